	.target	sm_90a

	.elftype	@"ET_EXEC"


//--------------------- .note.nv.tkinfo           --------------------------
	.section	.note.nv.tkinfo,"",@"SHT_NOTE"
	.sectionflags	@"SHF_NOTE_NV_TKINFO"
	.tkinfo
        /*0018*/ 	.word	0x00000002
        /*0030*/ 	.string	""
        /*0030*/ 	.string	"ptxas"
        /*0030*/ 	.string	"Cuda compilation tools, release 13.0, V13.0.88"
        /*0030*/ 	.string	"Build cuda_13.0.r13.0/compiler.36424714_0"
        /*0030*/ 	.string	"-arch sm_90a -m 64 "



//--------------------- .note.nv.cuinfo           --------------------------
	.section	.note.nv.cuinfo,"",@"SHT_NOTE"
	.sectionflags	@"SHF_NOTE_NV_CUINFO"
        /*0018*/ 	.short	0x0002
        /*001a*/ 	.short	0x005a
        /*001c*/ 	.short	0x0082
	.zero		2


//--------------------- .nv.info                  --------------------------
	.section	.nv.info,"",@"SHT_CUDA_INFO"
	.align	4


	//----- nvinfo : EIATTR_REGCOUNT
	.align		4
        /*0000*/ 	.byte	0x04, 0x2f
        /*0002*/ 	.short	(.L_29 - .L_28)
	.align		4
.L_28:
        /*0004*/ 	.word	index@(_Z25selective_scan_fwd_kernelI32Selective_Scan_fwd_kernel_traitsILi64ELi16ELi1ELb1ELb1ELb1ELb1ELb1EN3c108BFloat16EfS2_EEv13SSMParamsBase)
        /*0008*/ 	.word	0x000000a8


	//----- nvinfo : EIATTR_FRAME_SIZE
	.align		4
.L_29:
        /*000c*/ 	.byte	0x04, 0x11
        /*000e*/ 	.short	(.L_31 - .L_30)
	.align		4
.L_30:
        /*0010*/ 	.word	index@(_Z25selective_scan_fwd_kernelI32Selective_Scan_fwd_kernel_traitsILi64ELi16ELi1ELb1ELb1ELb1ELb1ELb1EN3c108BFloat16EfS2_EEv13SSMParamsBase)
        /*0014*/ 	.word	0x00000010


	//----- nvinfo : EIATTR_REGCOUNT
	.align		4
.L_31:
        /*0018*/ 	.byte	0x04, 0x2f
        /*001a*/ 	.short	(.L_33 - .L_32)
	.align		4
.L_32:
        /*001c*/ 	.word	index@(_Z25selective_scan_fwd_kernelI32Selective_Scan_fwd_kernel_traitsILi64ELi16ELi1ELb1ELb1ELb1ELb1ELb0EN3c108BFloat16EfS2_EEv13SSMParamsBase)
        /*0020*/ 	.word	0x000000a8


	//----- nvinfo : EIATTR_FRAME_SIZE
	.align		4
.L_33:
        /*0024*/ 	.byte	0x04, 0x11
        /*0026*/ 	.short	(.L_35 - .L_34)
	.align		4
.L_34:
        /*0028*/ 	.word	index@(_Z25selective_scan_fwd_kernelI32Selective_Scan_fwd_kernel_traitsILi64ELi16ELi1ELb1ELb1ELb1ELb1ELb0EN3c108BFloat16EfS2_EEv13SSMParamsBase)
        /*002c*/ 	.word	0x00000000


	//----- nvinfo : EIATTR_REGCOUNT
	.align		4
.L_35:
        /*0030*/ 	.byte	0x04, 0x2f
        /*0032*/ 	.short	(.L_37 - .L_36)
	.align		4
.L_36:
        /*0034*/ 	.word	index@(_Z25selective_scan_fwd_kernelI32Selective_Scan_fwd_kernel_traitsILi64ELi16ELi1ELb1ELb1ELb1ELb0ELb1EN3c108BFloat16EfS2_EEv13SSMParamsBase)
        /*0038*/ 	.word	0x000000a8


	//----- nvinfo : EIATTR_FRAME_SIZE
	.align		4
.L_37:
        /*003c*/ 	.byte	0x04, 0x11
        /*003e*/ 	.short	(.L_39 - .L_38)
	.align		4
.L_38:
        /*0040*/ 	.word	index@(_Z25selective_scan_fwd_kernelI32Selective_Scan_fwd_kernel_traitsILi64ELi16ELi1ELb1ELb1ELb1ELb0ELb1EN3c108BFloat16EfS2_EEv13SSMParamsBase)
        /*0044*/ 	.word	0x00000010


	//----- nvinfo : EIATTR_REGCOUNT
	.align		4
.L_39:
        /*0048*/ 	.byte	0x04, 0x2f
        /*004a*/ 	.short	(.L_41 - .L_40)
	.align		4
.L_40:
        /*004c*/ 	.word	index@(_Z25selective_scan_fwd_kernelI32Selective_Scan_fwd_kernel_traitsILi64ELi16ELi1ELb1ELb1ELb1ELb0ELb0EN3c108BFloat16EfS2_EEv13SSMParamsBase)
        /*0050*/ 	.word	0x000000a8


	//----- nvinfo : EIATTR_FRAME_SIZE
	.align		4
.L_41:
        /*0054*/ 	.byte	0x04, 0x11
        /*0056*/ 	.short	(.L_43 - .L_42)
	.align		4
.L_42:
        /*0058*/ 	.word	index@(_Z25selective_scan_fwd_kernelI32Selective_Scan_fwd_kernel_traitsILi64ELi16ELi1ELb1ELb1ELb1ELb0ELb0EN3c108BFloat16EfS2_EEv13SSMParamsBase)
        /*005c*/ 	.word	0x00000000


	//----- nvinfo : EIATTR_REGCOUNT
	.align		4
.L_43:
        /*0060*/ 	.byte	0x04, 0x2f
        /*0062*/ 	.short	(.L_45 - .L_44)
	.align		4
.L_44:
        /*0064*/ 	.word	index@(_Z25selective_scan_fwd_kernelI32Selective_Scan_fwd_kernel_traitsILi64ELi16ELi1ELb0ELb1ELb1ELb1ELb1EN3c108BFloat16EfS2_EEv13SSMParamsBase)
        /*0068*/ 	.word	0x000000a8


	//----- nvinfo : EIATTR_FRAME_SIZE
	.align		4
.L_45:
        /*006c*/ 	.byte	0x04, 0x11
        /*006e*/ 	.short	(.L_47 - .L_46)
	.align		4
.L_46:
        /*0070*/ 	.word	index@(_Z25selective_scan_fwd_kernelI32Selective_Scan_fwd_kernel_traitsILi64ELi16ELi1ELb0ELb1ELb1ELb1ELb1EN3c108BFloat16EfS2_EEv13SSMParamsBase)
        /*0074*/ 	.word	0x00000010


	//----- nvinfo : EIATTR_REGCOUNT
	.align		4
.L_47:
        /*0078*/ 	.byte	0x04, 0x2f
        /*007a*/ 	.short	(.L_49 - .L_48)
	.align		4
.L_48:
        /*007c*/ 	.word	index@(_Z25selective_scan_fwd_kernelI32Selective_Scan_fwd_kernel_traitsILi64ELi16ELi1ELb0ELb1ELb1ELb1ELb0EN3c108BFloat16EfS2_EEv13SSMParamsBase)
        /*0080*/ 	.word	0x000000a8


	//----- nvinfo : EIATTR_FRAME_SIZE
	.align		4
.L_49:
        /*0084*/ 	.byte	0x04, 0x11
        /*0086*/ 	.short	(.L_51 - .L_50)
	.align		4
.L_50:
        /*0088*/ 	.word	index@(_Z25selective_scan_fwd_kernelI32Selective_Scan_fwd_kernel_traitsILi64ELi16ELi1ELb0ELb1ELb1ELb1ELb0EN3c108BFloat16EfS2_EEv13SSMParamsBase)
        /*008c*/ 	.word	0x00000000


	//----- nvinfo : EIATTR_REGCOUNT
	.align		4
.L_51:
        /*0090*/ 	.byte	0x04, 0x2f
        /*0092*/ 	.short	(.L_53 - .L_52)
	.align		4
.L_52:
        /*0094*/ 	.word	index@(_Z25selective_scan_fwd_kernelI32Selective_Scan_fwd_kernel_traitsILi64ELi16ELi1ELb0ELb1ELb1ELb0ELb1EN3c108BFloat16EfS2_EEv13SSMParamsBase)
        /*0098*/ 	.word	0x000000a8


	//----- nvinfo : EIATTR_FRAME_SIZE
	.align		4
.L_53:
        /*009c*/ 	.byte	0x04, 0x11
        /*009e*/ 	.short	(.L_55 - .L_54)
	.align		4
.L_54:
        /*00a0*/ 	.word	index@(_Z25selective_scan_fwd_kernelI32Selective_Scan_fwd_kernel_traitsILi64ELi16ELi1ELb0ELb1ELb1ELb0ELb1EN3c108BFloat16EfS2_EEv13SSMParamsBase)
        /*00a4*/ 	.word	0x00000010


	//----- nvinfo : EIATTR_REGCOUNT
	.align		4
.L_55:
        /*00a8*/ 	.byte	0x04, 0x2f
        /*00aa*/ 	.short	(.L_57 - .L_56)
	.align		4
.L_56:
        /*00ac*/ 	.word	index@(_Z25selective_scan_fwd_kernelI32Selective_Scan_fwd_kernel_traitsILi64ELi16ELi1ELb0ELb1ELb1ELb0ELb0EN3c108BFloat16EfS2_EEv13SSMParamsBase)
        /*00b0*/ 	.word	0x000000a8


	//----- nvinfo : EIATTR_FRAME_SIZE
	.align		4
.L_57:
        /*00b4*/ 	.byte	0x04, 0x11
        /*00b6*/ 	.short	(.L_59 - .L_58)
	.align		4
.L_58:
        /*00b8*/ 	.word	index@(_Z25selective_scan_fwd_kernelI32Selective_Scan_fwd_kernel_traitsILi64ELi16ELi1ELb0ELb1ELb1ELb0ELb0EN3c108BFloat16EfS2_EEv13SSMParamsBase)
        /*00bc*/ 	.word	0x00000000


	//----- nvinfo : EIATTR_REGCOUNT
	.align		4
.L_59:
        /*00c0*/ 	.byte	0x04, 0x2f
        /*00c2*/ 	.short	(.L_61 - .L_60)
	.align		4
.L_60:
        /*00c4*/ 	.word	index@(_Z25selective_scan_fwd_kernelI32Selective_Scan_fwd_kernel_traitsILi32ELi4ELi1ELb1ELb1ELb1ELb1ELb1EN3c108BFloat16EfS2_EEv13SSMParamsBase)
        /*00c8*/ 	.word	0x00000066


	//----- nvinfo : EIATTR_FRAME_SIZE
	.align		4
.L_61:
        /*00cc*/ 	.byte	0x04, 0x11
        /*00ce*/ 	.short	(.L_63 - .L_62)
	.align		4
.L_62:
        /*00d0*/ 	.word	index@(_Z25selective_scan_fwd_kernelI32Selective_Scan_fwd_kernel_traitsILi32ELi4ELi1ELb1ELb1ELb1ELb1ELb1EN3c108BFloat16EfS2_EEv13SSMParamsBase)
        /*00d4*/ 	.word	0x00000000


	//----- nvinfo : EIATTR_REGCOUNT
	.align		4
.L_63:
        /*00d8*/ 	.byte	0x04, 0x2f
        /*00da*/ 	.short	(.L_65 - .L_64)
	.align		4
.L_64:
        /*00dc*/ 	.word	index@(_Z25selective_scan_fwd_kernelI32Selective_Scan_fwd_kernel_traitsILi32ELi4ELi1ELb1ELb1ELb1ELb1ELb0EN3c108BFloat16EfS2_EEv13SSMParamsBase)
        /*00e0*/ 	.word	0x0000005a


	//----- nvinfo : EIATTR_FRAME_SIZE
	.align		4
.L_65:
        /*00e4*/ 	.byte	0x04, 0x11
        /*00e6*/ 	.short	(.L_67 - .L_66)
	.align		4
.L_66:
        /*00e8*/ 	.word	index@(_Z25selective_scan_fwd_kernelI32Selective_Scan_fwd_kernel_traitsILi32ELi4ELi1ELb1ELb1ELb1ELb1ELb0EN3c108BFloat16EfS2_EEv13SSMParamsBase)
        /*00ec*/ 	.word	0x00000000


	//----- nvinfo : EIATTR_REGCOUNT
	.align		4
.L_67:
        /*00f0*/ 	.byte	0x04, 0x2f
        /*00f2*/ 	.short	(.L_69 - .L_68)
	.align		4
.L_68:
        /*00f4*/ 	.word	index@(_Z25selective_scan_fwd_kernelI32Selective_Scan_fwd_kernel_traitsILi32ELi4ELi1ELb1ELb1ELb1ELb0ELb1EN3c108BFloat16EfS2_EEv13SSMParamsBase)
        /*00f8*/ 	.word	0x00000067


	//----- nvinfo : EIATTR_FRAME_SIZE
	.align		4
.L_69:
        /*00fc*/ 	.byte	0x04, 0x11
        /*00fe*/ 	.short	(.L_71 - .L_70)
	.align		4
.L_70:
        /*0100*/ 	.word	index@(_Z25selective_scan_fwd_kernelI32Selective_Scan_fwd_kernel_traitsILi32ELi4ELi1ELb1ELb1ELb1ELb0ELb1EN3c108BFloat16EfS2_EEv13SSMParamsBase)
        /*0104*/ 	.word	0x00000000


	//----- nvinfo : EIATTR_REGCOUNT
	.align		4
.L_71:
        /*0108*/ 	.byte	0x04, 0x2f
        /*010a*/ 	.short	(.L_73 - .L_72)
	.align		4
.L_72:
        /*010c*/ 	.word	index@(_Z25selective_scan_fwd_kernelI32Selective_Scan_fwd_kernel_traitsILi32ELi4ELi1ELb1ELb1ELb1ELb0ELb0EN3c108BFloat16EfS2_EEv13SSMParamsBase)
        /*0110*/ 	.word	0x00000058


	//----- nvinfo : EIATTR_FRAME_SIZE
	.align		4
.L_73:
        /*0114*/ 	.byte	0x04, 0x11
        /*0116*/ 	.short	(.L_75 - .L_74)
	.align		4
.L_74:
        /*0118*/ 	.word	index@(_Z25selective_scan_fwd_kernelI32Selective_Scan_fwd_kernel_traitsILi32ELi4ELi1ELb1ELb1ELb1ELb0ELb0EN3c108BFloat16EfS2_EEv13SSMParamsBase)
        /*011c*/ 	.word	0x00000000


	//----- nvinfo : EIATTR_REGCOUNT
	.align		4
.L_75:
        /*0120*/ 	.byte	0x04, 0x2f
        /*0122*/ 	.short	(.L_77 - .L_76)
	.align		4
.L_76:
        /*0124*/ 	.word	index@(_Z25selective_scan_fwd_kernelI32Selective_Scan_fwd_kernel_traitsILi32ELi4ELi1ELb0ELb1ELb1ELb1ELb1EN3c108BFloat16EfS2_EEv13SSMParamsBase)
        /*0128*/ 	.word	0x00000066


	//----- nvinfo : EIATTR_FRAME_SIZE
	.align		4
.L_77:
        /*012c*/ 	.byte	0x04, 0x11
        /*012e*/ 	.short	(.L_79 - .L_78)
	.align		4
.L_78:
        /*0130*/ 	.word	index@(_Z25selective_scan_fwd_kernelI32Selective_Scan_fwd_kernel_traitsILi32ELi4ELi1ELb0ELb1ELb1ELb1ELb1EN3c108BFloat16EfS2_EEv13SSMParamsBase)
        /*0134*/ 	.word	0x00000000


	//----- nvinfo : EIATTR_REGCOUNT
	.align		4
.L_79:
        /*0138*/ 	.byte	0x04, 0x2f
        /*013a*/ 	.short	(.L_81 - .L_80)
	.align		4
.L_80:
        /*013c*/ 	.word	index@(_Z25selective_scan_fwd_kernelI32Selective_Scan_fwd_kernel_traitsILi32ELi4ELi1ELb0ELb1ELb1ELb1ELb0EN3c108BFloat16EfS2_EEv13SSMParamsBase)
        /*0140*/ 	.word	0x00000063


	//----- nvinfo : EIATTR_FRAME_SIZE
	.align		4
.L_81:
        /*0144*/ 	.byte	0x04, 0x11
        /*0146*/ 	.short	(.L_83 - .L_82)
	.align		4
.L_82:
        /*0148*/ 	.word	index@(_Z25selective_scan_fwd_kernelI32Selective_Scan_fwd_kernel_traitsILi32ELi4ELi1ELb0ELb1ELb1ELb1ELb0EN3c108BFloat16EfS2_EEv13SSMParamsBase)
        /*014c*/ 	.word	0x00000000


	//----- nvinfo : EIATTR_REGCOUNT
	.align		4
.L_83:
        /*0150*/ 	.byte	0x04, 0x2f
        /*0152*/ 	.short	(.L_85 - .L_84)
	.align		4
.L_84:
        /*0154*/ 	.word	index@(_Z25selective_scan_fwd_kernelI32Selective_Scan_fwd_kernel_traitsILi32ELi4ELi1ELb0ELb1ELb1ELb0ELb1EN3c108BFloat16EfS2_EEv13SSMParamsBase)
        /*0158*/ 	.word	0x00000067


	//----- nvinfo : EIATTR_FRAME_SIZE
	.align		4
.L_85:
        /*015c*/ 	.byte	0x04, 0x11
        /*015e*/ 	.short	(.L_87 - .L_86)
	.align		4
.L_86:
        /*0160*/ 	.word	index@(_Z25selective_scan_fwd_kernelI32Selective_Scan_fwd_kernel_traitsILi32ELi4ELi1ELb0ELb1ELb1ELb0ELb1EN3c108BFloat16EfS2_EEv13SSMParamsBase)
        /*0164*/ 	.word	0x00000000


	//----- nvinfo : EIATTR_REGCOUNT
	.align		4
.L_87:
        /*0168*/ 	.byte	0x04, 0x2f
        /*016a*/ 	.short	(.L_89 - .L_88)
	.align		4
.L_88:
        /*016c*/ 	.word	index@(_Z25selective_scan_fwd_kernelI32Selective_Scan_fwd_kernel_traitsILi32ELi4ELi1ELb0ELb1ELb1ELb0ELb0EN3c108BFloat16EfS2_EEv13SSMParamsBase)
        /*0170*/ 	.word	0x00000065


	//----- nvinfo : EIATTR_FRAME_SIZE
	.align		4
.L_89:
        /*0174*/ 	.byte	0x04, 0x11
        /*0176*/ 	.short	(.L_91 - .L_90)
	.align		4
.L_90:
        /*0178*/ 	.word	index@(_Z25selective_scan_fwd_kernelI32Selective_Scan_fwd_kernel_traitsILi32ELi4ELi1ELb0ELb1ELb1ELb0ELb0EN3c108BFloat16EfS2_EEv13SSMParamsBase)
        /*017c*/ 	.word	0x00000000


	//----- nvinfo : EIATTR_REGCOUNT
	.align		4
.L_91:
        /*0180*/ 	.byte	0x04, 0x2f
        /*0182*/ 	.short	(.L_93 - .L_92)
	.align		4
.L_92:
        /*0184*/ 	.word	index@(_Z25selective_scan_fwd_kernelI32Selective_Scan_fwd_kernel_traitsILi32ELi8ELi1ELb1ELb1ELb1ELb1ELb1EN3c108BFloat16EfS2_EEv13SSMParamsBase)
        /*0188*/ 	.word	0x00000090


	//----- nvinfo : EIATTR_FRAME_SIZE
	.align		4
.L_93:
        /*018c*/ 	.byte	0x04, 0x11
        /*018e*/ 	.short	(.L_95 - .L_94)
	.align		4
.L_94:
        /*0190*/ 	.word	index@(_Z25selective_scan_fwd_kernelI32Selective_Scan_fwd_kernel_traitsILi32ELi8ELi1ELb1ELb1ELb1ELb1ELb1EN3c108BFloat16EfS2_EEv13SSMParamsBase)
        /*0194*/ 	.word	0x00000000


	//----- nvinfo : EIATTR_REGCOUNT
	.align		4
.L_95:
        /*0198*/ 	.byte	0x04, 0x2f
        /*019a*/ 	.short	(.L_97 - .L_96)
	.align		4
.L_96:
        /*019c*/ 	.word	index@(_Z25selective_scan_fwd_kernelI32Selective_Scan_fwd_kernel_traitsILi32ELi8ELi1ELb1ELb1ELb1ELb1ELb0EN3c108BFloat16EfS2_EEv13SSMParamsBase)
        /*01a0*/ 	.word	0x00000077


	//----- nvinfo : EIATTR_FRAME_SIZE
	.align		4
.L_97:
        /*01a4*/ 	.byte	0x04, 0x11
        /*01a6*/ 	.short	(.L_99 - .L_98)
	.align		4
.L_98:
        /*01a8*/ 	.word	index@(_Z25selective_scan_fwd_kernelI32Selective_Scan_fwd_kernel_traitsILi32ELi8ELi1ELb1ELb1ELb1ELb1ELb0EN3c108BFloat16EfS2_EEv13SSMParamsBase)
        /*01ac*/ 	.word	0x00000000


	//----- nvinfo : EIATTR_REGCOUNT
	.align		4
.L_99:
        /*01b0*/ 	.byte	0x04, 0x2f
        /*01b2*/ 	.short	(.L_101 - .L_100)
	.align		4
.L_100:
        /*01b4*/ 	.word	index@(_Z25selective_scan_fwd_kernelI32Selective_Scan_fwd_kernel_traitsILi32ELi8ELi1ELb1ELb1ELb1ELb0ELb1EN3c108BFloat16EfS2_EEv13SSMParamsBase)
        /*01b8*/ 	.word	0x00000090


	//----- nvinfo : EIATTR_FRAME_SIZE
	.align		4
.L_101:
        /*01bc*/ 	.byte	0x04, 0x11
        /*01be*/ 	.short	(.L_103 - .L_102)
	.align		4
.L_102:
        /*01c0*/ 	.word	index@(_Z25selective_scan_fwd_kernelI32Selective_Scan_fwd_kernel_traitsILi32ELi8ELi1ELb1ELb1ELb1ELb0ELb1EN3c108BFloat16EfS2_EEv13SSMParamsBase)
        /*01c4*/ 	.word	0x00000000


	//----- nvinfo : EIATTR_REGCOUNT
	.align		4
.L_103:
        /*01c8*/ 	.byte	0x04, 0x2f
        /*01ca*/ 	.short	(.L_105 - .L_104)
	.align		4
.L_104:
        /*01cc*/ 	.word	index@(_Z25selective_scan_fwd_kernelI32Selective_Scan_fwd_kernel_traitsILi32ELi8ELi1ELb1ELb1ELb1ELb0ELb0EN3c108BFloat16EfS2_EEv13SSMParamsBase)
        /*01d0*/ 	.word	0x00000075


	//----- nvinfo : EIATTR_FRAME_SIZE
	.align		4
.L_105:
        /*01d4*/ 	.byte	0x04, 0x11
        /*01d6*/ 	.short	(.L_107 - .L_106)
	.align		4
.L_106:
        /*01d8*/ 	.word	index@(_Z25selective_scan_fwd_kernelI32Selective_Scan_fwd_kernel_traitsILi32ELi8ELi1ELb1ELb1ELb1ELb0ELb0EN3c108BFloat16EfS2_EEv13SSMParamsBase)
        /*01dc*/ 	.word	0x00000000


	//----- nvinfo : EIATTR_REGCOUNT
	.align		4
.L_107:
        /*01e0*/ 	.byte	0x04, 0x2f
        /*01e2*/ 	.short	(.L_109 - .L_108)
	.align		4
.L_108:
        /*01e4*/ 	.word	index@(_Z25selective_scan_fwd_kernelI32Selective_Scan_fwd_kernel_traitsILi32ELi8ELi1ELb0ELb1ELb1ELb1ELb1EN3c108BFloat16EfS2_EEv13SSMParamsBase)
        /*01e8*/ 	.word	0x00000090


	//----- nvinfo : EIATTR_FRAME_SIZE
	.align		4
.L_109:
        /*01ec*/ 	.byte	0x04, 0x11
        /*01ee*/ 	.short	(.L_111 - .L_110)
	.align		4
.L_110:
        /*01f0*/ 	.word	index@(_Z25selective_scan_fwd_kernelI32Selective_Scan_fwd_kernel_traitsILi32ELi8ELi1ELb0ELb1ELb1ELb1ELb1EN3c108BFloat16EfS2_EEv13SSMParamsBase)
        /*01f4*/ 	.word	0x00000000


	//----- nvinfo : EIATTR_REGCOUNT
	.align		4
.L_111:
        /*01f8*/ 	.byte	0x04, 0x2f
        /*01fa*/ 	.short	(.L_113 - .L_112)
	.align		4
.L_112:
        /*01fc*/ 	.word	index@(_Z25selective_scan_fwd_kernelI32Selective_Scan_fwd_kernel_traitsILi32ELi8ELi1ELb0ELb1ELb1ELb1ELb0EN3c108BFloat16EfS2_EEv13SSMParamsBase)
        /*0200*/ 	.word	0x0000008d


	//----- nvinfo : EIATTR_FRAME_SIZE
	.align		4
.L_113:
        /*0204*/ 	.byte	0x04, 0x11
        /*0206*/ 	.short	(.L_115 - .L_114)
	.align		4
.L_114:
        /*0208*/ 	.word	index@(_Z25selective_scan_fwd_kernelI32Selective_Scan_fwd_kernel_traitsILi32ELi8ELi1ELb0ELb1ELb1ELb1ELb0EN3c108BFloat16EfS2_EEv13SSMParamsBase)
        /*020c*/ 	.word	0x00000000


	//----- nvinfo : EIATTR_REGCOUNT
	.align		4
.L_115:
        /*0210*/ 	.byte	0x04, 0x2f
        /*0212*/ 	.short	(.L_117 - .L_116)
	.align		4
.L_116:
        /*0214*/ 	.word	index@(_Z25selective_scan_fwd_kernelI32Selective_Scan_fwd_kernel_traitsILi32ELi8ELi1ELb0ELb1ELb1ELb0ELb1EN3c108BFloat16EfS2_EEv13SSMParamsBase)
        /*0218*/ 	.word	0x00000090


	//----- nvinfo : EIATTR_FRAME_SIZE
	.align		4
.L_117:
        /*021c*/ 	.byte	0x04, 0x11
        /*021e*/ 	.short	(.L_119 - .L_118)
	.align		4
.L_118:
        /*0220*/ 	.word	index@(_Z25selective_scan_fwd_kernelI32Selective_Scan_fwd_kernel_traitsILi32ELi8ELi1ELb0ELb1ELb1ELb0ELb1EN3c108BFloat16EfS2_EEv13SSMParamsBase)
        /*0224*/ 	.word	0x00000000


	//----- nvinfo : EIATTR_REGCOUNT
	.align		4
.L_119:
        /*0228*/ 	.byte	0x04, 0x2f
        /*022a*/ 	.short	(.L_121 - .L_120)
	.align		4
.L_120:
        /*022c*/ 	.word	index@(_Z25selective_scan_fwd_kernelI32Selective_Scan_fwd_kernel_traitsILi32ELi8ELi1ELb0ELb1ELb1ELb0ELb0EN3c108BFloat16EfS2_EEv13SSMParamsBase)
        /*0230*/ 	.word	0x0000008d


	//----- nvinfo : EIATTR_FRAME_SIZE
	.align		4
.L_121:
        /*0234*/ 	.byte	0x04, 0x11
        /*0236*/ 	.short	(.L_123 - .L_122)
	.align		4
.L_122:
        /*0238*/ 	.word	index@(_Z25selective_scan_fwd_kernelI32Selective_Scan_fwd_kernel_traitsILi32ELi8ELi1ELb0ELb1ELb1ELb0ELb0EN3c108BFloat16EfS2_EEv13SSMParamsBase)
        /*023c*/ 	.word	0x00000000


	//----- nvinfo : EIATTR_REGCOUNT
	.align		4
.L_123:
        /*0240*/ 	.byte	0x04, 0x2f
        /*0242*/ 	.short	(.L_125 - .L_124)
	.align		4
.L_124:
        /*0244*/ 	.word	index@(_Z25selective_scan_fwd_kernelI32Selective_Scan_fwd_kernel_traitsILi32ELi16ELi1ELb1ELb1ELb1ELb1ELb1EN3c108BFloat16EfS2_EEv13SSMParamsBase)
        /*0248*/ 	.word	0x000000bb


	//----- nvinfo : EIATTR_FRAME_SIZE
	.align		4
.L_125:
        /*024c*/ 	.byte	0x04, 0x11
        /*024e*/ 	.short	(.L_127 - .L_126)
	.align		4
.L_126:
        /*0250*/ 	.word	index@(_Z25selective_scan_fwd_kernelI32Selective_Scan_fwd_kernel_traitsILi32ELi16ELi1ELb1ELb1ELb1ELb1ELb1EN3c108BFloat16EfS2_EEv13SSMParamsBase)
        /*0254*/ 	.word	0x00000000


	//----- nvinfo : EIATTR_REGCOUNT
	.align		4
.L_127:
        /*0258*/ 	.byte	0x04, 0x2f
        /*025a*/ 	.short	(.L_129 - .L_128)
	.align		4
.L_128:
        /*025c*/ 	.word	index@(_Z25selective_scan_fwd_kernelI32Selective_Scan_fwd_kernel_traitsILi32ELi16ELi1ELb1ELb1ELb1ELb1ELb0EN3c108BFloat16EfS2_EEv13SSMParamsBase)
        /*0260*/ 	.word	0x000000b2


	//----- nvinfo : EIATTR_FRAME_SIZE
	.align		4
.L_129:
        /*0264*/ 	.byte	0x04, 0x11
        /*0266*/ 	.short	(.L_131 - .L_130)
	.align		4
.L_130:
        /*0268*/ 	.word	index@(_Z25selective_scan_fwd_kernelI32Selective_Scan_fwd_kernel_traitsILi32ELi16ELi1ELb1ELb1ELb1ELb1ELb0EN3c108BFloat16EfS2_EEv13SSMParamsBase)
        /*026c*/ 	.word	0x00000000


	//----- nvinfo : EIATTR_REGCOUNT
	.align		4
.L_131:
        /*0270*/ 	.byte	0x04, 0x2f
        /*0272*/ 	.short	(.L_133 - .L_132)
	.align		4
.L_132:
        /*0274*/ 	.word	index@(_Z25selective_scan_fwd_kernelI32Selective_Scan_fwd_kernel_traitsILi32ELi16ELi1ELb1ELb1ELb1ELb0ELb1EN3c108BFloat16EfS2_EEv13SSMParamsBase)
        /*0278*/ 	.word	0x000000bb


	//----- nvinfo : EIATTR_FRAME_SIZE
	.align		4
.L_133:
        /*027c*/ 	.byte	0x04, 0x11
        /*027e*/ 	.short	(.L_135 - .L_134)
	.align		4
.L_134:
        /*0280*/ 	.word	index@(_Z25selective_scan_fwd_kernelI32Selective_Scan_fwd_kernel_traitsILi32ELi16ELi1ELb1ELb1ELb1ELb0ELb1EN3c108BFloat16EfS2_EEv13SSMParamsBase)
        /*0284*/ 	.word	0x00000000


	//----- nvinfo : EIATTR_REGCOUNT
	.align		4
.L_135:
        /*0288*/ 	.byte	0x04, 0x2f
        /*028a*/ 	.short	(.L_137 - .L_136)
	.align		4
.L_136:
        /*028c*/ 	.word	index@(_Z25selective_scan_fwd_kernelI32Selective_Scan_fwd_kernel_traitsILi32ELi16ELi1ELb1ELb1ELb1ELb0ELb0EN3c108BFloat16EfS2_EEv13SSMParamsBase)
        /*0290*/ 	.word	0x000000b2


	//----- nvinfo : EIATTR_FRAME_SIZE
	.align		4
.L_137:
        /*0294*/ 	.byte	0x04, 0x11
        /*0296*/ 	.short	(.L_139 - .L_138)
	.align		4
.L_138:
        /*0298*/ 	.word	index@(_Z25selective_scan_fwd_kernelI32Selective_Scan_fwd_kernel_traitsILi32ELi16ELi1ELb1ELb1ELb1ELb0ELb0EN3c108BFloat16EfS2_EEv13SSMParamsBase)
        /*029c*/ 	.word	0x00000000


	//----- nvinfo : EIATTR_REGCOUNT
	.align		4
.L_139:
        /*02a0*/ 	.byte	0x04, 0x2f
        /*02a2*/ 	.short	(.L_141 - .L_140)
	.align		4
.L_140:
        /*02a4*/ 	.word	index@(_Z25selective_scan_fwd_kernelI32Selective_Scan_fwd_kernel_traitsILi32ELi16ELi1ELb0ELb1ELb1ELb1ELb1EN3c108BFloat16EfS2_EEv13SSMParamsBase)
        /*02a8*/ 	.word	0x000000bb


	//----- nvinfo : EIATTR_FRAME_SIZE
	.align		4
.L_141:
        /*02ac*/ 	.byte	0x04, 0x11
        /*02ae*/ 	.short	(.L_143 - .L_142)
	.align		4
.L_142:
        /*02b0*/ 	.word	index@(_Z25selective_scan_fwd_kernelI32Selective_Scan_fwd_kernel_traitsILi32ELi16ELi1ELb0ELb1ELb1ELb1ELb1EN3c108BFloat16EfS2_EEv13SSMParamsBase)
        /*02b4*/ 	.word	0x00000000


	//----- nvinfo : EIATTR_REGCOUNT
	.align		4
.L_143:
        /*02b8*/ 	.byte	0x04, 0x2f
        /*02ba*/ 	.short	(.L_145 - .L_144)
	.align		4
.L_144:
        /*02bc*/ 	.word	index@(_Z25selective_scan_fwd_kernelI32Selective_Scan_fwd_kernel_traitsILi32ELi16ELi1ELb0ELb1ELb1ELb1ELb0EN3c108BFloat16EfS2_EEv13SSMParamsBase)
        /*02c0*/ 	.word	0x000000b8


	//----- nvinfo : EIATTR_FRAME_SIZE
	.align		4
.L_145:
        /*02c4*/ 	.byte	0x04, 0x11
        /*02c6*/ 	.short	(.L_147 - .L_146)
	.align		4
.L_146:
        /*02c8*/ 	.word	index@(_Z25selective_scan_fwd_kernelI32Selective_Scan_fwd_kernel_traitsILi32ELi16ELi1ELb0ELb1ELb1ELb1ELb0EN3c108BFloat16EfS2_EEv13SSMParamsBase)
        /*02cc*/ 	.word	0x00000000


	//----- nvinfo : EIATTR_REGCOUNT
	.align		4
.L_147:
        /*02d0*/ 	.byte	0x04, 0x2f
        /*02d2*/ 	.short	(.L_149 - .L_148)
	.align		4
.L_148:
        /*02d4*/ 	.word	index@(_Z25selective_scan_fwd_kernelI32Selective_Scan_fwd_kernel_traitsILi32ELi16ELi1ELb0ELb1ELb1ELb0ELb1EN3c108BFloat16EfS2_EEv13SSMParamsBase)
        /*02d8*/ 	.word	0x000000bb


	//----- nvinfo : EIATTR_FRAME_SIZE
	.align		4
.L_149:
        /*02dc*/ 	.byte	0x04, 0x11
        /*02de*/ 	.short	(.L_151 - .L_150)
	.align		4
.L_150:
        /*02e0*/ 	.word	index@(_Z25selective_scan_fwd_kernelI32Selective_Scan_fwd_kernel_traitsILi32ELi16ELi1ELb0ELb1ELb1ELb0ELb1EN3c108BFloat16EfS2_EEv13SSMParamsBase)
        /*02e4*/ 	.word	0x00000000


	//----- nvinfo : EIATTR_REGCOUNT
	.align		4
.L_151:
        /*02e8*/ 	.byte	0x04, 0x2f
        /*02ea*/ 	.short	(.L_153 - .L_152)
	.align		4
.L_152:
        /*02ec*/ 	.word	index@(_Z25selective_scan_fwd_kernelI32Selective_Scan_fwd_kernel_traitsILi32ELi16ELi1ELb0ELb1ELb1ELb0ELb0EN3c108BFloat16EfS2_EEv13SSMParamsBase)
        /*02f0*/ 	.word	0x000000b8


	//----- nvinfo : EIATTR_FRAME_SIZE
	.align		4
.L_153:
        /*02f4*/ 	.byte	0x04, 0x11
        /*02f6*/ 	.short	(.L_155 - .L_154)
	.align		4
.L_154:
        /*02f8*/ 	.word	index@(_Z25selective_scan_fwd_kernelI32Selective_Scan_fwd_kernel_traitsILi32ELi16ELi1ELb0ELb1ELb1ELb0ELb0EN3c108BFloat16EfS2_EEv13SSMParamsBase)
        /*02fc*/ 	.word	0x00000000


	//----- nvinfo : EIATTR_REGCOUNT
	.align		4
.L_155:
        /*0300*/ 	.byte	0x04, 0x2f
        /*0302*/ 	.short	(.L_157 - .L_156)
	.align		4
.L_156:
        /*0304*/ 	.word	index@(_Z25selective_scan_fwd_kernelI32Selective_Scan_fwd_kernel_traitsILi128ELi16ELi1ELb1ELb1ELb1ELb1ELb1EN3c108BFloat16EfS2_EEv13SSMParamsBase)
        /*0308*/ 	.word	0x000000a8


	//----- nvinfo : EIATTR_FRAME_SIZE
	.align		4
.L_157:
        /*030c*/ 	.byte	0x04, 0x11
        /*030e*/ 	.short	(.L_159 - .L_158)
	.align		4
.L_158:
        /*0310*/ 	.word	index@(_Z25selective_scan_fwd_kernelI32Selective_Scan_fwd_kernel_traitsILi128ELi16ELi1ELb1ELb1ELb1ELb1ELb1EN3c108BFloat16EfS2_EEv13SSMParamsBase)
        /*0314*/ 	.word	0x00000020


	//----- nvinfo : EIATTR_REGCOUNT
	.align		4
.L_159:
        /*0318*/ 	.byte	0x04, 0x2f
        /*031a*/ 	.short	(.L_161 - .L_160)
	.align		4
.L_160:
        /*031c*/ 	.word	index@(_Z25selective_scan_fwd_kernelI32Selective_Scan_fwd_kernel_traitsILi128ELi16ELi1ELb1ELb1ELb1ELb1ELb0EN3c108BFloat16EfS2_EEv13SSMParamsBase)
        /*0320*/ 	.word	0x000000a8


	//----- nvinfo : EIATTR_FRAME_SIZE
	.align		4
.L_161:
        /*0324*/ 	.byte	0x04, 0x11
        /*0326*/ 	.short	(.L_163 - .L_162)
	.align		4
.L_162:
        /*0328*/ 	.word	index@(_Z25selective_scan_fwd_kernelI32Selective_Scan_fwd_kernel_traitsILi128ELi16ELi1ELb1ELb1ELb1ELb1ELb0EN3c108BFloat16EfS2_EEv13SSMParamsBase)
        /*032c*/ 	.word	0x00000008


	//----- nvinfo : EIATTR_REGCOUNT
	.align		4
.L_163:
        /*0330*/ 	.byte	0x04, 0x2f
        /*0332*/ 	.short	(.L_165 - .L_164)
	.align		4
.L_164:
        /*0334*/ 	.word	index@(_Z25selective_scan_fwd_kernelI32Selective_Scan_fwd_kernel_traitsILi128ELi16ELi1ELb1ELb1ELb1ELb0ELb1EN3c108BFloat16EfS2_EEv13SSMParamsBase)
        /*0338*/ 	.word	0x000000a8


	//----- nvinfo : EIATTR_FRAME_SIZE
	.align		4
.L_165:
        /*033c*/ 	.byte	0x04, 0x11
        /*033e*/ 	.short	(.L_167 - .L_166)
	.align		4
.L_166:
        /*0340*/ 	.word	index@(_Z25selective_scan_fwd_kernelI32Selective_Scan_fwd_kernel_traitsILi128ELi16ELi1ELb1ELb1ELb1ELb0ELb1EN3c108BFloat16EfS2_EEv13SSMParamsBase)
        /*0344*/ 	.word	0x00000020


	//----- nvinfo : EIATTR_REGCOUNT
	.align		4
.L_167:
        /*0348*/ 	.byte	0x04, 0x2f
        /*034a*/ 	.short	(.L_169 - .L_168)
	.align		4
.L_168:
        /*034c*/ 	.word	index@(_Z25selective_scan_fwd_kernelI32Selective_Scan_fwd_kernel_traitsILi128ELi16ELi1ELb1ELb1ELb1ELb0ELb0EN3c108BFloat16EfS2_EEv13SSMParamsBase)
        /*0350*/ 	.word	0x000000a8


	//----- nvinfo : EIATTR_FRAME_SIZE
	.align		4
.L_169:
        /*0354*/ 	.byte	0x04, 0x11
        /*0356*/ 	.short	(.L_171 - .L_170)
	.align		4
.L_170:
        /*0358*/ 	.word	index@(_Z25selective_scan_fwd_kernelI32Selective_Scan_fwd_kernel_traitsILi128ELi16ELi1ELb1ELb1ELb1ELb0ELb0EN3c108BFloat16EfS2_EEv13SSMParamsBase)
        /*035c*/ 	.word	0x00000008


	//----- nvinfo : EIATTR_REGCOUNT
	.align		4
.L_171:
        /*0360*/ 	.byte	0x04, 0x2f
        /*0362*/ 	.short	(.L_173 - .L_172)
	.align		4
.L_172:
        /*0364*/ 	.word	index@(_Z25selective_scan_fwd_kernelI32Selective_Scan_fwd_kernel_traitsILi128ELi16ELi1ELb0ELb1ELb1ELb1ELb1EN3c108BFloat16EfS2_EEv13SSMParamsBase)
        /*0368*/ 	.word	0x000000a8


	//----- nvinfo : EIATTR_FRAME_SIZE
	.align		4
.L_173:
        /*036c*/ 	.byte	0x04, 0x11
        /*036e*/ 	.short	(.L_175 - .L_174)
	.align		4
.L_174:
        /*0370*/ 	.word	index@(_Z25selective_scan_fwd_kernelI32Selective_Scan_fwd_kernel_traitsILi128ELi16ELi1ELb0ELb1ELb1ELb1ELb1EN3c108BFloat16EfS2_EEv13SSMParamsBase)
        /*0374*/ 	.word	0x00000020


	//----- nvinfo : EIATTR_REGCOUNT
	.align		4
.L_175:
        /*0378*/ 	.byte	0x04, 0x2f
        /*037a*/ 	.short	(.L_177 - .L_176)
	.align		4
.L_176:
        /*037c*/ 	.word	index@(_Z25selective_scan_fwd_kernelI32Selective_Scan_fwd_kernel_traitsILi128ELi16ELi1ELb0ELb1ELb1ELb1ELb0EN3c108BFloat16EfS2_EEv13SSMParamsBase)
        /*0380*/ 	.word	0x000000a8


	//----- nvinfo : EIATTR_FRAME_SIZE
	.align		4
.L_177:
        /*0384*/ 	.byte	0x04, 0x11
        /*0386*/ 	.short	(.L_179 - .L_178)
	.align		4
.L_178:
        /*0388*/ 	.word	index@(_Z25selective_scan_fwd_kernelI32Selective_Scan_fwd_kernel_traitsILi128ELi16ELi1ELb0ELb1ELb1ELb1ELb0EN3c108BFloat16EfS2_EEv13SSMParamsBase)
        /*038c*/ 	.word	0x00000018


	//----- nvinfo : EIATTR_REGCOUNT
	.align		4
.L_179:
        /*0390*/ 	.byte	0x04, 0x2f
        /*0392*/ 	.short	(.L_181 - .L_180)
	.align		4
.L_180:
        /*0394*/ 	.word	index@(_Z25selective_scan_fwd_kernelI32Selective_Scan_fwd_kernel_traitsILi128ELi16ELi1ELb0ELb1ELb1ELb0ELb1EN3c108BFloat16EfS2_EEv13SSMParamsBase)
        /*0398*/ 	.word	0x000000a8


	//----- nvinfo : EIATTR_FRAME_SIZE
	.align		4
.L_181:
        /*039c*/ 	.byte	0x04, 0x11
        /*039e*/ 	.short	(.L_183 - .L_182)
	.align		4
.L_182:
        /*03a0*/ 	.word	index@(_Z25selective_scan_fwd_kernelI32Selective_Scan_fwd_kernel_traitsILi128ELi16ELi1ELb0ELb1ELb1ELb0ELb1EN3c108BFloat16EfS2_EEv13SSMParamsBase)
        /*03a4*/ 	.word	0x00000020


	//----- nvinfo : EIATTR_REGCOUNT
	.align		4
.L_183:
        /*03a8*/ 	.byte	0x04, 0x2f
        /*03aa*/ 	.short	(.L_185 - .L_184)
	.align		4
.L_184:
        /*03ac*/ 	.word	index@(_Z25selective_scan_fwd_kernelI32Selective_Scan_fwd_kernel_traitsILi128ELi16ELi1ELb0ELb1ELb1ELb0ELb0EN3c108BFloat16EfS2_EEv13SSMParamsBase)
        /*03b0*/ 	.word	0x000000a8


	//----- nvinfo : EIATTR_FRAME_SIZE
	.align		4
.L_185:
        /*03b4*/ 	.byte	0x04, 0x11
        /*03b6*/ 	.short	(.L_187 - .L_186)
	.align		4
.L_186:
        /*03b8*/ 	.word	index@(_Z25selective_scan_fwd_kernelI32Selective_Scan_fwd_kernel_traitsILi128ELi16ELi1ELb0ELb1ELb1ELb0ELb0EN3c108BFloat16EfS2_EEv13SSMParamsBase)
        /*03bc*/ 	.word	0x00000018


	//----- nvinfo : EIATTR_REGCOUNT
	.align		4
.L_187:
        /*03c0*/ 	.byte	0x04, 0x2f
        /*03c2*/ 	.short	(.L_189 - .L_188)
	.align		4
.L_188:
        /*03c4*/ 	.word	index@(_Z25selective_scan_fwd_kernelI32Selective_Scan_fwd_kernel_traitsILi64ELi16ELi1ELb1ELb1ELb1ELb1ELb1EN3c108BFloat16EffEEv13SSMParamsBase)
        /*03c8*/ 	.word	0x000000a8


	//----- nvinfo : EIATTR_FRAME_SIZE
	.align		4
.L_189:
        /*03cc*/ 	.byte	0x04, 0x11
        /*03ce*/ 	.short	(.L_191 - .L_190)
	.align		4
.L_190:
        /*03d0*/ 	.word	index@(_Z25selective_scan_fwd_kernelI32Selective_Scan_fwd_kernel_traitsILi64ELi16ELi1ELb1ELb1ELb1ELb1ELb1EN3c108BFloat16EffEEv13SSMParamsBase)
        /*03d4*/ 	.word	0x00000010


	//----- nvinfo : EIATTR_REGCOUNT
	.align		4
.L_191:
        /*03d8*/ 	.byte	0x04, 0x2f
        /*03da*/ 	.short	(.L_193 - .L_192)
	.align		4
.L_192:
        /*03dc*/ 	.word	index@(_Z25selective_scan_fwd_kernelI32Selective_Scan_fwd_kernel_traitsILi64ELi16ELi1ELb1ELb1ELb1ELb1ELb0EN3c108BFloat16EffEEv13SSMParamsBase)
        /*03e0*/ 	.word	0x000000a8


	//----- nvinfo : EIATTR_FRAME_SIZE
	.align		4
.L_193:
        /*03e4*/ 	.byte	0x04, 0x11
        /*03e6*/ 	.short	(.L_195 - .L_194)
	.align		4
.L_194:
        /*03e8*/ 	.word	index@(_Z25selective_scan_fwd_kernelI32Selective_Scan_fwd_kernel_traitsILi64ELi16ELi1ELb1ELb1ELb1ELb1ELb0EN3c108BFloat16EffEEv13SSMParamsBase)
        /*03ec*/ 	.word	0x00000000


	//----- nvinfo : EIATTR_REGCOUNT
	.align		4
.L_195:
        /*03f0*/ 	.byte	0x04, 0x2f
        /*03f2*/ 	.short	(.L_197 - .L_196)
	.align		4
.L_196:
        /*03f4*/ 	.word	index@(_Z25selective_scan_fwd_kernelI32Selective_Scan_fwd_kernel_traitsILi64ELi16ELi1ELb1ELb1ELb1ELb0ELb1EN3c108BFloat16EffEEv13SSMParamsBase)
        /*03f8*/ 	.word	0x000000a8


	//----- nvinfo : EIATTR_FRAME_SIZE
	.align		4
.L_197:
        /*03fc*/ 	.byte	0x04, 0x11
        /*03fe*/ 	.short	(.L_199 - .L_198)
	.align		4
.L_198:
        /*0400*/ 	.word	index@(_Z25selective_scan_fwd_kernelI32Selective_Scan_fwd_kernel_traitsILi64ELi16ELi1ELb1ELb1ELb1ELb0ELb1EN3c108BFloat16EffEEv13SSMParamsBase)
        /*0404*/ 	.word	0x00000010


	//----- nvinfo : EIATTR_REGCOUNT
	.align		4
.L_199:
        /*0408*/ 	.byte	0x04, 0x2f
        /*040a*/ 	.short	(.L_201 - .L_200)
	.align		4
.L_200:
        /*040c*/ 	.word	index@(_Z25selective_scan_fwd_kernelI32Selective_Scan_fwd_kernel_traitsILi64ELi16ELi1ELb1ELb1ELb1ELb0ELb0EN3c108BFloat16EffEEv13SSMParamsBase)
        /*0410*/ 	.word	0x000000a8


	//----- nvinfo : EIATTR_FRAME_SIZE
	.align		4
.L_201:
        /*0414*/ 	.byte	0x04, 0x11
        /*0416*/ 	.short	(.L_203 - .L_202)
	.align		4
.L_202:
        /*0418*/ 	.word	index@(_Z25selective_scan_fwd_kernelI32Selective_Scan_fwd_kernel_traitsILi64ELi16ELi1ELb1ELb1ELb1ELb0ELb0EN3c108BFloat16EffEEv13SSMParamsBase)
        /*041c*/ 	.word	0x00000000


	//----- nvinfo : EIATTR_REGCOUNT
	.align		4
.L_203:
        /*0420*/ 	.byte	0x04, 0x2f
        /*0422*/ 	.short	(.L_205 - .L_204)
	.align		4
.L_204:
        /*0424*/ 	.word	index@(_Z25selective_scan_fwd_kernelI32Selective_Scan_fwd_kernel_traitsILi64ELi16ELi1ELb0ELb1ELb1ELb1ELb1EN3c108BFloat16EffEEv13SSMParamsBase)
        /*0428*/ 	.word	0x000000a8


	//----- nvinfo : EIATTR_FRAME_SIZE
	.align		4
.L_205:
        /*042c*/ 	.byte	0x04, 0x11
        /*042e*/ 	.short	(.L_207 - .L_206)
	.align		4
.L_206:
        /*0430*/ 	.word	index@(_Z25selective_scan_fwd_kernelI32Selective_Scan_fwd_kernel_traitsILi64ELi16ELi1ELb0ELb1ELb1ELb1ELb1EN3c108BFloat16EffEEv13SSMParamsBase)
        /*0434*/ 	.word	0x00000010


	//----- nvinfo : EIATTR_REGCOUNT
	.align		4
.L_207:
        /*0438*/ 	.byte	0x04, 0x2f
        /*043a*/ 	.short	(.L_209 - .L_208)
	.align		4
.L_208:
        /*043c*/ 	.word	index@(_Z25selective_scan_fwd_kernelI32Selective_Scan_fwd_kernel_traitsILi64ELi16ELi1ELb0ELb1ELb1ELb1ELb0EN3c108BFloat16EffEEv13SSMParamsBase)
        /*0440*/ 	.word	0x000000a8


	//----- nvinfo : EIATTR_FRAME_SIZE
	.align		4
.L_209:
        /*0444*/ 	.byte	0x04, 0x11
        /*0446*/ 	.short	(.L_211 - .L_210)
	.align		4
.L_210:
        /*0448*/ 	.word	index@(_Z25selective_scan_fwd_kernelI32Selective_Scan_fwd_kernel_traitsILi64ELi16ELi1ELb0ELb1ELb1ELb1ELb0EN3c108BFloat16EffEEv13SSMParamsBase)
        /*044c*/ 	.word	0x00000000


	//----- nvinfo : EIATTR_REGCOUNT
	.align		4
.L_211:
        /*0450*/ 	.byte	0x04, 0x2f
        /*0452*/ 	.short	(.L_213 - .L_212)
	.align		4
.L_212:
        /*0454*/ 	.word	index@(_Z25selective_scan_fwd_kernelI32Selective_Scan_fwd_kernel_traitsILi64ELi16ELi1ELb0ELb1ELb1ELb0ELb1EN3c108BFloat16EffEEv13SSMParamsBase)
        /*0458*/ 	.word	0x000000a8


	//----- nvinfo : EIATTR_FRAME_SIZE
	.align		4
.L_213:
        /*045c*/ 	.byte	0x04, 0x11
        /*045e*/ 	.short	(.L_215 - .L_214)
	.align		4
.L_214:
        /*0460*/ 	.word	index@(_Z25selective_scan_fwd_kernelI32Selective_Scan_fwd_kernel_traitsILi64ELi16ELi1ELb0ELb1ELb1ELb0ELb1EN3c108BFloat16EffEEv13SSMParamsBase)
        /*0464*/ 	.word	0x00000010


	//----- nvinfo : EIATTR_REGCOUNT
	.align		4
.L_215:
        /*0468*/ 	.byte	0x04, 0x2f
        /*046a*/ 	.short	(.L_217 - .L_216)
	.align		4
.L_216:
        /*046c*/ 	.word	index@(_Z25selective_scan_fwd_kernelI32Selective_Scan_fwd_kernel_traitsILi64ELi16ELi1ELb0ELb1ELb1ELb0ELb0EN3c108BFloat16EffEEv13SSMParamsBase)
        /*0470*/ 	.word	0x000000a8


	//----- nvinfo : EIATTR_FRAME_SIZE
	.align		4
.L_217:
        /*0474*/ 	.byte	0x04, 0x11
        /*0476*/ 	.short	(.L_219 - .L_218)
	.align		4
.L_218:
        /*0478*/ 	.word	index@(_Z25selective_scan_fwd_kernelI32Selective_Scan_fwd_kernel_traitsILi64ELi16ELi1ELb0ELb1ELb1ELb0ELb0EN3c108BFloat16EffEEv13SSMParamsBase)
        /*047c*/ 	.word	0x00000000


	//----- nvinfo : EIATTR_REGCOUNT
	.align		4
.L_219:
        /*0480*/ 	.byte	0x04, 0x2f
        /*0482*/ 	.short	(.L_221 - .L_220)
	.align		4
.L_220:
        /*0484*/ 	.word	index@(_Z25selective_scan_fwd_kernelI32Selective_Scan_fwd_kernel_traitsILi32ELi4ELi1ELb1ELb1ELb1ELb1ELb1EN3c108BFloat16EffEEv13SSMParamsBase)
        /*0488*/ 	.word	0x00000066


	//----- nvinfo : EIATTR_FRAME_SIZE
	.align		4
.L_221:
        /*048c*/ 	.byte	0x04, 0x11
        /*048e*/ 	.short	(.L_223 - .L_222)
	.align		4
.L_222:
        /*0490*/ 	.word	index@(_Z25selective_scan_fwd_kernelI32Selective_Scan_fwd_kernel_traitsILi32ELi4ELi1ELb1ELb1ELb1ELb1ELb1EN3c108BFloat16EffEEv13SSMParamsBase)
        /*0494*/ 	.word	0x00000000


	//----- nvinfo : EIATTR_REGCOUNT
	.align		4
.L_223:
        /*0498*/ 	.byte	0x04, 0x2f
        /*049a*/ 	.short	(.L_225 - .L_224)
	.align		4
.L_224:
        /*049c*/ 	.word	index@(_Z25selective_scan_fwd_kernelI32Selective_Scan_fwd_kernel_traitsILi32ELi4ELi1ELb1ELb1ELb1ELb1ELb0EN3c108BFloat16EffEEv13SSMParamsBase)
        /*04a0*/ 	.word	0x0000005a


	//----- nvinfo : EIATTR_FRAME_SIZE
	.align		4
.L_225:
        /*04a4*/ 	.byte	0x04, 0x11
        /*04a6*/ 	.short	(.L_227 - .L_226)
	.align		4
.L_226:
        /*04a8*/ 	.word	index@(_Z25selective_scan_fwd_kernelI32Selective_Scan_fwd_kernel_traitsILi32ELi4ELi1ELb1ELb1ELb1ELb1ELb0EN3c108BFloat16EffEEv13SSMParamsBase)
        /*04ac*/ 	.word	0x00000000


	//----- nvinfo : EIATTR_REGCOUNT
	.align		4
.L_227:
        /*04b0*/ 	.byte	0x04, 0x2f
        /*04b2*/ 	.short	(.L_229 - .L_228)
	.align		4
.L_228:
        /*04b4*/ 	.word	index@(_Z25selective_scan_fwd_kernelI32Selective_Scan_fwd_kernel_traitsILi32ELi4ELi1ELb1ELb1ELb1ELb0ELb1EN3c108BFloat16EffEEv13SSMParamsBase)
        /*04b8*/ 	.word	0x00000067


	//----- nvinfo : EIATTR_FRAME_SIZE
	.align		4
.L_229:
        /*04bc*/ 	.byte	0x04, 0x11
        /*04be*/ 	.short	(.L_231 - .L_230)
	.align		4
.L_230:
        /*04c0*/ 	.word	index@(_Z25selective_scan_fwd_kernelI32Selective_Scan_fwd_kernel_traitsILi32ELi4ELi1ELb1ELb1ELb1ELb0ELb1EN3c108BFloat16EffEEv13SSMParamsBase)
        /*04c4*/ 	.word	0x00000000


	//----- nvinfo : EIATTR_REGCOUNT
	.align		4
.L_231:
        /*04c8*/ 	.byte	0x04, 0x2f
        /*04ca*/ 	.short	(.L_233 - .L_232)
	.align		4
.L_232:
        /*04cc*/ 	.word	index@(_Z25selective_scan_fwd_kernelI32Selective_Scan_fwd_kernel_traitsILi32ELi4ELi1ELb1ELb1ELb1ELb0ELb0EN3c108BFloat16EffEEv13SSMParamsBase)
        /*04d0*/ 	.word	0x00000058


	//----- nvinfo : EIATTR_FRAME_SIZE
	.align		4
.L_233:
        /*04d4*/ 	.byte	0x04, 0x11
        /*04d6*/ 	.short	(.L_235 - .L_234)
	.align		4
.L_234:
        /*04d8*/ 	.word	index@(_Z25selective_scan_fwd_kernelI32Selective_Scan_fwd_kernel_traitsILi32ELi4ELi1ELb1ELb1ELb1ELb0ELb0EN3c108BFloat16EffEEv13SSMParamsBase)
        /*04dc*/ 	.word	0x00000000


	//----- nvinfo : EIATTR_REGCOUNT
	.align		4
.L_235:
        /*04e0*/ 	.byte	0x04, 0x2f
        /*04e2*/ 	.short	(.L_237 - .L_236)
	.align		4
.L_236:
        /*04e4*/ 	.word	index@(_Z25selective_scan_fwd_kernelI32Selective_Scan_fwd_kernel_traitsILi32ELi4ELi1ELb0ELb1ELb1ELb1ELb1EN3c108BFloat16EffEEv13SSMParamsBase)
        /*04e8*/ 	.word	0x00000066


	//----- nvinfo : EIATTR_FRAME_SIZE
	.align		4
.L_237:
        /*04ec*/ 	.byte	0x04, 0x11
        /*04ee*/ 	.short	(.L_239 - .L_238)
	.align		4
.L_238:
        /*04f0*/ 	.word	index@(_Z25selective_scan_fwd_kernelI32Selective_Scan_fwd_kernel_traitsILi32ELi4ELi1ELb0ELb1ELb1ELb1ELb1EN3c108BFloat16EffEEv13SSMParamsBase)
        /*04f4*/ 	.word	0x00000000


	//----- nvinfo : EIATTR_REGCOUNT
	.align		4
.L_239:
        /*04f8*/ 	.byte	0x04, 0x2f
        /*04fa*/ 	.short	(.L_241 - .L_240)
	.align		4
.L_240:
        /*04fc*/ 	.word	index@(_Z25selective_scan_fwd_kernelI32Selective_Scan_fwd_kernel_traitsILi32ELi4ELi1ELb0ELb1ELb1ELb1ELb0EN3c108BFloat16EffEEv13SSMParamsBase)
        /*0500*/ 	.word	0x00000063


	//----- nvinfo : EIATTR_FRAME_SIZE
	.align		4
.L_241:
        /*0504*/ 	.byte	0x04, 0x11
        /*0506*/ 	.short	(.L_243 - .L_242)
	.align		4
.L_242:
        /*0508*/ 	.word	index@(_Z25selective_scan_fwd_kernelI32Selective_Scan_fwd_kernel_traitsILi32ELi4ELi1ELb0ELb1ELb1ELb1ELb0EN3c108BFloat16EffEEv13SSMParamsBase)
        /*050c*/ 	.word	0x00000000


	//----- nvinfo : EIATTR_REGCOUNT
	.align		4
.L_243:
        /*0510*/ 	.byte	0x04, 0x2f
        /*0512*/ 	.short	(.L_245 - .L_244)
	.align		4
.L_244:
        /*0514*/ 	.word	index@(_Z25selective_scan_fwd_kernelI32Selective_Scan_fwd_kernel_traitsILi32ELi4ELi1ELb0ELb1ELb1ELb0ELb1EN3c108BFloat16EffEEv13SSMParamsBase)
        /*0518*/ 	.word	0x00000067


	//----- nvinfo : EIATTR_FRAME_SIZE
	.align		4
.L_245:
        /*051c*/ 	.byte	0x04, 0x11
        /*051e*/ 	.short	(.L_247 - .L_246)
	.align		4
.L_246:
        /*0520*/ 	.word	index@(_Z25selective_scan_fwd_kernelI32Selective_Scan_fwd_kernel_traitsILi32ELi4ELi1ELb0ELb1ELb1ELb0ELb1EN3c108BFloat16EffEEv13SSMParamsBase)
        /*0524*/ 	.word	0x00000000


	//----- nvinfo : EIATTR_REGCOUNT
	.align		4
.L_247:
        /*0528*/ 	.byte	0x04, 0x2f
        /*052a*/ 	.short	(.L_249 - .L_248)
	.align		4
.L_248:
        /*052c*/ 	.word	index@(_Z25selective_scan_fwd_kernelI32Selective_Scan_fwd_kernel_traitsILi32ELi4ELi1ELb0ELb1ELb1ELb0ELb0EN3c108BFloat16EffEEv13SSMParamsBase)
        /*0530*/ 	.word	0x00000065


	//----- nvinfo : EIATTR_FRAME_SIZE
	.align		4
.L_249:
        /*0534*/ 	.byte	0x04, 0x11
        /*0536*/ 	.short	(.L_251 - .L_250)
	.align		4
.L_250:
        /*0538*/ 	.word	index@(_Z25selective_scan_fwd_kernelI32Selective_Scan_fwd_kernel_traitsILi32ELi4ELi1ELb0ELb1ELb1ELb0ELb0EN3c108BFloat16EffEEv13SSMParamsBase)
        /*053c*/ 	.word	0x00000000


	//----- nvinfo : EIATTR_REGCOUNT
	.align		4
.L_251:
        /*0540*/ 	.byte	0x04, 0x2f
        /*0542*/ 	.short	(.L_253 - .L_252)
	.align		4
.L_252:
        /*0544*/ 	.word	index@(_Z25selective_scan_fwd_kernelI32Selective_Scan_fwd_kernel_traitsILi32ELi8ELi1ELb1ELb1ELb1ELb1ELb1EN3c108BFloat16EffEEv13SSMParamsBase)
        /*0548*/ 	.word	0x00000090


	//----- nvinfo : EIATTR_FRAME_SIZE
	.align		4
.L_253:
        /*054c*/ 	.byte	0x04, 0x11
        /*054e*/ 	.short	(.L_255 - .L_254)
	.align		4
.L_254:
        /*0550*/ 	.word	index@(_Z25selective_scan_fwd_kernelI32Selective_Scan_fwd_kernel_traitsILi32ELi8ELi1ELb1ELb1ELb1ELb1ELb1EN3c108BFloat16EffEEv13SSMParamsBase)
        /*0554*/ 	.word	0x00000000


	//----- nvinfo : EIATTR_REGCOUNT
	.align		4
.L_255:
        /*0558*/ 	.byte	0x04, 0x2f
        /*055a*/ 	.short	(.L_257 - .L_256)
	.align		4
.L_256:
        /*055c*/ 	.word	index@(_Z25selective_scan_fwd_kernelI32Selective_Scan_fwd_kernel_traitsILi32ELi8ELi1ELb1ELb1ELb1ELb1ELb0EN3c108BFloat16EffEEv13SSMParamsBase)
        /*0560*/ 	.word	0x00000077


	//----- nvinfo : EIATTR_FRAME_SIZE
	.align		4
.L_257:
        /*0564*/ 	.byte	0x04, 0x11
        /*0566*/ 	.short	(.L_259 - .L_258)
	.align		4
.L_258:
        /*0568*/ 	.word	index@(_Z25selective_scan_fwd_kernelI32Selective_Scan_fwd_kernel_traitsILi32ELi8ELi1ELb1ELb1ELb1ELb1ELb0EN3c108BFloat16EffEEv13SSMParamsBase)
        /*056c*/ 	.word	0x00000000


	//----- nvinfo : EIATTR_REGCOUNT
	.align		4
.L_259:
        /*0570*/ 	.byte	0x04, 0x2f
        /*0572*/ 	.short	(.L_261 - .L_260)
	.align		4
.L_260:
        /*0574*/ 	.word	index@(_Z25selective_scan_fwd_kernelI32Selective_Scan_fwd_kernel_traitsILi32ELi8ELi1ELb1ELb1ELb1ELb0ELb1EN3c108BFloat16EffEEv13SSMParamsBase)
        /*0578*/ 	.word	0x00000090


	//----- nvinfo : EIATTR_FRAME_SIZE
	.align		4
.L_261:
        /*057c*/ 	.byte	0x04, 0x11
        /*057e*/ 	.short	(.L_263 - .L_262)
	.align		4
.L_262:
        /*0580*/ 	.word	index@(_Z25selective_scan_fwd_kernelI32Selective_Scan_fwd_kernel_traitsILi32ELi8ELi1ELb1ELb1ELb1ELb0ELb1EN3c108BFloat16EffEEv13SSMParamsBase)
        /*0584*/ 	.word	0x00000000


	//----- nvinfo : EIATTR_REGCOUNT
	.align		4
.L_263:
        /*0588*/ 	.byte	0x04, 0x2f
        /*058a*/ 	.short	(.L_265 - .L_264)
	.align		4
.L_264:
        /*058c*/ 	.word	index@(_Z25selective_scan_fwd_kernelI32Selective_Scan_fwd_kernel_traitsILi32ELi8ELi1ELb1ELb1ELb1ELb0ELb0EN3c108BFloat16EffEEv13SSMParamsBase)
        /*0590*/ 	.word	0x00000075


	//----- nvinfo : EIATTR_FRAME_SIZE
	.align		4
.L_265:
        /*0594*/ 	.byte	0x04, 0x11
        /*0596*/ 	.short	(.L_267 - .L_266)
	.align		4
.L_266:
        /*0598*/ 	.word	index@(_Z25selective_scan_fwd_kernelI32Selective_Scan_fwd_kernel_traitsILi32ELi8ELi1ELb1ELb1ELb1ELb0ELb0EN3c108BFloat16EffEEv13SSMParamsBase)
        /*059c*/ 	.word	0x00000000


	//----- nvinfo : EIATTR_REGCOUNT
	.align		4
.L_267:
        /*05a0*/ 	.byte	0x04, 0x2f
        /*05a2*/ 	.short	(.L_269 - .L_268)
	.align		4
.L_268:
        /*05a4*/ 	.word	index@(_Z25selective_scan_fwd_kernelI32Selective_Scan_fwd_kernel_traitsILi32ELi8ELi1ELb0ELb1ELb1ELb1ELb1EN3c108BFloat16EffEEv13SSMParamsBase)
        /*05a8*/ 	.word	0x00000090


	//----- nvinfo : EIATTR_FRAME_SIZE
	.align		4
.L_269:
        /*05ac*/ 	.byte	0x04, 0x11
        /*05ae*/ 	.short	(.L_271 - .L_270)
	.align		4
.L_270:
        /*05b0*/ 	.word	index@(_Z25selective_scan_fwd_kernelI32Selective_Scan_fwd_kernel_traitsILi32ELi8ELi1ELb0ELb1ELb1ELb1ELb1EN3c108BFloat16EffEEv13SSMParamsBase)
        /*05b4*/ 	.word	0x00000000


	//----- nvinfo : EIATTR_REGCOUNT
	.align		4
.L_271:
        /*05b8*/ 	.byte	0x04, 0x2f
        /*05ba*/ 	.short	(.L_273 - .L_272)
	.align		4
.L_272:
        /*05bc*/ 	.word	index@(_Z25selective_scan_fwd_kernelI32Selective_Scan_fwd_kernel_traitsILi32ELi8ELi1ELb0ELb1ELb1ELb1ELb0EN3c108BFloat16EffEEv13SSMParamsBase)
        /*05c0*/ 	.word	0x0000008d


	//----- nvinfo : EIATTR_FRAME_SIZE
	.align		4
.L_273:
        /*05c4*/ 	.byte	0x04, 0x11
        /*05c6*/ 	.short	(.L_275 - .L_274)
	.align		4
.L_274:
        /*05c8*/ 	.word	index@(_Z25selective_scan_fwd_kernelI32Selective_Scan_fwd_kernel_traitsILi32ELi8ELi1ELb0ELb1ELb1ELb1ELb0EN3c108BFloat16EffEEv13SSMParamsBase)
        /*05cc*/ 	.word	0x00000000


	//----- nvinfo : EIATTR_REGCOUNT
	.align		4
.L_275:
        /*05d0*/ 	.byte	0x04, 0x2f
        /*05d2*/ 	.short	(.L_277 - .L_276)
	.align		4
.L_276:
        /*05d4*/ 	.word	index@(_Z25selective_scan_fwd_kernelI32Selective_Scan_fwd_kernel_traitsILi32ELi8ELi1ELb0ELb1ELb1ELb0ELb1EN3c108BFloat16EffEEv13SSMParamsBase)
        /*05d8*/ 	.word	0x00000090


	//----- nvinfo : EIATTR_FRAME_SIZE
	.align		4
.L_277:
        /*05dc*/ 	.byte	0x04, 0x11
        /*05de*/ 	.short	(.L_279 - .L_278)
	.align		4
.L_278:
        /*05e0*/ 	.word	index@(_Z25selective_scan_fwd_kernelI32Selective_Scan_fwd_kernel_traitsILi32ELi8ELi1ELb0ELb1ELb1ELb0ELb1EN3c108BFloat16EffEEv13SSMParamsBase)
        /*05e4*/ 	.word	0x00000000


	//----- nvinfo : EIATTR_REGCOUNT
	.align		4
.L_279:
        /*05e8*/ 	.byte	0x04, 0x2f
        /*05ea*/ 	.short	(.L_281 - .L_280)
	.align		4
.L_280:
        /*05ec*/ 	.word	index@(_Z25selective_scan_fwd_kernelI32Selective_Scan_fwd_kernel_traitsILi32ELi8ELi1ELb0ELb1ELb1ELb0ELb0EN3c108BFloat16EffEEv13SSMParamsBase)
        /*05f0*/ 	.word	0x0000008d


	//----- nvinfo : EIATTR_FRAME_SIZE
	.align		4
.L_281:
        /*05f4*/ 	.byte	0x04, 0x11
        /*05f6*/ 	.short	(.L_283 - .L_282)
	.align		4
.L_282:
        /*05f8*/ 	.word	index@(_Z25selective_scan_fwd_kernelI32Selective_Scan_fwd_kernel_traitsILi32ELi8ELi1ELb0ELb1ELb1ELb0ELb0EN3c108BFloat16EffEEv13SSMParamsBase)
        /*05fc*/ 	.word	0x00000000


	//----- nvinfo : EIATTR_REGCOUNT
	.align		4
.L_283:
        /*0600*/ 	.byte	0x04, 0x2f
        /*0602*/ 	.short	(.L_285 - .L_284)
	.align		4
.L_284:
        /*0604*/ 	.word	index@(_Z25selective_scan_fwd_kernelI32Selective_Scan_fwd_kernel_traitsILi32ELi16ELi1ELb1ELb1ELb1ELb1ELb1EN3c108BFloat16EffEEv13SSMParamsBase)
        /*0608*/ 	.word	0x000000bb


	//----- nvinfo : EIATTR_FRAME_SIZE
	.align		4
.L_285:
        /*060c*/ 	.byte	0x04, 0x11
        /*060e*/ 	.short	(.L_287 - .L_286)
	.align		4
.L_286:
        /*0610*/ 	.word	index@(_Z25selective_scan_fwd_kernelI32Selective_Scan_fwd_kernel_traitsILi32ELi16ELi1ELb1ELb1ELb1ELb1ELb1EN3c108BFloat16EffEEv13SSMParamsBase)
        /*0614*/ 	.word	0x00000000


	//----- nvinfo : EIATTR_REGCOUNT
	.align		4
.L_287:
        /*0618*/ 	.byte	0x04, 0x2f
        /*061a*/ 	.short	(.L_289 - .L_288)
	.align		4
.L_288:
        /*061c*/ 	.word	index@(_Z25selective_scan_fwd_kernelI32Selective_Scan_fwd_kernel_traitsILi32ELi16ELi1ELb1ELb1ELb1ELb1ELb0EN3c108BFloat16EffEEv13SSMParamsBase)
        /*0620*/ 	.word	0x000000b2


	//----- nvinfo : EIATTR_FRAME_SIZE
	.align		4
.L_289:
        /*0624*/ 	.byte	0x04, 0x11
        /*0626*/ 	.short	(.L_291 - .L_290)
	.align		4
.L_290:
        /*0628*/ 	.word	index@(_Z25selective_scan_fwd_kernelI32Selective_Scan_fwd_kernel_traitsILi32ELi16ELi1ELb1ELb1ELb1ELb1ELb0EN3c108BFloat16EffEEv13SSMParamsBase)
        /*062c*/ 	.word	0x00000000


	//----- nvinfo : EIATTR_REGCOUNT
	.align		4
.L_291:
        /*0630*/ 	.byte	0x04, 0x2f
        /*0632*/ 	.short	(.L_293 - .L_292)
	.align		4
.L_292:
        /*0634*/ 	.word	index@(_Z25selective_scan_fwd_kernelI32Selective_Scan_fwd_kernel_traitsILi32ELi16ELi1ELb1ELb1ELb1ELb0ELb1EN3c108BFloat16EffEEv13SSMParamsBase)
        /*0638*/ 	.word	0x000000bb


	//----- nvinfo : EIATTR_FRAME_SIZE
	.align		4
.L_293:
        /*063c*/ 	.byte	0x04, 0x11
        /*063e*/ 	.short	(.L_295 - .L_294)
	.align		4
.L_294:
        /*0640*/ 	.word	index@(_Z25selective_scan_fwd_kernelI32Selective_Scan_fwd_kernel_traitsILi32ELi16ELi1ELb1ELb1ELb1ELb0ELb1EN3c108BFloat16EffEEv13SSMParamsBase)
        /*0644*/ 	.word	0x00000000


	//----- nvinfo : EIATTR_REGCOUNT
	.align		4
.L_295:
        /*0648*/ 	.byte	0x04, 0x2f
        /*064a*/ 	.short	(.L_297 - .L_296)
	.align		4
.L_296:
        /*064c*/ 	.word	index@(_Z25selective_scan_fwd_kernelI32Selective_Scan_fwd_kernel_traitsILi32ELi16ELi1ELb1ELb1ELb1ELb0ELb0EN3c108BFloat16EffEEv13SSMParamsBase)
        /*0650*/ 	.word	0x000000b1


	//----- nvinfo : EIATTR_FRAME_SIZE
	.align		4
.L_297:
        /*0654*/ 	.byte	0x04, 0x11
        /*0656*/ 	.short	(.L_299 - .L_298)
	.align		4
.L_298:
        /*0658*/ 	.word	index@(_Z25selective_scan_fwd_kernelI32Selective_Scan_fwd_kernel_traitsILi32ELi16ELi1ELb1ELb1ELb1ELb0ELb0EN3c108BFloat16EffEEv13SSMParamsBase)
        /*065c*/ 	.word	0x00000000


	//----- nvinfo : EIATTR_REGCOUNT
	.align		4
.L_299:
        /*0660*/ 	.byte	0x04, 0x2f
        /*0662*/ 	.short	(.L_301 - .L_300)
	.align		4
.L_300:
        /*0664*/ 	.word	index@(_Z25selective_scan_fwd_kernelI32Selective_Scan_fwd_kernel_traitsILi32ELi16ELi1ELb0ELb1ELb1ELb1ELb1EN3c108BFloat16EffEEv13SSMParamsBase)
        /*0668*/ 	.word	0x000000bb


	//----- nvinfo : EIATTR_FRAME_SIZE
	.align		4
.L_301:
        /*066c*/ 	.byte	0x04, 0x11
        /*066e*/ 	.short	(.L_303 - .L_302)
	.align		4
.L_302:
        /*0670*/ 	.word	index@(_Z25selective_scan_fwd_kernelI32Selective_Scan_fwd_kernel_traitsILi32ELi16ELi1ELb0ELb1ELb1ELb1ELb1EN3c108BFloat16EffEEv13SSMParamsBase)
        /*0674*/ 	.word	0x00000000


	//----- nvinfo : EIATTR_REGCOUNT
	.align		4
.L_303:
        /*0678*/ 	.byte	0x04, 0x2f
        /*067a*/ 	.short	(.L_305 - .L_304)
	.align		4
.L_304:
        /*067c*/ 	.word	index@(_Z25selective_scan_fwd_kernelI32Selective_Scan_fwd_kernel_traitsILi32ELi16ELi1ELb0ELb1ELb1ELb1ELb0EN3c108BFloat16EffEEv13SSMParamsBase)
        /*0680*/ 	.word	0x000000b8


	//----- nvinfo : EIATTR_FRAME_SIZE
	.align		4
.L_305:
        /*0684*/ 	.byte	0x04, 0x11
        /*0686*/ 	.short	(.L_307 - .L_306)
	.align		4
.L_306:
        /*0688*/ 	.word	index@(_Z25selective_scan_fwd_kernelI32Selective_Scan_fwd_kernel_traitsILi32ELi16ELi1ELb0ELb1ELb1ELb1ELb0EN3c108BFloat16EffEEv13SSMParamsBase)
        /*068c*/ 	.word	0x00000000


	//----- nvinfo : EIATTR_REGCOUNT
	.align		4
.L_307:
        /*0690*/ 	.byte	0x04, 0x2f
        /*0692*/ 	.short	(.L_309 - .L_308)
	.align		4
.L_308:
        /*0694*/ 	.word	index@(_Z25selective_scan_fwd_kernelI32Selective_Scan_fwd_kernel_traitsILi32ELi16ELi1ELb0ELb1ELb1ELb0ELb1EN3c108BFloat16EffEEv13SSMParamsBase)
        /*0698*/ 	.word	0x000000bb


	//----- nvinfo : EIATTR_FRAME_SIZE
	.align		4
.L_309:
        /*069c*/ 	.byte	0x04, 0x11
        /*069e*/ 	.short	(.L_311 - .L_310)
	.align		4
.L_310:
        /*06a0*/ 	.word	index@(_Z25selective_scan_fwd_kernelI32Selective_Scan_fwd_kernel_traitsILi32ELi16ELi1ELb0ELb1ELb1ELb0ELb1EN3c108BFloat16EffEEv13SSMParamsBase)
        /*06a4*/ 	.word	0x00000000


	//----- nvinfo : EIATTR_REGCOUNT
	.align		4
.L_311:
        /*06a8*/ 	.byte	0x04, 0x2f
        /*06aa*/ 	.short	(.L_313 - .L_312)
	.align		4
.L_312:
        /*06ac*/ 	.word	index@(_Z25selective_scan_fwd_kernelI32Selective_Scan_fwd_kernel_traitsILi32ELi16ELi1ELb0ELb1ELb1ELb0ELb0EN3c108BFloat16EffEEv13SSMParamsBase)
        /*06b0*/ 	.word	0x000000b8


	//----- nvinfo : EIATTR_FRAME_SIZE
	.align		4
.L_313:
        /*06b4*/ 	.byte	0x04, 0x11
        /*06b6*/ 	.short	(.L_315 - .L_314)
	.align		4
.L_314:
        /*06b8*/ 	.word	index@(_Z25selective_scan_fwd_kernelI32Selective_Scan_fwd_kernel_traitsILi32ELi16ELi1ELb0ELb1ELb1ELb0ELb0EN3c108BFloat16EffEEv13SSMParamsBase)
        /*06bc*/ 	.word	0x00000000


	//----- nvinfo : EIATTR_REGCOUNT
	.align		4
.L_315:
        /*06c0*/ 	.byte	0x04, 0x2f
        /*06c2*/ 	.short	(.L_317 - .L_316)
	.align		4
.L_316:
        /*06c4*/ 	.word	index@(_Z25selective_scan_fwd_kernelI32Selective_Scan_fwd_kernel_traitsILi128ELi16ELi1ELb1ELb1ELb1ELb1ELb1EN3c108BFloat16EffEEv13SSMParamsBase)
        /*06c8*/ 	.word	0x000000a8


	//----- nvinfo : EIATTR_FRAME_SIZE
	.align		4
.L_317:
        /*06cc*/ 	.byte	0x04, 0x11
        /*06ce*/ 	.short	(.L_319 - .L_318)
	.align		4
.L_318:
        /*06d0*/ 	.word	index@(_Z25selective_scan_fwd_kernelI32Selective_Scan_fwd_kernel_traitsILi128ELi16ELi1ELb1ELb1ELb1ELb1ELb1EN3c108BFloat16EffEEv13SSMParamsBase)
        /*06d4*/ 	.word	0x00000020


	//----- nvinfo : EIATTR_REGCOUNT
	.align		4
.L_319:
        /*06d8*/ 	.byte	0x04, 0x2f
        /*06da*/ 	.short	(.L_321 - .L_320)
	.align		4
.L_320:
        /*06dc*/ 	.word	index@(_Z25selective_scan_fwd_kernelI32Selective_Scan_fwd_kernel_traitsILi128ELi16ELi1ELb1ELb1ELb1ELb1ELb0EN3c108BFloat16EffEEv13SSMParamsBase)
        /*06e0*/ 	.word	0x000000a8


	//----- nvinfo : EIATTR_FRAME_SIZE
	.align		4
.L_321:
        /*06e4*/ 	.byte	0x04, 0x11
        /*06e6*/ 	.short	(.L_323 - .L_322)
	.align		4
.L_322:
        /*06e8*/ 	.word	index@(_Z25selective_scan_fwd_kernelI32Selective_Scan_fwd_kernel_traitsILi128ELi16ELi1ELb1ELb1ELb1ELb1ELb0EN3c108BFloat16EffEEv13SSMParamsBase)
        /*06ec*/ 	.word	0x00000008


	//----- nvinfo : EIATTR_REGCOUNT
	.align		4
.L_323:
        /*06f0*/ 	.byte	0x04, 0x2f
        /*06f2*/ 	.short	(.L_325 - .L_324)
	.align		4
.L_324:
        /*06f4*/ 	.word	index@(_Z25selective_scan_fwd_kernelI32Selective_Scan_fwd_kernel_traitsILi128ELi16ELi1ELb1ELb1ELb1ELb0ELb1EN3c108BFloat16EffEEv13SSMParamsBase)
        /*06f8*/ 	.word	0x000000a8


	//----- nvinfo : EIATTR_FRAME_SIZE
	.align		4
.L_325:
        /*06fc*/ 	.byte	0x04, 0x11
        /*06fe*/ 	.short	(.L_327 - .L_326)
	.align		4
.L_326:
        /*0700*/ 	.word	index@(_Z25selective_scan_fwd_kernelI32Selective_Scan_fwd_kernel_traitsILi128ELi16ELi1ELb1ELb1ELb1ELb0ELb1EN3c108BFloat16EffEEv13SSMParamsBase)
        /*0704*/ 	.word	0x00000020


	//----- nvinfo : EIATTR_REGCOUNT
	.align		4
.L_327:
        /*0708*/ 	.byte	0x04, 0x2f
        /*070a*/ 	.short	(.L_329 - .L_328)
	.align		4
.L_328:
        /*070c*/ 	.word	index@(_Z25selective_scan_fwd_kernelI32Selective_Scan_fwd_kernel_traitsILi128ELi16ELi1ELb1ELb1ELb1ELb0ELb0EN3c108BFloat16EffEEv13SSMParamsBase)
        /*0710*/ 	.word	0x000000a8


	//----- nvinfo : EIATTR_FRAME_SIZE
	.align		4
.L_329:
        /*0714*/ 	.byte	0x04, 0x11
        /*0716*/ 	.short	(.L_331 - .L_330)
	.align		4
.L_330:
        /*0718*/ 	.word	index@(_Z25selective_scan_fwd_kernelI32Selective_Scan_fwd_kernel_traitsILi128ELi16ELi1ELb1ELb1ELb1ELb0ELb0EN3c108BFloat16EffEEv13SSMParamsBase)
        /*071c*/ 	.word	0x00000008


	//----- nvinfo : EIATTR_REGCOUNT
	.align		4
.L_331:
        /*0720*/ 	.byte	0x04, 0x2f
        /*0722*/ 	.short	(.L_333 - .L_332)
	.align		4
.L_332:
        /*0724*/ 	.word	index@(_Z25selective_scan_fwd_kernelI32Selective_Scan_fwd_kernel_traitsILi128ELi16ELi1ELb0ELb1ELb1ELb1ELb1EN3c108BFloat16EffEEv13SSMParamsBase)
        /*0728*/ 	.word	0x000000a8


	//----- nvinfo : EIATTR_FRAME_SIZE
	.align		4
.L_333:
        /*072c*/ 	.byte	0x04, 0x11
        /*072e*/ 	.short	(.L_335 - .L_334)
	.align		4
.L_334:
        /*0730*/ 	.word	index@(_Z25selective_scan_fwd_kernelI32Selective_Scan_fwd_kernel_traitsILi128ELi16ELi1ELb0ELb1ELb1ELb1ELb1EN3c108BFloat16EffEEv13SSMParamsBase)
        /*0734*/ 	.word	0x00000020


	//----- nvinfo : EIATTR_REGCOUNT
	.align		4
.L_335:
        /*0738*/ 	.byte	0x04, 0x2f
        /*073a*/ 	.short	(.L_337 - .L_336)
	.align		4
.L_336:
        /*073c*/ 	.word	index@(_Z25selective_scan_fwd_kernelI32Selective_Scan_fwd_kernel_traitsILi128ELi16ELi1ELb0ELb1ELb1ELb1ELb0EN3c108BFloat16EffEEv13SSMParamsBase)
        /*0740*/ 	.word	0x000000a8


	//----- nvinfo : EIATTR_FRAME_SIZE
	.align		4
.L_337:
        /*0744*/ 	.byte	0x04, 0x11
        /*0746*/ 	.short	(.L_339 - .L_338)
	.align		4
.L_338:
        /*0748*/ 	.word	index@(_Z25selective_scan_fwd_kernelI32Selective_Scan_fwd_kernel_traitsILi128ELi16ELi1ELb0ELb1ELb1ELb1ELb0EN3c108BFloat16EffEEv13SSMParamsBase)
        /*074c*/ 	.word	0x00000018


	//----- nvinfo : EIATTR_REGCOUNT
	.align		4
.L_339:
        /*0750*/ 	.byte	0x04, 0x2f
        /*0752*/ 	.short	(.L_341 - .L_340)
	.align		4
.L_340:
        /*0754*/ 	.word	index@(_Z25selective_scan_fwd_kernelI32Selective_Scan_fwd_kernel_traitsILi128ELi16ELi1ELb0ELb1ELb1ELb0ELb1EN3c108BFloat16EffEEv13SSMParamsBase)
        /*0758*/ 	.word	0x000000a8


	//----- nvinfo : EIATTR_FRAME_SIZE
	.align		4
.L_341:
        /*075c*/ 	.byte	0x04, 0x11
        /*075e*/ 	.short	(.L_343 - .L_342)
	.align		4
.L_342:
        /*0760*/ 	.word	index@(_Z25selective_scan_fwd_kernelI32Selective_Scan_fwd_kernel_traitsILi128ELi16ELi1ELb0ELb1ELb1ELb0ELb1EN3c108BFloat16EffEEv13SSMParamsBase)
        /*0764*/ 	.word	0x00000020


	//----- nvinfo : EIATTR_REGCOUNT
	.align		4
.L_343:
        /*0768*/ 	.byte	0x04, 0x2f
        /*076a*/ 	.short	(.L_345 - .L_344)
	.align		4
.L_344:
        /*076c*/ 	.word	index@(_Z25selective_scan_fwd_kernelI32Selective_Scan_fwd_kernel_traitsILi128ELi16ELi1ELb0ELb1ELb1ELb0ELb0EN3c108BFloat16EffEEv13SSMParamsBase)
        /*0770*/ 	.word	0x000000a8


	//----- nvinfo : EIATTR_FRAME_SIZE
	.align		4
.L_345:
        /*0774*/ 	.byte	0x04, 0x11
        /*0776*/ 	.short	(.L_347 - .L_346)
	.align		4
.L_346:
        /*0778*/ 	.word	index@(_Z25selective_scan_fwd_kernelI32Selective_Scan_fwd_kernel_traitsILi128ELi16ELi1ELb0ELb1ELb1ELb0ELb0EN3c108BFloat16EffEEv13SSMParamsBase)
        /*077c*/ 	.word	0x00000018


	//----- nvinfo : EIATTR_REGCOUNT
	.align		4
.L_347:
        /*0780*/ 	.byte	0x04, 0x2f
        /*0782*/ 	.short	(.L_349 - .L_348)
	.align		4
.L_348:
        /*0784*/ 	.word	index@(_Z25selective_scan_fwd_kernelI32Selective_Scan_fwd_kernel_traitsILi64ELi16ELi1ELb1ELb1ELb1ELb1ELb1EN3c104HalfEfS2_EEv13SSMParamsBase)
        /*0788*/ 	.word	0x000000a8


	//----- nvinfo : EIATTR_FRAME_SIZE
	.align		4
.L_349:
        /*078c*/ 	.byte	0x04, 0x11
        /*078e*/ 	.short	(.L_351 - .L_350)
	.align		4
.L_350:
        /*0790*/ 	.word	index@(_Z25selective_scan_fwd_kernelI32Selective_Scan_fwd_kernel_traitsILi64ELi16ELi1ELb1ELb1ELb1ELb1ELb1EN3c104HalfEfS2_EEv13SSMParamsBase)
        /*0794*/ 	.word	0x00000010


	//----- nvinfo : EIATTR_REGCOUNT
	.align		4
.L_351:
        /*0798*/ 	.byte	0x04, 0x2f
        /*079a*/ 	.short	(.L_353 - .L_352)
	.align		4
.L_352:
        /*079c*/ 	.word	index@(_Z25selective_scan_fwd_kernelI32Selective_Scan_fwd_kernel_traitsILi64ELi16ELi1ELb1ELb1ELb1ELb1ELb0EN3c104HalfEfS2_EEv13SSMParamsBase)
        /*07a0*/ 	.word	0x000000a8


	//----- nvinfo : EIATTR_FRAME_SIZE
	.align		4
.L_353:
        /*07a4*/ 	.byte	0x04, 0x11
        /*07a6*/ 	.short	(.L_355 - .L_354)
	.align		4
.L_354:
        /*07a8*/ 	.word	index@(_Z25selective_scan_fwd_kernelI32Selective_Scan_fwd_kernel_traitsILi64ELi16ELi1ELb1ELb1ELb1ELb1ELb0EN3c104HalfEfS2_EEv13SSMParamsBase)
        /*07ac*/ 	.word	0x00000000


	//----- nvinfo : EIATTR_REGCOUNT
	.align		4
.L_355:
        /*07b0*/ 	.byte	0x04, 0x2f
        /*07b2*/ 	.short	(.L_357 - .L_356)
	.align		4
.L_356:
        /*07b4*/ 	.word	index@(_Z25selective_scan_fwd_kernelI32Selective_Scan_fwd_kernel_traitsILi64ELi16ELi1ELb1ELb1ELb1ELb0ELb1EN3c104HalfEfS2_EEv13SSMParamsBase)
        /*07b8*/ 	.word	0x000000a8


	//----- nvinfo : EIATTR_FRAME_SIZE
	.align		4
.L_357:
        /*07bc*/ 	.byte	0x04, 0x11
        /*07be*/ 	.short	(.L_359 - .L_358)
	.align		4
.L_358:
        /*07c0*/ 	.word	index@(_Z25selective_scan_fwd_kernelI32Selective_Scan_fwd_kernel_traitsILi64ELi16ELi1ELb1ELb1ELb1ELb0ELb1EN3c104HalfEfS2_EEv13SSMParamsBase)
        /*07c4*/ 	.word	0x00000010


	//----- nvinfo : EIATTR_REGCOUNT
	.align		4
.L_359:
        /*07c8*/ 	.byte	0x04, 0x2f
        /*07ca*/ 	.short	(.L_361 - .L_360)
	.align		4
.L_360:
        /*07cc*/ 	.word	index@(_Z25selective_scan_fwd_kernelI32Selective_Scan_fwd_kernel_traitsILi64ELi16ELi1ELb1ELb1ELb1ELb0ELb0EN3c104HalfEfS2_EEv13SSMParamsBase)
        /*07d0*/ 	.word	0x000000a8


	//----- nvinfo : EIATTR_FRAME_SIZE
	.align		4
.L_361:
        /*07d4*/ 	.byte	0x04, 0x11
        /*07d6*/ 	.short	(.L_363 - .L_362)
	.align		4
.L_362:
        /*07d8*/ 	.word	index@(_Z25selective_scan_fwd_kernelI32Selective_Scan_fwd_kernel_traitsILi64ELi16ELi1ELb1ELb1ELb1ELb0ELb0EN3c104HalfEfS2_EEv13SSMParamsBase)
        /*07dc*/ 	.word	0x00000000


	//----- nvinfo : EIATTR_REGCOUNT
	.align		4
.L_363:
        /*07e0*/ 	.byte	0x04, 0x2f
        /*07e2*/ 	.short	(.L_365 - .L_364)
	.align		4
.L_364:
        /*07e4*/ 	.word	index@(_Z25selective_scan_fwd_kernelI32Selective_Scan_fwd_kernel_traitsILi64ELi16ELi1ELb0ELb1ELb1ELb1ELb1EN3c104HalfEfS2_EEv13SSMParamsBase)
        /*07e8*/ 	.word	0x000000a8


	//----- nvinfo : EIATTR_FRAME_SIZE
	.align		4
.L_365:
        /*07ec*/ 	.byte	0x04, 0x11
        /*07ee*/ 	.short	(.L_367 - .L_366)
	.align		4
.L_366:
        /*07f0*/ 	.word	index@(_Z25selective_scan_fwd_kernelI32Selective_Scan_fwd_kernel_traitsILi64ELi16ELi1ELb0ELb1ELb1ELb1ELb1EN3c104HalfEfS2_EEv13SSMParamsBase)
        /*07f4*/ 	.word	0x00000010


	//----- nvinfo : EIATTR_REGCOUNT
	.align		4
.L_367:
        /*07f8*/ 	.byte	0x04, 0x2f
        /*07fa*/ 	.short	(.L_369 - .L_368)
	.align		4
.L_368:
        /*07fc*/ 	.word	index@(_Z25selective_scan_fwd_kernelI32Selective_Scan_fwd_kernel_traitsILi64ELi16ELi1ELb0ELb1ELb1ELb1ELb0EN3c104HalfEfS2_EEv13SSMParamsBase)
        /*0800*/ 	.word	0x000000a8


	//----- nvinfo : EIATTR_FRAME_SIZE
	.align		4
.L_369:
        /*0804*/ 	.byte	0x04, 0x11
        /*0806*/ 	.short	(.L_371 - .L_370)
	.align		4
.L_370:
        /*0808*/ 	.word	index@(_Z25selective_scan_fwd_kernelI32Selective_Scan_fwd_kernel_traitsILi64ELi16ELi1ELb0ELb1ELb1ELb1ELb0EN3c104HalfEfS2_EEv13SSMParamsBase)
        /*080c*/ 	.word	0x00000000


	//----- nvinfo : EIATTR_REGCOUNT
	.align		4
.L_371:
        /*0810*/ 	.byte	0x04, 0x2f
        /*0812*/ 	.short	(.L_373 - .L_372)
	.align		4
.L_372:
        /*0814*/ 	.word	index@(_Z25selective_scan_fwd_kernelI32Selective_Scan_fwd_kernel_traitsILi64ELi16ELi1ELb0ELb1ELb1ELb0ELb1EN3c104HalfEfS2_EEv13SSMParamsBase)
        /*0818*/ 	.word	0x000000a8


	//----- nvinfo : EIATTR_FRAME_SIZE
	.align		4
.L_373:
        /*081c*/ 	.byte	0x04, 0x11
        /*081e*/ 	.short	(.L_375 - .L_374)
	.align		4
.L_374:
        /*0820*/ 	.word	index@(_Z25selective_scan_fwd_kernelI32Selective_Scan_fwd_kernel_traitsILi64ELi16ELi1ELb0ELb1ELb1ELb0ELb1EN3c104HalfEfS2_EEv13SSMParamsBase)
        /*0824*/ 	.word	0x00000010


	//----- nvinfo : EIATTR_REGCOUNT
	.align		4
.L_375:
        /*0828*/ 	.byte	0x04, 0x2f
        /*082a*/ 	.short	(.L_377 - .L_376)
	.align		4
.L_376:
        /*082c*/ 	.word	index@(_Z25selective_scan_fwd_kernelI32Selective_Scan_fwd_kernel_traitsILi64ELi16ELi1ELb0ELb1ELb1ELb0ELb0EN3c104HalfEfS2_EEv13SSMParamsBase)
        /*0830*/ 	.word	0x000000a8


	//----- nvinfo : EIATTR_FRAME_SIZE
	.align		4
.L_377:
        /*0834*/ 	.byte	0x04, 0x11
        /*0836*/ 	.short	(.L_379 - .L_378)
	.align		4
.L_378:
        /*0838*/ 	.word	index@(_Z25selective_scan_fwd_kernelI32Selective_Scan_fwd_kernel_traitsILi64ELi16ELi1ELb0ELb1ELb1ELb0ELb0EN3c104HalfEfS2_EEv13SSMParamsBase)
        /*083c*/ 	.word	0x00000000


	//----- nvinfo : EIATTR_REGCOUNT
	.align		4
.L_379:
        /*0840*/ 	.byte	0x04, 0x2f
        /*0842*/ 	.short	(.L_381 - .L_380)
	.align		4
.L_380:
        /*0844*/ 	.word	index@(_Z25selective_scan_fwd_kernelI32Selective_Scan_fwd_kernel_traitsILi32ELi4ELi1ELb1ELb1ELb1ELb1ELb1EN3c104HalfEfS2_EEv13SSMParamsBase)
        /*0848*/ 	.word	0x00000066


	//----- nvinfo : EIATTR_FRAME_SIZE
	.align		4
.L_381:
        /*084c*/ 	.byte	0x04, 0x11
        /*084e*/ 	.short	(.L_383 - .L_382)
	.align		4
.L_382:
        /*0850*/ 	.word	index@(_Z25selective_scan_fwd_kernelI32Selective_Scan_fwd_kernel_traitsILi32ELi4ELi1ELb1ELb1ELb1ELb1ELb1EN3c104HalfEfS2_EEv13SSMParamsBase)
        /*0854*/ 	.word	0x00000000


	//----- nvinfo : EIATTR_REGCOUNT
	.align		4
.L_383:
        /*0858*/ 	.byte	0x04, 0x2f
        /*085a*/ 	.short	(.L_385 - .L_384)
	.align		4
.L_384:
        /*085c*/ 	.word	index@(_Z25selective_scan_fwd_kernelI32Selective_Scan_fwd_kernel_traitsILi32ELi4ELi1ELb1ELb1ELb1ELb1ELb0EN3c104HalfEfS2_EEv13SSMParamsBase)
        /*0860*/ 	.word	0x0000005c


	//----- nvinfo : EIATTR_FRAME_SIZE
	.align		4
.L_385:
        /*0864*/ 	.byte	0x04, 0x11
        /*0866*/ 	.short	(.L_387 - .L_386)
	.align		4
.L_386:
        /*0868*/ 	.word	index@(_Z25selective_scan_fwd_kernelI32Selective_Scan_fwd_kernel_traitsILi32ELi4ELi1ELb1ELb1ELb1ELb1ELb0EN3c104HalfEfS2_EEv13SSMParamsBase)
        /*086c*/ 	.word	0x00000000


	//----- nvinfo : EIATTR_REGCOUNT
	.align		4
.L_387:
        /*0870*/ 	.byte	0x04, 0x2f
        /*0872*/ 	.short	(.L_389 - .L_388)
	.align		4
.L_388:
        /*0874*/ 	.word	index@(_Z25selective_scan_fwd_kernelI32Selective_Scan_fwd_kernel_traitsILi32ELi4ELi1ELb1ELb1ELb1ELb0ELb1EN3c104HalfEfS2_EEv13SSMParamsBase)
        /*0878*/ 	.word	0x00000067


	//----- nvinfo : EIATTR_FRAME_SIZE
	.align		4
.L_389:
        /*087c*/ 	.byte	0x04, 0x11
        /*087e*/ 	.short	(.L_391 - .L_390)
	.align		4
.L_390:
        /*0880*/ 	.word	index@(_Z25selective_scan_fwd_kernelI32Selective_Scan_fwd_kernel_traitsILi32ELi4ELi1ELb1ELb1ELb1ELb0ELb1EN3c104HalfEfS2_EEv13SSMParamsBase)
        /*0884*/ 	.word	0x00000000


	//----- nvinfo : EIATTR_REGCOUNT
	.align		4
.L_391:
        /*0888*/ 	.byte	0x04, 0x2f
        /*088a*/ 	.short	(.L_393 - .L_392)
	.align		4
.L_392:
        /*088c*/ 	.word	index@(_Z25selective_scan_fwd_kernelI32Selective_Scan_fwd_kernel_traitsILi32ELi4ELi1ELb1ELb1ELb1ELb0ELb0EN3c104HalfEfS2_EEv13SSMParamsBase)
        /*0890*/ 	.word	0x0000005c


	//----- nvinfo : EIATTR_FRAME_SIZE
	.align		4
.L_393:
        /*0894*/ 	.byte	0x04, 0x11
        /*0896*/ 	.short	(.L_395 - .L_394)
	.align		4
.L_394:
        /*0898*/ 	.word	index@(_Z25selective_scan_fwd_kernelI32Selective_Scan_fwd_kernel_traitsILi32ELi4ELi1ELb1ELb1ELb1ELb0ELb0EN3c104HalfEfS2_EEv13SSMParamsBase)
        /*089c*/ 	.word	0x00000000


	//----- nvinfo : EIATTR_REGCOUNT
	.align		4
.L_395:
        /*08a0*/ 	.byte	0x04, 0x2f
        /*08a2*/ 	.short	(.L_397 - .L_396)
	.align		4
.L_396:
        /*08a4*/ 	.word	index@(_Z25selective_scan_fwd_kernelI32Selective_Scan_fwd_kernel_traitsILi32ELi4ELi1ELb0ELb1ELb1ELb1ELb1EN3c104HalfEfS2_EEv13SSMParamsBase)
        /*08a8*/ 	.word	0x00000066


	//----- nvinfo : EIATTR_FRAME_SIZE
	.align		4
.L_397:
        /*08ac*/ 	.byte	0x04, 0x11
        /*08ae*/ 	.short	(.L_399 - .L_398)
	.align		4
.L_398:
        /*08b0*/ 	.word	index@(_Z25selective_scan_fwd_kernelI32Selective_Scan_fwd_kernel_traitsILi32ELi4ELi1ELb0ELb1ELb1ELb1ELb1EN3c104HalfEfS2_EEv13SSMParamsBase)
        /*08b4*/ 	.word	0x00000000


	//----- nvinfo : EIATTR_REGCOUNT
	.align		4
.L_399:
        /*08b8*/ 	.byte	0x04, 0x2f
        /*08ba*/ 	.short	(.L_401 - .L_400)
	.align		4
.L_400:
        /*08bc*/ 	.word	index@(_Z25selective_scan_fwd_kernelI32Selective_Scan_fwd_kernel_traitsILi32ELi4ELi1ELb0ELb1ELb1ELb1ELb0EN3c104HalfEfS2_EEv13SSMParamsBase)
        /*08c0*/ 	.word	0x00000063


	//----- nvinfo : EIATTR_FRAME_SIZE
	.align		4
.L_401:
        /*08c4*/ 	.byte	0x04, 0x11
        /*08c6*/ 	.short	(.L_403 - .L_402)
	.align		4
.L_402:
        /*08c8*/ 	.word	index@(_Z25selective_scan_fwd_kernelI32Selective_Scan_fwd_kernel_traitsILi32ELi4ELi1ELb0ELb1ELb1ELb1ELb0EN3c104HalfEfS2_EEv13SSMParamsBase)
        /*08cc*/ 	.word	0x00000000


	//----- nvinfo : EIATTR_REGCOUNT
	.align		4
.L_403:
        /*08d0*/ 	.byte	0x04, 0x2f
        /*08d2*/ 	.short	(.L_405 - .L_404)
	.align		4
.L_404:
        /*08d4*/ 	.word	index@(_Z25selective_scan_fwd_kernelI32Selective_Scan_fwd_kernel_traitsILi32ELi4ELi1ELb0ELb1ELb1ELb0ELb1EN3c104HalfEfS2_EEv13SSMParamsBase)
        /*08d8*/ 	.word	0x00000067


	//----- nvinfo : EIATTR_FRAME_SIZE
	.align		4
.L_405:
        /*08dc*/ 	.byte	0x04, 0x11
        /*08de*/ 	.short	(.L_407 - .L_406)
	.align		4
.L_406:
        /*08e0*/ 	.word	index@(_Z25selective_scan_fwd_kernelI32Selective_Scan_fwd_kernel_traitsILi32ELi4ELi1ELb0ELb1ELb1ELb0ELb1EN3c104HalfEfS2_EEv13SSMParamsBase)
        /*08e4*/ 	.word	0x00000000


	//----- nvinfo : EIATTR_REGCOUNT
	.align		4
.L_407:
        /*08e8*/ 	.byte	0x04, 0x2f
        /*08ea*/ 	.short	(.L_409 - .L_408)
	.align		4
.L_408:
        /*08ec*/ 	.word	index@(_Z25selective_scan_fwd_kernelI32Selective_Scan_fwd_kernel_traitsILi32ELi4ELi1ELb0ELb1ELb1ELb0ELb0EN3c104HalfEfS2_EEv13SSMParamsBase)
        /*08f0*/ 	.word	0x00000065


	//----- nvinfo : EIATTR_FRAME_SIZE
	.align		4
.L_409:
        /*08f4*/ 	.byte	0x04, 0x11
        /*08f6*/ 	.short	(.L_411 - .L_410)
	.align		4
.L_410:
        /*08f8*/ 	.word	index@(_Z25selective_scan_fwd_kernelI32Selective_Scan_fwd_kernel_traitsILi32ELi4ELi1ELb0ELb1ELb1ELb0ELb0EN3c104HalfEfS2_EEv13SSMParamsBase)
        /*08fc*/ 	.word	0x00000000


	//----- nvinfo : EIATTR_REGCOUNT
	.align		4
.L_411:
        /*0900*/ 	.byte	0x04, 0x2f
        /*0902*/ 	.short	(.L_413 - .L_412)
	.align		4
.L_412:
        /*0904*/ 	.word	index@(_Z25selective_scan_fwd_kernelI32Selective_Scan_fwd_kernel_traitsILi32ELi8ELi1ELb1ELb1ELb1ELb1ELb1EN3c104HalfEfS2_EEv13SSMParamsBase)
        /*0908*/ 	.word	0x00000090


	//----- nvinfo : EIATTR_FRAME_SIZE
	.align		4
.L_413:
        /*090c*/ 	.byte	0x04, 0x11
        /*090e*/ 	.short	(.L_415 - .L_414)
	.align		4
.L_414:
        /*0910*/ 	.word	index@(_Z25selective_scan_fwd_kernelI32Selective_Scan_fwd_kernel_traitsILi32ELi8ELi1ELb1ELb1ELb1ELb1ELb1EN3c104HalfEfS2_EEv13SSMParamsBase)
        /*0914*/ 	.word	0x00000000


	//----- nvinfo : EIATTR_REGCOUNT
	.align		4
.L_415:
        /*0918*/ 	.byte	0x04, 0x2f
        /*091a*/ 	.short	(.L_417 - .L_416)
	.align		4
.L_416:
        /*091c*/ 	.word	index@(_Z25selective_scan_fwd_kernelI32Selective_Scan_fwd_kernel_traitsILi32ELi8ELi1ELb1ELb1ELb1ELb1ELb0EN3c104HalfEfS2_EEv13SSMParamsBase)
        /*0920*/ 	.word	0x00000077


	//----- nvinfo : EIATTR_FRAME_SIZE
	.align		4
.L_417:
        /*0924*/ 	.byte	0x04, 0x11
        /*0926*/ 	.short	(.L_419 - .L_418)
	.align		4
.L_418:
        /*0928*/ 	.word	index@(_Z25selective_scan_fwd_kernelI32Selective_Scan_fwd_kernel_traitsILi32ELi8ELi1ELb1ELb1ELb1ELb1ELb0EN3c104HalfEfS2_EEv13SSMParamsBase)
        /*092c*/ 	.word	0x00000000


	//----- nvinfo : EIATTR_REGCOUNT
	.align		4
.L_419:
        /*0930*/ 	.byte	0x04, 0x2f
        /*0932*/ 	.short	(.L_421 - .L_420)
	.align		4
.L_420:
        /*0934*/ 	.word	index@(_Z25selective_scan_fwd_kernelI32Selective_Scan_fwd_kernel_traitsILi32ELi8ELi1ELb1ELb1ELb1ELb0ELb1EN3c104HalfEfS2_EEv13SSMParamsBase)
        /*0938*/ 	.word	0x00000090


	//----- nvinfo : EIATTR_FRAME_SIZE
	.align		4
.L_421:
        /*093c*/ 	.byte	0x04, 0x11
        /*093e*/ 	.short	(.L_423 - .L_422)
	.align		4
.L_422:
        /*0940*/ 	.word	index@(_Z25selective_scan_fwd_kernelI32Selective_Scan_fwd_kernel_traitsILi32ELi8ELi1ELb1ELb1ELb1ELb0ELb1EN3c104HalfEfS2_EEv13SSMParamsBase)
        /*0944*/ 	.word	0x00000000


	//----- nvinfo : EIATTR_REGCOUNT
	.align		4
.L_423:
        /*0948*/ 	.byte	0x04, 0x2f
        /*094a*/ 	.short	(.L_425 - .L_424)
	.align		4
.L_424:
        /*094c*/ 	.word	index@(_Z25selective_scan_fwd_kernelI32Selective_Scan_fwd_kernel_traitsILi32ELi8ELi1ELb1ELb1ELb1ELb0ELb0EN3c104HalfEfS2_EEv13SSMParamsBase)
        /*0950*/ 	.word	0x00000075


	//----- nvinfo : EIATTR_FRAME_SIZE
	.align		4
.L_425:
        /*0954*/ 	.byte	0x04, 0x11
        /*0956*/ 	.short	(.L_427 - .L_426)
	.align		4
.L_426:
        /*0958*/ 	.word	index@(_Z25selective_scan_fwd_kernelI32Selective_Scan_fwd_kernel_traitsILi32ELi8ELi1ELb1ELb1ELb1ELb0ELb0EN3c104HalfEfS2_EEv13SSMParamsBase)
        /*095c*/ 	.word	0x00000000


	//----- nvinfo : EIATTR_REGCOUNT
	.align		4
.L_427:
        /*0960*/ 	.byte	0x04, 0x2f
        /*0962*/ 	.short	(.L_429 - .L_428)
	.align		4
.L_428:
        /*0964*/ 	.word	index@(_Z25selective_scan_fwd_kernelI32Selective_Scan_fwd_kernel_traitsILi32ELi8ELi1ELb0ELb1ELb1ELb1ELb1EN3c104HalfEfS2_EEv13SSMParamsBase)
        /*0968*/ 	.word	0x00000090


	//----- nvinfo : EIATTR_FRAME_SIZE
	.align		4
.L_429:
        /*096c*/ 	.byte	0x04, 0x11
        /*096e*/ 	.short	(.L_431 - .L_430)
	.align		4
.L_430:
        /*0970*/ 	.word	index@(_Z25selective_scan_fwd_kernelI32Selective_Scan_fwd_kernel_traitsILi32ELi8ELi1ELb0ELb1ELb1ELb1ELb1EN3c104HalfEfS2_EEv13SSMParamsBase)
        /*0974*/ 	.word	0x00000000


	//----- nvinfo : EIATTR_REGCOUNT
	.align		4
.L_431:
        /*0978*/ 	.byte	0x04, 0x2f
        /*097a*/ 	.short	(.L_433 - .L_432)
	.align		4
.L_432:
        /*097c*/ 	.word	index@(_Z25selective_scan_fwd_kernelI32Selective_Scan_fwd_kernel_traitsILi32ELi8ELi1ELb0ELb1ELb1ELb1ELb0EN3c104HalfEfS2_EEv13SSMParamsBase)
        /*0980*/ 	.word	0x0000008d


	//----- nvinfo : EIATTR_FRAME_SIZE
	.align		4
.L_433:
        /*0984*/ 	.byte	0x04, 0x11
        /*0986*/ 	.short	(.L_435 - .L_434)
	.align		4
.L_434:
        /*0988*/ 	.word	index@(_Z25selective_scan_fwd_kernelI32Selective_Scan_fwd_kernel_traitsILi32ELi8ELi1ELb0ELb1ELb1ELb1ELb0EN3c104HalfEfS2_EEv13SSMParamsBase)
        /*098c*/ 	.word	0x00000000


	//----- nvinfo : EIATTR_REGCOUNT
	.align		4
.L_435:
        /*0990*/ 	.byte	0x04, 0x2f
        /*0992*/ 	.short	(.L_437 - .L_436)
	.align		4
.L_436:
        /*0994*/ 	.word	index@(_Z25selective_scan_fwd_kernelI32Selective_Scan_fwd_kernel_traitsILi32ELi8ELi1ELb0ELb1ELb1ELb0ELb1EN3c104HalfEfS2_EEv13SSMParamsBase)
        /*0998*/ 	.word	0x00000090


	//----- nvinfo : EIATTR_FRAME_SIZE
	.align		4
.L_437:
        /*099c*/ 	.byte	0x04, 0x11
        /*099e*/ 	.short	(.L_439 - .L_438)
	.align		4
.L_438:
        /*09a0*/ 	.word	index@(_Z25selective_scan_fwd_kernelI32Selective_Scan_fwd_kernel_traitsILi32ELi8ELi1ELb0ELb1ELb1ELb0ELb1EN3c104HalfEfS2_EEv13SSMParamsBase)
        /*09a4*/ 	.word	0x00000000


	//----- nvinfo : EIATTR_REGCOUNT
	.align		4
.L_439:
        /*09a8*/ 	.byte	0x04, 0x2f
        /*09aa*/ 	.short	(.L_441 - .L_440)
	.align		4
.L_440:
        /*09ac*/ 	.word	index@(_Z25selective_scan_fwd_kernelI32Selective_Scan_fwd_kernel_traitsILi32ELi8ELi1ELb0ELb1ELb1ELb0ELb0EN3c104HalfEfS2_EEv13SSMParamsBase)
        /*09b0*/ 	.word	0x0000008d


	//----- nvinfo : EIATTR_FRAME_SIZE
	.align		4
.L_441:
        /*09b4*/ 	.byte	0x04, 0x11
        /*09b6*/ 	.short	(.L_443 - .L_442)
	.align		4
.L_442:
        /*09b8*/ 	.word	index@(_Z25selective_scan_fwd_kernelI32Selective_Scan_fwd_kernel_traitsILi32ELi8ELi1ELb0ELb1ELb1ELb0ELb0EN3c104HalfEfS2_EEv13SSMParamsBase)
        /*09bc*/ 	.word	0x00000000


	//----- nvinfo : EIATTR_REGCOUNT
	.align		4
.L_443:
        /*09c0*/ 	.byte	0x04, 0x2f
        /*09c2*/ 	.short	(.L_445 - .L_444)
	.align		4
.L_444:
        /*09c4*/ 	.word	index@(_Z25selective_scan_fwd_kernelI32Selective_Scan_fwd_kernel_traitsILi32ELi16ELi1ELb1ELb1ELb1ELb1ELb1EN3c104HalfEfS2_EEv13SSMParamsBase)
        /*09c8*/ 	.word	0x000000bb


	//----- nvinfo : EIATTR_FRAME_SIZE
	.align		4
.L_445:
        /*09cc*/ 	.byte	0x04, 0x11
        /*09ce*/ 	.short	(.L_447 - .L_446)
	.align		4
.L_446:
        /*09d0*/ 	.word	index@(_Z25selective_scan_fwd_kernelI32Selective_Scan_fwd_kernel_traitsILi32ELi16ELi1ELb1ELb1ELb1ELb1ELb1EN3c104HalfEfS2_EEv13SSMParamsBase)
        /*09d4*/ 	.word	0x00000000


	//----- nvinfo : EIATTR_REGCOUNT
	.align		4
.L_447:
        /*09d8*/ 	.byte	0x04, 0x2f
        /*09da*/ 	.short	(.L_449 - .L_448)
	.align		4
.L_448:
        /*09dc*/ 	.word	index@(_Z25selective_scan_fwd_kernelI32Selective_Scan_fwd_kernel_traitsILi32ELi16ELi1ELb1ELb1ELb1ELb1ELb0EN3c104HalfEfS2_EEv13SSMParamsBase)
        /*09e0*/ 	.word	0x000000af


	//----- nvinfo : EIATTR_FRAME_SIZE
	.align		4
.L_449:
        /*09e4*/ 	.byte	0x04, 0x11
        /*09e6*/ 	.short	(.L_451 - .L_450)
	.align		4
.L_450:
        /*09e8*/ 	.word	index@(_Z25selective_scan_fwd_kernelI32Selective_Scan_fwd_kernel_traitsILi32ELi16ELi1ELb1ELb1ELb1ELb1ELb0EN3c104HalfEfS2_EEv13SSMParamsBase)
        /*09ec*/ 	.word	0x00000000


	//----- nvinfo : EIATTR_REGCOUNT
	.align		4
.L_451:
        /*09f0*/ 	.byte	0x04, 0x2f
        /*09f2*/ 	.short	(.L_453 - .L_452)
	.align		4
.L_452:
        /*09f4*/ 	.word	index@(_Z25selective_scan_fwd_kernelI32Selective_Scan_fwd_kernel_traitsILi32ELi16ELi1ELb1ELb1ELb1ELb0ELb1EN3c104HalfEfS2_EEv13SSMParamsBase)
        /*09f8*/ 	.word	0x000000bb


	//----- nvinfo : EIATTR_FRAME_SIZE
	.align		4
.L_453:
        /*09fc*/ 	.byte	0x04, 0x11
        /*09fe*/ 	.short	(.L_455 - .L_454)
	.align		4
.L_454:
        /*0a00*/ 	.word	index@(_Z25selective_scan_fwd_kernelI32Selective_Scan_fwd_kernel_traitsILi32ELi16ELi1ELb1ELb1ELb1ELb0ELb1EN3c104HalfEfS2_EEv13SSMParamsBase)
        /*0a04*/ 	.word	0x00000000


	//----- nvinfo : EIATTR_REGCOUNT
	.align		4
.L_455:
        /*0a08*/ 	.byte	0x04, 0x2f
        /*0a0a*/ 	.short	(.L_457 - .L_456)
	.align		4
.L_456:
        /*0a0c*/ 	.word	index@(_Z25selective_scan_fwd_kernelI32Selective_Scan_fwd_kernel_traitsILi32ELi16ELi1ELb1ELb1ELb1ELb0ELb0EN3c104HalfEfS2_EEv13SSMParamsBase)
        /*0a10*/ 	.word	0x000000ae


	//----- nvinfo : EIATTR_FRAME_SIZE
	.align		4
.L_457:
        /*0a14*/ 	.byte	0x04, 0x11
        /*0a16*/ 	.short	(.L_459 - .L_458)
	.align		4
.L_458:
        /*0a18*/ 	.word	index@(_Z25selective_scan_fwd_kernelI32Selective_Scan_fwd_kernel_traitsILi32ELi16ELi1ELb1ELb1ELb1ELb0ELb0EN3c104HalfEfS2_EEv13SSMParamsBase)
        /*0a1c*/ 	.word	0x00000000


	//----- nvinfo : EIATTR_REGCOUNT
	.align		4
.L_459:
        /*0a20*/ 	.byte	0x04, 0x2f
        /*0a22*/ 	.short	(.L_461 - .L_460)
	.align		4
.L_460:
        /*0a24*/ 	.word	index@(_Z25selective_scan_fwd_kernelI32Selective_Scan_fwd_kernel_traitsILi32ELi16ELi1ELb0ELb1ELb1ELb1ELb1EN3c104HalfEfS2_EEv13SSMParamsBase)
        /*0a28*/ 	.word	0x000000bb


	//----- nvinfo : EIATTR_FRAME_SIZE
	.align		4
.L_461:
        /*0a2c*/ 	.byte	0x04, 0x11
        /*0a2e*/ 	.short	(.L_463 - .L_462)
	.align		4
.L_462:
        /*0a30*/ 	.word	index@(_Z25selective_scan_fwd_kernelI32Selective_Scan_fwd_kernel_traitsILi32ELi16ELi1ELb0ELb1ELb1ELb1ELb1EN3c104HalfEfS2_EEv13SSMParamsBase)
        /*0a34*/ 	.word	0x00000000


	//----- nvinfo : EIATTR_REGCOUNT
	.align		4
.L_463:
        /*0a38*/ 	.byte	0x04, 0x2f
        /*0a3a*/ 	.short	(.L_465 - .L_464)
	.align		4
.L_464:
        /*0a3c*/ 	.word	index@(_Z25selective_scan_fwd_kernelI32Selective_Scan_fwd_kernel_traitsILi32ELi16ELi1ELb0ELb1ELb1ELb1ELb0EN3c104HalfEfS2_EEv13SSMParamsBase)
        /*0a40*/ 	.word	0x000000b8


	//----- nvinfo : EIATTR_FRAME_SIZE
	.align		4
.L_465:
        /*0a44*/ 	.byte	0x04, 0x11
        /*0a46*/ 	.short	(.L_467 - .L_466)
	.align		4
.L_466:
        /*0a48*/ 	.word	index@(_Z25selective_scan_fwd_kernelI32Selective_Scan_fwd_kernel_traitsILi32ELi16ELi1ELb0ELb1ELb1ELb1ELb0EN3c104HalfEfS2_EEv13SSMParamsBase)
        /*0a4c*/ 	.word	0x00000000


	//----- nvinfo : EIATTR_REGCOUNT
	.align		4
.L_467:
        /*0a50*/ 	.byte	0x04, 0x2f
        /*0a52*/ 	.short	(.L_469 - .L_468)
	.align		4
.L_468:
        /*0a54*/ 	.word	index@(_Z25selective_scan_fwd_kernelI32Selective_Scan_fwd_kernel_traitsILi32ELi16ELi1ELb0ELb1ELb1ELb0ELb1EN3c104HalfEfS2_EEv13SSMParamsBase)
        /*0a58*/ 	.word	0x000000bb


	//----- nvinfo : EIATTR_FRAME_SIZE
	.align		4
.L_469:
        /*0a5c*/ 	.byte	0x04, 0x11
        /*0a5e*/ 	.short	(.L_471 - .L_470)
	.align		4
.L_470:
        /*0a60*/ 	.word	index@(_Z25selective_scan_fwd_kernelI32Selective_Scan_fwd_kernel_traitsILi32ELi16ELi1ELb0ELb1ELb1ELb0ELb1EN3c104HalfEfS2_EEv13SSMParamsBase)
        /*0a64*/ 	.word	0x00000000


	//----- nvinfo : EIATTR_REGCOUNT
	.align		4
.L_471:
        /*0a68*/ 	.byte	0x04, 0x2f
        /*0a6a*/ 	.short	(.L_473 - .L_472)
	.align		4
.L_472:
        /*0a6c*/ 	.word	index@(_Z25selective_scan_fwd_kernelI32Selective_Scan_fwd_kernel_traitsILi32ELi16ELi1ELb0ELb1ELb1ELb0ELb0EN3c104HalfEfS2_EEv13SSMParamsBase)
        /*0a70*/ 	.word	0x000000b8


	//----- nvinfo : EIATTR_FRAME_SIZE
	.align		4
.L_473:
        /*0a74*/ 	.byte	0x04, 0x11
        /*0a76*/ 	.short	(.L_475 - .L_474)
	.align		4
.L_474:
        /*0a78*/ 	.word	index@(_Z25selective_scan_fwd_kernelI32Selective_Scan_fwd_kernel_traitsILi32ELi16ELi1ELb0ELb1ELb1ELb0ELb0EN3c104HalfEfS2_EEv13SSMParamsBase)
        /*0a7c*/ 	.word	0x00000000


	//----- nvinfo : EIATTR_REGCOUNT
	.align		4
.L_475:
        /*0a80*/ 	.byte	0x04, 0x2f
        /*0a82*/ 	.short	(.L_477 - .L_476)
	.align		4
.L_476:
        /*0a84*/ 	.word	index@(_Z25selective_scan_fwd_kernelI32Selective_Scan_fwd_kernel_traitsILi128ELi16ELi1ELb1ELb1ELb1ELb1ELb1EN3c104HalfEfS2_EEv13SSMParamsBase)
        /*0a88*/ 	.word	0x000000a8


	//----- nvinfo : EIATTR_FRAME_SIZE
	.align		4
.L_477:
        /*0a8c*/ 	.byte	0x04, 0x11
        /*0a8e*/ 	.short	(.L_479 - .L_478)
	.align		4
.L_478:
        /*0a90*/ 	.word	index@(_Z25selective_scan_fwd_kernelI32Selective_Scan_fwd_kernel_traitsILi128ELi16ELi1ELb1ELb1ELb1ELb1ELb1EN3c104HalfEfS2_EEv13SSMParamsBase)
        /*0a94*/ 	.word	0x00000020


	//----- nvinfo : EIATTR_REGCOUNT
	.align		4
.L_479:
        /*0a98*/ 	.byte	0x04, 0x2f
        /*0a9a*/ 	.short	(.L_481 - .L_480)
	.align		4
.L_480:
        /*0a9c*/ 	.word	index@(_Z25selective_scan_fwd_kernelI32Selective_Scan_fwd_kernel_traitsILi128ELi16ELi1ELb1ELb1ELb1ELb1ELb0EN3c104HalfEfS2_EEv13SSMParamsBase)
        /*0aa0*/ 	.word	0x000000a8


	//----- nvinfo : EIATTR_FRAME_SIZE
	.align		4
.L_481:
        /*0aa4*/ 	.byte	0x04, 0x11
        /*0aa6*/ 	.short	(.L_483 - .L_482)
	.align		4
.L_482:
        /*0aa8*/ 	.word	index@(_Z25selective_scan_fwd_kernelI32Selective_Scan_fwd_kernel_traitsILi128ELi16ELi1ELb1ELb1ELb1ELb1ELb0EN3c104HalfEfS2_EEv13SSMParamsBase)
        /*0aac*/ 	.word	0x00000008


	//----- nvinfo : EIATTR_REGCOUNT
	.align		4
.L_483:
        /*0ab0*/ 	.byte	0x04, 0x2f
        /*0ab2*/ 	.short	(.L_485 - .L_484)
	.align		4
.L_484:
        /*0ab4*/ 	.word	index@(_Z25selective_scan_fwd_kernelI32Selective_Scan_fwd_kernel_traitsILi128ELi16ELi1ELb1ELb1ELb1ELb0ELb1EN3c104HalfEfS2_EEv13SSMParamsBase)
        /*0ab8*/ 	.word	0x000000a8


	//----- nvinfo : EIATTR_FRAME_SIZE
	.align		4
.L_485:
        /*0abc*/ 	.byte	0x04, 0x11
        /*0abe*/ 	.short	(.L_487 - .L_486)
	.align		4
.L_486:
        /*0ac0*/ 	.word	index@(_Z25selective_scan_fwd_kernelI32Selective_Scan_fwd_kernel_traitsILi128ELi16ELi1ELb1ELb1ELb1ELb0ELb1EN3c104HalfEfS2_EEv13SSMParamsBase)
        /*0ac4*/ 	.word	0x00000020


	//----- nvinfo : EIATTR_REGCOUNT
	.align		4
.L_487:
        /*0ac8*/ 	.byte	0x04, 0x2f
        /*0aca*/ 	.short	(.L_489 - .L_488)
	.align		4
.L_488:
        /*0acc*/ 	.word	index@(_Z25selective_scan_fwd_kernelI32Selective_Scan_fwd_kernel_traitsILi128ELi16ELi1ELb1ELb1ELb1ELb0ELb0EN3c104HalfEfS2_EEv13SSMParamsBase)
        /*0ad0*/ 	.word	0x000000a8


	//----- nvinfo : EIATTR_FRAME_SIZE
	.align		4
.L_489:
        /*0ad4*/ 	.byte	0x04, 0x11
        /*0ad6*/ 	.short	(.L_491 - .L_490)
	.align		4
.L_490:
        /*0ad8*/ 	.word	index@(_Z25selective_scan_fwd_kernelI32Selective_Scan_fwd_kernel_traitsILi128ELi16ELi1ELb1ELb1ELb1ELb0ELb0EN3c104HalfEfS2_EEv13SSMParamsBase)
        /*0adc*/ 	.word	0x00000008


	//----- nvinfo : EIATTR_REGCOUNT
	.align		4
.L_491:
        /*0ae0*/ 	.byte	0x04, 0x2f
        /*0ae2*/ 	.short	(.L_493 - .L_492)
	.align		4
.L_492:
        /*0ae4*/ 	.word	index@(_Z25selective_scan_fwd_kernelI32Selective_Scan_fwd_kernel_traitsILi128ELi16ELi1ELb0ELb1ELb1ELb1ELb1EN3c104HalfEfS2_EEv13SSMParamsBase)
        /*0ae8*/ 	.word	0x000000a8


	//----- nvinfo : EIATTR_FRAME_SIZE
	.align		4
.L_493:
        /*0aec*/ 	.byte	0x04, 0x11
        /*0aee*/ 	.short	(.L_495 - .L_494)
	.align		4
.L_494:
        /*0af0*/ 	.word	index@(_Z25selective_scan_fwd_kernelI32Selective_Scan_fwd_kernel_traitsILi128ELi16ELi1ELb0ELb1ELb1ELb1ELb1EN3c104HalfEfS2_EEv13SSMParamsBase)
        /*0af4*/ 	.word	0x00000020


	//----- nvinfo : EIATTR_REGCOUNT
	.align		4
.L_495:
        /*0af8*/ 	.byte	0x04, 0x2f
        /*0afa*/ 	.short	(.L_497 - .L_496)
	.align		4
.L_496:
        /*0afc*/ 	.word	index@(_Z25selective_scan_fwd_kernelI32Selective_Scan_fwd_kernel_traitsILi128ELi16ELi1ELb0ELb1ELb1ELb1ELb0EN3c104HalfEfS2_EEv13SSMParamsBase)
        /*0b00*/ 	.word	0x000000a8


	//----- nvinfo : EIATTR_FRAME_SIZE
	.align		4
.L_497:
        /*0b04*/ 	.byte	0x04, 0x11
        /*0b06*/ 	.short	(.L_499 - .L_498)
	.align		4
.L_498:
        /*0b08*/ 	.word	index@(_Z25selective_scan_fwd_kernelI32Selective_Scan_fwd_kernel_traitsILi128ELi16ELi1ELb0ELb1ELb1ELb1ELb0EN3c104HalfEfS2_EEv13SSMParamsBase)
        /*0b0c*/ 	.word	0x00000018


	//----- nvinfo : EIATTR_REGCOUNT
	.align		4
.L_499:
        /*0b10*/ 	.byte	0x04, 0x2f
        /*0b12*/ 	.short	(.L_501 - .L_500)
	.align		4
.L_500:
        /*0b14*/ 	.word	index@(_Z25selective_scan_fwd_kernelI32Selective_Scan_fwd_kernel_traitsILi128ELi16ELi1ELb0ELb1ELb1ELb0ELb1EN3c104HalfEfS2_EEv13SSMParamsBase)
        /*0b18*/ 	.word	0x000000a8


	//----- nvinfo : EIATTR_FRAME_SIZE
	.align		4
.L_501:
        /*0b1c*/ 	.byte	0x04, 0x11
        /*0b1e*/ 	.short	(.L_503 - .L_502)
	.align		4
.L_502:
        /*0b20*/ 	.word	index@(_Z25selective_scan_fwd_kernelI32Selective_Scan_fwd_kernel_traitsILi128ELi16ELi1ELb0ELb1ELb1ELb0ELb1EN3c104HalfEfS2_EEv13SSMParamsBase)
        /*0b24*/ 	.word	0x00000020


	//----- nvinfo : EIATTR_REGCOUNT
	.align		4
.L_503:
        /*0b28*/ 	.byte	0x04, 0x2f
        /*0b2a*/ 	.short	(.L_505 - .L_504)
	.align		4
.L_504:
        /*0b2c*/ 	.word	index@(_Z25selective_scan_fwd_kernelI32Selective_Scan_fwd_kernel_traitsILi128ELi16ELi1ELb0ELb1ELb1ELb0ELb0EN3c104HalfEfS2_EEv13SSMParamsBase)
        /*0b30*/ 	.word	0x000000a8


	//----- nvinfo : EIATTR_FRAME_SIZE
	.align		4
.L_505:
        /*0b34*/ 	.byte	0x04, 0x11
        /*0b36*/ 	.short	(.L_507 - .L_506)
	.align		4
.L_506:
        /*0b38*/ 	.word	index@(_Z25selective_scan_fwd_kernelI32Selective_Scan_fwd_kernel_traitsILi128ELi16ELi1ELb0ELb1ELb1ELb0ELb0EN3c104HalfEfS2_EEv13SSMParamsBase)
        /*0b3c*/ 	.word	0x00000018


	//----- nvinfo : EIATTR_REGCOUNT
	.align		4
.L_507:
        /*0b40*/ 	.byte	0x04, 0x2f
        /*0b42*/ 	.short	(.L_509 - .L_508)
	.align		4
.L_508:
        /*0b44*/ 	.word	index@(_Z25selective_scan_fwd_kernelI32Selective_Scan_fwd_kernel_traitsILi64ELi16ELi1ELb1ELb1ELb1ELb1ELb1EN3c104HalfEffEEv13SSMParamsBase)
        /*0b48*/ 	.word	0x000000a8


	//----- nvinfo : EIATTR_FRAME_SIZE
	.align		4
.L_509:
        /*0b4c*/ 	.byte	0x04, 0x11
        /*0b4e*/ 	.short	(.L_511 - .L_510)
	.align		4
.L_510:
        /*0b50*/ 	.word	index@(_Z25selective_scan_fwd_kernelI32Selective_Scan_fwd_kernel_traitsILi64ELi16ELi1ELb1ELb1ELb1ELb1ELb1EN3c104HalfEffEEv13SSMParamsBase)
        /*0b54*/ 	.word	0x00000010


	//----- nvinfo : EIATTR_REGCOUNT
	.align		4
.L_511:
        /*0b58*/ 	.byte	0x04, 0x2f
        /*0b5a*/ 	.short	(.L_513 - .L_512)
	.align		4
.L_512:
        /*0b5c*/ 	.word	index@(_Z25selective_scan_fwd_kernelI32Selective_Scan_fwd_kernel_traitsILi64ELi16ELi1ELb1ELb1ELb1ELb1ELb0EN3c104HalfEffEEv13SSMParamsBase)
        /*0b60*/ 	.word	0x000000a8


	//----- nvinfo : EIATTR_FRAME_SIZE
	.align		4
.L_513:
        /*0b64*/ 	.byte	0x04, 0x11
        /*0b66*/ 	.short	(.L_515 - .L_514)
	.align		4
.L_514:
        /*0b68*/ 	.word	index@(_Z25selective_scan_fwd_kernelI32Selective_Scan_fwd_kernel_traitsILi64ELi16ELi1ELb1ELb1ELb1ELb1ELb0EN3c104HalfEffEEv13SSMParamsBase)
        /*0b6c*/ 	.word	0x00000000


	//----- nvinfo : EIATTR_REGCOUNT
	.align		4
.L_515:
        /*0b70*/ 	.byte	0x04, 0x2f
        /*0b72*/ 	.short	(.L_517 - .L_516)
	.align		4
.L_516:
        /*0b74*/ 	.word	index@(_Z25selective_scan_fwd_kernelI32Selective_Scan_fwd_kernel_traitsILi64ELi16ELi1ELb1ELb1ELb1ELb0ELb1EN3c104HalfEffEEv13SSMParamsBase)
        /*0b78*/ 	.word	0x000000a8


	//----- nvinfo : EIATTR_FRAME_SIZE
	.align		4
.L_517:
        /*0b7c*/ 	.byte	0x04, 0x11
        /*0b7e*/ 	.short	(.L_519 - .L_518)
	.align		4
.L_518:
        /*0b80*/ 	.word	index@(_Z25selective_scan_fwd_kernelI32Selective_Scan_fwd_kernel_traitsILi64ELi16ELi1ELb1ELb1ELb1ELb0ELb1EN3c104HalfEffEEv13SSMParamsBase)
        /*0b84*/ 	.word	0x00000010


	//----- nvinfo : EIATTR_REGCOUNT
	.align		4
.L_519:
        /*0b88*/ 	.byte	0x04, 0x2f
        /*0b8a*/ 	.short	(.L_521 - .L_520)
	.align		4
.L_520:
        /*0b8c*/ 	.word	index@(_Z25selective_scan_fwd_kernelI32Selective_Scan_fwd_kernel_traitsILi64ELi16ELi1ELb1ELb1ELb1ELb0ELb0EN3c104HalfEffEEv13SSMParamsBase)
        /*0b90*/ 	.word	0x000000a8


	//----- nvinfo : EIATTR_FRAME_SIZE
	.align		4
.L_521:
        /*0b94*/ 	.byte	0x04, 0x11
        /*0b96*/ 	.short	(.L_523 - .L_522)
	.align		4
.L_522:
        /*0b98*/ 	.word	index@(_Z25selective_scan_fwd_kernelI32Selective_Scan_fwd_kernel_traitsILi64ELi16ELi1ELb1ELb1ELb1ELb0ELb0EN3c104HalfEffEEv13SSMParamsBase)
        /*0b9c*/ 	.word	0x00000000


	//----- nvinfo : EIATTR_REGCOUNT
	.align		4
.L_523:
        /*0ba0*/ 	.byte	0x04, 0x2f
        /*0ba2*/ 	.short	(.L_525 - .L_524)
	.align		4
.L_524:
        /*0ba4*/ 	.word	index@(_Z25selective_scan_fwd_kernelI32Selective_Scan_fwd_kernel_traitsILi64ELi16ELi1ELb0ELb1ELb1ELb1ELb1EN3c104HalfEffEEv13SSMParamsBase)
        /*0ba8*/ 	.word	0x000000a8


	//----- nvinfo : EIATTR_FRAME_SIZE
	.align		4
.L_525:
        /*0bac*/ 	.byte	0x04, 0x11
        /*0bae*/ 	.short	(.L_527 - .L_526)
	.align		4
.L_526:
        /*0bb0*/ 	.word	index@(_Z25selective_scan_fwd_kernelI32Selective_Scan_fwd_kernel_traitsILi64ELi16ELi1ELb0ELb1ELb1ELb1ELb1EN3c104HalfEffEEv13SSMParamsBase)
        /*0bb4*/ 	.word	0x00000010


	//----- nvinfo : EIATTR_REGCOUNT
	.align		4
.L_527:
        /*0bb8*/ 	.byte	0x04, 0x2f
        /*0bba*/ 	.short	(.L_529 - .L_528)
	.align		4
.L_528:
        /*0bbc*/ 	.word	index@(_Z25selective_scan_fwd_kernelI32Selective_Scan_fwd_kernel_traitsILi64ELi16ELi1ELb0ELb1ELb1ELb1ELb0EN3c104HalfEffEEv13SSMParamsBase)
        /*0bc0*/ 	.word	0x000000a8


	//----- nvinfo : EIATTR_FRAME_SIZE
	.align		4
.L_529:
        /*0bc4*/ 	.byte	0x04, 0x11
        /*0bc6*/ 	.short	(.L_531 - .L_530)
	.align		4
.L_530:
        /*0bc8*/ 	.word	index@(_Z25selective_scan_fwd_kernelI32Selective_Scan_fwd_kernel_traitsILi64ELi16ELi1ELb0ELb1ELb1ELb1ELb0EN3c104HalfEffEEv13SSMParamsBase)
        /*0bcc*/ 	.word	0x00000000


	//----- nvinfo : EIATTR_REGCOUNT
	.align		4
.L_531:
        /*0bd0*/ 	.byte	0x04, 0x2f
        /*0bd2*/ 	.short	(.L_533 - .L_532)
	.align		4
.L_532:
        /*0bd4*/ 	.word	index@(_Z25selective_scan_fwd_kernelI32Selective_Scan_fwd_kernel_traitsILi64ELi16ELi1ELb0ELb1ELb1ELb0ELb1EN3c104HalfEffEEv13SSMParamsBase)
        /*0bd8*/ 	.word	0x000000a8


	//----- nvinfo : EIATTR_FRAME_SIZE
	.align		4
.L_533:
        /*0bdc*/ 	.byte	0x04, 0x11
        /*0bde*/ 	.short	(.L_535 - .L_534)
	.align		4
.L_534:
        /*0be0*/ 	.word	index@(_Z25selective_scan_fwd_kernelI32Selective_Scan_fwd_kernel_traitsILi64ELi16ELi1ELb0ELb1ELb1ELb0ELb1EN3c104HalfEffEEv13SSMParamsBase)
        /*0be4*/ 	.word	0x00000010


	//----- nvinfo : EIATTR_REGCOUNT
	.align		4
.L_535:
        /*0be8*/ 	.byte	0x04, 0x2f
        /*0bea*/ 	.short	(.L_537 - .L_536)
	.align		4
.L_536:
        /*0bec*/ 	.word	index@(_Z25selective_scan_fwd_kernelI32Selective_Scan_fwd_kernel_traitsILi64ELi16ELi1ELb0ELb1ELb1ELb0ELb0EN3c104HalfEffEEv13SSMParamsBase)
        /*0bf0*/ 	.word	0x000000a8


	//----- nvinfo : EIATTR_FRAME_SIZE
	.align		4
.L_537:
        /*0bf4*/ 	.byte	0x04, 0x11
        /*0bf6*/ 	.short	(.L_539 - .L_538)
	.align		4
.L_538:
        /*0bf8*/ 	.word	index@(_Z25selective_scan_fwd_kernelI32Selective_Scan_fwd_kernel_traitsILi64ELi16ELi1ELb0ELb1ELb1ELb0ELb0EN3c104HalfEffEEv13SSMParamsBase)
        /*0bfc*/ 	.word	0x00000000


	//----- nvinfo : EIATTR_REGCOUNT
	.align		4
.L_539:
        /*0c00*/ 	.byte	0x04, 0x2f
        /*0c02*/ 	.short	(.L_541 - .L_540)
	.align		4
.L_540:
        /*0c04*/ 	.word	index@(_Z25selective_scan_fwd_kernelI32Selective_Scan_fwd_kernel_traitsILi32ELi4ELi1ELb1ELb1ELb1ELb1ELb1EN3c104HalfEffEEv13SSMParamsBase)
        /*0c08*/ 	.word	0x00000066


	//----- nvinfo : EIATTR_FRAME_SIZE
	.align		4
.L_541:
        /*0c0c*/ 	.byte	0x04, 0x11
        /*0c0e*/ 	.short	(.L_543 - .L_542)
	.align		4
.L_542:
        /*0c10*/ 	.word	index@(_Z25selective_scan_fwd_kernelI32Selective_Scan_fwd_kernel_traitsILi32ELi4ELi1ELb1ELb1ELb1ELb1ELb1EN3c104HalfEffEEv13SSMParamsBase)
        /*0c14*/ 	.word	0x00000000


	//----- nvinfo : EIATTR_REGCOUNT
	.align		4
.L_543:
        /*0c18*/ 	.byte	0x04, 0x2f
        /*0c1a*/ 	.short	(.L_545 - .L_544)
	.align		4
.L_544:
        /*0c1c*/ 	.word	index@(_Z25selective_scan_fwd_kernelI32Selective_Scan_fwd_kernel_traitsILi32ELi4ELi1ELb1ELb1ELb1ELb1ELb0EN3c104HalfEffEEv13SSMParamsBase)
        /*0c20*/ 	.word	0x0000005c


	//----- nvinfo : EIATTR_FRAME_SIZE
	.align		4
.L_545:
        /*0c24*/ 	.byte	0x04, 0x11
        /*0c26*/ 	.short	(.L_547 - .L_546)
	.align		4
.L_546:
        /*0c28*/ 	.word	index@(_Z25selective_scan_fwd_kernelI32Selective_Scan_fwd_kernel_traitsILi32ELi4ELi1ELb1ELb1ELb1ELb1ELb0EN3c104HalfEffEEv13SSMParamsBase)
        /*0c2c*/ 	.word	0x00000000


	//----- nvinfo : EIATTR_REGCOUNT
	.align		4
.L_547:
        /*0c30*/ 	.byte	0x04, 0x2f
        /*0c32*/ 	.short	(.L_549 - .L_548)
	.align		4
.L_548:
        /*0c34*/ 	.word	index@(_Z25selective_scan_fwd_kernelI32Selective_Scan_fwd_kernel_traitsILi32ELi4ELi1ELb1ELb1ELb1ELb0ELb1EN3c104HalfEffEEv13SSMParamsBase)
        /*0c38*/ 	.word	0x00000067


	//----- nvinfo : EIATTR_FRAME_SIZE
	.align		4
.L_549:
        /*0c3c*/ 	.byte	0x04, 0x11
        /*0c3e*/ 	.short	(.L_551 - .L_550)
	.align		4
.L_550:
        /*0c40*/ 	.word	index@(_Z25selective_scan_fwd_kernelI32Selective_Scan_fwd_kernel_traitsILi32ELi4ELi1ELb1ELb1ELb1ELb0ELb1EN3c104HalfEffEEv13SSMParamsBase)
        /*0c44*/ 	.word	0x00000000


	//----- nvinfo : EIATTR_REGCOUNT
	.align		4
.L_551:
        /*0c48*/ 	.byte	0x04, 0x2f
        /*0c4a*/ 	.short	(.L_553 - .L_552)
	.align		4
.L_552:
        /*0c4c*/ 	.word	index@(_Z25selective_scan_fwd_kernelI32Selective_Scan_fwd_kernel_traitsILi32ELi4ELi1ELb1ELb1ELb1ELb0ELb0EN3c104HalfEffEEv13SSMParamsBase)
        /*0c50*/ 	.word	0x0000005c


	//----- nvinfo : EIATTR_FRAME_SIZE
	.align		4
.L_553:
        /*0c54*/ 	.byte	0x04, 0x11
        /*0c56*/ 	.short	(.L_555 - .L_554)
	.align		4
.L_554:
        /*0c58*/ 	.word	index@(_Z25selective_scan_fwd_kernelI32Selective_Scan_fwd_kernel_traitsILi32ELi4ELi1ELb1ELb1ELb1ELb0ELb0EN3c104HalfEffEEv13SSMParamsBase)
        /*0c5c*/ 	.word	0x00000000


	//----- nvinfo : EIATTR_REGCOUNT
	.align		4
.L_555:
        /*0c60*/ 	.byte	0x04, 0x2f
        /*0c62*/ 	.short	(.L_557 - .L_556)
	.align		4
.L_556:
        /*0c64*/ 	.word	index@(_Z25selective_scan_fwd_kernelI32Selective_Scan_fwd_kernel_traitsILi32ELi4ELi1ELb0ELb1ELb1ELb1ELb1EN3c104HalfEffEEv13SSMParamsBase)
        /*0c68*/ 	.word	0x00000066


	//----- nvinfo : EIATTR_FRAME_SIZE
	.align		4
.L_557:
        /*0c6c*/ 	.byte	0x04, 0x11
        /*0c6e*/ 	.short	(.L_559 - .L_558)
	.align		4
.L_558:
        /*0c70*/ 	.word	index@(_Z25selective_scan_fwd_kernelI32Selective_Scan_fwd_kernel_traitsILi32ELi4ELi1ELb0ELb1ELb1ELb1ELb1EN3c104HalfEffEEv13SSMParamsBase)
        /*0c74*/ 	.word	0x00000000


	//----- nvinfo : EIATTR_REGCOUNT
	.align		4
.L_559:
        /*0c78*/ 	.byte	0x04, 0x2f
        /*0c7a*/ 	.short	(.L_561 - .L_560)
	.align		4
.L_560:
        /*0c7c*/ 	.word	index@(_Z25selective_scan_fwd_kernelI32Selective_Scan_fwd_kernel_traitsILi32ELi4ELi1ELb0ELb1ELb1ELb1ELb0EN3c104HalfEffEEv13SSMParamsBase)
        /*0c80*/ 	.word	0x00000063


	//----- nvinfo : EIATTR_FRAME_SIZE
	.align		4
.L_561:
        /*0c84*/ 	.byte	0x04, 0x11
        /*0c86*/ 	.short	(.L_563 - .L_562)
	.align		4
.L_562:
        /*0c88*/ 	.word	index@(_Z25selective_scan_fwd_kernelI32Selective_Scan_fwd_kernel_traitsILi32ELi4ELi1ELb0ELb1ELb1ELb1ELb0EN3c104HalfEffEEv13SSMParamsBase)
        /*0c8c*/ 	.word	0x00000000


	//----- nvinfo : EIATTR_REGCOUNT
	.align		4
.L_563:
        /*0c90*/ 	.byte	0x04, 0x2f
        /*0c92*/ 	.short	(.L_565 - .L_564)
	.align		4
.L_564:
        /*0c94*/ 	.word	index@(_Z25selective_scan_fwd_kernelI32Selective_Scan_fwd_kernel_traitsILi32ELi4ELi1ELb0ELb1ELb1ELb0ELb1EN3c104HalfEffEEv13SSMParamsBase)
        /*0c98*/ 	.word	0x00000067


	//----- nvinfo : EIATTR_FRAME_SIZE
	.align		4
.L_565:
        /*0c9c*/ 	.byte	0x04, 0x11
        /*0c9e*/ 	.short	(.L_567 - .L_566)
	.align		4
.L_566:
        /*0ca0*/ 	.word	index@(_Z25selective_scan_fwd_kernelI32Selective_Scan_fwd_kernel_traitsILi32ELi4ELi1ELb0ELb1ELb1ELb0ELb1EN3c104HalfEffEEv13SSMParamsBase)
        /*0ca4*/ 	.word	0x00000000


	//----- nvinfo : EIATTR_REGCOUNT
	.align		4
.L_567:
        /*0ca8*/ 	.byte	0x04, 0x2f
        /*0caa*/ 	.short	(.L_569 - .L_568)
	.align		4
.L_568:
        /*0cac*/ 	.word	index@(_Z25selective_scan_fwd_kernelI32Selective_Scan_fwd_kernel_traitsILi32ELi4ELi1ELb0ELb1ELb1ELb0ELb0EN3c104HalfEffEEv13SSMParamsBase)
        /*0cb0*/ 	.word	0x00000065


	//----- nvinfo : EIATTR_FRAME_SIZE
	.align		4
.L_569:
        /*0cb4*/ 	.byte	0x04, 0x11
        /*0cb6*/ 	.short	(.L_571 - .L_570)
	.align		4
.L_570:
        /*0cb8*/ 	.word	index@(_Z25selective_scan_fwd_kernelI32Selective_Scan_fwd_kernel_traitsILi32ELi4ELi1ELb0ELb1ELb1ELb0ELb0EN3c104HalfEffEEv13SSMParamsBase)
        /*0cbc*/ 	.word	0x00000000


	//----- nvinfo : EIATTR_REGCOUNT
	.align		4
.L_571:
        /*0cc0*/ 	.byte	0x04, 0x2f
        /*0cc2*/ 	.short	(.L_573 - .L_572)
	.align		4
.L_572:
        /*0cc4*/ 	.word	index@(_Z25selective_scan_fwd_kernelI32Selective_Scan_fwd_kernel_traitsILi32ELi8ELi1ELb1ELb1ELb1ELb1ELb1EN3c104HalfEffEEv13SSMParamsBase)
        /*0cc8*/ 	.word	0x00000090


	//----- nvinfo : EIATTR_FRAME_SIZE
	.align		4
.L_573:
        /*0ccc*/ 	.byte	0x04, 0x11
        /*0cce*/ 	.short	(.L_575 - .L_574)
	.align		4
.L_574:
        /*0cd0*/ 	.word	index@(_Z25selective_scan_fwd_kernelI32Selective_Scan_fwd_kernel_traitsILi32ELi8ELi1ELb1ELb1ELb1ELb1ELb1EN3c104HalfEffEEv13SSMParamsBase)
        /*0cd4*/ 	.word	0x00000000


	//----- nvinfo : EIATTR_REGCOUNT
	.align		4
.L_575:
        /*0cd8*/ 	.byte	0x04, 0x2f
        /*0cda*/ 	.short	(.L_577 - .L_576)
	.align		4
.L_576:
        /*0cdc*/ 	.word	index@(_Z25selective_scan_fwd_kernelI32Selective_Scan_fwd_kernel_traitsILi32ELi8ELi1ELb1ELb1ELb1ELb1ELb0EN3c104HalfEffEEv13SSMParamsBase)
        /*0ce0*/ 	.word	0x00000077


	//----- nvinfo : EIATTR_FRAME_SIZE
	.align		4
.L_577:
        /*0ce4*/ 	.byte	0x04, 0x11
        /*0ce6*/ 	.short	(.L_579 - .L_578)
	.align		4
.L_578:
        /*0ce8*/ 	.word	index@(_Z25selective_scan_fwd_kernelI32Selective_Scan_fwd_kernel_traitsILi32ELi8ELi1ELb1ELb1ELb1ELb1ELb0EN3c104HalfEffEEv13SSMParamsBase)
        /*0cec*/ 	.word	0x00000000


	//----- nvinfo : EIATTR_REGCOUNT
	.align		4
.L_579:
        /*0cf0*/ 	.byte	0x04, 0x2f
        /*0cf2*/ 	.short	(.L_581 - .L_580)
	.align		4
.L_580:
        /*0cf4*/ 	.word	index@(_Z25selective_scan_fwd_kernelI32Selective_Scan_fwd_kernel_traitsILi32ELi8ELi1ELb1ELb1ELb1ELb0ELb1EN3c104HalfEffEEv13SSMParamsBase)
        /*0cf8*/ 	.word	0x00000090


	//----- nvinfo : EIATTR_FRAME_SIZE
	.align		4
.L_581:
        /*0cfc*/ 	.byte	0x04, 0x11
        /*0cfe*/ 	.short	(.L_583 - .L_582)
	.align		4
.L_582:
        /*0d00*/ 	.word	index@(_Z25selective_scan_fwd_kernelI32Selective_Scan_fwd_kernel_traitsILi32ELi8ELi1ELb1ELb1ELb1ELb0ELb1EN3c104HalfEffEEv13SSMParamsBase)
        /*0d04*/ 	.word	0x00000000


	//----- nvinfo : EIATTR_REGCOUNT
	.align		4
.L_583:
        /*0d08*/ 	.byte	0x04, 0x2f
        /*0d0a*/ 	.short	(.L_585 - .L_584)
	.align		4
.L_584:
        /*0d0c*/ 	.word	index@(_Z25selective_scan_fwd_kernelI32Selective_Scan_fwd_kernel_traitsILi32ELi8ELi1ELb1ELb1ELb1ELb0ELb0EN3c104HalfEffEEv13SSMParamsBase)
        /*0d10*/ 	.word	0x00000075


	//----- nvinfo : EIATTR_FRAME_SIZE
	.align		4
.L_585:
        /*0d14*/ 	.byte	0x04, 0x11
        /*0d16*/ 	.short	(.L_587 - .L_586)
	.align		4
.L_586:
        /*0d18*/ 	.word	index@(_Z25selective_scan_fwd_kernelI32Selective_Scan_fwd_kernel_traitsILi32ELi8ELi1ELb1ELb1ELb1ELb0ELb0EN3c104HalfEffEEv13SSMParamsBase)
        /*0d1c*/ 	.word	0x00000000


	//----- nvinfo : EIATTR_REGCOUNT
	.align		4
.L_587:
        /*0d20*/ 	.byte	0x04, 0x2f
        /*0d22*/ 	.short	(.L_589 - .L_588)
	.align		4
.L_588:
        /*0d24*/ 	.word	index@(_Z25selective_scan_fwd_kernelI32Selective_Scan_fwd_kernel_traitsILi32ELi8ELi1ELb0ELb1ELb1ELb1ELb1EN3c104HalfEffEEv13SSMParamsBase)
        /*0d28*/ 	.word	0x00000090


	//----- nvinfo : EIATTR_FRAME_SIZE
	.align		4
.L_589:
        /*0d2c*/ 	.byte	0x04, 0x11
        /*0d2e*/ 	.short	(.L_591 - .L_590)
	.align		4
.L_590:
        /*0d30*/ 	.word	index@(_Z25selective_scan_fwd_kernelI32Selective_Scan_fwd_kernel_traitsILi32ELi8ELi1ELb0ELb1ELb1ELb1ELb1EN3c104HalfEffEEv13SSMParamsBase)
        /*0d34*/ 	.word	0x00000000


	//----- nvinfo : EIATTR_REGCOUNT
	.align		4
.L_591:
        /*0d38*/ 	.byte	0x04, 0x2f
        /*0d3a*/ 	.short	(.L_593 - .L_592)
	.align		4
.L_592:
        /*0d3c*/ 	.word	index@(_Z25selective_scan_fwd_kernelI32Selective_Scan_fwd_kernel_traitsILi32ELi8ELi1ELb0ELb1ELb1ELb1ELb0EN3c104HalfEffEEv13SSMParamsBase)
        /*0d40*/ 	.word	0x0000008d


	//----- nvinfo : EIATTR_FRAME_SIZE
	.align		4
.L_593:
        /*0d44*/ 	.byte	0x04, 0x11
        /*0d46*/ 	.short	(.L_595 - .L_594)
	.align		4
.L_594:
        /*0d48*/ 	.word	index@(_Z25selective_scan_fwd_kernelI32Selective_Scan_fwd_kernel_traitsILi32ELi8ELi1ELb0ELb1ELb1ELb1ELb0EN3c104HalfEffEEv13SSMParamsBase)
        /*0d4c*/ 	.word	0x00000000


	//----- nvinfo : EIATTR_REGCOUNT
	.align		4
.L_595:
        /*0d50*/ 	.byte	0x04, 0x2f
        /*0d52*/ 	.short	(.L_597 - .L_596)
	.align		4
.L_596:
        /*0d54*/ 	.word	index@(_Z25selective_scan_fwd_kernelI32Selective_Scan_fwd_kernel_traitsILi32ELi8ELi1ELb0ELb1ELb1ELb0ELb1EN3c104HalfEffEEv13SSMParamsBase)
        /*0d58*/ 	.word	0x00000090


	//----- nvinfo : EIATTR_FRAME_SIZE
	.align		4
.L_597:
        /*0d5c*/ 	.byte	0x04, 0x11
        /*0d5e*/ 	.short	(.L_599 - .L_598)
	.align		4
.L_598:
        /*0d60*/ 	.word	index@(_Z25selective_scan_fwd_kernelI32Selective_Scan_fwd_kernel_traitsILi32ELi8ELi1ELb0ELb1ELb1ELb0ELb1EN3c104HalfEffEEv13SSMParamsBase)
        /*0d64*/ 	.word	0x00000000


	//----- nvinfo : EIATTR_REGCOUNT
	.align		4
.L_599:
        /*0d68*/ 	.byte	0x04, 0x2f
        /*0d6a*/ 	.short	(.L_601 - .L_600)
	.align		4
.L_600:
        /*0d6c*/ 	.word	index@(_Z25selective_scan_fwd_kernelI32Selective_Scan_fwd_kernel_traitsILi32ELi8ELi1ELb0ELb1ELb1ELb0ELb0EN3c104HalfEffEEv13SSMParamsBase)
        /*0d70*/ 	.word	0x0000008d


	//----- nvinfo : EIATTR_FRAME_SIZE
	.align		4
.L_601:
        /*0d74*/ 	.byte	0x04, 0x11
        /*0d76*/ 	.short	(.L_603 - .L_602)
	.align		4
.L_602:
        /*0d78*/ 	.word	index@(_Z25selective_scan_fwd_kernelI32Selective_Scan_fwd_kernel_traitsILi32ELi8ELi1ELb0ELb1ELb1ELb0ELb0EN3c104HalfEffEEv13SSMParamsBase)
        /*0d7c*/ 	.word	0x00000000


	//----- nvinfo : EIATTR_REGCOUNT
	.align		4
.L_603:
        /*0d80*/ 	.byte	0x04, 0x2f
        /*0d82*/ 	.short	(.L_605 - .L_604)
	.align		4
.L_604:
        /*0d84*/ 	.word	index@(_Z25selective_scan_fwd_kernelI32Selective_Scan_fwd_kernel_traitsILi32ELi16ELi1ELb1ELb1ELb1ELb1ELb1EN3c104HalfEffEEv13SSMParamsBase)
        /*0d88*/ 	.word	0x000000bb


	//----- nvinfo : EIATTR_FRAME_SIZE
	.align		4
.L_605:
        /*0d8c*/ 	.byte	0x04, 0x11
        /*0d8e*/ 	.short	(.L_607 - .L_606)
	.align		4
.L_606:
        /*0d90*/ 	.word	index@(_Z25selective_scan_fwd_kernelI32Selective_Scan_fwd_kernel_traitsILi32ELi16ELi1ELb1ELb1ELb1ELb1ELb1EN3c104HalfEffEEv13SSMParamsBase)
        /*0d94*/ 	.word	0x00000000


	//----- nvinfo : EIATTR_REGCOUNT
	.align		4
.L_607:
        /*0d98*/ 	.byte	0x04, 0x2f
        /*0d9a*/ 	.short	(.L_609 - .L_608)
	.align		4
.L_608:
        /*0d9c*/ 	.word	index@(_Z25selective_scan_fwd_kernelI32Selective_Scan_fwd_kernel_traitsILi32ELi16ELi1ELb1ELb1ELb1ELb1ELb0EN3c104HalfEffEEv13SSMParamsBase)
        /*0da0*/ 	.word	0x000000af


	//----- nvinfo : EIATTR_FRAME_SIZE
	.align		4
.L_609:
        /*0da4*/ 	.byte	0x04, 0x11
        /*0da6*/ 	.short	(.L_611 - .L_610)
	.align		4
.L_610:
        /*0da8*/ 	.word	index@(_Z25selective_scan_fwd_kernelI32Selective_Scan_fwd_kernel_traitsILi32ELi16ELi1ELb1ELb1ELb1ELb1ELb0EN3c104HalfEffEEv13SSMParamsBase)
        /*0dac*/ 	.word	0x00000000


	//----- nvinfo : EIATTR_REGCOUNT
	.align		4
.L_611:
        /*0db0*/ 	.byte	0x04, 0x2f
        /*0db2*/ 	.short	(.L_613 - .L_612)
	.align		4
.L_612:
        /*0db4*/ 	.word	index@(_Z25selective_scan_fwd_kernelI32Selective_Scan_fwd_kernel_traitsILi32ELi16ELi1ELb1ELb1ELb1ELb0ELb1EN3c104HalfEffEEv13SSMParamsBase)
        /*0db8*/ 	.word	0x000000bb


	//----- nvinfo : EIATTR_FRAME_SIZE
	.align		4
.L_613:
        /*0dbc*/ 	.byte	0x04, 0x11
        /*0dbe*/ 	.short	(.L_615 - .L_614)
	.align		4
.L_614:
        /*0dc0*/ 	.word	index@(_Z25selective_scan_fwd_kernelI32Selective_Scan_fwd_kernel_traitsILi32ELi16ELi1ELb1ELb1ELb1ELb0ELb1EN3c104HalfEffEEv13SSMParamsBase)
        /*0dc4*/ 	.word	0x00000000


	//----- nvinfo : EIATTR_REGCOUNT
	.align		4
.L_615:
        /*0dc8*/ 	.byte	0x04, 0x2f
        /*0dca*/ 	.short	(.L_617 - .L_616)
	.align		4
.L_616:
        /*0dcc*/ 	.word	index@(_Z25selective_scan_fwd_kernelI32Selective_Scan_fwd_kernel_traitsILi32ELi16ELi1ELb1ELb1ELb1ELb0ELb0EN3c104HalfEffEEv13SSMParamsBase)
        /*0dd0*/ 	.word	0x000000af


	//----- nvinfo : EIATTR_FRAME_SIZE
	.align		4
.L_617:
        /*0dd4*/ 	.byte	0x04, 0x11
        /*0dd6*/ 	.short	(.L_619 - .L_618)
	.align		4
.L_618:
        /*0dd8*/ 	.word	index@(_Z25selective_scan_fwd_kernelI32Selective_Scan_fwd_kernel_traitsILi32ELi16ELi1ELb1ELb1ELb1ELb0ELb0EN3c104HalfEffEEv13SSMParamsBase)
        /*0ddc*/ 	.word	0x00000000


	//----- nvinfo : EIATTR_REGCOUNT
	.align		4
.L_619:
        /*0de0*/ 	.byte	0x04, 0x2f
        /*0de2*/ 	.short	(.L_621 - .L_620)
	.align		4
.L_620:
        /*0de4*/ 	.word	index@(_Z25selective_scan_fwd_kernelI32Selective_Scan_fwd_kernel_traitsILi32ELi16ELi1ELb0ELb1ELb1ELb1ELb1EN3c104HalfEffEEv13SSMParamsBase)
        /*0de8*/ 	.word	0x000000bb


	//----- nvinfo : EIATTR_FRAME_SIZE
	.align		4
.L_621:
        /*0dec*/ 	.byte	0x04, 0x11
        /*0dee*/ 	.short	(.L_623 - .L_622)
	.align		4
.L_622:
        /*0df0*/ 	.word	index@(_Z25selective_scan_fwd_kernelI32Selective_Scan_fwd_kernel_traitsILi32ELi16ELi1ELb0ELb1ELb1ELb1ELb1EN3c104HalfEffEEv13SSMParamsBase)
        /*0df4*/ 	.word	0x00000000


	//----- nvinfo : EIATTR_REGCOUNT
	.align		4
.L_623:
        /*0df8*/ 	.byte	0x04, 0x2f
        /*0dfa*/ 	.short	(.L_625 - .L_624)
	.align		4
.L_624:
        /*0dfc*/ 	.word	index@(_Z25selective_scan_fwd_kernelI32Selective_Scan_fwd_kernel_traitsILi32ELi16ELi1ELb0ELb1ELb1ELb1ELb0EN3c104HalfEffEEv13SSMParamsBase)
        /*0e00*/ 	.word	0x000000b8


	//----- nvinfo : EIATTR_FRAME_SIZE
	.align		4
.L_625:
        /*0e04*/ 	.byte	0x04, 0x11
        /*0e06*/ 	.short	(.L_627 - .L_626)
	.align		4
.L_626:
        /*0e08*/ 	.word	index@(_Z25selective_scan_fwd_kernelI32Selective_Scan_fwd_kernel_traitsILi32ELi16ELi1ELb0ELb1ELb1ELb1ELb0EN3c104HalfEffEEv13SSMParamsBase)
        /*0e0c*/ 	.word	0x00000000


	//----- nvinfo : EIATTR_REGCOUNT
	.align		4
.L_627:
        /*0e10*/ 	.byte	0x04, 0x2f
        /*0e12*/ 	.short	(.L_629 - .L_628)
	.align		4
.L_628:
        /*0e14*/ 	.word	index@(_Z25selective_scan_fwd_kernelI32Selective_Scan_fwd_kernel_traitsILi32ELi16ELi1ELb0ELb1ELb1ELb0ELb1EN3c104HalfEffEEv13SSMParamsBase)
        /*0e18*/ 	.word	0x000000bb


	//----- nvinfo : EIATTR_FRAME_SIZE
	.align		4
.L_629:
        /*0e1c*/ 	.byte	0x04, 0x11
        /*0e1e*/ 	.short	(.L_631 - .L_630)
	.align		4
.L_630:
        /*0e20*/ 	.word	index@(_Z25selective_scan_fwd_kernelI32Selective_Scan_fwd_kernel_traitsILi32ELi16ELi1ELb0ELb1ELb1ELb0ELb1EN3c104HalfEffEEv13SSMParamsBase)
        /*0e24*/ 	.word	0x00000000


	//----- nvinfo : EIATTR_REGCOUNT
	.align		4
.L_631:
        /*0e28*/ 	.byte	0x04, 0x2f
        /*0e2a*/ 	.short	(.L_633 - .L_632)
	.align		4
.L_632:
        /*0e2c*/ 	.word	index@(_Z25selective_scan_fwd_kernelI32Selective_Scan_fwd_kernel_traitsILi32ELi16ELi1ELb0ELb1ELb1ELb0ELb0EN3c104HalfEffEEv13SSMParamsBase)
        /*0e30*/ 	.word	0x000000b8


	//----- nvinfo : EIATTR_FRAME_SIZE
	.align		4
.L_633:
        /*0e34*/ 	.byte	0x04, 0x11
        /*0e36*/ 	.short	(.L_635 - .L_634)
	.align		4
.L_634:
        /*0e38*/ 	.word	index@(_Z25selective_scan_fwd_kernelI32Selective_Scan_fwd_kernel_traitsILi32ELi16ELi1ELb0ELb1ELb1ELb0ELb0EN3c104HalfEffEEv13SSMParamsBase)
        /*0e3c*/ 	.word	0x00000000


	//----- nvinfo : EIATTR_REGCOUNT
	.align		4
.L_635:
        /*0e40*/ 	.byte	0x04, 0x2f
        /*0e42*/ 	.short	(.L_637 - .L_636)
	.align		4
.L_636:
        /*0e44*/ 	.word	index@(_Z25selective_scan_fwd_kernelI32Selective_Scan_fwd_kernel_traitsILi128ELi16ELi1ELb1ELb1ELb1ELb1ELb1EN3c104HalfEffEEv13SSMParamsBase)
        /*0e48*/ 	.word	0x000000a8


	//----- nvinfo : EIATTR_FRAME_SIZE
	.align		4
.L_637:
        /*0e4c*/ 	.byte	0x04, 0x11
        /*0e4e*/ 	.short	(.L_639 - .L_638)
	.align		4
.L_638:
        /*0e50*/ 	.word	index@(_Z25selective_scan_fwd_kernelI32Selective_Scan_fwd_kernel_traitsILi128ELi16ELi1ELb1ELb1ELb1ELb1ELb1EN3c104HalfEffEEv13SSMParamsBase)
        /*0e54*/ 	.word	0x00000020


	//----- nvinfo : EIATTR_REGCOUNT
	.align		4
.L_639:
        /*0e58*/ 	.byte	0x04, 0x2f
        /*0e5a*/ 	.short	(.L_641 - .L_640)
	.align		4
.L_640:
        /*0e5c*/ 	.word	index@(_Z25selective_scan_fwd_kernelI32Selective_Scan_fwd_kernel_traitsILi128ELi16ELi1ELb1ELb1ELb1ELb1ELb0EN3c104HalfEffEEv13SSMParamsBase)
        /*0e60*/ 	.word	0x000000a8


	//----- nvinfo : EIATTR_FRAME_SIZE
	.align		4
.L_641:
        /*0e64*/ 	.byte	0x04, 0x11
        /*0e66*/ 	.short	(.L_643 - .L_642)
	.align		4
.L_642:
        /*0e68*/ 	.word	index@(_Z25selective_scan_fwd_kernelI32Selective_Scan_fwd_kernel_traitsILi128ELi16ELi1ELb1ELb1ELb1ELb1ELb0EN3c104HalfEffEEv13SSMParamsBase)
        /*0e6c*/ 	.word	0x00000008


	//----- nvinfo : EIATTR_REGCOUNT
	.align		4
.L_643:
        /*0e70*/ 	.byte	0x04, 0x2f
        /*0e72*/ 	.short	(.L_645 - .L_644)
	.align		4
.L_644:
        /*0e74*/ 	.word	index@(_Z25selective_scan_fwd_kernelI32Selective_Scan_fwd_kernel_traitsILi128ELi16ELi1ELb1ELb1ELb1ELb0ELb1EN3c104HalfEffEEv13SSMParamsBase)
        /*0e78*/ 	.word	0x000000a8


	//----- nvinfo : EIATTR_FRAME_SIZE
	.align		4
.L_645:
        /*0e7c*/ 	.byte	0x04, 0x11
        /*0e7e*/ 	.short	(.L_647 - .L_646)
	.align		4
.L_646:
        /*0e80*/ 	.word	index@(_Z25selective_scan_fwd_kernelI32Selective_Scan_fwd_kernel_traitsILi128ELi16ELi1ELb1ELb1ELb1ELb0ELb1EN3c104HalfEffEEv13SSMParamsBase)
        /*0e84*/ 	.word	0x00000020


	//----- nvinfo : EIATTR_REGCOUNT
	.align		4
.L_647:
        /*0e88*/ 	.byte	0x04, 0x2f
        /*0e8a*/ 	.short	(.L_649 - .L_648)
	.align		4
.L_648:
        /*0e8c*/ 	.word	index@(_Z25selective_scan_fwd_kernelI32Selective_Scan_fwd_kernel_traitsILi128ELi16ELi1ELb1ELb1ELb1ELb0ELb0EN3c104HalfEffEEv13SSMParamsBase)
        /*0e90*/ 	.word	0x000000a8


	//----- nvinfo : EIATTR_FRAME_SIZE
	.align		4
.L_649:
        /*0e94*/ 	.byte	0x04, 0x11
        /*0e96*/ 	.short	(.L_651 - .L_650)
	.align		4
.L_650:
        /*0e98*/ 	.word	index@(_Z25selective_scan_fwd_kernelI32Selective_Scan_fwd_kernel_traitsILi128ELi16ELi1ELb1ELb1ELb1ELb0ELb0EN3c104HalfEffEEv13SSMParamsBase)
        /*0e9c*/ 	.word	0x00000008


	//----- nvinfo : EIATTR_REGCOUNT
	.align		4
.L_651:
        /*0ea0*/ 	.byte	0x04, 0x2f
        /*0ea2*/ 	.short	(.L_653 - .L_652)
	.align		4
.L_652:
        /*0ea4*/ 	.word	index@(_Z25selective_scan_fwd_kernelI32Selective_Scan_fwd_kernel_traitsILi128ELi16ELi1ELb0ELb1ELb1ELb1ELb1EN3c104HalfEffEEv13SSMParamsBase)
        /*0ea8*/ 	.word	0x000000a8


	//----- nvinfo : EIATTR_FRAME_SIZE
	.align		4
.L_653:
        /*0eac*/ 	.byte	0x04, 0x11
        /*0eae*/ 	.short	(.L_655 - .L_654)
	.align		4
.L_654:
        /*0eb0*/ 	.word	index@(_Z25selective_scan_fwd_kernelI32Selective_Scan_fwd_kernel_traitsILi128ELi16ELi1ELb0ELb1ELb1ELb1ELb1EN3c104HalfEffEEv13SSMParamsBase)
        /*0eb4*/ 	.word	0x00000020


	//----- nvinfo : EIATTR_REGCOUNT
	.align		4
.L_655:
        /*0eb8*/ 	.byte	0x04, 0x2f
        /*0eba*/ 	.short	(.L_657 - .L_656)
	.align		4
.L_656:
        /*0ebc*/ 	.word	index@(_Z25selective_scan_fwd_kernelI32Selective_Scan_fwd_kernel_traitsILi128ELi16ELi1ELb0ELb1ELb1ELb1ELb0EN3c104HalfEffEEv13SSMParamsBase)
        /*0ec0*/ 	.word	0x000000a8


	//----- nvinfo : EIATTR_FRAME_SIZE
	.align		4
.L_657:
        /*0ec4*/ 	.byte	0x04, 0x11
        /*0ec6*/ 	.short	(.L_659 - .L_658)
	.align		4
.L_658:
        /*0ec8*/ 	.word	index@(_Z25selective_scan_fwd_kernelI32Selective_Scan_fwd_kernel_traitsILi128ELi16ELi1ELb0ELb1ELb1ELb1ELb0EN3c104HalfEffEEv13SSMParamsBase)
        /*0ecc*/ 	.word	0x00000018


	//----- nvinfo : EIATTR_REGCOUNT
	.align		4
.L_659:
        /*0ed0*/ 	.byte	0x04, 0x2f
        /*0ed2*/ 	.short	(.L_661 - .L_660)
	.align		4
.L_660:
        /*0ed4*/ 	.word	index@(_Z25selective_scan_fwd_kernelI32Selective_Scan_fwd_kernel_traitsILi128ELi16ELi1ELb0ELb1ELb1ELb0ELb1EN3c104HalfEffEEv13SSMParamsBase)
        /*0ed8*/ 	.word	0x000000a8


	//----- nvinfo : EIATTR_FRAME_SIZE
	.align		4
.L_661:
        /*0edc*/ 	.byte	0x04, 0x11
        /*0ede*/ 	.short	(.L_663 - .L_662)
	.align		4
.L_662:
        /*0ee0*/ 	.word	index@(_Z25selective_scan_fwd_kernelI32Selective_Scan_fwd_kernel_traitsILi128ELi16ELi1ELb0ELb1ELb1ELb0ELb1EN3c104HalfEffEEv13SSMParamsBase)
        /*0ee4*/ 	.word	0x00000020


	//----- nvinfo : EIATTR_REGCOUNT
	.align		4
.L_663:
        /*0ee8*/ 	.byte	0x04, 0x2f
        /*0eea*/ 	.short	(.L_665 - .L_664)
	.align		4
.L_664:
        /*0eec*/ 	.word	index@(_Z25selective_scan_fwd_kernelI32Selective_Scan_fwd_kernel_traitsILi128ELi16ELi1ELb0ELb1ELb1ELb0ELb0EN3c104HalfEffEEv13SSMParamsBase)
        /*0ef0*/ 	.word	0x000000a8


	//----- nvinfo : EIATTR_FRAME_SIZE
	.align		4
.L_665:
        /*0ef4*/ 	.byte	0x04, 0x11
        /*0ef6*/ 	.short	(.L_667 - .L_666)
	.align		4
.L_666:
        /*0ef8*/ 	.word	index@(_Z25selective_scan_fwd_kernelI32Selective_Scan_fwd_kernel_traitsILi128ELi16ELi1ELb0ELb1ELb1ELb0ELb0EN3c104HalfEffEEv13SSMParamsBase)
        /*0efc*/ 	.word	0x00000018


	//----- nvinfo : EIATTR_REGCOUNT
	.align		4
.L_667:
        /*0f00*/ 	.byte	0x04, 0x2f
        /*0f02*/ 	.short	(.L_669 - .L_668)
	.align		4
.L_668:
        /*0f04*/ 	.word	index@(_Z25selective_scan_fwd_kernelI32Selective_Scan_fwd_kernel_traitsILi64ELi16ELi1ELb1ELb1ELb1ELb1ELb1EfffEEv13SSMParamsBase)
        /*0f08*/ 	.word	0x000000a8


	//----- nvinfo : EIATTR_FRAME_SIZE
	.align		4
.L_669:
        /*0f0c*/ 	.byte	0x04, 0x11
        /*0f0e*/ 	.short	(.L_671 - .L_670)
	.align		4
.L_670:
        /*0f10*/ 	.word	index@(_Z25selective_scan_fwd_kernelI32Selective_Scan_fwd_kernel_traitsILi64ELi16ELi1ELb1ELb1ELb1ELb1ELb1EfffEEv13SSMParamsBase)
        /*0f14*/ 	.word	0x00000010


	//----- nvinfo : EIATTR_REGCOUNT
	.align		4
.L_671:
        /*0f18*/ 	.byte	0x04, 0x2f
        /*0f1a*/ 	.short	(.L_673 - .L_672)
	.align		4
.L_672:
        /*0f1c*/ 	.word	index@(_Z25selective_scan_fwd_kernelI32Selective_Scan_fwd_kernel_traitsILi64ELi16ELi1ELb1ELb1ELb1ELb1ELb0EfffEEv13SSMParamsBase)
        /*0f20*/ 	.word	0x000000a8


	//----- nvinfo : EIATTR_FRAME_SIZE
	.align		4
.L_673:
        /*0f24*/ 	.byte	0x04, 0x11
        /*0f26*/ 	.short	(.L_675 - .L_674)
	.align		4
.L_674:
        /*0f28*/ 	.word	index@(_Z25selective_scan_fwd_kernelI32Selective_Scan_fwd_kernel_traitsILi64ELi16ELi1ELb1ELb1ELb1ELb1ELb0EfffEEv13SSMParamsBase)
        /*0f2c*/ 	.word	0x00000008


	//----- nvinfo : EIATTR_REGCOUNT
	.align		4
.L_675:
        /*0f30*/ 	.byte	0x04, 0x2f
        /*0f32*/ 	.short	(.L_677 - .L_676)
	.align		4
.L_676:
        /*0f34*/ 	.word	index@(_Z25selective_scan_fwd_kernelI32Selective_Scan_fwd_kernel_traitsILi64ELi16ELi1ELb1ELb1ELb1ELb0ELb1EfffEEv13SSMParamsBase)
        /*0f38*/ 	.word	0x000000a8


	//----- nvinfo : EIATTR_FRAME_SIZE
	.align		4
.L_677:
        /*0f3c*/ 	.byte	0x04, 0x11
        /*0f3e*/ 	.short	(.L_679 - .L_678)
	.align		4
.L_678:
        /*0f40*/ 	.word	index@(_Z25selective_scan_fwd_kernelI32Selective_Scan_fwd_kernel_traitsILi64ELi16ELi1ELb1ELb1ELb1ELb0ELb1EfffEEv13SSMParamsBase)
        /*0f44*/ 	.word	0x00000010


	//----- nvinfo : EIATTR_REGCOUNT
	.align		4
.L_679:
        /*0f48*/ 	.byte	0x04, 0x2f
        /*0f4a*/ 	.short	(.L_681 - .L_680)
	.align		4
.L_680:
        /*0f4c*/ 	.word	index@(_Z25selective_scan_fwd_kernelI32Selective_Scan_fwd_kernel_traitsILi64ELi16ELi1ELb1ELb1ELb1ELb0ELb0EfffEEv13SSMParamsBase)
        /*0f50*/ 	.word	0x000000a8


	//----- nvinfo : EIATTR_FRAME_SIZE
	.align		4
.L_681:
        /*0f54*/ 	.byte	0x04, 0x11
        /*0f56*/ 	.short	(.L_683 - .L_682)
	.align		4
.L_682:
        /*0f58*/ 	.word	index@(_Z25selective_scan_fwd_kernelI32Selective_Scan_fwd_kernel_traitsILi64ELi16ELi1ELb1ELb1ELb1ELb0ELb0EfffEEv13SSMParamsBase)
        /*0f5c*/ 	.word	0x00000008


	//----- nvinfo : EIATTR_REGCOUNT
	.align		4
.L_683:
        /*0f60*/ 	.byte	0x04, 0x2f
        /*0f62*/ 	.short	(.L_685 - .L_684)
	.align		4
.L_684:
        /*0f64*/ 	.word	index@(_Z25selective_scan_fwd_kernelI32Selective_Scan_fwd_kernel_traitsILi64ELi16ELi1ELb0ELb1ELb1ELb1ELb1EfffEEv13SSMParamsBase)
        /*0f68*/ 	.word	0x000000a8


	//----- nvinfo : EIATTR_FRAME_SIZE
	.align		4
.L_685:
        /*0f6c*/ 	.byte	0x04, 0x11
        /*0f6e*/ 	.short	(.L_687 - .L_686)
	.align		4
.L_686:
        /*0f70*/ 	.word	index@(_Z25selective_scan_fwd_kernelI32Selective_Scan_fwd_kernel_traitsILi64ELi16ELi1ELb0ELb1ELb1ELb1ELb1EfffEEv13SSMParamsBase)
        /*0f74*/ 	.word	0x00000010


	//----- nvinfo : EIATTR_REGCOUNT
	.align		4
.L_687:
        /*0f78*/ 	.byte	0x04, 0x2f
        /*0f7a*/ 	.short	(.L_689 - .L_688)
	.align		4
.L_688:
        /*0f7c*/ 	.word	index@(_Z25selective_scan_fwd_kernelI32Selective_Scan_fwd_kernel_traitsILi64ELi16ELi1ELb0ELb1ELb1ELb1ELb0EfffEEv13SSMParamsBase)
        /*0f80*/ 	.word	0x000000a8


	//----- nvinfo : EIATTR_FRAME_SIZE
	.align		4
.L_689:
        /*0f84*/ 	.byte	0x04, 0x11
        /*0f86*/ 	.short	(.L_691 - .L_690)
	.align		4
.L_690:
        /*0f88*/ 	.word	index@(_Z25selective_scan_fwd_kernelI32Selective_Scan_fwd_kernel_traitsILi64ELi16ELi1ELb0ELb1ELb1ELb1ELb0EfffEEv13SSMParamsBase)
        /*0f8c*/ 	.word	0x00000008


	//----- nvinfo : EIATTR_REGCOUNT
	.align		4
.L_691:
        /*0f90*/ 	.byte	0x04, 0x2f
        /*0f92*/ 	.short	(.L_693 - .L_692)
	.align		4
.L_692:
        /*0f94*/ 	.word	index@(_Z25selective_scan_fwd_kernelI32Selective_Scan_fwd_kernel_traitsILi64ELi16ELi1ELb0ELb1ELb1ELb0ELb1EfffEEv13SSMParamsBase)
        /*0f98*/ 	.word	0x000000a8


	//----- nvinfo : EIATTR_FRAME_SIZE
	.align		4
.L_693:
        /*0f9c*/ 	.byte	0x04, 0x11
        /*0f9e*/ 	.short	(.L_695 - .L_694)
	.align		4
.L_694:
        /*0fa0*/ 	.word	index@(_Z25selective_scan_fwd_kernelI32Selective_Scan_fwd_kernel_traitsILi64ELi16ELi1ELb0ELb1ELb1ELb0ELb1EfffEEv13SSMParamsBase)
        /*0fa4*/ 	.word	0x00000010


	//----- nvinfo : EIATTR_REGCOUNT
	.align		4
.L_695:
        /*0fa8*/ 	.byte	0x04, 0x2f
        /*0faa*/ 	.short	(.L_697 - .L_696)
	.align		4
.L_696:
        /*0fac*/ 	.word	index@(_Z25selective_scan_fwd_kernelI32Selective_Scan_fwd_kernel_traitsILi64ELi16ELi1ELb0ELb1ELb1ELb0ELb0EfffEEv13SSMParamsBase)
        /*0fb0*/ 	.word	0x000000a8


	//----- nvinfo : EIATTR_FRAME_SIZE
	.align		4
.L_697:
        /*0fb4*/ 	.byte	0x04, 0x11
        /*0fb6*/ 	.short	(.L_699 - .L_698)
	.align		4
.L_698:
        /*0fb8*/ 	.word	index@(_Z25selective_scan_fwd_kernelI32Selective_Scan_fwd_kernel_traitsILi64ELi16ELi1ELb0ELb1ELb1ELb0ELb0EfffEEv13SSMParamsBase)
        /*0fbc*/ 	.word	0x00000010


	//----- nvinfo : EIATTR_REGCOUNT
	.align		4
.L_699:
        /*0fc0*/ 	.byte	0x04, 0x2f
        /*0fc2*/ 	.short	(.L_701 - .L_700)
	.align		4
.L_700:
        /*0fc4*/ 	.word	index@(_Z25selective_scan_fwd_kernelI32Selective_Scan_fwd_kernel_traitsILi32ELi4ELi1ELb1ELb1ELb1ELb1ELb1EfffEEv13SSMParamsBase)
        /*0fc8*/ 	.word	0x00000067


	//----- nvinfo : EIATTR_FRAME_SIZE
	.align		4
.L_701:
        /*0fcc*/ 	.byte	0x04, 0x11
        /*0fce*/ 	.short	(.L_703 - .L_702)
	.align		4
.L_702:
        /*0fd0*/ 	.word	index@(_Z25selective_scan_fwd_kernelI32Selective_Scan_fwd_kernel_traitsILi32ELi4ELi1ELb1ELb1ELb1ELb1ELb1EfffEEv13SSMParamsBase)
        /*0fd4*/ 	.word	0x00000000


	//----- nvinfo : EIATTR_REGCOUNT
	.align		4
.L_703:
        /*0fd8*/ 	.byte	0x04, 0x2f
        /*0fda*/ 	.short	(.L_705 - .L_704)
	.align		4
.L_704:
        /*0fdc*/ 	.word	index@(_Z25selective_scan_fwd_kernelI32Selective_Scan_fwd_kernel_traitsILi32ELi4ELi1ELb1ELb1ELb1ELb1ELb0EfffEEv13SSMParamsBase)
        /*0fe0*/ 	.word	0x0000005c


	//----- nvinfo : EIATTR_FRAME_SIZE
	.align		4
.L_705:
        /*0fe4*/ 	.byte	0x04, 0x11
        /*0fe6*/ 	.short	(.L_707 - .L_706)
	.align		4
.L_706:
        /*0fe8*/ 	.word	index@(_Z25selective_scan_fwd_kernelI32Selective_Scan_fwd_kernel_traitsILi32ELi4ELi1ELb1ELb1ELb1ELb1ELb0EfffEEv13SSMParamsBase)
        /*0fec*/ 	.word	0x00000000


	//----- nvinfo : EIATTR_REGCOUNT
	.align		4
.L_707:
        /*0ff0*/ 	.byte	0x04, 0x2f
        /*0ff2*/ 	.short	(.L_709 - .L_708)
	.align		4
.L_708:
        /*0ff4*/ 	.word	index@(_Z25selective_scan_fwd_kernelI32Selective_Scan_fwd_kernel_traitsILi32ELi4ELi1ELb1ELb1ELb1ELb0ELb1EfffEEv13SSMParamsBase)
        /*0ff8*/ 	.word	0x00000069


	//----- nvinfo : EIATTR_FRAME_SIZE
	.align		4
.L_709:
        /*0ffc*/ 	.byte	0x04, 0x11
        /*0ffe*/ 	.short	(.L_711 - .L_710)
	.align		4
.L_710:
        /*1000*/ 	.word	index@(_Z25selective_scan_fwd_kernelI32Selective_Scan_fwd_kernel_traitsILi32ELi4ELi1ELb1ELb1ELb1ELb0ELb1EfffEEv13SSMParamsBase)
        /*1004*/ 	.word	0x00000000


	//----- nvinfo : EIATTR_REGCOUNT
	.align		4
.L_711:
        /*1008*/ 	.byte	0x04, 0x2f
        /*100a*/ 	.short	(.L_713 - .L_712)
	.align		4
.L_712:
        /*100c*/ 	.word	index@(_Z25selective_scan_fwd_kernelI32Selective_Scan_fwd_kernel_traitsILi32ELi4ELi1ELb1ELb1ELb1ELb0ELb0EfffEEv13SSMParamsBase)
        /*1010*/ 	.word	0x0000005c


	//----- nvinfo : EIATTR_FRAME_SIZE
	.align		4
.L_713:
        /*1014*/ 	.byte	0x04, 0x11
        /*1016*/ 	.short	(.L_715 - .L_714)
	.align		4
.L_714:
        /*1018*/ 	.word	index@(_Z25selective_scan_fwd_kernelI32Selective_Scan_fwd_kernel_traitsILi32ELi4ELi1ELb1ELb1ELb1ELb0ELb0EfffEEv13SSMParamsBase)
        /*101c*/ 	.word	0x00000000


	//----- nvinfo : EIATTR_REGCOUNT
	.align		4
.L_715:
        /*1020*/ 	.byte	0x04, 0x2f
        /*1022*/ 	.short	(.L_717 - .L_716)
	.align		4
.L_716:
        /*1024*/ 	.word	index@(_Z25selective_scan_fwd_kernelI32Selective_Scan_fwd_kernel_traitsILi32ELi4ELi1ELb0ELb1ELb1ELb1ELb1EfffEEv13SSMParamsBase)
        /*1028*/ 	.word	0x00000067


	//----- nvinfo : EIATTR_FRAME_SIZE
	.align		4
.L_717:
        /*102c*/ 	.byte	0x04, 0x11
        /*102e*/ 	.short	(.L_719 - .L_718)
	.align		4
.L_718:
        /*1030*/ 	.word	index@(_Z25selective_scan_fwd_kernelI32Selective_Scan_fwd_kernel_traitsILi32ELi4ELi1ELb0ELb1ELb1ELb1ELb1EfffEEv13SSMParamsBase)
        /*1034*/ 	.word	0x00000000


	//----- nvinfo : EIATTR_REGCOUNT
	.align		4
.L_719:
        /*1038*/ 	.byte	0x04, 0x2f
        /*103a*/ 	.short	(.L_721 - .L_720)
	.align		4
.L_720:
        /*103c*/ 	.word	index@(_Z25selective_scan_fwd_kernelI32Selective_Scan_fwd_kernel_traitsILi32ELi4ELi1ELb0ELb1ELb1ELb1ELb0EfffEEv13SSMParamsBase)
        /*1040*/ 	.word	0x00000060


	//----- nvinfo : EIATTR_FRAME_SIZE
	.align		4
.L_721:
        /*1044*/ 	.byte	0x04, 0x11
        /*1046*/ 	.short	(.L_723 - .L_722)
	.align		4
.L_722:
        /*1048*/ 	.word	index@(_Z25selective_scan_fwd_kernelI32Selective_Scan_fwd_kernel_traitsILi32ELi4ELi1ELb0ELb1ELb1ELb1ELb0EfffEEv13SSMParamsBase)
        /*104c*/ 	.word	0x00000000


	//----- nvinfo : EIATTR_REGCOUNT
	.align		4
.L_723:
        /*1050*/ 	.byte	0x04, 0x2f
        /*1052*/ 	.short	(.L_725 - .L_724)
	.align		4
.L_724:
        /*1054*/ 	.word	index@(_Z25selective_scan_fwd_kernelI32Selective_Scan_fwd_kernel_traitsILi32ELi4ELi1ELb0ELb1ELb1ELb0ELb1EfffEEv13SSMParamsBase)
        /*1058*/ 	.word	0x00000069


	//----- nvinfo : EIATTR_FRAME_SIZE
	.align		4
.L_725:
        /*105c*/ 	.byte	0x04, 0x11
        /*105e*/ 	.short	(.L_727 - .L_726)
	.align		4
.L_726:
        /*1060*/ 	.word	index@(_Z25selective_scan_fwd_kernelI32Selective_Scan_fwd_kernel_traitsILi32ELi4ELi1ELb0ELb1ELb1ELb0ELb1EfffEEv13SSMParamsBase)
        /*1064*/ 	.word	0x00000000


	//----- nvinfo : EIATTR_REGCOUNT
	.align		4
.L_727:
        /*1068*/ 	.byte	0x04, 0x2f
        /*106a*/ 	.short	(.L_729 - .L_728)
	.align		4
.L_728:
        /*106c*/ 	.word	index@(_Z25selective_scan_fwd_kernelI32Selective_Scan_fwd_kernel_traitsILi32ELi4ELi1ELb0ELb1ELb1ELb0ELb0EfffEEv13SSMParamsBase)
        /*1070*/ 	.word	0x00000064


	//----- nvinfo : EIATTR_FRAME_SIZE
	.align		4
.L_729:
        /*1074*/ 	.byte	0x04, 0x11
        /*1076*/ 	.short	(.L_731 - .L_730)
	.align		4
.L_730:
        /*1078*/ 	.word	index@(_Z25selective_scan_fwd_kernelI32Selective_Scan_fwd_kernel_traitsILi32ELi4ELi1ELb0ELb1ELb1ELb0ELb0EfffEEv13SSMParamsBase)
        /*107c*/ 	.word	0x00000000


	//----- nvinfo : EIATTR_REGCOUNT
	.align		4
.L_731:
        /*1080*/ 	.byte	0x04, 0x2f
        /*1082*/ 	.short	(.L_733 - .L_732)
	.align		4
.L_732:
        /*1084*/ 	.word	index@(_Z25selective_scan_fwd_kernelI32Selective_Scan_fwd_kernel_traitsILi32ELi8ELi1ELb1ELb1ELb1ELb1ELb1EfffEEv13SSMParamsBase)
        /*1088*/ 	.word	0x00000090


	//----- nvinfo : EIATTR_FRAME_SIZE
	.align		4
.L_733:
        /*108c*/ 	.byte	0x04, 0x11
        /*108e*/ 	.short	(.L_735 - .L_734)
	.align		4
.L_734:
        /*1090*/ 	.word	index@(_Z25selective_scan_fwd_kernelI32Selective_Scan_fwd_kernel_traitsILi32ELi8ELi1ELb1ELb1ELb1ELb1ELb1EfffEEv13SSMParamsBase)
        /*1094*/ 	.word	0x00000000


	//----- nvinfo : EIATTR_REGCOUNT
	.align		4
.L_735:
        /*1098*/ 	.byte	0x04, 0x2f
        /*109a*/ 	.short	(.L_737 - .L_736)
	.align		4
.L_736:
        /*109c*/ 	.word	index@(_Z25selective_scan_fwd_kernelI32Selective_Scan_fwd_kernel_traitsILi32ELi8ELi1ELb1ELb1ELb1ELb1ELb0EfffEEv13SSMParamsBase)
        /*10a0*/ 	.word	0x0000007f


	//----- nvinfo : EIATTR_FRAME_SIZE
	.align		4
.L_737:
        /*10a4*/ 	.byte	0x04, 0x11
        /*10a6*/ 	.short	(.L_739 - .L_738)
	.align		4
.L_738:
        /*10a8*/ 	.word	index@(_Z25selective_scan_fwd_kernelI32Selective_Scan_fwd_kernel_traitsILi32ELi8ELi1ELb1ELb1ELb1ELb1ELb0EfffEEv13SSMParamsBase)
        /*10ac*/ 	.word	0x00000000


	//----- nvinfo : EIATTR_REGCOUNT
	.align		4
.L_739:
        /*10b0*/ 	.byte	0x04, 0x2f
        /*10b2*/ 	.short	(.L_741 - .L_740)
	.align		4
.L_740:
        /*10b4*/ 	.word	index@(_Z25selective_scan_fwd_kernelI32Selective_Scan_fwd_kernel_traitsILi32ELi8ELi1ELb1ELb1ELb1ELb0ELb1EfffEEv13SSMParamsBase)
        /*10b8*/ 	.word	0x00000090


	//----- nvinfo : EIATTR_FRAME_SIZE
	.align		4
.L_741:
        /*10bc*/ 	.byte	0x04, 0x11
        /*10be*/ 	.short	(.L_743 - .L_742)
	.align		4
.L_742:
        /*10c0*/ 	.word	index@(_Z25selective_scan_fwd_kernelI32Selective_Scan_fwd_kernel_traitsILi32ELi8ELi1ELb1ELb1ELb1ELb0ELb1EfffEEv13SSMParamsBase)
        /*10c4*/ 	.word	0x00000000


	//----- nvinfo : EIATTR_REGCOUNT
	.align		4
.L_743:
        /*10c8*/ 	.byte	0x04, 0x2f
        /*10ca*/ 	.short	(.L_745 - .L_744)
	.align		4
.L_744:
        /*10cc*/ 	.word	index@(_Z25selective_scan_fwd_kernelI32Selective_Scan_fwd_kernel_traitsILi32ELi8ELi1ELb1ELb1ELb1ELb0ELb0EfffEEv13SSMParamsBase)
        /*10d0*/ 	.word	0x0000007f


	//----- nvinfo : EIATTR_FRAME_SIZE
	.align		4
.L_745:
        /*10d4*/ 	.byte	0x04, 0x11
        /*10d6*/ 	.short	(.L_747 - .L_746)
	.align		4
.L_746:
        /*10d8*/ 	.word	index@(_Z25selective_scan_fwd_kernelI32Selective_Scan_fwd_kernel_traitsILi32ELi8ELi1ELb1ELb1ELb1ELb0ELb0EfffEEv13SSMParamsBase)
        /*10dc*/ 	.word	0x00000000


	//----- nvinfo : EIATTR_REGCOUNT
	.align		4
.L_747:
        /*10e0*/ 	.byte	0x04, 0x2f
        /*10e2*/ 	.short	(.L_749 - .L_748)
	.align		4
.L_748:
        /*10e4*/ 	.word	index@(_Z25selective_scan_fwd_kernelI32Selective_Scan_fwd_kernel_traitsILi32ELi8ELi1ELb0ELb1ELb1ELb1ELb1EfffEEv13SSMParamsBase)
        /*10e8*/ 	.word	0x00000090


	//----- nvinfo : EIATTR_FRAME_SIZE
	.align		4
.L_749:
        /*10ec*/ 	.byte	0x04, 0x11
        /*10ee*/ 	.short	(.L_751 - .L_750)
	.align		4
.L_750:
        /*10f0*/ 	.word	index@(_Z25selective_scan_fwd_kernelI32Selective_Scan_fwd_kernel_traitsILi32ELi8ELi1ELb0ELb1ELb1ELb1ELb1EfffEEv13SSMParamsBase)
        /*10f4*/ 	.word	0x00000000


	//----- nvinfo : EIATTR_REGCOUNT
	.align		4
.L_751:
        /*10f8*/ 	.byte	0x04, 0x2f
        /*10fa*/ 	.short	(.L_753 - .L_752)
	.align		4
.L_752:
        /*10fc*/ 	.word	index@(_Z25selective_scan_fwd_kernelI32Selective_Scan_fwd_kernel_traitsILi32ELi8ELi1ELb0ELb1ELb1ELb1ELb0EfffEEv13SSMParamsBase)
        /*1100*/ 	.word	0x0000008d


	//----- nvinfo : EIATTR_FRAME_SIZE
	.align		4
.L_753:
        /*1104*/ 	.byte	0x04, 0x11
        /*1106*/ 	.short	(.L_755 - .L_754)
	.align		4
.L_754:
        /*1108*/ 	.word	index@(_Z25selective_scan_fwd_kernelI32Selective_Scan_fwd_kernel_traitsILi32ELi8ELi1ELb0ELb1ELb1ELb1ELb0EfffEEv13SSMParamsBase)
        /*110c*/ 	.word	0x00000000


	//----- nvinfo : EIATTR_REGCOUNT
	.align		4
.L_755:
        /*1110*/ 	.byte	0x04, 0x2f
        /*1112*/ 	.short	(.L_757 - .L_756)
	.align		4
.L_756:
        /*1114*/ 	.word	index@(_Z25selective_scan_fwd_kernelI32Selective_Scan_fwd_kernel_traitsILi32ELi8ELi1ELb0ELb1ELb1ELb0ELb1EfffEEv13SSMParamsBase)
        /*1118*/ 	.word	0x00000090


	//----- nvinfo : EIATTR_FRAME_SIZE
	.align		4
.L_757:
        /*111c*/ 	.byte	0x04, 0x11
        /*111e*/ 	.short	(.L_759 - .L_758)
	.align		4
.L_758:
        /*1120*/ 	.word	index@(_Z25selective_scan_fwd_kernelI32Selective_Scan_fwd_kernel_traitsILi32ELi8ELi1ELb0ELb1ELb1ELb0ELb1EfffEEv13SSMParamsBase)
        /*1124*/ 	.word	0x00000000


	//----- nvinfo : EIATTR_REGCOUNT
	.align		4
.L_759:
        /*1128*/ 	.byte	0x04, 0x2f
        /*112a*/ 	.short	(.L_761 - .L_760)
	.align		4
.L_760:
        /*112c*/ 	.word	index@(_Z25selective_scan_fwd_kernelI32Selective_Scan_fwd_kernel_traitsILi32ELi8ELi1ELb0ELb1ELb1ELb0ELb0EfffEEv13SSMParamsBase)
        /*1130*/ 	.word	0x0000008d


	//----- nvinfo : EIATTR_FRAME_SIZE
	.align		4
.L_761:
        /*1134*/ 	.byte	0x04, 0x11
        /*1136*/ 	.short	(.L_763 - .L_762)
	.align		4
.L_762:
        /*1138*/ 	.word	index@(_Z25selective_scan_fwd_kernelI32Selective_Scan_fwd_kernel_traitsILi32ELi8ELi1ELb0ELb1ELb1ELb0ELb0EfffEEv13SSMParamsBase)
        /*113c*/ 	.word	0x00000000


	//----- nvinfo : EIATTR_REGCOUNT
	.align		4
.L_763:
        /*1140*/ 	.byte	0x04, 0x2f
        /*1142*/ 	.short	(.L_765 - .L_764)
	.align		4
.L_764:
        /*1144*/ 	.word	index@(_Z25selective_scan_fwd_kernelI32Selective_Scan_fwd_kernel_traitsILi32ELi16ELi1ELb1ELb1ELb1ELb1ELb1EfffEEv13SSMParamsBase)
        /*1148*/ 	.word	0x000000d8


	//----- nvinfo : EIATTR_FRAME_SIZE
	.align		4
.L_765:
        /*114c*/ 	.byte	0x04, 0x11
        /*114e*/ 	.short	(.L_767 - .L_766)
	.align		4
.L_766:
        /*1150*/ 	.word	index@(_Z25selective_scan_fwd_kernelI32Selective_Scan_fwd_kernel_traitsILi32ELi16ELi1ELb1ELb1ELb1ELb1ELb1EfffEEv13SSMParamsBase)
        /*1154*/ 	.word	0x00000000


	//----- nvinfo : EIATTR_REGCOUNT
	.align		4
.L_767:
        /*1158*/ 	.byte	0x04, 0x2f
        /*115a*/ 	.short	(.L_769 - .L_768)
	.align		4
.L_768:
        /*115c*/ 	.word	index@(_Z25selective_scan_fwd_kernelI32Selective_Scan_fwd_kernel_traitsILi32ELi16ELi1ELb1ELb1ELb1ELb1ELb0EfffEEv13SSMParamsBase)
        /*1160*/ 	.word	0x000000ba


	//----- nvinfo : EIATTR_FRAME_SIZE
	.align		4
.L_769:
        /*1164*/ 	.byte	0x04, 0x11
        /*1166*/ 	.short	(.L_771 - .L_770)
	.align		4
.L_770:
        /*1168*/ 	.word	index@(_Z25selective_scan_fwd_kernelI32Selective_Scan_fwd_kernel_traitsILi32ELi16ELi1ELb1ELb1ELb1ELb1ELb0EfffEEv13SSMParamsBase)
        /*116c*/ 	.word	0x00000000


	//----- nvinfo : EIATTR_REGCOUNT
	.align		4
.L_771:
        /*1170*/ 	.byte	0x04, 0x2f
        /*1172*/ 	.short	(.L_773 - .L_772)
	.align		4
.L_772:
        /*1174*/ 	.word	index@(_Z25selective_scan_fwd_kernelI32Selective_Scan_fwd_kernel_traitsILi32ELi16ELi1ELb1ELb1ELb1ELb0ELb1EfffEEv13SSMParamsBase)
        /*1178*/ 	.word	0x000000bc


	//----- nvinfo : EIATTR_FRAME_SIZE
	.align		4
.L_773:
        /*117c*/ 	.byte	0x04, 0x11
        /*117e*/ 	.short	(.L_775 - .L_774)
	.align		4
.L_774:
        /*1180*/ 	.word	index@(_Z25selective_scan_fwd_kernelI32Selective_Scan_fwd_kernel_traitsILi32ELi16ELi1ELb1ELb1ELb1ELb0ELb1EfffEEv13SSMParamsBase)
        /*1184*/ 	.word	0x00000000


	//----- nvinfo : EIATTR_REGCOUNT
	.align		4
.L_775:
        /*1188*/ 	.byte	0x04, 0x2f
        /*118a*/ 	.short	(.L_777 - .L_776)
	.align		4
.L_776:
        /*118c*/ 	.word	index@(_Z25selective_scan_fwd_kernelI32Selective_Scan_fwd_kernel_traitsILi32ELi16ELi1ELb1ELb1ELb1ELb0ELb0EfffEEv13SSMParamsBase)
        /*1190*/ 	.word	0x000000ba


	//----- nvinfo : EIATTR_FRAME_SIZE
	.align		4
.L_777:
        /*1194*/ 	.byte	0x04, 0x11
        /*1196*/ 	.short	(.L_779 - .L_778)
	.align		4
.L_778:
        /*1198*/ 	.word	index@(_Z25selective_scan_fwd_kernelI32Selective_Scan_fwd_kernel_traitsILi32ELi16ELi1ELb1ELb1ELb1ELb0ELb0EfffEEv13SSMParamsBase)
        /*119c*/ 	.word	0x00000000


	//----- nvinfo : EIATTR_REGCOUNT
	.align		4
.L_779:
        /*11a0*/ 	.byte	0x04, 0x2f
        /*11a2*/ 	.short	(.L_781 - .L_780)
	.align		4
.L_780:
        /*11a4*/ 	.word	index@(_Z25selective_scan_fwd_kernelI32Selective_Scan_fwd_kernel_traitsILi32ELi16ELi1ELb0ELb1ELb1ELb1ELb1EfffEEv13SSMParamsBase)
        /*11a8*/ 	.word	0x000000d8


	//----- nvinfo : EIATTR_FRAME_SIZE
	.align		4
.L_781:
        /*11ac*/ 	.byte	0x04, 0x11
        /*11ae*/ 	.short	(.L_783 - .L_782)
	.align		4
.L_782:
        /*11b0*/ 	.word	index@(_Z25selective_scan_fwd_kernelI32Selective_Scan_fwd_kernel_traitsILi32ELi16ELi1ELb0ELb1ELb1ELb1ELb1EfffEEv13SSMParamsBase)
        /*11b4*/ 	.word	0x00000000


	//----- nvinfo : EIATTR_REGCOUNT
	.align		4
.L_783:
        /*11b8*/ 	.byte	0x04, 0x2f
        /*11ba*/ 	.short	(.L_785 - .L_784)
	.align		4
.L_784:
        /*11bc*/ 	.word	index@(_Z25selective_scan_fwd_kernelI32Selective_Scan_fwd_kernel_traitsILi32ELi16ELi1ELb0ELb1ELb1ELb1ELb0EfffEEv13SSMParamsBase)
        /*11c0*/ 	.word	0x000000d6


	//----- nvinfo : EIATTR_FRAME_SIZE
	.align		4
.L_785:
        /*11c4*/ 	.byte	0x04, 0x11
        /*11c6*/ 	.short	(.L_787 - .L_786)
	.align		4
.L_786:
        /*11c8*/ 	.word	index@(_Z25selective_scan_fwd_kernelI32Selective_Scan_fwd_kernel_traitsILi32ELi16ELi1ELb0ELb1ELb1ELb1ELb0EfffEEv13SSMParamsBase)
        /*11cc*/ 	.word	0x00000000


	//----- nvinfo : EIATTR_REGCOUNT
	.align		4
.L_787:
        /*11d0*/ 	.byte	0x04, 0x2f
        /*11d2*/ 	.short	(.L_789 - .L_788)
	.align		4
.L_788:
        /*11d4*/ 	.word	index@(_Z25selective_scan_fwd_kernelI32Selective_Scan_fwd_kernel_traitsILi32ELi16ELi1ELb0ELb1ELb1ELb0ELb1EfffEEv13SSMParamsBase)
        /*11d8*/ 	.word	0x000000bc


	//----- nvinfo : EIATTR_FRAME_SIZE
	.align		4
.L_789:
        /*11dc*/ 	.byte	0x04, 0x11
        /*11de*/ 	.short	(.L_791 - .L_790)
	.align		4
.L_790:
        /*11e0*/ 	.word	index@(_Z25selective_scan_fwd_kernelI32Selective_Scan_fwd_kernel_traitsILi32ELi16ELi1ELb0ELb1ELb1ELb0ELb1EfffEEv13SSMParamsBase)
        /*11e4*/ 	.word	0x00000000


	//----- nvinfo : EIATTR_REGCOUNT
	.align		4
.L_791:
        /*11e8*/ 	.byte	0x04, 0x2f
        /*11ea*/ 	.short	(.L_793 - .L_792)
	.align		4
.L_792:
        /*11ec*/ 	.word	index@(_Z25selective_scan_fwd_kernelI32Selective_Scan_fwd_kernel_traitsILi32ELi16ELi1ELb0ELb1ELb1ELb0ELb0EfffEEv13SSMParamsBase)
        /*11f0*/ 	.word	0x000000c0


	//----- nvinfo : EIATTR_FRAME_SIZE
	.align		4
.L_793:
        /*11f4*/ 	.byte	0x04, 0x11
        /*11f6*/ 	.short	(.L_795 - .L_794)
	.align		4
.L_794:
        /*11f8*/ 	.word	index@(_Z25selective_scan_fwd_kernelI32Selective_Scan_fwd_kernel_traitsILi32ELi16ELi1ELb0ELb1ELb1ELb0ELb0EfffEEv13SSMParamsBase)
        /*11fc*/ 	.word	0x00000000


	//----- nvinfo : EIATTR_REGCOUNT
	.align		4
.L_795:
        /*1200*/ 	.byte	0x04, 0x2f
        /*1202*/ 	.short	(.L_797 - .L_796)
	.align		4
.L_796:
        /*1204*/ 	.word	index@(_Z25selective_scan_fwd_kernelI32Selective_Scan_fwd_kernel_traitsILi128ELi16ELi1ELb1ELb1ELb1ELb1ELb1EfffEEv13SSMParamsBase)
        /*1208*/ 	.word	0x000000a8


	//----- nvinfo : EIATTR_FRAME_SIZE
	.align		4
.L_797:
        /*120c*/ 	.byte	0x04, 0x11
        /*120e*/ 	.short	(.L_799 - .L_798)
	.align		4
.L_798:
        /*1210*/ 	.word	index@(_Z25selective_scan_fwd_kernelI32Selective_Scan_fwd_kernel_traitsILi128ELi16ELi1ELb1ELb1ELb1ELb1ELb1EfffEEv13SSMParamsBase)
        /*1214*/ 	.word	0x00000020


	//----- nvinfo : EIATTR_REGCOUNT
	.align		4
.L_799:
        /*1218*/ 	.byte	0x04, 0x2f
        /*121a*/ 	.short	(.L_801 - .L_800)
	.align		4
.L_800:
        /*121c*/ 	.word	index@(_Z25selective_scan_fwd_kernelI32Selective_Scan_fwd_kernel_traitsILi128ELi16ELi1ELb1ELb1ELb1ELb1ELb0EfffEEv13SSMParamsBase)
        /*1220*/ 	.word	0x000000a8


	//----- nvinfo : EIATTR_FRAME_SIZE
	.align		4
.L_801:
        /*1224*/ 	.byte	0x04, 0x11
        /*1226*/ 	.short	(.L_803 - .L_802)
	.align		4
.L_802:
        /*1228*/ 	.word	index@(_Z25selective_scan_fwd_kernelI32Selective_Scan_fwd_kernel_traitsILi128ELi16ELi1ELb1ELb1ELb1ELb1ELb0EfffEEv13SSMParamsBase)
        /*122c*/ 	.word	0x00000010


	//----- nvinfo : EIATTR_REGCOUNT
	.align		4
.L_803:
        /*1230*/ 	.byte	0x04, 0x2f
        /*1232*/ 	.short	(.L_805 - .L_804)
	.align		4
.L_804:
        /*1234*/ 	.word	index@(_Z25selective_scan_fwd_kernelI32Selective_Scan_fwd_kernel_traitsILi128ELi16ELi1ELb1ELb1ELb1ELb0ELb1EfffEEv13SSMParamsBase)
        /*1238*/ 	.word	0x000000a8


	//----- nvinfo : EIATTR_FRAME_SIZE
	.align		4
.L_805:
        /*123c*/ 	.byte	0x04, 0x11
        /*123e*/ 	.short	(.L_807 - .L_806)
	.align		4
.L_806:
        /*1240*/ 	.word	index@(_Z25selective_scan_fwd_kernelI32Selective_Scan_fwd_kernel_traitsILi128ELi16ELi1ELb1ELb1ELb1ELb0ELb1EfffEEv13SSMParamsBase)
        /*1244*/ 	.word	0x00000020


	//----- nvinfo : EIATTR_REGCOUNT
	.align		4
.L_807:
        /*1248*/ 	.byte	0x04, 0x2f
        /*124a*/ 	.short	(.L_809 - .L_808)
	.align		4
.L_808:
        /*124c*/ 	.word	index@(_Z25selective_scan_fwd_kernelI32Selective_Scan_fwd_kernel_traitsILi128ELi16ELi1ELb1ELb1ELb1ELb0ELb0EfffEEv13SSMParamsBase)
        /*1250*/ 	.word	0x000000a8


	//----- nvinfo : EIATTR_FRAME_SIZE
	.align		4
.L_809:
        /*1254*/ 	.byte	0x04, 0x11
        /*1256*/ 	.short	(.L_811 - .L_810)
	.align		4
.L_810:
        /*1258*/ 	.word	index@(_Z25selective_scan_fwd_kernelI32Selective_Scan_fwd_kernel_traitsILi128ELi16ELi1ELb1ELb1ELb1ELb0ELb0EfffEEv13SSMParamsBase)
        /*125c*/ 	.word	0x00000010


	//----- nvinfo : EIATTR_REGCOUNT
	.align		4
.L_811:
        /*1260*/ 	.byte	0x04, 0x2f
        /*1262*/ 	.short	(.L_813 - .L_812)
	.align		4
.L_812:
        /*1264*/ 	.word	index@(_Z25selective_scan_fwd_kernelI32Selective_Scan_fwd_kernel_traitsILi128ELi16ELi1ELb0ELb1ELb1ELb1ELb1EfffEEv13SSMParamsBase)
        /*1268*/ 	.word	0x000000a8


	//----- nvinfo : EIATTR_FRAME_SIZE
	.align		4
.L_813:
        /*126c*/ 	.byte	0x04, 0x11
        /*126e*/ 	.short	(.L_815 - .L_814)
	.align		4
.L_814:
        /*1270*/ 	.word	index@(_Z25selective_scan_fwd_kernelI32Selective_Scan_fwd_kernel_traitsILi128ELi16ELi1ELb0ELb1ELb1ELb1ELb1EfffEEv13SSMParamsBase)
        /*1274*/ 	.word	0x00000020


	//----- nvinfo : EIATTR_REGCOUNT
	.align		4
.L_815:
        /*1278*/ 	.byte	0x04, 0x2f
        /*127a*/ 	.short	(.L_817 - .L_816)
	.align		4
.L_816:
        /*127c*/ 	.word	index@(_Z25selective_scan_fwd_kernelI32Selective_Scan_fwd_kernel_traitsILi128ELi16ELi1ELb0ELb1ELb1ELb1ELb0EfffEEv13SSMParamsBase)
        /*1280*/ 	.word	0x000000a8


	//----- nvinfo : EIATTR_FRAME_SIZE
	.align		4
.L_817:
        /*1284*/ 	.byte	0x04, 0x11
        /*1286*/ 	.short	(.L_819 - .L_818)
	.align		4
.L_818:
        /*1288*/ 	.word	index@(_Z25selective_scan_fwd_kernelI32Selective_Scan_fwd_kernel_traitsILi128ELi16ELi1ELb0ELb1ELb1ELb1ELb0EfffEEv13SSMParamsBase)
        /*128c*/ 	.word	0x00000018


	//----- nvinfo : EIATTR_REGCOUNT
	.align		4
.L_819:
        /*1290*/ 	.byte	0x04, 0x2f
        /*1292*/ 	.short	(.L_821 - .L_820)
	.align		4
.L_820:
        /*1294*/ 	.word	index@(_Z25selective_scan_fwd_kernelI32Selective_Scan_fwd_kernel_traitsILi128ELi16ELi1ELb0ELb1ELb1ELb0ELb1EfffEEv13SSMParamsBase)
        /*1298*/ 	.word	0x000000a8


	//----- nvinfo : EIATTR_FRAME_SIZE
	.align		4
.L_821:
        /*129c*/ 	.byte	0x04, 0x11
        /*129e*/ 	.short	(.L_823 - .L_822)
	.align		4
.L_822:
        /*12a0*/ 	.word	index@(_Z25selective_scan_fwd_kernelI32Selective_Scan_fwd_kernel_traitsILi128ELi16ELi1ELb0ELb1ELb1ELb0ELb1EfffEEv13SSMParamsBase)
        /*12a4*/ 	.word	0x00000020


	//----- nvinfo : EIATTR_REGCOUNT
	.align		4
.L_823:
        /*12a8*/ 	.byte	0x04, 0x2f
        /*12aa*/ 	.short	(.L_825 - .L_824)
	.align		4
.L_824:
        /*12ac*/ 	.word	index@(_Z25selective_scan_fwd_kernelI32Selective_Scan_fwd_kernel_traitsILi128ELi16ELi1ELb0ELb1ELb1ELb0ELb0EfffEEv13SSMParamsBase)
        /*12b0*/ 	.word	0x000000a8


	//----- nvinfo : EIATTR_FRAME_SIZE
	.align		4
.L_825:
        /*12b4*/ 	.byte	0x04, 0x11
        /*12b6*/ 	.short	(.L_827 - .L_826)
	.align		4
.L_826:
        /*12b8*/ 	.word	index@(_Z25selective_scan_fwd_kernelI32Selective_Scan_fwd_kernel_traitsILi128ELi16ELi1ELb0ELb1ELb1ELb0ELb0EfffEEv13SSMParamsBase)
        /*12bc*/ 	.word	0x00000018


	//----- nvinfo : EIATTR_MIN_STACK_SIZE
	.align		4
.L_827:
        /*12c0*/ 	.byte	0x04, 0x12
        /*12c2*/ 	.short	(.L_829 - .L_828)
	.align		4
.L_828:
        /*12c4*/ 	.word	index@(_Z25selective_scan_fwd_kernelI32Selective_Scan_fwd_kernel_traitsILi128ELi16ELi1ELb0ELb1ELb1ELb0ELb0EfffEEv13SSMParamsBase)
        /*12c8*/ 	.word	0x00000018


	//----- nvinfo : EIATTR_MIN_STACK_SIZE
	.align		4
.L_829:
        /*12cc*/ 	.byte	0x04, 0x12
        /*12ce*/ 	.short	(.L_831 - .L_830)
	.align		4
.L_830:
        /*12d0*/ 	.word	index@(_Z25selective_scan_fwd_kernelI32Selective_Scan_fwd_kernel_traitsILi128ELi16ELi1ELb0ELb1ELb1ELb0ELb1EfffEEv13SSMParamsBase)
        /*12d4*/ 	.word	0x00000020


	//----- nvinfo : EIATTR_MIN_STACK_SIZE
	.align		4
.L_831:
        /*12d8*/ 	.byte	0x04, 0x12
        /*12da*/ 	.short	(.L_833 - .L_832)
	.align		4
.L_832:
        /*12dc*/ 	.word	index@(_Z25selective_scan_fwd_kernelI32Selective_Scan_fwd_kernel_traitsILi128ELi16ELi1ELb0ELb1ELb1ELb1ELb0EfffEEv13SSMParamsBase)
        /*12e0*/ 	.word	0x00000018


	//----- nvinfo : EIATTR_MIN_STACK_SIZE
	.align		4
.L_833:
        /*12e4*/ 	.byte	0x04, 0x12
        /*12e6*/ 	.short	(.L_835 - .L_834)
	.align		4
.L_834:
        /*12e8*/ 	.word	index@(_Z25selective_scan_fwd_kernelI32Selective_Scan_fwd_kernel_traitsILi128ELi16ELi1ELb0ELb1ELb1ELb1ELb1EfffEEv13SSMParamsBase)
        /*12ec*/ 	.word	0x00000020


	//----- nvinfo : EIATTR_MIN_STACK_SIZE
	.align		4
.L_835:
        /*12f0*/ 	.byte	0x04, 0x12
        /*12f2*/ 	.short	(.L_837 - .L_836)
	.align		4
.L_836:
        /*12f4*/ 	.word	index@(_Z25selective_scan_fwd_kernelI32Selective_Scan_fwd_kernel_traitsILi128ELi16ELi1ELb1ELb1ELb1ELb0ELb0EfffEEv13SSMParamsBase)
        /*12f8*/ 	.word	0x00000010


	//----- nvinfo : EIATTR_MIN_STACK_SIZE
	.align		4
.L_837:
        /*12fc*/ 	.byte	0x04, 0x12
        /*12fe*/ 	.short	(.L_839 - .L_838)
	.align		4
.L_838:
        /*1300*/ 	.word	index@(_Z25selective_scan_fwd_kernelI32Selective_Scan_fwd_kernel_traitsILi128ELi16ELi1ELb1ELb1ELb1ELb0ELb1EfffEEv13SSMParamsBase)
        /*1304*/ 	.word	0x00000020


	//----- nvinfo : EIATTR_MIN_STACK_SIZE
	.align		4
.L_839:
        /*1308*/ 	.byte	0x04, 0x12
        /*130a*/ 	.short	(.L_841 - .L_840)
	.align		4
.L_840:
        /*130c*/ 	.word	index@(_Z25selective_scan_fwd_kernelI32Selective_Scan_fwd_kernel_traitsILi128ELi16ELi1ELb1ELb1ELb1ELb1ELb0EfffEEv13SSMParamsBase)
        /*1310*/ 	.word	0x00000010


	//----- nvinfo : EIATTR_MIN_STACK_SIZE
	.align		4
.L_841:
        /*1314*/ 	.byte	0x04, 0x12
        /*1316*/ 	.short	(.L_843 - .L_842)
	.align		4
.L_842:
        /*1318*/ 	.word	index@(_Z25selective_scan_fwd_kernelI32Selective_Scan_fwd_kernel_traitsILi128ELi16ELi1ELb1ELb1ELb1ELb1ELb1EfffEEv13SSMParamsBase)
        /*131c*/ 	.word	0x00000020


	//----- nvinfo : EIATTR_MIN_STACK_SIZE
	.align		4
.L_843:
        /*1320*/ 	.byte	0x04, 0x12
        /*1322*/ 	.short	(.L_845 - .L_844)
	.align		4
.L_844:
        /*1324*/ 	.word	index@(_Z25selective_scan_fwd_kernelI32Selective_Scan_fwd_kernel_traitsILi32ELi16ELi1ELb0ELb1ELb1ELb0ELb0EfffEEv13SSMParamsBase)
        /*1328*/ 	.word	0x00000000


	//----- nvinfo : EIATTR_MIN_STACK_SIZE
	.align		4
.L_845:
        /*132c*/ 	.byte	0x04, 0x12
        /*132e*/ 	.short	(.L_847 - .L_846)
	.align		4
.L_846:
        /*1330*/ 	.word	index@(_Z25selective_scan_fwd_kernelI32Selective_Scan_fwd_kernel_traitsILi32ELi16ELi1ELb0ELb1ELb1ELb0ELb1EfffEEv13SSMParamsBase)
        /*1334*/ 	.word	0x00000000


	//----- nvinfo : EIATTR_MIN_STACK_SIZE
	.align		4
.L_847:
        /*1338*/ 	.byte	0x04, 0x12
        /*133a*/ 	.short	(.L_849 - .L_848)
	.align		4
.L_848:
        /*133c*/ 	.word	index@(_Z25selective_scan_fwd_kernelI32Selective_Scan_fwd_kernel_traitsILi32ELi16ELi1ELb0ELb1ELb1ELb1ELb0EfffEEv13SSMParamsBase)
        /*1340*/ 	.word	0x00000000


	//----- nvinfo : EIATTR_MIN_STACK_SIZE
	.align		4
.L_849:
        /*1344*/ 	.byte	0x04, 0x12
        /*1346*/ 	.short	(.L_851 - .L_850)
	.align		4
.L_850:
        /*1348*/ 	.word	index@(_Z25selective_scan_fwd_kernelI32Selective_Scan_fwd_kernel_traitsILi32ELi16ELi1ELb0ELb1ELb1ELb1ELb1EfffEEv13SSMParamsBase)
        /*134c*/ 	.word	0x00000000


	//----- nvinfo : EIATTR_MIN_STACK_SIZE
	.align		4
.L_851:
        /*1350*/ 	.byte	0x04, 0x12
        /*1352*/ 	.short	(.L_853 - .L_852)
	.align		4
.L_852:
        /*1354*/ 	.word	index@(_Z25selective_scan_fwd_kernelI32Selective_Scan_fwd_kernel_traitsILi32ELi16ELi1ELb1ELb1ELb1ELb0ELb0EfffEEv13SSMParamsBase)
        /*1358*/ 	.word	0x00000000


	//----- nvinfo : EIATTR_MIN_STACK_SIZE
	.align		4
.L_853:
        /*135c*/ 	.byte	0x04, 0x12
        /*135e*/ 	.short	(.L_855 - .L_854)
	.align		4
.L_854:
        /*1360*/ 	.word	index@(_Z25selective_scan_fwd_kernelI32Selective_Scan_fwd_kernel_traitsILi32ELi16ELi1ELb1ELb1ELb1ELb0ELb1EfffEEv13SSMParamsBase)
        /*1364*/ 	.word	0x00000000


	//----- nvinfo : EIATTR_MIN_STACK_SIZE
	.align		4
.L_855:
        /*1368*/ 	.byte	0x04, 0x12
        /*136a*/ 	.short	(.L_857 - .L_856)
	.align		4
.L_856:
        /*136c*/ 	.word	index@(_Z25selective_scan_fwd_kernelI32Selective_Scan_fwd_kernel_traitsILi32ELi16ELi1ELb1ELb1ELb1ELb1ELb0EfffEEv13SSMParamsBase)
        /*1370*/ 	.word	0x00000000


	//----- nvinfo : EIATTR_MIN_STACK_SIZE
	.align		4
.L_857:
        /*1374*/ 	.byte	0x04, 0x12
        /*1376*/ 	.short	(.L_859 - .L_858)
	.align		4
.L_858:
        /*1378*/ 	.word	index@(_Z25selective_scan_fwd_kernelI32Selective_Scan_fwd_kernel_traitsILi32ELi16ELi1ELb1ELb1ELb1ELb1ELb1EfffEEv13SSMParamsBase)
        /*137c*/ 	.word	0x00000000


	//----- nvinfo : EIATTR_MIN_STACK_SIZE
	.align		4
.L_859:
        /*1380*/ 	.byte	0x04, 0x12
        /*1382*/ 	.short	(.L_861 - .L_860)
	.align		4
.L_860:
        /*1384*/ 	.word	index@(_Z25selective_scan_fwd_kernelI32Selective_Scan_fwd_kernel_traitsILi32ELi8ELi1ELb0ELb1ELb1ELb0ELb0EfffEEv13SSMParamsBase)
        /*1388*/ 	.word	0x00000000


	//----- nvinfo : EIATTR_MIN_STACK_SIZE
	.align		4
.L_861:
        /*138c*/ 	.byte	0x04, 0x12
        /*138e*/ 	.short	(.L_863 - .L_862)
	.align		4
.L_862:
        /*1390*/ 	.word	index@(_Z25selective_scan_fwd_kernelI32Selective_Scan_fwd_kernel_traitsILi32ELi8ELi1ELb0ELb1ELb1ELb0ELb1EfffEEv13SSMParamsBase)
        /*1394*/ 	.word	0x00000000


	//----- nvinfo : EIATTR_MIN_STACK_SIZE
	.align		4
.L_863:
        /*1398*/ 	.byte	0x04, 0x12
        /*139a*/ 	.short	(.L_865 - .L_864)
	.align		4
.L_864:
        /*139c*/ 	.word	index@(_Z25selective_scan_fwd_kernelI32Selective_Scan_fwd_kernel_traitsILi32ELi8ELi1ELb0ELb1ELb1ELb1ELb0EfffEEv13SSMParamsBase)
        /*13a0*/ 	.word	0x00000000


	//----- nvinfo : EIATTR_MIN_STACK_SIZE
	.align		4
.L_865:
        /*13a4*/ 	.byte	0x04, 0x12
        /*13a6*/ 	.short	(.L_867 - .L_866)
	.align		4
.L_866:
        /*13a8*/ 	.word	index@(_Z25selective_scan_fwd_kernelI32Selective_Scan_fwd_kernel_traitsILi32ELi8ELi1ELb0ELb1ELb1ELb1ELb1EfffEEv13SSMParamsBase)
        /*13ac*/ 	.word	0x00000000


	//----- nvinfo : EIATTR_MIN_STACK_SIZE
	.align		4
.L_867:
        /*13b0*/ 	.byte	0x04, 0x12
        /*13b2*/ 	.short	(.L_869 - .L_868)
	.align		4
.L_868:
        /*13b4*/ 	.word	index@(_Z25selective_scan_fwd_kernelI32Selective_Scan_fwd_kernel_traitsILi32ELi8ELi1ELb1ELb1ELb1ELb0ELb0EfffEEv13SSMParamsBase)
        /*13b8*/ 	.word	0x00000000


	//----- nvinfo : EIATTR_MIN_STACK_SIZE
	.align		4
.L_869:
        /*13bc*/ 	.byte	0x04, 0x12
        /*13be*/ 	.short	(.L_871 - .L_870)
	.align		4
.L_870:
        /*13c0*/ 	.word	index@(_Z25selective_scan_fwd_kernelI32Selective_Scan_fwd_kernel_traitsILi32ELi8ELi1ELb1ELb1ELb1ELb0ELb1EfffEEv13SSMParamsBase)
        /*13c4*/ 	.word	0x00000000


	//----- nvinfo : EIATTR_MIN_STACK_SIZE
	.align		4
.L_871:
        /*13c8*/ 	.byte	0x04, 0x12
        /*13ca*/ 	.short	(.L_873 - .L_872)
	.align		4
.L_872:
        /*13cc*/ 	.word	index@(_Z25selective_scan_fwd_kernelI32Selective_Scan_fwd_kernel_traitsILi32ELi8ELi1ELb1ELb1ELb1ELb1ELb0EfffEEv13SSMParamsBase)
        /*13d0*/ 	.word	0x00000000


	//----- nvinfo : EIATTR_MIN_STACK_SIZE
	.align		4
.L_873:
        /*13d4*/ 	.byte	0x04, 0x12
        /*13d6*/ 	.short	(.L_875 - .L_874)
	.align		4
.L_874:
        /*13d8*/ 	.word	index@(_Z25selective_scan_fwd_kernelI32Selective_Scan_fwd_kernel_traitsILi32ELi8ELi1ELb1ELb1ELb1ELb1ELb1EfffEEv13SSMParamsBase)
        /*13dc*/ 	.word	0x00000000


	//----- nvinfo : EIATTR_MIN_STACK_SIZE
	.align		4
.L_875:
        /*13e0*/ 	.byte	0x04, 0x12
        /*13e2*/ 	.short	(.L_877 - .L_876)
	.align		4
.L_876:
        /*13e4*/ 	.word	index@(_Z25selective_scan_fwd_kernelI32Selective_Scan_fwd_kernel_traitsILi32ELi4ELi1ELb0ELb1ELb1ELb0ELb0EfffEEv13SSMParamsBase)
        /*13e8*/ 	.word	0x00000000


	//----- nvinfo : EIATTR_MIN_STACK_SIZE
	.align		4
.L_877:
        /*13ec*/ 	.byte	0x04, 0x12
        /*13ee*/ 	.short	(.L_879 - .L_878)
	.align		4
.L_878:
        /*13f0*/ 	.word	index@(_Z25selective_scan_fwd_kernelI32Selective_Scan_fwd_kernel_traitsILi32ELi4ELi1ELb0ELb1ELb1ELb0ELb1EfffEEv13SSMParamsBase)
        /*13f4*/ 	.word	0x00000000


	//----- nvinfo : EIATTR_MIN_STACK_SIZE
	.align		4
.L_879:
        /*13f8*/ 	.byte	0x04, 0x12
        /*13fa*/ 	.short	(.L_881 - .L_880)
	.align		4
.L_880:
        /*13fc*/ 	.word	index@(_Z25selective_scan_fwd_kernelI32Selective_Scan_fwd_kernel_traitsILi32ELi4ELi1ELb0ELb1ELb1ELb1ELb0EfffEEv13SSMParamsBase)
        /*1400*/ 	.word	0x00000000


	//----- nvinfo : EIATTR_MIN_STACK_SIZE
	.align		4
.L_881:
        /*1404*/ 	.byte	0x04, 0x12
        /*1406*/ 	.short	(.L_883 - .L_882)
	.align		4
.L_882:
        /*1408*/ 	.word	index@(_Z25selective_scan_fwd_kernelI32Selective_Scan_fwd_kernel_traitsILi32ELi4ELi1ELb0ELb1ELb1ELb1ELb1EfffEEv13SSMParamsBase)
        /*140c*/ 	.word	0x00000000


	//----- nvinfo : EIATTR_MIN_STACK_SIZE
	.align		4
.L_883:
        /*1410*/ 	.byte	0x04, 0x12
        /*1412*/ 	.short	(.L_885 - .L_884)
	.align		4
.L_884:
        /*1414*/ 	.word	index@(_Z25selective_scan_fwd_kernelI32Selective_Scan_fwd_kernel_traitsILi32ELi4ELi1ELb1ELb1ELb1ELb0ELb0EfffEEv13SSMParamsBase)
        /*1418*/ 	.word	0x00000000


	//----- nvinfo : EIATTR_MIN_STACK_SIZE
	.align		4
.L_885:
        /*141c*/ 	.byte	0x04, 0x12
        /*141e*/ 	.short	(.L_887 - .L_886)
	.align		4
.L_886:
        /*1420*/ 	.word	index@(_Z25selective_scan_fwd_kernelI32Selective_Scan_fwd_kernel_traitsILi32ELi4ELi1ELb1ELb1ELb1ELb0ELb1EfffEEv13SSMParamsBase)
        /*1424*/ 	.word	0x00000000


	//----- nvinfo : EIATTR_MIN_STACK_SIZE
	.align		4
.L_887:
        /*1428*/ 	.byte	0x04, 0x12
        /*142a*/ 	.short	(.L_889 - .L_888)
	.align		4
.L_888:
        /*142c*/ 	.word	index@(_Z25selective_scan_fwd_kernelI32Selective_Scan_fwd_kernel_traitsILi32ELi4ELi1ELb1ELb1ELb1ELb1ELb0EfffEEv13SSMParamsBase)
        /*1430*/ 	.word	0x00000000


	//----- nvinfo : EIATTR_MIN_STACK_SIZE
	.align		4
.L_889:
        /*1434*/ 	.byte	0x04, 0x12
        /*1436*/ 	.short	(.L_891 - .L_890)
	.align		4
.L_890:
        /*1438*/ 	.word	index@(_Z25selective_scan_fwd_kernelI32Selective_Scan_fwd_kernel_traitsILi32ELi4ELi1ELb1ELb1ELb1ELb1ELb1EfffEEv13SSMParamsBase)
        /*143c*/ 	.word	0x00000000


	//----- nvinfo : EIATTR_MIN_STACK_SIZE
	.align		4
.L_891:
        /*1440*/ 	.byte	0x04, 0x12
        /*1442*/ 	.short	(.L_893 - .L_892)
	.align		4
.L_892:
        /*1444*/ 	.word	index@(_Z25selective_scan_fwd_kernelI32Selective_Scan_fwd_kernel_traitsILi64ELi16ELi1ELb0ELb1ELb1ELb0ELb0EfffEEv13SSMParamsBase)
        /*1448*/ 	.word	0x00000010


	//----- nvinfo : EIATTR_MIN_STACK_SIZE
	.align		4
.L_893:
        /*144c*/ 	.byte	0x04, 0x12
        /*144e*/ 	.short	(.L_895 - .L_894)
	.align		4
.L_894:
        /*1450*/ 	.word	index@(_Z25selective_scan_fwd_kernelI32Selective_Scan_fwd_kernel_traitsILi64ELi16ELi1ELb0ELb1ELb1ELb0ELb1EfffEEv13SSMParamsBase)
        /*1454*/ 	.word	0x00000010


	//----- nvinfo : EIATTR_MIN_STACK_SIZE
	.align		4
.L_895:
        /*1458*/ 	.byte	0x04, 0x12
        /*145a*/ 	.short	(.L_897 - .L_896)
	.align		4
.L_896:
        /*145c*/ 	.word	index@(_Z25selective_scan_fwd_kernelI32Selective_Scan_fwd_kernel_traitsILi64ELi16ELi1ELb0ELb1ELb1ELb1ELb0EfffEEv13SSMParamsBase)
        /*1460*/ 	.word	0x00000008


	//----- nvinfo : EIATTR_MIN_STACK_SIZE
	.align		4
.L_897:
        /*1464*/ 	.byte	0x04, 0x12
        /*1466*/ 	.short	(.L_899 - .L_898)
	.align		4
.L_898:
        /*1468*/ 	.word	index@(_Z25selective_scan_fwd_kernelI32Selective_Scan_fwd_kernel_traitsILi64ELi16ELi1ELb0ELb1ELb1ELb1ELb1EfffEEv13SSMParamsBase)
        /*146c*/ 	.word	0x00000010


	//----- nvinfo : EIATTR_MIN_STACK_SIZE
	.align		4
.L_899:
        /*1470*/ 	.byte	0x04, 0x12
        /*1472*/ 	.short	(.L_901 - .L_900)
	.align		4
.L_900:
        /*1474*/ 	.word	index@(_Z25selective_scan_fwd_kernelI32Selective_Scan_fwd_kernel_traitsILi64ELi16ELi1ELb1ELb1ELb1ELb0ELb0EfffEEv13SSMParamsBase)
        /*1478*/ 	.word	0x00000008


	//----- nvinfo : EIATTR_MIN_STACK_SIZE
	.align		4
.L_901:
        /*147c*/ 	.byte	0x04, 0x12
        /*147e*/ 	.short	(.L_903 - .L_902)
	.align		4
.L_902:
        /*1480*/ 	.word	index@(_Z25selective_scan_fwd_kernelI32Selective_Scan_fwd_kernel_traitsILi64ELi16ELi1ELb1ELb1ELb1ELb0ELb1EfffEEv13SSMParamsBase)
        /*1484*/ 	.word	0x00000010


	//----- nvinfo : EIATTR_MIN_STACK_SIZE
	.align		4
.L_903:
        /*1488*/ 	.byte	0x04, 0x12
        /*148a*/ 	.short	(.L_905 - .L_904)
	.align		4
.L_904:
        /*148c*/ 	.word	index@(_Z25selective_scan_fwd_kernelI32Selective_Scan_fwd_kernel_traitsILi64ELi16ELi1ELb1ELb1ELb1ELb1ELb0EfffEEv13SSMParamsBase)
        /*1490*/ 	.word	0x00000008


	//----- nvinfo : EIATTR_MIN_STACK_SIZE
	.align		4
.L_905:
        /*1494*/ 	.byte	0x04, 0x12
        /*1496*/ 	.short	(.L_907 - .L_906)
	.align		4
.L_906:
        /*1498*/ 	.word	index@(_Z25selective_scan_fwd_kernelI32Selective_Scan_fwd_kernel_traitsILi64ELi16ELi1ELb1ELb1ELb1ELb1ELb1EfffEEv13SSMParamsBase)
        /*149c*/ 	.word	0x00000010


	//----- nvinfo : EIATTR_MIN_STACK_SIZE
	.align		4
.L_907:
        /*14a0*/ 	.byte	0x04, 0x12
        /*14a2*/ 	.short	(.L_909 - .L_908)
	.align		4
.L_908:
        /*14a4*/ 	.word	index@(_Z25selective_scan_fwd_kernelI32Selective_Scan_fwd_kernel_traitsILi128ELi16ELi1ELb0ELb1ELb1ELb0ELb0EN3c104HalfEffEEv13SSMParamsBase)
        /*14a8*/ 	.word	0x00000018


	//----- nvinfo : EIATTR_MIN_STACK_SIZE
	.align		4
.L_909:
        /*14ac*/ 	.byte	0x04, 0x12
        /*14ae*/ 	.short	(.L_911 - .L_910)
	.align		4
.L_910:
        /*14b0*/ 	.word	index@(_Z25selective_scan_fwd_kernelI32Selective_Scan_fwd_kernel_traitsILi128ELi16ELi1ELb0ELb1ELb1ELb0ELb1EN3c104HalfEffEEv13SSMParamsBase)
        /*14b4*/ 	.word	0x00000020


	//----- nvinfo : EIATTR_MIN_STACK_SIZE
	.align		4
.L_911:
        /*14b8*/ 	.byte	0x04, 0x12
        /*14ba*/ 	.short	(.L_913 - .L_912)
	.align		4
.L_912:
        /*14bc*/ 	.word	index@(_Z25selective_scan_fwd_kernelI32Selective_Scan_fwd_kernel_traitsILi128ELi16ELi1ELb0ELb1ELb1ELb1ELb0EN3c104HalfEffEEv13SSMParamsBase)
        /*14c0*/ 	.word	0x00000018


	//----- nvinfo : EIATTR_MIN_STACK_SIZE
	.align		4
.L_913:
        /*14c4*/ 	.byte	0x04, 0x12
        /*14c6*/ 	.short	(.L_915 - .L_914)
	.align		4
.L_914:
        /*14c8*/ 	.word	index@(_Z25selective_scan_fwd_kernelI32Selective_Scan_fwd_kernel_traitsILi128ELi16ELi1ELb0ELb1ELb1ELb1ELb1EN3c104HalfEffEEv13SSMParamsBase)
        /*14cc*/ 	.word	0x00000020


	//----- nvinfo : EIATTR_MIN_STACK_SIZE
	.align		4
.L_915:
        /*14d0*/ 	.byte	0x04, 0x12
        /*14d2*/ 	.short	(.L_917 - .L_916)
	.align		4
.L_916:
        /*14d4*/ 	.word	index@(_Z25selective_scan_fwd_kernelI32Selective_Scan_fwd_kernel_traitsILi128ELi16ELi1ELb1ELb1ELb1ELb0ELb0EN3c104HalfEffEEv13SSMParamsBase)
        /*14d8*/ 	.word	0x00000008


	//----- nvinfo : EIATTR_MIN_STACK_SIZE
	.align		4
.L_917:
        /*14dc*/ 	.byte	0x04, 0x12
        /*14de*/ 	.short	(.L_919 - .L_918)
	.align		4
.L_918:
        /*14e0*/ 	.word	index@(_Z25selective_scan_fwd_kernelI32Selective_Scan_fwd_kernel_traitsILi128ELi16ELi1ELb1ELb1ELb1ELb0ELb1EN3c104HalfEffEEv13SSMParamsBase)
        /*14e4*/ 	.word	0x00000020


	//----- nvinfo : EIATTR_MIN_STACK_SIZE
	.align		4
.L_919:
        /*14e8*/ 	.byte	0x04, 0x12
        /*14ea*/ 	.short	(.L_921 - .L_920)
	.align		4
.L_920:
        /*14ec*/ 	.word	index@(_Z25selective_scan_fwd_kernelI32Selective_Scan_fwd_kernel_traitsILi128ELi16ELi1ELb1ELb1ELb1ELb1ELb0EN3c104HalfEffEEv13SSMParamsBase)
        /*14f0*/ 	.word	0x00000008


	//----- nvinfo : EIATTR_MIN_STACK_SIZE
	.align		4
.L_921:
        /*14f4*/ 	.byte	0x04, 0x12
        /*14f6*/ 	.short	(.L_923 - .L_922)
	.align		4
.L_922:
        /*14f8*/ 	.word	index@(_Z25selective_scan_fwd_kernelI32Selective_Scan_fwd_kernel_traitsILi128ELi16ELi1ELb1ELb1ELb1ELb1ELb1EN3c104HalfEffEEv13SSMParamsBase)
        /*14fc*/ 	.word	0x00000020


	//----- nvinfo : EIATTR_MIN_STACK_SIZE
	.align		4
.L_923:
        /*1500*/ 	.byte	0x04, 0x12
        /*1502*/ 	.short	(.L_925 - .L_924)
	.align		4
.L_924:
        /*1504*/ 	.word	index@(_Z25selective_scan_fwd_kernelI32Selective_Scan_fwd_kernel_traitsILi32ELi16ELi1ELb0ELb1ELb1ELb0ELb0EN3c104HalfEffEEv13SSMParamsBase)
        /*1508*/ 	.word	0x00000000


	//----- nvinfo : EIATTR_MIN_STACK_SIZE
	.align		4
.L_925:
        /*150c*/ 	.byte	0x04, 0x12
        /*150e*/ 	.short	(.L_927 - .L_926)
	.align		4
.L_926:
        /*1510*/ 	.word	index@(_Z25selective_scan_fwd_kernelI32Selective_Scan_fwd_kernel_traitsILi32ELi16ELi1ELb0ELb1ELb1ELb0ELb1EN3c104HalfEffEEv13SSMParamsBase)
        /*1514*/ 	.word	0x00000000


	//----- nvinfo : EIATTR_MIN_STACK_SIZE
	.align		4
.L_927:
        /*1518*/ 	.byte	0x04, 0x12
        /*151a*/ 	.short	(.L_929 - .L_928)
	.align		4
.L_928:
        /*151c*/ 	.word	index@(_Z25selective_scan_fwd_kernelI32Selective_Scan_fwd_kernel_traitsILi32ELi16ELi1ELb0ELb1ELb1ELb1ELb0EN3c104HalfEffEEv13SSMParamsBase)
        /*1520*/ 	.word	0x00000000


	//----- nvinfo : EIATTR_MIN_STACK_SIZE
	.align		4
.L_929:
        /*1524*/ 	.byte	0x04, 0x12
        /*1526*/ 	.short	(.L_931 - .L_930)
	.align		4
.L_930:
        /*1528*/ 	.word	index@(_Z25selective_scan_fwd_kernelI32Selective_Scan_fwd_kernel_traitsILi32ELi16ELi1ELb0ELb1ELb1ELb1ELb1EN3c104HalfEffEEv13SSMParamsBase)
        /*152c*/ 	.word	0x00000000


	//----- nvinfo : EIATTR_MIN_STACK_SIZE
	.align		4
.L_931:
        /*1530*/ 	.byte	0x04, 0x12
        /*1532*/ 	.short	(.L_933 - .L_932)
	.align		4
.L_932:
        /*1534*/ 	.word	index@(_Z25selective_scan_fwd_kernelI32Selective_Scan_fwd_kernel_traitsILi32ELi16ELi1ELb1ELb1ELb1ELb0ELb0EN3c104HalfEffEEv13SSMParamsBase)
        /*1538*/ 	.word	0x00000000


	//----- nvinfo : EIATTR_MIN_STACK_SIZE
	.align		4
.L_933:
        /*153c*/ 	.byte	0x04, 0x12
        /*153e*/ 	.short	(.L_935 - .L_934)
	.align		4
.L_934:
        /*1540*/ 	.word	index@(_Z25selective_scan_fwd_kernelI32Selective_Scan_fwd_kernel_traitsILi32ELi16ELi1ELb1ELb1ELb1ELb0ELb1EN3c104HalfEffEEv13SSMParamsBase)
        /*1544*/ 	.word	0x00000000


	//----- nvinfo : EIATTR_MIN_STACK_SIZE
	.align		4
.L_935:
        /*1548*/ 	.byte	0x04, 0x12
        /*154a*/ 	.short	(.L_937 - .L_936)
	.align		4
.L_936:
        /*154c*/ 	.word	index@(_Z25selective_scan_fwd_kernelI32Selective_Scan_fwd_kernel_traitsILi32ELi16ELi1ELb1ELb1ELb1ELb1ELb0EN3c104HalfEffEEv13SSMParamsBase)
        /*1550*/ 	.word	0x00000000


	//----- nvinfo : EIATTR_MIN_STACK_SIZE
	.align		4
.L_937:
        /*1554*/ 	.byte	0x04, 0x12
        /*1556*/ 	.short	(.L_939 - .L_938)
	.align		4
.L_938:
        /*1558*/ 	.word	index@(_Z25selective_scan_fwd_kernelI32Selective_Scan_fwd_kernel_traitsILi32ELi16ELi1ELb1ELb1ELb1ELb1ELb1EN3c104HalfEffEEv13SSMParamsBase)
        /*155c*/ 	.word	0x00000000


	//----- nvinfo : EIATTR_MIN_STACK_SIZE
	.align		4
.L_939:
        /*1560*/ 	.byte	0x04, 0x12
        /*1562*/ 	.short	(.L_941 - .L_940)
	.align		4
.L_940:
        /*1564*/ 	.word	index@(_Z25selective_scan_fwd_kernelI32Selective_Scan_fwd_kernel_traitsILi32ELi8ELi1ELb0ELb1ELb1ELb0ELb0EN3c104HalfEffEEv13SSMParamsBase)
        /*1568*/ 	.word	0x00000000


	//----- nvinfo : EIATTR_MIN_STACK_SIZE
	.align		4
.L_941:
        /*156c*/ 	.byte	0x04, 0x12
        /*156e*/ 	.short	(.L_943 - .L_942)
	.align		4
.L_942:
        /*1570*/ 	.word	index@(_Z25selective_scan_fwd_kernelI32Selective_Scan_fwd_kernel_traitsILi32ELi8ELi1ELb0ELb1ELb1ELb0ELb1EN3c104HalfEffEEv13SSMParamsBase)
        /*1574*/ 	.word	0x00000000


	//----- nvinfo : EIATTR_MIN_STACK_SIZE
	.align		4
.L_943:
        /*1578*/ 	.byte	0x04, 0x12
        /*157a*/ 	.short	(.L_945 - .L_944)
	.align		4
.L_944:
        /*157c*/ 	.word	index@(_Z25selective_scan_fwd_kernelI32Selective_Scan_fwd_kernel_traitsILi32ELi8ELi1ELb0ELb1ELb1ELb1ELb0EN3c104HalfEffEEv13SSMParamsBase)
        /*1580*/ 	.word	0x00000000


	//----- nvinfo : EIATTR_MIN_STACK_SIZE
	.align		4
.L_945:
        /*1584*/ 	.byte	0x04, 0x12
        /*1586*/ 	.short	(.L_947 - .L_946)
	.align		4
.L_946:
        /*1588*/ 	.word	index@(_Z25selective_scan_fwd_kernelI32Selective_Scan_fwd_kernel_traitsILi32ELi8ELi1ELb0ELb1ELb1ELb1ELb1EN3c104HalfEffEEv13SSMParamsBase)
        /*158c*/ 	.word	0x00000000


	//----- nvinfo : EIATTR_MIN_STACK_SIZE
	.align		4
.L_947:
        /*1590*/ 	.byte	0x04, 0x12
        /*1592*/ 	.short	(.L_949 - .L_948)
	.align		4
.L_948:
        /*1594*/ 	.word	index@(_Z25selective_scan_fwd_kernelI32Selective_Scan_fwd_kernel_traitsILi32ELi8ELi1ELb1ELb1ELb1ELb0ELb0EN3c104HalfEffEEv13SSMParamsBase)
        /*1598*/ 	.word	0x00000000


	//----- nvinfo : EIATTR_MIN_STACK_SIZE
	.align		4
.L_949:
        /*159c*/ 	.byte	0x04, 0x12
        /*159e*/ 	.short	(.L_951 - .L_950)
	.align		4
.L_950:
        /*15a0*/ 	.word	index@(_Z25selective_scan_fwd_kernelI32Selective_Scan_fwd_kernel_traitsILi32ELi8ELi1ELb1ELb1ELb1ELb0ELb1EN3c104HalfEffEEv13SSMParamsBase)
        /*15a4*/ 	.word	0x00000000


	//----- nvinfo : EIATTR_MIN_STACK_SIZE
	.align		4
.L_951:
        /*15a8*/ 	.byte	0x04, 0x12
        /*15aa*/ 	.short	(.L_953 - .L_952)
	.align		4
.L_952:
        /*15ac*/ 	.word	index@(_Z25selective_scan_fwd_kernelI32Selective_Scan_fwd_kernel_traitsILi32ELi8ELi1ELb1ELb1ELb1ELb1ELb0EN3c104HalfEffEEv13SSMParamsBase)
        /*15b0*/ 	.word	0x00000000


	//----- nvinfo : EIATTR_MIN_STACK_SIZE
	.align		4
.L_953:
        /*15b4*/ 	.byte	0x04, 0x12
        /*15b6*/ 	.short	(.L_955 - .L_954)
	.align		4
.L_954:
        /*15b8*/ 	.word	index@(_Z25selective_scan_fwd_kernelI32Selective_Scan_fwd_kernel_traitsILi32ELi8ELi1ELb1ELb1ELb1ELb1ELb1EN3c104HalfEffEEv13SSMParamsBase)
        /*15bc*/ 	.word	0x00000000


	//----- nvinfo : EIATTR_MIN_STACK_SIZE
	.align		4
.L_955:
        /*15c0*/ 	.byte	0x04, 0x12
        /*15c2*/ 	.short	(.L_957 - .L_956)
	.align		4
.L_956:
        /*15c4*/ 	.word	index@(_Z25selective_scan_fwd_kernelI32Selective_Scan_fwd_kernel_traitsILi32ELi4ELi1ELb0ELb1ELb1ELb0ELb0EN3c104HalfEffEEv13SSMParamsBase)
        /*15c8*/ 	.word	0x00000000


	//----- nvinfo : EIATTR_MIN_STACK_SIZE
	.align		4
.L_957:
        /*15cc*/ 	.byte	0x04, 0x12
        /*15ce*/ 	.short	(.L_959 - .L_958)
	.align		4
.L_958:
        /*15d0*/ 	.word	index@(_Z25selective_scan_fwd_kernelI32Selective_Scan_fwd_kernel_traitsILi32ELi4ELi1ELb0ELb1ELb1ELb0ELb1EN3c104HalfEffEEv13SSMParamsBase)
        /*15d4*/ 	.word	0x00000000


	//----- nvinfo : EIATTR_MIN_STACK_SIZE
	.align		4
.L_959:
        /*15d8*/ 	.byte	0x04, 0x12
        /*15da*/ 	.short	(.L_961 - .L_960)
	.align		4
.L_960:
        /*15dc*/ 	.word	index@(_Z25selective_scan_fwd_kernelI32Selective_Scan_fwd_kernel_traitsILi32ELi4ELi1ELb0ELb1ELb1ELb1ELb0EN3c104HalfEffEEv13SSMParamsBase)
        /*15e0*/ 	.word	0x00000000


	//----- nvinfo : EIATTR_MIN_STACK_SIZE
	.align		4
.L_961:
        /*15e4*/ 	.byte	0x04, 0x12
        /*15e6*/ 	.short	(.L_963 - .L_962)
	.align		4
.L_962:
        /*15e8*/ 	.word	index@(_Z25selective_scan_fwd_kernelI32Selective_Scan_fwd_kernel_traitsILi32ELi4ELi1ELb0ELb1ELb1ELb1ELb1EN3c104HalfEffEEv13SSMParamsBase)
        /*15ec*/ 	.word	0x00000000


	//----- nvinfo : EIATTR_MIN_STACK_SIZE
	.align		4
.L_963:
        /*15f0*/ 	.byte	0x04, 0x12
        /*15f2*/ 	.short	(.L_965 - .L_964)
	.align		4
.L_964:
        /*15f4*/ 	.word	index@(_Z25selective_scan_fwd_kernelI32Selective_Scan_fwd_kernel_traitsILi32ELi4ELi1ELb1ELb1ELb1ELb0ELb0EN3c104HalfEffEEv13SSMParamsBase)
        /*15f8*/ 	.word	0x00000000


	//----- nvinfo : EIATTR_MIN_STACK_SIZE
	.align		4
.L_965:
        /*15fc*/ 	.byte	0x04, 0x12
        /*15fe*/ 	.short	(.L_967 - .L_966)
	.align		4
.L_966:
        /*1600*/ 	.word	index@(_Z25selective_scan_fwd_kernelI32Selective_Scan_fwd_kernel_traitsILi32ELi4ELi1ELb1ELb1ELb1ELb0ELb1EN3c104HalfEffEEv13SSMParamsBase)
        /*1604*/ 	.word	0x00000000


	//----- nvinfo : EIATTR_MIN_STACK_SIZE
	.align		4
.L_967:
        /*1608*/ 	.byte	0x04, 0x12
        /*160a*/ 	.short	(.L_969 - .L_968)
	.align		4
.L_968:
        /*160c*/ 	.word	index@(_Z25selective_scan_fwd_kernelI32Selective_Scan_fwd_kernel_traitsILi32ELi4ELi1ELb1ELb1ELb1ELb1ELb0EN3c104HalfEffEEv13SSMParamsBase)
        /*1610*/ 	.word	0x00000000


	//----- nvinfo : EIATTR_MIN_STACK_SIZE
	.align		4
.L_969:
        /*1614*/ 	.byte	0x04, 0x12
        /*1616*/ 	.short	(.L_971 - .L_970)
	.align		4
.L_970:
        /*1618*/ 	.word	index@(_Z25selective_scan_fwd_kernelI32Selective_Scan_fwd_kernel_traitsILi32ELi4ELi1ELb1ELb1ELb1ELb1ELb1EN3c104HalfEffEEv13SSMParamsBase)
        /*161c*/ 	.word	0x00000000


	//----- nvinfo : EIATTR_MIN_STACK_SIZE
	.align		4
.L_971:
        /*1620*/ 	.byte	0x04, 0x12
        /*1622*/ 	.short	(.L_973 - .L_972)
	.align		4
.L_972:
        /*1624*/ 	.word	index@(_Z25selective_scan_fwd_kernelI32Selective_Scan_fwd_kernel_traitsILi64ELi16ELi1ELb0ELb1ELb1ELb0ELb0EN3c104HalfEffEEv13SSMParamsBase)
        /*1628*/ 	.word	0x00000000


	//----- nvinfo : EIATTR_MIN_STACK_SIZE
	.align		4
.L_973:
        /*162c*/ 	.byte	0x04, 0x12
        /*162e*/ 	.short	(.L_975 - .L_974)
	.align		4
.L_974:
        /*1630*/ 	.word	index@(_Z25selective_scan_fwd_kernelI32Selective_Scan_fwd_kernel_traitsILi64ELi16ELi1ELb0ELb1ELb1ELb0ELb1EN3c104HalfEffEEv13SSMParamsBase)
        /*1634*/ 	.word	0x00000010


	//----- nvinfo : EIATTR_MIN_STACK_SIZE
	.align		4
.L_975:
        /*1638*/ 	.byte	0x04, 0x12
        /*163a*/ 	.short	(.L_977 - .L_976)
	.align		4
.L_976:
        /*163c*/ 	.word	index@(_Z25selective_scan_fwd_kernelI32Selective_Scan_fwd_kernel_traitsILi64ELi16ELi1ELb0ELb1ELb1ELb1ELb0EN3c104HalfEffEEv13SSMParamsBase)
        /*1640*/ 	.word	0x00000000


	//----- nvinfo : EIATTR_MIN_STACK_SIZE
	.align		4
.L_977:
        /*1644*/ 	.byte	0x04, 0x12
        /*1646*/ 	.short	(.L_979 - .L_978)
	.align		4
.L_978:
        /*1648*/ 	.word	index@(_Z25selective_scan_fwd_kernelI32Selective_Scan_fwd_kernel_traitsILi64ELi16ELi1ELb0ELb1ELb1ELb1ELb1EN3c104HalfEffEEv13SSMParamsBase)
        /*164c*/ 	.word	0x00000010


	//----- nvinfo : EIATTR_MIN_STACK_SIZE
	.align		4
.L_979:
        /*1650*/ 	.byte	0x04, 0x12
        /*1652*/ 	.short	(.L_981 - .L_980)
	.align		4
.L_980:
        /*1654*/ 	.word	index@(_Z25selective_scan_fwd_kernelI32Selective_Scan_fwd_kernel_traitsILi64ELi16ELi1ELb1ELb1ELb1ELb0ELb0EN3c104HalfEffEEv13SSMParamsBase)
        /*1658*/ 	.word	0x00000000


	//----- nvinfo : EIATTR_MIN_STACK_SIZE
	.align		4
.L_981:
        /*165c*/ 	.byte	0x04, 0x12
        /*165e*/ 	.short	(.L_983 - .L_982)
	.align		4
.L_982:
        /*1660*/ 	.word	index@(_Z25selective_scan_fwd_kernelI32Selective_Scan_fwd_kernel_traitsILi64ELi16ELi1ELb1ELb1ELb1ELb0ELb1EN3c104HalfEffEEv13SSMParamsBase)
        /*1664*/ 	.word	0x00000010


	//----- nvinfo : EIATTR_MIN_STACK_SIZE
	.align		4
.L_983:
        /*1668*/ 	.byte	0x04, 0x12
        /*166a*/ 	.short	(.L_985 - .L_984)
	.align		4
.L_984:
        /*166c*/ 	.word	index@(_Z25selective_scan_fwd_kernelI32Selective_Scan_fwd_kernel_traitsILi64ELi16ELi1ELb1ELb1ELb1ELb1ELb0EN3c104HalfEffEEv13SSMParamsBase)
        /*1670*/ 	.word	0x00000000


	//----- nvinfo : EIATTR_MIN_STACK_SIZE
	.align		4
.L_985:
        /*1674*/ 	.byte	0x04, 0x12
        /*1676*/ 	.short	(.L_987 - .L_986)
	.align		4
.L_986:
        /*1678*/ 	.word	index@(_Z25selective_scan_fwd_kernelI32Selective_Scan_fwd_kernel_traitsILi64ELi16ELi1ELb1ELb1ELb1ELb1ELb1EN3c104HalfEffEEv13SSMParamsBase)
        /*167c*/ 	.word	0x00000010


	//----- nvinfo : EIATTR_MIN_STACK_SIZE
	.align		4
.L_987:
        /*1680*/ 	.byte	0x04, 0x12
        /*1682*/ 	.short	(.L_989 - .L_988)
	.align		4
.L_988:
        /*1684*/ 	.word	index@(_Z25selective_scan_fwd_kernelI32Selective_Scan_fwd_kernel_traitsILi128ELi16ELi1ELb0ELb1ELb1ELb0ELb0EN3c104HalfEfS2_EEv13SSMParamsBase)
        /*1688*/ 	.word	0x00000018


	//----- nvinfo : EIATTR_MIN_STACK_SIZE
	.align		4
.L_989:
        /*168c*/ 	.byte	0x04, 0x12
        /*168e*/ 	.short	(.L_991 - .L_990)
	.align		4
.L_990:
        /*1690*/ 	.word	index@(_Z25selective_scan_fwd_kernelI32Selective_Scan_fwd_kernel_traitsILi128ELi16ELi1ELb0ELb1ELb1ELb0ELb1EN3c104HalfEfS2_EEv13SSMParamsBase)
        /*1694*/ 	.word	0x00000020


	//----- nvinfo : EIATTR_MIN_STACK_SIZE
	.align		4
.L_991:
        /*1698*/ 	.byte	0x04, 0x12
        /*169a*/ 	.short	(.L_993 - .L_992)
	.align		4
.L_992:
        /*169c*/ 	.word	index@(_Z25selective_scan_fwd_kernelI32Selective_Scan_fwd_kernel_traitsILi128ELi16ELi1ELb0ELb1ELb1ELb1ELb0EN3c104HalfEfS2_EEv13SSMParamsBase)
        /*16a0*/ 	.word	0x00000018


	//----- nvinfo : EIATTR_MIN_STACK_SIZE
	.align		4
.L_993:
        /*16a4*/ 	.byte	0x04, 0x12
        /*16a6*/ 	.short	(.L_995 - .L_994)
	.align		4
.L_994:
        /*16a8*/ 	.word	index@(_Z25selective_scan_fwd_kernelI32Selective_Scan_fwd_kernel_traitsILi128ELi16ELi1ELb0ELb1ELb1ELb1ELb1EN3c104HalfEfS2_EEv13SSMParamsBase)
        /*16ac*/ 	.word	0x00000020


	//----- nvinfo : EIATTR_MIN_STACK_SIZE
	.align		4
.L_995:
        /*16b0*/ 	.byte	0x04, 0x12
        /*16b2*/ 	.short	(.L_997 - .L_996)
	.align		4
.L_996:
        /*16b4*/ 	.word	index@(_Z25selective_scan_fwd_kernelI32Selective_Scan_fwd_kernel_traitsILi128ELi16ELi1ELb1ELb1ELb1ELb0ELb0EN3c104HalfEfS2_EEv13SSMParamsBase)
        /*16b8*/ 	.word	0x00000008


	//----- nvinfo : EIATTR_MIN_STACK_SIZE
	.align		4
.L_997:
        /*16bc*/ 	.byte	0x04, 0x12
        /*16be*/ 	.short	(.L_999 - .L_998)
	.align		4
.L_998:
        /*16c0*/ 	.word	index@(_Z25selective_scan_fwd_kernelI32Selective_Scan_fwd_kernel_traitsILi128ELi16ELi1ELb1ELb1ELb1ELb0ELb1EN3c104HalfEfS2_EEv13SSMParamsBase)
        /*16c4*/ 	.word	0x00000020


	//----- nvinfo : EIATTR_MIN_STACK_SIZE
	.align		4
.L_999:
        /*16c8*/ 	.byte	0x04, 0x12
        /*16ca*/ 	.short	(.L_1001 - .L_1000)
	.align		4
.L_1000:
        /*16cc*/ 	.word	index@(_Z25selective_scan_fwd_kernelI32Selective_Scan_fwd_kernel_traitsILi128ELi16ELi1ELb1ELb1ELb1ELb1ELb0EN3c104HalfEfS2_EEv13SSMParamsBase)
        /*16d0*/ 	.word	0x00000008


	//----- nvinfo : EIATTR_MIN_STACK_SIZE
	.align		4
.L_1001:
        /*16d4*/ 	.byte	0x04, 0x12
        /*16d6*/ 	.short	(.L_1003 - .L_1002)
	.align		4
.L_1002:
        /*16d8*/ 	.word	index@(_Z25selective_scan_fwd_kernelI32Selective_Scan_fwd_kernel_traitsILi128ELi16ELi1ELb1ELb1ELb1ELb1ELb1EN3c104HalfEfS2_EEv13SSMParamsBase)
        /*16dc*/ 	.word	0x00000020


	//----- nvinfo : EIATTR_MIN_STACK_SIZE
	.align		4
.L_1003:
        /*16e0*/ 	.byte	0x04, 0x12
        /*16e2*/ 	.short	(.L_1005 - .L_1004)
	.align		4
.L_1004:
        /*16e4*/ 	.word	index@(_Z25selective_scan_fwd_kernelI32Selective_Scan_fwd_kernel_traitsILi32ELi16ELi1ELb0ELb1ELb1ELb0ELb0EN3c104HalfEfS2_EEv13SSMParamsBase)
        /*16e8*/ 	.word	0x00000000


	//----- nvinfo : EIATTR_MIN_STACK_SIZE
	.align		4
.L_1005:
        /*16ec*/ 	.byte	0x04, 0x12
        /*16ee*/ 	.short	(.L_1007 - .L_1006)
	.align		4
.L_1006:
        /*16f0*/ 	.word	index@(_Z25selective_scan_fwd_kernelI32Selective_Scan_fwd_kernel_traitsILi32ELi16ELi1ELb0ELb1ELb1ELb0ELb1EN3c104HalfEfS2_EEv13SSMParamsBase)
        /*16f4*/ 	.word	0x00000000


	//----- nvinfo : EIATTR_MIN_STACK_SIZE
	.align		4
.L_1007:
        /*16f8*/ 	.byte	0x04, 0x12
        /*16fa*/ 	.short	(.L_1009 - .L_1008)
	.align		4
.L_1008:
        /*16fc*/ 	.word	index@(_Z25selective_scan_fwd_kernelI32Selective_Scan_fwd_kernel_traitsILi32ELi16ELi1ELb0ELb1ELb1ELb1ELb0EN3c104HalfEfS2_EEv13SSMParamsBase)
        /*1700*/ 	.word	0x00000000


	//----- nvinfo : EIATTR_MIN_STACK_SIZE
	.align		4
.L_1009:
        /*1704*/ 	.byte	0x04, 0x12
        /*1706*/ 	.short	(.L_1011 - .L_1010)
	.align		4
.L_1010:
        /*1708*/ 	.word	index@(_Z25selective_scan_fwd_kernelI32Selective_Scan_fwd_kernel_traitsILi32ELi16ELi1ELb0ELb1ELb1ELb1ELb1EN3c104HalfEfS2_EEv13SSMParamsBase)
        /*170c*/ 	.word	0x00000000


	//----- nvinfo : EIATTR_MIN_STACK_SIZE
	.align		4
.L_1011:
        /*1710*/ 	.byte	0x04, 0x12
        /*1712*/ 	.short	(.L_1013 - .L_1012)
	.align		4
.L_1012:
        /*1714*/ 	.word	index@(_Z25selective_scan_fwd_kernelI32Selective_Scan_fwd_kernel_traitsILi32ELi16ELi1ELb1ELb1ELb1ELb0ELb0EN3c104HalfEfS2_EEv13SSMParamsBase)
        /*1718*/ 	.word	0x00000000


	//----- nvinfo : EIATTR_MIN_STACK_SIZE
	.align		4
.L_1013:
        /*171c*/ 	.byte	0x04, 0x12
        /*171e*/ 	.short	(.L_1015 - .L_1014)
	.align		4
.L_1014:
        /*1720*/ 	.word	index@(_Z25selective_scan_fwd_kernelI32Selective_Scan_fwd_kernel_traitsILi32ELi16ELi1ELb1ELb1ELb1ELb0ELb1EN3c104HalfEfS2_EEv13SSMParamsBase)
        /*1724*/ 	.word	0x00000000


	//----- nvinfo : EIATTR_MIN_STACK_SIZE
	.align		4
.L_1015:
        /*1728*/ 	.byte	0x04, 0x12
        /*172a*/ 	.short	(.L_1017 - .L_1016)
	.align		4
.L_1016:
        /*172c*/ 	.word	index@(_Z25selective_scan_fwd_kernelI32Selective_Scan_fwd_kernel_traitsILi32ELi16ELi1ELb1ELb1ELb1ELb1ELb0EN3c104HalfEfS2_EEv13SSMParamsBase)
        /*1730*/ 	.word	0x00000000


	//----- nvinfo : EIATTR_MIN_STACK_SIZE
	.align		4
.L_1017:
        /*1734*/ 	.byte	0x04, 0x12
        /*1736*/ 	.short	(.L_1019 - .L_1018)
	.align		4
.L_1018:
        /*1738*/ 	.word	index@(_Z25selective_scan_fwd_kernelI32Selective_Scan_fwd_kernel_traitsILi32ELi16ELi1ELb1ELb1ELb1ELb1ELb1EN3c104HalfEfS2_EEv13SSMParamsBase)
        /*173c*/ 	.word	0x00000000


	//----- nvinfo : EIATTR_MIN_STACK_SIZE
	.align		4
.L_1019:
        /*1740*/ 	.byte	0x04, 0x12
        /*1742*/ 	.short	(.L_1021 - .L_1020)
	.align		4
.L_1020:
        /*1744*/ 	.word	index@(_Z25selective_scan_fwd_kernelI32Selective_Scan_fwd_kernel_traitsILi32ELi8ELi1ELb0ELb1ELb1ELb0ELb0EN3c104HalfEfS2_EEv13SSMParamsBase)
        /*1748*/ 	.word	0x00000000


	//----- nvinfo : EIATTR_MIN_STACK_SIZE
	.align		4
.L_1021:
        /*174c*/ 	.byte	0x04, 0x12
        /*174e*/ 	.short	(.L_1023 - .L_1022)
	.align		4
.L_1022:
        /*1750*/ 	.word	index@(_Z25selective_scan_fwd_kernelI32Selective_Scan_fwd_kernel_traitsILi32ELi8ELi1ELb0ELb1ELb1ELb0ELb1EN3c104HalfEfS2_EEv13SSMParamsBase)
        /*1754*/ 	.word	0x00000000


	//----- nvinfo : EIATTR_MIN_STACK_SIZE
	.align		4
.L_1023:
        /*1758*/ 	.byte	0x04, 0x12
        /*175a*/ 	.short	(.L_1025 - .L_1024)
	.align		4
.L_1024:
        /*175c*/ 	.word	index@(_Z25selective_scan_fwd_kernelI32Selective_Scan_fwd_kernel_traitsILi32ELi8ELi1ELb0ELb1ELb1ELb1ELb0EN3c104HalfEfS2_EEv13SSMParamsBase)
        /*1760*/ 	.word	0x00000000


	//----- nvinfo : EIATTR_MIN_STACK_SIZE
	.align		4
.L_1025:
        /*1764*/ 	.byte	0x04, 0x12
        /*1766*/ 	.short	(.L_1027 - .L_1026)
	.align		4
.L_1026:
        /*1768*/ 	.word	index@(_Z25selective_scan_fwd_kernelI32Selective_Scan_fwd_kernel_traitsILi32ELi8ELi1ELb0ELb1ELb1ELb1ELb1EN3c104HalfEfS2_EEv13SSMParamsBase)
        /*176c*/ 	.word	0x00000000


	//----- nvinfo : EIATTR_MIN_STACK_SIZE
	.align		4
.L_1027:
        /*1770*/ 	.byte	0x04, 0x12
        /*1772*/ 	.short	(.L_1029 - .L_1028)
	.align		4
.L_1028:
        /*1774*/ 	.word	index@(_Z25selective_scan_fwd_kernelI32Selective_Scan_fwd_kernel_traitsILi32ELi8ELi1ELb1ELb1ELb1ELb0ELb0EN3c104HalfEfS2_EEv13SSMParamsBase)
        /*1778*/ 	.word	0x00000000


	//----- nvinfo : EIATTR_MIN_STACK_SIZE
	.align		4
.L_1029:
        /*177c*/ 	.byte	0x04, 0x12
        /*177e*/ 	.short	(.L_1031 - .L_1030)
	.align		4
.L_1030:
        /*1780*/ 	.word	index@(_Z25selective_scan_fwd_kernelI32Selective_Scan_fwd_kernel_traitsILi32ELi8ELi1ELb1ELb1ELb1ELb0ELb1EN3c104HalfEfS2_EEv13SSMParamsBase)
        /*1784*/ 	.word	0x00000000


	//----- nvinfo : EIATTR_MIN_STACK_SIZE
	.align		4
.L_1031:
        /*1788*/ 	.byte	0x04, 0x12
        /*178a*/ 	.short	(.L_1033 - .L_1032)
	.align		4
.L_1032:
        /*178c*/ 	.word	index@(_Z25selective_scan_fwd_kernelI32Selective_Scan_fwd_kernel_traitsILi32ELi8ELi1ELb1ELb1ELb1ELb1ELb0EN3c104HalfEfS2_EEv13SSMParamsBase)
        /*1790*/ 	.word	0x00000000


	//----- nvinfo : EIATTR_MIN_STACK_SIZE
	.align		4
.L_1033:
        /*1794*/ 	.byte	0x04, 0x12
        /*1796*/ 	.short	(.L_1035 - .L_1034)
	.align		4
.L_1034:
        /*1798*/ 	.word	index@(_Z25selective_scan_fwd_kernelI32Selective_Scan_fwd_kernel_traitsILi32ELi8ELi1ELb1ELb1ELb1ELb1ELb1EN3c104HalfEfS2_EEv13SSMParamsBase)
        /*179c*/ 	.word	0x00000000


	//----- nvinfo : EIATTR_MIN_STACK_SIZE
	.align		4
.L_1035:
        /*17a0*/ 	.byte	0x04, 0x12
        /*17a2*/ 	.short	(.L_1037 - .L_1036)
	.align		4
.L_1036:
        /*17a4*/ 	.word	index@(_Z25selective_scan_fwd_kernelI32Selective_Scan_fwd_kernel_traitsILi32ELi4ELi1ELb0ELb1ELb1ELb0ELb0EN3c104HalfEfS2_EEv13SSMParamsBase)
        /*17a8*/ 	.word	0x00000000


	//----- nvinfo : EIATTR_MIN_STACK_SIZE
	.align		4
.L_1037:
        /*17ac*/ 	.byte	0x04, 0x12
        /*17ae*/ 	.short	(.L_1039 - .L_1038)
	.align		4
.L_1038:
        /*17b0*/ 	.word	index@(_Z25selective_scan_fwd_kernelI32Selective_Scan_fwd_kernel_traitsILi32ELi4ELi1ELb0ELb1ELb1ELb0ELb1EN3c104HalfEfS2_EEv13SSMParamsBase)
        /*17b4*/ 	.word	0x00000000


	//----- nvinfo : EIATTR_MIN_STACK_SIZE
	.align		4
.L_1039:
        /*17b8*/ 	.byte	0x04, 0x12
        /*17ba*/ 	.short	(.L_1041 - .L_1040)
	.align		4
.L_1040:
        /*17bc*/ 	.word	index@(_Z25selective_scan_fwd_kernelI32Selective_Scan_fwd_kernel_traitsILi32ELi4ELi1ELb0ELb1ELb1ELb1ELb0EN3c104HalfEfS2_EEv13SSMParamsBase)
        /*17c0*/ 	.word	0x00000000


	//----- nvinfo : EIATTR_MIN_STACK_SIZE
	.align		4
.L_1041:
        /*17c4*/ 	.byte	0x04, 0x12
        /*17c6*/ 	.short	(.L_1043 - .L_1042)
	.align		4
.L_1042:
        /*17c8*/ 	.word	index@(_Z25selective_scan_fwd_kernelI32Selective_Scan_fwd_kernel_traitsILi32ELi4ELi1ELb0ELb1ELb1ELb1ELb1EN3c104HalfEfS2_EEv13SSMParamsBase)
        /*17cc*/ 	.word	0x00000000


	//----- nvinfo : EIATTR_MIN_STACK_SIZE
	.align		4
.L_1043:
        /*17d0*/ 	.byte	0x04, 0x12
        /*17d2*/ 	.short	(.L_1045 - .L_1044)
	.align		4
.L_1044:
        /*17d4*/ 	.word	index@(_Z25selective_scan_fwd_kernelI32Selective_Scan_fwd_kernel_traitsILi32ELi4ELi1ELb1ELb1ELb1ELb0ELb0EN3c104HalfEfS2_EEv13SSMParamsBase)
        /*17d8*/ 	.word	0x00000000


	//----- nvinfo : EIATTR_MIN_STACK_SIZE
	.align		4
.L_1045:
        /*17dc*/ 	.byte	0x04, 0x12
        /*17de*/ 	.short	(.L_1047 - .L_1046)
	.align		4
.L_1046:
        /*17e0*/ 	.word	index@(_Z25selective_scan_fwd_kernelI32Selective_Scan_fwd_kernel_traitsILi32ELi4ELi1ELb1ELb1ELb1ELb0ELb1EN3c104HalfEfS2_EEv13SSMParamsBase)
        /*17e4*/ 	.word	0x00000000


	//----- nvinfo : EIATTR_MIN_STACK_SIZE
	.align		4
.L_1047:
        /*17e8*/ 	.byte	0x04, 0x12
        /*17ea*/ 	.short	(.L_1049 - .L_1048)
	.align		4
.L_1048:
        /*17ec*/ 	.word	index@(_Z25selective_scan_fwd_kernelI32Selective_Scan_fwd_kernel_traitsILi32ELi4ELi1ELb1ELb1ELb1ELb1ELb0EN3c104HalfEfS2_EEv13SSMParamsBase)
        /*17f0*/ 	.word	0x00000000


	//----- nvinfo : EIATTR_MIN_STACK_SIZE
	.align		4
.L_1049:
        /*17f4*/ 	.byte	0x04, 0x12
        /*17f6*/ 	.short	(.L_1051 - .L_1050)
	.align		4
.L_1050:
        /*17f8*/ 	.word	index@(_Z25selective_scan_fwd_kernelI32Selective_Scan_fwd_kernel_traitsILi32ELi4ELi1ELb1ELb1ELb1ELb1ELb1EN3c104HalfEfS2_EEv13SSMParamsBase)
        /*17fc*/ 	.word	0x00000000


	//----- nvinfo : EIATTR_MIN_STACK_SIZE
	.align		4
.L_1051:
        /*1800*/ 	.byte	0x04, 0x12
        /*1802*/ 	.short	(.L_1053 - .L_1052)
	.align		4
.L_1052:
        /*1804*/ 	.word	index@(_Z25selective_scan_fwd_kernelI32Selective_Scan_fwd_kernel_traitsILi64ELi16ELi1ELb0ELb1ELb1ELb0ELb0EN3c104HalfEfS2_EEv13SSMParamsBase)
        /*1808*/ 	.word	0x00000000


	//----- nvinfo : EIATTR_MIN_STACK_SIZE
	.align		4
.L_1053:
        /*180c*/ 	.byte	0x04, 0x12
        /*180e*/ 	.short	(.L_1055 - .L_1054)
	.align		4
.L_1054:
        /*1810*/ 	.word	index@(_Z25selective_scan_fwd_kernelI32Selective_Scan_fwd_kernel_traitsILi64ELi16ELi1ELb0ELb1ELb1ELb0ELb1EN3c104HalfEfS2_EEv13SSMParamsBase)
        /*1814*/ 	.word	0x00000010


	//----- nvinfo : EIATTR_MIN_STACK_SIZE
	.align		4
.L_1055:
        /*1818*/ 	.byte	0x04, 0x12
        /*181a*/ 	.short	(.L_1057 - .L_1056)
	.align		4
.L_1056:
        /*181c*/ 	.word	index@(_Z25selective_scan_fwd_kernelI32Selective_Scan_fwd_kernel_traitsILi64ELi16ELi1ELb0ELb1ELb1ELb1ELb0EN3c104HalfEfS2_EEv13SSMParamsBase)
        /*1820*/ 	.word	0x00000000


	//----- nvinfo : EIATTR_MIN_STACK_SIZE
	.align		4
.L_1057:
        /*1824*/ 	.byte	0x04, 0x12
        /*1826*/ 	.short	(.L_1059 - .L_1058)
	.align		4
.L_1058:
        /*1828*/ 	.word	index@(_Z25selective_scan_fwd_kernelI32Selective_Scan_fwd_kernel_traitsILi64ELi16ELi1ELb0ELb1ELb1ELb1ELb1EN3c104HalfEfS2_EEv13SSMParamsBase)
        /*182c*/ 	.word	0x00000010


	//----- nvinfo : EIATTR_MIN_STACK_SIZE
	.align		4
.L_1059:
        /*1830*/ 	.byte	0x04, 0x12
        /*1832*/ 	.short	(.L_1061 - .L_1060)
	.align		4
.L_1060:
        /*1834*/ 	.word	index@(_Z25selective_scan_fwd_kernelI32Selective_Scan_fwd_kernel_traitsILi64ELi16ELi1ELb1ELb1ELb1ELb0ELb0EN3c104HalfEfS2_EEv13SSMParamsBase)
        /*1838*/ 	.word	0x00000000


	//----- nvinfo : EIATTR_MIN_STACK_SIZE
	.align		4
.L_1061:
        /*183c*/ 	.byte	0x04, 0x12
        /*183e*/ 	.short	(.L_1063 - .L_1062)
	.align		4
.L_1062:
        /*1840*/ 	.word	index@(_Z25selective_scan_fwd_kernelI32Selective_Scan_fwd_kernel_traitsILi64ELi16ELi1ELb1ELb1ELb1ELb0ELb1EN3c104HalfEfS2_EEv13SSMParamsBase)
        /*1844*/ 	.word	0x00000010


	//----- nvinfo : EIATTR_MIN_STACK_SIZE
	.align		4
.L_1063:
        /*1848*/ 	.byte	0x04, 0x12
        /*184a*/ 	.short	(.L_1065 - .L_1064)
	.align		4
.L_1064:
        /*184c*/ 	.word	index@(_Z25selective_scan_fwd_kernelI32Selective_Scan_fwd_kernel_traitsILi64ELi16ELi1ELb1ELb1ELb1ELb1ELb0EN3c104HalfEfS2_EEv13SSMParamsBase)
        /*1850*/ 	.word	0x00000000


	//----- nvinfo : EIATTR_MIN_STACK_SIZE
	.align		4
.L_1065:
        /*1854*/ 	.byte	0x04, 0x12
        /*1856*/ 	.short	(.L_1067 - .L_1066)
	.align		4
.L_1066:
        /*1858*/ 	.word	index@(_Z25selective_scan_fwd_kernelI32Selective_Scan_fwd_kernel_traitsILi64ELi16ELi1ELb1ELb1ELb1ELb1ELb1EN3c104HalfEfS2_EEv13SSMParamsBase)
        /*185c*/ 	.word	0x00000010


	//----- nvinfo : EIATTR_MIN_STACK_SIZE
	.align		4
.L_1067:
        /*1860*/ 	.byte	0x04, 0x12
        /*1862*/ 	.short	(.L_1069 - .L_1068)
	.align		4
.L_1068:
        /*1864*/ 	.word	index@(_Z25selective_scan_fwd_kernelI32Selective_Scan_fwd_kernel_traitsILi128ELi16ELi1ELb0ELb1ELb1ELb0ELb0EN3c108BFloat16EffEEv13SSMParamsBase)
        /*1868*/ 	.word	0x00000018


	//----- nvinfo : EIATTR_MIN_STACK_SIZE
	.align		4
.L_1069:
        /*186c*/ 	.byte	0x04, 0x12
        /*186e*/ 	.short	(.L_1071 - .L_1070)
	.align		4
.L_1070:
        /*1870*/ 	.word	index@(_Z25selective_scan_fwd_kernelI32Selective_Scan_fwd_kernel_traitsILi128ELi16ELi1ELb0ELb1ELb1ELb0ELb1EN3c108BFloat16EffEEv13SSMParamsBase)
        /*1874*/ 	.word	0x00000020


	//----- nvinfo : EIATTR_MIN_STACK_SIZE
	.align		4
.L_1071:
        /*1878*/ 	.byte	0x04, 0x12
        /*187a*/ 	.short	(.L_1073 - .L_1072)
	.align		4
.L_1072:
        /*187c*/ 	.word	index@(_Z25selective_scan_fwd_kernelI32Selective_Scan_fwd_kernel_traitsILi128ELi16ELi1ELb0ELb1ELb1ELb1ELb0EN3c108BFloat16EffEEv13SSMParamsBase)
        /*1880*/ 	.word	0x00000018


	//----- nvinfo : EIATTR_MIN_STACK_SIZE
	.align		4
.L_1073:
        /*1884*/ 	.byte	0x04, 0x12
        /*1886*/ 	.short	(.L_1075 - .L_1074)
	.align		4
.L_1074:
        /*1888*/ 	.word	index@(_Z25selective_scan_fwd_kernelI32Selective_Scan_fwd_kernel_traitsILi128ELi16ELi1ELb0ELb1ELb1ELb1ELb1EN3c108BFloat16EffEEv13SSMParamsBase)
        /*188c*/ 	.word	0x00000020


	//----- nvinfo : EIATTR_MIN_STACK_SIZE
	.align		4
.L_1075:
        /*1890*/ 	.byte	0x04, 0x12
        /*1892*/ 	.short	(.L_1077 - .L_1076)
	.align		4
.L_1076:
        /*1894*/ 	.word	index@(_Z25selective_scan_fwd_kernelI32Selective_Scan_fwd_kernel_traitsILi128ELi16ELi1ELb1ELb1ELb1ELb0ELb0EN3c108BFloat16EffEEv13SSMParamsBase)
        /*1898*/ 	.word	0x00000008


	//----- nvinfo : EIATTR_MIN_STACK_SIZE
	.align		4
.L_1077:
        /*189c*/ 	.byte	0x04, 0x12
        /*189e*/ 	.short	(.L_1079 - .L_1078)
	.align		4
.L_1078:
        /*18a0*/ 	.word	index@(_Z25selective_scan_fwd_kernelI32Selective_Scan_fwd_kernel_traitsILi128ELi16ELi1ELb1ELb1ELb1ELb0ELb1EN3c108BFloat16EffEEv13SSMParamsBase)
        /*18a4*/ 	.word	0x00000020


	//----- nvinfo : EIATTR_MIN_STACK_SIZE
	.align		4
.L_1079:
        /*18a8*/ 	.byte	0x04, 0x12
        /*18aa*/ 	.short	(.L_1081 - .L_1080)
	.align		4
.L_1080:
        /*18ac*/ 	.word	index@(_Z25selective_scan_fwd_kernelI32Selective_Scan_fwd_kernel_traitsILi128ELi16ELi1ELb1ELb1ELb1ELb1ELb0EN3c108BFloat16EffEEv13SSMParamsBase)
        /*18b0*/ 	.word	0x00000008


	//----- nvinfo : EIATTR_MIN_STACK_SIZE
	.align		4
.L_1081:
        /*18b4*/ 	.byte	0x04, 0x12
        /*18b6*/ 	.short	(.L_1083 - .L_1082)
	.align		4
.L_1082:
        /*18b8*/ 	.word	index@(_Z25selective_scan_fwd_kernelI32Selective_Scan_fwd_kernel_traitsILi128ELi16ELi1ELb1ELb1ELb1ELb1ELb1EN3c108BFloat16EffEEv13SSMParamsBase)
        /*18bc*/ 	.word	0x00000020


	//----- nvinfo : EIATTR_MIN_STACK_SIZE
	.align		4
.L_1083:
        /*18c0*/ 	.byte	0x04, 0x12
        /*18c2*/ 	.short	(.L_1085 - .L_1084)
	.align		4
.L_1084:
        /*18c4*/ 	.word	index@(_Z25selective_scan_fwd_kernelI32Selective_Scan_fwd_kernel_traitsILi32ELi16ELi1ELb0ELb1ELb1ELb0ELb0EN3c108BFloat16EffEEv13SSMParamsBase)
        /*18c8*/ 	.word	0x00000000


	//----- nvinfo : EIATTR_MIN_STACK_SIZE
	.align		4
.L_1085:
        /*18cc*/ 	.byte	0x04, 0x12
        /*18ce*/ 	.short	(.L_1087 - .L_1086)
	.align		4
.L_1086:
        /*18d0*/ 	.word	index@(_Z25selective_scan_fwd_kernelI32Selective_Scan_fwd_kernel_traitsILi32ELi16ELi1ELb0ELb1ELb1ELb0ELb1EN3c108BFloat16EffEEv13SSMParamsBase)
        /*18d4*/ 	.word	0x00000000


	//----- nvinfo : EIATTR_MIN_STACK_SIZE
	.align		4
.L_1087:
        /*18d8*/ 	.byte	0x04, 0x12
        /*18da*/ 	.short	(.L_1089 - .L_1088)
	.align		4
.L_1088:
        /*18dc*/ 	.word	index@(_Z25selective_scan_fwd_kernelI32Selective_Scan_fwd_kernel_traitsILi32ELi16ELi1ELb0ELb1ELb1ELb1ELb0EN3c108BFloat16EffEEv13SSMParamsBase)
        /*18e0*/ 	.word	0x00000000


	//----- nvinfo : EIATTR_MIN_STACK_SIZE
	.align		4
.L_1089:
        /*18e4*/ 	.byte	0x04, 0x12
        /*18e6*/ 	.short	(.L_1091 - .L_1090)
	.align		4
.L_1090:
        /*18e8*/ 	.word	index@(_Z25selective_scan_fwd_kernelI32Selective_Scan_fwd_kernel_traitsILi32ELi16ELi1ELb0ELb1ELb1ELb1ELb1EN3c108BFloat16EffEEv13SSMParamsBase)
        /*18ec*/ 	.word	0x00000000


	//----- nvinfo : EIATTR_MIN_STACK_SIZE
	.align		4
.L_1091:
        /*18f0*/ 	.byte	0x04, 0x12
        /*18f2*/ 	.short	(.L_1093 - .L_1092)
	.align		4
.L_1092:
        /*18f4*/ 	.word	index@(_Z25selective_scan_fwd_kernelI32Selective_Scan_fwd_kernel_traitsILi32ELi16ELi1ELb1ELb1ELb1ELb0ELb0EN3c108BFloat16EffEEv13SSMParamsBase)
        /*18f8*/ 	.word	0x00000000


	//----- nvinfo : EIATTR_MIN_STACK_SIZE
	.align		4
.L_1093:
        /*18fc*/ 	.byte	0x04, 0x12
        /*18fe*/ 	.short	(.L_1095 - .L_1094)
	.align		4
.L_1094:
        /*1900*/ 	.word	index@(_Z25selective_scan_fwd_kernelI32Selective_Scan_fwd_kernel_traitsILi32ELi16ELi1ELb1ELb1ELb1ELb0ELb1EN3c108BFloat16EffEEv13SSMParamsBase)
        /*1904*/ 	.word	0x00000000


	//----- nvinfo : EIATTR_MIN_STACK_SIZE
	.align		4
.L_1095:
        /*1908*/ 	.byte	0x04, 0x12
        /*190a*/ 	.short	(.L_1097 - .L_1096)
	.align		4
.L_1096:
        /*190c*/ 	.word	index@(_Z25selective_scan_fwd_kernelI32Selective_Scan_fwd_kernel_traitsILi32ELi16ELi1ELb1ELb1ELb1ELb1ELb0EN3c108BFloat16EffEEv13SSMParamsBase)
        /*1910*/ 	.word	0x00000000


	//----- nvinfo : EIATTR_MIN_STACK_SIZE
	.align		4
.L_1097:
        /*1914*/ 	.byte	0x04, 0x12
        /*1916*/ 	.short	(.L_1099 - .L_1098)
	.align		4
.L_1098:
        /*1918*/ 	.word	index@(_Z25selective_scan_fwd_kernelI32Selective_Scan_fwd_kernel_traitsILi32ELi16ELi1ELb1ELb1ELb1ELb1ELb1EN3c108BFloat16EffEEv13SSMParamsBase)
        /*191c*/ 	.word	0x00000000


	//----- nvinfo : EIATTR_MIN_STACK_SIZE
	.align		4
.L_1099:
        /*1920*/ 	.byte	0x04, 0x12
        /*1922*/ 	.short	(.L_1101 - .L_1100)
	.align		4
.L_1100:
        /*1924*/ 	.word	index@(_Z25selective_scan_fwd_kernelI32Selective_Scan_fwd_kernel_traitsILi32ELi8ELi1ELb0ELb1ELb1ELb0ELb0EN3c108BFloat16EffEEv13SSMParamsBase)
        /*1928*/ 	.word	0x00000000


	//----- nvinfo : EIATTR_MIN_STACK_SIZE
	.align		4
.L_1101:
        /*192c*/ 	.byte	0x04, 0x12
        /*192e*/ 	.short	(.L_1103 - .L_1102)
	.align		4
.L_1102:
        /*1930*/ 	.word	index@(_Z25selective_scan_fwd_kernelI32Selective_Scan_fwd_kernel_traitsILi32ELi8ELi1ELb0ELb1ELb1ELb0ELb1EN3c108BFloat16EffEEv13SSMParamsBase)
        /*1934*/ 	.word	0x00000000


	//----- nvinfo : EIATTR_MIN_STACK_SIZE
	.align		4
.L_1103:
        /*1938*/ 	.byte	0x04, 0x12
        /*193a*/ 	.short	(.L_1105 - .L_1104)
	.align		4
.L_1104:
        /*193c*/ 	.word	index@(_Z25selective_scan_fwd_kernelI32Selective_Scan_fwd_kernel_traitsILi32ELi8ELi1ELb0ELb1ELb1ELb1ELb0EN3c108BFloat16EffEEv13SSMParamsBase)
        /*1940*/ 	.word	0x00000000


	//----- nvinfo : EIATTR_MIN_STACK_SIZE
	.align		4
.L_1105:
        /*1944*/ 	.byte	0x04, 0x12
        /*1946*/ 	.short	(.L_1107 - .L_1106)
	.align		4
.L_1106:
        /*1948*/ 	.word	index@(_Z25selective_scan_fwd_kernelI32Selective_Scan_fwd_kernel_traitsILi32ELi8ELi1ELb0ELb1ELb1ELb1ELb1EN3c108BFloat16EffEEv13SSMParamsBase)
        /*194c*/ 	.word	0x00000000


	//----- nvinfo : EIATTR_MIN_STACK_SIZE
	.align		4
.L_1107:
        /*1950*/ 	.byte	0x04, 0x12
        /*1952*/ 	.short	(.L_1109 - .L_1108)
	.align		4
.L_1108:
        /*1954*/ 	.word	index@(_Z25selective_scan_fwd_kernelI32Selective_Scan_fwd_kernel_traitsILi32ELi8ELi1ELb1ELb1ELb1ELb0ELb0EN3c108BFloat16EffEEv13SSMParamsBase)
        /*1958*/ 	.word	0x00000000


	//----- nvinfo : EIATTR_MIN_STACK_SIZE
	.align		4
.L_1109:
        /*195c*/ 	.byte	0x04, 0x12
        /*195e*/ 	.short	(.L_1111 - .L_1110)
	.align		4
.L_1110:
        /*1960*/ 	.word	index@(_Z25selective_scan_fwd_kernelI32Selective_Scan_fwd_kernel_traitsILi32ELi8ELi1ELb1ELb1ELb1ELb0ELb1EN3c108BFloat16EffEEv13SSMParamsBase)
        /*1964*/ 	.word	0x00000000


	//----- nvinfo : EIATTR_MIN_STACK_SIZE
	.align		4
.L_1111:
        /*1968*/ 	.byte	0x04, 0x12
        /*196a*/ 	.short	(.L_1113 - .L_1112)
	.align		4
.L_1112:
        /*196c*/ 	.word	index@(_Z25selective_scan_fwd_kernelI32Selective_Scan_fwd_kernel_traitsILi32ELi8ELi1ELb1ELb1ELb1ELb1ELb0EN3c108BFloat16EffEEv13SSMParamsBase)
        /*1970*/ 	.word	0x00000000


	//----- nvinfo : EIATTR_MIN_STACK_SIZE
	.align		4
.L_1113:
        /*1974*/ 	.byte	0x04, 0x12
        /*1976*/ 	.short	(.L_1115 - .L_1114)
	.align		4
.L_1114:
        /*1978*/ 	.word	index@(_Z25selective_scan_fwd_kernelI32Selective_Scan_fwd_kernel_traitsILi32ELi8ELi1ELb1ELb1ELb1ELb1ELb1EN3c108BFloat16EffEEv13SSMParamsBase)
        /*197c*/ 	.word	0x00000000


	//----- nvinfo : EIATTR_MIN_STACK_SIZE
	.align		4
.L_1115:
        /*1980*/ 	.byte	0x04, 0x12
        /*1982*/ 	.short	(.L_1117 - .L_1116)
	.align		4
.L_1116:
        /*1984*/ 	.word	index@(_Z25selective_scan_fwd_kernelI32Selective_Scan_fwd_kernel_traitsILi32ELi4ELi1ELb0ELb1ELb1ELb0ELb0EN3c108BFloat16EffEEv13SSMParamsBase)
        /*1988*/ 	.word	0x00000000


	//----- nvinfo : EIATTR_MIN_STACK_SIZE
	.align		4
.L_1117:
        /*198c*/ 	.byte	0x04, 0x12
        /*198e*/ 	.short	(.L_1119 - .L_1118)
	.align		4
.L_1118:
        /*1990*/ 	.word	index@(_Z25selective_scan_fwd_kernelI32Selective_Scan_fwd_kernel_traitsILi32ELi4ELi1ELb0ELb1ELb1ELb0ELb1EN3c108BFloat16EffEEv13SSMParamsBase)
        /*1994*/ 	.word	0x00000000


	//----- nvinfo : EIATTR_MIN_STACK_SIZE
	.align		4
.L_1119:
        /*1998*/ 	.byte	0x04, 0x12
        /*199a*/ 	.short	(.L_1121 - .L_1120)
	.align		4
.L_1120:
        /*199c*/ 	.word	index@(_Z25selective_scan_fwd_kernelI32Selective_Scan_fwd_kernel_traitsILi32ELi4ELi1ELb0ELb1ELb1ELb1ELb0EN3c108BFloat16EffEEv13SSMParamsBase)
        /*19a0*/ 	.word	0x00000000


	//----- nvinfo : EIATTR_MIN_STACK_SIZE
	.align		4
.L_1121:
        /*19a4*/ 	.byte	0x04, 0x12
        /*19a6*/ 	.short	(.L_1123 - .L_1122)
	.align		4
.L_1122:
        /*19a8*/ 	.word	index@(_Z25selective_scan_fwd_kernelI32Selective_Scan_fwd_kernel_traitsILi32ELi4ELi1ELb0ELb1ELb1ELb1ELb1EN3c108BFloat16EffEEv13SSMParamsBase)
        /*19ac*/ 	.word	0x00000000


	//----- nvinfo : EIATTR_MIN_STACK_SIZE
	.align		4
.L_1123:
        /*19b0*/ 	.byte	0x04, 0x12
        /*19b2*/ 	.short	(.L_1125 - .L_1124)
	.align		4
.L_1124:
        /*19b4*/ 	.word	index@(_Z25selective_scan_fwd_kernelI32Selective_Scan_fwd_kernel_traitsILi32ELi4ELi1ELb1ELb1ELb1ELb0ELb0EN3c108BFloat16EffEEv13SSMParamsBase)
        /*19b8*/ 	.word	0x00000000


	//----- nvinfo : EIATTR_MIN_STACK_SIZE
	.align		4
.L_1125:
        /*19bc*/ 	.byte	0x04, 0x12
        /*19be*/ 	.short	(.L_1127 - .L_1126)
	.align		4
.L_1126:
        /*19c0*/ 	.word	index@(_Z25selective_scan_fwd_kernelI32Selective_Scan_fwd_kernel_traitsILi32ELi4ELi1ELb1ELb1ELb1ELb0ELb1EN3c108BFloat16EffEEv13SSMParamsBase)
        /*19c4*/ 	.word	0x00000000


	//----- nvinfo : EIATTR_MIN_STACK_SIZE
	.align		4
.L_1127:
        /*19c8*/ 	.byte	0x04, 0x12
        /*19ca*/ 	.short	(.L_1129 - .L_1128)
	.align		4
.L_1128:
        /*19cc*/ 	.word	index@(_Z25selective_scan_fwd_kernelI32Selective_Scan_fwd_kernel_traitsILi32ELi4ELi1ELb1ELb1ELb1ELb1ELb0EN3c108BFloat16EffEEv13SSMParamsBase)
        /*19d0*/ 	.word	0x00000000


	//----- nvinfo : EIATTR_MIN_STACK_SIZE
	.align		4
.L_1129:
        /*19d4*/ 	.byte	0x04, 0x12
        /*19d6*/ 	.short	(.L_1131 - .L_1130)
	.align		4
.L_1130:
        /*19d8*/ 	.word	index@(_Z25selective_scan_fwd_kernelI32Selective_Scan_fwd_kernel_traitsILi32ELi4ELi1ELb1ELb1ELb1ELb1ELb1EN3c108BFloat16EffEEv13SSMParamsBase)
        /*19dc*/ 	.word	0x00000000


	//----- nvinfo : EIATTR_MIN_STACK_SIZE
	.align		4
.L_1131:
        /*19e0*/ 	.byte	0x04, 0x12
        /*19e2*/ 	.short	(.L_1133 - .L_1132)
	.align		4
.L_1132:
        /*19e4*/ 	.word	index@(_Z25selective_scan_fwd_kernelI32Selective_Scan_fwd_kernel_traitsILi64ELi16ELi1ELb0ELb1ELb1ELb0ELb0EN3c108BFloat16EffEEv13SSMParamsBase)
        /*19e8*/ 	.word	0x00000000


	//----- nvinfo : EIATTR_MIN_STACK_SIZE
	.align		4
.L_1133:
        /*19ec*/ 	.byte	0x04, 0x12
        /*19ee*/ 	.short	(.L_1135 - .L_1134)
	.align		4
.L_1134:
        /*19f0*/ 	.word	index@(_Z25selective_scan_fwd_kernelI32Selective_Scan_fwd_kernel_traitsILi64ELi16ELi1ELb0ELb1ELb1ELb0ELb1EN3c108BFloat16EffEEv13SSMParamsBase)
        /*19f4*/ 	.word	0x00000010


	//----- nvinfo : EIATTR_MIN_STACK_SIZE
	.align		4
.L_1135:
        /*19f8*/ 	.byte	0x04, 0x12
        /*19fa*/ 	.short	(.L_1137 - .L_1136)
	.align		4
.L_1136:
        /*19fc*/ 	.word	index@(_Z25selective_scan_fwd_kernelI32Selective_Scan_fwd_kernel_traitsILi64ELi16ELi1ELb0ELb1ELb1ELb1ELb0EN3c108BFloat16EffEEv13SSMParamsBase)
        /*1a00*/ 	.word	0x00000000


	//----- nvinfo : EIATTR_MIN_STACK_SIZE
	.align		4
.L_1137:
        /*1a04*/ 	.byte	0x04, 0x12
        /*1a06*/ 	.short	(.L_1139 - .L_1138)
	.align		4
.L_1138:
        /*1a08*/ 	.word	index@(_Z25selective_scan_fwd_kernelI32Selective_Scan_fwd_kernel_traitsILi64ELi16ELi1ELb0ELb1ELb1ELb1ELb1EN3c108BFloat16EffEEv13SSMParamsBase)
        /*1a0c*/ 	.word	0x00000010


	//----- nvinfo : EIATTR_MIN_STACK_SIZE
	.align		4
.L_1139:
        /*1a10*/ 	.byte	0x04, 0x12
        /*1a12*/ 	.short	(.L_1141 - .L_1140)
	.align		4
.L_1140:
        /*1a14*/ 	.word	index@(_Z25selective_scan_fwd_kernelI32Selective_Scan_fwd_kernel_traitsILi64ELi16ELi1ELb1ELb1ELb1ELb0ELb0EN3c108BFloat16EffEEv13SSMParamsBase)
        /*1a18*/ 	.word	0x00000000


	//----- nvinfo : EIATTR_MIN_STACK_SIZE
	.align		4
.L_1141:
        /*1a1c*/ 	.byte	0x04, 0x12
        /*1a1e*/ 	.short	(.L_1143 - .L_1142)
	.align		4
.L_1142:
        /*1a20*/ 	.word	index@(_Z25selective_scan_fwd_kernelI32Selective_Scan_fwd_kernel_traitsILi64ELi16ELi1ELb1ELb1ELb1ELb0ELb1EN3c108BFloat16EffEEv13SSMParamsBase)
        /*1a24*/ 	.word	0x00000010


	//----- nvinfo : EIATTR_MIN_STACK_SIZE
	.align		4
.L_1143:
        /*1a28*/ 	.byte	0x04, 0x12
        /*1a2a*/ 	.short	(.L_1145 - .L_1144)
	.align		4
.L_1144:
        /*1a2c*/ 	.word	index@(_Z25selective_scan_fwd_kernelI32Selective_Scan_fwd_kernel_traitsILi64ELi16ELi1ELb1ELb1ELb1ELb1ELb0EN3c108BFloat16EffEEv13SSMParamsBase)
        /*1a30*/ 	.word	0x00000000


	//----- nvinfo : EIATTR_MIN_STACK_SIZE
	.align		4
.L_1145:
        /*1a34*/ 	.byte	0x04, 0x12
        /*1a36*/ 	.short	(.L_1147 - .L_1146)
	.align		4
.L_1146:
        /*1a38*/ 	.word	index@(_Z25selective_scan_fwd_kernelI32Selective_Scan_fwd_kernel_traitsILi64ELi16ELi1ELb1ELb1ELb1ELb1ELb1EN3c108BFloat16EffEEv13SSMParamsBase)
        /*1a3c*/ 	.word	0x00000010


	//----- nvinfo : EIATTR_MIN_STACK_SIZE
	.align		4
.L_1147:
        /*1a40*/ 	.byte	0x04, 0x12
        /*1a42*/ 	.short	(.L_1149 - .L_1148)
	.align		4
.L_1148:
        /*1a44*/ 	.word	index@(_Z25selective_scan_fwd_kernelI32Selective_Scan_fwd_kernel_traitsILi128ELi16ELi1ELb0ELb1ELb1ELb0ELb0EN3c108BFloat16EfS2_EEv13SSMParamsBase)
        /*1a48*/ 	.word	0x00000018


	//----- nvinfo : EIATTR_MIN_STACK_SIZE
	.align		4
.L_1149:
        /*1a4c*/ 	.byte	0x04, 0x12
        /*1a4e*/ 	.short	(.L_1151 - .L_1150)
	.align		4
.L_1150:
        /*1a50*/ 	.word	index@(_Z25selective_scan_fwd_kernelI32Selective_Scan_fwd_kernel_traitsILi128ELi16ELi1ELb0ELb1ELb1ELb0ELb1EN3c108BFloat16EfS2_EEv13SSMParamsBase)
        /*1a54*/ 	.word	0x00000020


	//----- nvinfo : EIATTR_MIN_STACK_SIZE
	.align		4
.L_1151:
        /*1a58*/ 	.byte	0x04, 0x12
        /*1a5a*/ 	.short	(.L_1153 - .L_1152)
	.align		4
.L_1152:
        /*1a5c*/ 	.word	index@(_Z25selective_scan_fwd_kernelI32Selective_Scan_fwd_kernel_traitsILi128ELi16ELi1ELb0ELb1ELb1ELb1ELb0EN3c108BFloat16EfS2_EEv13SSMParamsBase)
        /*1a60*/ 	.word	0x00000018


	//----- nvinfo : EIATTR_MIN_STACK_SIZE
	.align		4
.L_1153:
        /*1a64*/ 	.byte	0x04, 0x12
        /*1a66*/ 	.short	(.L_1155 - .L_1154)
	.align		4
.L_1154:
        /*1a68*/ 	.word	index@(_Z25selective_scan_fwd_kernelI32Selective_Scan_fwd_kernel_traitsILi128ELi16ELi1ELb0ELb1ELb1ELb1ELb1EN3c108BFloat16EfS2_EEv13SSMParamsBase)
        /*1a6c*/ 	.word	0x00000020


	//----- nvinfo : EIATTR_MIN_STACK_SIZE
	.align		4
.L_1155:
        /*1a70*/ 	.byte	0x04, 0x12
        /*1a72*/ 	.short	(.L_1157 - .L_1156)
	.align		4
.L_1156:
        /*1a74*/ 	.word	index@(_Z25selective_scan_fwd_kernelI32Selective_Scan_fwd_kernel_traitsILi128ELi16ELi1ELb1ELb1ELb1ELb0ELb0EN3c108BFloat16EfS2_EEv13SSMParamsBase)
        /*1a78*/ 	.word	0x00000008


	//----- nvinfo : EIATTR_MIN_STACK_SIZE
	.align		4
.L_1157:
        /*1a7c*/ 	.byte	0x04, 0x12
        /*1a7e*/ 	.short	(.L_1159 - .L_1158)
	.align		4
.L_1158:
        /*1a80*/ 	.word	index@(_Z25selective_scan_fwd_kernelI32Selective_Scan_fwd_kernel_traitsILi128ELi16ELi1ELb1ELb1ELb1ELb0ELb1EN3c108BFloat16EfS2_EEv13SSMParamsBase)
        /*1a84*/ 	.word	0x00000020


	//----- nvinfo : EIATTR_MIN_STACK_SIZE
	.align		4
.L_1159:
        /*1a88*/ 	.byte	0x04, 0x12
        /*1a8a*/ 	.short	(.L_1161 - .L_1160)
	.align		4
.L_1160:
        /*1a8c*/ 	.word	index@(_Z25selective_scan_fwd_kernelI32Selective_Scan_fwd_kernel_traitsILi128ELi16ELi1ELb1ELb1ELb1ELb1ELb0EN3c108BFloat16EfS2_EEv13SSMParamsBase)
        /*1a90*/ 	.word	0x00000008


	//----- nvinfo : EIATTR_MIN_STACK_SIZE
	.align		4
.L_1161:
        /*1a94*/ 	.byte	0x04, 0x12
        /*1a96*/ 	.short	(.L_1163 - .L_1162)
	.align		4
.L_1162:
        /*1a98*/ 	.word	index@(_Z25selective_scan_fwd_kernelI32Selective_Scan_fwd_kernel_traitsILi128ELi16ELi1ELb1ELb1ELb1ELb1ELb1EN3c108BFloat16EfS2_EEv13SSMParamsBase)
        /*1a9c*/ 	.word	0x00000020


	//----- nvinfo : EIATTR_MIN_STACK_SIZE
	.align		4
.L_1163:
        /*1aa0*/ 	.byte	0x04, 0x12
        /*1aa2*/ 	.short	(.L_1165 - .L_1164)
	.align		4
.L_1164:
        /*1aa4*/ 	.word	index@(_Z25selective_scan_fwd_kernelI32Selective_Scan_fwd_kernel_traitsILi32ELi16ELi1ELb0ELb1ELb1ELb0ELb0EN3c108BFloat16EfS2_EEv13SSMParamsBase)
        /*1aa8*/ 	.word	0x00000000


	//----- nvinfo : EIATTR_MIN_STACK_SIZE
	.align		4
.L_1165:
        /*1aac*/ 	.byte	0x04, 0x12
        /*1aae*/ 	.short	(.L_1167 - .L_1166)
	.align		4
.L_1166:
        /*1ab0*/ 	.word	index@(_Z25selective_scan_fwd_kernelI32Selective_Scan_fwd_kernel_traitsILi32ELi16ELi1ELb0ELb1ELb1ELb0ELb1EN3c108BFloat16EfS2_EEv13SSMParamsBase)
        /*1ab4*/ 	.word	0x00000000


	//----- nvinfo : EIATTR_MIN_STACK_SIZE
	.align		4
.L_1167:
        /*1ab8*/ 	.byte	0x04, 0x12
        /*1aba*/ 	.short	(.L_1169 - .L_1168)
	.align		4
.L_1168:
        /*1abc*/ 	.word	index@(_Z25selective_scan_fwd_kernelI32Selective_Scan_fwd_kernel_traitsILi32ELi16ELi1ELb0ELb1ELb1ELb1ELb0EN3c108BFloat16EfS2_EEv13SSMParamsBase)
        /*1ac0*/ 	.word	0x00000000


	//----- nvinfo : EIATTR_MIN_STACK_SIZE
	.align		4
.L_1169:
        /*1ac4*/ 	.byte	0x04, 0x12
        /*1ac6*/ 	.short	(.L_1171 - .L_1170)
	.align		4
.L_1170:
        /*1ac8*/ 	.word	index@(_Z25selective_scan_fwd_kernelI32Selective_Scan_fwd_kernel_traitsILi32ELi16ELi1ELb0ELb1ELb1ELb1ELb1EN3c108BFloat16EfS2_EEv13SSMParamsBase)
        /*1acc*/ 	.word	0x00000000


	//----- nvinfo : EIATTR_MIN_STACK_SIZE
	.align		4
.L_1171:
        /*1ad0*/ 	.byte	0x04, 0x12
        /*1ad2*/ 	.short	(.L_1173 - .L_1172)
	.align		4
.L_1172:
        /*1ad4*/ 	.word	index@(_Z25selective_scan_fwd_kernelI32Selective_Scan_fwd_kernel_traitsILi32ELi16ELi1ELb1ELb1ELb1ELb0ELb0EN3c108BFloat16EfS2_EEv13SSMParamsBase)
        /*1ad8*/ 	.word	0x00000000


	//----- nvinfo : EIATTR_MIN_STACK_SIZE
	.align		4
.L_1173:
        /*1adc*/ 	.byte	0x04, 0x12
        /*1ade*/ 	.short	(.L_1175 - .L_1174)
	.align		4
.L_1174:
        /*1ae0*/ 	.word	index@(_Z25selective_scan_fwd_kernelI32Selective_Scan_fwd_kernel_traitsILi32ELi16ELi1ELb1ELb1ELb1ELb0ELb1EN3c108BFloat16EfS2_EEv13SSMParamsBase)
        /*1ae4*/ 	.word	0x00000000


	//----- nvinfo : EIATTR_MIN_STACK_SIZE
	.align		4
.L_1175:
        /*1ae8*/ 	.byte	0x04, 0x12
        /*1aea*/ 	.short	(.L_1177 - .L_1176)
	.align		4
.L_1176:
        /*1aec*/ 	.word	index@(_Z25selective_scan_fwd_kernelI32Selective_Scan_fwd_kernel_traitsILi32ELi16ELi1ELb1ELb1ELb1ELb1ELb0EN3c108BFloat16EfS2_EEv13SSMParamsBase)
        /*1af0*/ 	.word	0x00000000


	//----- nvinfo : EIATTR_MIN_STACK_SIZE
	.align		4
.L_1177:
        /*1af4*/ 	.byte	0x04, 0x12
        /*1af6*/ 	.short	(.L_1179 - .L_1178)
	.align		4
.L_1178:
        /*1af8*/ 	.word	index@(_Z25selective_scan_fwd_kernelI32Selective_Scan_fwd_kernel_traitsILi32ELi16ELi1ELb1ELb1ELb1ELb1ELb1EN3c108BFloat16EfS2_EEv13SSMParamsBase)
        /*1afc*/ 	.word	0x00000000


	//----- nvinfo : EIATTR_MIN_STACK_SIZE
	.align		4
.L_1179:
        /*1b00*/ 	.byte	0x04, 0x12
        /*1b02*/ 	.short	(.L_1181 - .L_1180)
	.align		4
.L_1180:
        /*1b04*/ 	.word	index@(_Z25selective_scan_fwd_kernelI32Selective_Scan_fwd_kernel_traitsILi32ELi8ELi1ELb0ELb1ELb1ELb0ELb0EN3c108BFloat16EfS2_EEv13SSMParamsBase)
        /*1b08*/ 	.word	0x00000000


	//----- nvinfo : EIATTR_MIN_STACK_SIZE
	.align		4
.L_1181:
        /*1b0c*/ 	.byte	0x04, 0x12
        /*1b0e*/ 	.short	(.L_1183 - .L_1182)
	.align		4
.L_1182:
        /*1b10*/ 	.word	index@(_Z25selective_scan_fwd_kernelI32Selective_Scan_fwd_kernel_traitsILi32ELi8ELi1ELb0ELb1ELb1ELb0ELb1EN3c108BFloat16EfS2_EEv13SSMParamsBase)
        /*1b14*/ 	.word	0x00000000


	//----- nvinfo : EIATTR_MIN_STACK_SIZE
	.align		4
.L_1183:
        /*1b18*/ 	.byte	0x04, 0x12
        /*1b1a*/ 	.short	(.L_1185 - .L_1184)
	.align		4
.L_1184:
        /*1b1c*/ 	.word	index@(_Z25selective_scan_fwd_kernelI32Selective_Scan_fwd_kernel_traitsILi32ELi8ELi1ELb0ELb1ELb1ELb1ELb0EN3c108BFloat16EfS2_EEv13SSMParamsBase)
        /*1b20*/ 	.word	0x00000000


	//----- nvinfo : EIATTR_MIN_STACK_SIZE
	.align		4
.L_1185:
        /*1b24*/ 	.byte	0x04, 0x12
        /*1b26*/ 	.short	(.L_1187 - .L_1186)
	.align		4
.L_1186:
        /*1b28*/ 	.word	index@(_Z25selective_scan_fwd_kernelI32Selective_Scan_fwd_kernel_traitsILi32ELi8ELi1ELb0ELb1ELb1ELb1ELb1EN3c108BFloat16EfS2_EEv13SSMParamsBase)
        /*1b2c*/ 	.word	0x00000000


	//----- nvinfo : EIATTR_MIN_STACK_SIZE
	.align		4
.L_1187:
        /*1b30*/ 	.byte	0x04, 0x12
        /*1b32*/ 	.short	(.L_1189 - .L_1188)
	.align		4
.L_1188:
        /*1b34*/ 	.word	index@(_Z25selective_scan_fwd_kernelI32Selective_Scan_fwd_kernel_traitsILi32ELi8ELi1ELb1ELb1ELb1ELb0ELb0EN3c108BFloat16EfS2_EEv13SSMParamsBase)
        /*1b38*/ 	.word	0x00000000


	//----- nvinfo : EIATTR_MIN_STACK_SIZE
	.align		4
.L_1189:
        /*1b3c*/ 	.byte	0x04, 0x12
        /*1b3e*/ 	.short	(.L_1191 - .L_1190)
	.align		4
.L_1190:
        /*1b40*/ 	.word	index@(_Z25selective_scan_fwd_kernelI32Selective_Scan_fwd_kernel_traitsILi32ELi8ELi1ELb1ELb1ELb1ELb0ELb1EN3c108BFloat16EfS2_EEv13SSMParamsBase)
        /*1b44*/ 	.word	0x00000000


	//----- nvinfo : EIATTR_MIN_STACK_SIZE
	.align		4
.L_1191:
        /*1b48*/ 	.byte	0x04, 0x12
        /*1b4a*/ 	.short	(.L_1193 - .L_1192)
	.align		4
.L_1192:
        /*1b4c*/ 	.word	index@(_Z25selective_scan_fwd_kernelI32Selective_Scan_fwd_kernel_traitsILi32ELi8ELi1ELb1ELb1ELb1ELb1ELb0EN3c108BFloat16EfS2_EEv13SSMParamsBase)
        /*1b50*/ 	.word	0x00000000


	//----- nvinfo : EIATTR_MIN_STACK_SIZE
	.align		4
.L_1193:
        /*1b54*/ 	.byte	0x04, 0x12
        /*1b56*/ 	.short	(.L_1195 - .L_1194)
	.align		4
.L_1194:
        /*1b58*/ 	.word	index@(_Z25selective_scan_fwd_kernelI32Selective_Scan_fwd_kernel_traitsILi32ELi8ELi1ELb1ELb1ELb1ELb1ELb1EN3c108BFloat16EfS2_EEv13SSMParamsBase)
        /*1b5c*/ 	.word	0x00000000


	//----- nvinfo : EIATTR_MIN_STACK_SIZE
	.align		4
.L_1195:
        /*1b60*/ 	.byte	0x04, 0x12
        /*1b62*/ 	.short	(.L_1197 - .L_1196)
	.align		4
.L_1196:
        /*1b64*/ 	.word	index@(_Z25selective_scan_fwd_kernelI32Selective_Scan_fwd_kernel_traitsILi32ELi4ELi1ELb0ELb1ELb1ELb0ELb0EN3c108BFloat16EfS2_EEv13SSMParamsBase)
        /*1b68*/ 	.word	0x00000000


	//----- nvinfo : EIATTR_MIN_STACK_SIZE
	.align		4
.L_1197:
        /*1b6c*/ 	.byte	0x04, 0x12
        /*1b6e*/ 	.short	(.L_1199 - .L_1198)
	.align		4
.L_1198:
        /*1b70*/ 	.word	index@(_Z25selective_scan_fwd_kernelI32Selective_Scan_fwd_kernel_traitsILi32ELi4ELi1ELb0ELb1ELb1ELb0ELb1EN3c108BFloat16EfS2_EEv13SSMParamsBase)
        /*1b74*/ 	.word	0x00000000


	//----- nvinfo : EIATTR_MIN_STACK_SIZE
	.align		4
.L_1199:
        /*1b78*/ 	.byte	0x04, 0x12
        /*1b7a*/ 	.short	(.L_1201 - .L_1200)
	.align		4
.L_1200:
        /*1b7c*/ 	.word	index@(_Z25selective_scan_fwd_kernelI32Selective_Scan_fwd_kernel_traitsILi32ELi4ELi1ELb0ELb1ELb1ELb1ELb0EN3c108BFloat16EfS2_EEv13SSMParamsBase)
        /*1b80*/ 	.word	0x00000000


	//----- nvinfo : EIATTR_MIN_STACK_SIZE
	.align		4
.L_1201:
        /*1b84*/ 	.byte	0x04, 0x12
        /*1b86*/ 	.short	(.L_1203 - .L_1202)
	.align		4
.L_1202:
        /*1b88*/ 	.word	index@(_Z25selective_scan_fwd_kernelI32Selective_Scan_fwd_kernel_traitsILi32ELi4ELi1ELb0ELb1ELb1ELb1ELb1EN3c108BFloat16EfS2_EEv13SSMParamsBase)
        /*1b8c*/ 	.word	0x00000000


	//----- nvinfo : EIATTR_MIN_STACK_SIZE
	.align		4
.L_1203:
        /*1b90*/ 	.byte	0x04, 0x12
        /*1b92*/ 	.short	(.L_1205 - .L_1204)
	.align		4
.L_1204:
        /*1b94*/ 	.word	index@(_Z25selective_scan_fwd_kernelI32Selective_Scan_fwd_kernel_traitsILi32ELi4ELi1ELb1ELb1ELb1ELb0ELb0EN3c108BFloat16EfS2_EEv13SSMParamsBase)
        /*1b98*/ 	.word	0x00000000


	//----- nvinfo : EIATTR_MIN_STACK_SIZE
	.align		4
.L_1205:
        /*1b9c*/ 	.byte	0x04, 0x12
        /*1b9e*/ 	.short	(.L_1207 - .L_1206)
	.align		4
.L_1206:
        /*1ba0*/ 	.word	index@(_Z25selective_scan_fwd_kernelI32Selective_Scan_fwd_kernel_traitsILi32ELi4ELi1ELb1ELb1ELb1ELb0ELb1EN3c108BFloat16EfS2_EEv13SSMParamsBase)
        /*1ba4*/ 	.word	0x00000000


	//----- nvinfo : EIATTR_MIN_STACK_SIZE
	.align		4
.L_1207:
        /*1ba8*/ 	.byte	0x04, 0x12
        /*1baa*/ 	.short	(.L_1209 - .L_1208)
	.align		4
.L_1208:
        /*1bac*/ 	.word	index@(_Z25selective_scan_fwd_kernelI32Selective_Scan_fwd_kernel_traitsILi32ELi4ELi1ELb1ELb1ELb1ELb1ELb0EN3c108BFloat16EfS2_EEv13SSMParamsBase)
        /*1bb0*/ 	.word	0x00000000


	//----- nvinfo : EIATTR_MIN_STACK_SIZE
	.align		4
.L_1209:
        /*1bb4*/ 	.byte	0x04, 0x12
        /*1bb6*/ 	.short	(.L_1211 - .L_1210)
	.align		4
.L_1210:
        /*1bb8*/ 	.word	index@(_Z25selective_scan_fwd_kernelI32Selective_Scan_fwd_kernel_traitsILi32ELi4ELi1ELb1ELb1ELb1ELb1ELb1EN3c108BFloat16EfS2_EEv13SSMParamsBase)
        /*1bbc*/ 	.word	0x00000000


	//----- nvinfo : EIATTR_MIN_STACK_SIZE
	.align		4
.L_1211:
        /*1bc0*/ 	.byte	0x04, 0x12
        /*1bc2*/ 	.short	(.L_1213 - .L_1212)
	.align		4
.L_1212:
        /*1bc4*/ 	.word	index@(_Z25selective_scan_fwd_kernelI32Selective_Scan_fwd_kernel_traitsILi64ELi16ELi1ELb0ELb1ELb1ELb0ELb0EN3c108BFloat16EfS2_EEv13SSMParamsBase)
        /*1bc8*/ 	.word	0x00000000


	//----- nvinfo : EIATTR_MIN_STACK_SIZE
	.align		4
.L_1213:
        /*1bcc*/ 	.byte	0x04, 0x12
        /*1bce*/ 	.short	(.L_1215 - .L_1214)
	.align		4
.L_1214:
        /*1bd0*/ 	.word	index@(_Z25selective_scan_fwd_kernelI32Selective_Scan_fwd_kernel_traitsILi64ELi16ELi1ELb0ELb1ELb1ELb0ELb1EN3c108BFloat16EfS2_EEv13SSMParamsBase)
        /*1bd4*/ 	.word	0x00000010


	//----- nvinfo : EIATTR_MIN_STACK_SIZE
	.align		4
.L_1215:
        /*1bd8*/ 	.byte	0x04, 0x12
        /*1bda*/ 	.short	(.L_1217 - .L_1216)
	.align		4
.L_1216:
        /*1bdc*/ 	.word	index@(_Z25selective_scan_fwd_kernelI32Selective_Scan_fwd_kernel_traitsILi64ELi16ELi1ELb0ELb1ELb1ELb1ELb0EN3c108BFloat16EfS2_EEv13SSMParamsBase)
        /*1be0*/ 	.word	0x00000000


	//----- nvinfo : EIATTR_MIN_STACK_SIZE
	.align		4
.L_1217:
        /*1be4*/ 	.byte	0x04, 0x12
        /*1be6*/ 	.short	(.L_1219 - .L_1218)
	.align		4
.L_1218:
        /*1be8*/ 	.word	index@(_Z25selective_scan_fwd_kernelI32Selective_Scan_fwd_kernel_traitsILi64ELi16ELi1ELb0ELb1ELb1ELb1ELb1EN3c108BFloat16EfS2_EEv13SSMParamsBase)
        /*1bec*/ 	.word	0x00000010


	//----- nvinfo : EIATTR_MIN_STACK_SIZE
	.align		4
.L_1219:
        /*1bf0*/ 	.byte	0x04, 0x12
        /*1bf2*/ 	.short	(.L_1221 - .L_1220)
	.align		4
.L_1220:
        /*1bf4*/ 	.word	index@(_Z25selective_scan_fwd_kernelI32Selective_Scan_fwd_kernel_traitsILi64ELi16ELi1ELb1ELb1ELb1ELb0ELb0EN3c108BFloat16EfS2_EEv13SSMParamsBase)
        /*1bf8*/ 	.word	0x00000000


	//----- nvinfo : EIATTR_MIN_STACK_SIZE
	.align		4
.L_1221:
        /*1bfc*/ 	.byte	0x04, 0x12
        /*1bfe*/ 	.short	(.L_1223 - .L_1222)
	.align		4
.L_1222:
        /*1c00*/ 	.word	index@(_Z25selective_scan_fwd_kernelI32Selective_Scan_fwd_kernel_traitsILi64ELi16ELi1ELb1ELb1ELb1ELb0ELb1EN3c108BFloat16EfS2_EEv13SSMParamsBase)
        /*1c04*/ 	.word	0x00000010


	//----- nvinfo : EIATTR_MIN_STACK_SIZE
	.align		4
.L_1223:
        /*1c08*/ 	.byte	0x04, 0x12
        /*1c0a*/ 	.short	(.L_1225 - .L_1224)
	.align		4
.L_1224:
        /*1c0c*/ 	.word	index@(_Z25selective_scan_fwd_kernelI32Selective_Scan_fwd_kernel_traitsILi64ELi16ELi1ELb1ELb1ELb1ELb1ELb0EN3c108BFloat16EfS2_EEv13SSMParamsBase)
        /*1c10*/ 	.word	0x00000000


	//----- nvinfo : EIATTR_MIN_STACK_SIZE
	.align		4
.L_1225:
        /*1c14*/ 	.byte	0x04, 0x12
        /*1c16*/ 	.short	(.L_1227 - .L_1226)
	.align		4
.L_1226:
        /*1c18*/ 	.word	index@(_Z25selective_scan_fwd_kernelI32Selective_Scan_fwd_kernel_traitsILi64ELi16ELi1ELb1ELb1ELb1ELb1ELb1EN3c108BFloat16EfS2_EEv13SSMParamsBase)
        /*1c1c*/ 	.word	0x00000010
.L_1227:


//--------------------- .nv.compat                --------------------------
	.section	.nv.compat,"",@"SHT_CUDA_COMPAT_INFO"
	.align	4
        /*0000*/ 	.byte	0x02, 0x09, 0x01, 0x00, 0x02, 0x02, 0x01, 0x00, 0x02, 0x05, 0x05, 0x00, 0x03, 0x07, 0x01, 0x01
        /*0010*/ 	.byte	0x02, 0x03, 0x00, 0x00, 0x02, 0x06, 0x01, 0x00, 0x04, 0x0b, 0x08, 0x00, 0x00, 0x00, 0x00, 0x00
        /*0020*/ 	.byte	0x00, 0x00, 0x00, 0x00


//--------------------- .nv.info._Z25selective_scan_fwd_kernelI32Selective_Scan_fwd_kernel_traitsILi128ELi16ELi1ELb0ELb1ELb1ELb0ELb0EfffEEv13SSMParamsBase --------------------------
	.section	.nv.info._Z25selective_scan_fwd_kernelI32Selective_Scan_fwd_kernel_traitsILi128ELi16ELi1ELb0ELb1ELb1ELb0ELb0EfffEEv13SSMParamsBase,"",@"SHT_CUDA_INFO"
	.sectionflags	@""
	.align	4


	//----- nvinfo : EIATTR_CUDA_API_VERSION
	.align		4
        /*0000*/ 	.byte	0x04, 0x37
        /*0002*/ 	.short	(.L_1229 - .L_1228)
.L_1228:
        /*0004*/ 	.word	0x00000082


	//----- nvinfo : EIATTR_KPARAM_INFO
	.align		4
.L_1229:
        /*0008*/ 	.byte	0x04, 0x17
        /*000a*/ 	.short	(.L_1231 - .L_1230)
.L_1230:
        /*000c*/ 	.word	0x00000000
        /*0010*/ 	.short	0x0000
        /*0012*/ 	.short	0x0000
        /*0014*/ 	.byte	0x00, 0xf0, 0x21, 0x06


	//----- nvinfo : EIATTR_SPARSE_MMA_MASK
	.align		4
.L_1231:
        /*0018*/ 	.byte	0x03, 0x50
        /*001a*/ 	.short	0x0000


	//----- nvinfo : EIATTR_MAXREG_COUNT
	.align		4
        /*001c*/ 	.byte	0x03, 0x1b
        /*001e*/ 	.short	0x00a8


	//----- nvinfo : EIATTR_NUM_BARRIERS
	.align		4
        /*0020*/ 	.byte	0x02, 0x4c
        /*0022*/ 	.byte	0x01
	.zero		1


	//----- nvinfo : EIATTR_ANNOTATIONS
	.align		4
        /*0024*/ 	.byte	0x04, 0x55
        /*0026*/ 	.short	(.L_1233 - .L_1232)


	//   ....[0]....
.L_1232:
        /*0028*/ 	.word	0x00000001
        /*002c*/ 	.byte	0xa0, 0x0e, 0x00, 0x00, 0x01, 0x00, 0x00, 0x00, 0xb0, 0x0e, 0x00, 0x00, 0x01, 0x00, 0x00, 0x00
        /*003c*/ 	.byte	0xd0, 0x0e, 0x00, 0x00, 0x01, 0x00, 0x00, 0x00, 0xe0, 0x0e, 0x00, 0x00, 0x01, 0x00, 0x00, 0x00
        /*004c*/ 	.byte	0xa0, 0x0f, 0x00, 0x00, 0x01, 0x00, 0x00, 0x00, 0xe0, 0x11, 0x00, 0x00, 0x01, 0x00, 0x00, 0x00
        /*005c*/ 	.byte	0xd0, 0x13, 0x00, 0x00, 0x01, 0x00, 0x00, 0x00, 0xe0, 0x13, 0x00, 0x00, 0x01, 0x00, 0x00, 0x00
        /*006c*/ 	.byte	0xf0, 0x13, 0x00, 0x00, 0x01, 0x00, 0x00, 0x00, 0x00, 0x14, 0x00, 0x00, 0x01, 0x00, 0x00, 0x00
        /*007c*/ 	.byte	0xd0, 0x14, 0x00, 0x00, 0x01, 0x00, 0x00, 0x00, 0xb0, 0x46, 0x00, 0x00


	//----- nvinfo : EIATTR_MERCURY_ISA_VERSION
	.align		4
.L_1233:
        /*0088*/ 	.byte	0x03, 0x5f
        /*008a*/ 	.short	0x0101


	//----- nvinfo : EIATTR_COOP_GROUP_MASK_REGIDS
	.align		4
        /*008c*/ 	.byte	0x04, 0x29
        /*008e*/ 	.short	(.L_1235 - .L_1234)


	//   ....[0]....
.L_1234:
        /*0090*/ 	.word	0xffffffff


	//   ....[1]....
        /*0094*/ 	.word	0xffffffff


	//   ....[2]....
        /*0098*/ 	.word	0xffffffff


	//   ....[3]....
        /*009c*/ 	.word	0xffffffff


	//   ....[4]....
        /*00a0*/ 	.word	0xffffffff


	//   ....[5]....
        /*00a4*/ 	.word	0xffffffff


	//   ....[6]....
        /*00a8*/ 	.word	0xffffffff


	//   ....[7]....
        /*00ac*/ 	.word	0xffffffff


	//   ....[8]....
        /*00b0*/ 	.word	0xffffffff


	//   ....[9]....
        /*00b4*/ 	.word	0xffffffff


	//   ....[10]....
        /*00b8*/ 	.word	0xffffffff


	//   ....[11]....
        /*00bc*/ 	.word	0xffffffff


	//   ....[12]....
        /*00c0*/ 	.word	0xffffffff


	//   ....[13]....
        /*00c4*/ 	.word	0xffffffff


	//   ....[14]....
        /*00c8*/ 	.word	0xffffffff


	//   ....[15]....
        /*00cc*/ 	.word	0xffffffff


	//   ....[16]....
        /*00d0*/ 	.word	0xffffffff


	//----- nvinfo : EIATTR_COOP_GROUP_INSTR_OFFSETS
	.align		4
.L_1235:
        /*00d4*/ 	.byte	0x04, 0x28
        /*00d6*/ 	.short	(.L_1237 - .L_1236)


	//   ....[0]....
.L_1236:
        /*00d8*/ 	.word	0x00002030


	//   ....[1]....
        /*00dc*/ 	.word	0x000024a0


	//   ....[2]....
        /*00e0*/ 	.word	0x00005430


	//   ....[3]....
        /*00e4*/ 	.word	0x00006440


	//   ....[4]....
        /*00e8*/ 	.word	0x00006980


	//   ....[5]....
        /*00ec*/ 	.word	0x00006990


	//   ....[6]....
        /*00f0*/ 	.word	0x000069c0


	//   ....[7]....
        /*00f4*/ 	.word	0x000069e0


	//   ....[8]....
        /*00f8*/ 	.word	0x00006a10


	//   ....[9]....
        /*00fc*/ 	.word	0x00006a30


	//   ....[10]....
        /*0100*/ 	.word	0x00006a60


	//   ....[11]....
        /*0104*/ 	.word	0x00006a80


	//   ....[12]....
        /*0108*/ 	.word	0x00006ab0


	//   ....[13]....
        /*010c*/ 	.word	0x00006ad0


	//   ....[14]....
        /*0110*/ 	.word	0x00006b60


	//   ....[15]....
        /*0114*/ 	.word	0x00006b70


	//   ....[16]....
        /*0118*/ 	.word	0x000075f0


	//----- nvinfo : EIATTR_EXIT_INSTR_OFFSETS
	.align		4
.L_1237:
        /*011c*/ 	.byte	0x04, 0x1c
        /*011e*/ 	.short	(.L_1239 - .L_1238)


	//   ....[0]....
.L_1238:
        /*0120*/ 	.word	0x000002b0


	//   ....[1]....
        /*0124*/ 	.word	0x000012a0


	//   ....[2]....
        /*0128*/ 	.word	0x000014c0


	//   ....[3]....
        /*012c*/ 	.word	0x00007d00


	//----- nvinfo : EIATTR_MAX_THREADS
	.align		4
.L_1239:
        /*0130*/ 	.byte	0x04, 0x05
        /*0132*/ 	.short	(.L_1241 - .L_1240)
.L_1240:
        /*0134*/ 	.word	0x00000080
        /*0138*/ 	.word	0x00000001
        /*013c*/ 	.word	0x00000001


	//----- nvinfo : EIATTR_CRS_STACK_SIZE
	.align		4
.L_1241:
        /*0140*/ 	.byte	0x04, 0x1e
        /*0142*/ 	.short	(.L_1243 - .L_1242)
.L_1242:
        /*0144*/ 	.word	0x00000000


	//----- nvinfo : EIATTR_CBANK_PARAM_SIZE
	.align		4
.L_1243:
        /*0148*/ 	.byte	0x03, 0x19
        /*014a*/ 	.short	0x0188


	//----- nvinfo : EIATTR_PARAM_CBANK
	.align		4
        /*014c*/ 	.byte	0x04, 0x0a
        /*014e*/ 	.short	(.L_1245 - .L_1244)
	.align		4
.L_1244:
        /*0150*/ 	.word	index@(.nv.constant0._Z25selective_scan_fwd_kernelI32Selective_Scan_fwd_kernel_traitsILi128ELi16ELi1ELb0ELb1ELb1ELb0ELb0EfffEEv13SSMParamsBase)
        /*0154*/ 	.short	0x0210
        /*0156*/ 	.short	0x0188


	//----- nvinfo : EIATTR_SW_WAR
	.align		4
.L_1245:
        /*0158*/ 	.byte	0x04, 0x36
        /*015a*/ 	.short	(.L_1247 - .L_1246)
.L_1246:
        /*015c*/ 	.word	0x00000008
.L_1247:


//--------------------- .nv.info._Z25selective_scan_fwd_kernelI32Selective_Scan_fwd_kernel_traitsILi128ELi16ELi1ELb0ELb1ELb1ELb0ELb1EfffEEv13SSMParamsBase --------------------------
	.section	.nv.info._Z25selective_scan_fwd_kernelI32Selective_Scan_fwd_kernel_traitsILi128ELi16ELi1ELb0ELb1ELb1ELb0ELb1EfffEEv13SSMParamsBase,"",@"SHT_CUDA_INFO"
	.sectionflags	@""
	.align	4


	//----- nvinfo : EIATTR_CUDA_API_VERSION
	.align		4
        /*0000*/ 	.byte	0x04, 0x37
        /*0002*/ 	.short	(.L_1249 - .L_1248)
.L_1248:
        /*0004*/ 	.word	0x00000082


	//----- nvinfo : EIATTR_KPARAM_INFO
	.align		4
.L_1249:
        /*0008*/ 	.byte	0x04, 0x17
        /*000a*/ 	.short	(.L_1251 - .L_1250)
.L_1250:
        /*000c*/ 	.word	0x00000000
        /*0010*/ 	.short	0x0000
        /*0012*/ 	.short	0x0000
        /*0014*/ 	.byte	0x00, 0xf0, 0x21, 0x06


	//----- nvinfo : EIATTR_SPARSE_MMA_MASK
	.align		4
.L_1251:
        /*0018*/ 	.byte	0x03, 0x50
        /*001a*/ 	.short	0x0000


	//----- nvinfo : EIATTR_MAXREG_COUNT
	.align		4
        /*001c*/ 	.byte	0x03, 0x1b
        /*001e*/ 	.short	0x00a8


	//----- nvinfo : EIATTR_NUM_BARRIERS
	.align		4
        /*0020*/ 	.byte	0x02, 0x4c
        /*0022*/ 	.byte	0x01
	.zero		1


	//----- nvinfo : EIATTR_ANNOTATIONS
	.align		4
        /*0024*/ 	.byte	0x04, 0x55
        /*0026*/ 	.short	(.L_1253 - .L_1252)


	//   ....[0]....
.L_1252:
        /*0028*/ 	.word	0x00000001
        /*002c*/ 	.byte	0x90, 0x0d, 0x00, 0x00, 0x01, 0x00, 0x00, 0x00, 0xd0, 0x0d, 0x00, 0x00, 0x01, 0x00, 0x00, 0x00
        /*003c*/ 	.byte	0x20, 0x0f, 0x00, 0x00, 0x01, 0x00, 0x00, 0x00, 0x90, 0x0f, 0x00, 0x00, 0x01, 0x00, 0x00, 0x00
        /*004c*/ 	.byte	0xa0, 0x0f, 0x00, 0x00, 0x01, 0x00, 0x00, 0x00, 0x10, 0x10, 0x00, 0x00, 0x01, 0x00, 0x00, 0x00
        /*005c*/ 	.byte	0x60, 0x12, 0x00, 0x00, 0x01, 0x00, 0x00, 0x00, 0xf0, 0x13, 0x00, 0x00, 0x01, 0x00, 0x00, 0x00
        /*006c*/ 	.byte	0x00, 0x14, 0x00, 0x00, 0x01, 0x00, 0x00, 0x00, 0x10, 0x14, 0x00, 0x00, 0x01, 0x00, 0x00, 0x00
        /*007c*/ 	.byte	0x20, 0x14, 0x00, 0x00, 0x01, 0x00, 0x00, 0x00, 0x30, 0x14, 0x00, 0x00, 0x01, 0x00, 0x00, 0x00
        /*008c*/ 	.byte	0x10, 0x15, 0x00, 0x00, 0x01, 0x00, 0x00, 0x00, 0xa0, 0x46, 0x00, 0x00


	//----- nvinfo : EIATTR_MERCURY_ISA_VERSION
	.align		4
.L_1253:
        /*0098*/ 	.byte	0x03, 0x5f
        /*009a*/ 	.short	0x0101


	//----- nvinfo : EIATTR_COOP_GROUP_MASK_REGIDS
	.align		4
        /*009c*/ 	.byte	0x04, 0x29
        /*009e*/ 	.short	(.L_1255 - .L_1254)


	//   ....[0]....
.L_1254:
        /*00a0*/ 	.word	0xffffffff


	//   ....[1]....
        /*00a4*/ 	.word	0xffffffff


	//   ....[2]....
        /*00a8*/ 	.word	0xffffffff


	//   ....[3]....
        /*00ac*/ 	.word	0xffffffff


	//   ....[4]....
        /*00b0*/ 	.word	0xffffffff


	//   ....[5]....
        /*00b4*/ 	.word	0xffffffff


	//   ....[6]....
        /*00b8*/ 	.word	0xffffffff


	//   ....[7]....
        /*00bc*/ 	.word	0xffffffff


	//   ....[8]....
        /*00c0*/ 	.word	0xffffffff


	//   ....[9]....
        /*00c4*/ 	.word	0xffffffff


	//   ....[10]....
        /*00c8*/ 	.word	0xffffffff


	//   ....[11]....
        /*00cc*/ 	.word	0xffffffff


	//   ....[12]....
        /*00d0*/ 	.word	0xffffffff


	//   ....[13]....
        /*00d4*/ 	.word	0xffffffff


	//   ....[14]....
        /*00d8*/ 	.word	0xffffffff


	//   ....[15]....
        /*00dc*/ 	.word	0xffffffff


	//   ....[16]....
        /*00e0*/ 	.word	0xffffffff


	//----- nvinfo : EIATTR_COOP_GROUP_INSTR_OFFSETS
	.align		4
.L_1255:
        /*00e4*/ 	.byte	0x04, 0x28
        /*00e6*/ 	.short	(.L_1257 - .L_1256)


	//   ....[0]....
.L_1256:
        /*00e8*/ 	.word	0x00002050


	//   ....[1]....
        /*00ec*/ 	.word	0x000024d0


	//   ....[2]....
        /*00f0*/ 	.word	0x00005440


	//   ....[3]....
        /*00f4*/ 	.word	0x00006440


	//   ....[4]....
        /*00f8*/ 	.word	0x00006980


	//   ....[5]....
        /*00fc*/ 	.word	0x00006990


	//   ....[6]....
        /*0100*/ 	.word	0x000069c0


	//   ....[7]....
        /*0104*/ 	.word	0x000069e0


	//   ....[8]....
        /*0108*/ 	.word	0x00006a10


	//   ....[9]....
        /*010c*/ 	.word	0x00006a30


	//   ....[10]....
        /*0110*/ 	.word	0x00006a60


	//   ....[11]....
        /*0114*/ 	.word	0x00006a80


	//   ....[12]....
        /*0118*/ 	.word	0x00006ab0


	//   ....[13]....
        /*011c*/ 	.word	0x00006ad0


	//   ....[14]....
        /*0120*/ 	.word	0x00006b60


	//   ....[15]....
        /*0124*/ 	.word	0x00006b70


	//   ....[16]....
        /*0128*/ 	.word	0x00007610


	//----- nvinfo : EIATTR_EXIT_INSTR_OFFSETS
	.align		4
.L_1257:
        /*012c*/ 	.byte	0x04, 0x1c
        /*012e*/ 	.short	(.L_1259 - .L_1258)


	//   ....[0]....
.L_1258:
        /*0130*/ 	.word	0x000002c0


	//   ....[1]....
        /*0134*/ 	.word	0x00001320


	//   ....[2]....
        /*0138*/ 	.word	0x000014d0


	//   ....[3]....
        /*013c*/ 	.word	0x00007d40


	//----- nvinfo : EIATTR_MAX_THREADS
	.align		4
.L_1259:
        /*0140*/ 	.byte	0x04, 0x05
        /*0142*/ 	.short	(.L_1261 - .L_1260)
.L_1260:
        /*0144*/ 	.word	0x00000080
        /*0148*/ 	.word	0x00000001
        /*014c*/ 	.word	0x00000001


	//----- nvinfo : EIATTR_CRS_STACK_SIZE
	.align		4
.L_1261:
        /*0150*/ 	.byte	0x04, 0x1e
        /*0152*/ 	.short	(.L_1263 - .L_1262)
.L_1262:
        /*0154*/ 	.word	0x00000000


	//----- nvinfo : EIATTR_CBANK_PARAM_SIZE
	.align		4
.L_1263:
        /*0158*/ 	.byte	0x03, 0x19
        /*015a*/ 	.short	0x0188


	//----- nvinfo : EIATTR_PARAM_CBANK
	.align		4
        /*015c*/ 	.byte	0x04, 0x0a
        /*015e*/ 	.short	(.L_1265 - .L_1264)
	.align		4
.L_1264:
        /*0160*/ 	.word	index@(.nv.constant0._Z25selective_scan_fwd_kernelI32Selective_Scan_fwd_kernel_traitsILi128ELi16ELi1ELb0ELb1ELb1ELb0ELb1EfffEEv13SSMParamsBase)
        /*0164*/ 	.short	0x0210
        /*0166*/ 	.short	0x0188


	//----- nvinfo : EIATTR_SW_WAR
	.align		4
.L_1265:
        /*0168*/ 	.byte	0x04, 0x36
        /*016a*/ 	.short	(.L_1267 - .L_1266)
.L_1266:
        /*016c*/ 	.word	0x00000008
.L_1267:


//--------------------- .nv.info._Z25selective_scan_fwd_kernelI32Selective_Scan_fwd_kernel_traitsILi128ELi16ELi1ELb0ELb1ELb1ELb1ELb0EfffEEv13SSMParamsBase --------------------------
	.section	.nv.info._Z25selective_scan_fwd_kernelI32Selective_Scan_fwd_kernel_traitsILi128ELi16ELi1ELb0ELb1ELb1ELb1ELb0EfffEEv13SSMParamsBase,"",@"SHT_CUDA_INFO"
	.sectionflags	@""
	.align	4


	//----- nvinfo : EIATTR_CUDA_API_VERSION
	.align		4
        /*0000*/ 	.byte	0x04, 0x37
        /*0002*/ 	.short	(.L_1269 - .L_1268)
.L_1268:
        /*0004*/ 	.word	0x00000082


	//----- nvinfo : EIATTR_KPARAM_INFO
	.align		4
.L_1269:
        /*0008*/ 	.byte	0x04, 0x17
        /*000a*/ 	.short	(.L_1271 - .L_1270)
.L_1270:
        /*000c*/ 	.word	0x00000000
        /*0010*/ 	.short	0x0000
        /*0012*/ 	.short	0x0000
        /*0014*/ 	.byte	0x00, 0xf0, 0x21, 0x06


	//----- nvinfo : EIATTR_SPARSE_MMA_MASK
	.align		4
.L_1271:
        /*0018*/ 	.byte	0x03, 0x50
        /*001a*/ 	.short	0x0000


	//----- nvinfo : EIATTR_MAXREG_COUNT
	.align		4
        /*001c*/ 	.byte	0x03, 0x1b
        /*001e*/ 	.short	0x00a8


	//----- nvinfo : EIATTR_NUM_BARRIERS
	.align		4
        /*0020*/ 	.byte	0x02, 0x4c
        /*0022*/ 	.byte	0x01
	.zero		1


	//----- nvinfo : EIATTR_ANNOTATIONS
	.align		4
        /*0024*/ 	.byte	0x04, 0x55
        /*0026*/ 	.short	(.L_1273 - .L_1272)


	//   ....[0]....
.L_1272:
        /*0028*/ 	.word	0x00000001
        /*002c*/ 	.byte	0x40, 0x0e, 0x00, 0x00, 0x01, 0x00, 0x00, 0x00, 0x70, 0x0e, 0x00, 0x00, 0x01, 0x00, 0x00, 0x00
        /*003c*/ 	.byte	0x80, 0x0e, 0x00, 0x00, 0x01, 0x00, 0x00, 0x00, 0xa0, 0x0f, 0x00, 0x00, 0x01, 0x00, 0x00, 0x00
        /*004c*/ 	.byte	0xe0, 0x11, 0x00, 0x00, 0x01, 0x00, 0x00, 0x00, 0x70, 0x13, 0x00, 0x00, 0x01, 0x00, 0x00, 0x00
        /*005c*/ 	.byte	0x80, 0x13, 0x00, 0x00, 0x01, 0x00, 0x00, 0x00, 0x90, 0x13, 0x00, 0x00, 0x01, 0x00, 0x00, 0x00
        /*006c*/ 	.byte	0xa0, 0x13, 0x00, 0x00


	//----- nvinfo : EIATTR_MERCURY_ISA_VERSION
	.align		4
.L_1273:
        /*0070*/ 	.byte	0x03, 0x5f
        /*0072*/ 	.short	0x0101


	//----- nvinfo : EIATTR_COOP_GROUP_MASK_REGIDS
	.align		4
        /*0074*/ 	.byte	0x04, 0x29
        /*0076*/ 	.short	(.L_1275 - .L_1274)


	//   ....[0]....
.L_1274:
        /*0078*/ 	.word	0xffffffff


	//   ....[1]....
        /*007c*/ 	.word	0xffffffff


	//   ....[2]....
        /*0080*/ 	.word	0xffffffff


	//   ....[3]....
        /*0084*/ 	.word	0xffffffff


	//   ....[4]....
        /*0088*/ 	.word	0xffffffff


	//   ....[5]....
        /*008c*/ 	.word	0xffffffff


	//   ....[6]....
        /*0090*/ 	.word	0xffffffff


	//   ....[7]....
        /*0094*/ 	.word	0xffffffff


	//   ....[8]....
        /*0098*/ 	.word	0xffffffff


	//   ....[9]....
        /*009c*/ 	.word	0xffffffff


	//   ....[10]....
        /*00a0*/ 	.word	0xffffffff


	//   ....[11]....
        /*00a4*/ 	.word	0xffffffff


	//   ....[12]....
        /*00a8*/ 	.word	0xffffffff


	//   ....[13]....
        /*00ac*/ 	.word	0xffffffff


	//   ....[14]....
        /*00b0*/ 	.word	0xffffffff


	//   ....[15]....
        /*00b4*/ 	.word	0xffffffff


	//   ....[16]....
        /*00b8*/ 	.word	0xffffffff


	//   ....[17]....
        /*00bc*/ 	.word	0xffffffff


	//   ....[18]....
        /*00c0*/ 	.word	0xffffffff


	//----- nvinfo : EIATTR_COOP_GROUP_INSTR_OFFSETS
	.align		4
.L_1275:
        /*00c4*/ 	.byte	0x04, 0x28
        /*00c6*/ 	.short	(.L_1277 - .L_1276)


	//   ....[0]....
.L_1276:
        /*00c8*/ 	.word	0x00001ff0


	//   ....[1]....
        /*00cc*/ 	.word	0x00002450


	//   ....[2]....
        /*00d0*/ 	.word	0x000053e0


	//   ....[3]....
        /*00d4*/ 	.word	0x000063d0


	//   ....[4]....
        /*00d8*/ 	.word	0x00006910


	//   ....[5]....
        /*00dc*/ 	.word	0x00006920


	//   ....[6]....
        /*00e0*/ 	.word	0x00006950


	//   ....[7]....
        /*00e4*/ 	.word	0x00006970


	//   ....[8]....
        /*00e8*/ 	.word	0x000069a0


	//   ....[9]....
        /*00ec*/ 	.word	0x000069c0


	//   ....[10]....
        /*00f0*/ 	.word	0x000069f0


	//   ....[11]....
        /*00f4*/ 	.word	0x00006a10


	//   ....[12]....
        /*00f8*/ 	.word	0x00006a40


	//   ....[13]....
        /*00fc*/ 	.word	0x00006a60


	//   ....[14]....
        /*0100*/ 	.word	0x00006af0


	//   ....[15]....
        /*0104*/ 	.word	0x00006b00


	//   ....[16]....
        /*0108*/ 	.word	0x00007650


	//   ....[17]....
        /*010c*/ 	.word	0x00008220


	//   ....[18]....
        /*0110*/ 	.word	0x00008a40


	//----- nvinfo : EIATTR_EXIT_INSTR_OFFSETS
	.align		4
.L_1277:
        /*0114*/ 	.byte	0x04, 0x1c
        /*0116*/ 	.short	(.L_1279 - .L_1278)


	//   ....[0]....
.L_1278:
        /*0118*/ 	.word	0x000002b0


	//   ....[1]....
        /*011c*/ 	.word	0x000012a0


	//   ....[2]....
        /*0120*/ 	.word	0x00001460


	//   ....[3]....
        /*0124*/ 	.word	0x00009050


	//----- nvinfo : EIATTR_MAX_THREADS
	.align		4
.L_1279:
        /*0128*/ 	.byte	0x04, 0x05
        /*012a*/ 	.short	(.L_1281 - .L_1280)
.L_1280:
        /*012c*/ 	.word	0x00000080
        /*0130*/ 	.word	0x00000001
        /*0134*/ 	.word	0x00000001


	//----- nvinfo : EIATTR_CRS_STACK_SIZE
	.align		4
.L_1281:
        /*0138*/ 	.byte	0x04, 0x1e
        /*013a*/ 	.short	(.L_1283 - .L_1282)
.L_1282:
        /*013c*/ 	.word	0x00000000


	//----- nvinfo : EIATTR_CBANK_PARAM_SIZE
	.align		4
.L_1283:
        /*0140*/ 	.byte	0x03, 0x19
        /*0142*/ 	.short	0x0188


	//----- nvinfo : EIATTR_PARAM_CBANK
	.align		4
        /*0144*/ 	.byte	0x04, 0x0a
        /*0146*/ 	.short	(.L_1285 - .L_1284)
	.align		4
.L_1284:
        /*0148*/ 	.word	index@(.nv.constant0._Z25selective_scan_fwd_kernelI32Selective_Scan_fwd_kernel_traitsILi128ELi16ELi1ELb0ELb1ELb1ELb1ELb0EfffEEv13SSMParamsBase)
        /*014c*/ 	.short	0x0210
        /*014e*/ 	.short	0x0188


	//----- nvinfo : EIATTR_SW_WAR
	.align		4
.L_1285:
        /*0150*/ 	.byte	0x04, 0x36
        /*0152*/ 	.short	(.L_1287 - .L_1286)
.L_1286:
        /*0154*/ 	.word	0x00000008
.L_1287:


//--------------------- .nv.info._Z25selective_scan_fwd_kernelI32Selective_Scan_fwd_kernel_traitsILi128ELi16ELi1ELb0ELb1ELb1ELb1ELb1EfffEEv13SSMParamsBase --------------------------
	.section	.nv.info._Z25selective_scan_fwd_kernelI32Selective_Scan_fwd_kernel_traitsILi128ELi16ELi1ELb0ELb1ELb1ELb1ELb1EfffEEv13SSMParamsBase,"",@"SHT_CUDA_INFO"
	.sectionflags	@""
	.align	4


	//----- nvinfo : EIATTR_CUDA_API_VERSION
	.align		4
        /*0000*/ 	.byte	0x04, 0x37
        /*0002*/ 	.short	(.L_1289 - .L_1288)
.L_1288:
        /*0004*/ 	.word	0x00000082


	//----- nvinfo : EIATTR_KPARAM_INFO
	.align		4
.L_1289:
        /*0008*/ 	.byte	0x04, 0x17
        /*000a*/ 	.short	(.L_1291 - .L_1290)
.L_1290:
        /*000c*/ 	.word	0x00000000
        /*0010*/ 	.short	0x0000
        /*0012*/ 	.short	0x0000
        /*0014*/ 	.byte	0x00, 0xf0, 0x21, 0x06


	//----- nvinfo : EIATTR_SPARSE_MMA_MASK
	.align		4
.L_1291:
        /*0018*/ 	.byte	0x03, 0x50
        /*001a*/ 	.short	0x0000


	//----- nvinfo : EIATTR_MAXREG_COUNT
	.align		4
        /*001c*/ 	.byte	0x03, 0x1b
        /*001e*/ 	.short	0x00a8


	//----- nvinfo : EIATTR_NUM_BARRIERS
	.align		4
        /*0020*/ 	.byte	0x02, 0x4c
        /*0022*/ 	.byte	0x01
	.zero		1


	//----- nvinfo : EIATTR_ANNOTATIONS
	.align		4
        /*0024*/ 	.byte	0x04, 0x55
        /*0026*/ 	.short	(.L_1293 - .L_1292)


	//   ....[0]....
.L_1292:
        /* <DEDUP_REMOVED lines=8> */


	//----- nvinfo : EIATTR_MERCURY_ISA_VERSION
	.align		4
.L_1293:
        /*0098*/ 	.byte	0x03, 0x5f
        /*009a*/ 	.short	0x0101


	//----- nvinfo : EIATTR_COOP_GROUP_MASK_REGIDS
	.align		4
        /*009c*/ 	.byte	0x04, 0x29
        /*009e*/ 	.short	(.L_1295 - .L_1294)


	//   ....[0]....
.L_1294:
        /*00a0*/ 	.word	0xffffffff


	//   ....[1]....
        /*00a4*/ 	.word	0xffffffff


	//   ....[2]....
        /*00a8*/ 	.word	0xffffffff


	//   ....[3]....
        /*00ac*/ 	.word	0xffffffff


	//   ....[4]....
        /*00b0*/ 	.word	0xffffffff


	//   ....[5]....
        /*00b4*/ 	.word	0xffffffff


	//   ....[6]....
        /*00b8*/ 	.word	0xffffffff


	//   ....[7]....
        /*00bc*/ 	.word	0xffffffff


	//   ....[8]....
        /*00c0*/ 	.word	0xffffffff


	//   ....[9]....
        /*00c4*/ 	.word	0xffffffff


	//   ....[10]....
        /*00c8*/ 	.word	0xffffffff


	//   ....[11]....
        /*00cc*/ 	.word	0xffffffff


	//   ....[12]....
        /*00d0*/ 	.word	0xffffffff


	//   ....[13]....
        /*00d4*/ 	.word	0xffffffff


	//   ....[14]....
        /*00d8*/ 	.word	0xffffffff


	//   ....[15]....
        /*00dc*/ 	.word	0xffffffff


	//   ....[16]....
        /*00e0*/ 	.word	0xffffffff


	//   ....[17]....
        /*00e4*/ 	.word	0xffffffff


	//   ....[18]....
        /*00e8*/ 	.word	0xffffffff


	//----- nvinfo : EIATTR_COOP_GROUP_INSTR_OFFSETS
	.align		4
.L_1295:
        /*00ec*/ 	.byte	0x04, 0x28
        /*00ee*/ 	.short	(.L_1297 - .L_1296)


	//   ....[0]....
.L_1296:
        /*00f0*/ 	.word	0x00002050


	//   ....[1]....
        /*00f4*/ 	.word	0x000024c0


	//   ....[2]....
        /*00f8*/ 	.word	0x00005430


	//   ....[3]....
        /*00fc*/ 	.word	0x00006430


	//   ....[4]....
        /*0100*/ 	.word	0x00006970


	//   ....[5]....
        /*0104*/ 	.word	0x00006980


	//   ....[6]....
        /*0108*/ 	.word	0x000069b0


	//   ....[7]....
        /*010c*/ 	.word	0x000069d0


	//   ....[8]....
        /*0110*/ 	.word	0x00006a00


	//   ....[9]....
        /*0114*/ 	.word	0x00006a20


	//   ....[10]....
        /*0118*/ 	.word	0x00006a50


	//   ....[11]....
        /*011c*/ 	.word	0x00006a70


	//   ....[12]....
        /*0120*/ 	.word	0x00006aa0


	//   ....[13]....
        /*0124*/ 	.word	0x00006ac0


	//   ....[14]....
        /*0128*/ 	.word	0x00006b50


	//   ....[15]....
        /*012c*/ 	.word	0x00006b60


	//   ....[16]....
        /*0130*/ 	.word	0x000076a0


	//   ....[17]....
        /*0134*/ 	.word	0x00008260


	//   ....[18]....
        /*0138*/ 	.word	0x00008a80


	//----- nvinfo : EIATTR_EXIT_INSTR_OFFSETS
	.align		4
.L_1297:
        /*013c*/ 	.byte	0x04, 0x1c
        /*013e*/ 	.short	(.L_1299 - .L_1298)


	//   ....[0]....
.L_1298:
        /*0140*/ 	.word	0x000002c0


	//   ....[1]....
        /*0144*/ 	.word	0x00001320


	//   ....[2]....
        /*0148*/ 	.word	0x000014d0


	//   ....[3]....
        /*014c*/ 	.word	0x00009070


	//----- nvinfo : EIATTR_MAX_THREADS
	.align		4
.L_1299:
        /*0150*/ 	.byte	0x04, 0x05
        /*0152*/ 	.short	(.L_1301 - .L_1300)
.L_1300:
        /*0154*/ 	.word	0x00000080
        /*0158*/ 	.word	0x00000001
        /*015c*/ 	.word	0x00000001


	//----- nvinfo : EIATTR_CRS_STACK_SIZE
	.align		4
.L_1301:
        /*0160*/ 	.byte	0x04, 0x1e
        /*0162*/ 	.short	(.L_1303 - .L_1302)
.L_1302:
        /*0164*/ 	.word	0x00000000


	//----- nvinfo : EIATTR_CBANK_PARAM_SIZE
	.align		4
.L_1303:
        /*0168*/ 	.byte	0x03, 0x19
        /*016a*/ 	.short	0x0188


	//----- nvinfo : EIATTR_PARAM_CBANK
	.align		4
        /*016c*/ 	.byte	0x04, 0x0a
        /*016e*/ 	.short	(.L_1305 - .L_1304)
	.align		4
.L_1304:
        /*0170*/ 	.word	index@(.nv.constant0._Z25selective_scan_fwd_kernelI32Selective_Scan_fwd_kernel_traitsILi128ELi16ELi1ELb0ELb1ELb1ELb1ELb1EfffEEv13SSMParamsBase)
        /*0174*/ 	.short	0x0210
        /*0176*/ 	.short	0x0188


	//----- nvinfo : EIATTR_SW_WAR
	.align		4
.L_1305:
        /*0178*/ 	.byte	0x04, 0x36
        /*017a*/ 	.short	(.L_1307 - .L_1306)
.L_1306:
        /*017c*/ 	.word	0x00000008
.L_1307:


//--------------------- .nv.info._Z25selective_scan_fwd_kernelI32Selective_Scan_fwd_kernel_traitsILi128ELi16ELi1ELb1ELb1ELb1ELb0ELb0EfffEEv13SSMParamsBase --------------------------
	.section	.nv.info._Z25selective_scan_fwd_kernelI32Selective_Scan_fwd_kernel_traitsILi128ELi16ELi1ELb1ELb1ELb1ELb0ELb0EfffEEv13SSMParamsBase,"",@"SHT_CUDA_INFO"
	.sectionflags	@""
	.align	4


	//----- nvinfo : EIATTR_CUDA_API_VERSION
	.align		4
        /*0000*/ 	.byte	0x04, 0x37
        /*0002*/ 	.short	(.L_1309 - .L_1308)
.L_1308:
        /*0004*/ 	.word	0x00000082


	//----- nvinfo : EIATTR_KPARAM_INFO
	.align		4
.L_1309:
        /*0008*/ 	.byte	0x04, 0x17
        /*000a*/ 	.short	(.L_1311 - .L_1310)
.L_1310:
        /*000c*/ 	.word	0x00000000
        /*0010*/ 	.short	0x0000
        /*0012*/ 	.short	0x0000
        /*0014*/ 	.byte	0x00, 0xf0, 0x21, 0x06


	//----- nvinfo : EIATTR_SPARSE_MMA_MASK
	.align		4
.L_1311:
        /*0018*/ 	.byte	0x03, 0x50
        /*001a*/ 	.short	0x0000


	//----- nvinfo : EIATTR_MAXREG_COUNT
	.align		4
        /*001c*/ 	.byte	0x03, 0x1b
        /*001e*/ 	.short	0x00a8


	//----- nvinfo : EIATTR_NUM_BARRIERS
	.align		4
        /*0020*/ 	.byte	0x02, 0x4c
        /*0022*/ 	.byte	0x01
	.zero		1


	//----- nvinfo : EIATTR_ANNOTATIONS
	.align		4
        /*0024*/ 	.byte	0x04, 0x55
        /*0026*/ 	.short	(.L_1313 - .L_1312)


	//   ....[0]....
.L_1312:
        /*0028*/ 	.word	0x00000001
        /*002c*/ 	.byte	0xf0, 0x0d, 0x00, 0x00, 0x01, 0x00, 0x00, 0x00, 0x30, 0x0e, 0x00, 0x00, 0x01, 0x00, 0x00, 0x00
        /*003c*/ 	.byte	0xc0, 0x0f, 0x00, 0x00, 0x01, 0x00, 0x00, 0x00, 0x00, 0x12, 0x00, 0x00, 0x01, 0x00, 0x00, 0x00
        /*004c*/ 	.byte	0x40, 0x15, 0x00, 0x00, 0x01, 0x00, 0x00, 0x00, 0x50, 0x15, 0x00, 0x00, 0x01, 0x00, 0x00, 0x00
        /*005c*/ 	.byte	0x60, 0x15, 0x00, 0x00


	//----- nvinfo : EIATTR_MERCURY_ISA_VERSION
	.align		4
.L_1313:
        /*0060*/ 	.byte	0x03, 0x5f
        /*0062*/ 	.short	0x0101


	//----- nvinfo : EIATTR_COOP_GROUP_MASK_REGIDS
	.align		4
        /*0064*/ 	.byte	0x04, 0x29
        /*0066*/ 	.short	(.L_1315 - .L_1314)


	//   ....[0]....
.L_1314:
        /*0068*/ 	.word	0xffffffff


	//   ....[1]....
        /*006c*/ 	.word	0xffffffff


	//   ....[2]....
        /*0070*/ 	.word	0xffffffff


	//   ....[3]....
        /*0074*/ 	.word	0xffffffff


	//   ....[4]....
        /*0078*/ 	.word	0xffffffff


	//   ....[5]....
        /*007c*/ 	.word	0xffffffff


	//   ....[6]....
        /*0080*/ 	.word	0xffffffff


	//   ....[7]....
        /*0084*/ 	.word	0xffffffff


	//   ....[8]....
        /*0088*/ 	.word	0xffffffff


	//   ....[9]....
        /*008c*/ 	.word	0xffffffff


	//   ....[10]....
        /*0090*/ 	.word	0xffffffff


	//   ....[11]....
        /*0094*/ 	.word	0xffffffff


	//   ....[12]....
        /*0098*/ 	.word	0xffffffff


	//   ....[13]....
        /*009c*/ 	.word	0xffffffff


	//   ....[14]....
        /*00a0*/ 	.word	0xffffffff


	//   ....[15]....
        /*00a4*/ 	.word	0xffffffff


	//   ....[16]....
        /*00a8*/ 	.word	0xffffffff


	//----- nvinfo : EIATTR_COOP_GROUP_INSTR_OFFSETS
	.align		4
.L_1315:
        /*00ac*/ 	.byte	0x04, 0x28
        /*00ae*/ 	.short	(.L_1317 - .L_1316)


	//   ....[0]....
.L_1316:
        /*00b0*/ 	.word	0x00001780


	//   ....[1]....
        /*00b4*/ 	.word	0x00001870


	//   ....[2]....
        /*00b8*/ 	.word	0x00004370


	//   ....[3]....
        /*00bc*/ 	.word	0x00004a50


	//   ....[4]....
        /*00c0*/ 	.word	0x00004f30


	//   ....[5]....
        /*00c4*/ 	.word	0x00004f40


	//   ....[6]....
        /*00c8*/ 	.word	0x00004f70


	//   ....[7]....
        /*00cc*/ 	.word	0x00004f90


	//   ....[8]....
        /*00d0*/ 	.word	0x00004fc0


	//   ....[9]....
        /*00d4*/ 	.word	0x00004fe0


	//   ....[10]....
        /*00d8*/ 	.word	0x00005010


	//   ....[11]....
        /*00dc*/ 	.word	0x00005030


	//   ....[12]....
        /*00e0*/ 	.word	0x00005060


	//   ....[13]....
        /*00e4*/ 	.word	0x00005080


	//   ....[14]....
        /*00e8*/ 	.word	0x00005110


	//   ....[15]....
        /*00ec*/ 	.word	0x00005120


	//   ....[16]....
        /*00f0*/ 	.word	0x00005b10


	//----- nvinfo : EIATTR_EXIT_INSTR_OFFSETS
	.align		4
.L_1317:
        /*00f4*/ 	.byte	0x04, 0x1c
        /*00f6*/ 	.short	(.L_1319 - .L_1318)


	//   ....[0]....
.L_1318:
        /*00f8*/ 	.word	0x000002b0


	//   ....[1]....
        /*00fc*/ 	.word	0x000012c0


	//   ....[2]....
        /*0100*/ 	.word	0x00001620


	//   ....[3]....
        /*0104*/ 	.word	0x00005d70


	//----- nvinfo : EIATTR_MAX_THREADS
	.align		4
.L_1319:
        /*0108*/ 	.byte	0x04, 0x05
        /*010a*/ 	.short	(.L_1321 - .L_1320)
.L_1320:
        /*010c*/ 	.word	0x00000080
        /*0110*/ 	.word	0x00000001
        /*0114*/ 	.word	0x00000001


	//----- nvinfo : EIATTR_CRS_STACK_SIZE
	.align		4
.L_1321:
        /*0118*/ 	.byte	0x04, 0x1e
        /*011a*/ 	.short	(.L_1323 - .L_1322)
.L_1322:
        /*011c*/ 	.word	0x00000000


	//----- nvinfo : EIATTR_CBANK_PARAM_SIZE
	.align		4
.L_1323:
        /*0120*/ 	.byte	0x03, 0x19
        /*0122*/ 	.short	0x0188


	//----- nvinfo : EIATTR_PARAM_CBANK
	.align		4
        /*0124*/ 	.byte	0x04, 0x0a
        /*0126*/ 	.short	(.L_1325 - .L_1324)
	.align		4
.L_1324:
        /*0128*/ 	.word	index@(.nv.constant0._Z25selective_scan_fwd_kernelI32Selective_Scan_fwd_kernel_traitsILi128ELi16ELi1ELb1ELb1ELb1ELb0ELb0EfffEEv13SSMParamsBase)
        /*012c*/ 	.short	0x0210
        /*012e*/ 	.short	0x0188


	//----- nvinfo : EIATTR_SW_WAR
	.align		4
.L_1325:
        /*0130*/ 	.byte	0x04, 0x36
        /*0132*/ 	.short	(.L_1327 - .L_1326)
.L_1326:
        /*0134*/ 	.word	0x00000008
.L_1327:


//--------------------- .nv.info._Z25selective_scan_fwd_kernelI32Selective_Scan_fwd_kernel_traitsILi128ELi16ELi1ELb1ELb1ELb1ELb0ELb1EfffEEv13SSMParamsBase --------------------------
	.section	.nv.info._Z25selective_scan_fwd_kernelI32Selective_Scan_fwd_kernel_traitsILi128ELi16ELi1ELb1ELb1ELb1ELb0ELb1EfffEEv13SSMParamsBase,"",@"SHT_CUDA_INFO"
	.sectionflags	@""
	.align	4


	//----- nvinfo : EIATTR_CUDA_API_VERSION
	.align		4
        /*0000*/ 	.byte	0x04, 0x37
        /*0002*/ 	.short	(.L_1329 - .L_1328)
.L_1328:
        /*0004*/ 	.word	0x00000082


	//----- nvinfo : EIATTR_KPARAM_INFO
	.align		4
.L_1329:
        /*0008*/ 	.byte	0x04, 0x17
        /*000a*/ 	.short	(.L_1331 - .L_1330)
.L_1330:
        /*000c*/ 	.word	0x00000000
        /*0010*/ 	.short	0x0000
        /*0012*/ 	.short	0x0000
        /*0014*/ 	.byte	0x00, 0xf0, 0x21, 0x06


	//----- nvinfo : EIATTR_SPARSE_MMA_MASK
	.align		4
.L_1331:
        /*0018*/ 	.byte	0x03, 0x50
        /*001a*/ 	.short	0x0000


	//----- nvinfo : EIATTR_MAXREG_COUNT
	.align		4
        /*001c*/ 	.byte	0x03, 0x1b
        /*001e*/ 	.short	0x00a8


	//----- nvinfo : EIATTR_NUM_BARRIERS
	.align		4
        /*0020*/ 	.byte	0x02, 0x4c
        /*0022*/ 	.byte	0x01
	.zero		1


	//----- nvinfo : EIATTR_ANNOTATIONS
	.align		4
        /*0024*/ 	.byte	0x04, 0x55
        /*0026*/ 	.short	(.L_1333 - .L_1332)


	//   ....[0]....
.L_1332:
        /* <DEDUP_REMOVED lines=8> */


	//----- nvinfo : EIATTR_MERCURY_ISA_VERSION
	.align		4
.L_1333:
        /*0098*/ 	.byte	0x03, 0x5f
        /*009a*/ 	.short	0x0101


	//----- nvinfo : EIATTR_COOP_GROUP_MASK_REGIDS
	.align		4
        /*009c*/ 	.byte	0x04, 0x29
        /*009e*/ 	.short	(.L_1335 - .L_1334)


	//   ....[0]....
.L_1334:
        /*00a0*/ 	.word	0xffffffff


	//   ....[1]....
        /*00a4*/ 	.word	0xffffffff


	//   ....[2]....
        /*00a8*/ 	.word	0xffffffff


	//   ....[3]....
        /*00ac*/ 	.word	0xffffffff


	//   ....[4]....
        /*00b0*/ 	.word	0xffffffff


	//   ....[5]....
        /*00b4*/ 	.word	0xffffffff


	//   ....[6]....
        /*00b8*/ 	.word	0xffffffff


	//   ....[7]....
        /*00bc*/ 	.word	0xffffffff


	//   ....[8]....
        /*00c0*/ 	.word	0xffffffff


	//   ....[9]....
        /*00c4*/ 	.word	0xffffffff


	//   ....[10]....
        /*00c8*/ 	.word	0xffffffff


	//   ....[11]....
        /*00cc*/ 	.word	0xffffffff


	//   ....[12]....
        /*00d0*/ 	.word	0xffffffff


	//   ....[13]....
        /*00d4*/ 	.word	0xffffffff


	//   ....[14]....
        /*00d8*/ 	.word	0xffffffff


	//   ....[15]....
        /*00dc*/ 	.word	0xffffffff


	//   ....[16]....
        /*00e0*/ 	.word	0xffffffff


	//----- nvinfo : EIATTR_COOP_GROUP_INSTR_OFFSETS
	.align		4
.L_1335:
        /*00e4*/ 	.byte	0x04, 0x28
        /*00e6*/ 	.short	(.L_1337 - .L_1336)


	//   ....[0]....
.L_1336:
        /*00e8*/ 	.word	0x00002050


	//   ....[1]....
        /*00ec*/ 	.word	0x000024d0


	//   ....[2]....
        /*00f0*/ 	.word	0x00005440


	//   ....[3]....
        /*00f4*/ 	.word	0x00006440


	//   ....[4]....
        /*00f8*/ 	.word	0x00006980


	//   ....[5]....
        /*00fc*/ 	.word	0x00006990


	//   ....[6]....
        /*0100*/ 	.word	0x000069c0


	//   ....[7]....
        /*0104*/ 	.word	0x000069e0


	//   ....[8]....
        /*0108*/ 	.word	0x00006a10


	//   ....[9]....
        /*010c*/ 	.word	0x00006a30


	//   ....[10]....
        /*0110*/ 	.word	0x00006a60


	//   ....[11]....
        /*0114*/ 	.word	0x00006a80


	//   ....[12]....
        /*0118*/ 	.word	0x00006ab0


	//   ....[13]....
        /*011c*/ 	.word	0x00006ad0


	//   ....[14]....
        /*0120*/ 	.word	0x00006b60


	//   ....[15]....
        /*0124*/ 	.word	0x00006b70


	//   ....[16]....
        /*0128*/ 	.word	0x00007610


	//----- nvinfo : EIATTR_EXIT_INSTR_OFFSETS
	.align		4
.L_1337:
        /*012c*/ 	.byte	0x04, 0x1c
        /*012e*/ 	.short	(.L_1339 - .L_1338)


	//   ....[0]....
.L_1338:
        /*0130*/ 	.word	0x000002c0


	//   ....[1]....
        /*0134*/ 	.word	0x00001320


	//   ....[2]....
        /*0138*/ 	.word	0x000014d0


	//   ....[3]....
        /*013c*/ 	.word	0x00007d40


	//----- nvinfo : EIATTR_MAX_THREADS
	.align		4
.L_1339:
        /*0140*/ 	.byte	0x04, 0x05
        /*0142*/ 	.short	(.L_1341 - .L_1340)
.L_1340:
        /*0144*/ 	.word	0x00000080
        /*0148*/ 	.word	0x00000001
        /*014c*/ 	.word	0x00000001


	//----- nvinfo : EIATTR_CRS_STACK_SIZE
	.align		4
.L_1341:
        /*0150*/ 	.byte	0x04, 0x1e
        /*0152*/ 	.short	(.L_1343 - .L_1342)
.L_1342:
        /*0154*/ 	.word	0x00000000


	//----- nvinfo : EIATTR_CBANK_PARAM_SIZE
	.align		4
.L_1343:
        /*0158*/ 	.byte	0x03, 0x19
        /*015a*/ 	.short	0x0188


	//----- nvinfo : EIATTR_PARAM_CBANK
	.align		4
        /*015c*/ 	.byte	0x04, 0x0a
        /*015e*/ 	.short	(.L_1345 - .L_1344)
	.align		4
.L_1344:
        /*0160*/ 	.word	index@(.nv.constant0._Z25selective_scan_fwd_kernelI32Selective_Scan_fwd_kernel_traitsILi128ELi16ELi1ELb1ELb1ELb1ELb0ELb1EfffEEv13SSMParamsBase)
        /*0164*/ 	.short	0x0210
        /*0166*/ 	.short	0x0188


	//----- nvinfo : EIATTR_SW_WAR
	.align		4
.L_1345:
        /*0168*/ 	.byte	0x04, 0x36
        /*016a*/ 	.short	(.L_1347 - .L_1346)
.L_1346:
        /*016c*/ 	.word	0x00000008
.L_1347:


//--------------------- .nv.info._Z25selective_scan_fwd_kernelI32Selective_Scan_fwd_kernel_traitsILi128ELi16ELi1ELb1ELb1ELb1ELb1ELb0EfffEEv13SSMParamsBase --------------------------
	.section	.nv.info._Z25selective_scan_fwd_kernelI32Selective_Scan_fwd_kernel_traitsILi128ELi16ELi1ELb1ELb1ELb1ELb1ELb0EfffEEv13SSMParamsBase,"",@"SHT_CUDA_INFO"
	.sectionflags	@""
	.align	4


	//----- nvinfo : EIATTR_CUDA_API_VERSION
	.align		4
        /*0000*/ 	.byte	0x04, 0x37
        /*0002*/ 	.short	(.L_1349 - .L_1348)
.L_1348:
        /*0004*/ 	.word	0x00000082


	//----- nvinfo : EIATTR_KPARAM_INFO
	.align		4
.L_1349:
        /*0008*/ 	.byte	0x04, 0x17
        /*000a*/ 	.short	(.L_1351 - .L_1350)
.L_1350:
        /*000c*/ 	.word	0x00000000
        /*0010*/ 	.short	0x0000
        /*0012*/ 	.short	0x0000
        /*0014*/ 	.byte	0x00, 0xf0, 0x21, 0x06


	//----- nvinfo : EIATTR_SPARSE_MMA_MASK
	.align		4
.L_1351:
        /*0018*/ 	.byte	0x03, 0x50
        /*001a*/ 	.short	0x0000


	//----- nvinfo : EIATTR_MAXREG_COUNT
	.align		4
        /*001c*/ 	.byte	0x03, 0x1b
        /*001e*/ 	.short	0x00a8


	//----- nvinfo : EIATTR_NUM_BARRIERS
	.align		4
        /*0020*/ 	.byte	0x02, 0x4c
        /*0022*/ 	.byte	0x01
	.zero		1


	//----- nvinfo : EIATTR_ANNOTATIONS
	.align		4
        /*0024*/ 	.byte	0x04, 0x55
        /*0026*/ 	.short	(.L_1353 - .L_1352)


	//   ....[0]....
.L_1352:
        /*0028*/ 	.word	0x00000001
        /*002c*/ 	.byte	0x00, 0x0e, 0x00, 0x00, 0x01, 0x00, 0x00, 0x00, 0x40, 0x0e, 0x00, 0x00, 0x01, 0x00, 0x00, 0x00
        /*003c*/ 	.byte	0xc0, 0x0f, 0x00, 0x00, 0x01, 0x00, 0x00, 0x00, 0x00, 0x12, 0x00, 0x00, 0x01, 0x00, 0x00, 0x00
        /*004c*/ 	.byte	0xf0, 0x14, 0x00, 0x00, 0x01, 0x00, 0x00, 0x00, 0x00, 0x15, 0x00, 0x00, 0x01, 0x00, 0x00, 0x00
        /*005c*/ 	.byte	0x10, 0x15, 0x00, 0x00


	//----- nvinfo : EIATTR_MERCURY_ISA_VERSION
	.align		4
.L_1353:
        /*0060*/ 	.byte	0x03, 0x5f
        /*0062*/ 	.short	0x0101


	//----- nvinfo : EIATTR_COOP_GROUP_MASK_REGIDS
	.align		4
        /*0064*/ 	.byte	0x04, 0x29
        /*0066*/ 	.short	(.L_1355 - .L_1354)


	//   ....[0]....
.L_1354:
        /*0068*/ 	.word	0xffffffff


	//   ....[1]....
        /*006c*/ 	.word	0xffffffff


	//   ....[2]....
        /*0070*/ 	.word	0xffffffff


	//   ....[3]....
        /*0074*/ 	.word	0xffffffff


	//   ....[4]....
        /*0078*/ 	.word	0xffffffff


	//   ....[5]....
        /*007c*/ 	.word	0xffffffff


	//   ....[6]....
        /*0080*/ 	.word	0xffffffff


	//   ....[7]....
        /*0084*/ 	.word	0xffffffff


	//   ....[8]....
        /*0088*/ 	.word	0xffffffff


	//   ....[9]....
        /*008c*/ 	.word	0xffffffff


	//   ....[10]....
        /*0090*/ 	.word	0xffffffff


	//   ....[11]....
        /*0094*/ 	.word	0xffffffff


	//   ....[12]....
        /*0098*/ 	.word	0xffffffff


	//   ....[13]....
        /*009c*/ 	.word	0xffffffff


	//   ....[14]....
        /*00a0*/ 	.word	0xffffffff


	//   ....[15]....
        /*00a4*/ 	.word	0xffffffff


	//   ....[16]....
        /*00a8*/ 	.word	0xffffffff


	//   ....[17]....
        /*00ac*/ 	.word	0xffffffff


	//   ....[18]....
        /*00b0*/ 	.word	0xffffffff


	//----- nvinfo : EIATTR_COOP_GROUP_INSTR_OFFSETS
	.align		4
.L_1355:
        /*00b4*/ 	.byte	0x04, 0x28
        /*00b6*/ 	.short	(.L_1357 - .L_1356)


	//   ....[0]....
.L_1356:
        /*00b8*/ 	.word	0x00001770


	//   ....[1]....
        /*00bc*/ 	.word	0x00001860


	//   ....[2]....
        /*00c0*/ 	.word	0x00004370


	//   ....[3]....
        /*00c4*/ 	.word	0x00004ad0


	//   ....[4]....
        /*00c8*/ 	.word	0x00004f70


	//   ....[5]....
        /*00cc*/ 	.word	0x00004f80


	//   ....[6]....
        /*00d0*/ 	.word	0x00004fb0


	//   ....[7]....
        /*00d4*/ 	.word	0x00004fd0


	//   ....[8]....
        /*00d8*/ 	.word	0x00005000


	//   ....[9]....
        /*00dc*/ 	.word	0x00005020


	//   ....[10]....
        /*00e0*/ 	.word	0x00005050


	//   ....[11]....
        /*00e4*/ 	.word	0x00005070


	//   ....[12]....
        /*00e8*/ 	.word	0x000050a0


	//   ....[13]....
        /*00ec*/ 	.word	0x000050c0


	//   ....[14]....
        /*00f0*/ 	.word	0x00005150


	//   ....[15]....
        /*00f4*/ 	.word	0x00005160


	//   ....[16]....
        /*00f8*/ 	.word	0x00005c00


	//   ....[17]....
        /*00fc*/ 	.word	0x00005ee0


	//   ....[18]....
        /*0100*/ 	.word	0x000065f0


	//----- nvinfo : EIATTR_EXIT_INSTR_OFFSETS
	.align		4
.L_1357:
        /*0104*/ 	.byte	0x04, 0x1c
        /*0106*/ 	.short	(.L_1359 - .L_1358)


	//   ....[0]....
.L_1358:
        /*0108*/ 	.word	0x000002b0


	//   ....[1]....
        /*010c*/ 	.word	0x000012c0


	//   ....[2]....
        /*0110*/ 	.word	0x000015d0


	//   ....[3]....
        /*0114*/ 	.word	0x00006790


	//----- nvinfo : EIATTR_MAX_THREADS
	.align		4
.L_1359:
        /*0118*/ 	.byte	0x04, 0x05
        /*011a*/ 	.short	(.L_1361 - .L_1360)
.L_1360:
        /*011c*/ 	.word	0x00000080
        /*0120*/ 	.word	0x00000001
        /*0124*/ 	.word	0x00000001


	//----- nvinfo : EIATTR_CRS_STACK_SIZE
	.align		4
.L_1361:
        /*0128*/ 	.byte	0x04, 0x1e
        /*012a*/ 	.short	(.L_1363 - .L_1362)
.L_1362:
        /*012c*/ 	.word	0x00000000


	//----- nvinfo : EIATTR_CBANK_PARAM_SIZE
	.align		4
.L_1363:
        /*0130*/ 	.byte	0x03, 0x19
        /*0132*/ 	.short	0x0188


	//----- nvinfo : EIATTR_PARAM_CBANK
	.align		4
        /*0134*/ 	.byte	0x04, 0x0a
        /*0136*/ 	.short	(.L_1365 - .L_1364)
	.align		4
.L_1364:
        /*0138*/ 	.word	index@(.nv.constant0._Z25selective_scan_fwd_kernelI32Selective_Scan_fwd_kernel_traitsILi128ELi16ELi1ELb1ELb1ELb1ELb1ELb0EfffEEv13SSMParamsBase)
        /*013c*/ 	.short	0x0210
        /*013e*/ 	.short	0x0188


	//----- nvinfo : EIATTR_SW_WAR
	.align		4
.L_1365:
        /*0140*/ 	.byte	0x04, 0x36
        /*0142*/ 	.short	(.L_1367 - .L_1366)
.L_1366:
        /*0144*/ 	.word	0x00000008
.L_1367:


//--------------------- .nv.info._Z25selective_scan_fwd_kernelI32Selective_Scan_fwd_kernel_traitsILi128ELi16ELi1ELb1ELb1ELb1ELb1ELb1EfffEEv13SSMParamsBase --------------------------
	.section	.nv.info._Z25selective_scan_fwd_kernelI32Selective_Scan_fwd_kernel_traitsILi128ELi16ELi1ELb1ELb1ELb1ELb1ELb1EfffEEv13SSMParamsBase,"",@"SHT_CUDA_INFO"
	.sectionflags	@""
	.align	4


	//----- nvinfo : EIATTR_CUDA_API_VERSION
	.align		4
        /*0000*/ 	.byte	0x04, 0x37
        /*0002*/ 	.short	(.L_1369 - .L_1368)
.L_1368:
        /*0004*/ 	.word	0x00000082


	//----- nvinfo : EIATTR_KPARAM_INFO
	.align		4
.L_1369:
        /*0008*/ 	.byte	0x04, 0x17
        /*000a*/ 	.short	(.L_1371 - .L_1370)
.L_1370:
        /*000c*/ 	.word	0x00000000
        /*0010*/ 	.short	0x0000
        /*0012*/ 	.short	0x0000
        /*0014*/ 	.byte	0x00, 0xf0, 0x21, 0x06


	//----- nvinfo : EIATTR_SPARSE_MMA_MASK
	.align		4
.L_1371:
        /*0018*/ 	.byte	0x03, 0x50
        /*001a*/ 	.short	0x0000


	//----- nvinfo : EIATTR_MAXREG_COUNT
	.align		4
        /*001c*/ 	.byte	0x03, 0x1b
        /*001e*/ 	.short	0x00a8


	//----- nvinfo : EIATTR_NUM_BARRIERS
	.align		4
        /*0020*/ 	.byte	0x02, 0x4c
        /*0022*/ 	.byte	0x01
	.zero		1


	//----- nvinfo : EIATTR_ANNOTATIONS
	.align		4
        /*0024*/ 	.byte	0x04, 0x55
        /*0026*/ 	.short	(.L_1373 - .L_1372)


	//   ....[0]....
.L_1372:
        /* <DEDUP_REMOVED lines=8> */


	//----- nvinfo : EIATTR_MERCURY_ISA_VERSION
	.align		4
.L_1373:
        /*0098*/ 	.byte	0x03, 0x5f
        /*009a*/ 	.short	0x0101


	//----- nvinfo : EIATTR_COOP_GROUP_MASK_REGIDS
	.align		4
        /*009c*/ 	.byte	0x04, 0x29
        /*009e*/ 	.short	(.L_1375 - .L_1374)


	//   ....[0]....
.L_1374:
        /*00a0*/ 	.word	0xffffffff


	//   ....[1]....
        /*00a4*/ 	.word	0xffffffff


	//   ....[2]....
        /*00a8*/ 	.word	0xffffffff


	//   ....[3]....
        /*00ac*/ 	.word	0xffffffff


	//   ....[4]....
        /*00b0*/ 	.word	0xffffffff


	//   ....[5]....
        /*00b4*/ 	.word	0xffffffff


	//   ....[6]....
        /*00b8*/ 	.word	0xffffffff


	//   ....[7]....
        /*00bc*/ 	.word	0xffffffff


	//   ....[8]....
        /*00c0*/ 	.word	0xffffffff


	//   ....[9]....
        /*00c4*/ 	.word	0xffffffff


	//   ....[10]....
        /*00c8*/ 	.word	0xffffffff


	//   ....[11]....
        /*00cc*/ 	.word	0xffffffff


	//   ....[12]....
        /*00d0*/ 	.word	0xffffffff


	//   ....[13]....
        /*00d4*/ 	.word	0xffffffff


	//   ....[14]....
        /*00d8*/ 	.word	0xffffffff


	//   ....[15]....
        /*00dc*/ 	.word	0xffffffff


	//   ....[16]....
        /*00e0*/ 	.word	0xffffffff


	//   ....[17]....
        /*00e4*/ 	.word	0xffffffff


	//   ....[18]....
        /*00e8*/ 	.word	0xffffffff


	//----- nvinfo : EIATTR_COOP_GROUP_INSTR_OFFSETS
	.align		4
.L_1375:
        /*00ec*/ 	.byte	0x04, 0x28
        /*00ee*/ 	.short	(.L_1377 - .L_1376)


	//   ....[0]....
.L_1376:
        /*00f0*/ 	.word	0x00002050


	//   ....[1]....
        /*00f4*/ 	.word	0x000024c0


	//   ....[2]....
        /*00f8*/ 	.word	0x00005430


	//   ....[3]....
        /*00fc*/ 	.word	0x00006430


	//   ....[4]....
        /*0100*/ 	.word	0x00006970


	//   ....[5]....
        /*0104*/ 	.word	0x00006980


	//   ....[6]....
        /*0108*/ 	.word	0x000069b0


	//   ....[7]....
        /*010c*/ 	.word	0x000069d0


	//   ....[8]....
        /*0110*/ 	.word	0x00006a00


	//   ....[9]....
        /*0114*/ 	.word	0x00006a20


	//   ....[10]....
        /*0118*/ 	.word	0x00006a50


	//   ....[11]....
        /*011c*/ 	.word	0x00006a70


	//   ....[12]....
        /*0120*/ 	.word	0x00006aa0


	//   ....[13]....
        /*0124*/ 	.word	0x00006ac0


	//   ....[14]....
        /*0128*/ 	.word	0x00006b50


	//   ....[15]....
        /*012c*/ 	.word	0x00006b60


	//   ....[16]....
        /*0130*/ 	.word	0x000076a0


	//   ....[17]....
        /*0134*/ 	.word	0x00008260


	//   ....[18]....
        /*0138*/ 	.word	0x00008a80


	//----- nvinfo : EIATTR_EXIT_INSTR_OFFSETS
	.align		4
.L_1377:
        /*013c*/ 	.byte	0x04, 0x1c
        /*013e*/ 	.short	(.L_1379 - .L_1378)


	//   ....[0]....
.L_1378:
        /*0140*/ 	.word	0x000002c0


	//   ....[1]....
        /*0144*/ 	.word	0x00001320


	//   ....[2]....
        /*0148*/ 	.word	0x000014d0


	//   ....[3]....
        /*014c*/ 	.word	0x00009070


	//----- nvinfo : EIATTR_MAX_THREADS
	.align		4
.L_1379:
        /*0150*/ 	.byte	0x04, 0x05
        /*0152*/ 	.short	(.L_1381 - .L_1380)
.L_1380:
        /*0154*/ 	.word	0x00000080
        /*0158*/ 	.word	0x00000001
        /*015c*/ 	.word	0x00000001


	//----- nvinfo : EIATTR_CRS_STACK_SIZE
	.align		4
.L_1381:
        /*0160*/ 	.byte	0x04, 0x1e
        /*0162*/ 	.short	(.L_1383 - .L_1382)
.L_1382:
        /*0164*/ 	.word	0x00000000


	//----- nvinfo : EIATTR_CBANK_PARAM_SIZE
	.align		4
.L_1383:
        /*0168*/ 	.byte	0x03, 0x19
        /*016a*/ 	.short	0x0188


	//----- nvinfo : EIATTR_PARAM_CBANK
	.align		4
        /*016c*/ 	.byte	0x04, 0x0a
        /*016e*/ 	.short	(.L_1385 - .L_1384)
	.align		4
.L_1384:
        /*0170*/ 	.word	index@(.nv.constant0._Z25selective_scan_fwd_kernelI32Selective_Scan_fwd_kernel_traitsILi128ELi16ELi1ELb1ELb1ELb1ELb1ELb1EfffEEv13SSMParamsBase)
        /*0174*/ 	.short	0x0210
        /*0176*/ 	.short	0x0188


	//----- nvinfo : EIATTR_SW_WAR
	.align		4
.L_1385:
        /*0178*/ 	.byte	0x04, 0x36
        /*017a*/ 	.short	(.L_1387 - .L_1386)
.L_1386:
        /*017c*/ 	.word	0x00000008
.L_1387:


//--------------------- .nv.info._Z25selective_scan_fwd_kernelI32Selective_Scan_fwd_kernel_traitsILi32ELi16ELi1ELb0ELb1ELb1ELb0ELb0EfffEEv13SSMParamsBase --------------------------
	.section	.nv.info._Z25selective_scan_fwd_kernelI32Selective_Scan_fwd_kernel_traitsILi32ELi16ELi1ELb0ELb1ELb1ELb0ELb0EfffEEv13SSMParamsBase,"",@"SHT_CUDA_INFO"
	.sectionflags	@""
	.align	4


	//----- nvinfo : EIATTR_CUDA_API_VERSION
	.align		4
        /*0000*/ 	.byte	0x04, 0x37
        /*0002*/ 	.short	(.L_1389 - .L_1388)
.L_1388:
        /*0004*/ 	.word	0x00000082


	//----- nvinfo : EIATTR_KPARAM_INFO
	.align		4
.L_1389:
        /*0008*/ 	.byte	0x04, 0x17
        /*000a*/ 	.short	(.L_1391 - .L_1390)
.L_1390:
        /*000c*/ 	.word	0x00000000
        /*0010*/ 	.short	0x0000
        /*0012*/ 	.short	0x0000
        /*0014*/ 	.byte	0x00, 0xf0, 0x21, 0x06


	//----- nvinfo : EIATTR_SPARSE_MMA_MASK
	.align		4
.L_1391:
        /*0018*/ 	.byte	0x03, 0x50
        /*001a*/ 	.short	0x0000


	//----- nvinfo : EIATTR_MAXREG_COUNT
	.align		4
        /*001c*/ 	.byte	0x03, 0x1b
        /*001e*/ 	.short	0x00ff


	//----- nvinfo : EIATTR_NUM_BARRIERS
	.align		4
        /*0020*/ 	.byte	0x02, 0x4c
        /*0022*/ 	.byte	0x01
	.zero		1


	//----- nvinfo : EIATTR_MERCURY_ISA_VERSION
	.align		4
        /*0024*/ 	.byte	0x03, 0x5f
        /*0026*/ 	.short	0x0101


	//----- nvinfo : EIATTR_COOP_GROUP_MASK_REGIDS
	.align		4
        /*0028*/ 	.byte	0x04, 0x29
        /*002a*/ 	.short	(.L_1393 - .L_1392)


	//   ....[0]....
.L_1392:
        /*002c*/ 	.word	0xffffffff


	//   ....[1]....
        /*0030*/ 	.word	0xffffffff


	//   ....[2]....
        /*0034*/ 	.word	0xffffffff


	//   ....[3]....
        /*0038*/ 	.word	0xffffffff


	//   ....[4]....
        /*003c*/ 	.word	0xffffffff


	//   ....[5]....
        /*0040*/ 	.word	0xffffffff


	//   ....[6]....
        /*0044*/ 	.word	0xffffffff


	//   ....[7]....
        /*0048*/ 	.word	0xffffffff


	//   ....[8]....
        /*004c*/ 	.word	0xffffffff


	//   ....[9]....
        /*0050*/ 	.word	0xffffffff


	//   ....[10]....
        /*0054*/ 	.word	0xffffffff


	//   ....[11]....
        /*0058*/ 	.word	0xffffffff


	//   ....[12]....
        /*005c*/ 	.word	0xffffffff


	//   ....[13]....
        /*0060*/ 	.word	0xffffffff


	//   ....[14]....
        /*0064*/ 	.word	0xffffffff


	//   ....[15]....
        /*0068*/ 	.word	0xffffffff


	//   ....[16]....
        /*006c*/ 	.word	0xffffffff


	//----- nvinfo : EIATTR_COOP_GROUP_INSTR_OFFSETS
	.align		4
.L_1393:
        /*0070*/ 	.byte	0x04, 0x28
        /*0072*/ 	.short	(.L_1395 - .L_1394)


	//   ....[0]....
.L_1394:
        /*0074*/ 	.word	0x00001ea0


	//   ....[1]....
        /*0078*/ 	.word	0x000022d0


	//   ....[2]....
        /*007c*/ 	.word	0x00005220


	//   ....[3]....
        /*0080*/ 	.word	0x00006250


	//   ....[4]....
        /*0084*/ 	.word	0x00006750


	//   ....[5]....
        /*0088*/ 	.word	0x00006760


	//   ....[6]....
        /*008c*/ 	.word	0x00006790


	//   ....[7]....
        /*0090*/ 	.word	0x000067b0


	//   ....[8]....
        /*0094*/ 	.word	0x000067e0


	//   ....[9]....
        /*0098*/ 	.word	0x00006800


	//   ....[10]....
        /*009c*/ 	.word	0x00006830


	//   ....[11]....
        /*00a0*/ 	.word	0x00006850


	//   ....[12]....
        /*00a4*/ 	.word	0x00006880


	//   ....[13]....
        /*00a8*/ 	.word	0x000068a0


	//   ....[14]....
        /*00ac*/ 	.word	0x000068e0


	//   ....[15]....
        /*00b0*/ 	.word	0x000068f0


	//   ....[16]....
        /*00b4*/ 	.word	0x000071e0


	//----- nvinfo : EIATTR_EXIT_INSTR_OFFSETS
	.align		4
.L_1395:
        /*00b8*/ 	.byte	0x04, 0x1c
        /*00ba*/ 	.short	(.L_1397 - .L_1396)


	//   ....[0]....
.L_1396:
        /*00bc*/ 	.word	0x000002b0


	//   ....[1]....
        /*00c0*/ 	.word	0x00001290


	//   ....[2]....
        /*00c4*/ 	.word	0x00001450


	//   ....[3]....
        /*00c8*/ 	.word	0x00007880


	//----- nvinfo : EIATTR_MAX_THREADS
	.align		4
.L_1397:
        /*00cc*/ 	.byte	0x04, 0x05
        /*00ce*/ 	.short	(.L_1399 - .L_1398)
.L_1398:
        /*00d0*/ 	.word	0x00000020
        /*00d4*/ 	.word	0x00000001
        /*00d8*/ 	.word	0x00000001


	//----- nvinfo : EIATTR_CRS_STACK_SIZE
	.align		4
.L_1399:
        /*00dc*/ 	.byte	0x04, 0x1e
        /*00de*/ 	.short	(.L_1401 - .L_1400)
.L_1400:
        /*00e0*/ 	.word	0x00000000


	//----- nvinfo : EIATTR_CBANK_PARAM_SIZE
	.align		4
.L_1401:
        /*00e4*/ 	.byte	0x03, 0x19
        /*00e6*/ 	.short	0x0188


	//----- nvinfo : EIATTR_PARAM_CBANK
	.align		4
        /*00e8*/ 	.byte	0x04, 0x0a
        /*00ea*/ 	.short	(.L_1403 - .L_1402)
	.align		4
.L_1402:
        /*00ec*/ 	.word	index@(.nv.constant0._Z25selective_scan_fwd_kernelI32Selective_Scan_fwd_kernel_traitsILi32ELi16ELi1ELb0ELb1ELb1ELb0ELb0EfffEEv13SSMParamsBase)
        /*00f0*/ 	.short	0x0210
        /*00f2*/ 	.short	0x0188


	//----- nvinfo : EIATTR_SW_WAR
	.align		4
.L_1403:
        /*00f4*/ 	.byte	0x04, 0x36
        /*00f6*/ 	.short	(.L_1405 - .L_1404)
.L_1404:
        /*00f8*/ 	.word	0x00000008
.L_1405:


//--------------------- .nv.info._Z25selective_scan_fwd_kernelI32Selective_Scan_fwd_kernel_traitsILi32ELi16ELi1ELb0ELb1ELb1ELb0ELb1EfffEEv13SSMParamsBase --------------------------
	.section	.nv.info._Z25selective_scan_fwd_kernelI32Selective_Scan_fwd_kernel_traitsILi32ELi16ELi1ELb0ELb1ELb1ELb0ELb1EfffEEv13SSMParamsBase,"",@"SHT_CUDA_INFO"
	.sectionflags	@""
	.align	4


	//----- nvinfo : EIATTR_CUDA_API_VERSION
	.align		4
        /*0000*/ 	.byte	0x04, 0x37
        /*0002*/ 	.short	(.L_1407 - .L_1406)
.L_1406:
        /*0004*/ 	.word	0x00000082


	//----- nvinfo : EIATTR_KPARAM_INFO
	.align		4
.L_1407:
        /*0008*/ 	.byte	0x04, 0x17
        /*000a*/ 	.short	(.L_1409 - .L_1408)
.L_1408:
        /*000c*/ 	.word	0x00000000
        /*0010*/ 	.short	0x0000
        /*0012*/ 	.short	0x0000
        /*0014*/ 	.byte	0x00, 0xf0, 0x21, 0x06


	//----- nvinfo : EIATTR_SPARSE_MMA_MASK
	.align		4
.L_1409:
        /*0018*/ 	.byte	0x03, 0x50
        /*001a*/ 	.short	0x0000


	//----- nvinfo : EIATTR_MAXREG_COUNT
	.align		4
        /*001c*/ 	.byte	0x03, 0x1b
        /*001e*/ 	.short	0x00ff


	//----- nvinfo : EIATTR_NUM_BARRIERS
	.align		4
        /*0020*/ 	.byte	0x02, 0x4c
        /*0022*/ 	.byte	0x01
	.zero		1


	//----- nvinfo : EIATTR_MERCURY_ISA_VERSION
	.align		4
        /*0024*/ 	.byte	0x03, 0x5f
        /*0026*/ 	.short	0x0101


	//----- nvinfo : EIATTR_COOP_GROUP_MASK_REGIDS
	.align		4
        /*0028*/ 	.byte	0x04, 0x29
        /*002a*/ 	.short	(.L_1411 - .L_1410)


	//   ....[0]....
.L_1410:
        /*002c*/ 	.word	0xffffffff


	//   ....[1]....
        /*0030*/ 	.word	0xffffffff


	//   ....[2]....
        /*0034*/ 	.word	0xffffffff


	//   ....[3]....
        /*0038*/ 	.word	0xffffffff


	//   ....[4]....
        /*003c*/ 	.word	0xffffffff


	//   ....[5]....
        /*0040*/ 	.word	0xffffffff


	//   ....[6]....
        /*0044*/ 	.word	0xffffffff


	//   ....[7]....
        /*0048*/ 	.word	0xffffffff


	//   ....[8]....
        /*004c*/ 	.word	0xffffffff


	//   ....[9]....
        /*0050*/ 	.word	0xffffffff


	//   ....[10]....
        /*0054*/ 	.word	0xffffffff


	//   ....[11]....
        /*0058*/ 	.word	0xffffffff


	//   ....[12]....
        /*005c*/ 	.word	0xffffffff


	//   ....[13]....
        /*0060*/ 	.word	0xffffffff


	//   ....[14]....
        /*0064*/ 	.word	0xffffffff


	//   ....[15]....
        /*0068*/ 	.word	0xffffffff


	//   ....[16]....
        /*006c*/ 	.word	0xffffffff


	//----- nvinfo : EIATTR_COOP_GROUP_INSTR_OFFSETS
	.align		4
.L_1411:
        /*0070*/ 	.byte	0x04, 0x28
        /*0072*/ 	.short	(.L_1413 - .L_1412)


	//   ....[0]....
.L_1412:
        /*0074*/ 	.word	0x00001ed0


	//   ....[1]....
        /*0078*/ 	.word	0x00002300


	//   ....[2]....
        /*007c*/ 	.word	0x00005260


	//   ....[3]....
        /*0080*/ 	.word	0x00006290


	//   ....[4]....
        /*0084*/ 	.word	0x00006790


	//   ....[5]....
        /*0088*/ 	.word	0x000067a0


	//   ....[6]....
        /*008c*/ 	.word	0x000067d0


	//   ....[7]....
        /*0090*/ 	.word	0x000067f0


	//   ....[8]....
        /*0094*/ 	.word	0x00006820


	//   ....[9]....
        /*0098*/ 	.word	0x00006840


	//   ....[10]....
        /*009c*/ 	.word	0x00006870


	//   ....[11]....
        /*00a0*/ 	.word	0x00006890


	//   ....[12]....
        /*00a4*/ 	.word	0x000068c0


	//   ....[13]....
        /*00a8*/ 	.word	0x000068e0


	//   ....[14]....
        /*00ac*/ 	.word	0x00006920


	//   ....[15]....
        /*00b0*/ 	.word	0x00006930


	//   ....[16]....
        /*00b4*/ 	.word	0x000071f0


	//----- nvinfo : EIATTR_EXIT_INSTR_OFFSETS
	.align		4
.L_1413:
        /*00b8*/ 	.byte	0x04, 0x1c
        /*00ba*/ 	.short	(.L_1415 - .L_1414)


	//   ....[0]....
.L_1414:
        /*00bc*/ 	.word	0x000002b0


	//   ....[1]....
        /*00c0*/ 	.word	0x000012a0


	//   ....[2]....
        /*00c4*/ 	.word	0x00001450


	//   ....[3]....
        /*00c8*/ 	.word	0x00007910


	//----- nvinfo : EIATTR_MAX_THREADS
	.align		4
.L_1415:
        /*00cc*/ 	.byte	0x04, 0x05
        /*00ce*/ 	.short	(.L_1417 - .L_1416)
.L_1416:
        /*00d0*/ 	.word	0x00000020
        /*00d4*/ 	.word	0x00000001
        /*00d8*/ 	.word	0x00000001


	//----- nvinfo : EIATTR_CRS_STACK_SIZE
	.align		4
.L_1417:
        /*00dc*/ 	.byte	0x04, 0x1e
        /*00de*/ 	.short	(.L_1419 - .L_1418)
.L_1418:
        /*00e0*/ 	.word	0x00000000


	//----- nvinfo : EIATTR_CBANK_PARAM_SIZE
	.align		4
.L_1419:
        /*00e4*/ 	.byte	0x03, 0x19
        /*00e6*/ 	.short	0x0188


	//----- nvinfo : EIATTR_PARAM_CBANK
	.align		4
        /*00e8*/ 	.byte	0x04, 0x0a
        /*00ea*/ 	.short	(.L_1421 - .L_1420)
	.align		4
.L_1420:
        /*00ec*/ 	.word	index@(.nv.constant0._Z25selective_scan_fwd_kernelI32Selective_Scan_fwd_kernel_traitsILi32ELi16ELi1ELb0ELb1ELb1ELb0ELb1EfffEEv13SSMParamsBase)
        /*00f0*/ 	.short	0x0210
        /*00f2*/ 	.short	0x0188


	//----- nvinfo : EIATTR_SW_WAR
	.align		4
.L_1421:
        /*00f4*/ 	.byte	0x04, 0x36
        /*00f6*/ 	.short	(.L_1423 - .L_1422)
.L_1422:
        /*00f8*/ 	.word	0x00000008
.L_1423:


//--------------------- .nv.info._Z25selective_scan_fwd_kernelI32Selective_Scan_fwd_kernel_traitsILi32ELi16ELi1ELb0ELb1ELb1ELb1ELb0EfffEEv13SSMParamsBase --------------------------
	.section	.nv.info._Z25selective_scan_fwd_kernelI32Selective_Scan_fwd_kernel_traitsILi32ELi16ELi1ELb0ELb1ELb1ELb1ELb0EfffEEv13SSMParamsBase,"",@"SHT_CUDA_INFO"
	.sectionflags	@""
	.align	4


	//----- nvinfo : EIATTR_CUDA_API_VERSION
	.align		4
        /*0000*/ 	.byte	0x04, 0x37
        /*0002*/ 	.short	(.L_1425 - .L_1424)
.L_1424:
        /*0004*/ 	.word	0x00000082


	//----- nvinfo : EIATTR_KPARAM_INFO
	.align		4
.L_1425:
        /*0008*/ 	.byte	0x04, 0x17
        /*000a*/ 	.short	(.L_1427 - .L_1426)
.L_1426:
        /*000c*/ 	.word	0x00000000
        /*0010*/ 	.short	0x0000
        /*0012*/ 	.short	0x0000
        /*0014*/ 	.byte	0x00, 0xf0, 0x21, 0x06


	//----- nvinfo : EIATTR_SPARSE_MMA_MASK
	.align		4
.L_1427:
        /*0018*/ 	.byte	0x03, 0x50
        /*001a*/ 	.short	0x0000


	//----- nvinfo : EIATTR_MAXREG_COUNT
	.align		4
        /*001c*/ 	.byte	0x03, 0x1b
        /*001e*/ 	.short	0x00ff


	//----- nvinfo : EIATTR_NUM_BARRIERS
	.align		4
        /*0020*/ 	.byte	0x02, 0x4c
        /*0022*/ 	.byte	0x01
	.zero		1


	//----- nvinfo : EIATTR_MERCURY_ISA_VERSION
	.align		4
        /*0024*/ 	.byte	0x03, 0x5f
        /*0026*/ 	.short	0x0101


	//----- nvinfo : EIATTR_COOP_GROUP_MASK_REGIDS
	.align		4
        /*0028*/ 	.byte	0x04, 0x29
        /*002a*/ 	.short	(.L_1429 - .L_1428)


	//   ....[0]....
.L_1428:
        /*002c*/ 	.word	0xffffffff


	//   ....[1]....
        /*0030*/ 	.word	0xffffffff


	//   ....[2]....
        /*0034*/ 	.word	0xffffffff


	//   ....[3]....
        /*0038*/ 	.word	0xffffffff


	//   ....[4]....
        /*003c*/ 	.word	0xffffffff


	//   ....[5]....
        /*0040*/ 	.word	0xffffffff


	//   ....[6]....
        /*0044*/ 	.word	0xffffffff


	//   ....[7]....
        /*0048*/ 	.word	0xffffffff


	//   ....[8]....
        /*004c*/ 	.word	0xffffffff


	//   ....[9]....
        /*0050*/ 	.word	0xffffffff


	//   ....[10]....
        /*0054*/ 	.word	0xffffffff


	//   ....[11]....
        /*0058*/ 	.word	0xffffffff


	//   ....[12]....
        /*005c*/ 	.word	0xffffffff


	//   ....[13]....
        /*0060*/ 	.word	0xffffffff


	//   ....[14]....
        /*0064*/ 	.word	0xffffffff


	//   ....[15]....
        /*0068*/ 	.word	0xffffffff


	//   ....[16]....
        /*006c*/ 	.word	0xffffffff


	//   ....[17]....
        /*0070*/ 	.word	0xffffffff


	//   ....[18]....
        /*0074*/ 	.word	0xffffffff


	//----- nvinfo : EIATTR_COOP_GROUP_INSTR_OFFSETS
	.align		4
.L_1429:
        /*0078*/ 	.byte	0x04, 0x28
        /*007a*/ 	.short	(.L_1431 - .L_1430)


	//   ....[0]....
.L_1430:
        /*007c*/ 	.word	0x00001e70


	//   ....[1]....
        /*0080*/ 	.word	0x000022d0


	//   ....[2]....
        /*0084*/ 	.word	0x00005210


	//   ....[3]....
        /*0088*/ 	.word	0x00006210


	//   ....[4]....
        /*008c*/ 	.word	0x00006710


	//   ....[5]....
        /*0090*/ 	.word	0x00006720


	//   ....[6]....
        /*0094*/ 	.word	0x00006750


	//   ....[7]....
        /*0098*/ 	.word	0x00006770


	//   ....[8]....
        /*009c*/ 	.word	0x000067a0


	//   ....[9]....
        /*00a0*/ 	.word	0x000067c0


	//   ....[10]....
        /*00a4*/ 	.word	0x000067f0


	//   ....[11]....
        /*00a8*/ 	.word	0x00006810


	//   ....[12]....
        /*00ac*/ 	.word	0x00006840


	//   ....[13]....
        /*00b0*/ 	.word	0x00006860


	//   ....[14]....
        /*00b4*/ 	.word	0x000068a0


	//   ....[15]....
        /*00b8*/ 	.word	0x000068b0


	//   ....[16]....
        /*00bc*/ 	.word	0x00007220


	//   ....[17]....
        /*00c0*/ 	.word	0x00007cc0


	//   ....[18]....
        /*00c4*/ 	.word	0x000084f0


	//----- nvinfo : EIATTR_EXIT_INSTR_OFFSETS
	.align		4
.L_1431:
        /*00c8*/ 	.byte	0x04, 0x1c
        /*00ca*/ 	.short	(.L_1433 - .L_1432)


	//   ....[0]....
.L_1432:
        /*00cc*/ 	.word	0x000002a0


	//   ....[1]....
        /*00d0*/ 	.word	0x00001260


	//   ....[2]....
        /*00d4*/ 	.word	0x00001510


	//   ....[3]....
        /*00d8*/ 	.word	0x00008a90


	//----- nvinfo : EIATTR_MAX_THREADS
	.align		4
.L_1433:
        /*00dc*/ 	.byte	0x04, 0x05
        /*00de*/ 	.short	(.L_1435 - .L_1434)
.L_1434:
        /*00e0*/ 	.word	0x00000020
        /*00e4*/ 	.word	0x00000001
        /*00e8*/ 	.word	0x00000001


	//----- nvinfo : EIATTR_CRS_STACK_SIZE
	.align		4
.L_1435:
        /*00ec*/ 	.byte	0x04, 0x1e
        /*00ee*/ 	.short	(.L_1437 - .L_1436)
.L_1436:
        /*00f0*/ 	.word	0x00000000


	//----- nvinfo : EIATTR_CBANK_PARAM_SIZE
	.align		4
.L_1437:
        /*00f4*/ 	.byte	0x03, 0x19
        /*00f6*/ 	.short	0x0188


	//----- nvinfo : EIATTR_PARAM_CBANK
	.align		4
        /*00f8*/ 	.byte	0x04, 0x0a
        /*00fa*/ 	.short	(.L_1439 - .L_1438)
	.align		4
.L_1438:
        /*00fc*/ 	.word	index@(.nv.constant0._Z25selective_scan_fwd_kernelI32Selective_Scan_fwd_kernel_traitsILi32ELi16ELi1ELb0ELb1ELb1ELb1ELb0EfffEEv13SSMParamsBase)
        /*0100*/ 	.short	0x0210
        /*0102*/ 	.short	0x0188


	//----- nvinfo : EIATTR_SW_WAR
	.align		4
.L_1439:
        /*0104*/ 	.byte	0x04, 0x36
        /*0106*/ 	.short	(.L_1441 - .L_1440)
.L_1440:
        /*0108*/ 	.word	0x00000008
.L_1441:


//--------------------- .nv.info._Z25selective_scan_fwd_kernelI32Selective_Scan_fwd_kernel_traitsILi32ELi16ELi1ELb0ELb1ELb1ELb1ELb1EfffEEv13SSMParamsBase --------------------------
	.section	.nv.info._Z25selective_scan_fwd_kernelI32Selective_Scan_fwd_kernel_traitsILi32ELi16ELi1ELb0ELb1ELb1ELb1ELb1EfffEEv13SSMParamsBase,"",@"SHT_CUDA_INFO"
	.sectionflags	@""
	.align	4


	//----- nvinfo : EIATTR_CUDA_API_VERSION
	.align		4
        /*0000*/ 	.byte	0x04, 0x37
        /*0002*/ 	.short	(.L_1443 - .L_1442)
.L_1442:
        /*0004*/ 	.word	0x00000082


	//----- nvinfo : EIATTR_KPARAM_INFO
	.align		4
.L_1443:
        /*0008*/ 	.byte	0x04, 0x17
        /*000a*/ 	.short	(.L_1445 - .L_1444)
.L_1444:
        /*000c*/ 	.word	0x00000000
        /*0010*/ 	.short	0x0000
        /*0012*/ 	.short	0x0000
        /*0014*/ 	.byte	0x00, 0xf0, 0x21, 0x06


	//----- nvinfo : EIATTR_SPARSE_MMA_MASK
	.align		4
.L_1445:
        /*0018*/ 	.byte	0x03, 0x50
        /*001a*/ 	.short	0x0000


	//----- nvinfo : EIATTR_MAXREG_COUNT
	.align		4
        /*001c*/ 	.byte	0x03, 0x1b
        /*001e*/ 	.short	0x00ff


	//----- nvinfo : EIATTR_NUM_BARRIERS
	.align		4
        /*0020*/ 	.byte	0x02, 0x4c
        /*0022*/ 	.byte	0x01
	.zero		1


	//----- nvinfo : EIATTR_MERCURY_ISA_VERSION
	.align		4
        /*0024*/ 	.byte	0x03, 0x5f
        /*0026*/ 	.short	0x0101


	//----- nvinfo : EIATTR_COOP_GROUP_MASK_REGIDS
	.align		4
        /*0028*/ 	.byte	0x04, 0x29
        /*002a*/ 	.short	(.L_1447 - .L_1446)


	//   ....[0]....
.L_1446:
        /*002c*/ 	.word	0xffffffff


	//   ....[1]....
        /*0030*/ 	.word	0xffffffff


	//   ....[2]....
        /*0034*/ 	.word	0xffffffff


	//   ....[3]....
        /*0038*/ 	.word	0xffffffff


	//   ....[4]....
        /*003c*/ 	.word	0xffffffff


	//   ....[5]....
        /*0040*/ 	.word	0xffffffff


	//   ....[6]....
        /*0044*/ 	.word	0xffffffff


	//   ....[7]....
        /*0048*/ 	.word	0xffffffff


	//   ....[8]....
        /*004c*/ 	.word	0xffffffff


	//   ....[9]....
        /*0050*/ 	.word	0xffffffff


	//   ....[10]....
        /*0054*/ 	.word	0xffffffff


	//   ....[11]....
        /*0058*/ 	.word	0xffffffff


	//   ....[12]....
        /*005c*/ 	.word	0xffffffff


	//   ....[13]....
        /*0060*/ 	.word	0xffffffff


	//   ....[14]....
        /*0064*/ 	.word	0xffffffff


	//   ....[15]....
        /*0068*/ 	.word	0xffffffff


	//   ....[16]....
        /*006c*/ 	.word	0xffffffff


	//   ....[17]....
        /*0070*/ 	.word	0xffffffff


	//   ....[18]....
        /*0074*/ 	.word	0xffffffff


	//----- nvinfo : EIATTR_COOP_GROUP_INSTR_OFFSETS
	.align		4
.L_1447:
        /*0078*/ 	.byte	0x04, 0x28
        /*007a*/ 	.short	(.L_1449 - .L_1448)


	//   ....[0]....
.L_1448:
        /*007c*/ 	.word	0x00001e50


	//   ....[1]....
        /*0080*/ 	.word	0x000022a0


	//   ....[2]....
        /*0084*/ 	.word	0x000051e0


	//   ....[3]....
        /*0088*/ 	.word	0x000061c0


	//   ....[4]....
        /*008c*/ 	.word	0x000066c0


	//   ....[5]....
        /*0090*/ 	.word	0x000066d0


	//   ....[6]....
        /*0094*/ 	.word	0x00006700


	//   ....[7]....
        /*0098*/ 	.word	0x00006720


	//   ....[8]....
        /*009c*/ 	.word	0x00006750


	//   ....[9]....
        /*00a0*/ 	.word	0x00006770


	//   ....[10]....
        /*00a4*/ 	.word	0x000067a0


	//   ....[11]....
        /*00a8*/ 	.word	0x000067c0


	//   ....[12]....
        /*00ac*/ 	.word	0x000067f0


	//   ....[13]....
        /*00b0*/ 	.word	0x00006810


	//   ....[14]....
        /*00b4*/ 	.word	0x00006850


	//   ....[15]....
        /*00b8*/ 	.word	0x00006860


	//   ....[16]....
        /*00bc*/ 	.word	0x000071b0


	//   ....[17]....
        /*00c0*/ 	.word	0x00007c80


	//   ....[18]....
        /*00c4*/ 	.word	0x000084a0


	//----- nvinfo : EIATTR_EXIT_INSTR_OFFSETS
	.align		4
.L_1449:
        /*00c8*/ 	.byte	0x04, 0x1c
        /*00ca*/ 	.short	(.L_1451 - .L_1450)


	//   ....[0]....
.L_1450:
        /*00cc*/ 	.word	0x00000290


	//   ....[1]....
        /*00d0*/ 	.word	0x00001250


	//   ....[2]....
        /*00d4*/ 	.word	0x000014d0


	//   ....[3]....
        /*00d8*/ 	.word	0x00008a50


	//----- nvinfo : EIATTR_MAX_THREADS
	.align		4
.L_1451:
        /*00dc*/ 	.byte	0x04, 0x05
        /*00de*/ 	.short	(.L_1453 - .L_1452)
.L_1452:
        /*00e0*/ 	.word	0x00000020
        /*00e4*/ 	.word	0x00000001
        /*00e8*/ 	.word	0x00000001


	//----- nvinfo : EIATTR_CRS_STACK_SIZE
	.align		4
.L_1453:
        /*00ec*/ 	.byte	0x04, 0x1e
        /*00ee*/ 	.short	(.L_1455 - .L_1454)
.L_1454:
        /*00f0*/ 	.word	0x00000000


	//----- nvinfo : EIATTR_CBANK_PARAM_SIZE
	.align		4
.L_1455:
        /*00f4*/ 	.byte	0x03, 0x19
        /*00f6*/ 	.short	0x0188


	//----- nvinfo : EIATTR_PARAM_CBANK
	.align		4
        /*00f8*/ 	.byte	0x04, 0x0a
        /*00fa*/ 	.short	(.L_1457 - .L_1456)
	.align		4
.L_1456:
        /*00fc*/ 	.word	index@(.nv.constant0._Z25selective_scan_fwd_kernelI32Selective_Scan_fwd_kernel_traitsILi32ELi16ELi1ELb0ELb1ELb1ELb1ELb1EfffEEv13SSMParamsBase)
        /*0100*/ 	.short	0x0210
        /*0102*/ 	.short	0x0188


	//----- nvinfo : EIATTR_SW_WAR
	.align		4
.L_1457:
        /*0104*/ 	.byte	0x04, 0x36
        /*0106*/ 	.short	(.L_1459 - .L_1458)
.L_1458:
        /*0108*/ 	.word	0x00000008
.L_1459:


//--------------------- .nv.info._Z25selective_scan_fwd_kernelI32Selective_Scan_fwd_kernel_traitsILi32ELi16ELi1ELb1ELb1ELb1ELb0ELb0EfffEEv13SSMParamsBase --------------------------
	.section	.nv.info._Z25selective_scan_fwd_kernelI32Selective_Scan_fwd_kernel_traitsILi32ELi16ELi1ELb1ELb1ELb1ELb0ELb0EfffEEv13SSMParamsBase,"",@"SHT_CUDA_INFO"
	.sectionflags	@""
	.align	4


	//----- nvinfo : EIATTR_CUDA_API_VERSION
	.align		4
        /*0000*/ 	.byte	0x04, 0x37
        /*0002*/ 	.short	(.L_1461 - .L_1460)
.L_1460:
        /*0004*/ 	.word	0x00000082


	//----- nvinfo : EIATTR_KPARAM_INFO
	.align		4
.L_1461:
        /*0008*/ 	.byte	0x04, 0x17
        /*000a*/ 	.short	(.L_1463 - .L_1462)
.L_1462:
        /*000c*/ 	.word	0x00000000
        /*0010*/ 	.short	0x0000
        /*0012*/ 	.short	0x0000
        /*0014*/ 	.byte	0x00, 0xf0, 0x21, 0x06


	//----- nvinfo : EIATTR_SPARSE_MMA_MASK
	.align		4
.L_1463:
        /*0018*/ 	.byte	0x03, 0x50
        /*001a*/ 	.short	0x0000


	//----- nvinfo : EIATTR_MAXREG_COUNT
	.align		4
        /*001c*/ 	.byte	0x03, 0x1b
        /*001e*/ 	.short	0x00ff


	//----- nvinfo : EIATTR_NUM_BARRIERS
	.align		4
        /*0020*/ 	.byte	0x02, 0x4c
        /*0022*/ 	.byte	0x01
	.zero		1


	//----- nvinfo : EIATTR_MERCURY_ISA_VERSION
	.align		4
        /*0024*/ 	.byte	0x03, 0x5f
        /*0026*/ 	.short	0x0101


	//----- nvinfo : EIATTR_COOP_GROUP_MASK_REGIDS
	.align		4
        /*0028*/ 	.byte	0x04, 0x29
        /*002a*/ 	.short	(.L_1465 - .L_1464)


	//   ....[0]....
.L_1464:
        /*002c*/ 	.word	0xffffffff


	//   ....[1]....
        /*0030*/ 	.word	0xffffffff


	//   ....[2]....
        /*0034*/ 	.word	0xffffffff


	//   ....[3]....
        /*0038*/ 	.word	0xffffffff


	//   ....[4]....
        /*003c*/ 	.word	0xffffffff


	//   ....[5]....
        /*0040*/ 	.word	0xffffffff


	//   ....[6]....
        /*0044*/ 	.word	0xffffffff


	//   ....[7]....
        /*0048*/ 	.word	0xffffffff


	//   ....[8]....
        /*004c*/ 	.word	0xffffffff


	//   ....[9]....
        /*0050*/ 	.word	0xffffffff


	//   ....[10]....
        /*0054*/ 	.word	0xffffffff


	//   ....[11]....
        /*0058*/ 	.word	0xffffffff


	//   ....[12]....
        /*005c*/ 	.word	0xffffffff


	//   ....[13]....
        /*0060*/ 	.word	0xffffffff


	//   ....[14]....
        /*0064*/ 	.word	0xffffffff


	//   ....[15]....
        /*0068*/ 	.word	0xffffffff


	//   ....[16]....
        /*006c*/ 	.word	0xffffffff


	//----- nvinfo : EIATTR_COOP_GROUP_INSTR_OFFSETS
	.align		4
.L_1465:
        /*0070*/ 	.byte	0x04, 0x28
        /*0072*/ 	.short	(.L_1467 - .L_1466)


	//   ....[0]....
.L_1466:
        /*0074*/ 	.word	0x00001700


	//   ....[1]....
        /*0078*/ 	.word	0x000017f0


	//   ....[2]....
        /*007c*/ 	.word	0x00004280


	//   ....[3]....
        /*0080*/ 	.word	0x00004940


	//   ....[4]....
        /*0084*/ 	.word	0x00004df0


	//   ....[5]....
        /*0088*/ 	.word	0x00004e00


	//   ....[6]....
        /*008c*/ 	.word	0x00004e30


	//   ....[7]....
        /*0090*/ 	.word	0x00004e50


	//   ....[8]....
        /*0094*/ 	.word	0x00004e80


	//   ....[9]....
        /*0098*/ 	.word	0x00004ea0


	//   ....[10]....
        /*009c*/ 	.word	0x00004ed0


	//   ....[11]....
        /*00a0*/ 	.word	0x00004ef0


	//   ....[12]....
        /*00a4*/ 	.word	0x00004f20


	//   ....[13]....
        /*00a8*/ 	.word	0x00004f40


	//   ....[14]....
        /*00ac*/ 	.word	0x00004f70


	//   ....[15]....
        /*00b0*/ 	.word	0x00004fb0


	//   ....[16]....
        /*00b4*/ 	.word	0x000057c0


	//----- nvinfo : EIATTR_EXIT_INSTR_OFFSETS
	.align		4
.L_1467:
        /*00b8*/ 	.byte	0x04, 0x1c
        /*00ba*/ 	.short	(.L_1469 - .L_1468)


	//   ....[0]....
.L_1468:
        /*00bc*/ 	.word	0x000002b0


	//   ....[1]....
        /*00c0*/ 	.word	0x000012e0


	//   ....[2]....
        /*00c4*/ 	.word	0x000015a0


	//   ....[3]....
        /*00c8*/ 	.word	0x00005940


	//----- nvinfo : EIATTR_MAX_THREADS
	.align		4
.L_1469:
        /*00cc*/ 	.byte	0x04, 0x05
        /*00ce*/ 	.short	(.L_1471 - .L_1470)
.L_1470:
        /*00d0*/ 	.word	0x00000020
        /*00d4*/ 	.word	0x00000001
        /*00d8*/ 	.word	0x00000001


	//----- nvinfo : EIATTR_CRS_STACK_SIZE
	.align		4
.L_1471:
        /*00dc*/ 	.byte	0x04, 0x1e
        /*00de*/ 	.short	(.L_1473 - .L_1472)
.L_1472:
        /*00e0*/ 	.word	0x00000000


	//----- nvinfo : EIATTR_CBANK_PARAM_SIZE
	.align		4
.L_1473:
        /*00e4*/ 	.byte	0x03, 0x19
        /*00e6*/ 	.short	0x0188


	//----- nvinfo : EIATTR_PARAM_CBANK
	.align		4
        /*00e8*/ 	.byte	0x04, 0x0a
        /*00ea*/ 	.short	(.L_1475 - .L_1474)
	.align		4
.L_1474:
        /*00ec*/ 	.word	index@(.nv.constant0._Z25selective_scan_fwd_kernelI32Selective_Scan_fwd_kernel_traitsILi32ELi16ELi1ELb1ELb1ELb1ELb0ELb0EfffEEv13SSMParamsBase)
        /*00f0*/ 	.short	0x0210
        /*00f2*/ 	.short	0x0188


	//----- nvinfo : EIATTR_SW_WAR
	.align		4
.L_1475:
        /*00f4*/ 	.byte	0x04, 0x36
        /*00f6*/ 	.short	(.L_1477 - .L_1476)
.L_1476:
        /*00f8*/ 	.word	0x00000008
.L_1477:


//--------------------- .nv.info._Z25selective_scan_fwd_kernelI32Selective_Scan_fwd_kernel_traitsILi32ELi16ELi1ELb1ELb1ELb1ELb0ELb1EfffEEv13SSMParamsBase --------------------------
	.section	.nv.info._Z25selective_scan_fwd_kernelI32Selective_Scan_fwd_kernel_traitsILi32ELi16ELi1ELb1ELb1ELb1ELb0ELb1EfffEEv13SSMParamsBase,"",@"SHT_CUDA_INFO"
	.sectionflags	@""
	.align	4


	//----- nvinfo : EIATTR_CUDA_API_VERSION
	.align		4
        /*0000*/ 	.byte	0x04, 0x37
        /*0002*/ 	.short	(.L_1479 - .L_1478)
.L_1478:
        /*0004*/ 	.word	0x00000082


	//----- nvinfo : EIATTR_KPARAM_INFO
	.align		4
.L_1479:
        /*0008*/ 	.byte	0x04, 0x17
        /*000a*/ 	.short	(.L_1481 - .L_1480)
.L_1480:
        /*000c*/ 	.word	0x00000000
        /*0010*/ 	.short	0x0000
        /*0012*/ 	.short	0x0000
        /*0014*/ 	.byte	0x00, 0xf0, 0x21, 0x06


	//----- nvinfo : EIATTR_SPARSE_MMA_MASK
	.align		4
.L_1481:
        /*0018*/ 	.byte	0x03, 0x50
        /*001a*/ 	.short	0x0000


	//----- nvinfo : EIATTR_MAXREG_COUNT
	.align		4
        /*001c*/ 	.byte	0x03, 0x1b
        /*001e*/ 	.short	0x00ff


	//----- nvinfo : EIATTR_NUM_BARRIERS
	.align		4
        /*0020*/ 	.byte	0x02, 0x4c
        /*0022*/ 	.byte	0x01
	.zero		1


	//----- nvinfo : EIATTR_MERCURY_ISA_VERSION
	.align		4
        /*0024*/ 	.byte	0x03, 0x5f
        /*0026*/ 	.short	0x0101


	//----- nvinfo : EIATTR_COOP_GROUP_MASK_REGIDS
	.align		4
        /*0028*/ 	.byte	0x04, 0x29
        /*002a*/ 	.short	(.L_1483 - .L_1482)


	//   ....[0]....
.L_1482:
        /*002c*/ 	.word	0xffffffff


	//   ....[1]....
        /*0030*/ 	.word	0xffffffff


	//   ....[2]....
        /*0034*/ 	.word	0xffffffff


	//   ....[3]....
        /*0038*/ 	.word	0xffffffff


	//   ....[4]....
        /*003c*/ 	.word	0xffffffff


	//   ....[5]....
        /*0040*/ 	.word	0xffffffff


	//   ....[6]....
        /*0044*/ 	.word	0xffffffff


	//   ....[7]....
        /*0048*/ 	.word	0xffffffff


	//   ....[8]....
        /*004c*/ 	.word	0xffffffff


	//   ....[9]....
        /*0050*/ 	.word	0xffffffff


	//   ....[10]....
        /*0054*/ 	.word	0xffffffff


	//   ....[11]....
        /*0058*/ 	.word	0xffffffff


	//   ....[12]....
        /*005c*/ 	.word	0xffffffff


	//   ....[13]....
        /*0060*/ 	.word	0xffffffff


	//   ....[14]....
        /*0064*/ 	.word	0xffffffff


	//   ....[15]....
        /*0068*/ 	.word	0xffffffff


	//   ....[16]....
        /*006c*/ 	.word	0xffffffff


	//----- nvinfo : EIATTR_COOP_GROUP_INSTR_OFFSETS
	.align		4
.L_1483:
        /*0070*/ 	.byte	0x04, 0x28
        /*0072*/ 	.short	(.L_1485 - .L_1484)


	//   ....[0]....
.L_1484:
        /*0074*/ 	.word	0x00001ed0


	//   ....[1]....
        /*0078*/ 	.word	0x00002300


	//   ....[2]....
        /*007c*/ 	.word	0x00005260


	//   ....[3]....
        /*0080*/ 	.word	0x00006290


	//   ....[4]....
        /*0084*/ 	.word	0x00006790


	//   ....[5]....
        /*0088*/ 	.word	0x000067a0


	//   ....[6]....
        /*008c*/ 	.word	0x000067d0


	//   ....[7]....
        /*0090*/ 	.word	0x000067f0


	//   ....[8]....
        /*0094*/ 	.word	0x00006820


	//   ....[9]....
        /*0098*/ 	.word	0x00006840


	//   ....[10]....
        /*009c*/ 	.word	0x00006870


	//   ....[11]....
        /*00a0*/ 	.word	0x00006890


	//   ....[12]....
        /*00a4*/ 	.word	0x000068c0


	//   ....[13]....
        /*00a8*/ 	.word	0x000068e0


	//   ....[14]....
        /*00ac*/ 	.word	0x00006920


	//   ....[15]....
        /*00b0*/ 	.word	0x00006930


	//   ....[16]....
        /*00b4*/ 	.word	0x000071f0


	//----- nvinfo : EIATTR_EXIT_INSTR_OFFSETS
	.align		4
.L_1485:
        /*00b8*/ 	.byte	0x04, 0x1c
        /*00ba*/ 	.short	(.L_1487 - .L_1486)


	//   ....[0]....
.L_1486:
        /*00bc*/ 	.word	0x000002b0


	//   ....[1]....
        /*00c0*/ 	.word	0x000012a0


	//   ....[2]....
        /*00c4*/ 	.word	0x00001450


	//   ....[3]....
        /*00c8*/ 	.word	0x00007910


	//----- nvinfo : EIATTR_MAX_THREADS
	.align		4
.L_1487:
        /*00cc*/ 	.byte	0x04, 0x05
        /*00ce*/ 	.short	(.L_1489 - .L_1488)
.L_1488:
        /*00d0*/ 	.word	0x00000020
        /*00d4*/ 	.word	0x00000001
        /*00d8*/ 	.word	0x00000001


	//----- nvinfo : EIATTR_CRS_STACK_SIZE
	.align		4
.L_1489:
        /*00dc*/ 	.byte	0x04, 0x1e
        /*00de*/ 	.short	(.L_1491 - .L_1490)
.L_1490:
        /*00e0*/ 	.word	0x00000000


	//----- nvinfo : EIATTR_CBANK_PARAM_SIZE
	.align		4
.L_1491:
        /*00e4*/ 	.byte	0x03, 0x19
        /*00e6*/ 	.short	0x0188


	//----- nvinfo : EIATTR_PARAM_CBANK
	.align		4
        /*00e8*/ 	.byte	0x04, 0x0a
        /*00ea*/ 	.short	(.L_1493 - .L_1492)
	.align		4
.L_1492:
        /*00ec*/ 	.word	index@(.nv.constant0._Z25selective_scan_fwd_kernelI32Selective_Scan_fwd_kernel_traitsILi32ELi16ELi1ELb1ELb1ELb1ELb0ELb1EfffEEv13SSMParamsBase)
        /*00f0*/ 	.short	0x0210
        /*00f2*/ 	.short	0x0188


	//----- nvinfo : EIATTR_SW_WAR
	.align		4
.L_1493:
        /*00f4*/ 	.byte	0x04, 0x36
        /*00f6*/ 	.short	(.L_1495 - .L_1494)
.L_1494:
        /*00f8*/ 	.word	0x00000008
.L_1495:


//--------------------- .nv.info._Z25selective_scan_fwd_kernelI32Selective_Scan_fwd_kernel_traitsILi32ELi16ELi1ELb1ELb1ELb1ELb1ELb0EfffEEv13SSMParamsBase --------------------------
	.section	.nv.info._Z25selective_scan_fwd_kernelI32Selective_Scan_fwd_kernel_traitsILi32ELi16ELi1ELb1ELb1ELb1ELb1ELb0EfffEEv13SSMParamsBase,"",@"SHT_CUDA_INFO"
	.sectionflags	@""
	.align	4


	//----- nvinfo : EIATTR_CUDA_API_VERSION
	.align		4
        /*0000*/ 	.byte	0x04, 0x37
        /*0002*/ 	.short	(.L_1497 - .L_1496)
.L_1496:
        /*0004*/ 	.word	0x00000082


	//----- nvinfo : EIATTR_KPARAM_INFO
	.align		4
.L_1497:
        /*0008*/ 	.byte	0x04, 0x17
        /*000a*/ 	.short	(.L_1499 - .L_1498)
.L_1498:
        /*000c*/ 	.word	0x00000000
        /*0010*/ 	.short	0x0000
        /*0012*/ 	.short	0x0000
        /*0014*/ 	.byte	0x00, 0xf0, 0x21, 0x06


	//----- nvinfo : EIATTR_SPARSE_MMA_MASK
	.align		4
.L_1499:
        /*0018*/ 	.byte	0x03, 0x50
        /*001a*/ 	.short	0x0000


	//----- nvinfo : EIATTR_MAXREG_COUNT
	.align		4
        /*001c*/ 	.byte	0x03, 0x1b
        /*001e*/ 	.short	0x00ff


	//----- nvinfo : EIATTR_NUM_BARRIERS
	.align		4
        /*0020*/ 	.byte	0x02, 0x4c
        /*0022*/ 	.byte	0x01
	.zero		1


	//----- nvinfo : EIATTR_MERCURY_ISA_VERSION
	.align		4
        /*0024*/ 	.byte	0x03, 0x5f
        /*0026*/ 	.short	0x0101


	//----- nvinfo : EIATTR_COOP_GROUP_MASK_REGIDS
	.align		4
        /*0028*/ 	.byte	0x04, 0x29
        /*002a*/ 	.short	(.L_1501 - .L_1500)


	//   ....[0]....
.L_1500:
        /*002c*/ 	.word	0xffffffff


	//   ....[1]....
        /*0030*/ 	.word	0xffffffff


	//   ....[2]....
        /*0034*/ 	.word	0xffffffff


	//   ....[3]....
        /*0038*/ 	.word	0xffffffff


	//   ....[4]....
        /*003c*/ 	.word	0xffffffff


	//   ....[5]....
        /*0040*/ 	.word	0xffffffff


	//   ....[6]....
        /*0044*/ 	.word	0xffffffff


	//   ....[7]....
        /*0048*/ 	.word	0xffffffff


	//   ....[8]....
        /*004c*/ 	.word	0xffffffff


	//   ....[9]....
        /*0050*/ 	.word	0xffffffff


	//   ....[10]....
        /*0054*/ 	.word	0xffffffff


	//   ....[11]....
        /*0058*/ 	.word	0xffffffff


	//   ....[12]....
        /*005c*/ 	.word	0xffffffff


	//   ....[13]....
        /*0060*/ 	.word	0xffffffff


	//   ....[14]....
        /*0064*/ 	.word	0xffffffff


	//   ....[15]....
        /*0068*/ 	.word	0xffffffff


	//   ....[16]....
        /*006c*/ 	.word	0xffffffff


	//   ....[17]....
        /*0070*/ 	.word	0xffffffff


	//   ....[18]....
        /*0074*/ 	.word	0xffffffff


	//----- nvinfo : EIATTR_COOP_GROUP_INSTR_OFFSETS
	.align		4
.L_1501:
        /*0078*/ 	.byte	0x04, 0x28
        /*007a*/ 	.short	(.L_1503 - .L_1502)


	//   ....[0]....
.L_1502:
        /*007c*/ 	.word	0x000016b0


	//   ....[1]....
        /*0080*/ 	.word	0x000017a0


	//   ....[2]....
        /*0084*/ 	.word	0x00004230


	//   ....[3]....
        /*0088*/ 	.word	0x000048f0


	//   ....[4]....
        /*008c*/ 	.word	0x00004da0


	//   ....[5]....
        /*0090*/ 	.word	0x00004db0


	//   ....[6]....
        /*0094*/ 	.word	0x00004de0


	//   ....[7]....
        /*0098*/ 	.word	0x00004e00


	//   ....[8]....
        /*009c*/ 	.word	0x00004e30


	//   ....[9]....
        /*00a0*/ 	.word	0x00004e50


	//   ....[10]....
        /*00a4*/ 	.word	0x00004e80


	//   ....[11]....
        /*00a8*/ 	.word	0x00004ea0


	//   ....[12]....
        /*00ac*/ 	.word	0x00004ed0


	//   ....[13]....
        /*00b0*/ 	.word	0x00004ef0


	//   ....[14]....
        /*00b4*/ 	.word	0x00004f20


	//   ....[15]....
        /*00b8*/ 	.word	0x00004f60


	//   ....[16]....
        /*00bc*/ 	.word	0x00005790


	//   ....[17]....
        /*00c0*/ 	.word	0x00005a60


	//   ....[18]....
        /*00c4*/ 	.word	0x000061a0


	//----- nvinfo : EIATTR_EXIT_INSTR_OFFSETS
	.align		4
.L_1503:
        /*00c8*/ 	.byte	0x04, 0x1c
        /*00ca*/ 	.short	(.L_1505 - .L_1504)


	//   ....[0]....
.L_1504:
        /*00cc*/ 	.word	0x000002a0


	//   ....[1]....
        /*00d0*/ 	.word	0x00001290


	//   ....[2]....
        /*00d4*/ 	.word	0x00001550


	//   ....[3]....
        /*00d8*/ 	.word	0x00006290


	//----- nvinfo : EIATTR_MAX_THREADS
	.align		4
.L_1505:
        /*00dc*/ 	.byte	0x04, 0x05
        /*00de*/ 	.short	(.L_1507 - .L_1506)
.L_1506:
        /*00e0*/ 	.word	0x00000020
        /*00e4*/ 	.word	0x00000001
        /*00e8*/ 	.word	0x00000001


	//----- nvinfo : EIATTR_CRS_STACK_SIZE
	.align		4
.L_1507:
        /*00ec*/ 	.byte	0x04, 0x1e
        /*00ee*/ 	.short	(.L_1509 - .L_1508)
.L_1508:
        /*00f0*/ 	.word	0x00000000


	//----- nvinfo : EIATTR_CBANK_PARAM_SIZE
	.align		4
.L_1509:
        /*00f4*/ 	.byte	0x03, 0x19
        /*00f6*/ 	.short	0x0188


	//----- nvinfo : EIATTR_PARAM_CBANK
	.align		4
        /*00f8*/ 	.byte	0x04, 0x0a
        /*00fa*/ 	.short	(.L_1511 - .L_1510)
	.align		4
.L_1510:
        /*00fc*/ 	.word	index@(.nv.constant0._Z25selective_scan_fwd_kernelI32Selective_Scan_fwd_kernel_traitsILi32ELi16ELi1ELb1ELb1ELb1ELb1ELb0EfffEEv13SSMParamsBase)
        /*0100*/ 	.short	0x0210
        /*0102*/ 	.short	0x0188


	//----- nvinfo : EIATTR_SW_WAR
	.align		4
.L_1511:
        /*0104*/ 	.byte	0x04, 0x36
        /*0106*/ 	.short	(.L_1513 - .L_1512)
.L_1512:
        /*0108*/ 	.word	0x00000008
.L_1513:


//--------------------- .nv.info._Z25selective_scan_fwd_kernelI32Selective_Scan_fwd_kernel_traitsILi32ELi16ELi1ELb1ELb1ELb1ELb1ELb1EfffEEv13SSMParamsBase --------------------------
	.section	.nv.info._Z25selective_scan_fwd_kernelI32Selective_Scan_fwd_kernel_traitsILi32ELi16ELi1ELb1ELb1ELb1ELb1ELb1EfffEEv13SSMParamsBase,"",@"SHT_CUDA_INFO"
	.sectionflags	@""
	.align	4


	//----- nvinfo : EIATTR_CUDA_API_VERSION
	.align		4
        /*0000*/ 	.byte	0x04, 0x37
        /*0002*/ 	.short	(.L_1515 - .L_1514)
.L_1514:
        /*0004*/ 	.word	0x00000082


	//----- nvinfo : EIATTR_KPARAM_INFO
	.align		4
.L_1515:
        /*0008*/ 	.byte	0x04, 0x17
        /*000a*/ 	.short	(.L_1517 - .L_1516)
.L_1516:
        /*000c*/ 	.word	0x00000000
        /*0010*/ 	.short	0x0000
        /*0012*/ 	.short	0x0000
        /*0014*/ 	.byte	0x00, 0xf0, 0x21, 0x06


	//----- nvinfo : EIATTR_SPARSE_MMA_MASK
	.align		4
.L_1517:
        /*0018*/ 	.byte	0x03, 0x50
        /*001a*/ 	.short	0x0000


	//----- nvinfo : EIATTR_MAXREG_COUNT
	.align		4
        /*001c*/ 	.byte	0x03, 0x1b
        /*001e*/ 	.short	0x00ff


	//----- nvinfo : EIATTR_NUM_BARRIERS
	.align		4
        /*0020*/ 	.byte	0x02, 0x4c
        /*0022*/ 	.byte	0x01
	.zero		1


	//----- nvinfo : EIATTR_MERCURY_ISA_VERSION
	.align		4
        /*0024*/ 	.byte	0x03, 0x5f
        /*0026*/ 	.short	0x0101


	//----- nvinfo : EIATTR_COOP_GROUP_MASK_REGIDS
	.align		4
        /*0028*/ 	.byte	0x04, 0x29
        /*002a*/ 	.short	(.L_1519 - .L_1518)


	//   ....[0]....
.L_1518:
        /*002c*/ 	.word	0xffffffff


	//   ....[1]....
        /*0030*/ 	.word	0xffffffff


	//   ....[2]....
        /*0034*/ 	.word	0xffffffff


	//   ....[3]....
        /*0038*/ 	.word	0xffffffff


	//   ....[4]....
        /*003c*/ 	.word	0xffffffff


	//   ....[5]....
        /*0040*/ 	.word	0xffffffff


	//   ....[6]....
        /*0044*/ 	.word	0xffffffff


	//   ....[7]....
        /*0048*/ 	.word	0xffffffff


	//   ....[8]....
        /*004c*/ 	.word	0xffffffff


	//   ....[9]....
        /*0050*/ 	.word	0xffffffff


	//   ....[10]....
        /*0054*/ 	.word	0xffffffff


	//   ....[11]....
        /*0058*/ 	.word	0xffffffff


	//   ....[12]....
        /*005c*/ 	.word	0xffffffff


	//   ....[13]....
        /*0060*/ 	.word	0xffffffff


	//   ....[14]....
        /*0064*/ 	.word	0xffffffff


	//   ....[15]....
        /*0068*/ 	.word	0xffffffff


	//   ....[16]....
        /*006c*/ 	.word	0xffffffff


	//   ....[17]....
        /*0070*/ 	.word	0xffffffff


	//   ....[18]....
        /*0074*/ 	.word	0xffffffff


	//----- nvinfo : EIATTR_COOP_GROUP_INSTR_OFFSETS
	.align		4
.L_1519:
        /*0078*/ 	.byte	0x04, 0x28
        /*007a*/ 	.short	(.L_1521 - .L_1520)


	//   ....[0]....
.L_1520:
        /*007c*/ 	.word	0x00001e50


	//   ....[1]....
        /*0080*/ 	.word	0x000022a0


	//   ....[2]....
        /*0084*/ 	.word	0x000051e0


	//   ....[3]....
        /*0088*/ 	.word	0x000061c0


	//   ....[4]....
        /*008c*/ 	.word	0x000066c0


	//   ....[5]....
        /*0090*/ 	.word	0x000066d0


	//   ....[6]....
        /*0094*/ 	.word	0x00006700


	//   ....[7]....
        /*0098*/ 	.word	0x00006720


	//   ....[8]....
        /*009c*/ 	.word	0x00006750


	//   ....[9]....
        /*00a0*/ 	.word	0x00006770


	//   ....[10]....
        /*00a4*/ 	.word	0x000067a0


	//   ....[11]....
        /*00a8*/ 	.word	0x000067c0


	//   ....[12]....
        /*00ac*/ 	.word	0x000067f0


	//   ....[13]....
        /*00b0*/ 	.word	0x00006810


	//   ....[14]....
        /*00b4*/ 	.word	0x00006850


	//   ....[15]....
        /*00b8*/ 	.word	0x00006860


	//   ....[16]....
        /*00bc*/ 	.word	0x000071b0


	//   ....[17]....
        /*00c0*/ 	.word	0x00007c80


	//   ....[18]....
        /*00c4*/ 	.word	0x000084a0


	//----- nvinfo : EIATTR_EXIT_INSTR_OFFSETS
	.align		4
.L_1521:
        /*00c8*/ 	.byte	0x04, 0x1c
        /*00ca*/ 	.short	(.L_1523 - .L_1522)


	//   ....[0]....
.L_1522:
        /*00cc*/ 	.word	0x00000290


	//   ....[1]....
        /*00d0*/ 	.word	0x00001250


	//   ....[2]....
        /*00d4*/ 	.word	0x000014d0


	//   ....[3]....
        /*00d8*/ 	.word	0x00008a50


	//----- nvinfo : EIATTR_MAX_THREADS
	.align		4
.L_1523:
        /*00dc*/ 	.byte	0x04, 0x05
        /*00de*/ 	.short	(.L_1525 - .L_1524)
.L_1524:
        /*00e0*/ 	.word	0x00000020
        /*00e4*/ 	.word	0x00000001
        /*00e8*/ 	.word	0x00000001


	//----- nvinfo : EIATTR_CRS_STACK_SIZE
	.align		4
.L_1525:
        /*00ec*/ 	.byte	0x04, 0x1e
        /*00ee*/ 	.short	(.L_1527 - .L_1526)
.L_1526:
        /*00f0*/ 	.word	0x00000000


	//----- nvinfo : EIATTR_CBANK_PARAM_SIZE
	.align		4
.L_1527:
        /*00f4*/ 	.byte	0x03, 0x19
        /*00f6*/ 	.short	0x0188


	//----- nvinfo : EIATTR_PARAM_CBANK
	.align		4
        /*00f8*/ 	.byte	0x04, 0x0a
        /*00fa*/ 	.short	(.L_1529 - .L_1528)
	.align		4
.L_1528:
        /*00fc*/ 	.word	index@(.nv.constant0._Z25selective_scan_fwd_kernelI32Selective_Scan_fwd_kernel_traitsILi32ELi16ELi1ELb1ELb1ELb1ELb1ELb1EfffEEv13SSMParamsBase)
        /*0100*/ 	.short	0x0210
        /*0102*/ 	.short	0x0188


	//----- nvinfo : EIATTR_SW_WAR
	.align		4
.L_1529:
        /*0104*/ 	.byte	0x04, 0x36
        /*0106*/ 	.short	(.L_1531 - .L_1530)
.L_1530:
        /*0108*/ 	.word	0x00000008
.L_1531:


//--------------------- .nv.info._Z25selective_scan_fwd_kernelI32Selective_Scan_fwd_kernel_traitsILi32ELi8ELi1ELb0ELb1ELb1ELb0ELb0EfffEEv13SSMParamsBase --------------------------
	.section	.nv.info._Z25selective_scan_fwd_kernelI32Selective_Scan_fwd_kernel_traitsILi32ELi8ELi1ELb0ELb1ELb1ELb0ELb0EfffEEv13SSMParamsBase,"",@"SHT_CUDA_INFO"
	.sectionflags	@""
	.align	4


	//----- nvinfo : EIATTR_CUDA_API_VERSION
	.align		4
        /*0000*/ 	.byte	0x04, 0x37
        /*0002*/ 	.short	(.L_1533 - .L_1532)
.L_1532:
        /*0004*/ 	.word	0x00000082


	//----- nvinfo : EIATTR_KPARAM_INFO
	.align		4
.L_1533:
        /*0008*/ 	.byte	0x04, 0x17
        /*000a*/ 	.short	(.L_1535 - .L_1534)
.L_1534:
        /*000c*/ 	.word	0x00000000
        /*0010*/ 	.short	0x0000
        /*0012*/ 	.short	0x0000
        /*0014*/ 	.byte	0x00, 0xf0, 0x21, 0x06


	//----- nvinfo : EIATTR_SPARSE_MMA_MASK
	.align		4
.L_1535:
        /*0018*/ 	.byte	0x03, 0x50
        /*001a*/ 	.short	0x0000


	//----- nvinfo : EIATTR_MAXREG_COUNT
	.align		4
        /*001c*/ 	.byte	0x03, 0x1b
        /*001e*/ 	.short	0x00ff


	//----- nvinfo : EIATTR_NUM_BARRIERS
	.align		4
        /*0020*/ 	.byte	0x02, 0x4c
        /*0022*/ 	.byte	0x01
	.zero		1


	//----- nvinfo : EIATTR_MERCURY_ISA_VERSION
	.align		4
        /*0024*/ 	.byte	0x03, 0x5f
        /*0026*/ 	.short	0x0101


	//----- nvinfo : EIATTR_COOP_GROUP_MASK_REGIDS
	.align		4
        /*0028*/ 	.byte	0x04, 0x29
        /*002a*/ 	.short	(.L_1537 - .L_1536)


	//   ....[0]....
.L_1536:
        /*002c*/ 	.word	0xffffffff


	//   ....[1]....
        /*0030*/ 	.word	0xffffffff


	//   ....[2]....
        /*0034*/ 	.word	0xffffffff


	//   ....[3]....
        /*0038*/ 	.word	0xffffffff


	//   ....[4]....
        /*003c*/ 	.word	0xffffffff


	//   ....[5]....
        /*0040*/ 	.word	0xffffffff


	//   ....[6]....
        /*0044*/ 	.word	0xffffffff


	//   ....[7]....
        /*0048*/ 	.word	0xffffffff


	//   ....[8]....
        /*004c*/ 	.word	0xffffffff


	//   ....[9]....
        /*0050*/ 	.word	0xffffffff


	//   ....[10]....
        /*0054*/ 	.word	0xffffffff


	//   ....[11]....
        /*0058*/ 	.word	0xffffffff


	//   ....[12]....
        /*005c*/ 	.word	0xffffffff


	//   ....[13]....
        /*0060*/ 	.word	0xffffffff


	//   ....[14]....
        /*0064*/ 	.word	0xffffffff


	//   ....[15]....
        /*0068*/ 	.word	0xffffffff


	//   ....[16]....
        /*006c*/ 	.word	0xffffffff


	//----- nvinfo : EIATTR_COOP_GROUP_INSTR_OFFSETS
	.align		4
.L_1537:
        /*0070*/ 	.byte	0x04, 0x28
        /*0072*/ 	.short	(.L_1539 - .L_1538)


	//   ....[0]....
.L_1538:
        /*0074*/ 	.word	0x000019c0


	//   ....[1]....
        /*0078*/ 	.word	0x00001bc0


	//   ....[2]....
        /*007c*/ 	.word	0x00003480


	//   ....[3]....
        /*0080*/ 	.word	0x00003b90


	//   ....[4]....
        /*0084*/ 	.word	0x00003f10


	//   ....[5]....
        /*0088*/ 	.word	0x00003f20


	//   ....[6]....
        /*008c*/ 	.word	0x00003f50


	//   ....[7]....
        /*0090*/ 	.word	0x00003f70


	//   ....[8]....
        /*0094*/ 	.word	0x00003fa0


	//   ....[9]....
        /*0098*/ 	.word	0x00003fc0


	//   ....[10]....
        /*009c*/ 	.word	0x00003ff0


	//   ....[11]....
        /*00a0*/ 	.word	0x00004010


	//   ....[12]....
        /*00a4*/ 	.word	0x00004040


	//   ....[13]....
        /*00a8*/ 	.word	0x00004060


	//   ....[14]....
        /*00ac*/ 	.word	0x000040a0


	//   ....[15]....
        /*00b0*/ 	.word	0x000040b0


	//   ....[16]....
        /*00b4*/ 	.word	0x00004850


	//----- nvinfo : EIATTR_EXIT_INSTR_OFFSETS
	.align		4
.L_1539:
        /*00b8*/ 	.byte	0x04, 0x1c
        /*00ba*/ 	.short	(.L_1541 - .L_1540)


	//   ....[0]....
.L_1540:
        /*00bc*/ 	.word	0x00000290


	//   ....[1]....
        /*00c0*/ 	.word	0x00001260


	//   ....[2]....
        /*00c4*/ 	.word	0x00001510


	//   ....[3]....
        /*00c8*/ 	.word	0x00004c90


	//----- nvinfo : EIATTR_MAX_THREADS
	.align		4
.L_1541:
        /*00cc*/ 	.byte	0x04, 0x05
        /*00ce*/ 	.short	(.L_1543 - .L_1542)
.L_1542:
        /*00d0*/ 	.word	0x00000020
        /*00d4*/ 	.word	0x00000001
        /*00d8*/ 	.word	0x00000001


	//----- nvinfo : EIATTR_CRS_STACK_SIZE
	.align		4
.L_1543:
        /*00dc*/ 	.byte	0x04, 0x1e
        /*00de*/ 	.short	(.L_1545 - .L_1544)
.L_1544:
        /*00e0*/ 	.word	0x00000000


	//----- nvinfo : EIATTR_CBANK_PARAM_SIZE
	.align		4
.L_1545:
        /*00e4*/ 	.byte	0x03, 0x19
        /*00e6*/ 	.short	0x0188


	//----- nvinfo : EIATTR_PARAM_CBANK
	.align		4
        /*00e8*/ 	.byte	0x04, 0x0a
        /*00ea*/ 	.short	(.L_1547 - .L_1546)
	.align		4
.L_1546:
        /*00ec*/ 	.word	index@(.nv.constant0._Z25selective_scan_fwd_kernelI32Selective_Scan_fwd_kernel_traitsILi32ELi8ELi1ELb0ELb1ELb1ELb0ELb0EfffEEv13SSMParamsBase)
        /*00f0*/ 	.short	0x0210
        /*00f2*/ 	.short	0x0188


	//----- nvinfo : EIATTR_SW_WAR
	.align		4
.L_1547:
        /*00f4*/ 	.byte	0x04, 0x36
        /*00f6*/ 	.short	(.L_1549 - .L_1548)
.L_1548:
        /*00f8*/ 	.word	0x00000008
.L_1549:


//--------------------- .nv.info._Z25selective_scan_fwd_kernelI32Selective_Scan_fwd_kernel_traitsILi32ELi8ELi1ELb0ELb1ELb1ELb0ELb1EfffEEv13SSMParamsBase --------------------------
	.section	.nv.info._Z25selective_scan_fwd_kernelI32Selective_Scan_fwd_kernel_traitsILi32ELi8ELi1ELb0ELb1ELb1ELb0ELb1EfffEEv13SSMParamsBase,"",@"SHT_CUDA_INFO"
	.sectionflags	@""
	.align	4


	//----- nvinfo : EIATTR_CUDA_API_VERSION
	.align		4
        /*0000*/ 	.byte	0x04, 0x37
        /*0002*/ 	.short	(.L_1551 - .L_1550)
.L_1550:
        /*0004*/ 	.word	0x00000082


	//----- nvinfo : EIATTR_KPARAM_INFO
	.align		4
.L_1551:
        /*0008*/ 	.byte	0x04, 0x17
        /*000a*/ 	.short	(.L_1553 - .L_1552)
.L_1552:
        /*000c*/ 	.word	0x00000000
        /*0010*/ 	.short	0x0000
        /*0012*/ 	.short	0x0000
        /*0014*/ 	.byte	0x00, 0xf0, 0x21, 0x06


	//----- nvinfo : EIATTR_SPARSE_MMA_MASK
	.align		4
.L_1553:
        /*0018*/ 	.byte	0x03, 0x50
        /*001a*/ 	.short	0x0000


	//----- nvinfo : EIATTR_MAXREG_COUNT
	.align		4
        /*001c*/ 	.byte	0x03, 0x1b
        /*001e*/ 	.short	0x00ff


	//----- nvinfo : EIATTR_NUM_BARRIERS
	.align		4
        /*0020*/ 	.byte	0x02, 0x4c
        /*0022*/ 	.byte	0x01
	.zero		1


	//----- nvinfo : EIATTR_MERCURY_ISA_VERSION
	.align		4
        /*0024*/ 	.byte	0x03, 0x5f
        /*0026*/ 	.short	0x0101


	//----- nvinfo : EIATTR_COOP_GROUP_MASK_REGIDS
	.align		4
        /*0028*/ 	.byte	0x04, 0x29
        /*002a*/ 	.short	(.L_1555 - .L_1554)


	//   ....[0]....
.L_1554:
        /*002c*/ 	.word	0xffffffff


	//   ....[1]....
        /*0030*/ 	.word	0xffffffff


	//   ....[2]....
        /*0034*/ 	.word	0xffffffff


	//   ....[3]....
        /*0038*/ 	.word	0xffffffff


	//   ....[4]....
        /*003c*/ 	.word	0xffffffff


	//   ....[5]....
        /*0040*/ 	.word	0xffffffff


	//   ....[6]....
        /*0044*/ 	.word	0xffffffff


	//   ....[7]....
        /*0048*/ 	.word	0xffffffff


	//   ....[8]....
        /*004c*/ 	.word	0xffffffff


	//   ....[9]....
        /*0050*/ 	.word	0xffffffff


	//   ....[10]....
        /*0054*/ 	.word	0xffffffff


	//   ....[11]....
        /*0058*/ 	.word	0xffffffff


	//   ....[12]....
        /*005c*/ 	.word	0xffffffff


	//   ....[13]....
        /*0060*/ 	.word	0xffffffff


	//   ....[14]....
        /*0064*/ 	.word	0xffffffff


	//   ....[15]....
        /*0068*/ 	.word	0xffffffff


	//   ....[16]....
        /*006c*/ 	.word	0xffffffff


	//----- nvinfo : EIATTR_COOP_GROUP_INSTR_OFFSETS
	.align		4
.L_1555:
        /*0070*/ 	.byte	0x04, 0x28
        /*0072*/ 	.short	(.L_1557 - .L_1556)


	//   ....[0]....
.L_1556:
        /*0074*/ 	.word	0x000019f0


	//   ....[1]....
        /*0078*/ 	.word	0x00001bf0


	//   ....[2]....
        /*007c*/ 	.word	0x000034f0


	//   ....[3]....
        /*0080*/ 	.word	0x00003bf0


	//   ....[4]....
        /*0084*/ 	.word	0x00003f70


	//   ....[5]....
        /*0088*/ 	.word	0x00003f80


	//   ....[6]....
        /*008c*/ 	.word	0x00003fb0


	//   ....[7]....
        /*0090*/ 	.word	0x00003fd0


	//   ....[8]....
        /*0094*/ 	.word	0x00004000


	//   ....[9]....
        /*0098*/ 	.word	0x00004020


	//   ....[10]....
        /*009c*/ 	.word	0x00004050


	//   ....[11]....
        /*00a0*/ 	.word	0x00004070


	//   ....[12]....
        /*00a4*/ 	.word	0x000040a0


	//   ....[13]....
        /*00a8*/ 	.word	0x000040c0


	//   ....[14]....
        /*00ac*/ 	.word	0x00004100


	//   ....[15]....
        /*00b0*/ 	.word	0x00004110


	//   ....[16]....
        /*00b4*/ 	.word	0x00004850


	//----- nvinfo : EIATTR_EXIT_INSTR_OFFSETS
	.align		4
.L_1557:
        /*00b8*/ 	.byte	0x04, 0x1c
        /*00ba*/ 	.short	(.L_1559 - .L_1558)


	//   ....[0]....
.L_1558:
        /*00bc*/ 	.word	0x000002a0


	//   ....[1]....
        /*00c0*/ 	.word	0x000012b0


	//   ....[2]....
        /*00c4*/ 	.word	0x00001540


	//   ....[3]....
        /*00c8*/ 	.word	0x00004cc0


	//----- nvinfo : EIATTR_MAX_THREADS
	.align		4
.L_1559:
        /*00cc*/ 	.byte	0x04, 0x05
        /*00ce*/ 	.short	(.L_1561 - .L_1560)
.L_1560:
        /*00d0*/ 	.word	0x00000020
        /*00d4*/ 	.word	0x00000001
        /*00d8*/ 	.word	0x00000001


	//----- nvinfo : EIATTR_CRS_STACK_SIZE
	.align		4
.L_1561:
        /*00dc*/ 	.byte	0x04, 0x1e
        /*00de*/ 	.short	(.L_1563 - .L_1562)
.L_1562:
        /*00e0*/ 	.word	0x00000000


	//----- nvinfo : EIATTR_CBANK_PARAM_SIZE
	.align		4
.L_1563:
        /*00e4*/ 	.byte	0x03, 0x19
        /*00e6*/ 	.short	0x0188


	//----- nvinfo : EIATTR_PARAM_CBANK
	.align		4
        /*00e8*/ 	.byte	0x04, 0x0a
        /*00ea*/ 	.short	(.L_1565 - .L_1564)
	.align		4
.L_1564:
        /*00ec*/ 	.word	index@(.nv.constant0._Z25selective_scan_fwd_kernelI32Selective_Scan_fwd_kernel_traitsILi32ELi8ELi1ELb0ELb1ELb1ELb0ELb1EfffEEv13SSMParamsBase)
        /*00f0*/ 	.short	0x0210
        /*00f2*/ 	.short	0x0188


	//----- nvinfo : EIATTR_SW_WAR
	.align		4
.L_1565:
        /*00f4*/ 	.byte	0x04, 0x36
        /*00f6*/ 	.short	(.L_1567 - .L_1566)
.L_1566:
        /*00f8*/ 	.word	0x00000008
.L_1567:


//--------------------- .nv.info._Z25selective_scan_fwd_kernelI32Selective_Scan_fwd_kernel_traitsILi32ELi8ELi1ELb0ELb1ELb1ELb1ELb0EfffEEv13SSMParamsBase --------------------------
	.section	.nv.info._Z25selective_scan_fwd_kernelI32Selective_Scan_fwd_kernel_traitsILi32ELi8ELi1ELb0ELb1ELb1ELb1ELb0EfffEEv13SSMParamsBase,"",@"SHT_CUDA_INFO"
	.sectionflags	@""
	.align	4


	//----- nvinfo : EIATTR_CUDA_API_VERSION
	.align		4
        /*0000*/ 	.byte	0x04, 0x37
        /*0002*/ 	.short	(.L_1569 - .L_1568)
.L_1568:
        /*0004*/ 	.word	0x00000082


	//----- nvinfo : EIATTR_KPARAM_INFO
	.align		4
.L_1569:
        /*0008*/ 	.byte	0x04, 0x17
        /*000a*/ 	.short	(.L_1571 - .L_1570)
.L_1570:
        /*000c*/ 	.word	0x00000000
        /*0010*/ 	.short	0x0000
        /*0012*/ 	.short	0x0000
        /*0014*/ 	.byte	0x00, 0xf0, 0x21, 0x06


	//----- nvinfo : EIATTR_SPARSE_MMA_MASK
	.align		4
.L_1571:
        /*0018*/ 	.byte	0x03, 0x50
        /*001a*/ 	.short	0x0000


	//----- nvinfo : EIATTR_MAXREG_COUNT
	.align		4
        /*001c*/ 	.byte	0x03, 0x1b
        /*001e*/ 	.short	0x00ff


	//----- nvinfo : EIATTR_NUM_BARRIERS
	.align		4
        /*0020*/ 	.byte	0x02, 0x4c
        /*0022*/ 	.byte	0x01
	.zero		1


	//----- nvinfo : EIATTR_MERCURY_ISA_VERSION
	.align		4
        /*0024*/ 	.byte	0x03, 0x5f
        /*0026*/ 	.short	0x0101


	//----- nvinfo : EIATTR_COOP_GROUP_MASK_REGIDS
	.align		4
        /*0028*/ 	.byte	0x04, 0x29
        /*002a*/ 	.short	(.L_1573 - .L_1572)


	//   ....[0]....
.L_1572:
        /*002c*/ 	.word	0xffffffff


	//   ....[1]....
        /*0030*/ 	.word	0xffffffff


	//   ....[2]....
        /*0034*/ 	.word	0xffffffff


	//   ....[3]....
        /*0038*/ 	.word	0xffffffff


	//   ....[4]....
        /*003c*/ 	.word	0xffffffff


	//   ....[5]....
        /*0040*/ 	.word	0xffffffff


	//   ....[6]....
        /*0044*/ 	.word	0xffffffff


	//   ....[7]....
        /*0048*/ 	.word	0xffffffff


	//   ....[8]....
        /*004c*/ 	.word	0xffffffff


	//   ....[9]....
        /*0050*/ 	.word	0xffffffff


	//   ....[10]....
        /*0054*/ 	.word	0xffffffff


	//   ....[11]....
        /*0058*/ 	.word	0xffffffff


	//   ....[12]....
        /*005c*/ 	.word	0xffffffff


	//   ....[13]....
        /*0060*/ 	.word	0xffffffff


	//   ....[14]....
        /*0064*/ 	.word	0xffffffff


	//   ....[15]....
        /*0068*/ 	.word	0xffffffff


	//   ....[16]....
        /*006c*/ 	.word	0xffffffff


	//   ....[17]....
        /*0070*/ 	.word	0xffffffff


	//   ....[18]....
        /*0074*/ 	.word	0xffffffff


	//----- nvinfo : EIATTR_COOP_GROUP_INSTR_OFFSETS
	.align		4
.L_1573:
        /*0078*/ 	.byte	0x04, 0x28
        /*007a*/ 	.short	(.L_1575 - .L_1574)


	//   ....[0]....
.L_1574:
        /*007c*/ 	.word	0x000019d0


	//   ....[1]....
        /*0080*/ 	.word	0x00001bd0


	//   ....[2]....
        /*0084*/ 	.word	0x00003480


	//   ....[3]....
        /*0088*/ 	.word	0x00003b80


	//   ....[4]....
        /*008c*/ 	.word	0x00003f00


	//   ....[5]....
        /*0090*/ 	.word	0x00003f10


	//   ....[6]....
        /*0094*/ 	.word	0x00003f40


	//   ....[7]....
        /*0098*/ 	.word	0x00003f60


	//   ....[8]....
        /*009c*/ 	.word	0x00003f90


	//   ....[9]....
        /*00a0*/ 	.word	0x00003fb0


	//   ....[10]....
        /*00a4*/ 	.word	0x00003fe0


	//   ....[11]....
        /*00a8*/ 	.word	0x00004000


	//   ....[12]....
        /*00ac*/ 	.word	0x00004030


	//   ....[13]....
        /*00b0*/ 	.word	0x00004050


	//   ....[14]....
        /*00b4*/ 	.word	0x00004090


	//   ....[15]....
        /*00b8*/ 	.word	0x000040a0


	//   ....[16]....
        /*00bc*/ 	.word	0x00004870


	//   ....[17]....
        /*00c0*/ 	.word	0x00004ef0


	//   ....[18]....
        /*00c4*/ 	.word	0x00005310


	//----- nvinfo : EIATTR_EXIT_INSTR_OFFSETS
	.align		4
.L_1575:
        /*00c8*/ 	.byte	0x04, 0x1c
        /*00ca*/ 	.short	(.L_1577 - .L_1576)


	//   ....[0]....
.L_1576:
        /*00cc*/ 	.word	0x00000290


	//   ....[1]....
        /*00d0*/ 	.word	0x00001270


	//   ....[2]....
        /*00d4*/ 	.word	0x00001520


	//   ....[3]....
        /*00d8*/ 	.word	0x00005740


	//----- nvinfo : EIATTR_MAX_THREADS
	.align		4
.L_1577:
        /*00dc*/ 	.byte	0x04, 0x05
        /*00de*/ 	.short	(.L_1579 - .L_1578)
.L_1578:
        /*00e0*/ 	.word	0x00000020
        /*00e4*/ 	.word	0x00000001
        /*00e8*/ 	.word	0x00000001


	//----- nvinfo : EIATTR_CRS_STACK_SIZE
	.align		4
.L_1579:
        /*00ec*/ 	.byte	0x04, 0x1e
        /*00ee*/ 	.short	(.L_1581 - .L_1580)
.L_1580:
        /*00f0*/ 	.word	0x00000000


	//----- nvinfo : EIATTR_CBANK_PARAM_SIZE
	.align		4
.L_1581:
        /*00f4*/ 	.byte	0x03, 0x19
        /*00f6*/ 	.short	0x0188


	//----- nvinfo : EIATTR_PARAM_CBANK
	.align		4
        /*00f8*/ 	.byte	0x04, 0x0a
        /*00fa*/ 	.short	(.L_1583 - .L_1582)
	.align		4
.L_1582:
        /*00fc*/ 	.word	index@(.nv.constant0._Z25selective_scan_fwd_kernelI32Selective_Scan_fwd_kernel_traitsILi32ELi8ELi1ELb0ELb1ELb1ELb1ELb0EfffEEv13SSMParamsBase)
        /*0100*/ 	.short	0x0210
        /*0102*/ 	.short	0x0188


	//----- nvinfo : EIATTR_SW_WAR
	.align		4
.L_1583:
        /*0104*/ 	.byte	0x04, 0x36
        /*0106*/ 	.short	(.L_1585 - .L_1584)
.L_1584:
        /*0108*/ 	.word	0x00000008
.L_1585:


//--------------------- .nv.info._Z25selective_scan_fwd_kernelI32Selective_Scan_fwd_kernel_traitsILi32ELi8ELi1ELb0ELb1ELb1ELb1ELb1EfffEEv13SSMParamsBase --------------------------
	.section	.nv.info._Z25selective_scan_fwd_kernelI32Selective_Scan_fwd_kernel_traitsILi32ELi8ELi1ELb0ELb1ELb1ELb1ELb1EfffEEv13SSMParamsBase,"",@"SHT_CUDA_INFO"
	.sectionflags	@""
	.align	4


	//----- nvinfo : EIATTR_CUDA_API_VERSION
	.align		4
        /*0000*/ 	.byte	0x04, 0x37
        /*0002*/ 	.short	(.L_1587 - .L_1586)
.L_1586:
        /*0004*/ 	.word	0x00000082


	//----- nvinfo : EIATTR_KPARAM_INFO
	.align		4
.L_1587:
        /*0008*/ 	.byte	0x04, 0x17
        /*000a*/ 	.short	(.L_1589 - .L_1588)
.L_1588:
        /*000c*/ 	.word	0x00000000
        /*0010*/ 	.short	0x0000
        /*0012*/ 	.short	0x0000
        /*0014*/ 	.byte	0x00, 0xf0, 0x21, 0x06


	//----- nvinfo : EIATTR_SPARSE_MMA_MASK
	.align		4
.L_1589:
        /*0018*/ 	.byte	0x03, 0x50
        /*001a*/ 	.short	0x0000


	//----- nvinfo : EIATTR_MAXREG_COUNT
	.align		4
        /*001c*/ 	.byte	0x03, 0x1b
        /*001e*/ 	.short	0x00ff


	//----- nvinfo : EIATTR_NUM_BARRIERS
	.align		4
        /*0020*/ 	.byte	0x02, 0x4c
        /*0022*/ 	.byte	0x01
	.zero		1


	//----- nvinfo : EIATTR_MERCURY_ISA_VERSION
	.align		4
        /*0024*/ 	.byte	0x03, 0x5f
        /*0026*/ 	.short	0x0101


	//----- nvinfo : EIATTR_COOP_GROUP_MASK_REGIDS
	.align		4
        /*0028*/ 	.byte	0x04, 0x29
        /*002a*/ 	.short	(.L_1591 - .L_1590)


	//   ....[0]....
.L_1590:
        /*002c*/ 	.word	0xffffffff


	//   ....[1]....
        /*0030*/ 	.word	0xffffffff


	//   ....[2]....
        /*0034*/ 	.word	0xffffffff


	//   ....[3]....
        /*0038*/ 	.word	0xffffffff


	//   ....[4]....
        /*003c*/ 	.word	0xffffffff


	//   ....[5]....
        /*0040*/ 	.word	0xffffffff


	//   ....[6]....
        /*0044*/ 	.word	0xffffffff


	//   ....[7]....
        /*0048*/ 	.word	0xffffffff


	//   ....[8]....
        /*004c*/ 	.word	0xffffffff


	//   ....[9]....
        /*0050*/ 	.word	0xffffffff


	//   ....[10]....
        /*0054*/ 	.word	0xffffffff


	//   ....[11]....
        /*0058*/ 	.word	0xffffffff


	//   ....[12]....
        /*005c*/ 	.word	0xffffffff


	//   ....[13]....
        /*0060*/ 	.word	0xffffffff


	//   ....[14]....
        /*0064*/ 	.word	0xffffffff


	//   ....[15]....
        /*0068*/ 	.word	0xffffffff


	//   ....[16]....
        /*006c*/ 	.word	0xffffffff


	//   ....[17]....
        /*0070*/ 	.word	0xffffffff


	//   ....[18]....
        /*0074*/ 	.word	0xffffffff


	//----- nvinfo : EIATTR_COOP_GROUP_INSTR_OFFSETS
	.align		4
.L_1591:
        /*0078*/ 	.byte	0x04, 0x28
        /*007a*/ 	.short	(.L_1593 - .L_1592)


	//   ....[0]....
.L_1592:
        /*007c*/ 	.word	0x00001a00


	//   ....[1]....
        /*0080*/ 	.word	0x00001c00


	//   ....[2]....
        /*0084*/ 	.word	0x000034f0


	//   ....[3]....
        /*0088*/ 	.word	0x00003be0


	//   ....[4]....
        /*008c*/ 	.word	0x00003f60


	//   ....[5]....
        /*0090*/ 	.word	0x00003f70


	//   ....[6]....
        /*0094*/ 	.word	0x00003fa0


	//   ....[7]....
        /*0098*/ 	.word	0x00003fc0


	//   ....[8]....
        /*009c*/ 	.word	0x00003ff0


	//   ....[9]....
        /*00a0*/ 	.word	0x00004010


	//   ....[10]....
        /*00a4*/ 	.word	0x00004040


	//   ....[11]....
        /*00a8*/ 	.word	0x00004060


	//   ....[12]....
        /*00ac*/ 	.word	0x00004090


	//   ....[13]....
        /*00b0*/ 	.word	0x000040b0


	//   ....[14]....
        /*00b4*/ 	.word	0x000040f0


	//   ....[15]....
        /*00b8*/ 	.word	0x00004100


	//   ....[16]....
        /*00bc*/ 	.word	0x000048b0


	//   ....[17]....
        /*00c0*/ 	.word	0x00004f40


	//   ....[18]....
        /*00c4*/ 	.word	0x00005360


	//----- nvinfo : EIATTR_EXIT_INSTR_OFFSETS
	.align		4
.L_1593:
        /*00c8*/ 	.byte	0x04, 0x1c
        /*00ca*/ 	.short	(.L_1595 - .L_1594)


	//   ....[0]....
.L_1594:
        /*00cc*/ 	.word	0x000002a0


	//   ....[1]....
        /*00d0*/ 	.word	0x000012b0


	//   ....[2]....
        /*00d4*/ 	.word	0x00001550


	//   ....[3]....
        /*00d8*/ 	.word	0x00005790


	//----- nvinfo : EIATTR_MAX_THREADS
	.align		4
.L_1595:
        /*00dc*/ 	.byte	0x04, 0x05
        /*00de*/ 	.short	(.L_1597 - .L_1596)
.L_1596:
        /*00e0*/ 	.word	0x00000020
        /*00e4*/ 	.word	0x00000001
        /*00e8*/ 	.word	0x00000001


	//----- nvinfo : EIATTR_CRS_STACK_SIZE
	.align		4
.L_1597:
        /*00ec*/ 	.byte	0x04, 0x1e
        /*00ee*/ 	.short	(.L_1599 - .L_1598)
.L_1598:
        /*00f0*/ 	.word	0x00000000


	//----- nvinfo : EIATTR_CBANK_PARAM_SIZE
	.align		4
.L_1599:
        /*00f4*/ 	.byte	0x03, 0x19
        /*00f6*/ 	.short	0x0188


	//----- nvinfo : EIATTR_PARAM_CBANK
	.align		4
        /*00f8*/ 	.byte	0x04, 0x0a
        /*00fa*/ 	.short	(.L_1601 - .L_1600)
	.align		4
.L_1600:
        /*00fc*/ 	.word	index@(.nv.constant0._Z25selective_scan_fwd_kernelI32Selective_Scan_fwd_kernel_traitsILi32ELi8ELi1ELb0ELb1ELb1ELb1ELb1EfffEEv13SSMParamsBase)
        /*0100*/ 	.short	0x0210
        /*0102*/ 	.short	0x0188


	//----- nvinfo : EIATTR_SW_WAR
	.align		4
.L_1601:
        /*0104*/ 	.byte	0x04, 0x36
        /*0106*/ 	.short	(.L_1603 - .L_1602)
.L_1602:
        /*0108*/ 	.word	0x00000008
.L_1603:


//--------------------- .nv.info._Z25selective_scan_fwd_kernelI32Selective_Scan_fwd_kernel_traitsILi32ELi8ELi1ELb1ELb1ELb1ELb0ELb0EfffEEv13SSMParamsBase --------------------------
	.section	.nv.info._Z25selective_scan_fwd_kernelI32Selective_Scan_fwd_kernel_traitsILi32ELi8ELi1ELb1ELb1ELb1ELb0ELb0EfffEEv13SSMParamsBase,"",@"SHT_CUDA_INFO"
	.sectionflags	@""
	.align	4


	//----- nvinfo : EIATTR_CUDA_API_VERSION
	.align		4
        /*0000*/ 	.byte	0x04, 0x37
        /*0002*/ 	.short	(.L_1605 - .L_1604)
.L_1604:
        /*0004*/ 	.word	0x00000082


	//----- nvinfo : EIATTR_KPARAM_INFO
	.align		4
.L_1605:
        /*0008*/ 	.byte	0x04, 0x17
        /*000a*/ 	.short	(.L_1607 - .L_1606)
.L_1606:
        /*000c*/ 	.word	0x00000000
        /*0010*/ 	.short	0x0000
        /*0012*/ 	.short	0x0000
        /*0014*/ 	.byte	0x00, 0xf0, 0x21, 0x06


	//----- nvinfo : EIATTR_SPARSE_MMA_MASK
	.align		4
.L_1607:
        /*0018*/ 	.byte	0x03, 0x50
        /*001a*/ 	.short	0x0000


	//----- nvinfo : EIATTR_MAXREG_COUNT
	.align		4
        /*001c*/ 	.byte	0x03, 0x1b
        /*001e*/ 	.short	0x00ff


	//----- nvinfo : EIATTR_NUM_BARRIERS
	.align		4
        /*0020*/ 	.byte	0x02, 0x4c
        /*0022*/ 	.byte	0x01
	.zero		1


	//----- nvinfo : EIATTR_MERCURY_ISA_VERSION
	.align		4
        /*0024*/ 	.byte	0x03, 0x5f
        /*0026*/ 	.short	0x0101


	//----- nvinfo : EIATTR_COOP_GROUP_MASK_REGIDS
	.align		4
        /*0028*/ 	.byte	0x04, 0x29
        /*002a*/ 	.short	(.L_1609 - .L_1608)


	//   ....[0]....
.L_1608:
        /*002c*/ 	.word	0xffffffff


	//   ....[1]....
        /*0030*/ 	.word	0xffffffff


	//   ....[2]....
        /*0034*/ 	.word	0xffffffff


	//   ....[3]....
        /*0038*/ 	.word	0xffffffff


	//   ....[4]....
        /*003c*/ 	.word	0xffffffff


	//   ....[5]....
        /*0040*/ 	.word	0xffffffff


	//   ....[6]....
        /*0044*/ 	.word	0xffffffff


	//   ....[7]....
        /*0048*/ 	.word	0xffffffff


	//   ....[8]....
        /*004c*/ 	.word	0xffffffff


	//   ....[9]....
        /*0050*/ 	.word	0xffffffff


	//   ....[10]....
        /*0054*/ 	.word	0xffffffff


	//   ....[11]....
        /*0058*/ 	.word	0xffffffff


	//   ....[12]....
        /*005c*/ 	.word	0xffffffff


	//   ....[13]....
        /*0060*/ 	.word	0xffffffff


	//   ....[14]....
        /*0064*/ 	.word	0xffffffff


	//   ....[15]....
        /*0068*/ 	.word	0xffffffff


	//   ....[16]....
        /*006c*/ 	.word	0xffffffff


	//----- nvinfo : EIATTR_COOP_GROUP_INSTR_OFFSETS
	.align		4
.L_1609:
        /*0070*/ 	.byte	0x04, 0x28
        /*0072*/ 	.short	(.L_1611 - .L_1610)


	//   ....[0]....
.L_1610:
        /*0074*/ 	.word	0x00001580


	//   ....[1]....
        /*0078*/ 	.word	0x00001610


	//   ....[2]....
        /*007c*/ 	.word	0x00002e20


	//   ....[3]....
        /*0080*/ 	.word	0x000030a0


	//   ....[4]....
        /*0084*/ 	.word	0x000034f0


	//   ....[5]....
        /*0088*/ 	.word	0x00003500


	//   ....[6]....
        /*008c*/ 	.word	0x00003530


	//   ....[7]....
        /*0090*/ 	.word	0x00003550


	//   ....[8]....
        /*0094*/ 	.word	0x00003580


	//   ....[9]....
        /*0098*/ 	.word	0x000035a0


	//   ....[10]....
        /*009c*/ 	.word	0x000035d0


	//   ....[11]....
        /*00a0*/ 	.word	0x000035f0


	//   ....[12]....
        /*00a4*/ 	.word	0x00003620


	//   ....[13]....
        /*00a8*/ 	.word	0x00003640


	//   ....[14]....
        /*00ac*/ 	.word	0x00003680


	//   ....[15]....
        /*00b0*/ 	.word	0x00003690


	//   ....[16]....
        /*00b4*/ 	.word	0x00003de0


	//----- nvinfo : EIATTR_EXIT_INSTR_OFFSETS
	.align		4
.L_1611:
        /*00b8*/ 	.byte	0x04, 0x1c
        /*00ba*/ 	.short	(.L_1613 - .L_1612)


	//   ....[0]....
.L_1612:
        /*00bc*/ 	.word	0x000002a0


	//   ....[1]....
        /*00c0*/ 	.word	0x00001270


	//   ....[2]....
        /*00c4*/ 	.word	0x00001460


	//   ....[3]....
        /*00c8*/ 	.word	0x00003ff0


	//----- nvinfo : EIATTR_MAX_THREADS
	.align		4
.L_1613:
        /*00cc*/ 	.byte	0x04, 0x05
        /*00ce*/ 	.short	(.L_1615 - .L_1614)
.L_1614:
        /*00d0*/ 	.word	0x00000020
        /*00d4*/ 	.word	0x00000001
        /*00d8*/ 	.word	0x00000001


	//----- nvinfo : EIATTR_CRS_STACK_SIZE
	.align		4
.L_1615:
        /*00dc*/ 	.byte	0x04, 0x1e
        /*00de*/ 	.short	(.L_1617 - .L_1616)
.L_1616:
        /*00e0*/ 	.word	0x00000000


	//----- nvinfo : EIATTR_CBANK_PARAM_SIZE
	.align		4
.L_1617:
        /*00e4*/ 	.byte	0x03, 0x19
        /*00e6*/ 	.short	0x0188


	//----- nvinfo : EIATTR_PARAM_CBANK
	.align		4
        /*00e8*/ 	.byte	0x04, 0x0a
        /*00ea*/ 	.short	(.L_1619 - .L_1618)
	.align		4
.L_1618:
        /*00ec*/ 	.word	index@(.nv.constant0._Z25selective_scan_fwd_kernelI32Selective_Scan_fwd_kernel_traitsILi32ELi8ELi1ELb1ELb1ELb1ELb0ELb0EfffEEv13SSMParamsBase)
        /*00f0*/ 	.short	0x0210
        /*00f2*/ 	.short	0x0188


	//----- nvinfo : EIATTR_SW_WAR
	.align		4
.L_1619:
        /*00f4*/ 	.byte	0x04, 0x36
        /*00f6*/ 	.short	(.L_1621 - .L_1620)
.L_1620:
        /*00f8*/ 	.word	0x00000008
.L_1621:


//--------------------- .nv.info._Z25selective_scan_fwd_kernelI32Selective_Scan_fwd_kernel_traitsILi32ELi8ELi1ELb1ELb1ELb1ELb0ELb1EfffEEv13SSMParamsBase --------------------------
	.section	.nv.info._Z25selective_scan_fwd_kernelI32Selective_Scan_fwd_kernel_traitsILi32ELi8ELi1ELb1ELb1ELb1ELb0ELb1EfffEEv13SSMParamsBase,"",@"SHT_CUDA_INFO"
	.sectionflags	@""
	.align	4


	//----- nvinfo : EIATTR_CUDA_API_VERSION
	.align		4
        /*0000*/ 	.byte	0x04, 0x37
        /*0002*/ 	.short	(.L_1623 - .L_1622)
.L_1622:
        /*0004*/ 	.word	0x00000082


	//----- nvinfo : EIATTR_KPARAM_INFO
	.align		4
.L_1623:
        /*0008*/ 	.byte	0x04, 0x17
        /*000a*/ 	.short	(.L_1625 - .L_1624)
.L_1624:
        /*000c*/ 	.word	0x00000000
        /*0010*/ 	.short	0x0000
        /*0012*/ 	.short	0x0000
        /*0014*/ 	.byte	0x00, 0xf0, 0x21, 0x06


	//----- nvinfo : EIATTR_SPARSE_MMA_MASK
	.align		4
.L_1625:
        /*0018*/ 	.byte	0x03, 0x50
        /*001a*/ 	.short	0x0000


	//----- nvinfo : EIATTR_MAXREG_COUNT
	.align		4
        /*001c*/ 	.byte	0x03, 0x1b
        /*001e*/ 	.short	0x00ff


	//----- nvinfo : EIATTR_NUM_BARRIERS
	.align		4
        /*0020*/ 	.byte	0x02, 0x4c
        /*0022*/ 	.byte	0x01
	.zero		1


	//----- nvinfo : EIATTR_MERCURY_ISA_VERSION
	.align		4
        /*0024*/ 	.byte	0x03, 0x5f
        /*0026*/ 	.short	0x0101


	//----- nvinfo : EIATTR_COOP_GROUP_MASK_REGIDS
	.align		4
        /*0028*/ 	.byte	0x04, 0x29
        /*002a*/ 	.short	(.L_1627 - .L_1626)


	//   ....[0]....
.L_1626:
        /*002c*/ 	.word	0xffffffff


	//   ....[1]....
        /*0030*/ 	.word	0xffffffff


	//   ....[2]....
        /*0034*/ 	.word	0xffffffff


	//   ....[3]....
        /*0038*/ 	.word	0xffffffff


	//   ....[4]....
        /*003c*/ 	.word	0xffffffff


	//   ....[5]....
        /*0040*/ 	.word	0xffffffff


	//   ....[6]....
        /*0044*/ 	.word	0xffffffff


	//   ....[7]....
        /*0048*/ 	.word	0xffffffff


	//   ....[8]....
        /*004c*/ 	.word	0xffffffff


	//   ....[9]....
        /*0050*/ 	.word	0xffffffff


	//   ....[10]....
        /*0054*/ 	.word	0xffffffff


	//   ....[11]....
        /*0058*/ 	.word	0xffffffff


	//   ....[12]....
        /*005c*/ 	.word	0xffffffff


	//   ....[13]....
        /*0060*/ 	.word	0xffffffff


	//   ....[14]....
        /*0064*/ 	.word	0xffffffff


	//   ....[15]....
        /*0068*/ 	.word	0xffffffff


	//   ....[16]....
        /*006c*/ 	.word	0xffffffff


	//----- nvinfo : EIATTR_COOP_GROUP_INSTR_OFFSETS
	.align		4
.L_1627:
        /*0070*/ 	.byte	0x04, 0x28
        /*0072*/ 	.short	(.L_1629 - .L_1628)


	//   ....[0]....
.L_1628:
        /*0074*/ 	.word	0x000019f0


	//   ....[1]....
        /*0078*/ 	.word	0x00001bf0


	//   ....[2]....
        /*007c*/ 	.word	0x000034f0


	//   ....[3]....
        /*0080*/ 	.word	0x00003bf0


	//   ....[4]....
        /*0084*/ 	.word	0x00003f70


	//   ....[5]....
        /*0088*/ 	.word	0x00003f80


	//   ....[6]....
        /*008c*/ 	.word	0x00003fb0


	//   ....[7]....
        /*0090*/ 	.word	0x00003fd0


	//   ....[8]....
        /*0094*/ 	.word	0x00004000


	//   ....[9]....
        /*0098*/ 	.word	0x00004020


	//   ....[10]....
        /*009c*/ 	.word	0x00004050


	//   ....[11]....
        /*00a0*/ 	.word	0x00004070


	//   ....[12]....
        /*00a4*/ 	.word	0x000040a0


	//   ....[13]....
        /*00a8*/ 	.word	0x000040c0


	//   ....[14]....
        /*00ac*/ 	.word	0x00004100


	//   ....[15]....
        /*00b0*/ 	.word	0x00004110


	//   ....[16]....
        /*00b4*/ 	.word	0x00004850


	//----- nvinfo : EIATTR_EXIT_INSTR_OFFSETS
	.align		4
.L_1629:
        /*00b8*/ 	.byte	0x04, 0x1c
        /*00ba*/ 	.short	(.L_1631 - .L_1630)


	//   ....[0]....
.L_1630:
        /*00bc*/ 	.word	0x000002a0


	//   ....[1]....
        /*00c0*/ 	.word	0x000012b0


	//   ....[2]....
        /*00c4*/ 	.word	0x00001540


	//   ....[3]....
        /*00c8*/ 	.word	0x00004cc0


	//----- nvinfo : EIATTR_MAX_THREADS
	.align		4
.L_1631:
        /*00cc*/ 	.byte	0x04, 0x05
        /*00ce*/ 	.short	(.L_1633 - .L_1632)
.L_1632:
        /*00d0*/ 	.word	0x00000020
        /*00d4*/ 	.word	0x00000001
        /*00d8*/ 	.word	0x00000001


	//----- nvinfo : EIATTR_CRS_STACK_SIZE
	.align		4
.L_1633:
        /*00dc*/ 	.byte	0x04, 0x1e
        /*00de*/ 	.short	(.L_1635 - .L_1634)
.L_1634:
        /*00e0*/ 	.word	0x00000000


	//----- nvinfo : EIATTR_CBANK_PARAM_SIZE
	.align		4
.L_1635:
        /*00e4*/ 	.byte	0x03, 0x19
        /*00e6*/ 	.short	0x0188


	//----- nvinfo : EIATTR_PARAM_CBANK
	.align		4
        /*00e8*/ 	.byte	0x04, 0x0a
        /*00ea*/ 	.short	(.L_1637 - .L_1636)
	.align		4
.L_1636:
        /*00ec*/ 	.word	index@(.nv.constant0._Z25selective_scan_fwd_kernelI32Selective_Scan_fwd_kernel_traitsILi32ELi8ELi1ELb1ELb1ELb1ELb0ELb1EfffEEv13SSMParamsBase)
        /*00f0*/ 	.short	0x0210
        /*00f2*/ 	.short	0x0188


	//----- nvinfo : EIATTR_SW_WAR
	.align		4
.L_1637:
        /*00f4*/ 	.byte	0x04, 0x36
        /*00f6*/ 	.short	(.L_1639 - .L_1638)
.L_1638:
        /*00f8*/ 	.word	0x00000008
.L_1639:


//--------------------- .nv.info._Z25selective_scan_fwd_kernelI32Selective_Scan_fwd_kernel_traitsILi32ELi8ELi1ELb1ELb1ELb1ELb1ELb0EfffEEv13SSMParamsBase --------------------------
	.section	.nv.info._Z25selective_scan_fwd_kernelI32Selective_Scan_fwd_kernel_traitsILi32ELi8ELi1ELb1ELb1ELb1ELb1ELb0EfffEEv13SSMParamsBase,"",@"SHT_CUDA_INFO"
	.sectionflags	@""
	.align	4


	//----- nvinfo : EIATTR_CUDA_API_VERSION
	.align		4
        /*0000*/ 	.byte	0x04, 0x37
        /*0002*/ 	.short	(.L_1641 - .L_1640)
.L_1640:
        /*0004*/ 	.word	0x00000082


	//----- nvinfo : EIATTR_KPARAM_INFO
	.align		4
.L_1641:
        /*0008*/ 	.byte	0x04, 0x17
        /*000a*/ 	.short	(.L_1643 - .L_1642)
.L_1642:
        /*000c*/ 	.word	0x00000000
        /*0010*/ 	.short	0x0000
        /*0012*/ 	.short	0x0000
        /*0014*/ 	.byte	0x00, 0xf0, 0x21, 0x06


	//----- nvinfo : EIATTR_SPARSE_MMA_MASK
	.align		4
.L_1643:
        /*0018*/ 	.byte	0x03, 0x50
        /*001a*/ 	.short	0x0000


	//----- nvinfo : EIATTR_MAXREG_COUNT
	.align		4
        /*001c*/ 	.byte	0x03, 0x1b
        /*001e*/ 	.short	0x00ff


	//----- nvinfo : EIATTR_NUM_BARRIERS
	.align		4
        /*0020*/ 	.byte	0x02, 0x4c
        /*0022*/ 	.byte	0x01
	.zero		1


	//----- nvinfo : EIATTR_MERCURY_ISA_VERSION
	.align		4
        /*0024*/ 	.byte	0x03, 0x5f
        /*0026*/ 	.short	0x0101


	//----- nvinfo : EIATTR_COOP_GROUP_MASK_REGIDS
	.align		4
        /*0028*/ 	.byte	0x04, 0x29
        /*002a*/ 	.short	(.L_1645 - .L_1644)


	//   ....[0]....
.L_1644:
        /*002c*/ 	.word	0xffffffff


	//   ....[1]....
        /*0030*/ 	.word	0xffffffff


	//   ....[2]....
        /*0034*/ 	.word	0xffffffff


	//   ....[3]....
        /*0038*/ 	.word	0xffffffff


	//   ....[4]....
        /*003c*/ 	.word	0xffffffff


	//   ....[5]....
        /*0040*/ 	.word	0xffffffff


	//   ....[6]....
        /*0044*/ 	.word	0xffffffff


	//   ....[7]....
        /*0048*/ 	.word	0xffffffff


	//   ....[8]....
        /*004c*/ 	.word	0xffffffff


	//   ....[9]....
        /*0050*/ 	.word	0xffffffff


	//   ....[10]....
        /*0054*/ 	.word	0xffffffff


	//   ....[11]....
        /*0058*/ 	.word	0xffffffff


	//   ....[12]....
        /*005c*/ 	.word	0xffffffff


	//   ....[13]....
        /*0060*/ 	.word	0xffffffff


	//   ....[14]....
        /*0064*/ 	.word	0xffffffff


	//   ....[15]....
        /*0068*/ 	.word	0xffffffff


	//   ....[16]....
        /*006c*/ 	.word	0xffffffff


	//   ....[17]....
        /*0070*/ 	.word	0xffffffff


	//   ....[18]....
        /*0074*/ 	.word	0xffffffff


	//----- nvinfo : EIATTR_COOP_GROUP_INSTR_OFFSETS
	.align		4
.L_1645:
        /*0078*/ 	.byte	0x04, 0x28
        /*007a*/ 	.short	(.L_1647 - .L_1646)


	//   ....[0]....
.L_1646:
        /*007c*/ 	.word	0x000015c0


	//   ....[1]....
        /*0080*/ 	.word	0x00001650


	//   ....[2]....
        /*0084*/ 	.word	0x00002e20


	//   ....[3]....
        /*0088*/ 	.word	0x000030a0


	//   ....[4]....
        /*008c*/ 	.word	0x000034f0


	//   ....[5]....
        /*0090*/ 	.word	0x00003500


	//   ....[6]....
        /*0094*/ 	.word	0x00003530


	//   ....[7]....
        /*0098*/ 	.word	0x00003550


	//   ....[8]....
        /*009c*/ 	.word	0x00003580


	//   ....[9]....
        /*00a0*/ 	.word	0x000035a0


	//   ....[10]....
        /*00a4*/ 	.word	0x000035d0


	//   ....[11]....
        /*00a8*/ 	.word	0x000035f0


	//   ....[12]....
        /*00ac*/ 	.word	0x00003620


	//   ....[13]....
        /*00b0*/ 	.word	0x00003640


	//   ....[14]....
        /*00b4*/ 	.word	0x00003680


	//   ....[15]....
        /*00b8*/ 	.word	0x00003690


	//   ....[16]....
        /*00bc*/ 	.word	0x00003e20


	//   ....[17]....
        /*00c0*/ 	.word	0x000040b0


	//   ....[18]....
        /*00c4*/ 	.word	0x00004470


	//----- nvinfo : EIATTR_EXIT_INSTR_OFFSETS
	.align		4
.L_1647:
        /*00c8*/ 	.byte	0x04, 0x1c
        /*00ca*/ 	.short	(.L_1649 - .L_1648)


	//   ....[0]....
.L_1648:
        /*00cc*/ 	.word	0x000002a0


	//   ....[1]....
        /*00d0*/ 	.word	0x000012b0


	//   ....[2]....
        /*00d4*/ 	.word	0x000014a0


	//   ....[3]....
        /*00d8*/ 	.word	0x00004560


	//----- nvinfo : EIATTR_MAX_THREADS
	.align		4
.L_1649:
        /*00dc*/ 	.byte	0x04, 0x05
        /*00de*/ 	.short	(.L_1651 - .L_1650)
.L_1650:
        /*00e0*/ 	.word	0x00000020
        /*00e4*/ 	.word	0x00000001
        /*00e8*/ 	.word	0x00000001


	//----- nvinfo : EIATTR_CRS_STACK_SIZE
	.align		4
.L_1651:
        /*00ec*/ 	.byte	0x04, 0x1e
        /*00ee*/ 	.short	(.L_1653 - .L_1652)
.L_1652:
        /*00f0*/ 	.word	0x00000000


	//----- nvinfo : EIATTR_CBANK_PARAM_SIZE
	.align		4
.L_1653:
        /*00f4*/ 	.byte	0x03, 0x19
        /*00f6*/ 	.short	0x0188


	//----- nvinfo : EIATTR_PARAM_CBANK
	.align		4
        /*00f8*/ 	.byte	0x04, 0x0a
        /*00fa*/ 	.short	(.L_1655 - .L_1654)
	.align		4
.L_1654:
        /*00fc*/ 	.word	index@(.nv.constant0._Z25selective_scan_fwd_kernelI32Selective_Scan_fwd_kernel_traitsILi32ELi8ELi1ELb1ELb1ELb1ELb1ELb0EfffEEv13SSMParamsBase)
        /*0100*/ 	.short	0x0210
        /*0102*/ 	.short	0x0188


	//----- nvinfo : EIATTR_SW_WAR
	.align		4
.L_1655:
        /*0104*/ 	.byte	0x04, 0x36
        /*0106*/ 	.short	(.L_1657 - .L_1656)
.L_1656:
        /*0108*/ 	.word	0x00000008
.L_1657:


//--------------------- .nv.info._Z25selective_scan_fwd_kernelI32Selective_Scan_fwd_kernel_traitsILi32ELi8ELi1ELb1ELb1ELb1ELb1ELb1EfffEEv13SSMParamsBase --------------------------
	.section	.nv.info._Z25selective_scan_fwd_kernelI32Selective_Scan_fwd_kernel_traitsILi32ELi8ELi1ELb1ELb1ELb1ELb1ELb1EfffEEv13SSMParamsBase,"",@"SHT_CUDA_INFO"
	.sectionflags	@""
	.align	4


	//----- nvinfo : EIATTR_CUDA_API_VERSION
	.align		4
        /*0000*/ 	.byte	0x04, 0x37
        /*0002*/ 	.short	(.L_1659 - .L_1658)
.L_1658:
        /*0004*/ 	.word	0x00000082


	//----- nvinfo : EIATTR_KPARAM_INFO
	.align		4
.L_1659:
        /*0008*/ 	.byte	0x04, 0x17
        /*000a*/ 	.short	(.L_1661 - .L_1660)
.L_1660:
        /*000c*/ 	.word	0x00000000
        /*0010*/ 	.short	0x0000
        /*0012*/ 	.short	0x0000
        /*0014*/ 	.byte	0x00, 0xf0, 0x21, 0x06


	//----- nvinfo : EIATTR_SPARSE_MMA_MASK
	.align		4
.L_1661:
        /*0018*/ 	.byte	0x03, 0x50
        /*001a*/ 	.short	0x0000


	//----- nvinfo : EIATTR_MAXREG_COUNT
	.align		4
        /*001c*/ 	.byte	0x03, 0x1b
        /*001e*/ 	.short	0x00ff


	//----- nvinfo : EIATTR_NUM_BARRIERS
	.align		4
        /*0020*/ 	.byte	0x02, 0x4c
        /*0022*/ 	.byte	0x01
	.zero		1


	//----- nvinfo : EIATTR_MERCURY_ISA_VERSION
	.align		4
        /*0024*/ 	.byte	0x03, 0x5f
        /*0026*/ 	.short	0x0101


	//----- nvinfo : EIATTR_COOP_GROUP_MASK_REGIDS
	.align		4
        /*0028*/ 	.byte	0x04, 0x29
        /*002a*/ 	.short	(.L_1663 - .L_1662)


	//   ....[0]....
.L_1662:
        /*002c*/ 	.word	0xffffffff


	//   ....[1]....
        /*0030*/ 	.word	0xffffffff


	//   ....[2]....
        /*0034*/ 	.word	0xffffffff


	//   ....[3]....
        /*0038*/ 	.word	0xffffffff


	//   ....[4]....
        /*003c*/ 	.word	0xffffffff


	//   ....[5]....
        /*0040*/ 	.word	0xffffffff


	//   ....[6]....
        /*0044*/ 	.word	0xffffffff


	//   ....[7]....
        /*0048*/ 	.word	0xffffffff


	//   ....[8]....
        /*004c*/ 	.word	0xffffffff


	//   ....[9]....
        /*0050*/ 	.word	0xffffffff


	//   ....[10]....
        /*0054*/ 	.word	0xffffffff


	//   ....[11]....
        /*0058*/ 	.word	0xffffffff


	//   ....[12]....
        /*005c*/ 	.word	0xffffffff


	//   ....[13]....
        /*0060*/ 	.word	0xffffffff


	//   ....[14]....
        /*0064*/ 	.word	0xffffffff


	//   ....[15]....
        /*0068*/ 	.word	0xffffffff


	//   ....[16]....
        /*006c*/ 	.word	0xffffffff


	//   ....[17]....
        /*0070*/ 	.word	0xffffffff


	//   ....[18]....
        /*0074*/ 	.word	0xffffffff


	//----- nvinfo : EIATTR_COOP_GROUP_INSTR_OFFSETS
	.align		4
.L_1663:
        /*0078*/ 	.byte	0x04, 0x28
        /*007a*/ 	.short	(.L_1665 - .L_1664)


	//   ....[0]....
.L_1664:
        /*007c*/ 	.word	0x00001a00


	//   ....[1]....
        /*0080*/ 	.word	0x00001c00


	//   ....[2]....
        /*0084*/ 	.word	0x000034f0


	//   ....[3]....
        /*0088*/ 	.word	0x00003be0


	//   ....[4]....
        /*008c*/ 	.word	0x00003f60


	//   ....[5]....
        /*0090*/ 	.word	0x00003f70


	//   ....[6]....
        /*0094*/ 	.word	0x00003fa0


	//   ....[7]....
        /*0098*/ 	.word	0x00003fc0


	//   ....[8]....
        /*009c*/ 	.word	0x00003ff0


	//   ....[9]....
        /*00a0*/ 	.word	0x00004010


	//   ....[10]....
        /*00a4*/ 	.word	0x00004040


	//   ....[11]....
        /*00a8*/ 	.word	0x00004060


	//   ....[12]....
        /*00ac*/ 	.word	0x00004090


	//   ....[13]....
        /*00b0*/ 	.word	0x000040b0


	//   ....[14]....
        /*00b4*/ 	.word	0x000040f0


	//   ....[15]....
        /*00b8*/ 	.word	0x00004100


	//   ....[16]....
        /*00bc*/ 	.word	0x000048b0


	//   ....[17]....
        /*00c0*/ 	.word	0x00004f40


	//   ....[18]....
        /*00c4*/ 	.word	0x00005360


	//----- nvinfo : EIATTR_EXIT_INSTR_OFFSETS
	.align		4
.L_1665:
        /*00c8*/ 	.byte	0x04, 0x1c
        /*00ca*/ 	.short	(.L_1667 - .L_1666)


	//   ....[0]....
.L_1666:
        /*00cc*/ 	.word	0x000002a0


	//   ....[1]....
        /*00d0*/ 	.word	0x000012b0


	//   ....[2]....
        /*00d4*/ 	.word	0x00001550


	//   ....[3]....
        /*00d8*/ 	.word	0x00005790


	//----- nvinfo : EIATTR_MAX_THREADS
	.align		4
.L_1667:
        /*00dc*/ 	.byte	0x04, 0x05
        /*00de*/ 	.short	(.L_1669 - .L_1668)
.L_1668:
        /*00e0*/ 	.word	0x00000020
        /*00e4*/ 	.word	0x00000001
        /*00e8*/ 	.word	0x00000001


	//----- nvinfo : EIATTR_CRS_STACK_SIZE
	.align		4
.L_1669:
        /*00ec*/ 	.byte	0x04, 0x1e
        /*00ee*/ 	.short	(.L_1671 - .L_1670)
.L_1670:
        /*00f0*/ 	.word	0x00000000


	//----- nvinfo : EIATTR_CBANK_PARAM_SIZE
	.align		4
.L_1671:
        /*00f4*/ 	.byte	0x03, 0x19
        /*00f6*/ 	.short	0x0188


	//----- nvinfo : EIATTR_PARAM_CBANK
	.align		4
        /*00f8*/ 	.byte	0x04, 0x0a
        /*00fa*/ 	.short	(.L_1673 - .L_1672)
	.align		4
.L_1672:
        /*00fc*/ 	.word	index@(.nv.constant0._Z25selective_scan_fwd_kernelI32Selective_Scan_fwd_kernel_traitsILi32ELi8ELi1ELb1ELb1ELb1ELb1ELb1EfffEEv13SSMParamsBase)
        /*0100*/ 	.short	0x0210
        /*0102*/ 	.short	0x0188


	//----- nvinfo : EIATTR_SW_WAR
	.align		4
.L_1673:
        /*0104*/ 	.byte	0x04, 0x36
        /*0106*/ 	.short	(.L_1675 - .L_1674)
.L_1674:
        /*0108*/ 	.word	0x00000008
.L_1675:


//--------------------- .nv.info._Z25selective_scan_fwd_kernelI32Selective_Scan_fwd_kernel_traitsILi32ELi4ELi1ELb0ELb1ELb1ELb0ELb0EfffEEv13SSMParamsBase --------------------------
	.section	.nv.info._Z25selective_scan_fwd_kernelI32Selective_Scan_fwd_kernel_traitsILi32ELi4ELi1ELb0ELb1ELb1ELb0ELb0EfffEEv13SSMParamsBase,"",@"SHT_CUDA_INFO"
	.sectionflags	@""
	.align	4


	//----- nvinfo : EIATTR_CUDA_API_VERSION
	.align		4
        /*0000*/ 	.byte	0x04, 0x37
        /*0002*/ 	.short	(.L_1677 - .L_1676)
.L_1676:
        /*0004*/ 	.word	0x00000082


	//----- nvinfo : EIATTR_KPARAM_INFO
	.align		4
.L_1677:
        /*0008*/ 	.byte	0x04, 0x17
        /*000a*/ 	.short	(.L_1679 - .L_1678)
.L_1678:
        /*000c*/ 	.word	0x00000000
        /*0010*/ 	.short	0x0000
        /*0012*/ 	.short	0x0000
        /*0014*/ 	.byte	0x00, 0xf0, 0x21, 0x06


	//----- nvinfo : EIATTR_SPARSE_MMA_MASK
	.align		4
.L_1679:
        /*0018*/ 	.byte	0x03, 0x50
        /*001a*/ 	.short	0x0000


	//----- nvinfo : EIATTR_MAXREG_COUNT
	.align		4
        /*001c*/ 	.byte	0x03, 0x1b
        /*001e*/ 	.short	0x00ff


	//----- nvinfo : EIATTR_NUM_BARRIERS
	.align		4
        /*0020*/ 	.byte	0x02, 0x4c
        /*0022*/ 	.byte	0x01
	.zero		1


	//----- nvinfo : EIATTR_MERCURY_ISA_VERSION
	.align		4
        /*0024*/ 	.byte	0x03, 0x5f
        /*0026*/ 	.short	0x0101


	//----- nvinfo : EIATTR_COOP_GROUP_MASK_REGIDS
	.align		4
        /*0028*/ 	.byte	0x04, 0x29
        /*002a*/ 	.short	(.L_1681 - .L_1680)


	//   ....[0]....
.L_1680:
        /*002c*/ 	.word	0xffffffff


	//   ....[1]....
        /*0030*/ 	.word	0xffffffff


	//   ....[2]....
        /*0034*/ 	.word	0xffffffff


	//   ....[3]....
        /*0038*/ 	.word	0xffffffff


	//   ....[4]....
        /*003c*/ 	.word	0xffffffff


	//   ....[5]....
        /*0040*/ 	.word	0xffffffff


	//   ....[6]....
        /*0044*/ 	.word	0xffffffff


	//   ....[7]....
        /*0048*/ 	.word	0xffffffff


	//   ....[8]....
        /*004c*/ 	.word	0xffffffff


	//   ....[9]....
        /*0050*/ 	.word	0xffffffff


	//   ....[10]....
        /*0054*/ 	.word	0xffffffff


	//   ....[11]....
        /*0058*/ 	.word	0xffffffff


	//   ....[12]....
        /*005c*/ 	.word	0xffffffff


	//   ....[13]....
        /*0060*/ 	.word	0xffffffff


	//   ....[14]....
        /*0064*/ 	.word	0xffffffff


	//   ....[15]....
        /*0068*/ 	.word	0xffffffff


	//   ....[16]....
        /*006c*/ 	.word	0xffffffff


	//----- nvinfo : EIATTR_COOP_GROUP_INSTR_OFFSETS
	.align		4
.L_1681:
        /*0070*/ 	.byte	0x04, 0x28
        /*0072*/ 	.short	(.L_1683 - .L_1682)


	//   ....[0]....
.L_1682:
        /*0074*/ 	.word	0x000016f0


	//   ....[1]....
        /*0078*/ 	.word	0x000017b0


	//   ....[2]....
        /*007c*/ 	.word	0x00002500


	//   ....[3]....
        /*0080*/ 	.word	0x00002700


	//   ....[4]....
        /*0084*/ 	.word	0x00002a10


	//   ....[5]....
        /*0088*/ 	.word	0x00002a20


	//   ....[6]....
        /*008c*/ 	.word	0x00002a50


	//   ....[7]....
        /*0090*/ 	.word	0x00002a70


	//   ....[8]....
        /*0094*/ 	.word	0x00002aa0


	//   ....[9]....
        /*0098*/ 	.word	0x00002ac0


	//   ....[10]....
        /*009c*/ 	.word	0x00002af0


	//   ....[11]....
        /*00a0*/ 	.word	0x00002b10


	//   ....[12]....
        /*00a4*/ 	.word	0x00002b40


	//   ....[13]....
        /*00a8*/ 	.word	0x00002b60


	//   ....[14]....
        /*00ac*/ 	.word	0x00002b90


	//   ....[15]....
        /*00b0*/ 	.word	0x00002bd0


	//   ....[16]....
        /*00b4*/ 	.word	0x000031e0


	//----- nvinfo : EIATTR_EXIT_INSTR_OFFSETS
	.align		4
.L_1683:
        /*00b8*/ 	.byte	0x04, 0x1c
        /*00ba*/ 	.short	(.L_1685 - .L_1684)


	//   ....[0]....
.L_1684:
        /*00bc*/ 	.word	0x000002a0


	//   ....[1]....
        /*00c0*/ 	.word	0x00001290


	//   ....[2]....
        /*00c4*/ 	.word	0x000014c0


	//   ....[3]....
        /*00c8*/ 	.word	0x00003550


	//----- nvinfo : EIATTR_MAX_THREADS
	.align		4
.L_1685:
        /*00cc*/ 	.byte	0x04, 0x05
        /*00ce*/ 	.short	(.L_1687 - .L_1686)
.L_1686:
        /*00d0*/ 	.word	0x00000020
        /*00d4*/ 	.word	0x00000001
        /*00d8*/ 	.word	0x00000001


	//----- nvinfo : EIATTR_CRS_STACK_SIZE
	.align		4
.L_1687:
        /*00dc*/ 	.byte	0x04, 0x1e
        /*00de*/ 	.short	(.L_1689 - .L_1688)
.L_1688:
        /*00e0*/ 	.word	0x00000000


	//----- nvinfo : EIATTR_CBANK_PARAM_SIZE
	.align		4
.L_1689:
        /*00e4*/ 	.byte	0x03, 0x19
        /*00e6*/ 	.short	0x0188


	//----- nvinfo : EIATTR_PARAM_CBANK
	.align		4
        /*00e8*/ 	.byte	0x04, 0x0a
        /*00ea*/ 	.short	(.L_1691 - .L_1690)
	.align		4
.L_1690:
        /*00ec*/ 	.word	index@(.nv.constant0._Z25selective_scan_fwd_kernelI32Selective_Scan_fwd_kernel_traitsILi32ELi4ELi1ELb0ELb1ELb1ELb0ELb0EfffEEv13SSMParamsBase)
        /*00f0*/ 	.short	0x0210
        /*00f2*/ 	.short	0x0188


	//----- nvinfo : EIATTR_SW_WAR
	.align		4
.L_1691:
        /*00f4*/ 	.byte	0x04, 0x36
        /*00f6*/ 	.short	(.L_1693 - .L_1692)
.L_1692:
        /*00f8*/ 	.word	0x00000008
.L_1693:


//--------------------- .nv.info._Z25selective_scan_fwd_kernelI32Selective_Scan_fwd_kernel_traitsILi32ELi4ELi1ELb0ELb1ELb1ELb0ELb1EfffEEv13SSMParamsBase --------------------------
	.section	.nv.info._Z25selective_scan_fwd_kernelI32Selective_Scan_fwd_kernel_traitsILi32ELi4ELi1ELb0ELb1ELb1ELb0ELb1EfffEEv13SSMParamsBase,"",@"SHT_CUDA_INFO"
	.sectionflags	@""
	.align	4


	//----- nvinfo : EIATTR_CUDA_API_VERSION
	.align		4
        /*0000*/ 	.byte	0x04, 0x37
        /*0002*/ 	.short	(.L_1695 - .L_1694)
.L_1694:
        /*0004*/ 	.word	0x00000082


	//----- nvinfo : EIATTR_KPARAM_INFO
	.align		4
.L_1695:
        /*0008*/ 	.byte	0x04, 0x17
        /*000a*/ 	.short	(.L_1697 - .L_1696)
.L_1696:
        /*000c*/ 	.word	0x00000000
        /*0010*/ 	.short	0x0000
        /*0012*/ 	.short	0x0000
        /*0014*/ 	.byte	0x00, 0xf0, 0x21, 0x06


	//----- nvinfo : EIATTR_SPARSE_MMA_MASK
	.align		4
.L_1697:
        /*0018*/ 	.byte	0x03, 0x50
        /*001a*/ 	.short	0x0000


	//----- nvinfo : EIATTR_MAXREG_COUNT
	.align		4
        /*001c*/ 	.byte	0x03, 0x1b
        /*001e*/ 	.short	0x00ff


	//----- nvinfo : EIATTR_NUM_BARRIERS
	.align		4
        /*0020*/ 	.byte	0x02, 0x4c
        /*0022*/ 	.byte	0x01
	.zero		1


	//----- nvinfo : EIATTR_MERCURY_ISA_VERSION
	.align		4
        /*0024*/ 	.byte	0x03, 0x5f
        /*0026*/ 	.short	0x0101


	//----- nvinfo : EIATTR_COOP_GROUP_MASK_REGIDS
	.align		4
        /*0028*/ 	.byte	0x04, 0x29
        /*002a*/ 	.short	(.L_1699 - .L_1698)


	//   ....[0]....
.L_1698:
        /*002c*/ 	.word	0xffffffff


	//   ....[1]....
        /*0030*/ 	.word	0xffffffff


	//   ....[2]....
        /*0034*/ 	.word	0xffffffff


	//   ....[3]....
        /*0038*/ 	.word	0xffffffff


	//   ....[4]....
        /*003c*/ 	.word	0xffffffff


	//   ....[5]....
        /*0040*/ 	.word	0xffffffff


	//   ....[6]....
        /*0044*/ 	.word	0xffffffff


	//   ....[7]....
        /*0048*/ 	.word	0xffffffff


	//   ....[8]....
        /*004c*/ 	.word	0xffffffff


	//   ....[9]....
        /*0050*/ 	.word	0xffffffff


	//   ....[10]....
        /*0054*/ 	.word	0xffffffff


	//   ....[11]....
        /*0058*/ 	.word	0xffffffff


	//   ....[12]....
        /*005c*/ 	.word	0xffffffff


	//   ....[13]....
        /*0060*/ 	.word	0xffffffff


	//   ....[14]....
        /*0064*/ 	.word	0xffffffff


	//   ....[15]....
        /*0068*/ 	.word	0xffffffff


	//   ....[16]....
        /*006c*/ 	.word	0xffffffff


	//----- nvinfo : EIATTR_COOP_GROUP_INSTR_OFFSETS
	.align		4
.L_1699:
        /*0070*/ 	.byte	0x04, 0x28
        /*0072*/ 	.short	(.L_1701 - .L_1700)


	//   ....[0]....
.L_1700:
        /*0074*/ 	.word	0x00001710


	//   ....[1]....
        /*0078*/ 	.word	0x000017e0


	//   ....[2]....
        /*007c*/ 	.word	0x00002570


	//   ....[3]....
        /*0080*/ 	.word	0x00002750


	//   ....[4]....
        /*0084*/ 	.word	0x00002a80


	//   ....[5]....
        /*0088*/ 	.word	0x00002a90


	//   ....[6]....
        /*008c*/ 	.word	0x00002ac0


	//   ....[7]....
        /*0090*/ 	.word	0x00002ae0


	//   ....[8]....
        /*0094*/ 	.word	0x00002b10


	//   ....[9]....
        /*0098*/ 	.word	0x00002b30


	//   ....[10]....
        /*009c*/ 	.word	0x00002b60


	//   ....[11]....
        /*00a0*/ 	.word	0x00002b80


	//   ....[12]....
        /*00a4*/ 	.word	0x00002bb0


	//   ....[13]....
        /*00a8*/ 	.word	0x00002bd0


	//   ....[14]....
        /*00ac*/ 	.word	0x00002c00


	//   ....[15]....
        /*00b0*/ 	.word	0x00002c40


	//   ....[16]....
        /*00b4*/ 	.word	0x00003240


	//----- nvinfo : EIATTR_EXIT_INSTR_OFFSETS
	.align		4
.L_1701:
        /*00b8*/ 	.byte	0x04, 0x1c
        /*00ba*/ 	.short	(.L_1703 - .L_1702)


	//   ....[0]....
.L_1702:
        /*00bc*/ 	.word	0x000002b0


	//   ....[1]....
        /*00c0*/ 	.word	0x000012d0


	//   ....[2]....
        /*00c4*/ 	.word	0x000014f0


	//   ....[3]....
        /*00c8*/ 	.word	0x00003620


	//----- nvinfo : EIATTR_MAX_THREADS
	.align		4
.L_1703:
        /*00cc*/ 	.byte	0x04, 0x05
        /*00ce*/ 	.short	(.L_1705 - .L_1704)
.L_1704:
        /*00d0*/ 	.word	0x00000020
        /*00d4*/ 	.word	0x00000001
        /*00d8*/ 	.word	0x00000001


	//----- nvinfo : EIATTR_CRS_STACK_SIZE
	.align		4
.L_1705:
        /*00dc*/ 	.byte	0x04, 0x1e
        /*00de*/ 	.short	(.L_1707 - .L_1706)
.L_1706:
        /*00e0*/ 	.word	0x00000000


	//----- nvinfo : EIATTR_CBANK_PARAM_SIZE
	.align		4
.L_1707:
        /*00e4*/ 	.byte	0x03, 0x19
        /*00e6*/ 	.short	0x0188


	//----- nvinfo : EIATTR_PARAM_CBANK
	.align		4
        /*00e8*/ 	.byte	0x04, 0x0a
        /*00ea*/ 	.short	(.L_1709 - .L_1708)
	.align		4
.L_1708:
        /*00ec*/ 	.word	index@(.nv.constant0._Z25selective_scan_fwd_kernelI32Selective_Scan_fwd_kernel_traitsILi32ELi4ELi1ELb0ELb1ELb1ELb0ELb1EfffEEv13SSMParamsBase)
        /*00f0*/ 	.short	0x0210
        /*00f2*/ 	.short	0x0188


	//----- nvinfo : EIATTR_SW_WAR
	.align		4
.L_1709:
        /*00f4*/ 	.byte	0x04, 0x36
        /*00f6*/ 	.short	(.L_1711 - .L_1710)
.L_1710:
        /*00f8*/ 	.word	0x00000008
.L_1711:


//--------------------- .nv.info._Z25selective_scan_fwd_kernelI32Selective_Scan_fwd_kernel_traitsILi32ELi4ELi1ELb0ELb1ELb1ELb1ELb0EfffEEv13SSMParamsBase --------------------------
	.section	.nv.info._Z25selective_scan_fwd_kernelI32Selective_Scan_fwd_kernel_traitsILi32ELi4ELi1ELb0ELb1ELb1ELb1ELb0EfffEEv13SSMParamsBase,"",@"SHT_CUDA_INFO"
	.sectionflags	@""
	.align	4


	//----- nvinfo : EIATTR_CUDA_API_VERSION
	.align		4
        /*0000*/ 	.byte	0x04, 0x37
        /*0002*/ 	.short	(.L_1713 - .L_1712)
.L_1712:
        /*0004*/ 	.word	0x00000082


	//----- nvinfo : EIATTR_KPARAM_INFO
	.align		4
.L_1713:
        /*0008*/ 	.byte	0x04, 0x17
        /*000a*/ 	.short	(.L_1715 - .L_1714)
.L_1714:
        /*000c*/ 	.word	0x00000000
        /*0010*/ 	.short	0x0000
        /*0012*/ 	.short	0x0000
        /*0014*/ 	.byte	0x00, 0xf0, 0x21, 0x06


	//----- nvinfo : EIATTR_SPARSE_MMA_MASK
	.align		4
.L_1715:
        /*0018*/ 	.byte	0x03, 0x50
        /*001a*/ 	.short	0x0000


	//----- nvinfo : EIATTR_MAXREG_COUNT
	.align		4
        /*001c*/ 	.byte	0x03, 0x1b
        /*001e*/ 	.short	0x00ff


	//----- nvinfo : EIATTR_NUM_BARRIERS
	.align		4
        /*0020*/ 	.byte	0x02, 0x4c
        /*0022*/ 	.byte	0x01
	.zero		1


	//----- nvinfo : EIATTR_MERCURY_ISA_VERSION
	.align		4
        /*0024*/ 	.byte	0x03, 0x5f
        /*0026*/ 	.short	0x0101


	//----- nvinfo : EIATTR_COOP_GROUP_MASK_REGIDS
	.align		4
        /*0028*/ 	.byte	0x04, 0x29
        /*002a*/ 	.short	(.L_1717 - .L_1716)


	//   ....[0]....
.L_1716:
        /*002c*/ 	.word	0xffffffff


	//   ....[1]....
        /*0030*/ 	.word	0xffffffff


	//   ....[2]....
        /*0034*/ 	.word	0xffffffff


	//   ....[3]....
        /*0038*/ 	.word	0xffffffff


	//   ....[4]....
        /*003c*/ 	.word	0xffffffff


	//   ....[5]....
        /*0040*/ 	.word	0xffffffff


	//   ....[6]....
        /*0044*/ 	.word	0xffffffff


	//   ....[7]....
        /*0048*/ 	.word	0xffffffff


	//   ....[8]....
        /*004c*/ 	.word	0xffffffff


	//   ....[9]....
        /*0050*/ 	.word	0xffffffff


	//   ....[10]....
        /*0054*/ 	.word	0xffffffff


	//   ....[11]....
        /*0058*/ 	.word	0xffffffff


	//   ....[12]....
        /*005c*/ 	.word	0xffffffff


	//   ....[13]....
        /*0060*/ 	.word	0xffffffff


	//   ....[14]....
        /*0064*/ 	.word	0xffffffff


	//   ....[15]....
        /*0068*/ 	.word	0xffffffff


	//   ....[16]....
        /*006c*/ 	.word	0xffffffff


	//   ....[17]....
        /*0070*/ 	.word	0xffffffff


	//   ....[18]....
        /*0074*/ 	.word	0xffffffff


	//----- nvinfo : EIATTR_COOP_GROUP_INSTR_OFFSETS
	.align		4
.L_1717:
        /*0078*/ 	.byte	0x04, 0x28
        /*007a*/ 	.short	(.L_1719 - .L_1718)


	//   ....[0]....
.L_1718:
        /*007c*/ 	.word	0x00001740


	//   ....[1]....
        /*0080*/ 	.word	0x00001800


	//   ....[2]....
        /*0084*/ 	.word	0x00002500


	//   ....[3]....
        /*0088*/ 	.word	0x00002740


	//   ....[4]....
        /*008c*/ 	.word	0x00002a70


	//   ....[5]....
        /*0090*/ 	.word	0x00002a80


	//   ....[6]....
        /*0094*/ 	.word	0x00002ab0


	//   ....[7]....
        /*0098*/ 	.word	0x00002ad0


	//   ....[8]....
        /*009c*/ 	.word	0x00002b00


	//   ....[9]....
        /*00a0*/ 	.word	0x00002b20


	//   ....[10]....
        /*00a4*/ 	.word	0x00002b50


	//   ....[11]....
        /*00a8*/ 	.word	0x00002b70


	//   ....[12]....
        /*00ac*/ 	.word	0x00002ba0


	//   ....[13]....
        /*00b0*/ 	.word	0x00002bc0


	//   ....[14]....
        /*00b4*/ 	.word	0x00002c20


	//   ....[15]....
        /*00b8*/ 	.word	0x00002c30


	//   ....[16]....
        /*00bc*/ 	.word	0x00003260


	//   ....[17]....
        /*00c0*/ 	.word	0x000037f0


	//   ....[18]....
        /*00c4*/ 	.word	0x000039c0


	//----- nvinfo : EIATTR_EXIT_INSTR_OFFSETS
	.align		4
.L_1719:
        /*00c8*/ 	.byte	0x04, 0x1c
        /*00ca*/ 	.short	(.L_1721 - .L_1720)


	//   ....[0]....
.L_1720:
        /*00cc*/ 	.word	0x000002a0


	//   ....[1]....
        /*00d0*/ 	.word	0x000012d0


	//   ....[2]....
        /*00d4*/ 	.word	0x00001510


	//   ....[3]....
        /*00d8*/ 	.word	0x00003cf0


	//----- nvinfo : EIATTR_MAX_THREADS
	.align		4
.L_1721:
        /*00dc*/ 	.byte	0x04, 0x05
        /*00de*/ 	.short	(.L_1723 - .L_1722)
.L_1722:
        /*00e0*/ 	.word	0x00000020
        /*00e4*/ 	.word	0x00000001
        /*00e8*/ 	.word	0x00000001


	//----- nvinfo : EIATTR_CRS_STACK_SIZE
	.align		4
.L_1723:
        /*00ec*/ 	.byte	0x04, 0x1e
        /*00ee*/ 	.short	(.L_1725 - .L_1724)
.L_1724:
        /*00f0*/ 	.word	0x00000000


	//----- nvinfo : EIATTR_CBANK_PARAM_SIZE
	.align		4
.L_1725:
        /*00f4*/ 	.byte	0x03, 0x19
        /*00f6*/ 	.short	0x0188


	//----- nvinfo : EIATTR_PARAM_CBANK
	.align		4
        /*00f8*/ 	.byte	0x04, 0x0a
        /*00fa*/ 	.short	(.L_1727 - .L_1726)
	.align		4
.L_1726:
        /*00fc*/ 	.word	index@(.nv.constant0._Z25selective_scan_fwd_kernelI32Selective_Scan_fwd_kernel_traitsILi32ELi4ELi1ELb0ELb1ELb1ELb1ELb0EfffEEv13SSMParamsBase)
        /*0100*/ 	.short	0x0210
        /*0102*/ 	.short	0x0188


	//----- nvinfo : EIATTR_SW_WAR
	.align		4
.L_1727:
        /*0104*/ 	.byte	0x04, 0x36
        /*0106*/ 	.short	(.L_1729 - .L_1728)
.L_1728:
        /*0108*/ 	.word	0x00000008
.L_1729:


//--------------------- .nv.info._Z25selective_scan_fwd_kernelI32Selective_Scan_fwd_kernel_traitsILi32ELi4ELi1ELb0ELb1ELb1ELb1ELb1EfffEEv13SSMParamsBase --------------------------
	.section	.nv.info._Z25selective_scan_fwd_kernelI32Selective_Scan_fwd_kernel_traitsILi32ELi4ELi1ELb0ELb1ELb1ELb1ELb1EfffEEv13SSMParamsBase,"",@"SHT_CUDA_INFO"
	.sectionflags	@""
	.align	4


	//----- nvinfo : EIATTR_CUDA_API_VERSION
	.align		4
        /*0000*/ 	.byte	0x04, 0x37
        /*0002*/ 	.short	(.L_1731 - .L_1730)
.L_1730:
        /*0004*/ 	.word	0x00000082


	//----- nvinfo : EIATTR_KPARAM_INFO
	.align		4
.L_1731:
        /*0008*/ 	.byte	0x04, 0x17
        /*000a*/ 	.short	(.L_1733 - .L_1732)
.L_1732:
        /*000c*/ 	.word	0x00000000
        /*0010*/ 	.short	0x0000
        /*0012*/ 	.short	0x0000
        /*0014*/ 	.byte	0x00, 0xf0, 0x21, 0x06


	//----- nvinfo : EIATTR_SPARSE_MMA_MASK
	.align		4
.L_1733:
        /*0018*/ 	.byte	0x03, 0x50
        /*001a*/ 	.short	0x0000


	//----- nvinfo : EIATTR_MAXREG_COUNT
	.align		4
        /*001c*/ 	.byte	0x03, 0x1b
        /*001e*/ 	.short	0x00ff


	//----- nvinfo : EIATTR_NUM_BARRIERS
	.align		4
        /*0020*/ 	.byte	0x02, 0x4c
        /*0022*/ 	.byte	0x01
	.zero		1


	//----- nvinfo : EIATTR_MERCURY_ISA_VERSION
	.align		4
        /*0024*/ 	.byte	0x03, 0x5f
        /*0026*/ 	.short	0x0101


	//----- nvinfo : EIATTR_COOP_GROUP_MASK_REGIDS
	.align		4
        /*0028*/ 	.byte	0x04, 0x29
        /*002a*/ 	.short	(.L_1735 - .L_1734)


	//   ....[0]....
.L_1734:
        /*002c*/ 	.word	0xffffffff


	//   ....[1]....
        /*0030*/ 	.word	0xffffffff


	//   ....[2]....
        /*0034*/ 	.word	0xffffffff


	//   ....[3]....
        /*0038*/ 	.word	0xffffffff


	//   ....[4]....
        /*003c*/ 	.word	0xffffffff


	//   ....[5]....
        /*0040*/ 	.word	0xffffffff


	//   ....[6]....
        /*0044*/ 	.word	0xffffffff


	//   ....[7]....
        /*0048*/ 	.word	0xffffffff


	//   ....[8]....
        /*004c*/ 	.word	0xffffffff


	//   ....[9]....
        /*0050*/ 	.word	0xffffffff


	//   ....[10]....
        /*0054*/ 	.word	0xffffffff


	//   ....[11]....
        /*0058*/ 	.word	0xffffffff


	//   ....[12]....
        /*005c*/ 	.word	0xffffffff


	//   ....[13]....
        /*0060*/ 	.word	0xffffffff


	//   ....[14]....
        /*0064*/ 	.word	0xffffffff


	//   ....[15]....
        /*0068*/ 	.word	0xffffffff


	//   ....[16]....
        /*006c*/ 	.word	0xffffffff


	//   ....[17]....
        /*0070*/ 	.word	0xffffffff


	//   ....[18]....
        /*0074*/ 	.word	0xffffffff


	//----- nvinfo : EIATTR_COOP_GROUP_INSTR_OFFSETS
	.align		4
.L_1735:
        /*0078*/ 	.byte	0x04, 0x28
        /*007a*/ 	.short	(.L_1737 - .L_1736)


	//   ....[0]....
.L_1736:
        /*007c*/ 	.word	0x00001700


	//   ....[1]....
        /*0080*/ 	.word	0x000017d0


	//   ....[2]....
        /*0084*/ 	.word	0x00002520


	//   ....[3]....
        /*0088*/ 	.word	0x00002780


	//   ....[4]....
        /*008c*/ 	.word	0x00002a90


	//   ....[5]....
        /*0090*/ 	.word	0x00002aa0


	//   ....[6]....
        /*0094*/ 	.word	0x00002ad0


	//   ....[7]....
        /*0098*/ 	.word	0x00002af0


	//   ....[8]....
        /*009c*/ 	.word	0x00002b20


	//   ....[9]....
        /*00a0*/ 	.word	0x00002b40


	//   ....[10]....
        /*00a4*/ 	.word	0x00002b70


	//   ....[11]....
        /*00a8*/ 	.word	0x00002b90


	//   ....[12]....
        /*00ac*/ 	.word	0x00002bc0


	//   ....[13]....
        /*00b0*/ 	.word	0x00002be0


	//   ....[14]....
        /*00b4*/ 	.word	0x00002c10


	//   ....[15]....
        /*00b8*/ 	.word	0x00002c50


	//   ....[16]....
        /*00bc*/ 	.word	0x000032e0


	//   ....[17]....
        /*00c0*/ 	.word	0x000037f0


	//   ....[18]....
        /*00c4*/ 	.word	0x000039b0


	//----- nvinfo : EIATTR_EXIT_INSTR_OFFSETS
	.align		4
.L_1737:
        /*00c8*/ 	.byte	0x04, 0x1c
        /*00ca*/ 	.short	(.L_1739 - .L_1738)


	//   ....[0]....
.L_1738:
        /*00cc*/ 	.word	0x000002b0


	//   ....[1]....
        /*00d0*/ 	.word	0x000012d0


	//   ....[2]....
        /*00d4*/ 	.word	0x000014e0


	//   ....[3]....
        /*00d8*/ 	.word	0x00003d80


	//----- nvinfo : EIATTR_MAX_THREADS
	.align		4
.L_1739:
        /*00dc*/ 	.byte	0x04, 0x05
        /*00de*/ 	.short	(.L_1741 - .L_1740)
.L_1740:
        /*00e0*/ 	.word	0x00000020
        /*00e4*/ 	.word	0x00000001
        /*00e8*/ 	.word	0x00000001


	//----- nvinfo : EIATTR_CRS_STACK_SIZE
	.align		4
.L_1741:
        /*00ec*/ 	.byte	0x04, 0x1e
        /*00ee*/ 	.short	(.L_1743 - .L_1742)
.L_1742:
        /*00f0*/ 	.word	0x00000000


	//----- nvinfo : EIATTR_CBANK_PARAM_SIZE
	.align		4
.L_1743:
        /*00f4*/ 	.byte	0x03, 0x19
        /*00f6*/ 	.short	0x0188


	//----- nvinfo : EIATTR_PARAM_CBANK
	.align		4
        /*00f8*/ 	.byte	0x04, 0x0a
        /*00fa*/ 	.short	(.L_1745 - .L_1744)
	.align		4
.L_1744:
        /*00fc*/ 	.word	index@(.nv.constant0._Z25selective_scan_fwd_kernelI32Selective_Scan_fwd_kernel_traitsILi32ELi4ELi1ELb0ELb1ELb1ELb1ELb1EfffEEv13SSMParamsBase)
        /*0100*/ 	.short	0x0210
        /*0102*/ 	.short	0x0188


	//----- nvinfo : EIATTR_SW_WAR
	.align		4
.L_1745:
        /*0104*/ 	.byte	0x04, 0x36
        /*0106*/ 	.short	(.L_1747 - .L_1746)
.L_1746:
        /*0108*/ 	.word	0x00000008
.L_1747:


//--------------------- .nv.info._Z25selective_scan_fwd_kernelI32Selective_Scan_fwd_kernel_traitsILi32ELi4ELi1ELb1ELb1ELb1ELb0ELb0EfffEEv13SSMParamsBase --------------------------
	.section	.nv.info._Z25selective_scan_fwd_kernelI32Selective_Scan_fwd_kernel_traitsILi32ELi4ELi1ELb1ELb1ELb1ELb0ELb0EfffEEv13SSMParamsBase,"",@"SHT_CUDA_INFO"
	.sectionflags	@""
	.align	4


	//----- nvinfo : EIATTR_CUDA_API_VERSION
	.align		4
        /*0000*/ 	.byte	0x04, 0x37
        /*0002*/ 	.short	(.L_1749 - .L_1748)
.L_1748:
        /*0004*/ 	.word	0x00000082


	//----- nvinfo : EIATTR_KPARAM_INFO
	.align		4
.L_1749:
        /*0008*/ 	.byte	0x04, 0x17
        /*000a*/ 	.short	(.L_1751 - .L_1750)
.L_1750:
        /*000c*/ 	.word	0x00000000
        /*0010*/ 	.short	0x0000
        /*0012*/ 	.short	0x0000
        /*0014*/ 	.byte	0x00, 0xf0, 0x21, 0x06


	//----- nvinfo : EIATTR_SPARSE_MMA_MASK
	.align		4
.L_1751:
        /*0018*/ 	.byte	0x03, 0x50
        /*001a*/ 	.short	0x0000


	//----- nvinfo : EIATTR_MAXREG_COUNT
	.align		4
        /*001c*/ 	.byte	0x03, 0x1b
        /*001e*/ 	.short	0x00ff


	//----- nvinfo : EIATTR_NUM_BARRIERS
	.align		4
        /*0020*/ 	.byte	0x02, 0x4c
        /*0022*/ 	.byte	0x01
	.zero		1


	//----- nvinfo : EIATTR_MERCURY_ISA_VERSION
	.align		4
        /*0024*/ 	.byte	0x03, 0x5f
        /*0026*/ 	.short	0x0101


	//----- nvinfo : EIATTR_COOP_GROUP_MASK_REGIDS
	.align		4
        /*0028*/ 	.byte	0x04, 0x29
        /*002a*/ 	.short	(.L_1753 - .L_1752)


	//   ....[0]....
.L_1752:
        /*002c*/ 	.word	0xffffffff


	//   ....[1]....
        /*0030*/ 	.word	0xffffffff


	//   ....[2]....
        /*0034*/ 	.word	0xffffffff


	//   ....[3]....
        /*0038*/ 	.word	0xffffffff


	//   ....[4]....
        /*003c*/ 	.word	0xffffffff


	//   ....[5]....
        /*0040*/ 	.word	0xffffffff


	//   ....[6]....
        /*0044*/ 	.word	0xffffffff


	//   ....[7]....
        /*0048*/ 	.word	0xffffffff


	//   ....[8]....
        /*004c*/ 	.word	0xffffffff


	//   ....[9]....
        /*0050*/ 	.word	0xffffffff


	//   ....[10]....
        /*0054*/ 	.word	0xffffffff


	//   ....[11]....
        /*0058*/ 	.word	0xffffffff


	//----- nvinfo : EIATTR_COOP_GROUP_INSTR_OFFSETS
	.align		4
.L_1753:
        /*005c*/ 	.byte	0x04, 0x28
        /*005e*/ 	.short	(.L_1755 - .L_1754)


	//   ....[0]....
.L_1754:
        /*0060*/ 	.word	0x00002640


	//   ....[1]....
        /*0064*/ 	.word	0x00002650


	//   ....[2]....
        /*0068*/ 	.word	0x00002690


	//   ....[3]....
        /*006c*/ 	.word	0x000026b0


	//   ....[4]....
        /*0070*/ 	.word	0x000026e0


	//   ....[5]....
        /*0074*/ 	.word	0x00002700


	//   ....[6]....
        /*0078*/ 	.word	0x00002730


	//   ....[7]....
        /*007c*/ 	.word	0x00002750


	//   ....[8]....
        /*0080*/ 	.word	0x00002780


	//   ....[9]....
        /*0084*/ 	.word	0x000027a0


	//   ....[10]....
        /*0088*/ 	.word	0x000027d0


	//   ....[11]....
        /*008c*/ 	.word	0x00002810


	//----- nvinfo : EIATTR_EXIT_INSTR_OFFSETS
	.align		4
.L_1755:
        /*0090*/ 	.byte	0x04, 0x1c
        /*0092*/ 	.short	(.L_1757 - .L_1756)


	//   ....[0]....
.L_1756:
        /*0094*/ 	.word	0x00000290


	//   ....[1]....
        /*0098*/ 	.word	0x00001260


	//   ....[2]....
        /*009c*/ 	.word	0x000013e0


	//   ....[3]....
        /*00a0*/ 	.word	0x00002fc0


	//----- nvinfo : EIATTR_MAX_THREADS
	.align		4
.L_1757:
        /*00a4*/ 	.byte	0x04, 0x05
        /*00a6*/ 	.short	(.L_1759 - .L_1758)
.L_1758:
        /*00a8*/ 	.word	0x00000020
        /*00ac*/ 	.word	0x00000001
        /*00b0*/ 	.word	0x00000001


	//----- nvinfo : EIATTR_CRS_STACK_SIZE
	.align		4
.L_1759:
        /*00b4*/ 	.byte	0x04, 0x1e
        /*00b6*/ 	.short	(.L_1761 - .L_1760)
.L_1760:
        /*00b8*/ 	.word	0x00000000


	//----- nvinfo : EIATTR_CBANK_PARAM_SIZE
	.align		4
.L_1761:
        /*00bc*/ 	.byte	0x03, 0x19
        /*00be*/ 	.short	0x0188


	//----- nvinfo : EIATTR_PARAM_CBANK
	.align		4
        /*00c0*/ 	.byte	0x04, 0x0a
        /*00c2*/ 	.short	(.L_1763 - .L_1762)
	.align		4
.L_1762:
        /*00c4*/ 	.word	index@(.nv.constant0._Z25selective_scan_fwd_kernelI32Selective_Scan_fwd_kernel_traitsILi32ELi4ELi1ELb1ELb1ELb1ELb0ELb0EfffEEv13SSMParamsBase)
        /*00c8*/ 	.short	0x0210
        /*00ca*/ 	.short	0x0188


	//----- nvinfo : EIATTR_SW_WAR
	.align		4
.L_1763:
        /*00cc*/ 	.byte	0x04, 0x36
        /*00ce*/ 	.short	(.L_1765 - .L_1764)
.L_1764:
        /*00d0*/ 	.word	0x00000008
.L_1765:


//--------------------- .nv.info._Z25selective_scan_fwd_kernelI32Selective_Scan_fwd_kernel_traitsILi32ELi4ELi1ELb1ELb1ELb1ELb0ELb1EfffEEv13SSMParamsBase --------------------------
	.section	.nv.info._Z25selective_scan_fwd_kernelI32Selective_Scan_fwd_kernel_traitsILi32ELi4ELi1ELb1ELb1ELb1ELb0ELb1EfffEEv13SSMParamsBase,"",@"SHT_CUDA_INFO"
	.sectionflags	@""
	.align	4


	//----- nvinfo : EIATTR_CUDA_API_VERSION
	.align		4
        /*0000*/ 	.byte	0x04, 0x37
        /*0002*/ 	.short	(.L_1767 - .L_1766)
.L_1766:
        /*0004*/ 	.word	0x00000082


	//----- nvinfo : EIATTR_KPARAM_INFO
	.align		4
.L_1767:
        /*0008*/ 	.byte	0x04, 0x17
        /*000a*/ 	.short	(.L_1769 - .L_1768)
.L_1768:
        /*000c*/ 	.word	0x00000000
        /*0010*/ 	.short	0x0000
        /*0012*/ 	.short	0x0000
        /*0014*/ 	.byte	0x00, 0xf0, 0x21, 0x06


	//----- nvinfo : EIATTR_SPARSE_MMA_MASK
	.align		4
.L_1769:
        /*0018*/ 	.byte	0x03, 0x50
        /*001a*/ 	.short	0x0000


	//----- nvinfo : EIATTR_MAXREG_COUNT
	.align		4
        /*001c*/ 	.byte	0x03, 0x1b
        /*001e*/ 	.short	0x00ff


	//----- nvinfo : EIATTR_NUM_BARRIERS
	.align		4
        /*0020*/ 	.byte	0x02, 0x4c
        /*0022*/ 	.byte	0x01
	.zero		1


	//----- nvinfo : EIATTR_MERCURY_ISA_VERSION
	.align		4
        /*0024*/ 	.byte	0x03, 0x5f
        /*0026*/ 	.short	0x0101


	//----- nvinfo : EIATTR_COOP_GROUP_MASK_REGIDS
	.align		4
        /*0028*/ 	.byte	0x04, 0x29
        /*002a*/ 	.short	(.L_1771 - .L_1770)


	//   ....[0]....
.L_1770:
        /*002c*/ 	.word	0xffffffff


	//   ....[1]....
        /*0030*/ 	.word	0xffffffff


	//   ....[2]....
        /*0034*/ 	.word	0xffffffff


	//   ....[3]....
        /*0038*/ 	.word	0xffffffff


	//   ....[4]....
        /*003c*/ 	.word	0xffffffff


	//   ....[5]....
        /*0040*/ 	.word	0xffffffff


	//   ....[6]....
        /*0044*/ 	.word	0xffffffff


	//   ....[7]....
        /*0048*/ 	.word	0xffffffff


	//   ....[8]....
        /*004c*/ 	.word	0xffffffff


	//   ....[9]....
        /*0050*/ 	.word	0xffffffff


	//   ....[10]....
        /*0054*/ 	.word	0xffffffff


	//   ....[11]....
        /*0058*/ 	.word	0xffffffff


	//   ....[12]....
        /*005c*/ 	.word	0xffffffff


	//   ....[13]....
        /*0060*/ 	.word	0xffffffff


	//   ....[14]....
        /*0064*/ 	.word	0xffffffff


	//   ....[15]....
        /*0068*/ 	.word	0xffffffff


	//   ....[16]....
        /*006c*/ 	.word	0xffffffff


	//----- nvinfo : EIATTR_COOP_GROUP_INSTR_OFFSETS
	.align		4
.L_1771:
        /*0070*/ 	.byte	0x04, 0x28
        /*0072*/ 	.short	(.L_1773 - .L_1772)


	//   ....[0]....
.L_1772:
        /*0074*/ 	.word	0x00001710


	//   ....[1]....
        /*0078*/ 	.word	0x000017e0


	//   ....[2]....
        /*007c*/ 	.word	0x00002570


	//   ....[3]....
        /*0080*/ 	.word	0x00002750


	//   ....[4]....
        /*0084*/ 	.word	0x00002a80


	//   ....[5]....
        /*0088*/ 	.word	0x00002a90


	//   ....[6]....
        /*008c*/ 	.word	0x00002ac0


	//   ....[7]....
        /*0090*/ 	.word	0x00002ae0


	//   ....[8]....
        /*0094*/ 	.word	0x00002b10


	//   ....[9]....
        /*0098*/ 	.word	0x00002b30


	//   ....[10]....
        /*009c*/ 	.word	0x00002b60


	//   ....[11]....
        /*00a0*/ 	.word	0x00002b80


	//   ....[12]....
        /*00a4*/ 	.word	0x00002bb0


	//   ....[13]....
        /*00a8*/ 	.word	0x00002bd0


	//   ....[14]....
        /*00ac*/ 	.word	0x00002c00


	//   ....[15]....
        /*00b0*/ 	.word	0x00002c40


	//   ....[16]....
        /*00b4*/ 	.word	0x00003240


	//----- nvinfo : EIATTR_EXIT_INSTR_OFFSETS
	.align		4
.L_1773:
        /*00b8*/ 	.byte	0x04, 0x1c
        /*00ba*/ 	.short	(.L_1775 - .L_1774)


	//   ....[0]....
.L_1774:
        /*00bc*/ 	.word	0x000002b0


	//   ....[1]....
        /*00c0*/ 	.word	0x000012d0


	//   ....[2]....
        /*00c4*/ 	.word	0x000014f0


	//   ....[3]....
        /*00c8*/ 	.word	0x00003620


	//----- nvinfo : EIATTR_MAX_THREADS
	.align		4
.L_1775:
        /*00cc*/ 	.byte	0x04, 0x05
        /*00ce*/ 	.short	(.L_1777 - .L_1776)
.L_1776:
        /*00d0*/ 	.word	0x00000020
        /*00d4*/ 	.word	0x00000001
        /*00d8*/ 	.word	0x00000001


	//----- nvinfo : EIATTR_CRS_STACK_SIZE
	.align		4
.L_1777:
        /*00dc*/ 	.byte	0x04, 0x1e
        /*00de*/ 	.short	(.L_1779 - .L_1778)
.L_1778:
        /*00e0*/ 	.word	0x00000000


	//----- nvinfo : EIATTR_CBANK_PARAM_SIZE
	.align		4
.L_1779:
        /*00e4*/ 	.byte	0x03, 0x19
        /*00e6*/ 	.short	0x0188


	//----- nvinfo : EIATTR_PARAM_CBANK
	.align		4
        /*00e8*/ 	.byte	0x04, 0x0a
        /*00ea*/ 	.short	(.L_1781 - .L_1780)
	.align		4
.L_1780:
        /*00ec*/ 	.word	index@(.nv.constant0._Z25selective_scan_fwd_kernelI32Selective_Scan_fwd_kernel_traitsILi32ELi4ELi1ELb1ELb1ELb1ELb0ELb1EfffEEv13SSMParamsBase)
        /*00f0*/ 	.short	0x0210
        /*00f2*/ 	.short	0x0188


	//----- nvinfo : EIATTR_SW_WAR
	.align		4
.L_1781:
        /*00f4*/ 	.byte	0x04, 0x36
        /*00f6*/ 	.short	(.L_1783 - .L_1782)
.L_1782:
        /*00f8*/ 	.word	0x00000008
.L_1783:


//--------------------- .nv.info._Z25selective_scan_fwd_kernelI32Selective_Scan_fwd_kernel_traitsILi32ELi4ELi1ELb1ELb1ELb1ELb1ELb0EfffEEv13SSMParamsBase --------------------------
	.section	.nv.info._Z25selective_scan_fwd_kernelI32Selective_Scan_fwd_kernel_traitsILi32ELi4ELi1ELb1ELb1ELb1ELb1ELb0EfffEEv13SSMParamsBase,"",@"SHT_CUDA_INFO"
	.sectionflags	@""
	.align	4


	//----- nvinfo : EIATTR_CUDA_API_VERSION
	.align		4
        /*0000*/ 	.byte	0x04, 0x37
        /*0002*/ 	.short	(.L_1785 - .L_1784)
.L_1784:
        /*0004*/ 	.word	0x00000082


	//----- nvinfo : EIATTR_KPARAM_INFO
	.align		4
.L_1785:
        /*0008*/ 	.byte	0x04, 0x17
        /*000a*/ 	.short	(.L_1787 - .L_1786)
.L_1786:
        /*000c*/ 	.word	0x00000000
        /*0010*/ 	.short	0x0000
        /*0012*/ 	.short	0x0000
        /*0014*/ 	.byte	0x00, 0xf0, 0x21, 0x06


	//----- nvinfo : EIATTR_SPARSE_MMA_MASK
	.align		4
.L_1787:
        /*0018*/ 	.byte	0x03, 0x50
        /*001a*/ 	.short	0x0000


	//----- nvinfo : EIATTR_MAXREG_COUNT
	.align		4
        /*001c*/ 	.byte	0x03, 0x1b
        /*001e*/ 	.short	0x00ff


	//----- nvinfo : EIATTR_NUM_BARRIERS
	.align		4
        /*0020*/ 	.byte	0x02, 0x4c
        /*0022*/ 	.byte	0x01
	.zero		1


	//----- nvinfo : EIATTR_MERCURY_ISA_VERSION
	.align		4
        /*0024*/ 	.byte	0x03, 0x5f
        /*0026*/ 	.short	0x0101


	//----- nvinfo : EIATTR_COOP_GROUP_MASK_REGIDS
	.align		4
        /*0028*/ 	.byte	0x04, 0x29
        /*002a*/ 	.short	(.L_1789 - .L_1788)


	//   ....[0]....
.L_1788:
        /*002c*/ 	.word	0xffffffff


	//   ....[1]....
        /*0030*/ 	.word	0xffffffff


	//   ....[2]....
        /*0034*/ 	.word	0xffffffff


	//   ....[3]....
        /*0038*/ 	.word	0xffffffff


	//   ....[4]....
        /*003c*/ 	.word	0xffffffff


	//   ....[5]....
        /*0040*/ 	.word	0xffffffff


	//   ....[6]....
        /*0044*/ 	.word	0xffffffff


	//   ....[7]....
        /*0048*/ 	.word	0xffffffff


	//   ....[8]....
        /*004c*/ 	.word	0xffffffff


	//   ....[9]....
        /*0050*/ 	.word	0xffffffff


	//   ....[10]....
        /*0054*/ 	.word	0xffffffff


	//   ....[11]....
        /*0058*/ 	.word	0xffffffff


	//----- nvinfo : EIATTR_COOP_GROUP_INSTR_OFFSETS
	.align		4
.L_1789:
        /*005c*/ 	.byte	0x04, 0x28
        /*005e*/ 	.short	(.L_1791 - .L_1790)


	//   ....[0]....
.L_1790:
        /*0060*/ 	.word	0x00002670


	//   ....[1]....
        /*0064*/ 	.word	0x00002680


	//   ....[2]....
        /*0068*/ 	.word	0x000026c0


	//   ....[3]....
        /*006c*/ 	.word	0x000026e0


	//   ....[4]....
        /*0070*/ 	.word	0x00002710


	//   ....[5]....
        /*0074*/ 	.word	0x00002730


	//   ....[6]....
        /*0078*/ 	.word	0x00002760


	//   ....[7]....
        /*007c*/ 	.word	0x00002780


	//   ....[8]....
        /*0080*/ 	.word	0x000027b0


	//   ....[9]....
        /*0084*/ 	.word	0x000027d0


	//   ....[10]....
        /*0088*/ 	.word	0x00002800


	//   ....[11]....
        /*008c*/ 	.word	0x00002840


	//----- nvinfo : EIATTR_EXIT_INSTR_OFFSETS
	.align		4
.L_1791:
        /*0090*/ 	.byte	0x04, 0x1c
        /*0092*/ 	.short	(.L_1793 - .L_1792)


	//   ....[0]....
.L_1792:
        /*0094*/ 	.word	0x000002a0


	//   ....[1]....
        /*0098*/ 	.word	0x000012d0


	//   ....[2]....
        /*009c*/ 	.word	0x00001450


	//   ....[3]....
        /*00a0*/ 	.word	0x00003380


	//----- nvinfo : EIATTR_MAX_THREADS
	.align		4
.L_1793:
        /*00a4*/ 	.byte	0x04, 0x05
        /*00a6*/ 	.short	(.L_1795 - .L_1794)
.L_1794:
        /*00a8*/ 	.word	0x00000020
        /*00ac*/ 	.word	0x00000001
        /*00b0*/ 	.word	0x00000001


	//----- nvinfo : EIATTR_CRS_STACK_SIZE
	.align		4
.L_1795:
        /*00b4*/ 	.byte	0x04, 0x1e
        /*00b6*/ 	.short	(.L_1797 - .L_1796)
.L_1796:
        /*00b8*/ 	.word	0x00000000


	//----- nvinfo : EIATTR_CBANK_PARAM_SIZE
	.align		4
.L_1797:
        /*00bc*/ 	.byte	0x03, 0x19
        /*00be*/ 	.short	0x0188


	//----- nvinfo : EIATTR_PARAM_CBANK
	.align		4
        /*00c0*/ 	.byte	0x04, 0x0a
        /*00c2*/ 	.short	(.L_1799 - .L_1798)
	.align		4
.L_1798:
        /*00c4*/ 	.word	index@(.nv.constant0._Z25selective_scan_fwd_kernelI32Selective_Scan_fwd_kernel_traitsILi32ELi4ELi1ELb1ELb1ELb1ELb1ELb0EfffEEv13SSMParamsBase)
        /*00c8*/ 	.short	0x0210
        /*00ca*/ 	.short	0x0188


	//----- nvinfo : EIATTR_SW_WAR
	.align		4
.L_1799:
        /*00cc*/ 	.byte	0x04, 0x36
        /*00ce*/ 	.short	(.L_1801 - .L_1800)
.L_1800:
        /*00d0*/ 	.word	0x00000008
.L_1801:


//--------------------- .nv.info._Z25selective_scan_fwd_kernelI32Selective_Scan_fwd_kernel_traitsILi32ELi4ELi1ELb1ELb1ELb1ELb1ELb1EfffEEv13SSMParamsBase --------------------------
	.section	.nv.info._Z25selective_scan_fwd_kernelI32Selective_Scan_fwd_kernel_traitsILi32ELi4ELi1ELb1ELb1ELb1ELb1ELb1EfffEEv13SSMParamsBase,"",@"SHT_CUDA_INFO"
	.sectionflags	@""
	.align	4


	//----- nvinfo : EIATTR_CUDA_API_VERSION
	.align		4
        /*0000*/ 	.byte	0x04, 0x37
        /*0002*/ 	.short	(.L_1803 - .L_1802)
.L_1802:
        /*0004*/ 	.word	0x00000082


	//----- nvinfo : EIATTR_KPARAM_INFO
	.align		4
.L_1803:
        /*0008*/ 	.byte	0x04, 0x17
        /*000a*/ 	.short	(.L_1805 - .L_1804)
.L_1804:
        /*000c*/ 	.word	0x00000000
        /*0010*/ 	.short	0x0000
        /*0012*/ 	.short	0x0000
        /*0014*/ 	.byte	0x00, 0xf0, 0x21, 0x06


	//----- nvinfo : EIATTR_SPARSE_MMA_MASK
	.align		4
.L_1805:
        /*0018*/ 	.byte	0x03, 0x50
        /*001a*/ 	.short	0x0000


	//----- nvinfo : EIATTR_MAXREG_COUNT
	.align		4
        /*001c*/ 	.byte	0x03, 0x1b
        /*001e*/ 	.short	0x00ff


	//----- nvinfo : EIATTR_NUM_BARRIERS
	.align		4
        /*0020*/ 	.byte	0x02, 0x4c
        /*0022*/ 	.byte	0x01
	.zero		1


	//----- nvinfo : EIATTR_MERCURY_ISA_VERSION
	.align		4
        /*0024*/ 	.byte	0x03, 0x5f
        /*0026*/ 	.short	0x0101


	//----- nvinfo : EIATTR_COOP_GROUP_MASK_REGIDS
	.align		4
        /*0028*/ 	.byte	0x04, 0x29
        /*002a*/ 	.short	(.L_1807 - .L_1806)


	//   ....[0]....
.L_1806:
        /*002c*/ 	.word	0xffffffff


	//   ....[1]....
        /*0030*/ 	.word	0xffffffff


	//   ....[2]....
        /*0034*/ 	.word	0xffffffff


	//   ....[3]....
        /*0038*/ 	.word	0xffffffff


	//   ....[4]....
        /*003c*/ 	.word	0xffffffff


	//   ....[5]....
        /*0040*/ 	.word	0xffffffff


	//   ....[6]....
        /*0044*/ 	.word	0xffffffff


	//   ....[7]....
        /*0048*/ 	.word	0xffffffff


	//   ....[8]....
        /*004c*/ 	.word	0xffffffff


	//   ....[9]....
        /*0050*/ 	.word	0xffffffff


	//   ....[10]....
        /*0054*/ 	.word	0xffffffff


	//   ....[11]....
        /*0058*/ 	.word	0xffffffff


	//   ....[12]....
        /*005c*/ 	.word	0xffffffff


	//   ....[13]....
        /*0060*/ 	.word	0xffffffff


	//   ....[14]....
        /*0064*/ 	.word	0xffffffff


	//   ....[15]....
        /*0068*/ 	.word	0xffffffff


	//   ....[16]....
        /*006c*/ 	.word	0xffffffff


	//   ....[17]....
        /*0070*/ 	.word	0xffffffff


	//   ....[18]....
        /*0074*/ 	.word	0xffffffff


	//----- nvinfo : EIATTR_COOP_GROUP_INSTR_OFFSETS
	.align		4
.L_1807:
        /*0078*/ 	.byte	0x04, 0x28
        /*007a*/ 	.short	(.L_1809 - .L_1808)


	//   ....[0]....
.L_1808:
        /*007c*/ 	.word	0x00001700


	//   ....[1]....
        /*0080*/ 	.word	0x000017d0


	//   ....[2]....
        /*0084*/ 	.word	0x00002520


	//   ....[3]....
        /*0088*/ 	.word	0x00002780


	//   ....[4]....
        /*008c*/ 	.word	0x00002a90


	//   ....[5]....
        /*0090*/ 	.word	0x00002aa0


	//   ....[6]....
        /*0094*/ 	.word	0x00002ad0


	//   ....[7]....
        /*0098*/ 	.word	0x00002af0


	//   ....[8]....
        /*009c*/ 	.word	0x00002b20


	//   ....[9]....
        /*00a0*/ 	.word	0x00002b40


	//   ....[10]....
        /*00a4*/ 	.word	0x00002b70


	//   ....[11]....
        /*00a8*/ 	.word	0x00002b90


	//   ....[12]....
        /*00ac*/ 	.word	0x00002bc0


	//   ....[13]....
        /*00b0*/ 	.word	0x00002be0


	//   ....[14]....
        /*00b4*/ 	.word	0x00002c10


	//   ....[15]....
        /*00b8*/ 	.word	0x00002c50


	//   ....[16]....
        /*00bc*/ 	.word	0x000032e0


	//   ....[17]....
        /*00c0*/ 	.word	0x000037f0


	//   ....[18]....
        /*00c4*/ 	.word	0x000039b0


	//----- nvinfo : EIATTR_EXIT_INSTR_OFFSETS
	.align		4
.L_1809:
        /*00c8*/ 	.byte	0x04, 0x1c
        /*00ca*/ 	.short	(.L_1811 - .L_1810)


	//   ....[0]....
.L_1810:
        /*00cc*/ 	.word	0x000002b0


	//   ....[1]....
        /*00d0*/ 	.word	0x000012d0


	//   ....[2]....
        /*00d4*/ 	.word	0x000014e0


	//   ....[3]....
        /*00d8*/ 	.word	0x00003d80


	//----- nvinfo : EIATTR_MAX_THREADS
	.align		4
.L_1811:
        /*00dc*/ 	.byte	0x04, 0x05
        /*00de*/ 	.short	(.L_1813 - .L_1812)
.L_1812:
        /*00e0*/ 	.word	0x00000020
        /*00e4*/ 	.word	0x00000001
        /*00e8*/ 	.word	0x00000001


	//----- nvinfo : EIATTR_CRS_STACK_SIZE
	.align		4
.L_1813:
        /*00ec*/ 	.byte	0x04, 0x1e
        /*00ee*/ 	.short	(.L_1815 - .L_1814)
.L_1814:
        /*00f0*/ 	.word	0x00000000


	//----- nvinfo : EIATTR_CBANK_PARAM_SIZE
	.align		4
.L_1815:
        /*00f4*/ 	.byte	0x03, 0x19
        /*00f6*/ 	.short	0x0188


	//----- nvinfo : EIATTR_PARAM_CBANK
	.align		4
        /*00f8*/ 	.byte	0x04, 0x0a
        /*00fa*/ 	.short	(.L_1817 - .L_1816)
	.align		4
.L_1816:
        /*00fc*/ 	.word	index@(.nv.constant0._Z25selective_scan_fwd_kernelI32Selective_Scan_fwd_kernel_traitsILi32ELi4ELi1ELb1ELb1ELb1ELb1ELb1EfffEEv13SSMParamsBase)
        /*0100*/ 	.short	0x0210
        /*0102*/ 	.short	0x0188


	//----- nvinfo : EIATTR_SW_WAR
	.align		4
.L_1817:
        /*0104*/ 	.byte	0x04, 0x36
        /*0106*/ 	.short	(.L_1819 - .L_1818)
.L_1818:
        /*0108*/ 	.word	0x00000008
.L_1819:


//--------------------- .nv.info._Z25selective_scan_fwd_kernelI32Selective_Scan_fwd_kernel_traitsILi64ELi16ELi1ELb0ELb1ELb1ELb0ELb0EfffEEv13SSMParamsBase --------------------------
	.section	.nv.info._Z25selective_scan_fwd_kernelI32Selective_Scan_fwd_kernel_traitsILi64ELi16ELi1ELb0ELb1ELb1ELb0ELb0EfffEEv13SSMParamsBase,"",@"SHT_CUDA_INFO"
	.sectionflags	@""
	.align	4


	//----- nvinfo : EIATTR_CUDA_API_VERSION
	.align		4
        /*0000*/ 	.byte	0x04, 0x37
        /*0002*/ 	.short	(.L_1821 - .L_1820)
.L_1820:
        /*0004*/ 	.word	0x00000082


	//----- nvinfo : EIATTR_KPARAM_INFO
	.align		4
.L_1821:
        /*0008*/ 	.byte	0x04, 0x17
        /*000a*/ 	.short	(.L_1823 - .L_1822)
.L_1822:
        /*000c*/ 	.word	0x00000000
        /*0010*/ 	.short	0x0000
        /*0012*/ 	.short	0x0000
        /*0014*/ 	.byte	0x00, 0xf0, 0x21, 0x06


	//----- nvinfo : EIATTR_SPARSE_MMA_MASK
	.align		4
.L_1823:
        /*0018*/ 	.byte	0x03, 0x50
        /*001a*/ 	.short	0x0000


	//----- nvinfo : EIATTR_MAXREG_COUNT
	.align		4
        /*001c*/ 	.byte	0x03, 0x1b
        /*001e*/ 	.short	0x00a8


	//----- nvinfo : EIATTR_NUM_BARRIERS
	.align		4
        /*0020*/ 	.byte	0x02, 0x4c
        /*0022*/ 	.byte	0x01
	.zero		1


	//----- nvinfo : EIATTR_ANNOTATIONS
	.align		4
        /*0024*/ 	.byte	0x04, 0x55
        /*0026*/ 	.short	(.L_1825 - .L_1824)


	//   ....[0]....
.L_1824:
        /*0028*/ 	.word	0x00000001
        /*002c*/ 	.byte	0x40, 0x0e, 0x00, 0x00, 0x01, 0x00, 0x00, 0x00, 0x70, 0x0e, 0x00, 0x00, 0x01, 0x00, 0x00, 0x00
        /*003c*/ 	.byte	0xb0, 0x13, 0x00, 0x00, 0x01, 0x00, 0x00, 0x00, 0xc0, 0x13, 0x00, 0x00


	//----- nvinfo : EIATTR_MERCURY_ISA_VERSION
	.align		4
.L_1825:
        /*0048*/ 	.byte	0x03, 0x5f
        /*004a*/ 	.short	0x0101


	//----- nvinfo : EIATTR_COOP_GROUP_MASK_REGIDS
	.align		4
        /*004c*/ 	.byte	0x04, 0x29
        /*004e*/ 	.short	(.L_1827 - .L_1826)


	//   ....[0]....
.L_1826:
        /*0050*/ 	.word	0xffffffff


	//   ....[1]....
        /*0054*/ 	.word	0xffffffff


	//   ....[2]....
        /*0058*/ 	.word	0xffffffff


	//   ....[3]....
        /*005c*/ 	.word	0xffffffff


	//   ....[4]....
        /*0060*/ 	.word	0xffffffff


	//   ....[5]....
        /*0064*/ 	.word	0xffffffff


	//   ....[6]....
        /*0068*/ 	.word	0xffffffff


	//   ....[7]....
        /*006c*/ 	.word	0xffffffff


	//   ....[8]....
        /*0070*/ 	.word	0xffffffff


	//   ....[9]....
        /*0074*/ 	.word	0xffffffff


	//   ....[10]....
        /*0078*/ 	.word	0xffffffff


	//   ....[11]....
        /*007c*/ 	.word	0xffffffff


	//   ....[12]....
        /*0080*/ 	.word	0xffffffff


	//   ....[13]....
        /*0084*/ 	.word	0xffffffff


	//   ....[14]....
        /*0088*/ 	.word	0xffffffff


	//   ....[15]....
        /*008c*/ 	.word	0xffffffff


	//   ....[16]....
        /*0090*/ 	.word	0xffffffff


	//----- nvinfo : EIATTR_COOP_GROUP_INSTR_OFFSETS
	.align		4
.L_1827:
        /*0094*/ 	.byte	0x04, 0x28
        /*0096*/ 	.short	(.L_1829 - .L_1828)


	//   ....[0]....
.L_1828:
        /*0098*/ 	.word	0x00002000


	//   ....[1]....
        /*009c*/ 	.word	0x00002470


	//   ....[2]....
        /*00a0*/ 	.word	0x00005400


	//   ....[3]....
        /*00a4*/ 	.word	0x00006410


	//   ....[4]....
        /*00a8*/ 	.word	0x00006930


	//   ....[5]....
        /*00ac*/ 	.word	0x00006940


	//   ....[6]....
        /*00b0*/ 	.word	0x00006970


	//   ....[7]....
        /*00b4*/ 	.word	0x00006990


	//   ....[8]....
        /*00b8*/ 	.word	0x000069c0


	//   ....[9]....
        /*00bc*/ 	.word	0x000069e0


	//   ....[10]....
        /*00c0*/ 	.word	0x00006a10


	//   ....[11]....
        /*00c4*/ 	.word	0x00006a30


	//   ....[12]....
        /*00c8*/ 	.word	0x00006a60


	//   ....[13]....
        /*00cc*/ 	.word	0x00006a80


	//   ....[14]....
        /*00d0*/ 	.word	0x00006ac0


	//   ....[15]....
        /*00d4*/ 	.word	0x00006ae0


	//   ....[16]....
        /*00d8*/ 	.word	0x00007530


	//----- nvinfo : EIATTR_EXIT_INSTR_OFFSETS
	.align		4
.L_1829:
        /*00dc*/ 	.byte	0x04, 0x1c
        /*00de*/ 	.short	(.L_1831 - .L_1830)


	//   ....[0]....
.L_1830:
        /*00e0*/ 	.word	0x000002b0


	//   ....[1]....
        /*00e4*/ 	.word	0x00001280


	//   ....[2]....
        /*00e8*/ 	.word	0x00001480


	//   ....[3]....
        /*00ec*/ 	.word	0x00007c40


	//----- nvinfo : EIATTR_MAX_THREADS
	.align		4
.L_1831:
        /*00f0*/ 	.byte	0x04, 0x05
        /*00f2*/ 	.short	(.L_1833 - .L_1832)
.L_1832:
        /*00f4*/ 	.word	0x00000040
        /*00f8*/ 	.word	0x00000001
        /*00fc*/ 	.word	0x00000001


	//----- nvinfo : EIATTR_CRS_STACK_SIZE
	.align		4
.L_1833:
        /*0100*/ 	.byte	0x04, 0x1e
        /*0102*/ 	.short	(.L_1835 - .L_1834)
.L_1834:
        /*0104*/ 	.word	0x00000000


	//----- nvinfo : EIATTR_CBANK_PARAM_SIZE
	.align		4
.L_1835:
        /*0108*/ 	.byte	0x03, 0x19
        /*010a*/ 	.short	0x0188


	//----- nvinfo : EIATTR_PARAM_CBANK
	.align		4
        /*010c*/ 	.byte	0x04, 0x0a
        /*010e*/ 	.short	(.L_1837 - .L_1836)
	.align		4
.L_1836:
        /*0110*/ 	.word	index@(.nv.constant0._Z25selective_scan_fwd_kernelI32Selective_Scan_fwd_kernel_traitsILi64ELi16ELi1ELb0ELb1ELb1ELb0ELb0EfffEEv13SSMParamsBase)
        /*0114*/ 	.short	0x0210
        /*0116*/ 	.short	0x0188


	//----- nvinfo : EIATTR_SW_WAR
	.align		4
.L_1837:
        /*0118*/ 	.byte	0x04, 0x36
        /*011a*/ 	.short	(.L_1839 - .L_1838)
.L_1838:
        /*011c*/ 	.word	0x00000008
.L_1839:


//--------------------- .nv.info._Z25selective_scan_fwd_kernelI32Selective_Scan_fwd_kernel_traitsILi64ELi16ELi1ELb0ELb1ELb1ELb0ELb1EfffEEv13SSMParamsBase --------------------------
	.section	.nv.info._Z25selective_scan_fwd_kernelI32Selective_Scan_fwd_kernel_traitsILi64ELi16ELi1ELb0ELb1ELb1ELb0ELb1EfffEEv13SSMParamsBase,"",@"SHT_CUDA_INFO"
	.sectionflags	@""
	.align	4


	//----- nvinfo : EIATTR_CUDA_API_VERSION
	.align		4
        /*0000*/ 	.byte	0x04, 0x37
        /*0002*/ 	.short	(.L_1841 - .L_1840)
.L_1840:
        /*0004*/ 	.word	0x00000082


	//----- nvinfo : EIATTR_KPARAM_INFO
	.align		4
.L_1841:
        /*0008*/ 	.byte	0x04, 0x17
        /*000a*/ 	.short	(.L_1843 - .L_1842)
.L_1842:
        /*000c*/ 	.word	0x00000000
        /*0010*/ 	.short	0x0000
        /*0012*/ 	.short	0x0000
        /*0014*/ 	.byte	0x00, 0xf0, 0x21, 0x06


	//----- nvinfo : EIATTR_SPARSE_MMA_MASK
	.align		4
.L_1843:
        /*0018*/ 	.byte	0x03, 0x50
        /*001a*/ 	.short	0x0000


	//----- nvinfo : EIATTR_MAXREG_COUNT
	.align		4
        /*001c*/ 	.byte	0x03, 0x1b
        /*001e*/ 	.short	0x00a8


	//----- nvinfo : EIATTR_NUM_BARRIERS
	.align		4
        /*0020*/ 	.byte	0x02, 0x4c
        /*0022*/ 	.byte	0x01
	.zero		1


	//----- nvinfo : EIATTR_ANNOTATIONS
	.align		4
        /*0024*/ 	.byte	0x04, 0x55
        /*0026*/ 	.short	(.L_1845 - .L_1844)


	//   ....[0]....
.L_1844:
        /*0028*/ 	.word	0x00000001
        /*002c*/ 	.byte	0xf0, 0x0e, 0x00, 0x00, 0x01, 0x00, 0x00, 0x00, 0x70, 0x0f, 0x00, 0x00, 0x01, 0x00, 0x00, 0x00
        /*003c*/ 	.byte	0x80, 0x0f, 0x00, 0x00, 0x01, 0x00, 0x00, 0x00, 0xc0, 0x13, 0x00, 0x00, 0x01, 0x00, 0x00, 0x00
        /*004c*/ 	.byte	0xd0, 0x13, 0x00, 0x00, 0x01, 0x00, 0x00, 0x00, 0xf0, 0x13, 0x00, 0x00


	//----- nvinfo : EIATTR_MERCURY_ISA_VERSION
	.align		4
.L_1845:
        /*0058*/ 	.byte	0x03, 0x5f
        /*005a*/ 	.short	0x0101


	//----- nvinfo : EIATTR_COOP_GROUP_MASK_REGIDS
	.align		4
        /*005c*/ 	.byte	0x04, 0x29
        /*005e*/ 	.short	(.L_1847 - .L_1846)


	//   ....[0]....
.L_1846:
        /*0060*/ 	.word	0xffffffff


	//   ....[1]....
        /*0064*/ 	.word	0xffffffff


	//   ....[2]....
        /*0068*/ 	.word	0xffffffff


	//   ....[3]....
        /*006c*/ 	.word	0xffffffff


	//   ....[4]....
        /*0070*/ 	.word	0xffffffff


	//   ....[5]....
        /*0074*/ 	.word	0xffffffff


	//   ....[6]....
        /*0078*/ 	.word	0xffffffff


	//   ....[7]....
        /*007c*/ 	.word	0xffffffff


	//   ....[8]....
        /*0080*/ 	.word	0xffffffff


	//   ....[9]....
        /*0084*/ 	.word	0xffffffff


	//   ....[10]....
        /*0088*/ 	.word	0xffffffff


	//   ....[11]....
        /*008c*/ 	.word	0xffffffff


	//   ....[12]....
        /*0090*/ 	.word	0xffffffff


	//   ....[13]....
        /*0094*/ 	.word	0xffffffff


	//   ....[14]....
        /*0098*/ 	.word	0xffffffff


	//   ....[15]....
        /*009c*/ 	.word	0xffffffff


	//   ....[16]....
        /*00a0*/ 	.word	0xffffffff


	//----- nvinfo : EIATTR_COOP_GROUP_INSTR_OFFSETS
	.align		4
.L_1847:
        /*00a4*/ 	.byte	0x04, 0x28
        /*00a6*/ 	.short	(.L_1849 - .L_1848)


	//   ....[0]....
.L_1848:
        /*00a8*/ 	.word	0x00002020


	//   ....[1]....
        /*00ac*/ 	.word	0x000024a0


	//   ....[2]....
        /*00b0*/ 	.word	0x00005410


	//   ....[3]....
        /*00b4*/ 	.word	0x00006410


	//   ....[4]....
        /*00b8*/ 	.word	0x00006930


	//   ....[5]....
        /*00bc*/ 	.word	0x00006940


	//   ....[6]....
        /*00c0*/ 	.word	0x00006970


	//   ....[7]....
        /*00c4*/ 	.word	0x00006990


	//   ....[8]....
        /*00c8*/ 	.word	0x000069c0


	//   ....[9]....
        /*00cc*/ 	.word	0x000069e0


	//   ....[10]....
        /*00d0*/ 	.word	0x00006a10


	//   ....[11]....
        /*00d4*/ 	.word	0x00006a30


	//   ....[12]....
        /*00d8*/ 	.word	0x00006a60


	//   ....[13]....
        /*00dc*/ 	.word	0x00006a80


	//   ....[14]....
        /*00e0*/ 	.word	0x00006ac0


	//   ....[15]....
        /*00e4*/ 	.word	0x00006ae0


	//   ....[16]....
        /*00e8*/ 	.word	0x00007560


	//----- nvinfo : EIATTR_EXIT_INSTR_OFFSETS
	.align		4
.L_1849:
        /*00ec*/ 	.byte	0x04, 0x1c
        /*00ee*/ 	.short	(.L_1851 - .L_1850)


	//   ....[0]....
.L_1850:
        /*00f0*/ 	.word	0x000002c0


	//   ....[1]....
        /*00f4*/ 	.word	0x000012f0


	//   ....[2]....
        /*00f8*/ 	.word	0x00001480


	//   ....[3]....
        /*00fc*/ 	.word	0x00007c80


	//----- nvinfo : EIATTR_MAX_THREADS
	.align		4
.L_1851:
        /*0100*/ 	.byte	0x04, 0x05
        /*0102*/ 	.short	(.L_1853 - .L_1852)
.L_1852:
        /*0104*/ 	.word	0x00000040
        /*0108*/ 	.word	0x00000001
        /*010c*/ 	.word	0x00000001


	//----- nvinfo : EIATTR_CRS_STACK_SIZE
	.align		4
.L_1853:
        /*0110*/ 	.byte	0x04, 0x1e
        /*0112*/ 	.short	(.L_1855 - .L_1854)
.L_1854:
        /*0114*/ 	.word	0x00000000


	//----- nvinfo : EIATTR_CBANK_PARAM_SIZE
	.align		4
.L_1855:
        /*0118*/ 	.byte	0x03, 0x19
        /*011a*/ 	.short	0x0188


	//----- nvinfo : EIATTR_PARAM_CBANK
	.align		4
        /*011c*/ 	.byte	0x04, 0x0a
        /*011e*/ 	.short	(.L_1857 - .L_1856)
	.align		4
.L_1856:
        /*0120*/ 	.word	index@(.nv.constant0._Z25selective_scan_fwd_kernelI32Selective_Scan_fwd_kernel_traitsILi64ELi16ELi1ELb0ELb1ELb1ELb0ELb1EfffEEv13SSMParamsBase)
        /*0124*/ 	.short	0x0210
        /*0126*/ 	.short	0x0188


	//----- nvinfo : EIATTR_SW_WAR
	.align		4
.L_1857:
        /*0128*/ 	.byte	0x04, 0x36
        /*012a*/ 	.short	(.L_1859 - .L_1858)
.L_1858:
        /*012c*/ 	.word	0x00000008
.L_1859:


//--------------------- .nv.info._Z25selective_scan_fwd_kernelI32Selective_Scan_fwd_kernel_traitsILi64ELi16ELi1ELb0ELb1ELb1ELb1ELb0EfffEEv13SSMParamsBase --------------------------
	.section	.nv.info._Z25selective_scan_fwd_kernelI32Selective_Scan_fwd_kernel_traitsILi64ELi16ELi1ELb0ELb1ELb1ELb1ELb0EfffEEv13SSMParamsBase,"",@"SHT_CUDA_INFO"
	.sectionflags	@""
	.align	4


	//----- nvinfo : EIATTR_CUDA_API_VERSION
	.align		4
        /*0000*/ 	.byte	0x04, 0x37
        /*0002*/ 	.short	(.L_1861 - .L_1860)
.L_1860:
        /*0004*/ 	.word	0x00000082


	//----- nvinfo : EIATTR_KPARAM_INFO
	.align		4
.L_1861:
        /*0008*/ 	.byte	0x04, 0x17
        /*000a*/ 	.short	(.L_1863 - .L_1862)
.L_1862:
        /*000c*/ 	.word	0x00000000
        /*0010*/ 	.short	0x0000
        /*0012*/ 	.short	0x0000
        /*0014*/ 	.byte	0x00, 0xf0, 0x21, 0x06


	//----- nvinfo : EIATTR_SPARSE_MMA_MASK
	.align		4
.L_1863:
        /*0018*/ 	.byte	0x03, 0x50
        /*001a*/ 	.short	0x0000


	//----- nvinfo : EIATTR_MAXREG_COUNT
	.align		4
        /*001c*/ 	.byte	0x03, 0x1b
        /*001e*/ 	.short	0x00a8


	//----- nvinfo : EIATTR_NUM_BARRIERS
	.align		4
        /*0020*/ 	.byte	0x02, 0x4c
        /*0022*/ 	.byte	0x01
	.zero		1


	//----- nvinfo : EIATTR_ANNOTATIONS
	.align		4
        /*0024*/ 	.byte	0x04, 0x55
        /*0026*/ 	.short	(.L_1865 - .L_1864)


	//   ....[0]....
.L_1864:
        /*0028*/ 	.word	0x00000001
        /*002c*/ 	.byte	0x30, 0x0d, 0x00, 0x00, 0x01, 0x00, 0x00, 0x00, 0x80, 0x0d, 0x00, 0x00, 0x01, 0x00, 0x00, 0x00
        /*003c*/ 	.byte	0x20, 0x13, 0x00, 0x00, 0x01, 0x00, 0x00, 0x00, 0x30, 0x13, 0x00, 0x00


	//----- nvinfo : EIATTR_MERCURY_ISA_VERSION
	.align		4
.L_1865:
        /*0048*/ 	.byte	0x03, 0x5f
        /*004a*/ 	.short	0x0101


	//----- nvinfo : EIATTR_COOP_GROUP_MASK_REGIDS
	.align		4
        /*004c*/ 	.byte	0x04, 0x29
        /*004e*/ 	.short	(.L_1867 - .L_1866)


	//   ....[0]....
.L_1866:
        /*0050*/ 	.word	0xffffffff


	//   ....[1]....
        /*0054*/ 	.word	0xffffffff


	//   ....[2]....
        /*0058*/ 	.word	0xffffffff


	//   ....[3]....
        /*005c*/ 	.word	0xffffffff


	//   ....[4]....
        /*0060*/ 	.word	0xffffffff


	//   ....[5]....
        /*0064*/ 	.word	0xffffffff


	//   ....[6]....
        /*0068*/ 	.word	0xffffffff


	//   ....[7]....
        /*006c*/ 	.word	0xffffffff


	//   ....[8]....
        /*0070*/ 	.word	0xffffffff


	//   ....[9]....
        /*0074*/ 	.word	0xffffffff


	//   ....[10]....
        /*0078*/ 	.word	0xffffffff


	//   ....[11]....
        /*007c*/ 	.word	0xffffffff


	//   ....[12]....
        /*0080*/ 	.word	0xffffffff


	//   ....[13]....
        /*0084*/ 	.word	0xffffffff


	//   ....[14]....
        /*0088*/ 	.word	0xffffffff


	//   ....[15]....
        /*008c*/ 	.word	0xffffffff


	//   ....[16]....
        /*0090*/ 	.word	0xffffffff


	//   ....[17]....
        /*0094*/ 	.word	0xffffffff


	//   ....[18]....
        /*0098*/ 	.word	0xffffffff


	//----- nvinfo : EIATTR_COOP_GROUP_INSTR_OFFSETS
	.align		4
.L_1867:
        /*009c*/ 	.byte	0x04, 0x28
        /*009e*/ 	.short	(.L_1869 - .L_1868)


	//   ....[0]....
.L_1868:
        /*00a0*/ 	.word	0x00001f60


	//   ....[1]....
        /*00a4*/ 	.word	0x000023d0


	//   ....[2]....
        /*00a8*/ 	.word	0x00005360


	//   ....[3]....
        /*00ac*/ 	.word	0x00006350


	//   ....[4]....
        /*00b0*/ 	.word	0x00006870


	//   ....[5]....
        /*00b4*/ 	.word	0x00006880


	//   ....[6]....
        /*00b8*/ 	.word	0x000068b0


	//   ....[7]....
        /*00bc*/ 	.word	0x000068d0


	//   ....[8]....
        /*00c0*/ 	.word	0x00006900


	//   ....[9]....
        /*00c4*/ 	.word	0x00006920


	//   ....[10]....
        /*00c8*/ 	.word	0x00006950


	//   ....[11]....
        /*00cc*/ 	.word	0x00006970


	//   ....[12]....
        /*00d0*/ 	.word	0x000069a0


	//   ....[13]....
        /*00d4*/ 	.word	0x000069c0


	//   ....[14]....
        /*00d8*/ 	.word	0x00006a00


	//   ....[15]....
        /*00dc*/ 	.word	0x00006a20


	//   ....[16]....
        /*00e0*/ 	.word	0x00007540


	//   ....[17]....
        /*00e4*/ 	.word	0x000080e0


	//   ....[18]....
        /*00e8*/ 	.word	0x00008910


	//----- nvinfo : EIATTR_EXIT_INSTR_OFFSETS
	.align		4
.L_1869:
        /*00ec*/ 	.byte	0x04, 0x1c
        /*00ee*/ 	.short	(.L_1871 - .L_1870)


	//   ....[0]....
.L_1870:
        /*00f0*/ 	.word	0x000002b0


	//   ....[1]....
        /*00f4*/ 	.word	0x00001250


	//   ....[2]....
        /*00f8*/ 	.word	0x000013f0


	//   ....[3]....
        /*00fc*/ 	.word	0x00008f10


	//----- nvinfo : EIATTR_MAX_THREADS
	.align		4
.L_1871:
        /*0100*/ 	.byte	0x04, 0x05
        /*0102*/ 	.short	(.L_1873 - .L_1872)
.L_1872:
        /*0104*/ 	.word	0x00000040
        /*0108*/ 	.word	0x00000001
        /*010c*/ 	.word	0x00000001


	//----- nvinfo : EIATTR_CRS_STACK_SIZE
	.align		4
.L_1873:
        /*0110*/ 	.byte	0x04, 0x1e
        /*0112*/ 	.short	(.L_1875 - .L_1874)
.L_1874:
        /*0114*/ 	.word	0x00000000


	//----- nvinfo : EIATTR_CBANK_PARAM_SIZE
	.align		4
.L_1875:
        /*0118*/ 	.byte	0x03, 0x19
        /*011a*/ 	.short	0x0188


	//----- nvinfo : EIATTR_PARAM_CBANK
	.align		4
        /*011c*/ 	.byte	0x04, 0x0a
        /*011e*/ 	.short	(.L_1877 - .L_1876)
	.align		4
.L_1876:
        /*0120*/ 	.word	index@(.nv.constant0._Z25selective_scan_fwd_kernelI32Selective_Scan_fwd_kernel_traitsILi64ELi16ELi1ELb0ELb1ELb1ELb1ELb0EfffEEv13SSMParamsBase)
        /*0124*/ 	.short	0x0210
        /*0126*/ 	.short	0x0188


	//----- nvinfo : EIATTR_SW_WAR
	.align		4
.L_1877:
        /*0128*/ 	.byte	0x04, 0x36
        /*012a*/ 	.short	(.L_1879 - .L_1878)
.L_1878:
        /*012c*/ 	.word	0x00000008
.L_1879:


//--------------------- .nv.info._Z25selective_scan_fwd_kernelI32Selective_Scan_fwd_kernel_traitsILi64ELi16ELi1ELb0ELb1ELb1ELb1ELb1EfffEEv13SSMParamsBase --------------------------
	.section	.nv.info._Z25selective_scan_fwd_kernelI32Selective_Scan_fwd_kernel_traitsILi64ELi16ELi1ELb0ELb1ELb1ELb1ELb1EfffEEv13SSMParamsBase,"",@"SHT_CUDA_INFO"
	.sectionflags	@""
	.align	4


	//----- nvinfo : EIATTR_CUDA_API_VERSION
	.align		4
        /*0000*/ 	.byte	0x04, 0x37
        /*0002*/ 	.short	(.L_1881 - .L_1880)
.L_1880:
        /*0004*/ 	.word	0x00000082


	//----- nvinfo : EIATTR_KPARAM_INFO
	.align		4
.L_1881:
        /*0008*/ 	.byte	0x04, 0x17
        /*000a*/ 	.short	(.L_1883 - .L_1882)
.L_1882:
        /*000c*/ 	.word	0x00000000
        /*0010*/ 	.short	0x0000
        /*0012*/ 	.short	0x0000
        /*0014*/ 	.byte	0x00, 0xf0, 0x21, 0x06


	//----- nvinfo : EIATTR_SPARSE_MMA_MASK
	.align		4
.L_1883:
        /*0018*/ 	.byte	0x03, 0x50
        /*001a*/ 	.short	0x0000


	//----- nvinfo : EIATTR_MAXREG_COUNT
	.align		4
        /*001c*/ 	.byte	0x03, 0x1b
        /*001e*/ 	.short	0x00a8


	//----- nvinfo : EIATTR_NUM_BARRIERS
	.align		4
        /*0020*/ 	.byte	0x02, 0x4c
        /*0022*/ 	.byte	0x01
	.zero		1


	//----- nvinfo : EIATTR_ANNOTATIONS
	.align		4
        /*0024*/ 	.byte	0x04, 0x55
        /*0026*/ 	.short	(.L_1885 - .L_1884)


	//   ....[0]....
.L_1884:
        /*0028*/ 	.word	0x00000001
        /*002c*/ 	.byte	0xf0, 0x0e, 0x00, 0x00, 0x01, 0x00, 0x00, 0x00, 0x70, 0x0f, 0x00, 0x00, 0x01, 0x00, 0x00, 0x00
        /*003c*/ 	.byte	0x80, 0x0f, 0x00, 0x00, 0x01, 0x00, 0x00, 0x00, 0xc0, 0x13, 0x00, 0x00, 0x01, 0x00, 0x00, 0x00
        /*004c*/ 	.byte	0xd0, 0x13, 0x00, 0x00, 0x01, 0x00, 0x00, 0x00, 0xf0, 0x13, 0x00, 0x00


	//----- nvinfo : EIATTR_MERCURY_ISA_VERSION
	.align		4
.L_1885:
        /*0058*/ 	.byte	0x03, 0x5f
        /*005a*/ 	.short	0x0101


	//----- nvinfo : EIATTR_COOP_GROUP_MASK_REGIDS
	.align		4
        /*005c*/ 	.byte	0x04, 0x29
        /*005e*/ 	.short	(.L_1887 - .L_1886)


	//   ....[0]....
.L_1886:
        /*0060*/ 	.word	0xffffffff


	//   ....[1]....
        /*0064*/ 	.word	0xffffffff


	//   ....[2]....
        /*0068*/ 	.word	0xffffffff


	//   ....[3]....
        /*006c*/ 	.word	0xffffffff


	//   ....[4]....
        /*0070*/ 	.word	0xffffffff


	//   ....[5]....
        /*0074*/ 	.word	0xffffffff


	//   ....[6]....
        /*0078*/ 	.word	0xffffffff


	//   ....[7]....
        /*007c*/ 	.word	0xffffffff


	//   ....[8]....
        /*0080*/ 	.word	0xffffffff


	//   ....[9]....
        /*0084*/ 	.word	0xffffffff


	//   ....[10]....
        /*0088*/ 	.word	0xffffffff


	//   ....[11]....
        /*008c*/ 	.word	0xffffffff


	//   ....[12]....
        /*0090*/ 	.word	0xffffffff


	//   ....[13]....
        /*0094*/ 	.word	0xffffffff


	//   ....[14]....
        /*0098*/ 	.word	0xffffffff


	//   ....[15]....
        /*009c*/ 	.word	0xffffffff


	//   ....[16]....
        /*00a0*/ 	.word	0xffffffff


	//   ....[17]....
        /*00a4*/ 	.word	0xffffffff


	//   ....[18]....
        /*00a8*/ 	.word	0xffffffff


	//----- nvinfo : EIATTR_COOP_GROUP_INSTR_OFFSETS
	.align		4
.L_1887:
        /*00ac*/ 	.byte	0x04, 0x28
        /*00ae*/ 	.short	(.L_1889 - .L_1888)


	//   ....[0]....
.L_1888:
        /*00b0*/ 	.word	0x00001fe0


	//   ....[1]....
        /*00b4*/ 	.word	0x00002470


	//   ....[2]....
        /*00b8*/ 	.word	0x000053e0


	//   ....[3]....
        /*00bc*/ 	.word	0x000063e0


	//   ....[4]....
        /*00c0*/ 	.word	0x00006900


	//   ....[5]....
        /*00c4*/ 	.word	0x00006910


	//   ....[6]....
        /*00c8*/ 	.word	0x00006940


	//   ....[7]....
        /*00cc*/ 	.word	0x00006960


	//   ....[8]....
        /*00d0*/ 	.word	0x00006990


	//   ....[9]....
        /*00d4*/ 	.word	0x000069b0


	//   ....[10]....
        /*00d8*/ 	.word	0x000069e0


	//   ....[11]....
        /*00dc*/ 	.word	0x00006a00


	//   ....[12]....
        /*00e0*/ 	.word	0x00006a30


	//   ....[13]....
        /*00e4*/ 	.word	0x00006a50


	//   ....[14]....
        /*00e8*/ 	.word	0x00006a90


	//   ....[15]....
        /*00ec*/ 	.word	0x00006ab0


	//   ....[16]....
        /*00f0*/ 	.word	0x000075c0


	//   ....[17]....
        /*00f4*/ 	.word	0x00008160


	//   ....[18]....
        /*00f8*/ 	.word	0x00008980


	//----- nvinfo : EIATTR_EXIT_INSTR_OFFSETS
	.align		4
.L_1889:
        /*00fc*/ 	.byte	0x04, 0x1c
        /*00fe*/ 	.short	(.L_1891 - .L_1890)


	//   ....[0]....
.L_1890:
        /*0100*/ 	.word	0x000002c0


	//   ....[1]....
        /*0104*/ 	.word	0x000012f0


	//   ....[2]....
        /*0108*/ 	.word	0x00001480


	//   ....[3]....
        /*010c*/ 	.word	0x00008f70


	//----- nvinfo : EIATTR_MAX_THREADS
	.align		4
.L_1891:
        /*0110*/ 	.byte	0x04, 0x05
        /*0112*/ 	.short	(.L_1893 - .L_1892)
.L_1892:
        /*0114*/ 	.word	0x00000040
        /*0118*/ 	.word	0x00000001
        /*011c*/ 	.word	0x00000001


	//----- nvinfo : EIATTR_CRS_STACK_SIZE
	.align		4
.L_1893:
        /*0120*/ 	.byte	0x04, 0x1e
        /*0122*/ 	.short	(.L_1895 - .L_1894)
.L_1894:
        /*0124*/ 	.word	0x00000000


	//----- nvinfo : EIATTR_CBANK_PARAM_SIZE
	.align		4
.L_1895:
        /*0128*/ 	.byte	0x03, 0x19
        /*012a*/ 	.short	0x0188


	//----- nvinfo : EIATTR_PARAM_CBANK
	.align		4
        /*012c*/ 	.byte	0x04, 0x0a
        /*012e*/ 	.short	(.L_1897 - .L_1896)
	.align		4
.L_1896:
        /*0130*/ 	.word	index@(.nv.constant0._Z25selective_scan_fwd_kernelI32Selective_Scan_fwd_kernel_traitsILi64ELi16ELi1ELb0ELb1ELb1ELb1ELb1EfffEEv13SSMParamsBase)
        /*0134*/ 	.short	0x0210
        /*0136*/ 	.short	0x0188


	//----- nvinfo : EIATTR_SW_WAR
	.align		4
.L_1897:
        /*0138*/ 	.byte	0x04, 0x36
        /*013a*/ 	.short	(.L_1899 - .L_1898)
.L_1898:
        /*013c*/ 	.word	0x00000008
.L_1899:


//--------------------- .nv.info._Z25selective_scan_fwd_kernelI32Selective_Scan_fwd_kernel_traitsILi64ELi16ELi1ELb1ELb1ELb1ELb0ELb0EfffEEv13SSMParamsBase --------------------------
	.section	.nv.info._Z25selective_scan_fwd_kernelI32Selective_Scan_fwd_kernel_traitsILi64ELi16ELi1ELb1ELb1ELb1ELb0ELb0EfffEEv13SSMParamsBase,"",@"SHT_CUDA_INFO"
	.sectionflags	@""
	.align	4


	//----- nvinfo : EIATTR_CUDA_API_VERSION
	.align		4
        /*0000*/ 	.byte	0x04, 0x37
        /*0002*/ 	.short	(.L_1901 - .L_1900)
.L_1900:
        /*0004*/ 	.word	0x00000082


	//----- nvinfo : EIATTR_KPARAM_INFO
	.align		4
.L_1901:
        /*0008*/ 	.byte	0x04, 0x17
        /*000a*/ 	.short	(.L_1903 - .L_1902)
.L_1902:
        /*000c*/ 	.word	0x00000000
        /*0010*/ 	.short	0x0000
        /*0012*/ 	.short	0x0000
        /*0014*/ 	.byte	0x00, 0xf0, 0x21, 0x06


	//----- nvinfo : EIATTR_SPARSE_MMA_MASK
	.align		4
.L_1903:
        /*0018*/ 	.byte	0x03, 0x50
        /*001a*/ 	.short	0x0000


	//----- nvinfo : EIATTR_MAXREG_COUNT
	.align		4
        /*001c*/ 	.byte	0x03, 0x1b
        /*001e*/ 	.short	0x00a8


	//----- nvinfo : EIATTR_NUM_BARRIERS
	.align		4
        /*0020*/ 	.byte	0x02, 0x4c
        /*0022*/ 	.byte	0x01
	.zero		1


	//----- nvinfo : EIATTR_ANNOTATIONS
	.align		4
        /*0024*/ 	.byte	0x04, 0x55
        /*0026*/ 	.short	(.L_1905 - .L_1904)


	//   ....[0]....
.L_1904:
        /*0028*/ 	.word	0x00000001
        /*002c*/ 	.byte	0xe0, 0x0d, 0x00, 0x00, 0x01, 0x00, 0x00, 0x00, 0x20, 0x0e, 0x00, 0x00, 0x01, 0x00, 0x00, 0x00
        /*003c*/ 	.byte	0x40, 0x15, 0x00, 0x00, 0x01, 0x00, 0x00, 0x00, 0x50, 0x15, 0x00, 0x00


	//----- nvinfo : EIATTR_MERCURY_ISA_VERSION
	.align		4
.L_1905:
        /*0048*/ 	.byte	0x03, 0x5f
        /*004a*/ 	.short	0x0101


	//----- nvinfo : EIATTR_COOP_GROUP_MASK_REGIDS
	.align		4
        /*004c*/ 	.byte	0x04, 0x29
        /*004e*/ 	.short	(.L_1907 - .L_1906)


	//   ....[0]....
.L_1906:
        /*0050*/ 	.word	0xffffffff


	//   ....[1]....
        /*0054*/ 	.word	0xffffffff


	//   ....[2]....
        /*0058*/ 	.word	0xffffffff


	//   ....[3]....
        /*005c*/ 	.word	0xffffffff


	//   ....[4]....
        /*0060*/ 	.word	0xffffffff


	//   ....[5]....
        /*0064*/ 	.word	0xffffffff


	//   ....[6]....
        /*0068*/ 	.word	0xffffffff


	//   ....[7]....
        /*006c*/ 	.word	0xffffffff


	//   ....[8]....
        /*0070*/ 	.word	0xffffffff


	//   ....[9]....
        /*0074*/ 	.word	0xffffffff


	//   ....[10]....
        /*0078*/ 	.word	0xffffffff


	//   ....[11]....
        /*007c*/ 	.word	0xffffffff


	//   ....[12]....
        /*0080*/ 	.word	0xffffffff


	//   ....[13]....
        /*0084*/ 	.word	0xffffffff


	//   ....[14]....
        /*0088*/ 	.word	0xffffffff


	//   ....[15]....
        /*008c*/ 	.word	0xffffffff


	//   ....[16]....
        /*0090*/ 	.word	0xffffffff


	//----- nvinfo : EIATTR_COOP_GROUP_INSTR_OFFSETS
	.align		4
.L_1907:
        /*0094*/ 	.byte	0x04, 0x28
        /*0096*/ 	.short	(.L_1909 - .L_1908)


	//   ....[0]....
.L_1908:
        /*0098*/ 	.word	0x00001760


	//   ....[1]....
        /*009c*/ 	.word	0x00001850


	//   ....[2]....
        /*00a0*/ 	.word	0x00004320


	//   ....[3]....
        /*00a4*/ 	.word	0x00004920


	//   ....[4]....
        /*00a8*/ 	.word	0x00004ef0


	//   ....[5]....
        /*00ac*/ 	.word	0x00004f00


	//   ....[6]....
        /*00b0*/ 	.word	0x00004f30


	//   ....[7]....
        /*00b4*/ 	.word	0x00004f50


	//   ....[8]....
        /*00b8*/ 	.word	0x00004f80


	//   ....[9]....
        /*00bc*/ 	.word	0x00004fa0


	//   ....[10]....
        /*00c0*/ 	.word	0x00004fd0


	//   ....[11]....
        /*00c4*/ 	.word	0x00004ff0


	//   ....[12]....
        /*00c8*/ 	.word	0x00005020


	//   ....[13]....
        /*00cc*/ 	.word	0x00005040


	//   ....[14]....
        /*00d0*/ 	.word	0x00005090


	//   ....[15]....
        /*00d4*/ 	.word	0x000050d0


	//   ....[16]....
        /*00d8*/ 	.word	0x00005a40


	//----- nvinfo : EIATTR_EXIT_INSTR_OFFSETS
	.align		4
.L_1909:
        /*00dc*/ 	.byte	0x04, 0x1c
        /*00de*/ 	.short	(.L_1911 - .L_1910)


	//   ....[0]....
.L_1910:
        /*00e0*/ 	.word	0x000002b0


	//   ....[1]....
        /*00e4*/ 	.word	0x000012b0


	//   ....[2]....
        /*00e8*/ 	.word	0x00001610


	//   ....[3]....
        /*00ec*/ 	.word	0x00005c70


	//----- nvinfo : EIATTR_MAX_THREADS
	.align		4
.L_1911:
        /*00f0*/ 	.byte	0x04, 0x05
        /*00f2*/ 	.short	(.L_1913 - .L_1912)
.L_1912:
        /*00f4*/ 	.word	0x00000040
        /*00f8*/ 	.word	0x00000001
        /*00fc*/ 	.word	0x00000001


	//----- nvinfo : EIATTR_CRS_STACK_SIZE
	.align		4
.L_1913:
        /*0100*/ 	.byte	0x04, 0x1e
        /*0102*/ 	.short	(.L_1915 - .L_1914)
.L_1914:
        /*0104*/ 	.word	0x00000000


	//----- nvinfo : EIATTR_CBANK_PARAM_SIZE
	.align		4
.L_1915:
        /*0108*/ 	.byte	0x03, 0x19
        /*010a*/ 	.short	0x0188


	//----- nvinfo : EIATTR_PARAM_CBANK
	.align		4
        /*010c*/ 	.byte	0x04, 0x0a
        /*010e*/ 	.short	(.L_1917 - .L_1916)
	.align		4
.L_1916:
        /*0110*/ 	.word	index@(.nv.constant0._Z25selective_scan_fwd_kernelI32Selective_Scan_fwd_kernel_traitsILi64ELi16ELi1ELb1ELb1ELb1ELb0ELb0EfffEEv13SSMParamsBase)
        /*0114*/ 	.short	0x0210
        /*0116*/ 	.short	0x0188


	//----- nvinfo : EIATTR_SW_WAR
	.align		4
.L_1917:
        /*0118*/ 	.byte	0x04, 0x36
        /*011a*/ 	.short	(.L_1919 - .L_1918)
.L_1918:
        /*011c*/ 	.word	0x00000008
.L_1919:


//--------------------- .nv.info._Z25selective_scan_fwd_kernelI32Selective_Scan_fwd_kernel_traitsILi64ELi16ELi1ELb1ELb1ELb1ELb0ELb1EfffEEv13SSMParamsBase --------------------------
	.section	.nv.info._Z25selective_scan_fwd_kernelI32Selective_Scan_fwd_kernel_traitsILi64ELi16ELi1ELb1ELb1ELb1ELb0ELb1EfffEEv13SSMParamsBase,"",@"SHT_CUDA_INFO"
	.sectionflags	@""
	.align	4


	//----- nvinfo : EIATTR_CUDA_API_VERSION
	.align		4
        /*0000*/ 	.byte	0x04, 0x37
        /*0002*/ 	.short	(.L_1921 - .L_1920)
.L_1920:
        /*0004*/ 	.word	0x00000082


	//----- nvinfo : EIATTR_KPARAM_INFO
	.align		4
.L_1921:
        /*0008*/ 	.byte	0x04, 0x17
        /*000a*/ 	.short	(.L_1923 - .L_1922)
.L_1922:
        /*000c*/ 	.word	0x00000000
        /*0010*/ 	.short	0x0000
        /*0012*/ 	.short	0x0000
        /*0014*/ 	.byte	0x00, 0xf0, 0x21, 0x06


	//----- nvinfo : EIATTR_SPARSE_MMA_MASK
	.align		4
.L_1923:
        /*0018*/ 	.byte	0x03, 0x50
        /*001a*/ 	.short	0x0000


	//----- nvinfo : EIATTR_MAXREG_COUNT
	.align		4
        /*001c*/ 	.byte	0x03, 0x1b
        /*001e*/ 	.short	0x00a8


	//----- nvinfo : EIATTR_NUM_BARRIERS
	.align		4
        /*0020*/ 	.byte	0x02, 0x4c
        /*0022*/ 	.byte	0x01
	.zero		1


	//----- nvinfo : EIATTR_ANNOTATIONS
	.align		4
        /*0024*/ 	.byte	0x04, 0x55
        /*0026*/ 	.short	(.L_1925 - .L_1924)


	//   ....[0]....
.L_1924:
        /*0028*/ 	.word	0x00000001
        /*002c*/ 	.byte	0xf0, 0x0e, 0x00, 0x00, 0x01, 0x00, 0x00, 0x00, 0x70, 0x0f, 0x00, 0x00, 0x01, 0x00, 0x00, 0x00
        /*003c*/ 	.byte	0x80, 0x0f, 0x00, 0x00, 0x01, 0x00, 0x00, 0x00, 0xc0, 0x13, 0x00, 0x00, 0x01, 0x00, 0x00, 0x00
        /*004c*/ 	.byte	0xd0, 0x13, 0x00, 0x00, 0x01, 0x00, 0x00, 0x00, 0xf0, 0x13, 0x00, 0x00


	//----- nvinfo : EIATTR_MERCURY_ISA_VERSION
	.align		4
.L_1925:
        /*0058*/ 	.byte	0x03, 0x5f
        /*005a*/ 	.short	0x0101


	//----- nvinfo : EIATTR_COOP_GROUP_MASK_REGIDS
	.align		4
        /*005c*/ 	.byte	0x04, 0x29
        /*005e*/ 	.short	(.L_1927 - .L_1926)


	//   ....[0]....
.L_1926:
        /*0060*/ 	.word	0xffffffff


	//   ....[1]....
        /*0064*/ 	.word	0xffffffff


	//   ....[2]....
        /*0068*/ 	.word	0xffffffff


	//   ....[3]....
        /*006c*/ 	.word	0xffffffff


	//   ....[4]....
        /*0070*/ 	.word	0xffffffff


	//   ....[5]....
        /*0074*/ 	.word	0xffffffff


	//   ....[6]....
        /*0078*/ 	.word	0xffffffff


	//   ....[7]....
        /*007c*/ 	.word	0xffffffff


	//   ....[8]....
        /*0080*/ 	.word	0xffffffff


	//   ....[9]....
        /*0084*/ 	.word	0xffffffff


	//   ....[10]....
        /*0088*/ 	.word	0xffffffff


	//   ....[11]....
        /*008c*/ 	.word	0xffffffff


	//   ....[12]....
        /*0090*/ 	.word	0xffffffff


	//   ....[13]....
        /*0094*/ 	.word	0xffffffff


	//   ....[14]....
        /*0098*/ 	.word	0xffffffff


	//   ....[15]....
        /*009c*/ 	.word	0xffffffff


	//   ....[16]....
        /*00a0*/ 	.word	0xffffffff


	//----- nvinfo : EIATTR_COOP_GROUP_INSTR_OFFSETS
	.align		4
.L_1927:
        /*00a4*/ 	.byte	0x04, 0x28
        /*00a6*/ 	.short	(.L_1929 - .L_1928)


	//   ....[0]....
.L_1928:
        /*00a8*/ 	.word	0x00002020


	//   ....[1]....
        /*00ac*/ 	.word	0x000024a0


	//   ....[2]....
        /*00b0*/ 	.word	0x00005410


	//   ....[3]....
        /*00b4*/ 	.word	0x00006410


	//   ....[4]....
        /*00b8*/ 	.word	0x00006930


	//   ....[5]....
        /*00bc*/ 	.word	0x00006940


	//   ....[6]....
        /*00c0*/ 	.word	0x00006970


	//   ....[7]....
        /*00c4*/ 	.word	0x00006990


	//   ....[8]....
        /*00c8*/ 	.word	0x000069c0


	//   ....[9]....
        /*00cc*/ 	.word	0x000069e0


	//   ....[10]....
        /*00d0*/ 	.word	0x00006a10


	//   ....[11]....
        /*00d4*/ 	.word	0x00006a30


	//   ....[12]....
        /*00d8*/ 	.word	0x00006a60


	//   ....[13]....
        /*00dc*/ 	.word	0x00006a80


	//   ....[14]....
        /*00e0*/ 	.word	0x00006ac0


	//   ....[15]....
        /*00e4*/ 	.word	0x00006ae0


	//   ....[16]....
        /*00e8*/ 	.word	0x00007560


	//----- nvinfo : EIATTR_EXIT_INSTR_OFFSETS
	.align		4
.L_1929:
        /*00ec*/ 	.byte	0x04, 0x1c
        /*00ee*/ 	.short	(.L_1931 - .L_1930)


	//   ....[0]....
.L_1930:
        /*00f0*/ 	.word	0x000002c0


	//   ....[1]....
        /*00f4*/ 	.word	0x000012f0


	//   ....[2]....
        /*00f8*/ 	.word	0x00001480


	//   ....[3]....
        /*00fc*/ 	.word	0x00007c80


	//----- nvinfo : EIATTR_MAX_THREADS
	.align		4
.L_1931:
        /*0100*/ 	.byte	0x04, 0x05
        /*0102*/ 	.short	(.L_1933 - .L_1932)
.L_1932:
        /*0104*/ 	.word	0x00000040
        /*0108*/ 	.word	0x00000001
        /*010c*/ 	.word	0x00000001


	//----- nvinfo : EIATTR_CRS_STACK_SIZE
	.align		4
.L_1933:
        /*0110*/ 	.byte	0x04, 0x1e
        /*0112*/ 	.short	(.L_1935 - .L_1934)
.L_1934:
        /*0114*/ 	.word	0x00000000


	//----- nvinfo : EIATTR_CBANK_PARAM_SIZE
	.align		4
.L_1935:
        /*0118*/ 	.byte	0x03, 0x19
        /*011a*/ 	.short	0x0188


	//----- nvinfo : EIATTR_PARAM_CBANK
	.align		4
        /*011c*/ 	.byte	0x04, 0x0a
        /*011e*/ 	.short	(.L_1937 - .L_1936)
	.align		4
.L_1936:
        /*0120*/ 	.word	index@(.nv.constant0._Z25selective_scan_fwd_kernelI32Selective_Scan_fwd_kernel_traitsILi64ELi16ELi1ELb1ELb1ELb1ELb0ELb1EfffEEv13SSMParamsBase)
        /*0124*/ 	.short	0x0210
        /*0126*/ 	.short	0x0188


	//----- nvinfo : EIATTR_SW_WAR
	.align		4
.L_1937:
        /*0128*/ 	.byte	0x04, 0x36
        /*012a*/ 	.short	(.L_1939 - .L_1938)
.L_1938:
        /*012c*/ 	.word	0x00000008
.L_1939:


//--------------------- .nv.info._Z25selective_scan_fwd_kernelI32Selective_Scan_fwd_kernel_traitsILi64ELi16ELi1ELb1ELb1ELb1ELb1ELb0EfffEEv13SSMParamsBase --------------------------
	.section	.nv.info._Z25selective_scan_fwd_kernelI32Selective_Scan_fwd_kernel_traitsILi64ELi16ELi1ELb1ELb1ELb1ELb1ELb0EfffEEv13SSMParamsBase,"",@"SHT_CUDA_INFO"
	.sectionflags	@""
	.align	4


	//----- nvinfo : EIATTR_CUDA_API_VERSION
	.align		4
        /*0000*/ 	.byte	0x04, 0x37
        /*0002*/ 	.short	(.L_1941 - .L_1940)
.L_1940:
        /*0004*/ 	.word	0x00000082


	//----- nvinfo : EIATTR_KPARAM_INFO
	.align		4
.L_1941:
        /*0008*/ 	.byte	0x04, 0x17
        /*000a*/ 	.short	(.L_1943 - .L_1942)
.L_1942:
        /*000c*/ 	.word	0x00000000
        /*0010*/ 	.short	0x0000
        /*0012*/ 	.short	0x0000
        /*0014*/ 	.byte	0x00, 0xf0, 0x21, 0x06


	//----- nvinfo : EIATTR_SPARSE_MMA_MASK
	.align		4
.L_1943:
        /*0018*/ 	.byte	0x03, 0x50
        /*001a*/ 	.short	0x0000


	//----- nvinfo : EIATTR_MAXREG_COUNT
	.align		4
        /*001c*/ 	.byte	0x03, 0x1b
        /*001e*/ 	.short	0x00a8


	//----- nvinfo : EIATTR_NUM_BARRIERS
	.align		4
        /*0020*/ 	.byte	0x02, 0x4c
        /*0022*/ 	.byte	0x01
	.zero		1


	//----- nvinfo : EIATTR_ANNOTATIONS
	.align		4
        /*0024*/ 	.byte	0x04, 0x55
        /*0026*/ 	.short	(.L_1945 - .L_1944)


	//   ....[0]....
.L_1944:
        /*0028*/ 	.word	0x00000001
        /*002c*/ 	.byte	0x00, 0x0e, 0x00, 0x00, 0x01, 0x00, 0x00, 0x00, 0x40, 0x0e, 0x00, 0x00, 0x01, 0x00, 0x00, 0x00
        /*003c*/ 	.byte	0x30, 0x15, 0x00, 0x00, 0x01, 0x00, 0x00, 0x00, 0x40, 0x15, 0x00, 0x00


	//----- nvinfo : EIATTR_MERCURY_ISA_VERSION
	.align		4
.L_1945:
        /*0048*/ 	.byte	0x03, 0x5f
        /*004a*/ 	.short	0x0101


	//----- nvinfo : EIATTR_COOP_GROUP_MASK_REGIDS
	.align		4
        /*004c*/ 	.byte	0x04, 0x29
        /*004e*/ 	.short	(.L_1947 - .L_1946)


	//   ....[0]....
.L_1946:
        /*0050*/ 	.word	0xffffffff


	//   ....[1]....
        /*0054*/ 	.word	0xffffffff


	//   ....[2]....
        /*0058*/ 	.word	0xffffffff


	//   ....[3]....
        /*005c*/ 	.word	0xffffffff


	//   ....[4]....
        /*0060*/ 	.word	0xffffffff


	//   ....[5]....
        /*0064*/ 	.word	0xffffffff


	//   ....[6]....
        /*0068*/ 	.word	0xffffffff


	//   ....[7]....
        /*006c*/ 	.word	0xffffffff


	//   ....[8]....
        /*0070*/ 	.word	0xffffffff


	//   ....[9]....
        /*0074*/ 	.word	0xffffffff


	//   ....[10]....
        /*0078*/ 	.word	0xffffffff


	//   ....[11]....
        /*007c*/ 	.word	0xffffffff


	//   ....[12]....
        /*0080*/ 	.word	0xffffffff


	//   ....[13]....
        /*0084*/ 	.word	0xffffffff


	//   ....[14]....
        /*0088*/ 	.word	0xffffffff


	//   ....[15]....
        /*008c*/ 	.word	0xffffffff


	//   ....[16]....
        /*0090*/ 	.word	0xffffffff


	//   ....[17]....
        /*0094*/ 	.word	0xffffffff


	//   ....[18]....
        /*0098*/ 	.word	0xffffffff


	//----- nvinfo : EIATTR_COOP_GROUP_INSTR_OFFSETS
	.align		4
.L_1947:
        /*009c*/ 	.byte	0x04, 0x28
        /*009e*/ 	.short	(.L_1949 - .L_1948)


	//   ....[0]....
.L_1948:
        /*00a0*/ 	.word	0x00001750


	//   ....[1]....
        /*00a4*/ 	.word	0x00001840


	//   ....[2]....
        /*00a8*/ 	.word	0x00004330


	//   ....[3]....
        /*00ac*/ 	.word	0x00004a70


	//   ....[4]....
        /*00b0*/ 	.word	0x00004f10


	//   ....[5]....
        /*00b4*/ 	.word	0x00004f20


	//   ....[6]....
        /*00b8*/ 	.word	0x00004f50


	//   ....[7]....
        /*00bc*/ 	.word	0x00004f70


	//   ....[8]....
        /*00c0*/ 	.word	0x00004fa0


	//   ....[9]....
        /*00c4*/ 	.word	0x00004fc0


	//   ....[10]....
        /*00c8*/ 	.word	0x00004ff0


	//   ....[11]....
        /*00cc*/ 	.word	0x00005010


	//   ....[12]....
        /*00d0*/ 	.word	0x00005040


	//   ....[13]....
        /*00d4*/ 	.word	0x00005060


	//   ....[14]....
        /*00d8*/ 	.word	0x000050b0


	//   ....[15]....
        /*00dc*/ 	.word	0x000050f0


	//   ....[16]....
        /*00e0*/ 	.word	0x00005a90


	//   ....[17]....
        /*00e4*/ 	.word	0x00005d80


	//   ....[18]....
        /*00e8*/ 	.word	0x00006490


	//----- nvinfo : EIATTR_EXIT_INSTR_OFFSETS
	.align		4
.L_1949:
        /*00ec*/ 	.byte	0x04, 0x1c
        /*00ee*/ 	.short	(.L_1951 - .L_1950)


	//   ....[0]....
.L_1950:
        /*00f0*/ 	.word	0x000002b0


	//   ....[1]....
        /*00f4*/ 	.word	0x000012b0


	//   ....[2]....
        /*00f8*/ 	.word	0x00001600


	//   ....[3]....
        /*00fc*/ 	.word	0x00006630


	//----- nvinfo : EIATTR_MAX_THREADS
	.align		4
.L_1951:
        /*0100*/ 	.byte	0x04, 0x05
        /*0102*/ 	.short	(.L_1953 - .L_1952)
.L_1952:
        /*0104*/ 	.word	0x00000040
        /*0108*/ 	.word	0x00000001
        /*010c*/ 	.word	0x00000001


	//----- nvinfo : EIATTR_CRS_STACK_SIZE
	.align		4
.L_1953:
        /*0110*/ 	.byte	0x04, 0x1e
        /*0112*/ 	.short	(.L_1955 - .L_1954)
.L_1954:
        /*0114*/ 	.word	0x00000000


	//----- nvinfo : EIATTR_CBANK_PARAM_SIZE
	.align		4
.L_1955:
        /*0118*/ 	.byte	0x03, 0x19
        /*011a*/ 	.short	0x0188


	//----- nvinfo : EIATTR_PARAM_CBANK
	.align		4
        /*011c*/ 	.byte	0x04, 0x0a
        /*011e*/ 	.short	(.L_1957 - .L_1956)
	.align		4
.L_1956:
        /*0120*/ 	.word	index@(.nv.constant0._Z25selective_scan_fwd_kernelI32Selective_Scan_fwd_kernel_traitsILi64ELi16ELi1ELb1ELb1ELb1ELb1ELb0EfffEEv13SSMParamsBase)
        /*0124*/ 	.short	0x0210
        /*0126*/ 	.short	0x0188


	//----- nvinfo : EIATTR_SW_WAR
	.align		4
.L_1957:
        /*0128*/ 	.byte	0x04, 0x36
        /*012a*/ 	.short	(.L_1959 - .L_1958)
.L_1958:
        /*012c*/ 	.word	0x00000008
.L_1959:


//--------------------- .nv.info._Z25selective_scan_fwd_kernelI32Selective_Scan_fwd_kernel_traitsILi64ELi16ELi1ELb1ELb1ELb1ELb1ELb1EfffEEv13SSMParamsBase --------------------------
	.section	.nv.info._Z25selective_scan_fwd_kernelI32Selective_Scan_fwd_kernel_traitsILi64ELi16ELi1ELb1ELb1ELb1ELb1ELb1EfffEEv13SSMParamsBase,"",@"SHT_CUDA_INFO"
	.sectionflags	@""
	.align	4


	//----- nvinfo : EIATTR_CUDA_API_VERSION
	.align		4
        /*0000*/ 	.byte	0x04, 0x37
        /*0002*/ 	.short	(.L_1961 - .L_1960)
.L_1960:
        /*0004*/ 	.word	0x00000082


	//----- nvinfo : EIATTR_KPARAM_INFO
	.align		4
.L_1961:
        /*0008*/ 	.byte	0x04, 0x17
        /*000a*/ 	.short	(.L_1963 - .L_1962)
.L_1962:
        /*000c*/ 	.word	0x00000000
        /*0010*/ 	.short	0x0000
        /*0012*/ 	.short	0x0000
        /*0014*/ 	.byte	0x00, 0xf0, 0x21, 0x06


	//----- nvinfo : EIATTR_SPARSE_MMA_MASK
	.align		4
.L_1963:
        /*0018*/ 	.byte	0x03, 0x50
        /*001a*/ 	.short	0x0000


	//----- nvinfo : EIATTR_MAXREG_COUNT
	.align		4
        /*001c*/ 	.byte	0x03, 0x1b
        /*001e*/ 	.short	0x00a8


	//----- nvinfo : EIATTR_NUM_BARRIERS
	.align		4
        /*0020*/ 	.byte	0x02, 0x4c
        /*0022*/ 	.byte	0x01
	.zero		1


	//----- nvinfo : EIATTR_ANNOTATIONS
	.align		4
        /*0024*/ 	.byte	0x04, 0x55
        /*0026*/ 	.short	(.L_1965 - .L_1964)


	//   ....[0]....
.L_1964:
        /*0028*/ 	.word	0x00000001
        /*002c*/ 	.byte	0xf0, 0x0e, 0x00, 0x00, 0x01, 0x00, 0x00, 0x00, 0x70, 0x0f, 0x00, 0x00, 0x01, 0x00, 0x00, 0x00
        /*003c*/ 	.byte	0x80, 0x0f, 0x00, 0x00, 0x01, 0x00, 0x00, 0x00, 0xc0, 0x13, 0x00, 0x00, 0x01, 0x00, 0x00, 0x00
        /*004c*/ 	.byte	0xd0, 0x13, 0x00, 0x00, 0x01, 0x00, 0x00, 0x00, 0xf0, 0x13, 0x00, 0x00


	//----- nvinfo : EIATTR_MERCURY_ISA_VERSION
	.align		4
.L_1965:
        /*0058*/ 	.byte	0x03, 0x5f
        /*005a*/ 	.short	0x0101


	//----- nvinfo : EIATTR_COOP_GROUP_MASK_REGIDS
	.align		4
        /*005c*/ 	.byte	0x04, 0x29
        /*005e*/ 	.short	(.L_1967 - .L_1966)


	//   ....[0]....
.L_1966:
        /*0060*/ 	.word	0xffffffff


	//   ....[1]....
        /*0064*/ 	.word	0xffffffff


	//   ....[2]....
        /*0068*/ 	.word	0xffffffff


	//   ....[3]....
        /*006c*/ 	.word	0xffffffff


	//   ....[4]....
        /*0070*/ 	.word	0xffffffff


	//   ....[5]....
        /*0074*/ 	.word	0xffffffff


	//   ....[6]....
        /*0078*/ 	.word	0xffffffff


	//   ....[7]....
        /*007c*/ 	.word	0xffffffff


	//   ....[8]....
        /*0080*/ 	.word	0xffffffff


	//   ....[9]....
        /*0084*/ 	.word	0xffffffff


	//   ....[10]....
        /*0088*/ 	.word	0xffffffff


	//   ....[11]....
        /*008c*/ 	.word	0xffffffff


	//   ....[12]....
        /*0090*/ 	.word	0xffffffff


	//   ....[13]....
        /*0094*/ 	.word	0xffffffff


	//   ....[14]....
        /*0098*/ 	.word	0xffffffff


	//   ....[15]....
        /*009c*/ 	.word	0xffffffff


	//   ....[16]....
        /*00a0*/ 	.word	0xffffffff


	//   ....[17]....
        /*00a4*/ 	.word	0xffffffff


	//   ....[18]....
        /*00a8*/ 	.word	0xffffffff


	//----- nvinfo : EIATTR_COOP_GROUP_INSTR_OFFSETS
	.align		4
.L_1967:
        /*00ac*/ 	.byte	0x04, 0x28
        /*00ae*/ 	.short	(.L_1969 - .L_1968)


	//   ....[0]....
.L_1968:
        /*00b0*/ 	.word	0x00001fe0


	//   ....[1]....
        /*00b4*/ 	.word	0x00002470


	//   ....[2]....
        /*00b8*/ 	.word	0x000053e0


	//   ....[3]....
        /*00bc*/ 	.word	0x000063e0


	//   ....[4]....
        /*00c0*/ 	.word	0x00006900


	//   ....[5]....
        /*00c4*/ 	.word	0x00006910


	//   ....[6]....
        /*00c8*/ 	.word	0x00006940


	//   ....[7]....
        /*00cc*/ 	.word	0x00006960


	//   ....[8]....
        /*00d0*/ 	.word	0x00006990


	//   ....[9]....
        /*00d4*/ 	.word	0x000069b0


	//   ....[10]....
        /*00d8*/ 	.word	0x000069e0


	//   ....[11]....
        /*00dc*/ 	.word	0x00006a00


	//   ....[12]....
        /*00e0*/ 	.word	0x00006a30


	//   ....[13]....
        /*00e4*/ 	.word	0x00006a50


	//   ....[14]....
        /*00e8*/ 	.word	0x00006a90


	//   ....[15]....
        /*00ec*/ 	.word	0x00006ab0


	//   ....[16]....
        /*00f0*/ 	.word	0x000075c0


	//   ....[17]....
        /*00f4*/ 	.word	0x00008160


	//   ....[18]....
        /*00f8*/ 	.word	0x00008980


	//----- nvinfo : EIATTR_EXIT_INSTR_OFFSETS
	.align		4
.L_1969:
        /*00fc*/ 	.byte	0x04, 0x1c
        /*00fe*/ 	.short	(.L_1971 - .L_1970)


	//   ....[0]....
.L_1970:
        /*0100*/ 	.word	0x000002c0


	//   ....[1]....
        /*0104*/ 	.word	0x000012f0


	//   ....[2]....
        /*0108*/ 	.word	0x00001480


	//   ....[3]....
        /*010c*/ 	.word	0x00008f70


	//----- nvinfo : EIATTR_MAX_THREADS
	.align		4
.L_1971:
        /*0110*/ 	.byte	0x04, 0x05
        /*0112*/ 	.short	(.L_1973 - .L_1972)
.L_1972:
        /*0114*/ 	.word	0x00000040
        /*0118*/ 	.word	0x00000001
        /*011c*/ 	.word	0x00000001


	//----- nvinfo : EIATTR_CRS_STACK_SIZE
	.align		4
.L_1973:
        /*0120*/ 	.byte	0x04, 0x1e
        /*0122*/ 	.short	(.L_1975 - .L_1974)
.L_1974:
        /*0124*/ 	.word	0x00000000


	//----- nvinfo : EIATTR_CBANK_PARAM_SIZE
	.align		4
.L_1975:
        /*0128*/ 	.byte	0x03, 0x19
        /*012a*/ 	.short	0x0188


	//----- nvinfo : EIATTR_PARAM_CBANK
	.align		4
        /*012c*/ 	.byte	0x04, 0x0a
        /*012e*/ 	.short	(.L_1977 - .L_1976)
	.align		4
.L_1976:
        /*0130*/ 	.word	index@(.nv.constant0._Z25selective_scan_fwd_kernelI32Selective_Scan_fwd_kernel_traitsILi64ELi16ELi1ELb1ELb1ELb1ELb1ELb1EfffEEv13SSMParamsBase)
        /*0134*/ 	.short	0x0210
        /*0136*/ 	.short	0x0188


	//----- nvinfo : EIATTR_SW_WAR
	.align		4
.L_1977:
        /*0138*/ 	.byte	0x04, 0x36
        /*013a*/ 	.short	(.L_1979 - .L_1978)
.L_1978:
        /*013c*/ 	.word	0x00000008
.L_1979:


//--------------------- .nv.info._Z25selective_scan_fwd_kernelI32Selective_Scan_fwd_kernel_traitsILi128ELi16ELi1ELb0ELb1ELb1ELb0ELb0EN3c104HalfEffEEv13SSMParamsBase --------------------------
	.section	.nv.info._Z25selective_scan_fwd_kernelI32Selective_Scan_fwd_kernel_traitsILi128ELi16ELi1ELb0ELb1ELb1ELb0ELb0EN3c104HalfEffEEv13SSMParamsBase,"",@"SHT_CUDA_INFO"
	.sectionflags	@""
	.align	4


	//----- nvinfo : EIATTR_CUDA_API_VERSION
	.align		4
        /*0000*/ 	.byte	0x04, 0x37
        /*0002*/ 	.short	(.L_1981 - .L_1980)
.L_1980:
        /*0004*/ 	.word	0x00000082


	//----- nvinfo : EIATTR_KPARAM_INFO
	.align		4
.L_1981:
        /*0008*/ 	.byte	0x04, 0x17
        /*000a*/ 	.short	(.L_1983 - .L_1982)
.L_1982:
        /*000c*/ 	.word	0x00000000
        /*0010*/ 	.short	0x0000
        /*0012*/ 	.short	0x0000
        /*0014*/ 	.byte	0x00, 0xf0, 0x21, 0x06


	//----- nvinfo : EIATTR_SPARSE_MMA_MASK
	.align		4
.L_1983:
        /*0018*/ 	.byte	0x03, 0x50
        /*001a*/ 	.short	0x0000


	//----- nvinfo : EIATTR_MAXREG_COUNT
	.align		4
        /*001c*/ 	.byte	0x03, 0x1b
        /*001e*/ 	.short	0x00a8


	//----- nvinfo : EIATTR_NUM_BARRIERS
	.align		4
        /*0020*/ 	.byte	0x02, 0x4c
        /*0022*/ 	.byte	0x01
	.zero		1


	//----- nvinfo : EIATTR_ANNOTATIONS
	.align		4
        /*0024*/ 	.byte	0x04, 0x55
        /*0026*/ 	.short	(.L_1985 - .L_1984)


	//   ....[0]....
.L_1984:
        /*0028*/ 	.word	0x00000001
        /*002c*/ 	.byte	0x50, 0x0e, 0x00, 0x00, 0x01, 0x00, 0x00, 0x00, 0x80, 0x0e, 0x00, 0x00, 0x01, 0x00, 0x00, 0x00
        /*003c*/ 	.byte	0x90, 0x0e, 0x00, 0x00, 0x01, 0x00, 0x00, 0x00, 0xb0, 0x0f, 0x00, 0x00, 0x01, 0x00, 0x00, 0x00
        /*004c*/ 	.byte	0xf0, 0x11, 0x00, 0x00, 0x01, 0x00, 0x00, 0x00, 0x70, 0x13, 0x00, 0x00, 0x01, 0x00, 0x00, 0x00
        /*005c*/ 	.byte	0x80, 0x13, 0x00, 0x00, 0x01, 0x00, 0x00, 0x00, 0x90, 0x13, 0x00, 0x00, 0x01, 0x00, 0x00, 0x00
        /*006c*/ 	.byte	0xa0, 0x13, 0x00, 0x00


	//----- nvinfo : EIATTR_MERCURY_ISA_VERSION
	.align		4
.L_1985:
        /*0070*/ 	.byte	0x03, 0x5f
        /*0072*/ 	.short	0x0101


	//----- nvinfo : EIATTR_COOP_GROUP_MASK_REGIDS
	.align		4
        /*0074*/ 	.byte	0x04, 0x29
        /*0076*/ 	.short	(.L_1987 - .L_1986)


	//   ....[0]....
.L_1986:
        /*0078*/ 	.word	0xffffffff


	//   ....[1]....
        /*007c*/ 	.word	0xffffffff


	//   ....[2]....
        /*0080*/ 	.word	0xffffffff


	//   ....[3]....
        /*0084*/ 	.word	0xffffffff


	//   ....[4]....
        /*0088*/ 	.word	0xffffffff


	//   ....[5]....
        /*008c*/ 	.word	0xffffffff


	//   ....[6]....
        /*0090*/ 	.word	0xffffffff


	//   ....[7]....
        /*0094*/ 	.word	0xffffffff


	//   ....[8]....
        /*0098*/ 	.word	0xffffffff


	//   ....[9]....
        /*009c*/ 	.word	0xffffffff


	//   ....[10]....
        /*00a0*/ 	.word	0xffffffff


	//   ....[11]....
        /*00a4*/ 	.word	0xffffffff


	//   ....[12]....
        /*00a8*/ 	.word	0xffffffff


	//   ....[13]....
        /*00ac*/ 	.word	0xffffffff


	//   ....[14]....
        /*00b0*/ 	.word	0xffffffff


	//   ....[15]....
        /*00b4*/ 	.word	0xffffffff


	//   ....[16]....
        /*00b8*/ 	.word	0xffffffff


	//----- nvinfo : EIATTR_COOP_GROUP_INSTR_OFFSETS
	.align		4
.L_1987:
        /*00bc*/ 	.byte	0x04, 0x28
        /*00be*/ 	.short	(.L_1989 - .L_1988)


	//   ....[0]....
.L_1988:
        /*00c0*/ 	.word	0x00002030


	//   ....[1]....
        /*00c4*/ 	.word	0x000024c0


	//   ....[2]....
        /*00c8*/ 	.word	0x00005690


	//   ....[3]....
        /*00cc*/ 	.word	0x000067e0


	//   ....[4]....
        /*00d0*/ 	.word	0x00006e30


	//   ....[5]....
        /*00d4*/ 	.word	0x00006e40


	//   ....[6]....
        /*00d8*/ 	.word	0x00006e70


	//   ....[7]....
        /*00dc*/ 	.word	0x00006e90


	//   ....[8]....
        /*00e0*/ 	.word	0x00006ec0


	//   ....[9]....
        /*00e4*/ 	.word	0x00006ee0


	//   ....[10]....
        /*00e8*/ 	.word	0x00006f10


	//   ....[11]....
        /*00ec*/ 	.word	0x00006f30


	//   ....[12]....
        /*00f0*/ 	.word	0x00006f60


	//   ....[13]....
        /*00f4*/ 	.word	0x00006f80


	//   ....[14]....
        /*00f8*/ 	.word	0x00007010


	//   ....[15]....
        /*00fc*/ 	.word	0x00007020


	//   ....[16]....
        /*0100*/ 	.word	0x00007b80


	//----- nvinfo : EIATTR_EXIT_INSTR_OFFSETS
	.align		4
.L_1989:
        /*0104*/ 	.byte	0x04, 0x1c
        /*0106*/ 	.short	(.L_1991 - .L_1990)


	//   ....[0]....
.L_1990:
        /*0108*/ 	.word	0x000002b0


	//   ....[1]....
        /*010c*/ 	.word	0x000012b0


	//   ....[2]....
        /*0110*/ 	.word	0x00001460


	//   ....[3]....
        /*0114*/ 	.word	0x000082b0


	//----- nvinfo : EIATTR_MAX_THREADS
	.align		4
.L_1991:
        /*0118*/ 	.byte	0x04, 0x05
        /*011a*/ 	.short	(.L_1993 - .L_1992)
.L_1992:
        /*011c*/ 	.word	0x00000080
        /*0120*/ 	.word	0x00000001
        /*0124*/ 	.word	0x00000001


	//----- nvinfo : EIATTR_CRS_STACK_SIZE
	.align		4
.L_1993:
        /*0128*/ 	.byte	0x04, 0x1e
        /*012a*/ 	.short	(.L_1995 - .L_1994)
.L_1994:
        /*012c*/ 	.word	0x00000000


	//----- nvinfo : EIATTR_CBANK_PARAM_SIZE
	.align		4
.L_1995:
        /*0130*/ 	.byte	0x03, 0x19
        /*0132*/ 	.short	0x0188


	//----- nvinfo : EIATTR_PARAM_CBANK
	.align		4
        /*0134*/ 	.byte	0x04, 0x0a
        /*0136*/ 	.short	(.L_1997 - .L_1996)
	.align		4
.L_1996:
        /*0138*/ 	.word	index@(.nv.constant0._Z25selective_scan_fwd_kernelI32Selective_Scan_fwd_kernel_traitsILi128ELi16ELi1ELb0ELb1ELb1ELb0ELb0EN3c104HalfEffEEv13SSMParamsBase)
        /*013c*/ 	.short	0x0210
        /*013e*/ 	.short	0x0188


	//----- nvinfo : EIATTR_SW_WAR
	.align		4
.L_1997:
        /*0140*/ 	.byte	0x04, 0x36
        /*0142*/ 	.short	(.L_1999 - .L_1998)
.L_1998:
        /*0144*/ 	.word	0x00000008
.L_1999:


//--------------------- .nv.info._Z25selective_scan_fwd_kernelI32Selective_Scan_fwd_kernel_traitsILi128ELi16ELi1ELb0ELb1ELb1ELb0ELb1EN3c104HalfEffEEv13SSMParamsBase --------------------------
	.section	.nv.info._Z25selective_scan_fwd_kernelI32Selective_Scan_fwd_kernel_traitsILi128ELi16ELi1ELb0ELb1ELb1ELb0ELb1EN3c104HalfEffEEv13SSMParamsBase,"",@"SHT_CUDA_INFO"
	.sectionflags	@""
	.align	4


	//----- nvinfo : EIATTR_CUDA_API_VERSION
	.align		4
        /*0000*/ 	.byte	0x04, 0x37
        /*0002*/ 	.short	(.L_2001 - .L_2000)
.L_2000:
        /*0004*/ 	.word	0x00000082


	//----- nvinfo : EIATTR_KPARAM_INFO
	.align		4
.L_2001:
        /*0008*/ 	.byte	0x04, 0x17
        /*000a*/ 	.short	(.L_2003 - .L_2002)
.L_2002:
        /*000c*/ 	.word	0x00000000
        /*0010*/ 	.short	0x0000
        /*0012*/ 	.short	0x0000
        /*0014*/ 	.byte	0x00, 0xf0, 0x21, 0x06


	//----- nvinfo : EIATTR_SPARSE_MMA_MASK
	.align		4
.L_2003:
        /*0018*/ 	.byte	0x03, 0x50
        /*001a*/ 	.short	0x0000


	//----- nvinfo : EIATTR_MAXREG_COUNT
	.align		4
        /*001c*/ 	.byte	0x03, 0x1b
        /*001e*/ 	.short	0x00a8


	//----- nvinfo : EIATTR_NUM_BARRIERS
	.align		4
        /*0020*/ 	.byte	0x02, 0x4c
        /*0022*/ 	.byte	0x01
	.zero		1


	//----- nvinfo : EIATTR_ANNOTATIONS
	.align		4
        /*0024*/ 	.byte	0x04, 0x55
        /*0026*/ 	.short	(.L_2005 - .L_2004)


	//   ....[0]....
.L_2004:
        /* <DEDUP_REMOVED lines=8> */


	//----- nvinfo : EIATTR_MERCURY_ISA_VERSION
	.align		4
.L_2005:
        /*0098*/ 	.byte	0x03, 0x5f
        /*009a*/ 	.short	0x0101


	//----- nvinfo : EIATTR_COOP_GROUP_MASK_REGIDS
	.align		4
        /*009c*/ 	.byte	0x04, 0x29
        /*009e*/ 	.short	(.L_2007 - .L_2006)


	//   ....[0]....
.L_2006:
        /*00a0*/ 	.word	0xffffffff


	//   ....[1]....
        /*00a4*/ 	.word	0xffffffff


	//   ....[2]....
        /*00a8*/ 	.word	0xffffffff


	//   ....[3]....
        /*00ac*/ 	.word	0xffffffff


	//   ....[4]....
        /*00b0*/ 	.word	0xffffffff


	//   ....[5]....
        /*00b4*/ 	.word	0xffffffff


	//   ....[6]....
        /*00b8*/ 	.word	0xffffffff


	//   ....[7]....
        /*00bc*/ 	.word	0xffffffff


	//   ....[8]....
        /*00c0*/ 	.word	0xffffffff


	//   ....[9]....
        /*00c4*/ 	.word	0xffffffff


	//   ....[10]....
        /*00c8*/ 	.word	0xffffffff


	//   ....[11]....
        /*00cc*/ 	.word	0xffffffff


	//   ....[12]....
        /*00d0*/ 	.word	0xffffffff


	//   ....[13]....
        /*00d4*/ 	.word	0xffffffff


	//   ....[14]....
        /*00d8*/ 	.word	0xffffffff


	//   ....[15]....
        /*00dc*/ 	.word	0xffffffff


	//   ....[16]....
        /*00e0*/ 	.word	0xffffffff


	//----- nvinfo : EIATTR_COOP_GROUP_INSTR_OFFSETS
	.align		4
.L_2007:
        /*00e4*/ 	.byte	0x04, 0x28
        /*00e6*/ 	.short	(.L_2009 - .L_2008)


	//   ....[0]....
.L_2008:
        /*00e8*/ 	.word	0x00002080


	//   ....[1]....
        /*00ec*/ 	.word	0x00002560


	//   ....[2]....
        /*00f0*/ 	.word	0x00005750


	//   ....[3]....
        /*00f4*/ 	.word	0x000068a0


	//   ....[4]....
        /*00f8*/ 	.word	0x00006ef0


	//   ....[5]....
        /*00fc*/ 	.word	0x00006f00


	//   ....[6]....
        /*0100*/ 	.word	0x00006f30


	//   ....[7]....
        /*0104*/ 	.word	0x00006f50


	//   ....[8]....
        /*0108*/ 	.word	0x00006f80


	//   ....[9]....
        /*010c*/ 	.word	0x00006fa0


	//   ....[10]....
        /*0110*/ 	.word	0x00006fd0


	//   ....[11]....
        /*0114*/ 	.word	0x00006ff0


	//   ....[12]....
        /*0118*/ 	.word	0x00007020


	//   ....[13]....
        /*011c*/ 	.word	0x00007040


	//   ....[14]....
        /*0120*/ 	.word	0x000070d0


	//   ....[15]....
        /*0124*/ 	.word	0x000070e0


	//   ....[16]....
        /*0128*/ 	.word	0x00007c50


	//----- nvinfo : EIATTR_EXIT_INSTR_OFFSETS
	.align		4
.L_2009:
        /*012c*/ 	.byte	0x04, 0x1c
        /*012e*/ 	.short	(.L_2011 - .L_2010)


	//   ....[0]....
.L_2010:
        /*0130*/ 	.word	0x000002c0


	//   ....[1]....
        /*0134*/ 	.word	0x00001330


	//   ....[2]....
        /*0138*/ 	.word	0x000014d0


	//   ....[3]....
        /*013c*/ 	.word	0x00008370


	//----- nvinfo : EIATTR_MAX_THREADS
	.align		4
.L_2011:
        /*0140*/ 	.byte	0x04, 0x05
        /*0142*/ 	.short	(.L_2013 - .L_2012)
.L_2012:
        /*0144*/ 	.word	0x00000080
        /*0148*/ 	.word	0x00000001
        /*014c*/ 	.word	0x00000001


	//----- nvinfo : EIATTR_CRS_STACK_SIZE
	.align		4
.L_2013:
        /*0150*/ 	.byte	0x04, 0x1e
        /*0152*/ 	.short	(.L_2015 - .L_2014)
.L_2014:
        /*0154*/ 	.word	0x00000000


	//----- nvinfo : EIATTR_CBANK_PARAM_SIZE
	.align		4
.L_2015:
        /*0158*/ 	.byte	0x03, 0x19
        /*015a*/ 	.short	0x0188


	//----- nvinfo : EIATTR_PARAM_CBANK
	.align		4
        /*015c*/ 	.byte	0x04, 0x0a
        /*015e*/ 	.short	(.L_2017 - .L_2016)
	.align		4
.L_2016:
        /*0160*/ 	.word	index@(.nv.constant0._Z25selective_scan_fwd_kernelI32Selective_Scan_fwd_kernel_traitsILi128ELi16ELi1ELb0ELb1ELb1ELb0ELb1EN3c104HalfEffEEv13SSMParamsBase)
        /*0164*/ 	.short	0x0210
        /*0166*/ 	.short	0x0188


	//----- nvinfo : EIATTR_SW_WAR
	.align		4
.L_2017:
        /*0168*/ 	.byte	0x04, 0x36
        /*016a*/ 	.short	(.L_2019 - .L_2018)
.L_2018:
        /*016c*/ 	.word	0x00000008
.L_2019:


//--------------------- .nv.info._Z25selective_scan_fwd_kernelI32Selective_Scan_fwd_kernel_traitsILi128ELi16ELi1ELb0ELb1ELb1ELb1ELb0EN3c104HalfEffEEv13SSMParamsBase --------------------------
	.section	.nv.info._Z25selective_scan_fwd_kernelI32Selective_Scan_fwd_kernel_traitsILi128ELi16ELi1ELb0ELb1ELb1ELb1ELb0EN3c104HalfEffEEv13SSMParamsBase,"",@"SHT_CUDA_INFO"
	.sectionflags	@""
	.align	4


	//----- nvinfo : EIATTR_CUDA_API_VERSION
	.align		4
        /*0000*/ 	.byte	0x04, 0x37
        /*0002*/ 	.short	(.L_2021 - .L_2020)
.L_2020:
        /*0004*/ 	.word	0x00000082


	//----- nvinfo : EIATTR_KPARAM_INFO
	.align		4
.L_2021:
        /*0008*/ 	.byte	0x04, 0x17
        /*000a*/ 	.short	(.L_2023 - .L_2022)
.L_2022:
        /*000c*/ 	.word	0x00000000
        /*0010*/ 	.short	0x0000
        /*0012*/ 	.short	0x0000
        /*0014*/ 	.byte	0x00, 0xf0, 0x21, 0x06


	//----- nvinfo : EIATTR_SPARSE_MMA_MASK
	.align		4
.L_2023:
        /*0018*/ 	.byte	0x03, 0x50
        /*001a*/ 	.short	0x0000


	//----- nvinfo : EIATTR_MAXREG_COUNT
	.align		4
        /*001c*/ 	.byte	0x03, 0x1b
        /*001e*/ 	.short	0x00a8


	//----- nvinfo : EIATTR_NUM_BARRIERS
	.align		4
        /*0020*/ 	.byte	0x02, 0x4c
        /*0022*/ 	.byte	0x01
	.zero		1


	//----- nvinfo : EIATTR_ANNOTATIONS
	.align		4
        /*0024*/ 	.byte	0x04, 0x55
        /*0026*/ 	.short	(.L_2025 - .L_2024)


	//   ....[0]....
.L_2024:
        /*0028*/ 	.word	0x00000001
        /*002c*/ 	.byte	0x50, 0x0e, 0x00, 0x00, 0x01, 0x00, 0x00, 0x00, 0x80, 0x0e, 0x00, 0x00, 0x01, 0x00, 0x00, 0x00
        /*003c*/ 	.byte	0x90, 0x0e, 0x00, 0x00, 0x01, 0x00, 0x00, 0x00, 0xb0, 0x0f, 0x00, 0x00, 0x01, 0x00, 0x00, 0x00
        /*004c*/ 	.byte	0xf0, 0x11, 0x00, 0x00, 0x01, 0x00, 0x00, 0x00, 0x70, 0x13, 0x00, 0x00, 0x01, 0x00, 0x00, 0x00
        /*005c*/ 	.byte	0x80, 0x13, 0x00, 0x00, 0x01, 0x00, 0x00, 0x00, 0x90, 0x13, 0x00, 0x00, 0x01, 0x00, 0x00, 0x00
        /*006c*/ 	.byte	0xa0, 0x13, 0x00, 0x00


	//----- nvinfo : EIATTR_MERCURY_ISA_VERSION
	.align		4
.L_2025:
        /*0070*/ 	.byte	0x03, 0x5f
        /*0072*/ 	.short	0x0101


	//----- nvinfo : EIATTR_COOP_GROUP_MASK_REGIDS
	.align		4
        /*0074*/ 	.byte	0x04, 0x29
        /*0076*/ 	.short	(.L_2027 - .L_2026)


	//   ....[0]....
.L_2026:
        /*0078*/ 	.word	0xffffffff


	//   ....[1]....
        /*007c*/ 	.word	0xffffffff


	//   ....[2]....
        /*0080*/ 	.word	0xffffffff


	//   ....[3]....
        /*0084*/ 	.word	0xffffffff


	//   ....[4]....
        /*0088*/ 	.word	0xffffffff


	//   ....[5]....
        /*008c*/ 	.word	0xffffffff


	//   ....[6]....
        /*0090*/ 	.word	0xffffffff


	//   ....[7]....
        /*0094*/ 	.word	0xffffffff


	//   ....[8]....
        /*0098*/ 	.word	0xffffffff


	//   ....[9]....
        /*009c*/ 	.word	0xffffffff


	//   ....[10]....
        /*00a0*/ 	.word	0xffffffff


	//   ....[11]....
        /*00a4*/ 	.word	0xffffffff


	//   ....[12]....
        /*00a8*/ 	.word	0xffffffff


	//   ....[13]....
        /*00ac*/ 	.word	0xffffffff


	//   ....[14]....
        /*00b0*/ 	.word	0xffffffff


	//   ....[15]....
        /*00b4*/ 	.word	0xffffffff


	//   ....[16]....
        /*00b8*/ 	.word	0xffffffff


	//   ....[17]....
        /*00bc*/ 	.word	0xffffffff


	//   ....[18]....
        /*00c0*/ 	.word	0xffffffff


	//----- nvinfo : EIATTR_COOP_GROUP_INSTR_OFFSETS
	.align		4
.L_2027:
        /*00c4*/ 	.byte	0x04, 0x28
        /*00c6*/ 	.short	(.L_2029 - .L_2028)


	//   ....[0]....
.L_2028:
        /*00c8*/ 	.word	0x00002030


	//   ....[1]....
        /*00cc*/ 	.word	0x000024c0


	//   ....[2]....
        /*00d0*/ 	.word	0x00005690


	//   ....[3]....
        /*00d4*/ 	.word	0x000067e0


	//   ....[4]....
        /*00d8*/ 	.word	0x00006e30


	//   ....[5]....
        /*00dc*/ 	.word	0x00006e40


	//   ....[6]....
        /*00e0*/ 	.word	0x00006e70


	//   ....[7]....
        /*00e4*/ 	.word	0x00006e90


	//   ....[8]....
        /*00e8*/ 	.word	0x00006ec0


	//   ....[9]....
        /*00ec*/ 	.word	0x00006ee0


	//   ....[10]....
        /*00f0*/ 	.word	0x00006f10


	//   ....[11]....
        /*00f4*/ 	.word	0x00006f30


	//   ....[12]....
        /*00f8*/ 	.word	0x00006f60


	//   ....[13]....
        /*00fc*/ 	.word	0x00006f80


	//   ....[14]....
        /*0100*/ 	.word	0x00007010


	//   ....[15]....
        /*0104*/ 	.word	0x00007020


	//   ....[16]....
        /*0108*/ 	.word	0x00007c10


	//   ....[17]....
        /*010c*/ 	.word	0x00008870


	//   ....[18]....
        /*0110*/ 	.word	0x000092b0


	//----- nvinfo : EIATTR_EXIT_INSTR_OFFSETS
	.align		4
.L_2029:
        /*0114*/ 	.byte	0x04, 0x1c
        /*0116*/ 	.short	(.L_2031 - .L_2030)


	//   ....[0]....
.L_2030:
        /*0118*/ 	.word	0x000002b0


	//   ....[1]....
        /*011c*/ 	.word	0x000012b0


	//   ....[2]....
        /*0120*/ 	.word	0x00001460


	//   ....[3]....
        /*0124*/ 	.word	0x000098b0


	//----- nvinfo : EIATTR_MAX_THREADS
	.align		4
.L_2031:
        /*0128*/ 	.byte	0x04, 0x05
        /*012a*/ 	.short	(.L_2033 - .L_2032)
.L_2032:
        /*012c*/ 	.word	0x00000080
        /*0130*/ 	.word	0x00000001
        /*0134*/ 	.word	0x00000001


	//----- nvinfo : EIATTR_CRS_STACK_SIZE
	.align		4
.L_2033:
        /*0138*/ 	.byte	0x04, 0x1e
        /*013a*/ 	.short	(.L_2035 - .L_2034)
.L_2034:
        /*013c*/ 	.word	0x00000000


	//----- nvinfo : EIATTR_CBANK_PARAM_SIZE
	.align		4
.L_2035:
        /*0140*/ 	.byte	0x03, 0x19
        /*0142*/ 	.short	0x0188


	//----- nvinfo : EIATTR_PARAM_CBANK
	.align		4
        /*0144*/ 	.byte	0x04, 0x0a
        /*0146*/ 	.short	(.L_2037 - .L_2036)
	.align		4
.L_2036:
        /*0148*/ 	.word	index@(.nv.constant0._Z25selective_scan_fwd_kernelI32Selective_Scan_fwd_kernel_traitsILi128ELi16ELi1ELb0ELb1ELb1ELb1ELb0EN3c104HalfEffEEv13SSMParamsBase)
        /*014c*/ 	.short	0x0210
        /*014e*/ 	.short	0x0188


	//----- nvinfo : EIATTR_SW_WAR
	.align		4
.L_2037:
        /*0150*/ 	.byte	0x04, 0x36
        /*0152*/ 	.short	(.L_2039 - .L_2038)
.L_2038:
        /*0154*/ 	.word	0x00000008
.L_2039:


//--------------------- .nv.info._Z25selective_scan_fwd_kernelI32Selective_Scan_fwd_kernel_traitsILi128ELi16ELi1ELb0ELb1ELb1ELb1ELb1EN3c104HalfEffEEv13SSMParamsBase --------------------------
	.section	.nv.info._Z25selective_scan_fwd_kernelI32Selective_Scan_fwd_kernel_traitsILi128ELi16ELi1ELb0ELb1ELb1ELb1ELb1EN3c104HalfEffEEv13SSMParamsBase,"",@"SHT_CUDA_INFO"
	.sectionflags	@""
	.align	4


	//----- nvinfo : EIATTR_CUDA_API_VERSION
	.align		4
        /*0000*/ 	.byte	0x04, 0x37
        /*0002*/ 	.short	(.L_2041 - .L_2040)
.L_2040:
        /*0004*/ 	.word	0x00000082


	//----- nvinfo : EIATTR_KPARAM_INFO
	.align		4
.L_2041:
        /*0008*/ 	.byte	0x04, 0x17
        /*000a*/ 	.short	(.L_2043 - .L_2042)
.L_2042:
        /*000c*/ 	.word	0x00000000
        /*0010*/ 	.short	0x0000
        /*0012*/ 	.short	0x0000
        /*0014*/ 	.byte	0x00, 0xf0, 0x21, 0x06


	//----- nvinfo : EIATTR_SPARSE_MMA_MASK
	.align		4
.L_2043:
        /*0018*/ 	.byte	0x03, 0x50
        /*001a*/ 	.short	0x0000


	//----- nvinfo : EIATTR_MAXREG_COUNT
	.align		4
        /*001c*/ 	.byte	0x03, 0x1b
        /*001e*/ 	.short	0x00a8


	//----- nvinfo : EIATTR_NUM_BARRIERS
	.align		4
        /*0020*/ 	.byte	0x02, 0x4c
        /*0022*/ 	.byte	0x01
	.zero		1


	//----- nvinfo : EIATTR_ANNOTATIONS
	.align		4
        /*0024*/ 	.byte	0x04, 0x55
        /*0026*/ 	.short	(.L_2045 - .L_2044)


	//   ....[0]....
.L_2044:
        /* <DEDUP_REMOVED lines=8> */


	//----- nvinfo : EIATTR_MERCURY_ISA_VERSION
	.align		4
.L_2045:
        /*0098*/ 	.byte	0x03, 0x5f
        /*009a*/ 	.short	0x0101


	//----- nvinfo : EIATTR_COOP_GROUP_MASK_REGIDS
	.align		4
        /*009c*/ 	.byte	0x04, 0x29
        /*009e*/ 	.short	(.L_2047 - .L_2046)


	//   ....[0]....
.L_2046:
        /*00a0*/ 	.word	0xffffffff


	//   ....[1]....
        /*00a4*/ 	.word	0xffffffff


	//   ....[2]....
        /*00a8*/ 	.word	0xffffffff


	//   ....[3]....
        /*00ac*/ 	.word	0xffffffff


	//   ....[4]....
        /*00b0*/ 	.word	0xffffffff


	//   ....[5]....
        /*00b4*/ 	.word	0xffffffff


	//   ....[6]....
        /*00b8*/ 	.word	0xffffffff


	//   ....[7]....
        /*00bc*/ 	.word	0xffffffff


	//   ....[8]....
        /*00c0*/ 	.word	0xffffffff


	//   ....[9]....
        /*00c4*/ 	.word	0xffffffff


	//   ....[10]....
        /*00c8*/ 	.word	0xffffffff


	//   ....[11]....
        /*00cc*/ 	.word	0xffffffff


	//   ....[12]....
        /*00d0*/ 	.word	0xffffffff


	//   ....[13]....
        /*00d4*/ 	.word	0xffffffff


	//   ....[14]....
        /*00d8*/ 	.word	0xffffffff


	//   ....[15]....
        /*00dc*/ 	.word	0xffffffff


	//   ....[16]....
        /*00e0*/ 	.word	0xffffffff


	//   ....[17]....
        /*00e4*/ 	.word	0xffffffff


	//   ....[18]....
        /*00e8*/ 	.word	0xffffffff


	//----- nvinfo : EIATTR_COOP_GROUP_INSTR_OFFSETS
	.align		4
.L_2047:
        /*00ec*/ 	.byte	0x04, 0x28
        /*00ee*/ 	.short	(.L_2049 - .L_2048)


	//   ....[0]....
.L_2048:
        /*00f0*/ 	.word	0x000020a0


	//   ....[1]....
        /*00f4*/ 	.word	0x00002560


	//   ....[2]....
        /*00f8*/ 	.word	0x00005750


	//   ....[3]....
        /*00fc*/ 	.word	0x000068a0


	//   ....[4]....
        /*0100*/ 	.word	0x00006ef0


	//   ....[5]....
        /*0104*/ 	.word	0x00006f00


	//   ....[6]....
        /*0108*/ 	.word	0x00006f30


	//   ....[7]....
        /*010c*/ 	.word	0x00006f50


	//   ....[8]....
        /*0110*/ 	.word	0x00006f80


	//   ....[9]....
        /*0114*/ 	.word	0x00006fa0


	//   ....[10]....
        /*0118*/ 	.word	0x00006fd0


	//   ....[11]....
        /*011c*/ 	.word	0x00006ff0


	//   ....[12]....
        /*0120*/ 	.word	0x00007020


	//   ....[13]....
        /*0124*/ 	.word	0x00007040


	//   ....[14]....
        /*0128*/ 	.word	0x000070d0


	//   ....[15]....
        /*012c*/ 	.word	0x000070e0


	//   ....[16]....
        /*0130*/ 	.word	0x00007cf0


	//   ....[17]....
        /*0134*/ 	.word	0x00008930


	//   ....[18]....
        /*0138*/ 	.word	0x00009360


	//----- nvinfo : EIATTR_EXIT_INSTR_OFFSETS
	.align		4
.L_2049:
        /*013c*/ 	.byte	0x04, 0x1c
        /*013e*/ 	.short	(.L_2051 - .L_2050)


	//   ....[0]....
.L_2050:
        /*0140*/ 	.word	0x000002c0


	//   ....[1]....
        /*0144*/ 	.word	0x00001330


	//   ....[2]....
        /*0148*/ 	.word	0x000014d0


	//   ....[3]....
        /*014c*/ 	.word	0x00009960


	//----- nvinfo : EIATTR_MAX_THREADS
	.align		4
.L_2051:
        /*0150*/ 	.byte	0x04, 0x05
        /*0152*/ 	.short	(.L_2053 - .L_2052)
.L_2052:
        /*0154*/ 	.word	0x00000080
        /*0158*/ 	.word	0x00000001
        /*015c*/ 	.word	0x00000001


	//----- nvinfo : EIATTR_CRS_STACK_SIZE
	.align		4
.L_2053:
        /*0160*/ 	.byte	0x04, 0x1e
        /*0162*/ 	.short	(.L_2055 - .L_2054)
.L_2054:
        /*0164*/ 	.word	0x00000000


	//----- nvinfo : EIATTR_CBANK_PARAM_SIZE
	.align		4
.L_2055:
        /*0168*/ 	.byte	0x03, 0x19
        /*016a*/ 	.short	0x0188


	//----- nvinfo : EIATTR_PARAM_CBANK
	.align		4
        /*016c*/ 	.byte	0x04, 0x0a
        /*016e*/ 	.short	(.L_2057 - .L_2056)
	.align		4
.L_2056:
        /*0170*/ 	.word	index@(.nv.constant0._Z25selective_scan_fwd_kernelI32Selective_Scan_fwd_kernel_traitsILi128ELi16ELi1ELb0ELb1ELb1ELb1ELb1EN3c104HalfEffEEv13SSMParamsBase)
        /*0174*/ 	.short	0x0210
        /*0176*/ 	.short	0x0188


	//----- nvinfo : EIATTR_SW_WAR
	.align		4
.L_2057:
        /*0178*/ 	.byte	0x04, 0x36
        /*017a*/ 	.short	(.L_2059 - .L_2058)
.L_2058:
        /*017c*/ 	.word	0x00000008
.L_2059:


//--------------------- .nv.info._Z25selective_scan_fwd_kernelI32Selective_Scan_fwd_kernel_traitsILi128ELi16ELi1ELb1ELb1ELb1ELb0ELb0EN3c104HalfEffEEv13SSMParamsBase --------------------------
	.section	.nv.info._Z25selective_scan_fwd_kernelI32Selective_Scan_fwd_kernel_traitsILi128ELi16ELi1ELb1ELb1ELb1ELb0ELb0EN3c104HalfEffEEv13SSMParamsBase,"",@"SHT_CUDA_INFO"
	.sectionflags	@""
	.align	4


	//----- nvinfo : EIATTR_CUDA_API_VERSION
	.align		4
        /*0000*/ 	.byte	0x04, 0x37
        /*0002*/ 	.short	(.L_2061 - .L_2060)
.L_2060:
        /*0004*/ 	.word	0x00000082


	//----- nvinfo : EIATTR_KPARAM_INFO
	.align		4
.L_2061:
        /*0008*/ 	.byte	0x04, 0x17
        /*000a*/ 	.short	(.L_2063 - .L_2062)
.L_2062:
        /*000c*/ 	.word	0x00000000
        /*0010*/ 	.short	0x0000
        /*0012*/ 	.short	0x0000
        /*0014*/ 	.byte	0x00, 0xf0, 0x21, 0x06


	//----- nvinfo : EIATTR_SPARSE_MMA_MASK
	.align		4
.L_2063:
        /*0018*/ 	.byte	0x03, 0x50
        /*001a*/ 	.short	0x0000


	//----- nvinfo : EIATTR_MAXREG_COUNT
	.align		4
        /*001c*/ 	.byte	0x03, 0x1b
        /*001e*/ 	.short	0x00a8


	//----- nvinfo : EIATTR_NUM_BARRIERS
	.align		4
        /*0020*/ 	.byte	0x02, 0x4c
        /*0022*/ 	.byte	0x01
	.zero		1


	//----- nvinfo : EIATTR_ANNOTATIONS
	.align		4
        /*0024*/ 	.byte	0x04, 0x55
        /*0026*/ 	.short	(.L_2065 - .L_2064)


	//   ....[0]....
.L_2064:
        /*0028*/ 	.word	0x00000001
        /*002c*/ 	.byte	0x40, 0x0e, 0x00, 0x00, 0x01, 0x00, 0x00, 0x00, 0x90, 0x14, 0x00, 0x00


	//----- nvinfo : EIATTR_MERCURY_ISA_VERSION
	.align		4
.L_2065:
        /*0038*/ 	.byte	0x03, 0x5f
        /*003a*/ 	.short	0x0101


	//----- nvinfo : EIATTR_COOP_GROUP_MASK_REGIDS
	.align		4
        /*003c*/ 	.byte	0x04, 0x29
        /*003e*/ 	.short	(.L_2067 - .L_2066)


	//   ....[0]....
.L_2066:
        /*0040*/ 	.word	0xffffffff


	//   ....[1]....
        /*0044*/ 	.word	0xffffffff


	//   ....[2]....
        /*0048*/ 	.word	0xffffffff


	//   ....[3]....
        /*004c*/ 	.word	0xffffffff


	//   ....[4]....
        /*0050*/ 	.word	0xffffffff


	//   ....[5]....
        /*0054*/ 	.word	0xffffffff


	//   ....[6]....
        /*0058*/ 	.word	0xffffffff


	//   ....[7]....
        /*005c*/ 	.word	0xffffffff


	//   ....[8]....
        /*0060*/ 	.word	0xffffffff


	//   ....[9]....
        /*0064*/ 	.word	0xffffffff


	//   ....[10]....
        /*0068*/ 	.word	0xffffffff


	//   ....[11]....
        /*006c*/ 	.word	0xffffffff


	//   ....[12]....
        /*0070*/ 	.word	0xffffffff


	//   ....[13]....
        /*0074*/ 	.word	0xffffffff


	//   ....[14]....
        /*0078*/ 	.word	0xffffffff


	//   ....[15]....
        /*007c*/ 	.word	0xffffffff


	//   ....[16]....
        /*0080*/ 	.word	0xffffffff


	//----- nvinfo : EIATTR_COOP_GROUP_INSTR_OFFSETS
	.align		4
.L_2067:
        /*0084*/ 	.byte	0x04, 0x28
        /*0086*/ 	.short	(.L_2069 - .L_2068)


	//   ....[0]....
.L_2068:
        /*0088*/ 	.word	0x000016a0


	//   ....[1]....
        /*008c*/ 	.word	0x00001730


	//   ....[2]....
        /*0090*/ 	.word	0x000043b0


	//   ....[3]....
        /*0094*/ 	.word	0x00004a90


	//   ....[4]....
        /*0098*/ 	.word	0x00005110


	//   ....[5]....
        /*009c*/ 	.word	0x00005120


	//   ....[6]....
        /*00a0*/ 	.word	0x00005150


	//   ....[7]....
        /*00a4*/ 	.word	0x00005170


	//   ....[8]....
        /*00a8*/ 	.word	0x000051a0


	//   ....[9]....
        /*00ac*/ 	.word	0x000051c0


	//   ....[10]....
        /*00b0*/ 	.word	0x000051f0


	//   ....[11]....
        /*00b4*/ 	.word	0x00005210


	//   ....[12]....
        /*00b8*/ 	.word	0x00005240


	//   ....[13]....
        /*00bc*/ 	.word	0x00005260


	//   ....[14]....
        /*00c0*/ 	.word	0x00005320


	//   ....[15]....
        /*00c4*/ 	.word	0x00005330


	//   ....[16]....
        /*00c8*/ 	.word	0x00005d60


	//----- nvinfo : EIATTR_EXIT_INSTR_OFFSETS
	.align		4
.L_2069:
        /*00cc*/ 	.byte	0x04, 0x1c
        /*00ce*/ 	.short	(.L_2071 - .L_2070)


	//   ....[0]....
.L_2070:
        /*00d0*/ 	.word	0x000002b0


	//   ....[1]....
        /*00d4*/ 	.word	0x000012b0


	//   ....[2]....
        /*00d8*/ 	.word	0x00001550


	//   ....[3]....
        /*00dc*/ 	.word	0x00005ed0


	//----- nvinfo : EIATTR_MAX_THREADS
	.align		4
.L_2071:
        /*00e0*/ 	.byte	0x04, 0x05
        /*00e2*/ 	.short	(.L_2073 - .L_2072)
.L_2072:
        /*00e4*/ 	.word	0x00000080
        /*00e8*/ 	.word	0x00000001
        /*00ec*/ 	.word	0x00000001


	//----- nvinfo : EIATTR_CRS_STACK_SIZE
	.align		4
.L_2073:
        /*00f0*/ 	.byte	0x04, 0x1e
        /*00f2*/ 	.short	(.L_2075 - .L_2074)
.L_2074:
        /*00f4*/ 	.word	0x00000000


	//----- nvinfo : EIATTR_CBANK_PARAM_SIZE
	.align		4
.L_2075:
        /*00f8*/ 	.byte	0x03, 0x19
        /*00fa*/ 	.short	0x0188


	//----- nvinfo : EIATTR_PARAM_CBANK
	.align		4
        /*00fc*/ 	.byte	0x04, 0x0a
        /*00fe*/ 	.short	(.L_2077 - .L_2076)
	.align		4
.L_2076:
        /*0100*/ 	.word	index@(.nv.constant0._Z25selective_scan_fwd_kernelI32Selective_Scan_fwd_kernel_traitsILi128ELi16ELi1ELb1ELb1ELb1ELb0ELb0EN3c104HalfEffEEv13SSMParamsBase)
        /*0104*/ 	.short	0x0210
        /*0106*/ 	.short	0x0188


	//----- nvinfo : EIATTR_SW_WAR
	.align		4
.L_2077:
        /*0108*/ 	.byte	0x04, 0x36
        /*010a*/ 	.short	(.L_2079 - .L_2078)
.L_2078:
        /*010c*/ 	.word	0x00000008
.L_2079:


//--------------------- .nv.info._Z25selective_scan_fwd_kernelI32Selective_Scan_fwd_kernel_traitsILi128ELi16ELi1ELb1ELb1ELb1ELb0ELb1EN3c104HalfEffEEv13SSMParamsBase --------------------------
	.section	.nv.info._Z25selective_scan_fwd_kernelI32Selective_Scan_fwd_kernel_traitsILi128ELi16ELi1ELb1ELb1ELb1ELb0ELb1EN3c104HalfEffEEv13SSMParamsBase,"",@"SHT_CUDA_INFO"
	.sectionflags	@""
	.align	4


	//----- nvinfo : EIATTR_CUDA_API_VERSION
	.align		4
        /*0000*/ 	.byte	0x04, 0x37
        /*0002*/ 	.short	(.L_2081 - .L_2080)
.L_2080:
        /*0004*/ 	.word	0x00000082


	//----- nvinfo : EIATTR_KPARAM_INFO
	.align		4
.L_2081:
        /*0008*/ 	.byte	0x04, 0x17
        /*000a*/ 	.short	(.L_2083 - .L_2082)
.L_2082:
        /*000c*/ 	.word	0x00000000
        /*0010*/ 	.short	0x0000
        /*0012*/ 	.short	0x0000
        /*0014*/ 	.byte	0x00, 0xf0, 0x21, 0x06


	//----- nvinfo : EIATTR_SPARSE_MMA_MASK
	.align		4
.L_2083:
        /*0018*/ 	.byte	0x03, 0x50
        /*001a*/ 	.short	0x0000


	//----- nvinfo : EIATTR_MAXREG_COUNT
	.align		4
        /*001c*/ 	.byte	0x03, 0x1b
        /*001e*/ 	.short	0x00a8


	//----- nvinfo : EIATTR_NUM_BARRIERS
	.align		4
        /*0020*/ 	.byte	0x02, 0x4c
        /*0022*/ 	.byte	0x01
	.zero		1


	//----- nvinfo : EIATTR_ANNOTATIONS
	.align		4
        /*0024*/ 	.byte	0x04, 0x55
        /*0026*/ 	.short	(.L_2085 - .L_2084)


	//   ....[0]....
.L_2084:
        /* <DEDUP_REMOVED lines=8> */


	//----- nvinfo : EIATTR_MERCURY_ISA_VERSION
	.align		4
.L_2085:
        /*0098*/ 	.byte	0x03, 0x5f
        /*009a*/ 	.short	0x0101


	//----- nvinfo : EIATTR_COOP_GROUP_MASK_REGIDS
	.align		4
        /*009c*/ 	.byte	0x04, 0x29
        /*009e*/ 	.short	(.L_2087 - .L_2086)


	//   ....[0]....
.L_2086:
        /*00a0*/ 	.word	0xffffffff


	//   ....[1]....
        /*00a4*/ 	.word	0xffffffff


	//   ....[2]....
        /*00a8*/ 	.word	0xffffffff


	//   ....[3]....
        /*00ac*/ 	.word	0xffffffff


	//   ....[4]....
        /*00b0*/ 	.word	0xffffffff


	//   ....[5]....
        /*00b4*/ 	.word	0xffffffff


	//   ....[6]....
        /*00b8*/ 	.word	0xffffffff


	//   ....[7]....
        /*00bc*/ 	.word	0xffffffff


	//   ....[8]....
        /*00c0*/ 	.word	0xffffffff


	//   ....[9]....
        /*00c4*/ 	.word	0xffffffff


	//   ....[10]....
        /*00c8*/ 	.word	0xffffffff


	//   ....[11]....
        /*00cc*/ 	.word	0xffffffff


	//   ....[12]....
        /*00d0*/ 	.word	0xffffffff


	//   ....[13]....
        /*00d4*/ 	.word	0xffffffff


	//   ....[14]....
        /*00d8*/ 	.word	0xffffffff


	//   ....[15]....
        /*00dc*/ 	.word	0xffffffff


	//   ....[16]....
        /*00e0*/ 	.word	0xffffffff


	//----- nvinfo : EIATTR_COOP_GROUP_INSTR_OFFSETS
	.align		4
.L_2087:
        /*00e4*/ 	.byte	0x04, 0x28
        /*00e6*/ 	.short	(.L_2089 - .L_2088)


	//   ....[0]....
.L_2088:
        /*00e8*/ 	.word	0x00002080


	//   ....[1]....
        /*00ec*/ 	.word	0x00002560


	//   ....[2]....
        /*00f0*/ 	.word	0x00005750


	//   ....[3]....
        /*00f4*/ 	.word	0x000068a0


	//   ....[4]....
        /*00f8*/ 	.word	0x00006ef0


	//   ....[5]....
        /*00fc*/ 	.word	0x00006f00


	//   ....[6]....
        /*0100*/ 	.word	0x00006f30


	//   ....[7]....
        /*0104*/ 	.word	0x00006f50


	//   ....[8]....
        /*0108*/ 	.word	0x00006f80


	//   ....[9]....
        /*010c*/ 	.word	0x00006fa0


	//   ....[10]....
        /*0110*/ 	.word	0x00006fd0


	//   ....[11]....
        /*0114*/ 	.word	0x00006ff0


	//   ....[12]....
        /*0118*/ 	.word	0x00007020


	//   ....[13]....
        /*011c*/ 	.word	0x00007040


	//   ....[14]....
        /*0120*/ 	.word	0x000070d0


	//   ....[15]....
        /*0124*/ 	.word	0x000070e0


	//   ....[16]....
        /*0128*/ 	.word	0x00007c50


	//----- nvinfo : EIATTR_EXIT_INSTR_OFFSETS
	.align		4
.L_2089:
        /*012c*/ 	.byte	0x04, 0x1c
        /*012e*/ 	.short	(.L_2091 - .L_2090)


	//   ....[0]....
.L_2090:
        /*0130*/ 	.word	0x000002c0


	//   ....[1]....
        /*0134*/ 	.word	0x00001330


	//   ....[2]....
        /*0138*/ 	.word	0x000014d0


	//   ....[3]....
        /*013c*/ 	.word	0x00008370


	//----- nvinfo : EIATTR_MAX_THREADS
	.align		4
.L_2091:
        /*0140*/ 	.byte	0x04, 0x05
        /*0142*/ 	.short	(.L_2093 - .L_2092)
.L_2092:
        /*0144*/ 	.word	0x00000080
        /*0148*/ 	.word	0x00000001
        /*014c*/ 	.word	0x00000001


	//----- nvinfo : EIATTR_CRS_STACK_SIZE
	.align		4
.L_2093:
        /*0150*/ 	.byte	0x04, 0x1e
        /*0152*/ 	.short	(.L_2095 - .L_2094)
.L_2094:
        /*0154*/ 	.word	0x00000000


	//----- nvinfo : EIATTR_CBANK_PARAM_SIZE
	.align		4
.L_2095:
        /*0158*/ 	.byte	0x03, 0x19
        /*015a*/ 	.short	0x0188


	//----- nvinfo : EIATTR_PARAM_CBANK
	.align		4
        /*015c*/ 	.byte	0x04, 0x0a
        /*015e*/ 	.short	(.L_2097 - .L_2096)
	.align		4
.L_2096:
        /*0160*/ 	.word	index@(.nv.constant0._Z25selective_scan_fwd_kernelI32Selective_Scan_fwd_kernel_traitsILi128ELi16ELi1ELb1ELb1ELb1ELb0ELb1EN3c104HalfEffEEv13SSMParamsBase)
        /*0164*/ 	.short	0x0210
        /*0166*/ 	.short	0x0188


	//----- nvinfo : EIATTR_SW_WAR
	.align		4
.L_2097:
        /*0168*/ 	.byte	0x04, 0x36
        /*016a*/ 	.short	(.L_2099 - .L_2098)
.L_2098:
        /*016c*/ 	.word	0x00000008
.L_2099:


//--------------------- .nv.info._Z25selective_scan_fwd_kernelI32Selective_Scan_fwd_kernel_traitsILi128ELi16ELi1ELb1ELb1ELb1ELb1ELb0EN3c104HalfEffEEv13SSMParamsBase --------------------------
	.section	.nv.info._Z25selective_scan_fwd_kernelI32Selective_Scan_fwd_kernel_traitsILi128ELi16ELi1ELb1ELb1ELb1ELb1ELb0EN3c104HalfEffEEv13SSMParamsBase,"",@"SHT_CUDA_INFO"
	.sectionflags	@""
	.align	4


	//----- nvinfo : EIATTR_CUDA_API_VERSION
	.align		4
        /*0000*/ 	.byte	0x04, 0x37
        /*0002*/ 	.short	(.L_2101 - .L_2100)
.L_2100:
        /*0004*/ 	.word	0x00000082


	//----- nvinfo : EIATTR_KPARAM_INFO
	.align		4
.L_2101:
        /*0008*/ 	.byte	0x04, 0x17
        /*000a*/ 	.short	(.L_2103 - .L_2102)
.L_2102:
        /*000c*/ 	.word	0x00000000
        /*0010*/ 	.short	0x0000
        /*0012*/ 	.short	0x0000
        /*0014*/ 	.byte	0x00, 0xf0, 0x21, 0x06


	//----- nvinfo : EIATTR_SPARSE_MMA_MASK
	.align		4
.L_2103:
        /*0018*/ 	.byte	0x03, 0x50
        /*001a*/ 	.short	0x0000


	//----- nvinfo : EIATTR_MAXREG_COUNT
	.align		4
        /*001c*/ 	.byte	0x03, 0x1b
        /*001e*/ 	.short	0x00a8


	//----- nvinfo : EIATTR_NUM_BARRIERS
	.align		4
        /*0020*/ 	.byte	0x02, 0x4c
        /*0022*/ 	.byte	0x01
	.zero		1


	//----- nvinfo : EIATTR_ANNOTATIONS
	.align		4
        /*0024*/ 	.byte	0x04, 0x55
        /*0026*/ 	.short	(.L_2105 - .L_2104)


	//   ....[0]....
.L_2104:
        /*0028*/ 	.word	0x00000001
        /*002c*/ 	.byte	0x10, 0x0e, 0x00, 0x00, 0x01, 0x00, 0x00, 0x00, 0x50, 0x0e, 0x00, 0x00, 0x01, 0x00, 0x00, 0x00
        /*003c*/ 	.byte	0xb0, 0x14, 0x00, 0x00, 0x01, 0x00, 0x00, 0x00, 0xc0, 0x14, 0x00, 0x00


	//----- nvinfo : EIATTR_MERCURY_ISA_VERSION
	.align		4
.L_2105:
        /*0048*/ 	.byte	0x03, 0x5f
        /*004a*/ 	.short	0x0101


	//----- nvinfo : EIATTR_COOP_GROUP_MASK_REGIDS
	.align		4
        /*004c*/ 	.byte	0x04, 0x29
        /*004e*/ 	.short	(.L_2107 - .L_2106)


	//   ....[0]....
.L_2106:
        /*0050*/ 	.word	0xffffffff


	//   ....[1]....
        /*0054*/ 	.word	0xffffffff


	//   ....[2]....
        /*0058*/ 	.word	0xffffffff


	//   ....[3]....
        /*005c*/ 	.word	0xffffffff


	//   ....[4]....
        /*0060*/ 	.word	0xffffffff


	//   ....[5]....
        /*0064*/ 	.word	0xffffffff


	//   ....[6]....
        /*0068*/ 	.word	0xffffffff


	//   ....[7]....
        /*006c*/ 	.word	0xffffffff


	//   ....[8]....
        /*0070*/ 	.word	0xffffffff


	//   ....[9]....
        /*0074*/ 	.word	0xffffffff


	//   ....[10]....
        /*0078*/ 	.word	0xffffffff


	//   ....[11]....
        /*007c*/ 	.word	0xffffffff


	//   ....[12]....
        /*0080*/ 	.word	0xffffffff


	//   ....[13]....
        /*0084*/ 	.word	0xffffffff


	//   ....[14]....
        /*0088*/ 	.word	0xffffffff


	//   ....[15]....
        /*008c*/ 	.word	0xffffffff


	//   ....[16]....
        /*0090*/ 	.word	0xffffffff


	//   ....[17]....
        /*0094*/ 	.word	0xffffffff


	//   ....[18]....
        /*0098*/ 	.word	0xffffffff


	//----- nvinfo : EIATTR_COOP_GROUP_INSTR_OFFSETS
	.align		4
.L_2107:
        /*009c*/ 	.byte	0x04, 0x28
        /*009e*/ 	.short	(.L_2109 - .L_2108)


	//   ....[0]....
.L_2108:
        /*00a0*/ 	.word	0x000016d0


	//   ....[1]....
        /*00a4*/ 	.word	0x00001760


	//   ....[2]....
        /*00a8*/ 	.word	0x00004400


	//   ....[3]....
        /*00ac*/ 	.word	0x00004ae0


	//   ....[4]....
        /*00b0*/ 	.word	0x00005160


	//   ....[5]....
        /*00b4*/ 	.word	0x00005170


	//   ....[6]....
        /*00b8*/ 	.word	0x000051a0


	//   ....[7]....
        /*00bc*/ 	.word	0x000051c0


	//   ....[8]....
        /*00c0*/ 	.word	0x000051f0


	//   ....[9]....
        /*00c4*/ 	.word	0x00005210


	//   ....[10]....
        /*00c8*/ 	.word	0x00005240


	//   ....[11]....
        /*00cc*/ 	.word	0x00005260


	//   ....[12]....
        /*00d0*/ 	.word	0x00005290


	//   ....[13]....
        /*00d4*/ 	.word	0x000052b0


	//   ....[14]....
        /*00d8*/ 	.word	0x00005370


	//   ....[15]....
        /*00dc*/ 	.word	0x00005380


	//   ....[16]....
        /*00e0*/ 	.word	0x00005da0


	//   ....[17]....
        /*00e4*/ 	.word	0x00006070


	//   ....[18]....
        /*00e8*/ 	.word	0x000068a0


	//----- nvinfo : EIATTR_EXIT_INSTR_OFFSETS
	.align		4
.L_2109:
        /*00ec*/ 	.byte	0x04, 0x1c
        /*00ee*/ 	.short	(.L_2111 - .L_2110)


	//   ....[0]....
.L_2110:
        /*00f0*/ 	.word	0x000002b0


	//   ....[1]....
        /*00f4*/ 	.word	0x000012c0


	//   ....[2]....
        /*00f8*/ 	.word	0x00001580


	//   ....[3]....
        /*00fc*/ 	.word	0x00006a10


	//----- nvinfo : EIATTR_MAX_THREADS
	.align		4
.L_2111:
        /*0100*/ 	.byte	0x04, 0x05
        /*0102*/ 	.short	(.L_2113 - .L_2112)
.L_2112:
        /*0104*/ 	.word	0x00000080
        /*0108*/ 	.word	0x00000001
        /*010c*/ 	.word	0x00000001


	//----- nvinfo : EIATTR_CRS_STACK_SIZE
	.align		4
.L_2113:
        /*0110*/ 	.byte	0x04, 0x1e
        /*0112*/ 	.short	(.L_2115 - .L_2114)
.L_2114:
        /*0114*/ 	.word	0x00000000


	//----- nvinfo : EIATTR_CBANK_PARAM_SIZE
	.align		4
.L_2115:
        /*0118*/ 	.byte	0x03, 0x19
        /*011a*/ 	.short	0x0188


	//----- nvinfo : EIATTR_PARAM_CBANK
	.align		4
        /*011c*/ 	.byte	0x04, 0x0a
        /*011e*/ 	.short	(.L_2117 - .L_2116)
	.align		4
.L_2116:
        /*0120*/ 	.word	index@(.nv.constant0._Z25selective_scan_fwd_kernelI32Selective_Scan_fwd_kernel_traitsILi128ELi16ELi1ELb1ELb1ELb1ELb1ELb0EN3c104HalfEffEEv13SSMParamsBase)
        /*0124*/ 	.short	0x0210
        /*0126*/ 	.short	0x0188


	//----- nvinfo : EIATTR_SW_WAR
	.align		4
.L_2117:
        /*0128*/ 	.byte	0x04, 0x36
        /*012a*/ 	.short	(.L_2119 - .L_2118)
.L_2118:
        /*012c*/ 	.word	0x00000008
.L_2119:


//--------------------- .nv.info._Z25selective_scan_fwd_kernelI32Selective_Scan_fwd_kernel_traitsILi128ELi16ELi1ELb1ELb1ELb1ELb1ELb1EN3c104HalfEffEEv13SSMParamsBase --------------------------
	.section	.nv.info._Z25selective_scan_fwd_kernelI32Selective_Scan_fwd_kernel_traitsILi128ELi16ELi1ELb1ELb1ELb1ELb1ELb1EN3c104HalfEffEEv13SSMParamsBase,"",@"SHT_CUDA_INFO"
	.sectionflags	@""
	.align	4


	//----- nvinfo : EIATTR_CUDA_API_VERSION
	.align		4
        /*0000*/ 	.byte	0x04, 0x37
        /*0002*/ 	.short	(.L_2121 - .L_2120)
.L_2120:
        /*0004*/ 	.word	0x00000082


	//----- nvinfo : EIATTR_KPARAM_INFO
	.align		4
.L_2121:
        /*0008*/ 	.byte	0x04, 0x17
        /*000a*/ 	.short	(.L_2123 - .L_2122)
.L_2122:
        /*000c*/ 	.word	0x00000000
        /*0010*/ 	.short	0x0000
        /*0012*/ 	.short	0x0000
        /*0014*/ 	.byte	0x00, 0xf0, 0x21, 0x06


	//----- nvinfo : EIATTR_SPARSE_MMA_MASK
	.align		4
.L_2123:
        /*0018*/ 	.byte	0x03, 0x50
        /*001a*/ 	.short	0x0000


	//----- nvinfo : EIATTR_MAXREG_COUNT
	.align		4
        /*001c*/ 	.byte	0x03, 0x1b
        /*001e*/ 	.short	0x00a8


	//----- nvinfo : EIATTR_NUM_BARRIERS
	.align		4
        /*0020*/ 	.byte	0x02, 0x4c
        /*0022*/ 	.byte	0x01
	.zero		1


	//----- nvinfo : EIATTR_ANNOTATIONS
	.align		4
        /*0024*/ 	.byte	0x04, 0x55
        /*0026*/ 	.short	(.L_2125 - .L_2124)


	//   ....[0]....
.L_2124:
        /* <DEDUP_REMOVED lines=8> */


	//----- nvinfo : EIATTR_MERCURY_ISA_VERSION
	.align		4
.L_2125:
        /*0098*/ 	.byte	0x03, 0x5f
        /*009a*/ 	.short	0x0101


	//----- nvinfo : EIATTR_COOP_GROUP_MASK_REGIDS
	.align		4
        /*009c*/ 	.byte	0x04, 0x29
        /*009e*/ 	.short	(.L_2127 - .L_2126)


	//   ....[0]....
.L_2126:
        /*00a0*/ 	.word	0xffffffff


	//   ....[1]....
        /*00a4*/ 	.word	0xffffffff


	//   ....[2]....
        /*00a8*/ 	.word	0xffffffff


	//   ....[3]....
        /*00ac*/ 	.word	0xffffffff


	//   ....[4]....
        /*00b0*/ 	.word	0xffffffff


	//   ....[5]....
        /*00b4*/ 	.word	0xffffffff


	//   ....[6]....
        /*00b8*/ 	.word	0xffffffff


	//   ....[7]....
        /*00bc*/ 	.word	0xffffffff


	//   ....[8]....
        /*00c0*/ 	.word	0xffffffff


	//   ....[9]....
        /*00c4*/ 	.word	0xffffffff


	//   ....[10]....
        /*00c8*/ 	.word	0xffffffff


	//   ....[11]....
        /*00cc*/ 	.word	0xffffffff


	//   ....[12]....
        /*00d0*/ 	.word	0xffffffff


	//   ....[13]....
        /*00d4*/ 	.word	0xffffffff


	//   ....[14]....
        /*00d8*/ 	.word	0xffffffff


	//   ....[15]....
        /*00dc*/ 	.word	0xffffffff


	//   ....[16]....
        /*00e0*/ 	.word	0xffffffff


	//   ....[17]....
        /*00e4*/ 	.word	0xffffffff


	//   ....[18]....
        /*00e8*/ 	.word	0xffffffff


	//----- nvinfo : EIATTR_COOP_GROUP_INSTR_OFFSETS
	.align		4
.L_2127:
        /*00ec*/ 	.byte	0x04, 0x28
        /*00ee*/ 	.short	(.L_2129 - .L_2128)


	//   ....[0]....
.L_2128:
        /*00f0*/ 	.word	0x000020a0


	//   ....[1]....
        /*00f4*/ 	.word	0x00002560


	//   ....[2]....
        /*00f8*/ 	.word	0x00005750


	//   ....[3]....
        /*00fc*/ 	.word	0x000068a0


	//   ....[4]....
        /*0100*/ 	.word	0x00006ef0


	//   ....[5]....
        /*0104*/ 	.word	0x00006f00


	//   ....[6]....
        /*0108*/ 	.word	0x00006f30


	//   ....[7]....
        /*010c*/ 	.word	0x00006f50


	//   ....[8]....
        /*0110*/ 	.word	0x00006f80


	//   ....[9]....
        /*0114*/ 	.word	0x00006fa0


	//   ....[10]....
        /*0118*/ 	.word	0x00006fd0


	//   ....[11]....
        /*011c*/ 	.word	0x00006ff0


	//   ....[12]....
        /*0120*/ 	.word	0x00007020


	//   ....[13]....
        /*0124*/ 	.word	0x00007040


	//   ....[14]....
        /*0128*/ 	.word	0x000070d0


	//   ....[15]....
        /*012c*/ 	.word	0x000070e0


	//   ....[16]....
        /*0130*/ 	.word	0x00007cf0


	//   ....[17]....
        /*0134*/ 	.word	0x00008930


	//   ....[18]....
        /*0138*/ 	.word	0x00009360


	//----- nvinfo : EIATTR_EXIT_INSTR_OFFSETS
	.align		4
.L_2129:
        /*013c*/ 	.byte	0x04, 0x1c
        /*013e*/ 	.short	(.L_2131 - .L_2130)


	//   ....[0]....
.L_2130:
        /*0140*/ 	.word	0x000002c0


	//   ....[1]....
        /*0144*/ 	.word	0x00001330


	//   ....[2]....
        /*0148*/ 	.word	0x000014d0


	//   ....[3]....
        /*014c*/ 	.word	0x00009960


	//----- nvinfo : EIATTR_MAX_THREADS
	.align		4
.L_2131:
        /*0150*/ 	.byte	0x04, 0x05
        /*0152*/ 	.short	(.L_2133 - .L_2132)
.L_2132:
        /*0154*/ 	.word	0x00000080
        /*0158*/ 	.word	0x00000001
        /*015c*/ 	.word	0x00000001


	//----- nvinfo : EIATTR_CRS_STACK_SIZE
	.align		4
.L_2133:
        /*0160*/ 	.byte	0x04, 0x1e
        /*0162*/ 	.short	(.L_2135 - .L_2134)
.L_2134:
        /*0164*/ 	.word	0x00000000


	//----- nvinfo : EIATTR_CBANK_PARAM_SIZE
	.align		4
.L_2135:
        /*0168*/ 	.byte	0x03, 0x19
        /*016a*/ 	.short	0x0188


	//----- nvinfo : EIATTR_PARAM_CBANK
	.align		4
        /*016c*/ 	.byte	0x04, 0x0a
        /*016e*/ 	.short	(.L_2137 - .L_2136)
	.align		4
.L_2136:
        /*0170*/ 	.word	index@(.nv.constant0._Z25selective_scan_fwd_kernelI32Selective_Scan_fwd_kernel_traitsILi128ELi16ELi1ELb1ELb1ELb1ELb1ELb1EN3c104HalfEffEEv13SSMParamsBase)
        /*0174*/ 	.short	0x0210
        /*0176*/ 	.short	0x0188


	//----- nvinfo : EIATTR_SW_WAR
	.align		4
.L_2137:
        /*0178*/ 	.byte	0x04, 0x36
        /*017a*/ 	.short	(.L_2139 - .L_2138)
.L_2138:
        /*017c*/ 	.word	0x00000008
.L_2139:


//--------------------- .nv.info._Z25selective_scan_fwd_kernelI32Selective_Scan_fwd_kernel_traitsILi32ELi16ELi1ELb0ELb1ELb1ELb0ELb0EN3c104HalfEffEEv13SSMParamsBase --------------------------
	.section	.nv.info._Z25selective_scan_fwd_kernelI32Selective_Scan_fwd_kernel_traitsILi32ELi16ELi1ELb0ELb1ELb1ELb0ELb0EN3c104HalfEffEEv13SSMParamsBase,"",@"SHT_CUDA_INFO"
	.sectionflags	@""
	.align	4


	//----- nvinfo : EIATTR_CUDA_API_VERSION
	.align		4
        /*0000*/ 	.byte	0x04, 0x37
        /*0002*/ 	.short	(.L_2141 - .L_2140)
.L_2140:
        /*0004*/ 	.word	0x00000082


	//----- nvinfo : EIATTR_KPARAM_INFO
	.align		4
.L_2141:
        /*0008*/ 	.byte	0x04, 0x17
        /*000a*/ 	.short	(.L_2143 - .L_2142)
.L_2142:
        /*000c*/ 	.word	0x00000000
        /*0010*/ 	.short	0x0000
        /*0012*/ 	.short	0x0000
        /*0014*/ 	.byte	0x00, 0xf0, 0x21, 0x06


	//----- nvinfo : EIATTR_SPARSE_MMA_MASK
	.align		4
.L_2143:
        /*0018*/ 	.byte	0x03, 0x50
        /*001a*/ 	.short	0x0000


	//----- nvinfo : EIATTR_MAXREG_COUNT
	.align		4
        /*001c*/ 	.byte	0x03, 0x1b
        /*001e*/ 	.short	0x00ff


	//----- nvinfo : EIATTR_NUM_BARRIERS
	.align		4
        /*0020*/ 	.byte	0x02, 0x4c
        /*0022*/ 	.byte	0x01
	.zero		1


	//----- nvinfo : EIATTR_MERCURY_ISA_VERSION
	.align		4
        /*0024*/ 	.byte	0x03, 0x5f
        /*0026*/ 	.short	0x0101


	//----- nvinfo : EIATTR_COOP_GROUP_MASK_REGIDS
	.align		4
        /*0028*/ 	.byte	0x04, 0x29
        /*002a*/ 	.short	(.L_2145 - .L_2144)


	//   ....[0]....
.L_2144:
        /*002c*/ 	.word	0xffffffff


	//   ....[1]....
        /*0030*/ 	.word	0xffffffff


	//   ....[2]....
        /*0034*/ 	.word	0xffffffff


	//   ....[3]....
        /*0038*/ 	.word	0xffffffff


	//   ....[4]....
        /*003c*/ 	.word	0xffffffff


	//   ....[5]....
        /*0040*/ 	.word	0xffffffff


	//   ....[6]....
        /*0044*/ 	.word	0xffffffff


	//   ....[7]....
        /*0048*/ 	.word	0xffffffff


	//   ....[8]....
        /*004c*/ 	.word	0xffffffff


	//   ....[9]....
        /*0050*/ 	.word	0xffffffff


	//   ....[10]....
        /*0054*/ 	.word	0xffffffff


	//   ....[11]....
        /*0058*/ 	.word	0xffffffff


	//   ....[12]....
        /*005c*/ 	.word	0xffffffff


	//   ....[13]....
        /*0060*/ 	.word	0xffffffff


	//   ....[14]....
        /*0064*/ 	.word	0xffffffff


	//   ....[15]....
        /*0068*/ 	.word	0xffffffff


	//   ....[16]....
        /*006c*/ 	.word	0xffffffff


	//----- nvinfo : EIATTR_COOP_GROUP_INSTR_OFFSETS
	.align		4
.L_2145:
        /*0070*/ 	.byte	0x04, 0x28
        /*0072*/ 	.short	(.L_2147 - .L_2146)


	//   ....[0]....
.L_2146:
        /*0074*/ 	.word	0x00001e60


	//   ....[1]....
        /*0078*/ 	.word	0x00002320


	//   ....[2]....
        /*007c*/ 	.word	0x00005490


	//   ....[3]....
        /*0080*/ 	.word	0x000065f0


	//   ....[4]....
        /*0084*/ 	.word	0x00006bf0


	//   ....[5]....
        /*0088*/ 	.word	0x00006c00


	//   ....[6]....
        /*008c*/ 	.word	0x00006c30


	//   ....[7]....
        /*0090*/ 	.word	0x00006c50


	//   ....[8]....
        /*0094*/ 	.word	0x00006c80


	//   ....[9]....
        /*0098*/ 	.word	0x00006ca0


	//   ....[10]....
        /*009c*/ 	.word	0x00006cd0


	//   ....[11]....
        /*00a0*/ 	.word	0x00006cf0


	//   ....[12]....
        /*00a4*/ 	.word	0x00006d20


	//   ....[13]....
        /*00a8*/ 	.word	0x00006d40


	//   ....[14]....
        /*00ac*/ 	.word	0x00006d80


	//   ....[15]....
        /*00b0*/ 	.word	0x00006d90


	//   ....[16]....
        /*00b4*/ 	.word	0x00007760


	//----- nvinfo : EIATTR_EXIT_INSTR_OFFSETS
	.align		4
.L_2147:
        /*00b8*/ 	.byte	0x04, 0x1c
        /*00ba*/ 	.short	(.L_2149 - .L_2148)


	//   ....[0]....
.L_2148:
        /*00bc*/ 	.word	0x000002a0


	//   ....[1]....
        /*00c0*/ 	.word	0x00001250


	//   ....[2]....
        /*00c4*/ 	.word	0x000013c0


	//   ....[3]....
        /*00c8*/ 	.word	0x00007e20


	//----- nvinfo : EIATTR_MAX_THREADS
	.align		4
.L_2149:
        /*00cc*/ 	.byte	0x04, 0x05
        /*00ce*/ 	.short	(.L_2151 - .L_2150)
.L_2150:
        /*00d0*/ 	.word	0x00000020
        /*00d4*/ 	.word	0x00000001
        /*00d8*/ 	.word	0x00000001


	//----- nvinfo : EIATTR_CRS_STACK_SIZE
	.align		4
.L_2151:
        /*00dc*/ 	.byte	0x04, 0x1e
        /*00de*/ 	.short	(.L_2153 - .L_2152)
.L_2152:
        /*00e0*/ 	.word	0x00000000


	//----- nvinfo : EIATTR_CBANK_PARAM_SIZE
	.align		4
.L_2153:
        /*00e4*/ 	.byte	0x03, 0x19
        /*00e6*/ 	.short	0x0188


	//----- nvinfo : EIATTR_PARAM_CBANK
	.align		4
        /*00e8*/ 	.byte	0x04, 0x0a
        /*00ea*/ 	.short	(.L_2155 - .L_2154)
	.align		4
.L_2154:
        /*00ec*/ 	.word	index@(.nv.constant0._Z25selective_scan_fwd_kernelI32Selective_Scan_fwd_kernel_traitsILi32ELi16ELi1ELb0ELb1ELb1ELb0ELb0EN3c104HalfEffEEv13SSMParamsBase)
        /*00f0*/ 	.short	0x0210
        /*00f2*/ 	.short	0x0188


	//----- nvinfo : EIATTR_SW_WAR
	.align		4
.L_2155:
        /*00f4*/ 	.byte	0x04, 0x36
        /*00f6*/ 	.short	(.L_2157 - .L_2156)
.L_2156:
        /*00f8*/ 	.word	0x00000008
.L_2157:


//--------------------- .nv.info._Z25selective_scan_fwd_kernelI32Selective_Scan_fwd_kernel_traitsILi32ELi16ELi1ELb0ELb1ELb1ELb0ELb1EN3c104HalfEffEEv13SSMParamsBase --------------------------
	.section	.nv.info._Z25selective_scan_fwd_kernelI32Selective_Scan_fwd_kernel_traitsILi32ELi16ELi1ELb0ELb1ELb1ELb0ELb1EN3c104HalfEffEEv13SSMParamsBase,"",@"SHT_CUDA_INFO"
	.sectionflags	@""
	.align	4


	//----- nvinfo : EIATTR_CUDA_API_VERSION
	.align		4
        /*0000*/ 	.byte	0x04, 0x37
        /*0002*/ 	.short	(.L_2159 - .L_2158)
.L_2158:
        /*0004*/ 	.word	0x00000082


	//----- nvinfo : EIATTR_KPARAM_INFO
	.align		4
.L_2159:
        /*0008*/ 	.byte	0x04, 0x17
        /*000a*/ 	.short	(.L_2161 - .L_2160)
.L_2160:
        /*000c*/ 	.word	0x00000000
        /*0010*/ 	.short	0x0000
        /*0012*/ 	.short	0x0000
        /*0014*/ 	.byte	0x00, 0xf0, 0x21, 0x06


	//----- nvinfo : EIATTR_SPARSE_MMA_MASK
	.align		4
.L_2161:
        /*0018*/ 	.byte	0x03, 0x50
        /*001a*/ 	.short	0x0000


	//----- nvinfo : EIATTR_MAXREG_COUNT
	.align		4
        /*001c*/ 	.byte	0x03, 0x1b
        /*001e*/ 	.short	0x00ff


	//----- nvinfo : EIATTR_NUM_BARRIERS
	.align		4
        /*0020*/ 	.byte	0x02, 0x4c
        /*0022*/ 	.byte	0x01
	.zero		1


	//----- nvinfo : EIATTR_MERCURY_ISA_VERSION
	.align		4
        /*0024*/ 	.byte	0x03, 0x5f
        /*0026*/ 	.short	0x0101


	//----- nvinfo : EIATTR_COOP_GROUP_MASK_REGIDS
	.align		4
        /*0028*/ 	.byte	0x04, 0x29
        /*002a*/ 	.short	(.L_2163 - .L_2162)


	//   ....[0]....
.L_2162:
        /*002c*/ 	.word	0xffffffff


	//   ....[1]....
        /*0030*/ 	.word	0xffffffff


	//   ....[2]....
        /*0034*/ 	.word	0xffffffff


	//   ....[3]....
        /*0038*/ 	.word	0xffffffff


	//   ....[4]....
        /*003c*/ 	.word	0xffffffff


	//   ....[5]....
        /*0040*/ 	.word	0xffffffff


	//   ....[6]....
        /*0044*/ 	.word	0xffffffff


	//   ....[7]....
        /*0048*/ 	.word	0xffffffff


	//   ....[8]....
        /*004c*/ 	.word	0xffffffff


	//   ....[9]....
        /*0050*/ 	.word	0xffffffff


	//   ....[10]....
        /*0054*/ 	.word	0xffffffff


	//   ....[11]....
        /*0058*/ 	.word	0xffffffff


	//   ....[12]....
        /*005c*/ 	.word	0xffffffff


	//   ....[13]....
        /*0060*/ 	.word	0xffffffff


	//   ....[14]....
        /*0064*/ 	.word	0xffffffff


	//   ....[15]....
        /*0068*/ 	.word	0xffffffff


	//   ....[16]....
        /*006c*/ 	.word	0xffffffff


	//----- nvinfo : EIATTR_COOP_GROUP_INSTR_OFFSETS
	.align		4
.L_2163:
        /*0070*/ 	.byte	0x04, 0x28
        /*0072*/ 	.short	(.L_2165 - .L_2164)


	//   ....[0]....
.L_2164:
        /*0074*/ 	.word	0x00001eb0


	//   ....[1]....
        /*0078*/ 	.word	0x00002370


	//   ....[2]....
        /*007c*/ 	.word	0x000054f0


	//   ....[3]....
        /*0080*/ 	.word	0x00006650


	//   ....[4]....
        /*0084*/ 	.word	0x00006c50


	//   ....[5]....
        /*0088*/ 	.word	0x00006c60


	//   ....[6]....
        /*008c*/ 	.word	0x00006c90


	//   ....[7]....
        /*0090*/ 	.word	0x00006cb0


	//   ....[8]....
        /*0094*/ 	.word	0x00006ce0


	//   ....[9]....
        /*0098*/ 	.word	0x00006d00


	//   ....[10]....
        /*009c*/ 	.word	0x00006d30


	//   ....[11]....
        /*00a0*/ 	.word	0x00006d50


	//   ....[12]....
        /*00a4*/ 	.word	0x00006d80


	//   ....[13]....
        /*00a8*/ 	.word	0x00006da0


	//   ....[14]....
        /*00ac*/ 	.word	0x00006de0


	//   ....[15]....
        /*00b0*/ 	.word	0x00006df0


	//   ....[16]....
        /*00b4*/ 	.word	0x000077b0


	//----- nvinfo : EIATTR_EXIT_INSTR_OFFSETS
	.align		4
.L_2165:
        /*00b8*/ 	.byte	0x04, 0x1c
        /*00ba*/ 	.short	(.L_2167 - .L_2166)


	//   ....[0]....
.L_2166:
        /*00bc*/ 	.word	0x000002b0


	//   ....[1]....
        /*00c0*/ 	.word	0x000012b0


	//   ....[2]....
        /*00c4*/ 	.word	0x00001410


	//   ....[3]....
        /*00c8*/ 	.word	0x00007ed0


	//----- nvinfo : EIATTR_MAX_THREADS
	.align		4
.L_2167:
        /*00cc*/ 	.byte	0x04, 0x05
        /*00ce*/ 	.short	(.L_2169 - .L_2168)
.L_2168:
        /*00d0*/ 	.word	0x00000020
        /*00d4*/ 	.word	0x00000001
        /*00d8*/ 	.word	0x00000001


	//----- nvinfo : EIATTR_CRS_STACK_SIZE
	.align		4
.L_2169:
        /*00dc*/ 	.byte	0x04, 0x1e
        /*00de*/ 	.short	(.L_2171 - .L_2170)
.L_2170:
        /*00e0*/ 	.word	0x00000000


	//----- nvinfo : EIATTR_CBANK_PARAM_SIZE
	.align		4
.L_2171:
        /*00e4*/ 	.byte	0x03, 0x19
        /*00e6*/ 	.short	0x0188


	//----- nvinfo : EIATTR_PARAM_CBANK
	.align		4
        /*00e8*/ 	.byte	0x04, 0x0a
        /*00ea*/ 	.short	(.L_2173 - .L_2172)
	.align		4
.L_2172:
        /*00ec*/ 	.word	index@(.nv.constant0._Z25selective_scan_fwd_kernelI32Selective_Scan_fwd_kernel_traitsILi32ELi16ELi1ELb0ELb1ELb1ELb0ELb1EN3c104HalfEffEEv13SSMParamsBase)
        /*00f0*/ 	.short	0x0210
        /*00f2*/ 	.short	0x0188


	//----- nvinfo : EIATTR_SW_WAR
	.align		4
.L_2173:
        /*00f4*/ 	.byte	0x04, 0x36
        /*00f6*/ 	.short	(.L_2175 - .L_2174)
.L_2174:
        /*00f8*/ 	.word	0x00000008
.L_2175:


//--------------------- .nv.info._Z25selective_scan_fwd_kernelI32Selective_Scan_fwd_kernel_traitsILi32ELi16ELi1ELb0ELb1ELb1ELb1ELb0EN3c104HalfEffEEv13SSMParamsBase --------------------------
	.section	.nv.info._Z25selective_scan_fwd_kernelI32Selective_Scan_fwd_kernel_traitsILi32ELi16ELi1ELb0ELb1ELb1ELb1ELb0EN3c104HalfEffEEv13SSMParamsBase,"",@"SHT_CUDA_INFO"
	.sectionflags	@""
	.align	4


	//----- nvinfo : EIATTR_CUDA_API_VERSION
	.align		4
        /*0000*/ 	.byte	0x04, 0x37
        /*0002*/ 	.short	(.L_2177 - .L_2176)
.L_2176:
        /*0004*/ 	.word	0x00000082


	//----- nvinfo : EIATTR_KPARAM_INFO
	.align		4
.L_2177:
        /*0008*/ 	.byte	0x04, 0x17
        /*000a*/ 	.short	(.L_2179 - .L_2178)
.L_2178:
        /*000c*/ 	.word	0x00000000
        /*0010*/ 	.short	0x0000
        /*0012*/ 	.short	0x0000
        /*0014*/ 	.byte	0x00, 0xf0, 0x21, 0x06


	//----- nvinfo : EIATTR_SPARSE_MMA_MASK
	.align		4
.L_2179:
        /*0018*/ 	.byte	0x03, 0x50
        /*001a*/ 	.short	0x0000


	//----- nvinfo : EIATTR_MAXREG_COUNT
	.align		4
        /*001c*/ 	.byte	0x03, 0x1b
        /*001e*/ 	.short	0x00ff


	//----- nvinfo : EIATTR_NUM_BARRIERS
	.align		4
        /*0020*/ 	.byte	0x02, 0x4c
        /*0022*/ 	.byte	0x01
	.zero		1


	//----- nvinfo : EIATTR_MERCURY_ISA_VERSION
	.align		4
        /*0024*/ 	.byte	0x03, 0x5f
        /*0026*/ 	.short	0x0101


	//----- nvinfo : EIATTR_COOP_GROUP_MASK_REGIDS
	.align		4
        /*0028*/ 	.byte	0x04, 0x29
        /*002a*/ 	.short	(.L_2181 - .L_2180)


	//   ....[0]....
.L_2180:
        /*002c*/ 	.word	0xffffffff


	//   ....[1]....
        /*0030*/ 	.word	0xffffffff


	//   ....[2]....
        /*0034*/ 	.word	0xffffffff


	//   ....[3]....
        /*0038*/ 	.word	0xffffffff


	//   ....[4]....
        /*003c*/ 	.word	0xffffffff


	//   ....[5]....
        /*0040*/ 	.word	0xffffffff


	//   ....[6]....
        /*0044*/ 	.word	0xffffffff


	//   ....[7]....
        /*0048*/ 	.word	0xffffffff


	//   ....[8]....
        /*004c*/ 	.word	0xffffffff


	//   ....[9]....
        /*0050*/ 	.word	0xffffffff


	//   ....[10]....
        /*0054*/ 	.word	0xffffffff


	//   ....[11]....
        /*0058*/ 	.word	0xffffffff


	//   ....[12]....
        /*005c*/ 	.word	0xffffffff


	//   ....[13]....
        /*0060*/ 	.word	0xffffffff


	//   ....[14]....
        /*0064*/ 	.word	0xffffffff


	//   ....[15]....
        /*0068*/ 	.word	0xffffffff


	//   ....[16]....
        /*006c*/ 	.word	0xffffffff


	//   ....[17]....
        /*0070*/ 	.word	0xffffffff


	//   ....[18]....
        /*0074*/ 	.word	0xffffffff


	//----- nvinfo : EIATTR_COOP_GROUP_INSTR_OFFSETS
	.align		4
.L_2181:
        /*0078*/ 	.byte	0x04, 0x28
        /*007a*/ 	.short	(.L_2183 - .L_2182)


	//   ....[0]....
.L_2182:
        /*007c*/ 	.word	0x00001ee0


	//   ....[1]....
        /*0080*/ 	.word	0x00002390


	//   ....[2]....
        /*0084*/ 	.word	0x00005530


	//   ....[3]....
        /*0088*/ 	.word	0x00006690


	//   ....[4]....
        /*008c*/ 	.word	0x00006c90


	//   ....[5]....
        /*0090*/ 	.word	0x00006ca0


	//   ....[6]....
        /*0094*/ 	.word	0x00006cd0


	//   ....[7]....
        /*0098*/ 	.word	0x00006cf0


	//   ....[8]....
        /*009c*/ 	.word	0x00006d20


	//   ....[9]....
        /*00a0*/ 	.word	0x00006d40


	//   ....[10]....
        /*00a4*/ 	.word	0x00006d70


	//   ....[11]....
        /*00a8*/ 	.word	0x00006d90


	//   ....[12]....
        /*00ac*/ 	.word	0x00006dc0


	//   ....[13]....
        /*00b0*/ 	.word	0x00006de0


	//   ....[14]....
        /*00b4*/ 	.word	0x00006e20


	//   ....[15]....
        /*00b8*/ 	.word	0x00006e30


	//   ....[16]....
        /*00bc*/ 	.word	0x000078b0


	//   ....[17]....
        /*00c0*/ 	.word	0x00008500


	//   ....[18]....
        /*00c4*/ 	.word	0x00008f40


	//----- nvinfo : EIATTR_EXIT_INSTR_OFFSETS
	.align		4
.L_2183:
        /*00c8*/ 	.byte	0x04, 0x1c
        /*00ca*/ 	.short	(.L_2185 - .L_2184)


	//   ....[0]....
.L_2184:
        /*00cc*/ 	.word	0x000002a0


	//   ....[1]....
        /*00d0*/ 	.word	0x00001270


	//   ....[2]....
        /*00d4*/ 	.word	0x000013f0


	//   ....[3]....
        /*00d8*/ 	.word	0x00009530


	//----- nvinfo : EIATTR_MAX_THREADS
	.align		4
.L_2185:
        /*00dc*/ 	.byte	0x04, 0x05
        /*00de*/ 	.short	(.L_2187 - .L_2186)
.L_2186:
        /*00e0*/ 	.word	0x00000020
        /*00e4*/ 	.word	0x00000001
        /*00e8*/ 	.word	0x00000001


	//----- nvinfo : EIATTR_CRS_STACK_SIZE
	.align		4
.L_2187:
        /*00ec*/ 	.byte	0x04, 0x1e
        /*00ee*/ 	.short	(.L_2189 - .L_2188)
.L_2188:
        /*00f0*/ 	.word	0x00000000


	//----- nvinfo : EIATTR_CBANK_PARAM_SIZE
	.align		4
.L_2189:
        /*00f4*/ 	.byte	0x03, 0x19
        /*00f6*/ 	.short	0x0188


	//----- nvinfo : EIATTR_PARAM_CBANK
	.align		4
        /*00f8*/ 	.byte	0x04, 0x0a
        /*00fa*/ 	.short	(.L_2191 - .L_2190)
	.align		4
.L_2190:
        /*00fc*/ 	.word	index@(.nv.constant0._Z25selective_scan_fwd_kernelI32Selective_Scan_fwd_kernel_traitsILi32ELi16ELi1ELb0ELb1ELb1ELb1ELb0EN3c104HalfEffEEv13SSMParamsBase)
        /*0100*/ 	.short	0x0210
        /*0102*/ 	.short	0x0188


	//----- nvinfo : EIATTR_SW_WAR
	.align		4
.L_2191:
        /*0104*/ 	.byte	0x04, 0x36
        /*0106*/ 	.short	(.L_2193 - .L_2192)
.L_2192:
        /*0108*/ 	.word	0x00000008
.L_2193:


//--------------------- .nv.info._Z25selective_scan_fwd_kernelI32Selective_Scan_fwd_kernel_traitsILi32ELi16ELi1ELb0ELb1ELb1ELb1ELb1EN3c104HalfEffEEv13SSMParamsBase --------------------------
	.section	.nv.info._Z25selective_scan_fwd_kernelI32Selective_Scan_fwd_kernel_traitsILi32ELi16ELi1ELb0ELb1ELb1ELb1ELb1EN3c104HalfEffEEv13SSMParamsBase,"",@"SHT_CUDA_INFO"
	.sectionflags	@""
	.align	4


	//----- nvinfo : EIATTR_CUDA_API_VERSION
	.align		4
        /*0000*/ 	.byte	0x04, 0x37
        /*0002*/ 	.short	(.L_2195 - .L_2194)
.L_2194:
        /*0004*/ 	.word	0x00000082


	//----- nvinfo : EIATTR_KPARAM_INFO
	.align		4
.L_2195:
        /*0008*/ 	.byte	0x04, 0x17
        /*000a*/ 	.short	(.L_2197 - .L_2196)
.L_2196:
        /*000c*/ 	.word	0x00000000
        /*0010*/ 	.short	0x0000
        /*0012*/ 	.short	0x0000
        /*0014*/ 	.byte	0x00, 0xf0, 0x21, 0x06


	//----- nvinfo : EIATTR_SPARSE_MMA_MASK
	.align		4
.L_2197:
        /*0018*/ 	.byte	0x03, 0x50
        /*001a*/ 	.short	0x0000


	//----- nvinfo : EIATTR_MAXREG_COUNT
	.align		4
        /*001c*/ 	.byte	0x03, 0x1b
        /*001e*/ 	.short	0x00ff


	//----- nvinfo : EIATTR_NUM_BARRIERS
	.align		4
        /*0020*/ 	.byte	0x02, 0x4c
        /*0022*/ 	.byte	0x01
	.zero		1


	//----- nvinfo : EIATTR_MERCURY_ISA_VERSION
	.align		4
        /*0024*/ 	.byte	0x03, 0x5f
        /*0026*/ 	.short	0x0101


	//----- nvinfo : EIATTR_COOP_GROUP_MASK_REGIDS
	.align		4
        /*0028*/ 	.byte	0x04, 0x29
        /*002a*/ 	.short	(.L_2199 - .L_2198)


	//   ....[0]....
.L_2198:
        /*002c*/ 	.word	0xffffffff


	//   ....[1]....
        /*0030*/ 	.word	0xffffffff


	//   ....[2]....
        /*0034*/ 	.word	0xffffffff


	//   ....[3]....
        /*0038*/ 	.word	0xffffffff


	//   ....[4]....
        /*003c*/ 	.word	0xffffffff


	//   ....[5]....
        /*0040*/ 	.word	0xffffffff


	//   ....[6]....
        /*0044*/ 	.word	0xffffffff


	//   ....[7]....
        /*0048*/ 	.word	0xffffffff


	//   ....[8]....
        /*004c*/ 	.word	0xffffffff


	//   ....[9]....
        /*0050*/ 	.word	0xffffffff


	//   ....[10]....
        /*0054*/ 	.word	0xffffffff


	//   ....[11]....
        /*0058*/ 	.word	0xffffffff


	//   ....[12]....
        /*005c*/ 	.word	0xffffffff


	//   ....[13]....
        /*0060*/ 	.word	0xffffffff


	//   ....[14]....
        /*0064*/ 	.word	0xffffffff


	//   ....[15]....
        /*0068*/ 	.word	0xffffffff


	//   ....[16]....
        /*006c*/ 	.word	0xffffffff


	//   ....[17]....
        /*0070*/ 	.word	0xffffffff


	//   ....[18]....
        /*0074*/ 	.word	0xffffffff


	//----- nvinfo : EIATTR_COOP_GROUP_INSTR_OFFSETS
	.align		4
.L_2199:
        /*0078*/ 	.byte	0x04, 0x28
        /*007a*/ 	.short	(.L_2201 - .L_2200)


	//   ....[0]....
.L_2200:
        /*007c*/ 	.word	0x00001e60


	//   ....[1]....
        /*0080*/ 	.word	0x000022f0


	//   ....[2]....
        /*0084*/ 	.word	0x00005470


	//   ....[3]....
        /*0088*/ 	.word	0x000065d0


	//   ....[4]....
        /*008c*/ 	.word	0x00006bd0


	//   ....[5]....
        /*0090*/ 	.word	0x00006be0


	//   ....[6]....
        /*0094*/ 	.word	0x00006c10


	//   ....[7]....
        /*0098*/ 	.word	0x00006c30


	//   ....[8]....
        /*009c*/ 	.word	0x00006c60


	//   ....[9]....
        /*00a0*/ 	.word	0x00006c80


	//   ....[10]....
        /*00a4*/ 	.word	0x00006cb0


	//   ....[11]....
        /*00a8*/ 	.word	0x00006cd0


	//   ....[12]....
        /*00ac*/ 	.word	0x00006d00


	//   ....[13]....
        /*00b0*/ 	.word	0x00006d20


	//   ....[14]....
        /*00b4*/ 	.word	0x00006d60


	//   ....[15]....
        /*00b8*/ 	.word	0x00006d70


	//   ....[16]....
        /*00bc*/ 	.word	0x000077e0


	//   ....[17]....
        /*00c0*/ 	.word	0x00008420


	//   ....[18]....
        /*00c4*/ 	.word	0x00008e40


	//----- nvinfo : EIATTR_EXIT_INSTR_OFFSETS
	.align		4
.L_2201:
        /*00c8*/ 	.byte	0x04, 0x1c
        /*00ca*/ 	.short	(.L_2203 - .L_2202)


	//   ....[0]....
.L_2202:
        /*00cc*/ 	.word	0x000002a0


	//   ....[1]....
        /*00d0*/ 	.word	0x00001250


	//   ....[2]....
        /*00d4*/ 	.word	0x00001390


	//   ....[3]....
        /*00d8*/ 	.word	0x000093d0


	//----- nvinfo : EIATTR_MAX_THREADS
	.align		4
.L_2203:
        /*00dc*/ 	.byte	0x04, 0x05
        /*00de*/ 	.short	(.L_2205 - .L_2204)
.L_2204:
        /*00e0*/ 	.word	0x00000020
        /*00e4*/ 	.word	0x00000001
        /*00e8*/ 	.word	0x00000001


	//----- nvinfo : EIATTR_CRS_STACK_SIZE
	.align		4
.L_2205:
        /*00ec*/ 	.byte	0x04, 0x1e
        /*00ee*/ 	.short	(.L_2207 - .L_2206)
.L_2206:
        /*00f0*/ 	.word	0x00000000


	//----- nvinfo : EIATTR_CBANK_PARAM_SIZE
	.align		4
.L_2207:
        /*00f4*/ 	.byte	0x03, 0x19
        /*00f6*/ 	.short	0x0188


	//----- nvinfo : EIATTR_PARAM_CBANK
	.align		4
        /*00f8*/ 	.byte	0x04, 0x0a
        /*00fa*/ 	.short	(.L_2209 - .L_2208)
	.align		4
.L_2208:
        /*00fc*/ 	.word	index@(.nv.constant0._Z25selective_scan_fwd_kernelI32Selective_Scan_fwd_kernel_traitsILi32ELi16ELi1ELb0ELb1ELb1ELb1ELb1EN3c104HalfEffEEv13SSMParamsBase)
        /*0100*/ 	.short	0x0210
        /*0102*/ 	.short	0x0188


	//----- nvinfo : EIATTR_SW_WAR
	.align		4
.L_2209:
        /*0104*/ 	.byte	0x04, 0x36
        /*0106*/ 	.short	(.L_2211 - .L_2210)
.L_2210:
        /*0108*/ 	.word	0x00000008
.L_2211:


//--------------------- .nv.info._Z25selective_scan_fwd_kernelI32Selective_Scan_fwd_kernel_traitsILi32ELi16ELi1ELb1ELb1ELb1ELb0ELb0EN3c104HalfEffEEv13SSMParamsBase --------------------------
	.section	.nv.info._Z25selective_scan_fwd_kernelI32Selective_Scan_fwd_kernel_traitsILi32ELi16ELi1ELb1ELb1ELb1ELb0ELb0EN3c104HalfEffEEv13SSMParamsBase,"",@"SHT_CUDA_INFO"
	.sectionflags	@""
	.align	4


	//----- nvinfo : EIATTR_CUDA_API_VERSION
	.align		4
        /*0000*/ 	.byte	0x04, 0x37
        /*0002*/ 	.short	(.L_2213 - .L_2212)
.L_2212:
        /*0004*/ 	.word	0x00000082


	//----- nvinfo : EIATTR_KPARAM_INFO
	.align		4
.L_2213:
        /*0008*/ 	.byte	0x04, 0x17
        /*000a*/ 	.short	(.L_2215 - .L_2214)
.L_2214:
        /*000c*/ 	.word	0x00000000
        /*0010*/ 	.short	0x0000
        /*0012*/ 	.short	0x0000
        /*0014*/ 	.byte	0x00, 0xf0, 0x21, 0x06


	//----- nvinfo : EIATTR_SPARSE_MMA_MASK
	.align		4
.L_2215:
        /*0018*/ 	.byte	0x03, 0x50
        /*001a*/ 	.short	0x0000


	//----- nvinfo : EIATTR_MAXREG_COUNT
	.align		4
        /*001c*/ 	.byte	0x03, 0x1b
        /*001e*/ 	.short	0x00ff


	//----- nvinfo : EIATTR_NUM_BARRIERS
	.align		4
        /*0020*/ 	.byte	0x02, 0x4c
        /*0022*/ 	.byte	0x01
	.zero		1


	//----- nvinfo : EIATTR_MERCURY_ISA_VERSION
	.align		4
        /*0024*/ 	.byte	0x03, 0x5f
        /*0026*/ 	.short	0x0101


	//----- nvinfo : EIATTR_COOP_GROUP_MASK_REGIDS
	.align		4
        /*0028*/ 	.byte	0x04, 0x29
        /*002a*/ 	.short	(.L_2217 - .L_2216)


	//   ....[0]....
.L_2216:
        /*002c*/ 	.word	0xffffffff


	//   ....[1]....
        /*0030*/ 	.word	0xffffffff


	//   ....[2]....
        /*0034*/ 	.word	0xffffffff


	//   ....[3]....
        /*0038*/ 	.word	0xffffffff


	//   ....[4]....
        /*003c*/ 	.word	0xffffffff


	//   ....[5]....
        /*0040*/ 	.word	0xffffffff


	//   ....[6]....
        /*0044*/ 	.word	0xffffffff


	//   ....[7]....
        /*0048*/ 	.word	0xffffffff


	//   ....[8]....
        /*004c*/ 	.word	0xffffffff


	//   ....[9]....
        /*0050*/ 	.word	0xffffffff


	//   ....[10]....
        /*0054*/ 	.word	0xffffffff


	//   ....[11]....
        /*0058*/ 	.word	0xffffffff


	//   ....[12]....
        /*005c*/ 	.word	0xffffffff


	//   ....[13]....
        /*0060*/ 	.word	0xffffffff


	//   ....[14]....
        /*0064*/ 	.word	0xffffffff


	//   ....[15]....
        /*0068*/ 	.word	0xffffffff


	//   ....[16]....
        /*006c*/ 	.word	0xffffffff


	//----- nvinfo : EIATTR_COOP_GROUP_INSTR_OFFSETS
	.align		4
.L_2217:
        /*0070*/ 	.byte	0x04, 0x28
        /*0072*/ 	.short	(.L_2219 - .L_2218)


	//   ....[0]....
.L_2218:
        /*0074*/ 	.word	0x00001690


	//   ....[1]....
        /*0078*/ 	.word	0x00001720


	//   ....[2]....
        /*007c*/ 	.word	0x00004340


	//   ....[3]....
        /*0080*/ 	.word	0x000046d0


	//   ....[4]....
        /*0084*/ 	.word	0x00005070


	//   ....[5]....
        /*0088*/ 	.word	0x00005080


	//   ....[6]....
        /*008c*/ 	.word	0x000050b0


	//   ....[7]....
        /*0090*/ 	.word	0x000050d0


	//   ....[8]....
        /*0094*/ 	.word	0x00005100


	//   ....[9]....
        /*0098*/ 	.word	0x00005120


	//   ....[10]....
        /*009c*/ 	.word	0x00005150


	//   ....[11]....
        /*00a0*/ 	.word	0x00005170


	//   ....[12]....
        /*00a4*/ 	.word	0x000051a0


	//   ....[13]....
        /*00a8*/ 	.word	0x000051c0


	//   ....[14]....
        /*00ac*/ 	.word	0x000051f0


	//   ....[15]....
        /*00b0*/ 	.word	0x00005230


	//   ....[16]....
        /*00b4*/ 	.word	0x00005ac0


	//----- nvinfo : EIATTR_EXIT_INSTR_OFFSETS
	.align		4
.L_2219:
        /*00b8*/ 	.byte	0x04, 0x1c
        /*00ba*/ 	.short	(.L_2221 - .L_2220)


	//   ....[0]....
.L_2220:
        /*00bc*/ 	.word	0x000002a0


	//   ....[1]....
        /*00c0*/ 	.word	0x000012b0


	//   ....[2]....
        /*00c4*/ 	.word	0x00001560


	//   ....[3]....
        /*00c8*/ 	.word	0x00005c10


	//----- nvinfo : EIATTR_MAX_THREADS
	.align		4
.L_2221:
        /*00cc*/ 	.byte	0x04, 0x05
        /*00ce*/ 	.short	(.L_2223 - .L_2222)
.L_2222:
        /*00d0*/ 	.word	0x00000020
        /*00d4*/ 	.word	0x00000001
        /*00d8*/ 	.word	0x00000001


	//----- nvinfo : EIATTR_CRS_STACK_SIZE
	.align		4
.L_2223:
        /*00dc*/ 	.byte	0x04, 0x1e
        /*00de*/ 	.short	(.L_2225 - .L_2224)
.L_2224:
        /*00e0*/ 	.word	0x00000000


	//----- nvinfo : EIATTR_CBANK_PARAM_SIZE
	.align		4
.L_2225:
        /*00e4*/ 	.byte	0x03, 0x19
        /*00e6*/ 	.short	0x0188


	//----- nvinfo : EIATTR_PARAM_CBANK
	.align		4
        /*00e8*/ 	.byte	0x04, 0x0a
        /*00ea*/ 	.short	(.L_2227 - .L_2226)
	.align		4
.L_2226:
        /*00ec*/ 	.word	index@(.nv.constant0._Z25selective_scan_fwd_kernelI32Selective_Scan_fwd_kernel_traitsILi32ELi16ELi1ELb1ELb1ELb1ELb0ELb0EN3c104HalfEffEEv13SSMParamsBase)
        /*00f0*/ 	.short	0x0210
        /*00f2*/ 	.short	0x0188


	//----- nvinfo : EIATTR_SW_WAR
	.align		4
.L_2227:
        /*00f4*/ 	.byte	0x04, 0x36
        /*00f6*/ 	.short	(.L_2229 - .L_2228)
.L_2228:
        /*00f8*/ 	.word	0x00000008
.L_2229:


//--------------------- .nv.info._Z25selective_scan_fwd_kernelI32Selective_Scan_fwd_kernel_traitsILi32ELi16ELi1ELb1ELb1ELb1ELb0ELb1EN3c104HalfEffEEv13SSMParamsBase --------------------------
	.section	.nv.info._Z25selective_scan_fwd_kernelI32Selective_Scan_fwd_kernel_traitsILi32ELi16ELi1ELb1ELb1ELb1ELb0ELb1EN3c104HalfEffEEv13SSMParamsBase,"",@"SHT_CUDA_INFO"
	.sectionflags	@""
	.align	4


	//----- nvinfo : EIATTR_CUDA_API_VERSION
	.align		4
        /*0000*/ 	.byte	0x04, 0x37
        /*0002*/ 	.short	(.L_2231 - .L_2230)
.L_2230:
        /*0004*/ 	.word	0x00000082


	//----- nvinfo : EIATTR_KPARAM_INFO
	.align		4
.L_2231:
        /*0008*/ 	.byte	0x04, 0x17
        /*000a*/ 	.short	(.L_2233 - .L_2232)
.L_2232:
        /*000c*/ 	.word	0x00000000
        /*0010*/ 	.short	0x0000
        /*0012*/ 	.short	0x0000
        /*0014*/ 	.byte	0x00, 0xf0, 0x21, 0x06


	//----- nvinfo : EIATTR_SPARSE_MMA_MASK
	.align		4
.L_2233:
        /*0018*/ 	.byte	0x03, 0x50
        /*001a*/ 	.short	0x0000


	//----- nvinfo : EIATTR_MAXREG_COUNT
	.align		4
        /*001c*/ 	.byte	0x03, 0x1b
        /*001e*/ 	.short	0x00ff


	//----- nvinfo : EIATTR_NUM_BARRIERS
	.align		4
        /*0020*/ 	.byte	0x02, 0x4c
        /*0022*/ 	.byte	0x01
	.zero		1


	//----- nvinfo : EIATTR_MERCURY_ISA_VERSION
	.align		4
        /*0024*/ 	.byte	0x03, 0x5f
        /*0026*/ 	.short	0x0101


	//----- nvinfo : EIATTR_COOP_GROUP_MASK_REGIDS
	.align		4
        /*0028*/ 	.byte	0x04, 0x29
        /*002a*/ 	.short	(.L_2235 - .L_2234)


	//   ....[0]....
.L_2234:
        /*002c*/ 	.word	0xffffffff


	//   ....[1]....
        /*0030*/ 	.word	0xffffffff


	//   ....[2]....
        /*0034*/ 	.word	0xffffffff


	//   ....[3]....
        /*0038*/ 	.word	0xffffffff


	//   ....[4]....
        /*003c*/ 	.word	0xffffffff


	//   ....[5]....
        /*0040*/ 	.word	0xffffffff


	//   ....[6]....
        /*0044*/ 	.word	0xffffffff


	//   ....[7]....
        /*0048*/ 	.word	0xffffffff


	//   ....[8]....
        /*004c*/ 	.word	0xffffffff


	//   ....[9]....
        /*0050*/ 	.word	0xffffffff


	//   ....[10]....
        /*0054*/ 	.word	0xffffffff


	//   ....[11]....
        /*0058*/ 	.word	0xffffffff


	//   ....[12]....
        /*005c*/ 	.word	0xffffffff


	//   ....[13]....
        /*0060*/ 	.word	0xffffffff


	//   ....[14]....
        /*0064*/ 	.word	0xffffffff


	//   ....[15]....
        /*0068*/ 	.word	0xffffffff


	//   ....[16]....
        /*006c*/ 	.word	0xffffffff


	//----- nvinfo : EIATTR_COOP_GROUP_INSTR_OFFSETS
	.align		4
.L_2235:
        /*0070*/ 	.byte	0x04, 0x28
        /*0072*/ 	.short	(.L_2237 - .L_2236)


	//   ....[0]....
.L_2236:
        /*0074*/ 	.word	0x00001eb0


	//   ....[1]....
        /*0078*/ 	.word	0x00002370


	//   ....[2]....
        /*007c*/ 	.word	0x000054f0


	//   ....[3]....
        /*0080*/ 	.word	0x00006650


	//   ....[4]....
        /*0084*/ 	.word	0x00006c50


	//   ....[5]....
        /*0088*/ 	.word	0x00006c60


	//   ....[6]....
        /*008c*/ 	.word	0x00006c90


	//   ....[7]....
        /*0090*/ 	.word	0x00006cb0


	//   ....[8]....
        /*0094*/ 	.word	0x00006ce0


	//   ....[9]....
        /*0098*/ 	.word	0x00006d00


	//   ....[10]....
        /*009c*/ 	.word	0x00006d30


	//   ....[11]....
        /*00a0*/ 	.word	0x00006d50


	//   ....[12]....
        /*00a4*/ 	.word	0x00006d80


	//   ....[13]....
        /*00a8*/ 	.word	0x00006da0


	//   ....[14]....
        /*00ac*/ 	.word	0x00006de0


	//   ....[15]....
        /*00b0*/ 	.word	0x00006df0


	//   ....[16]....
        /*00b4*/ 	.word	0x000077b0


	//----- nvinfo : EIATTR_EXIT_INSTR_OFFSETS
	.align		4
.L_2237:
        /*00b8*/ 	.byte	0x04, 0x1c
        /*00ba*/ 	.short	(.L_2239 - .L_2238)


	//   ....[0]....
.L_2238:
        /*00bc*/ 	.word	0x000002b0


	//   ....[1]....
        /*00c0*/ 	.word	0x000012b0


	//   ....[2]....
        /*00c4*/ 	.word	0x00001410


	//   ....[3]....
        /*00c8*/ 	.word	0x00007ed0


	//----- nvinfo : EIATTR_MAX_THREADS
	.align		4
.L_2239:
        /*00cc*/ 	.byte	0x04, 0x05
        /*00ce*/ 	.short	(.L_2241 - .L_2240)
.L_2240:
        /*00d0*/ 	.word	0x00000020
        /*00d4*/ 	.word	0x00000001
        /*00d8*/ 	.word	0x00000001


	//----- nvinfo : EIATTR_CRS_STACK_SIZE
	.align		4
.L_2241:
        /*00dc*/ 	.byte	0x04, 0x1e
        /*00de*/ 	.short	(.L_2243 - .L_2242)
.L_2242:
        /*00e0*/ 	.word	0x00000000


	//----- nvinfo : EIATTR_CBANK_PARAM_SIZE
	.align		4
.L_2243:
        /*00e4*/ 	.byte	0x03, 0x19
        /*00e6*/ 	.short	0x0188


	//----- nvinfo : EIATTR_PARAM_CBANK
	.align		4
        /*00e8*/ 	.byte	0x04, 0x0a
        /*00ea*/ 	.short	(.L_2245 - .L_2244)
	.align		4
.L_2244:
        /*00ec*/ 	.word	index@(.nv.constant0._Z25selective_scan_fwd_kernelI32Selective_Scan_fwd_kernel_traitsILi32ELi16ELi1ELb1ELb1ELb1ELb0ELb1EN3c104HalfEffEEv13SSMParamsBase)
        /*00f0*/ 	.short	0x0210
        /*00f2*/ 	.short	0x0188


	//----- nvinfo : EIATTR_SW_WAR
	.align		4
.L_2245:
        /*00f4*/ 	.byte	0x04, 0x36
        /*00f6*/ 	.short	(.L_2247 - .L_2246)
.L_2246:
        /*00f8*/ 	.word	0x00000008
.L_2247:


//--------------------- .nv.info._Z25selective_scan_fwd_kernelI32Selective_Scan_fwd_kernel_traitsILi32ELi16ELi1ELb1ELb1ELb1ELb1ELb0EN3c104HalfEffEEv13SSMParamsBase --------------------------
	.section	.nv.info._Z25selective_scan_fwd_kernelI32Selective_Scan_fwd_kernel_traitsILi32ELi16ELi1ELb1ELb1ELb1ELb1ELb0EN3c104HalfEffEEv13SSMParamsBase,"",@"SHT_CUDA_INFO"
	.sectionflags	@""
	.align	4


	//----- nvinfo : EIATTR_CUDA_API_VERSION
	.align		4
        /*0000*/ 	.byte	0x04, 0x37
        /*0002*/ 	.short	(.L_2249 - .L_2248)
.L_2248:
        /*0004*/ 	.word	0x00000082


	//----- nvinfo : EIATTR_KPARAM_INFO
	.align		4
.L_2249:
        /*0008*/ 	.byte	0x04, 0x17
        /*000a*/ 	.short	(.L_2251 - .L_2250)
.L_2250:
        /*000c*/ 	.word	0x00000000
        /*0010*/ 	.short	0x0000
        /*0012*/ 	.short	0x0000
        /*0014*/ 	.byte	0x00, 0xf0, 0x21, 0x06


	//----- nvinfo : EIATTR_SPARSE_MMA_MASK
	.align		4
.L_2251:
        /*0018*/ 	.byte	0x03, 0x50
        /*001a*/ 	.short	0x0000


	//----- nvinfo : EIATTR_MAXREG_COUNT
	.align		4
        /*001c*/ 	.byte	0x03, 0x1b
        /*001e*/ 	.short	0x00ff


	//----- nvinfo : EIATTR_NUM_BARRIERS
	.align		4
        /*0020*/ 	.byte	0x02, 0x4c
        /*0022*/ 	.byte	0x01
	.zero		1


	//----- nvinfo : EIATTR_MERCURY_ISA_VERSION
	.align		4
        /*0024*/ 	.byte	0x03, 0x5f
        /*0026*/ 	.short	0x0101


	//----- nvinfo : EIATTR_COOP_GROUP_MASK_REGIDS
	.align		4
        /*0028*/ 	.byte	0x04, 0x29
        /*002a*/ 	.short	(.L_2253 - .L_2252)


	//   ....[0]....
.L_2252:
        /*002c*/ 	.word	0xffffffff


	//   ....[1]....
        /*0030*/ 	.word	0xffffffff


	//   ....[2]....
        /*0034*/ 	.word	0xffffffff


	//   ....[3]....
        /*0038*/ 	.word	0xffffffff


	//   ....[4]....
        /*003c*/ 	.word	0xffffffff


	//   ....[5]....
        /*0040*/ 	.word	0xffffffff


	//   ....[6]....
        /*0044*/ 	.word	0xffffffff


	//   ....[7]....
        /*0048*/ 	.word	0xffffffff


	//   ....[8]....
        /*004c*/ 	.word	0xffffffff


	//   ....[9]....
        /*0050*/ 	.word	0xffffffff


	//   ....[10]....
        /*0054*/ 	.word	0xffffffff


	//   ....[11]....
        /*0058*/ 	.word	0xffffffff


	//   ....[12]....
        /*005c*/ 	.word	0xffffffff


	//   ....[13]....
        /*0060*/ 	.word	0xffffffff


	//   ....[14]....
        /*0064*/ 	.word	0xffffffff


	//   ....[15]....
        /*0068*/ 	.word	0xffffffff


	//   ....[16]....
        /*006c*/ 	.word	0xffffffff


	//   ....[17]....
        /*0070*/ 	.word	0xffffffff


	//   ....[18]....
        /*0074*/ 	.word	0xffffffff


	//----- nvinfo : EIATTR_COOP_GROUP_INSTR_OFFSETS
	.align		4
.L_2253:
        /*0078*/ 	.byte	0x04, 0x28
        /*007a*/ 	.short	(.L_2255 - .L_2254)


	//   ....[0]....
.L_2254:
        /*007c*/ 	.word	0x000016a0


	//   ....[1]....
        /*0080*/ 	.word	0x00001730


	//   ....[2]....
        /*0084*/ 	.word	0x000043d0


	//   ....[3]....
        /*0088*/ 	.word	0x00004790


	//   ....[4]....
        /*008c*/ 	.word	0x00005100


	//   ....[5]....
        /*0090*/ 	.word	0x00005110


	//   ....[6]....
        /*0094*/ 	.word	0x00005140


	//   ....[7]....
        /*0098*/ 	.word	0x00005160


	//   ....[8]....
        /*009c*/ 	.word	0x00005190


	//   ....[9]....
        /*00a0*/ 	.word	0x000051b0


	//   ....[10]....
        /*00a4*/ 	.word	0x000051e0


	//   ....[11]....
        /*00a8*/ 	.word	0x00005200


	//   ....[12]....
        /*00ac*/ 	.word	0x00005230


	//   ....[13]....
        /*00b0*/ 	.word	0x00005250


	//   ....[14]....
        /*00b4*/ 	.word	0x00005280


	//   ....[15]....
        /*00b8*/ 	.word	0x000052c0


	//   ....[16]....
        /*00bc*/ 	.word	0x00005b50


	//   ....[17]....
        /*00c0*/ 	.word	0x00005dd0


	//   ....[18]....
        /*00c4*/ 	.word	0x00006620


	//----- nvinfo : EIATTR_EXIT_INSTR_OFFSETS
	.align		4
.L_2255:
        /*00c8*/ 	.byte	0x04, 0x1c
        /*00ca*/ 	.short	(.L_2257 - .L_2256)


	//   ....[0]....
.L_2256:
        /*00cc*/ 	.word	0x000002a0


	//   ....[1]....
        /*00d0*/ 	.word	0x000012c0


	//   ....[2]....
        /*00d4*/ 	.word	0x00001570


	//   ....[3]....
        /*00d8*/ 	.word	0x00006750


	//----- nvinfo : EIATTR_MAX_THREADS
	.align		4
.L_2257:
        /*00dc*/ 	.byte	0x04, 0x05
        /*00de*/ 	.short	(.L_2259 - .L_2258)
.L_2258:
        /*00e0*/ 	.word	0x00000020
        /*00e4*/ 	.word	0x00000001
        /*00e8*/ 	.word	0x00000001


	//----- nvinfo : EIATTR_CRS_STACK_SIZE
	.align		4
.L_2259:
        /*00ec*/ 	.byte	0x04, 0x1e
        /*00ee*/ 	.short	(.L_2261 - .L_2260)
.L_2260:
        /*00f0*/ 	.word	0x00000000


	//----- nvinfo : EIATTR_CBANK_PARAM_SIZE
	.align		4
.L_2261:
        /*00f4*/ 	.byte	0x03, 0x19
        /*00f6*/ 	.short	0x0188


	//----- nvinfo : EIATTR_PARAM_CBANK
	.align		4
        /*00f8*/ 	.byte	0x04, 0x0a
        /*00fa*/ 	.short	(.L_2263 - .L_2262)
	.align		4
.L_2262:
        /*00fc*/ 	.word	index@(.nv.constant0._Z25selective_scan_fwd_kernelI32Selective_Scan_fwd_kernel_traitsILi32ELi16ELi1ELb1ELb1ELb1ELb1ELb0EN3c104HalfEffEEv13SSMParamsBase)
        /*0100*/ 	.short	0x0210
        /*0102*/ 	.short	0x0188


	//----- nvinfo : EIATTR_SW_WAR
	.align		4
.L_2263:
        /*0104*/ 	.byte	0x04, 0x36
        /*0106*/ 	.short	(.L_2265 - .L_2264)
.L_2264:
        /*0108*/ 	.word	0x00000008
.L_2265:


//--------------------- .nv.info._Z25selective_scan_fwd_kernelI32Selective_Scan_fwd_kernel_traitsILi32ELi16ELi1ELb1ELb1ELb1ELb1ELb1EN3c104HalfEffEEv13SSMParamsBase --------------------------
	.section	.nv.info._Z25selective_scan_fwd_kernelI32Selective_Scan_fwd_kernel_traitsILi32ELi16ELi1ELb1ELb1ELb1ELb1ELb1EN3c104HalfEffEEv13SSMParamsBase,"",@"SHT_CUDA_INFO"
	.sectionflags	@""
	.align	4


	//----- nvinfo : EIATTR_CUDA_API_VERSION
	.align		4
        /*0000*/ 	.byte	0x04, 0x37
        /*0002*/ 	.short	(.L_2267 - .L_2266)
.L_2266:
        /*0004*/ 	.word	0x00000082


	//----- nvinfo : EIATTR_KPARAM_INFO
	.align		4
.L_2267:
        /*0008*/ 	.byte	0x04, 0x17
        /*000a*/ 	.short	(.L_2269 - .L_2268)
.L_2268:
        /*000c*/ 	.word	0x00000000
        /*0010*/ 	.short	0x0000
        /*0012*/ 	.short	0x0000
        /*0014*/ 	.byte	0x00, 0xf0, 0x21, 0x06


	//----- nvinfo : EIATTR_SPARSE_MMA_MASK
	.align		4
.L_2269:
        /*0018*/ 	.byte	0x03, 0x50
        /*001a*/ 	.short	0x0000


	//----- nvinfo : EIATTR_MAXREG_COUNT
	.align		4
        /*001c*/ 	.byte	0x03, 0x1b
        /*001e*/ 	.short	0x00ff


	//----- nvinfo : EIATTR_NUM_BARRIERS
	.align		4
        /*0020*/ 	.byte	0x02, 0x4c
        /*0022*/ 	.byte	0x01
	.zero		1


	//----- nvinfo : EIATTR_MERCURY_ISA_VERSION
	.align		4
        /*0024*/ 	.byte	0x03, 0x5f
        /*0026*/ 	.short	0x0101


	//----- nvinfo : EIATTR_COOP_GROUP_MASK_REGIDS
	.align		4
        /*0028*/ 	.byte	0x04, 0x29
        /*002a*/ 	.short	(.L_2271 - .L_2270)


	//   ....[0]....
.L_2270:
        /*002c*/ 	.word	0xffffffff


	//   ....[1]....
        /*0030*/ 	.word	0xffffffff


	//   ....[2]....
        /*0034*/ 	.word	0xffffffff


	//   ....[3]....
        /*0038*/ 	.word	0xffffffff


	//   ....[4]....
        /*003c*/ 	.word	0xffffffff


	//   ....[5]....
        /*0040*/ 	.word	0xffffffff


	//   ....[6]....
        /*0044*/ 	.word	0xffffffff


	//   ....[7]....
        /*0048*/ 	.word	0xffffffff


	//   ....[8]....
        /*004c*/ 	.word	0xffffffff


	//   ....[9]....
        /*0050*/ 	.word	0xffffffff


	//   ....[10]....
        /*0054*/ 	.word	0xffffffff


	//   ....[11]....
        /*0058*/ 	.word	0xffffffff


	//   ....[12]....
        /*005c*/ 	.word	0xffffffff


	//   ....[13]....
        /*0060*/ 	.word	0xffffffff


	//   ....[14]....
        /*0064*/ 	.word	0xffffffff


	//   ....[15]....
        /*0068*/ 	.word	0xffffffff


	//   ....[16]....
        /*006c*/ 	.word	0xffffffff


	//   ....[17]....
        /*0070*/ 	.word	0xffffffff


	//   ....[18]....
        /*0074*/ 	.word	0xffffffff


	//----- nvinfo : EIATTR_COOP_GROUP_INSTR_OFFSETS
	.align		4
.L_2271:
        /*0078*/ 	.byte	0x04, 0x28
        /*007a*/ 	.short	(.L_2273 - .L_2272)


	//   ....[0]....
.L_2272:
        /*007c*/ 	.word	0x00001e60


	//   ....[1]....
        /*0080*/ 	.word	0x000022f0


	//   ....[2]....
        /*0084*/ 	.word	0x00005470


	//   ....[3]....
        /*0088*/ 	.word	0x000065d0


	//   ....[4]....
        /*008c*/ 	.word	0x00006bd0


	//   ....[5]....
        /*0090*/ 	.word	0x00006be0


	//   ....[6]....
        /*0094*/ 	.word	0x00006c10


	//   ....[7]....
        /*0098*/ 	.word	0x00006c30


	//   ....[8]....
        /*009c*/ 	.word	0x00006c60


	//   ....[9]....
        /*00a0*/ 	.word	0x00006c80


	//   ....[10]....
        /*00a4*/ 	.word	0x00006cb0


	//   ....[11]....
        /*00a8*/ 	.word	0x00006cd0


	//   ....[12]....
        /*00ac*/ 	.word	0x00006d00


	//   ....[13]....
        /*00b0*/ 	.word	0x00006d20


	//   ....[14]....
        /*00b4*/ 	.word	0x00006d60


	//   ....[15]....
        /*00b8*/ 	.word	0x00006d70


	//   ....[16]....
        /*00bc*/ 	.word	0x000077e0


	//   ....[17]....
        /*00c0*/ 	.word	0x00008420


	//   ....[18]....
        /*00c4*/ 	.word	0x00008e40


	//----- nvinfo : EIATTR_EXIT_INSTR_OFFSETS
	.align		4
.L_2273:
        /*00c8*/ 	.byte	0x04, 0x1c
        /*00ca*/ 	.short	(.L_2275 - .L_2274)


	//   ....[0]....
.L_2274:
        /*00cc*/ 	.word	0x000002a0


	//   ....[1]....
        /*00d0*/ 	.word	0x00001250


	//   ....[2]....
        /*00d4*/ 	.word	0x00001390


	//   ....[3]....
        /*00d8*/ 	.word	0x000093d0


	//----- nvinfo : EIATTR_MAX_THREADS
	.align		4
.L_2275:
        /*00dc*/ 	.byte	0x04, 0x05
        /*00de*/ 	.short	(.L_2277 - .L_2276)
.L_2276:
        /*00e0*/ 	.word	0x00000020
        /*00e4*/ 	.word	0x00000001
        /*00e8*/ 	.word	0x00000001


	//----- nvinfo : EIATTR_CRS_STACK_SIZE
	.align		4
.L_2277:
        /*00ec*/ 	.byte	0x04, 0x1e
        /*00ee*/ 	.short	(.L_2279 - .L_2278)
.L_2278:
        /*00f0*/ 	.word	0x00000000


	//----- nvinfo : EIATTR_CBANK_PARAM_SIZE
	.align		4
.L_2279:
        /*00f4*/ 	.byte	0x03, 0x19
        /*00f6*/ 	.short	0x0188


	//----- nvinfo : EIATTR_PARAM_CBANK
	.align		4
        /*00f8*/ 	.byte	0x04, 0x0a
        /*00fa*/ 	.short	(.L_2281 - .L_2280)
	.align		4
.L_2280:
        /*00fc*/ 	.word	index@(.nv.constant0._Z25selective_scan_fwd_kernelI32Selective_Scan_fwd_kernel_traitsILi32ELi16ELi1ELb1ELb1ELb1ELb1ELb1EN3c104HalfEffEEv13SSMParamsBase)
        /*0100*/ 	.short	0x0210
        /*0102*/ 	.short	0x0188


	//----- nvinfo : EIATTR_SW_WAR
	.align		4
.L_2281:
        /*0104*/ 	.byte	0x04, 0x36
        /*0106*/ 	.short	(.L_2283 - .L_2282)
.L_2282:
        /*0108*/ 	.word	0x00000008
.L_2283:


//--------------------- .nv.info._Z25selective_scan_fwd_kernelI32Selective_Scan_fwd_kernel_traitsILi32ELi8ELi1ELb0ELb1ELb1ELb0ELb0EN3c104HalfEffEEv13SSMParamsBase --------------------------
	.section	.nv.info._Z25selective_scan_fwd_kernelI32Selective_Scan_fwd_kernel_traitsILi32ELi8ELi1ELb0ELb1ELb1ELb0ELb0EN3c104HalfEffEEv13SSMParamsBase,"",@"SHT_CUDA_INFO"
	.sectionflags	@""
	.align	4


	//----- nvinfo : EIATTR_CUDA_API_VERSION
	.align		4
        /*0000*/ 	.byte	0x04, 0x37
        /*0002*/ 	.short	(.L_2285 - .L_2284)
.L_2284:
        /*0004*/ 	.word	0x00000082


	//----- nvinfo : EIATTR_KPARAM_INFO
	.align		4
.L_2285:
        /*0008*/ 	.byte	0x04, 0x17
        /*000a*/ 	.short	(.L_2287 - .L_2286)
.L_2286:
        /*000c*/ 	.word	0x00000000
        /*0010*/ 	.short	0x0000
        /*0012*/ 	.short	0x0000
        /*0014*/ 	.byte	0x00, 0xf0, 0x21, 0x06


	//----- nvinfo : EIATTR_SPARSE_MMA_MASK
	.align		4
.L_2287:
        /*0018*/ 	.byte	0x03, 0x50
        /*001a*/ 	.short	0x0000


	//----- nvinfo : EIATTR_MAXREG_COUNT
	.align		4
        /*001c*/ 	.byte	0x03, 0x1b
        /*001e*/ 	.short	0x00ff


	//----- nvinfo : EIATTR_NUM_BARRIERS
	.align		4
        /*0020*/ 	.byte	0x02, 0x4c
        /*0022*/ 	.byte	0x01
	.zero		1


	//----- nvinfo : EIATTR_MERCURY_ISA_VERSION
	.align		4
        /*0024*/ 	.byte	0x03, 0x5f
        /*0026*/ 	.short	0x0101


	//----- nvinfo : EIATTR_COOP_GROUP_MASK_REGIDS
	.align		4
        /*0028*/ 	.byte	0x04, 0x29
        /*002a*/ 	.short	(.L_2289 - .L_2288)


	//   ....[0]....
.L_2288:
        /*002c*/ 	.word	0xffffffff


	//   ....[1]....
        /*0030*/ 	.word	0xffffffff


	//   ....[2]....
        /*0034*/ 	.word	0xffffffff


	//   ....[3]....
        /*0038*/ 	.word	0xffffffff


	//   ....[4]....
        /*003c*/ 	.word	0xffffffff


	//   ....[5]....
        /*0040*/ 	.word	0xffffffff


	//   ....[6]....
        /*0044*/ 	.word	0xffffffff


	//   ....[7]....
        /*0048*/ 	.word	0xffffffff


	//   ....[8]....
        /*004c*/ 	.word	0xffffffff


	//   ....[9]....
        /*0050*/ 	.word	0xffffffff


	//   ....[10]....
        /*0054*/ 	.word	0xffffffff


	//   ....[11]....
        /*0058*/ 	.word	0xffffffff


	//   ....[12]....
        /*005c*/ 	.word	0xffffffff


	//   ....[13]....
        /*0060*/ 	.word	0xffffffff


	//   ....[14]....
        /*0064*/ 	.word	0xffffffff


	//   ....[15]....
        /*0068*/ 	.word	0xffffffff


	//   ....[16]....
        /*006c*/ 	.word	0xffffffff


	//----- nvinfo : EIATTR_COOP_GROUP_INSTR_OFFSETS
	.align		4
.L_2289:
        /*0070*/ 	.byte	0x04, 0x28
        /*0072*/ 	.short	(.L_2291 - .L_2290)


	//   ....[0]....
.L_2290:
        /*0074*/ 	.word	0x00001a50


	//   ....[1]....
        /*0078*/ 	.word	0x00001c20


	//   ....[2]....
        /*007c*/ 	.word	0x000035c0


	//   ....[3]....
        /*0080*/ 	.word	0x00003da0


	//   ....[4]....
        /*0084*/ 	.word	0x000041a0


	//   ....[5]....
        /*0088*/ 	.word	0x000041b0


	//   ....[6]....
        /*008c*/ 	.word	0x000041e0


	//   ....[7]....
        /*0090*/ 	.word	0x00004200


	//   ....[8]....
        /*0094*/ 	.word	0x00004230


	//   ....[9]....
        /*0098*/ 	.word	0x00004250


	//   ....[10]....
        /*009c*/ 	.word	0x00004280


	//   ....[11]....
        /*00a0*/ 	.word	0x000042a0


	//   ....[12]....
        /*00a4*/ 	.word	0x000042d0


	//   ....[13]....
        /*00a8*/ 	.word	0x000042f0


	//   ....[14]....
        /*00ac*/ 	.word	0x00004330


	//   ....[15]....
        /*00b0*/ 	.word	0x00004340


	//   ....[16]....
        /*00b4*/ 	.word	0x00004b40


	//----- nvinfo : EIATTR_EXIT_INSTR_OFFSETS
	.align		4
.L_2291:
        /*00b8*/ 	.byte	0x04, 0x1c
        /*00ba*/ 	.short	(.L_2293 - .L_2292)


	//   ....[0]....
.L_2292:
        /*00bc*/ 	.word	0x00000290


	//   ....[1]....
        /*00c0*/ 	.word	0x00001270


	//   ....[2]....
        /*00c4*/ 	.word	0x00001510


	//   ....[3]....
        /*00c8*/ 	.word	0x00004f80


	//----- nvinfo : EIATTR_MAX_THREADS
	.align		4
.L_2293:
        /*00cc*/ 	.byte	0x04, 0x05
        /*00ce*/ 	.short	(.L_2295 - .L_2294)
.L_2294:
        /*00d0*/ 	.word	0x00000020
        /*00d4*/ 	.word	0x00000001
        /*00d8*/ 	.word	0x00000001


	//----- nvinfo : EIATTR_CRS_STACK_SIZE
	.align		4
.L_2295:
        /*00dc*/ 	.byte	0x04, 0x1e
        /*00de*/ 	.short	(.L_2297 - .L_2296)
.L_2296:
        /*00e0*/ 	.word	0x00000000


	//----- nvinfo : EIATTR_CBANK_PARAM_SIZE
	.align		4
.L_2297:
        /*00e4*/ 	.byte	0x03, 0x19
        /*00e6*/ 	.short	0x0188


	//----- nvinfo : EIATTR_PARAM_CBANK
	.align		4
        /*00e8*/ 	.byte	0x04, 0x0a
        /*00ea*/ 	.short	(.L_2299 - .L_2298)
	.align		4
.L_2298:
        /*00ec*/ 	.word	index@(.nv.constant0._Z25selective_scan_fwd_kernelI32Selective_Scan_fwd_kernel_traitsILi32ELi8ELi1ELb0ELb1ELb1ELb0ELb0EN3c104HalfEffEEv13SSMParamsBase)
        /*00f0*/ 	.short	0x0210
        /*00f2*/ 	.short	0x0188


	//----- nvinfo : EIATTR_SW_WAR
	.align		4
.L_2299:
        /*00f4*/ 	.byte	0x04, 0x36
        /*00f6*/ 	.short	(.L_2301 - .L_2300)
.L_2300:
        /*00f8*/ 	.word	0x00000008
.L_2301:


//--------------------- .nv.info._Z25selective_scan_fwd_kernelI32Selective_Scan_fwd_kernel_traitsILi32ELi8ELi1ELb0ELb1ELb1ELb0ELb1EN3c104HalfEffEEv13SSMParamsBase --------------------------
	.section	.nv.info._Z25selective_scan_fwd_kernelI32Selective_Scan_fwd_kernel_traitsILi32ELi8ELi1ELb0ELb1ELb1ELb0ELb1EN3c104HalfEffEEv13SSMParamsBase,"",@"SHT_CUDA_INFO"
	.sectionflags	@""
	.align	4


	//----- nvinfo : EIATTR_CUDA_API_VERSION
	.align		4
        /*0000*/ 	.byte	0x04, 0x37
        /*0002*/ 	.short	(.L_2303 - .L_2302)
.L_2302:
        /*0004*/ 	.word	0x00000082


	//----- nvinfo : EIATTR_KPARAM_INFO
	.align		4
.L_2303:
        /*0008*/ 	.byte	0x04, 0x17
        /*000a*/ 	.short	(.L_2305 - .L_2304)
.L_2304:
        /*000c*/ 	.word	0x00000000
        /*0010*/ 	.short	0x0000
        /*0012*/ 	.short	0x0000
        /*0014*/ 	.byte	0x00, 0xf0, 0x21, 0x06


	//----- nvinfo : EIATTR_SPARSE_MMA_MASK
	.align		4
.L_2305:
        /*0018*/ 	.byte	0x03, 0x50
        /*001a*/ 	.short	0x0000


	//----- nvinfo : EIATTR_MAXREG_COUNT
	.align		4
        /*001c*/ 	.byte	0x03, 0x1b
        /*001e*/ 	.short	0x00ff


	//----- nvinfo : EIATTR_NUM_BARRIERS
	.align		4
        /*0020*/ 	.byte	0x02, 0x4c
        /*0022*/ 	.byte	0x01
	.zero		1


	//----- nvinfo : EIATTR_MERCURY_ISA_VERSION
	.align		4
        /*0024*/ 	.byte	0x03, 0x5f
        /*0026*/ 	.short	0x0101


	//----- nvinfo : EIATTR_COOP_GROUP_MASK_REGIDS
	.align		4
        /*0028*/ 	.byte	0x04, 0x29
        /*002a*/ 	.short	(.L_2307 - .L_2306)


	//   ....[0]....
.L_2306:
        /*002c*/ 	.word	0xffffffff


	//   ....[1]....
        /*0030*/ 	.word	0xffffffff


	//   ....[2]....
        /*0034*/ 	.word	0xffffffff


	//   ....[3]....
        /*0038*/ 	.word	0xffffffff


	//   ....[4]....
        /*003c*/ 	.word	0xffffffff


	//   ....[5]....
        /*0040*/ 	.word	0xffffffff


	//   ....[6]....
        /*0044*/ 	.word	0xffffffff


	//   ....[7]....
        /*0048*/ 	.word	0xffffffff


	//   ....[8]....
        /*004c*/ 	.word	0xffffffff


	//   ....[9]....
        /*0050*/ 	.word	0xffffffff


	//   ....[10]....
        /*0054*/ 	.word	0xffffffff


	//   ....[11]....
        /*0058*/ 	.word	0xffffffff


	//   ....[12]....
        /*005c*/ 	.word	0xffffffff


	//   ....[13]....
        /*0060*/ 	.word	0xffffffff


	//   ....[14]....
        /*0064*/ 	.word	0xffffffff


	//   ....[15]....
        /*0068*/ 	.word	0xffffffff


	//   ....[16]....
        /*006c*/ 	.word	0xffffffff


	//----- nvinfo : EIATTR_COOP_GROUP_INSTR_OFFSETS
	.align		4
.L_2307:
        /*0070*/ 	.byte	0x04, 0x28
        /*0072*/ 	.short	(.L_2309 - .L_2308)


	//   ....[0]....
.L_2308:
        /*0074*/ 	.word	0x00001ab0


	//   ....[1]....
        /*0078*/ 	.word	0x00001c80


	//   ....[2]....
        /*007c*/ 	.word	0x00003620


	//   ....[3]....
        /*0080*/ 	.word	0x00003df0


	//   ....[4]....
        /*0084*/ 	.word	0x000041f0


	//   ....[5]....
        /*0088*/ 	.word	0x00004200


	//   ....[6]....
        /*008c*/ 	.word	0x00004230


	//   ....[7]....
        /*0090*/ 	.word	0x00004250


	//   ....[8]....
        /*0094*/ 	.word	0x00004280


	//   ....[9]....
        /*0098*/ 	.word	0x000042a0


	//   ....[10]....
        /*009c*/ 	.word	0x000042d0


	//   ....[11]....
        /*00a0*/ 	.word	0x000042f0


	//   ....[12]....
        /*00a4*/ 	.word	0x00004320


	//   ....[13]....
        /*00a8*/ 	.word	0x00004340


	//   ....[14]....
        /*00ac*/ 	.word	0x00004380


	//   ....[15]....
        /*00b0*/ 	.word	0x00004390


	//   ....[16]....
        /*00b4*/ 	.word	0x00004b50


	//----- nvinfo : EIATTR_EXIT_INSTR_OFFSETS
	.align		4
.L_2309:
        /*00b8*/ 	.byte	0x04, 0x1c
        /*00ba*/ 	.short	(.L_2311 - .L_2310)


	//   ....[0]....
.L_2310:
        /*00bc*/ 	.word	0x000002b0


	//   ....[1]....
        /*00c0*/ 	.word	0x000012f0


	//   ....[2]....
        /*00c4*/ 	.word	0x00001570


	//   ....[3]....
        /*00c8*/ 	.word	0x00004fe0


	//----- nvinfo : EIATTR_MAX_THREADS
	.align		4
.L_2311:
        /*00cc*/ 	.byte	0x04, 0x05
        /*00ce*/ 	.short	(.L_2313 - .L_2312)
.L_2312:
        /*00d0*/ 	.word	0x00000020
        /*00d4*/ 	.word	0x00000001
        /*00d8*/ 	.word	0x00000001


	//----- nvinfo : EIATTR_CRS_STACK_SIZE
	.align		4
.L_2313:
        /*00dc*/ 	.byte	0x04, 0x1e
        /*00de*/ 	.short	(.L_2315 - .L_2314)
.L_2314:
        /*00e0*/ 	.word	0x00000000


	//----- nvinfo : EIATTR_CBANK_PARAM_SIZE
	.align		4
.L_2315:
        /*00e4*/ 	.byte	0x03, 0x19
        /*00e6*/ 	.short	0x0188


	//----- nvinfo : EIATTR_PARAM_CBANK
	.align		4
        /*00e8*/ 	.byte	0x04, 0x0a
        /*00ea*/ 	.short	(.L_2317 - .L_2316)
	.align		4
.L_2316:
        /*00ec*/ 	.word	index@(.nv.constant0._Z25selective_scan_fwd_kernelI32Selective_Scan_fwd_kernel_traitsILi32ELi8ELi1ELb0ELb1ELb1ELb0ELb1EN3c104HalfEffEEv13SSMParamsBase)
        /*00f0*/ 	.short	0x0210
        /*00f2*/ 	.short	0x0188


	//----- nvinfo : EIATTR_SW_WAR
	.align		4
.L_2317:
        /*00f4*/ 	.byte	0x04, 0x36
        /*00f6*/ 	.short	(.L_2319 - .L_2318)
.L_2318:
        /*00f8*/ 	.word	0x00000008
.L_2319:


//--------------------- .nv.info._Z25selective_scan_fwd_kernelI32Selective_Scan_fwd_kernel_traitsILi32ELi8ELi1ELb0ELb1ELb1ELb1ELb0EN3c104HalfEffEEv13SSMParamsBase --------------------------
	.section	.nv.info._Z25selective_scan_fwd_kernelI32Selective_Scan_fwd_kernel_traitsILi32ELi8ELi1ELb0ELb1ELb1ELb1ELb0EN3c104HalfEffEEv13SSMParamsBase,"",@"SHT_CUDA_INFO"
	.sectionflags	@""
	.align	4


	//----- nvinfo : EIATTR_CUDA_API_VERSION
	.align		4
        /*0000*/ 	.byte	0x04, 0x37
        /*0002*/ 	.short	(.L_2321 - .L_2320)
.L_2320:
        /*0004*/ 	.word	0x00000082


	//----- nvinfo : EIATTR_KPARAM_INFO
	.align		4
.L_2321:
        /*0008*/ 	.byte	0x04, 0x17
        /*000a*/ 	.short	(.L_2323 - .L_2322)
.L_2322:
        /*000c*/ 	.word	0x00000000
        /*0010*/ 	.short	0x0000
        /*0012*/ 	.short	0x0000
        /*0014*/ 	.byte	0x00, 0xf0, 0x21, 0x06


	//----- nvinfo : EIATTR_SPARSE_MMA_MASK
	.align		4
.L_2323:
        /*0018*/ 	.byte	0x03, 0x50
        /*001a*/ 	.short	0x0000


	//----- nvinfo : EIATTR_MAXREG_COUNT
	.align		4
        /*001c*/ 	.byte	0x03, 0x1b
        /*001e*/ 	.short	0x00ff


	//----- nvinfo : EIATTR_NUM_BARRIERS
	.align		4
        /*0020*/ 	.byte	0x02, 0x4c
        /*0022*/ 	.byte	0x01
	.zero		1


	//----- nvinfo : EIATTR_MERCURY_ISA_VERSION
	.align		4
        /*0024*/ 	.byte	0x03, 0x5f
        /*0026*/ 	.short	0x0101


	//----- nvinfo : EIATTR_COOP_GROUP_MASK_REGIDS
	.align		4
        /*0028*/ 	.byte	0x04, 0x29
        /*002a*/ 	.short	(.L_2325 - .L_2324)


	//   ....[0]....
.L_2324:
        /*002c*/ 	.word	0xffffffff


	//   ....[1]....
        /*0030*/ 	.word	0xffffffff


	//   ....[2]....
        /*0034*/ 	.word	0xffffffff


	//   ....[3]....
        /*0038*/ 	.word	0xffffffff


	//   ....[4]....
        /*003c*/ 	.word	0xffffffff


	//   ....[5]....
        /*0040*/ 	.word	0xffffffff


	//   ....[6]....
        /*0044*/ 	.word	0xffffffff


	//   ....[7]....
        /*0048*/ 	.word	0xffffffff


	//   ....[8]....
        /*004c*/ 	.word	0xffffffff


	//   ....[9]....
        /*0050*/ 	.word	0xffffffff


	//   ....[10]....
        /*0054*/ 	.word	0xffffffff


	//   ....[11]....
        /*0058*/ 	.word	0xffffffff


	//   ....[12]....
        /*005c*/ 	.word	0xffffffff


	//   ....[13]....
        /*0060*/ 	.word	0xffffffff


	//   ....[14]....
        /*0064*/ 	.word	0xffffffff


	//   ....[15]....
        /*0068*/ 	.word	0xffffffff


	//   ....[16]....
        /*006c*/ 	.word	0xffffffff


	//   ....[17]....
        /*0070*/ 	.word	0xffffffff


	//   ....[18]....
        /*0074*/ 	.word	0xffffffff


	//----- nvinfo : EIATTR_COOP_GROUP_INSTR_OFFSETS
	.align		4
.L_2325:
        /*0078*/ 	.byte	0x04, 0x28
        /*007a*/ 	.short	(.L_2327 - .L_2326)


	//   ....[0]....
.L_2326:
        /*007c*/ 	.word	0x00001a50


	//   ....[1]....
        /*0080*/ 	.word	0x00001c20


	//   ....[2]....
        /*0084*/ 	.word	0x00003590


	//   ....[3]....
        /*0088*/ 	.word	0x00003d70


	//   ....[4]....
        /*008c*/ 	.word	0x00004170


	//   ....[5]....
        /*0090*/ 	.word	0x00004180


	//   ....[6]....
        /*0094*/ 	.word	0x000041b0


	//   ....[7]....
        /*0098*/ 	.word	0x000041d0


	//   ....[8]....
        /*009c*/ 	.word	0x00004200


	//   ....[9]....
        /*00a0*/ 	.word	0x00004220


	//   ....[10]....
        /*00a4*/ 	.word	0x00004250


	//   ....[11]....
        /*00a8*/ 	.word	0x00004270


	//   ....[12]....
        /*00ac*/ 	.word	0x000042a0


	//   ....[13]....
        /*00b0*/ 	.word	0x000042c0


	//   ....[14]....
        /*00b4*/ 	.word	0x00004300


	//   ....[15]....
        /*00b8*/ 	.word	0x00004310


	//   ....[16]....
        /*00bc*/ 	.word	0x00004b30


	//   ....[17]....
        /*00c0*/ 	.word	0x00005210


	//   ....[18]....
        /*00c4*/ 	.word	0x00005740


	//----- nvinfo : EIATTR_EXIT_INSTR_OFFSETS
	.align		4
.L_2327:
        /*00c8*/ 	.byte	0x04, 0x1c
        /*00ca*/ 	.short	(.L_2329 - .L_2328)


	//   ....[0]....
.L_2328:
        /*00cc*/ 	.word	0x00000290


	//   ....[1]....
        /*00d0*/ 	.word	0x00001270


	//   ....[2]....
        /*00d4*/ 	.word	0x00001510


	//   ....[3]....
        /*00d8*/ 	.word	0x00005b60


	//----- nvinfo : EIATTR_MAX_THREADS
	.align		4
.L_2329:
        /*00dc*/ 	.byte	0x04, 0x05
        /*00de*/ 	.short	(.L_2331 - .L_2330)
.L_2330:
        /*00e0*/ 	.word	0x00000020
        /*00e4*/ 	.word	0x00000001
        /*00e8*/ 	.word	0x00000001


	//----- nvinfo : EIATTR_CRS_STACK_SIZE
	.align		4
.L_2331:
        /*00ec*/ 	.byte	0x04, 0x1e
        /*00ee*/ 	.short	(.L_2333 - .L_2332)
.L_2332:
        /*00f0*/ 	.word	0x00000000


	//----- nvinfo : EIATTR_CBANK_PARAM_SIZE
	.align		4
.L_2333:
        /*00f4*/ 	.byte	0x03, 0x19
        /*00f6*/ 	.short	0x0188


	//----- nvinfo : EIATTR_PARAM_CBANK
	.align		4
        /*00f8*/ 	.byte	0x04, 0x0a
        /*00fa*/ 	.short	(.L_2335 - .L_2334)
	.align		4
.L_2334:
        /*00fc*/ 	.word	index@(.nv.constant0._Z25selective_scan_fwd_kernelI32Selective_Scan_fwd_kernel_traitsILi32ELi8ELi1ELb0ELb1ELb1ELb1ELb0EN3c104HalfEffEEv13SSMParamsBase)
        /*0100*/ 	.short	0x0210
        /*0102*/ 	.short	0x0188


	//----- nvinfo : EIATTR_SW_WAR
	.align		4
.L_2335:
        /*0104*/ 	.byte	0x04, 0x36
        /*0106*/ 	.short	(.L_2337 - .L_2336)
.L_2336:
        /*0108*/ 	.word	0x00000008
.L_2337:


//--------------------- .nv.info._Z25selective_scan_fwd_kernelI32Selective_Scan_fwd_kernel_traitsILi32ELi8ELi1ELb0ELb1ELb1ELb1ELb1EN3c104HalfEffEEv13SSMParamsBase --------------------------
	.section	.nv.info._Z25selective_scan_fwd_kernelI32Selective_Scan_fwd_kernel_traitsILi32ELi8ELi1ELb0ELb1ELb1ELb1ELb1EN3c104HalfEffEEv13SSMParamsBase,"",@"SHT_CUDA_INFO"
	.sectionflags	@""
	.align	4


	//----- nvinfo : EIATTR_CUDA_API_VERSION
	.align		4
        /*0000*/ 	.byte	0x04, 0x37
        /*0002*/ 	.short	(.L_2339 - .L_2338)
.L_2338:
        /*0004*/ 	.word	0x00000082


	//----- nvinfo : EIATTR_KPARAM_INFO
	.align		4
.L_2339:
        /*0008*/ 	.byte	0x04, 0x17
        /*000a*/ 	.short	(.L_2341 - .L_2340)
.L_2340:
        /*000c*/ 	.word	0x00000000
        /*0010*/ 	.short	0x0000
        /*0012*/ 	.short	0x0000
        /*0014*/ 	.byte	0x00, 0xf0, 0x21, 0x06


	//----- nvinfo : EIATTR_SPARSE_MMA_MASK
	.align		4
.L_2341:
        /*0018*/ 	.byte	0x03, 0x50
        /*001a*/ 	.short	0x0000


	//----- nvinfo : EIATTR_MAXREG_COUNT
	.align		4
        /*001c*/ 	.byte	0x03, 0x1b
        /*001e*/ 	.short	0x00ff


	//----- nvinfo : EIATTR_NUM_BARRIERS
	.align		4
        /*0020*/ 	.byte	0x02, 0x4c
        /*0022*/ 	.byte	0x01
	.zero		1


	//----- nvinfo : EIATTR_MERCURY_ISA_VERSION
	.align		4
        /*0024*/ 	.byte	0x03, 0x5f
        /*0026*/ 	.short	0x0101


	//----- nvinfo : EIATTR_COOP_GROUP_MASK_REGIDS
	.align		4
        /*0028*/ 	.byte	0x04, 0x29
        /*002a*/ 	.short	(.L_2343 - .L_2342)


	//   ....[0]....
.L_2342:
        /*002c*/ 	.word	0xffffffff


	//   ....[1]....
        /*0030*/ 	.word	0xffffffff


	//   ....[2]....
        /*0034*/ 	.word	0xffffffff


	//   ....[3]....
        /*0038*/ 	.word	0xffffffff


	//   ....[4]....
        /*003c*/ 	.word	0xffffffff


	//   ....[5]....
        /*0040*/ 	.word	0xffffffff


	//   ....[6]....
        /*0044*/ 	.word	0xffffffff


	//   ....[7]....
        /*0048*/ 	.word	0xffffffff


	//   ....[8]....
        /*004c*/ 	.word	0xffffffff


	//   ....[9]....
        /*0050*/ 	.word	0xffffffff


	//   ....[10]....
        /*0054*/ 	.word	0xffffffff


	//   ....[11]....
        /*0058*/ 	.word	0xffffffff


	//   ....[12]....
        /*005c*/ 	.word	0xffffffff


	//   ....[13]....
        /*0060*/ 	.word	0xffffffff


	//   ....[14]....
        /*0064*/ 	.word	0xffffffff


	//   ....[15]....
        /*0068*/ 	.word	0xffffffff


	//   ....[16]....
        /*006c*/ 	.word	0xffffffff


	//   ....[17]....
        /*0070*/ 	.word	0xffffffff


	//   ....[18]....
        /*0074*/ 	.word	0xffffffff


	//----- nvinfo : EIATTR_COOP_GROUP_INSTR_OFFSETS
	.align		4
.L_2343:
        /*0078*/ 	.byte	0x04, 0x28
        /*007a*/ 	.short	(.L_2345 - .L_2344)


	//   ....[0]....
.L_2344:
        /*007c*/ 	.word	0x00001ab0


	//   ....[1]....
        /*0080*/ 	.word	0x00001c80


	//   ....[2]....
        /*0084*/ 	.word	0x000035d0


	//   ....[3]....
        /*0088*/ 	.word	0x00003da0


	//   ....[4]....
        /*008c*/ 	.word	0x000041a0


	//   ....[5]....
        /*0090*/ 	.word	0x000041b0


	//   ....[6]....
        /*0094*/ 	.word	0x000041e0


	//   ....[7]....
        /*0098*/ 	.word	0x00004200


	//   ....[8]....
        /*009c*/ 	.word	0x00004230


	//   ....[9]....
        /*00a0*/ 	.word	0x00004250


	//   ....[10]....
        /*00a4*/ 	.word	0x00004280


	//   ....[11]....
        /*00a8*/ 	.word	0x000042a0


	//   ....[12]....
        /*00ac*/ 	.word	0x000042d0


	//   ....[13]....
        /*00b0*/ 	.word	0x000042f0


	//   ....[14]....
        /*00b4*/ 	.word	0x00004330


	//   ....[15]....
        /*00b8*/ 	.word	0x00004340


	//   ....[16]....
        /*00bc*/ 	.word	0x00004b50


	//   ....[17]....
        /*00c0*/ 	.word	0x00005230


	//   ....[18]....
        /*00c4*/ 	.word	0x00005750


	//----- nvinfo : EIATTR_EXIT_INSTR_OFFSETS
	.align		4
.L_2345:
        /*00c8*/ 	.byte	0x04, 0x1c
        /*00ca*/ 	.short	(.L_2347 - .L_2346)


	//   ....[0]....
.L_2346:
        /*00cc*/ 	.word	0x000002b0


	//   ....[1]....
        /*00d0*/ 	.word	0x000012f0


	//   ....[2]....
        /*00d4*/ 	.word	0x00001570


	//   ....[3]....
        /*00d8*/ 	.word	0x00005b80


	//----- nvinfo : EIATTR_MAX_THREADS
	.align		4
.L_2347:
        /*00dc*/ 	.byte	0x04, 0x05
        /*00de*/ 	.short	(.L_2349 - .L_2348)
.L_2348:
        /*00e0*/ 	.word	0x00000020
        /*00e4*/ 	.word	0x00000001
        /*00e8*/ 	.word	0x00000001


	//----- nvinfo : EIATTR_CRS_STACK_SIZE
	.align		4
.L_2349:
        /*00ec*/ 	.byte	0x04, 0x1e
        /*00ee*/ 	.short	(.L_2351 - .L_2350)
.L_2350:
        /*00f0*/ 	.word	0x00000000


	//----- nvinfo : EIATTR_CBANK_PARAM_SIZE
	.align		4
.L_2351:
        /*00f4*/ 	.byte	0x03, 0x19
        /*00f6*/ 	.short	0x0188


	//----- nvinfo : EIATTR_PARAM_CBANK
	.align		4
        /*00f8*/ 	.byte	0x04, 0x0a
        /*00fa*/ 	.short	(.L_2353 - .L_2352)
	.align		4
.L_2352:
        /*00fc*/ 	.word	index@(.nv.constant0._Z25selective_scan_fwd_kernelI32Selective_Scan_fwd_kernel_traitsILi32ELi8ELi1ELb0ELb1ELb1ELb1ELb1EN3c104HalfEffEEv13SSMParamsBase)
        /*0100*/ 	.short	0x0210
        /*0102*/ 	.short	0x0188


	//----- nvinfo : EIATTR_SW_WAR
	.align		4
.L_2353:
        /*0104*/ 	.byte	0x04, 0x36
        /*0106*/ 	.short	(.L_2355 - .L_2354)
.L_2354:
        /*0108*/ 	.word	0x00000008
.L_2355:


//--------------------- .nv.info._Z25selective_scan_fwd_kernelI32Selective_Scan_fwd_kernel_traitsILi32ELi8ELi1ELb1ELb1ELb1ELb0ELb0EN3c104HalfEffEEv13SSMParamsBase --------------------------
	.section	.nv.info._Z25selective_scan_fwd_kernelI32Selective_Scan_fwd_kernel_traitsILi32ELi8ELi1ELb1ELb1ELb1ELb0ELb0EN3c104HalfEffEEv13SSMParamsBase,"",@"SHT_CUDA_INFO"
	.sectionflags	@""
	.align	4


	//----- nvinfo : EIATTR_CUDA_API_VERSION
	.align		4
        /*0000*/ 	.byte	0x04, 0x37
        /*0002*/ 	.short	(.L_2357 - .L_2356)
.L_2356:
        /*0004*/ 	.word	0x00000082


	//----- nvinfo : EIATTR_KPARAM_INFO
	.align		4
.L_2357:
        /*0008*/ 	.byte	0x04, 0x17
        /*000a*/ 	.short	(.L_2359 - .L_2358)
.L_2358:
        /*000c*/ 	.word	0x00000000
        /*0010*/ 	.short	0x0000
        /*0012*/ 	.short	0x0000
        /*0014*/ 	.byte	0x00, 0xf0, 0x21, 0x06


	//----- nvinfo : EIATTR_SPARSE_MMA_MASK
	.align		4
.L_2359:
        /*0018*/ 	.byte	0x03, 0x50
        /*001a*/ 	.short	0x0000


	//----- nvinfo : EIATTR_MAXREG_COUNT
	.align		4
        /*001c*/ 	.byte	0x03, 0x1b
        /*001e*/ 	.short	0x00ff


	//----- nvinfo : EIATTR_NUM_BARRIERS
	.align		4
        /*0020*/ 	.byte	0x02, 0x4c
        /*0022*/ 	.byte	0x01
	.zero		1


	//----- nvinfo : EIATTR_MERCURY_ISA_VERSION
	.align		4
        /*0024*/ 	.byte	0x03, 0x5f
        /*0026*/ 	.short	0x0101


	//----- nvinfo : EIATTR_COOP_GROUP_MASK_REGIDS
	.align		4
        /*0028*/ 	.byte	0x04, 0x29
        /*002a*/ 	.short	(.L_2361 - .L_2360)


	//   ....[0]....
.L_2360:
        /*002c*/ 	.word	0xffffffff


	//   ....[1]....
        /*0030*/ 	.word	0xffffffff


	//   ....[2]....
        /*0034*/ 	.word	0xffffffff


	//   ....[3]....
        /*0038*/ 	.word	0xffffffff


	//   ....[4]....
        /*003c*/ 	.word	0xffffffff


	//   ....[5]....
        /*0040*/ 	.word	0xffffffff


	//   ....[6]....
        /*0044*/ 	.word	0xffffffff


	//   ....[7]....
        /*0048*/ 	.word	0xffffffff


	//   ....[8]....
        /*004c*/ 	.word	0xffffffff


	//   ....[9]....
        /*0050*/ 	.word	0xffffffff


	//   ....[10]....
        /*0054*/ 	.word	0xffffffff


	//   ....[11]....
        /*0058*/ 	.word	0xffffffff


	//----- nvinfo : EIATTR_COOP_GROUP_INSTR_OFFSETS
	.align		4
.L_2361:
        /*005c*/ 	.byte	0x04, 0x28
        /*005e*/ 	.short	(.L_2363 - .L_2362)


	//   ....[0]....
.L_2362:
        /*0060*/ 	.word	0x000033f0


	//   ....[1]....
        /*0064*/ 	.word	0x00003400


	//   ....[2]....
        /*0068*/ 	.word	0x00003430


	//   ....[3]....
        /*006c*/ 	.word	0x00003450


	//   ....[4]....
        /*0070*/ 	.word	0x00003480


	//   ....[5]....
        /*0074*/ 	.word	0x000034a0


	//   ....[6]....
        /*0078*/ 	.word	0x000034d0


	//   ....[7]....
        /*007c*/ 	.word	0x000034f0


	//   ....[8]....
        /*0080*/ 	.word	0x00003520


	//   ....[9]....
        /*0084*/ 	.word	0x00003540


	//   ....[10]....
        /*0088*/ 	.word	0x00003570


	//   ....[11]....
        /*008c*/ 	.word	0x000035b0


	//----- nvinfo : EIATTR_EXIT_INSTR_OFFSETS
	.align		4
.L_2363:
        /*0090*/ 	.byte	0x04, 0x1c
        /*0092*/ 	.short	(.L_2365 - .L_2364)


	//   ....[0]....
.L_2364:
        /*0094*/ 	.word	0x000002a0


	//   ....[1]....
        /*0098*/ 	.word	0x00001230


	//   ....[2]....
        /*009c*/ 	.word	0x00001430


	//   ....[3]....
        /*00a0*/ 	.word	0x00003df0


	//----- nvinfo : EIATTR_MAX_THREADS
	.align		4
.L_2365:
        /*00a4*/ 	.byte	0x04, 0x05
        /*00a6*/ 	.short	(.L_2367 - .L_2366)
.L_2366:
        /*00a8*/ 	.word	0x00000020
        /*00ac*/ 	.word	0x00000001
        /*00b0*/ 	.word	0x00000001


	//----- nvinfo : EIATTR_CRS_STACK_SIZE
	.align		4
.L_2367:
        /*00b4*/ 	.byte	0x04, 0x1e
        /*00b6*/ 	.short	(.L_2369 - .L_2368)
.L_2368:
        /*00b8*/ 	.word	0x00000000


	//----- nvinfo : EIATTR_CBANK_PARAM_SIZE
	.align		4
.L_2369:
        /*00bc*/ 	.byte	0x03, 0x19
        /*00be*/ 	.short	0x0188


	//----- nvinfo : EIATTR_PARAM_CBANK
	.align		4
        /*00c0*/ 	.byte	0x04, 0x0a
        /*00c2*/ 	.short	(.L_2371 - .L_2370)
	.align		4
.L_2370:
        /*00c4*/ 	.word	index@(.nv.constant0._Z25selective_scan_fwd_kernelI32Selective_Scan_fwd_kernel_traitsILi32ELi8ELi1ELb1ELb1ELb1ELb0ELb0EN3c104HalfEffEEv13SSMParamsBase)
        /*00c8*/ 	.short	0x0210
        /*00ca*/ 	.short	0x0188


	//----- nvinfo : EIATTR_SW_WAR
	.align		4
.L_2371:
        /*00cc*/ 	.byte	0x04, 0x36
        /*00ce*/ 	.short	(.L_2373 - .L_2372)
.L_2372:
        /*00d0*/ 	.word	0x00000008
.L_2373:


//--------------------- .nv.info._Z25selective_scan_fwd_kernelI32Selective_Scan_fwd_kernel_traitsILi32ELi8ELi1ELb1ELb1ELb1ELb0ELb1EN3c104HalfEffEEv13SSMParamsBase --------------------------
	.section	.nv.info._Z25selective_scan_fwd_kernelI32Selective_Scan_fwd_kernel_traitsILi32ELi8ELi1ELb1ELb1ELb1ELb0ELb1EN3c104HalfEffEEv13SSMParamsBase,"",@"SHT_CUDA_INFO"
	.sectionflags	@""
	.align	4


	//----- nvinfo : EIATTR_CUDA_API_VERSION
	.align		4
        /*0000*/ 	.byte	0x04, 0x37
        /*0002*/ 	.short	(.L_2375 - .L_2374)
.L_2374:
        /*0004*/ 	.word	0x00000082


	//----- nvinfo : EIATTR_KPARAM_INFO
	.align		4
.L_2375:
        /*0008*/ 	.byte	0x04, 0x17
        /*000a*/ 	.short	(.L_2377 - .L_2376)
.L_2376:
        /*000c*/ 	.word	0x00000000
        /*0010*/ 	.short	0x0000
        /*0012*/ 	.short	0x0000
        /*0014*/ 	.byte	0x00, 0xf0, 0x21, 0x06


	//----- nvinfo : EIATTR_SPARSE_MMA_MASK
	.align		4
.L_2377:
        /*0018*/ 	.byte	0x03, 0x50
        /*001a*/ 	.short	0x0000


	//----- nvinfo : EIATTR_MAXREG_COUNT
	.align		4
        /*001c*/ 	.byte	0x03, 0x1b
        /*001e*/ 	.short	0x00ff


	//----- nvinfo : EIATTR_NUM_BARRIERS
	.align		4
        /*0020*/ 	.byte	0x02, 0x4c
        /*0022*/ 	.byte	0x01
	.zero		1


	//----- nvinfo : EIATTR_MERCURY_ISA_VERSION
	.align		4
        /*0024*/ 	.byte	0x03, 0x5f
        /*0026*/ 	.short	0x0101


	//----- nvinfo : EIATTR_COOP_GROUP_MASK_REGIDS
	.align		4
        /*0028*/ 	.byte	0x04, 0x29
        /*002a*/ 	.short	(.L_2379 - .L_2378)


	//   ....[0]....
.L_2378:
        /*002c*/ 	.word	0xffffffff


	//   ....[1]....
        /*0030*/ 	.word	0xffffffff


	//   ....[2]....
        /*0034*/ 	.word	0xffffffff


	//   ....[3]....
        /*0038*/ 	.word	0xffffffff


	//   ....[4]....
        /*003c*/ 	.word	0xffffffff


	//   ....[5]....
        /*0040*/ 	.word	0xffffffff


	//   ....[6]....
        /*0044*/ 	.word	0xffffffff


	//   ....[7]....
        /*0048*/ 	.word	0xffffffff


	//   ....[8]....
        /*004c*/ 	.word	0xffffffff


	//   ....[9]....
        /*0050*/ 	.word	0xffffffff


	//   ....[10]....
        /*0054*/ 	.word	0xffffffff


	//   ....[11]....
        /*0058*/ 	.word	0xffffffff


	//   ....[12]....
        /*005c*/ 	.word	0xffffffff


	//   ....[13]....
        /*0060*/ 	.word	0xffffffff


	//   ....[14]....
        /*0064*/ 	.word	0xffffffff


	//   ....[15]....
        /*0068*/ 	.word	0xffffffff


	//   ....[16]....
        /*006c*/ 	.word	0xffffffff


	//----- nvinfo : EIATTR_COOP_GROUP_INSTR_OFFSETS
	.align		4
.L_2379:
        /*0070*/ 	.byte	0x04, 0x28
        /*0072*/ 	.short	(.L_2381 - .L_2380)


	//   ....[0]....
.L_2380:
        /*0074*/ 	.word	0x00001ab0


	//   ....[1]....
        /*0078*/ 	.word	0x00001c80


	//   ....[2]....
        /*007c*/ 	.word	0x00003620


	//   ....[3]....
        /*0080*/ 	.word	0x00003df0


	//   ....[4]....
        /*0084*/ 	.word	0x000041f0


	//   ....[5]....
        /*0088*/ 	.word	0x00004200


	//   ....[6]....
        /*008c*/ 	.word	0x00004230


	//   ....[7]....
        /*0090*/ 	.word	0x00004250


	//   ....[8]....
        /*0094*/ 	.word	0x00004280


	//   ....[9]....
        /*0098*/ 	.word	0x000042a0


	//   ....[10]....
        /*009c*/ 	.word	0x000042d0


	//   ....[11]....
        /*00a0*/ 	.word	0x000042f0


	//   ....[12]....
        /*00a4*/ 	.word	0x00004320


	//   ....[13]....
        /*00a8*/ 	.word	0x00004340


	//   ....[14]....
        /*00ac*/ 	.word	0x00004380


	//   ....[15]....
        /*00b0*/ 	.word	0x00004390


	//   ....[16]....
        /*00b4*/ 	.word	0x00004b50


	//----- nvinfo : EIATTR_EXIT_INSTR_OFFSETS
	.align		4
.L_2381:
        /*00b8*/ 	.byte	0x04, 0x1c
        /*00ba*/ 	.short	(.L_2383 - .L_2382)


	//   ....[0]....
.L_2382:
        /*00bc*/ 	.word	0x000002b0


	//   ....[1]....
        /*00c0*/ 	.word	0x000012f0


	//   ....[2]....
        /*00c4*/ 	.word	0x00001570


	//   ....[3]....
        /*00c8*/ 	.word	0x00004fe0


	//----- nvinfo : EIATTR_MAX_THREADS
	.align		4
.L_2383:
        /*00cc*/ 	.byte	0x04, 0x05
        /*00ce*/ 	.short	(.L_2385 - .L_2384)
.L_2384:
        /*00d0*/ 	.word	0x00000020
        /*00d4*/ 	.word	0x00000001
        /*00d8*/ 	.word	0x00000001


	//----- nvinfo : EIATTR_CRS_STACK_SIZE
	.align		4
.L_2385:
        /*00dc*/ 	.byte	0x04, 0x1e
        /*00de*/ 	.short	(.L_2387 - .L_2386)
.L_2386:
        /*00e0*/ 	.word	0x00000000


	//----- nvinfo : EIATTR_CBANK_PARAM_SIZE
	.align		4
.L_2387:
        /*00e4*/ 	.byte	0x03, 0x19
        /*00e6*/ 	.short	0x0188


	//----- nvinfo : EIATTR_PARAM_CBANK
	.align		4
        /*00e8*/ 	.byte	0x04, 0x0a
        /*00ea*/ 	.short	(.L_2389 - .L_2388)
	.align		4
.L_2388:
        /*00ec*/ 	.word	index@(.nv.constant0._Z25selective_scan_fwd_kernelI32Selective_Scan_fwd_kernel_traitsILi32ELi8ELi1ELb1ELb1ELb1ELb0ELb1EN3c104HalfEffEEv13SSMParamsBase)
        /*00f0*/ 	.short	0x0210
        /*00f2*/ 	.short	0x0188


	//----- nvinfo : EIATTR_SW_WAR
	.align		4
.L_2389:
        /*00f4*/ 	.byte	0x04, 0x36
        /*00f6*/ 	.short	(.L_2391 - .L_2390)
.L_2390:
        /*00f8*/ 	.word	0x00000008
.L_2391:


//--------------------- .nv.info._Z25selective_scan_fwd_kernelI32Selective_Scan_fwd_kernel_traitsILi32ELi8ELi1ELb1ELb1ELb1ELb1ELb0EN3c104HalfEffEEv13SSMParamsBase --------------------------
	.section	.nv.info._Z25selective_scan_fwd_kernelI32Selective_Scan_fwd_kernel_traitsILi32ELi8ELi1ELb1ELb1ELb1ELb1ELb0EN3c104HalfEffEEv13SSMParamsBase,"",@"SHT_CUDA_INFO"
	.sectionflags	@""
	.align	4


	//----- nvinfo : EIATTR_CUDA_API_VERSION
	.align		4
        /*0000*/ 	.byte	0x04, 0x37
        /*0002*/ 	.short	(.L_2393 - .L_2392)
.L_2392:
        /*0004*/ 	.word	0x00000082


	//----- nvinfo : EIATTR_KPARAM_INFO
	.align		4
.L_2393:
        /*0008*/ 	.byte	0x04, 0x17
        /*000a*/ 	.short	(.L_2395 - .L_2394)
.L_2394:
        /*000c*/ 	.word	0x00000000
        /*0010*/ 	.short	0x0000
        /*0012*/ 	.short	0x0000
        /*0014*/ 	.byte	0x00, 0xf0, 0x21, 0x06


	//----- nvinfo : EIATTR_SPARSE_MMA_MASK
	.align		4
.L_2395:
        /*0018*/ 	.byte	0x03, 0x50
        /*001a*/ 	.short	0x0000


	//----- nvinfo : EIATTR_MAXREG_COUNT
	.align		4
        /*001c*/ 	.byte	0x03, 0x1b
        /*001e*/ 	.short	0x00ff


	//----- nvinfo : EIATTR_NUM_BARRIERS
	.align		4
        /*0020*/ 	.byte	0x02, 0x4c
        /*0022*/ 	.byte	0x01
	.zero		1


	//----- nvinfo : EIATTR_MERCURY_ISA_VERSION
	.align		4
        /*0024*/ 	.byte	0x03, 0x5f
        /*0026*/ 	.short	0x0101


	//----- nvinfo : EIATTR_COOP_GROUP_MASK_REGIDS
	.align		4
        /*0028*/ 	.byte	0x04, 0x29
        /*002a*/ 	.short	(.L_2397 - .L_2396)


	//   ....[0]....
.L_2396:
        /*002c*/ 	.word	0xffffffff


	//   ....[1]....
        /*0030*/ 	.word	0xffffffff


	//   ....[2]....
        /*0034*/ 	.word	0xffffffff


	//   ....[3]....
        /*0038*/ 	.word	0xffffffff


	//   ....[4]....
        /*003c*/ 	.word	0xffffffff


	//   ....[5]....
        /*0040*/ 	.word	0xffffffff


	//   ....[6]....
        /*0044*/ 	.word	0xffffffff


	//   ....[7]....
        /*0048*/ 	.word	0xffffffff


	//   ....[8]....
        /*004c*/ 	.word	0xffffffff


	//   ....[9]....
        /*0050*/ 	.word	0xffffffff


	//   ....[10]....
        /*0054*/ 	.word	0xffffffff


	//   ....[11]....
        /*0058*/ 	.word	0xffffffff


	//----- nvinfo : EIATTR_COOP_GROUP_INSTR_OFFSETS
	.align		4
.L_2397:
        /*005c*/ 	.byte	0x04, 0x28
        /*005e*/ 	.short	(.L_2399 - .L_2398)


	//   ....[0]....
.L_2398:
        /*0060*/ 	.word	0x000033f0


	//   ....[1]....
        /*0064*/ 	.word	0x00003400


	//   ....[2]....
        /*0068*/ 	.word	0x00003430


	//   ....[3]....
        /*006c*/ 	.word	0x00003450


	//   ....[4]....
        /*0070*/ 	.word	0x00003480


	//   ....[5]....
        /*0074*/ 	.word	0x000034a0


	//   ....[6]....
        /*0078*/ 	.word	0x000034d0


	//   ....[7]....
        /*007c*/ 	.word	0x000034f0


	//   ....[8]....
        /*0080*/ 	.word	0x00003520


	//   ....[9]....
        /*0084*/ 	.word	0x00003540


	//   ....[10]....
        /*0088*/ 	.word	0x00003570


	//   ....[11]....
        /*008c*/ 	.word	0x000035b0


	//----- nvinfo : EIATTR_EXIT_INSTR_OFFSETS
	.align		4
.L_2399:
        /*0090*/ 	.byte	0x04, 0x1c
        /*0092*/ 	.short	(.L_2401 - .L_2400)


	//   ....[0]....
.L_2400:
        /*0094*/ 	.word	0x000002a0


	//   ....[1]....
        /*0098*/ 	.word	0x00001230


	//   ....[2]....
        /*009c*/ 	.word	0x00001430


	//   ....[3]....
        /*00a0*/ 	.word	0x000043d0


	//----- nvinfo : EIATTR_MAX_THREADS
	.align		4
.L_2401:
        /*00a4*/ 	.byte	0x04, 0x05
        /*00a6*/ 	.short	(.L_2403 - .L_2402)
.L_2402:
        /*00a8*/ 	.word	0x00000020
        /*00ac*/ 	.word	0x00000001
        /*00b0*/ 	.word	0x00000001


	//----- nvinfo : EIATTR_CRS_STACK_SIZE
	.align		4
.L_2403:
        /*00b4*/ 	.byte	0x04, 0x1e
        /*00b6*/ 	.short	(.L_2405 - .L_2404)
.L_2404:
        /*00b8*/ 	.word	0x00000000


	//----- nvinfo : EIATTR_CBANK_PARAM_SIZE
	.align		4
.L_2405:
        /*00bc*/ 	.byte	0x03, 0x19
        /*00be*/ 	.short	0x0188


	//----- nvinfo : EIATTR_PARAM_CBANK
	.align		4
        /*00c0*/ 	.byte	0x04, 0x0a
        /*00c2*/ 	.short	(.L_2407 - .L_2406)
	.align		4
.L_2406:
        /*00c4*/ 	.word	index@(.nv.constant0._Z25selective_scan_fwd_kernelI32Selective_Scan_fwd_kernel_traitsILi32ELi8ELi1ELb1ELb1ELb1ELb1ELb0EN3c104HalfEffEEv13SSMParamsBase)
        /*00c8*/ 	.short	0x0210
        /*00ca*/ 	.short	0x0188


	//----- nvinfo : EIATTR_SW_WAR
	.align		4
.L_2407:
        /*00cc*/ 	.byte	0x04, 0x36
        /*00ce*/ 	.short	(.L_2409 - .L_2408)
.L_2408:
        /*00d0*/ 	.word	0x00000008
.L_2409:


//--------------------- .nv.info._Z25selective_scan_fwd_kernelI32Selective_Scan_fwd_kernel_traitsILi32ELi8ELi1ELb1ELb1ELb1ELb1ELb1EN3c104HalfEffEEv13SSMParamsBase --------------------------
	.section	.nv.info._Z25selective_scan_fwd_kernelI32Selective_Scan_fwd_kernel_traitsILi32ELi8ELi1ELb1ELb1ELb1ELb1ELb1EN3c104HalfEffEEv13SSMParamsBase,"",@"SHT_CUDA_INFO"
	.sectionflags	@""
	.align	4


	//----- nvinfo : EIATTR_CUDA_API_VERSION
	.align		4
        /*0000*/ 	.byte	0x04, 0x37
        /*0002*/ 	.short	(.L_2411 - .L_2410)
.L_2410:
        /*0004*/ 	.word	0x00000082


	//----- nvinfo : EIATTR_KPARAM_INFO
	.align		4
.L_2411:
        /*0008*/ 	.byte	0x04, 0x17
        /*000a*/ 	.short	(.L_2413 - .L_2412)
.L_2412:
        /*000c*/ 	.word	0x00000000
        /*0010*/ 	.short	0x0000
        /*0012*/ 	.short	0x0000
        /*0014*/ 	.byte	0x00, 0xf0, 0x21, 0x06


	//----- nvinfo : EIATTR_SPARSE_MMA_MASK
	.align		4
.L_2413:
        /*0018*/ 	.byte	0x03, 0x50
        /*001a*/ 	.short	0x0000


	//----- nvinfo : EIATTR_MAXREG_COUNT
	.align		4
        /*001c*/ 	.byte	0x03, 0x1b
        /*001e*/ 	.short	0x00ff


	//----- nvinfo : EIATTR_NUM_BARRIERS
	.align		4
        /*0020*/ 	.byte	0x02, 0x4c
        /*0022*/ 	.byte	0x01
	.zero		1


	//----- nvinfo : EIATTR_MERCURY_ISA_VERSION
	.align		4
        /*0024*/ 	.byte	0x03, 0x5f
        /*0026*/ 	.short	0x0101


	//----- nvinfo : EIATTR_COOP_GROUP_MASK_REGIDS
	.align		4
        /*0028*/ 	.byte	0x04, 0x29
        /*002a*/ 	.short	(.L_2415 - .L_2414)


	//   ....[0]....
.L_2414:
        /*002c*/ 	.word	0xffffffff


	//   ....[1]....
        /*0030*/ 	.word	0xffffffff


	//   ....[2]....
        /*0034*/ 	.word	0xffffffff


	//   ....[3]....
        /*0038*/ 	.word	0xffffffff


	//   ....[4]....
        /*003c*/ 	.word	0xffffffff


	//   ....[5]....
        /*0040*/ 	.word	0xffffffff


	//   ....[6]....
        /*0044*/ 	.word	0xffffffff


	//   ....[7]....
        /*0048*/ 	.word	0xffffffff


	//   ....[8]....
        /*004c*/ 	.word	0xffffffff


	//   ....[9]....
        /*0050*/ 	.word	0xffffffff


	//   ....[10]....
        /*0054*/ 	.word	0xffffffff


	//   ....[11]....
        /*0058*/ 	.word	0xffffffff


	//   ....[12]....
        /*005c*/ 	.word	0xffffffff


	//   ....[13]....
        /*0060*/ 	.word	0xffffffff


	//   ....[14]....
        /*0064*/ 	.word	0xffffffff


	//   ....[15]....
        /*0068*/ 	.word	0xffffffff


	//   ....[16]....
        /*006c*/ 	.word	0xffffffff


	//   ....[17]....
        /*0070*/ 	.word	0xffffffff


	//   ....[18]....
        /*0074*/ 	.word	0xffffffff


	//----- nvinfo : EIATTR_COOP_GROUP_INSTR_OFFSETS
	.align		4
.L_2415:
        /*0078*/ 	.byte	0x04, 0x28
        /*007a*/ 	.short	(.L_2417 - .L_2416)


	//   ....[0]....
.L_2416:
        /*007c*/ 	.word	0x00001ab0


	//   ....[1]....
        /*0080*/ 	.word	0x00001c80


	//   ....[2]....
        /*0084*/ 	.word	0x000035d0


	//   ....[3]....
        /*0088*/ 	.word	0x00003da0


	//   ....[4]....
        /*008c*/ 	.word	0x000041a0


	//   ....[5]....
        /*0090*/ 	.word	0x000041b0


	//   ....[6]....
        /*0094*/ 	.word	0x000041e0


	//   ....[7]....
        /*0098*/ 	.word	0x00004200


	//   ....[8]....
        /*009c*/ 	.word	0x00004230


	//   ....[9]....
        /*00a0*/ 	.word	0x00004250


	//   ....[10]....
        /*00a4*/ 	.word	0x00004280


	//   ....[11]....
        /*00a8*/ 	.word	0x000042a0


	//   ....[12]....
        /*00ac*/ 	.word	0x000042d0


	//   ....[13]....
        /*00b0*/ 	.word	0x000042f0


	//   ....[14]....
        /*00b4*/ 	.word	0x00004330


	//   ....[15]....
        /*00b8*/ 	.word	0x00004340


	//   ....[16]....
        /*00bc*/ 	.word	0x00004b50


	//   ....[17]....
        /*00c0*/ 	.word	0x00005230


	//   ....[18]....
        /*00c4*/ 	.word	0x00005750


	//----- nvinfo : EIATTR_EXIT_INSTR_OFFSETS
	.align		4
.L_2417:
        /*00c8*/ 	.byte	0x04, 0x1c
        /*00ca*/ 	.short	(.L_2419 - .L_2418)


	//   ....[0]....
.L_2418:
        /*00cc*/ 	.word	0x000002b0


	//   ....[1]....
        /*00d0*/ 	.word	0x000012f0


	//   ....[2]....
        /*00d4*/ 	.word	0x00001570


	//   ....[3]....
        /*00d8*/ 	.word	0x00005b80


	//----- nvinfo : EIATTR_MAX_THREADS
	.align		4
.L_2419:
        /*00dc*/ 	.byte	0x04, 0x05
        /*00de*/ 	.short	(.L_2421 - .L_2420)
.L_2420:
        /*00e0*/ 	.word	0x00000020
        /*00e4*/ 	.word	0x00000001
        /*00e8*/ 	.word	0x00000001


	//----- nvinfo : EIATTR_CRS_STACK_SIZE
	.align		4
.L_2421:
        /*00ec*/ 	.byte	0x04, 0x1e
        /*00ee*/ 	.short	(.L_2423 - .L_2422)
.L_2422:
        /*00f0*/ 	.word	0x00000000


	//----- nvinfo : EIATTR_CBANK_PARAM_SIZE
	.align		4
.L_2423:
        /*00f4*/ 	.byte	0x03, 0x19
        /*00f6*/ 	.short	0x0188


	//----- nvinfo : EIATTR_PARAM_CBANK
	.align		4
        /*00f8*/ 	.byte	0x04, 0x0a
        /*00fa*/ 	.short	(.L_2425 - .L_2424)
	.align		4
.L_2424:
        /*00fc*/ 	.word	index@(.nv.constant0._Z25selective_scan_fwd_kernelI32Selective_Scan_fwd_kernel_traitsILi32ELi8ELi1ELb1ELb1ELb1ELb1ELb1EN3c104HalfEffEEv13SSMParamsBase)
        /*0100*/ 	.short	0x0210
        /*0102*/ 	.short	0x0188


	//----- nvinfo : EIATTR_SW_WAR
	.align		4
.L_2425:
        /*0104*/ 	.byte	0x04, 0x36
        /*0106*/ 	.short	(.L_2427 - .L_2426)
.L_2426:
        /*0108*/ 	.word	0x00000008
.L_2427:


//--------------------- .nv.info._Z25selective_scan_fwd_kernelI32Selective_Scan_fwd_kernel_traitsILi32ELi4ELi1ELb0ELb1ELb1ELb0ELb0EN3c104HalfEffEEv13SSMParamsBase --------------------------
	.section	.nv.info._Z25selective_scan_fwd_kernelI32Selective_Scan_fwd_kernel_traitsILi32ELi4ELi1ELb0ELb1ELb1ELb0ELb0EN3c104HalfEffEEv13SSMParamsBase,"",@"SHT_CUDA_INFO"
	.sectionflags	@""
	.align	4


	//----- nvinfo : EIATTR_CUDA_API_VERSION
	.align		4
        /*0000*/ 	.byte	0x04, 0x37
        /*0002*/ 	.short	(.L_2429 - .L_2428)
.L_2428:
        /*0004*/ 	.word	0x00000082


	//----- nvinfo : EIATTR_KPARAM_INFO
	.align		4
.L_2429:
        /*0008*/ 	.byte	0x04, 0x17
        /*000a*/ 	.short	(.L_2431 - .L_2430)
.L_2430:
        /*000c*/ 	.word	0x00000000
        /*0010*/ 	.short	0x0000
        /*0012*/ 	.short	0x0000
        /*0014*/ 	.byte	0x00, 0xf0, 0x21, 0x06


	//----- nvinfo : EIATTR_SPARSE_MMA_MASK
	.align		4
.L_2431:
        /*0018*/ 	.byte	0x03, 0x50
        /*001a*/ 	.short	0x0000


	//----- nvinfo : EIATTR_MAXREG_COUNT
	.align		4
        /*001c*/ 	.byte	0x03, 0x1b
        /*001e*/ 	.short	0x00ff


	//----- nvinfo : EIATTR_NUM_BARRIERS
	.align		4
        /*0020*/ 	.byte	0x02, 0x4c
        /*0022*/ 	.byte	0x01
	.zero		1


	//----- nvinfo : EIATTR_MERCURY_ISA_VERSION
	.align		4
        /*0024*/ 	.byte	0x03, 0x5f
        /*0026*/ 	.short	0x0101


	//----- nvinfo : EIATTR_COOP_GROUP_MASK_REGIDS
	.align		4
        /*0028*/ 	.byte	0x04, 0x29
        /*002a*/ 	.short	(.L_2433 - .L_2432)


	//   ....[0]....
.L_2432:
        /*002c*/ 	.word	0xffffffff


	//   ....[1]....
        /*0030*/ 	.word	0xffffffff


	//   ....[2]....
        /*0034*/ 	.word	0xffffffff


	//   ....[3]....
        /*0038*/ 	.word	0xffffffff


	//   ....[4]....
        /*003c*/ 	.word	0xffffffff


	//   ....[5]....
        /*0040*/ 	.word	0xffffffff


	//   ....[6]....
        /*0044*/ 	.word	0xffffffff


	//   ....[7]....
        /*0048*/ 	.word	0xffffffff


	//   ....[8]....
        /*004c*/ 	.word	0xffffffff


	//   ....[9]....
        /*0050*/ 	.word	0xffffffff


	//   ....[10]....
        /*0054*/ 	.word	0xffffffff


	//   ....[11]....
        /*0058*/ 	.word	0xffffffff


	//   ....[12]....
        /*005c*/ 	.word	0xffffffff


	//   ....[13]....
        /*0060*/ 	.word	0xffffffff


	//   ....[14]....
        /*0064*/ 	.word	0xffffffff


	//   ....[15]....
        /*0068*/ 	.word	0xffffffff


	//   ....[16]....
        /*006c*/ 	.word	0xffffffff


	//----- nvinfo : EIATTR_COOP_GROUP_INSTR_OFFSETS
	.align		4
.L_2433:
        /*0070*/ 	.byte	0x04, 0x28
        /*0072*/ 	.short	(.L_2435 - .L_2434)


	//   ....[0]....
.L_2434:
        /*0074*/ 	.word	0x000016c0


	//   ....[1]....
        /*0078*/ 	.word	0x00001780


	//   ....[2]....
        /*007c*/ 	.word	0x00002590


	//   ....[3]....
        /*0080*/ 	.word	0x00002800


	//   ....[4]....
        /*0084*/ 	.word	0x00002b20


	//   ....[5]....
        /*0088*/ 	.word	0x00002b30


	//   ....[6]....
        /*008c*/ 	.word	0x00002b60


	//   ....[7]....
        /*0090*/ 	.word	0x00002b80


	//   ....[8]....
        /*0094*/ 	.word	0x00002bb0


	//   ....[9]....
        /*0098*/ 	.word	0x00002bd0


	//   ....[10]....
        /*009c*/ 	.word	0x00002c00


	//   ....[11]....
        /*00a0*/ 	.word	0x00002c20


	//   ....[12]....
        /*00a4*/ 	.word	0x00002c50


	//   ....[13]....
        /*00a8*/ 	.word	0x00002c70


	//   ....[14]....
        /*00ac*/ 	.word	0x00002ca0


	//   ....[15]....
        /*00b0*/ 	.word	0x00002ce0


	//   ....[16]....
        /*00b4*/ 	.word	0x00003320


	//----- nvinfo : EIATTR_EXIT_INSTR_OFFSETS
	.align		4
.L_2435:
        /*00b8*/ 	.byte	0x04, 0x1c
        /*00ba*/ 	.short	(.L_2437 - .L_2436)


	//   ....[0]....
.L_2436:
        /*00bc*/ 	.word	0x000002a0


	//   ....[1]....
        /*00c0*/ 	.word	0x00001270


	//   ....[2]....
        /*00c4*/ 	.word	0x00001490


	//   ....[3]....
        /*00c8*/ 	.word	0x00003690


	//----- nvinfo : EIATTR_MAX_THREADS
	.align		4
.L_2437:
        /*00cc*/ 	.byte	0x04, 0x05
        /*00ce*/ 	.short	(.L_2439 - .L_2438)
.L_2438:
        /*00d0*/ 	.word	0x00000020
        /*00d4*/ 	.word	0x00000001
        /*00d8*/ 	.word	0x00000001


	//----- nvinfo : EIATTR_CRS_STACK_SIZE
	.align		4
.L_2439:
        /*00dc*/ 	.byte	0x04, 0x1e
        /*00de*/ 	.short	(.L_2441 - .L_2440)
.L_2440:
        /*00e0*/ 	.word	0x00000000


	//----- nvinfo : EIATTR_CBANK_PARAM_SIZE
	.align		4
.L_2441:
        /*00e4*/ 	.byte	0x03, 0x19
        /*00e6*/ 	.short	0x0188


	//----- nvinfo : EIATTR_PARAM_CBANK
	.align		4
        /*00e8*/ 	.byte	0x04, 0x0a
        /*00ea*/ 	.short	(.L_2443 - .L_2442)
	.align		4
.L_2442:
        /*00ec*/ 	.word	index@(.nv.constant0._Z25selective_scan_fwd_kernelI32Selective_Scan_fwd_kernel_traitsILi32ELi4ELi1ELb0ELb1ELb1ELb0ELb0EN3c104HalfEffEEv13SSMParamsBase)
        /*00f0*/ 	.short	0x0210
        /*00f2*/ 	.short	0x0188


	//----- nvinfo : EIATTR_SW_WAR
	.align		4
.L_2443:
        /*00f4*/ 	.byte	0x04, 0x36
        /*00f6*/ 	.short	(.L_2445 - .L_2444)
.L_2444:
        /*00f8*/ 	.word	0x00000008
.L_2445:


//--------------------- .nv.info._Z25selective_scan_fwd_kernelI32Selective_Scan_fwd_kernel_traitsILi32ELi4ELi1ELb0ELb1ELb1ELb0ELb1EN3c104HalfEffEEv13SSMParamsBase --------------------------
	.section	.nv.info._Z25selective_scan_fwd_kernelI32Selective_Scan_fwd_kernel_traitsILi32ELi4ELi1ELb0ELb1ELb1ELb0ELb1EN3c104HalfEffEEv13SSMParamsBase,"",@"SHT_CUDA_INFO"
	.sectionflags	@""
	.align	4


	//----- nvinfo : EIATTR_CUDA_API_VERSION
	.align		4
        /*0000*/ 	.byte	0x04, 0x37
        /*0002*/ 	.short	(.L_2447 - .L_2446)
.L_2446:
        /*0004*/ 	.word	0x00000082


	//----- nvinfo : EIATTR_KPARAM_INFO
	.align		4
.L_2447:
        /*0008*/ 	.byte	0x04, 0x17
        /*000a*/ 	.short	(.L_2449 - .L_2448)
.L_2448:
        /*000c*/ 	.word	0x00000000
        /*0010*/ 	.short	0x0000
        /*0012*/ 	.short	0x0000
        /*0014*/ 	.byte	0x00, 0xf0, 0x21, 0x06


	//----- nvinfo : EIATTR_SPARSE_MMA_MASK
	.align		4
.L_2449:
        /*0018*/ 	.byte	0x03, 0x50
        /*001a*/ 	.short	0x0000


	//----- nvinfo : EIATTR_MAXREG_COUNT
	.align		4
        /*001c*/ 	.byte	0x03, 0x1b
        /*001e*/ 	.short	0x00ff


	//----- nvinfo : EIATTR_NUM_BARRIERS
	.align		4
        /*0020*/ 	.byte	0x02, 0x4c
        /*0022*/ 	.byte	0x01
	.zero		1


	//----- nvinfo : EIATTR_MERCURY_ISA_VERSION
	.align		4
        /*0024*/ 	.byte	0x03, 0x5f
        /*0026*/ 	.short	0x0101


	//----- nvinfo : EIATTR_COOP_GROUP_MASK_REGIDS
	.align		4
        /*0028*/ 	.byte	0x04, 0x29
        /*002a*/ 	.short	(.L_2451 - .L_2450)


	//   ....[0]....
.L_2450:
        /*002c*/ 	.word	0xffffffff


	//   ....[1]....
        /*0030*/ 	.word	0xffffffff


	//   ....[2]....
        /*0034*/ 	.word	0xffffffff


	//   ....[3]....
        /*0038*/ 	.word	0xffffffff


	//   ....[4]....
        /*003c*/ 	.word	0xffffffff


	//   ....[5]....
        /*0040*/ 	.word	0xffffffff


	//   ....[6]....
        /*0044*/ 	.word	0xffffffff


	//   ....[7]....
        /*0048*/ 	.word	0xffffffff


	//   ....[8]....
        /*004c*/ 	.word	0xffffffff


	//   ....[9]....
        /*0050*/ 	.word	0xffffffff


	//   ....[10]....
        /*0054*/ 	.word	0xffffffff


	//   ....[11]....
        /*0058*/ 	.word	0xffffffff


	//   ....[12]....
        /*005c*/ 	.word	0xffffffff


	//   ....[13]....
        /*0060*/ 	.word	0xffffffff


	//   ....[14]....
        /*0064*/ 	.word	0xffffffff


	//   ....[15]....
        /*0068*/ 	.word	0xffffffff


	//   ....[16]....
        /*006c*/ 	.word	0xffffffff


	//----- nvinfo : EIATTR_COOP_GROUP_INSTR_OFFSETS
	.align		4
.L_2451:
        /*0070*/ 	.byte	0x04, 0x28
        /*0072*/ 	.short	(.L_2453 - .L_2452)


	//   ....[0]....
.L_2452:
        /*0074*/ 	.word	0x00001730


	//   ....[1]....
        /*0078*/ 	.word	0x000017f0


	//   ....[2]....
        /*007c*/ 	.word	0x000025c0


	//   ....[3]....
        /*0080*/ 	.word	0x000027f0


	//   ....[4]....
        /*0084*/ 	.word	0x00002b50


	//   ....[5]....
        /*0088*/ 	.word	0x00002b60


	//   ....[6]....
        /*008c*/ 	.word	0x00002b90


	//   ....[7]....
        /*0090*/ 	.word	0x00002bb0


	//   ....[8]....
        /*0094*/ 	.word	0x00002be0


	//   ....[9]....
        /*0098*/ 	.word	0x00002c00


	//   ....[10]....
        /*009c*/ 	.word	0x00002c30


	//   ....[11]....
        /*00a0*/ 	.word	0x00002c50


	//   ....[12]....
        /*00a4*/ 	.word	0x00002c80


	//   ....[13]....
        /*00a8*/ 	.word	0x00002ca0


	//   ....[14]....
        /*00ac*/ 	.word	0x00002cd0


	//   ....[15]....
        /*00b0*/ 	.word	0x00002d10


	//   ....[16]....
        /*00b4*/ 	.word	0x00003320


	//----- nvinfo : EIATTR_EXIT_INSTR_OFFSETS
	.align		4
.L_2453:
        /*00b8*/ 	.byte	0x04, 0x1c
        /*00ba*/ 	.short	(.L_2455 - .L_2454)


	//   ....[0]....
.L_2454:
        /*00bc*/ 	.word	0x000002b0


	//   ....[1]....
        /*00c0*/ 	.word	0x000012f0


	//   ....[2]....
        /*00c4*/ 	.word	0x00001500


	//   ....[3]....
        /*00c8*/ 	.word	0x00003690


	//----- nvinfo : EIATTR_MAX_THREADS
	.align		4
.L_2455:
        /*00cc*/ 	.byte	0x04, 0x05
        /*00ce*/ 	.short	(.L_2457 - .L_2456)
.L_2456:
        /*00d0*/ 	.word	0x00000020
        /*00d4*/ 	.word	0x00000001
        /*00d8*/ 	.word	0x00000001


	//----- nvinfo : EIATTR_CRS_STACK_SIZE
	.align		4
.L_2457:
        /*00dc*/ 	.byte	0x04, 0x1e
        /*00de*/ 	.short	(.L_2459 - .L_2458)
.L_2458:
        /*00e0*/ 	.word	0x00000000


	//----- nvinfo : EIATTR_CBANK_PARAM_SIZE
	.align		4
.L_2459:
        /*00e4*/ 	.byte	0x03, 0x19
        /*00e6*/ 	.short	0x0188


	//----- nvinfo : EIATTR_PARAM_CBANK
	.align		4
        /*00e8*/ 	.byte	0x04, 0x0a
        /*00ea*/ 	.short	(.L_2461 - .L_2460)
	.align		4
.L_2460:
        /*00ec*/ 	.word	index@(.nv.constant0._Z25selective_scan_fwd_kernelI32Selective_Scan_fwd_kernel_traitsILi32ELi4ELi1ELb0ELb1ELb1ELb0ELb1EN3c104HalfEffEEv13SSMParamsBase)
        /*00f0*/ 	.short	0x0210
        /*00f2*/ 	.short	0x0188


	//----- nvinfo : EIATTR_SW_WAR
	.align		4
.L_2461:
        /*00f4*/ 	.byte	0x04, 0x36
        /*00f6*/ 	.short	(.L_2463 - .L_2462)
.L_2462:
        /*00f8*/ 	.word	0x00000008
.L_2463:


//--------------------- .nv.info._Z25selective_scan_fwd_kernelI32Selective_Scan_fwd_kernel_traitsILi32ELi4ELi1ELb0ELb1ELb1ELb1ELb0EN3c104HalfEffEEv13SSMParamsBase --------------------------
	.section	.nv.info._Z25selective_scan_fwd_kernelI32Selective_Scan_fwd_kernel_traitsILi32ELi4ELi1ELb0ELb1ELb1ELb1ELb0EN3c104HalfEffEEv13SSMParamsBase,"",@"SHT_CUDA_INFO"
	.sectionflags	@""
	.align	4


	//----- nvinfo : EIATTR_CUDA_API_VERSION
	.align		4
        /*0000*/ 	.byte	0x04, 0x37
        /*0002*/ 	.short	(.L_2465 - .L_2464)
.L_2464:
        /*0004*/ 	.word	0x00000082


	//----- nvinfo : EIATTR_KPARAM_INFO
	.align		4
.L_2465:
        /*0008*/ 	.byte	0x04, 0x17
        /*000a*/ 	.short	(.L_2467 - .L_2466)
.L_2466:
        /*000c*/ 	.word	0x00000000
        /*0010*/ 	.short	0x0000
        /*0012*/ 	.short	0x0000
        /*0014*/ 	.byte	0x00, 0xf0, 0x21, 0x06


	//----- nvinfo : EIATTR_SPARSE_MMA_MASK
	.align		4
.L_2467:
        /*0018*/ 	.byte	0x03, 0x50
        /*001a*/ 	.short	0x0000


	//----- nvinfo : EIATTR_MAXREG_COUNT
	.align		4
        /*001c*/ 	.byte	0x03, 0x1b
        /*001e*/ 	.short	0x00ff


	//----- nvinfo : EIATTR_NUM_BARRIERS
	.align		4
        /*0020*/ 	.byte	0x02, 0x4c
        /*0022*/ 	.byte	0x01
	.zero		1


	//----- nvinfo : EIATTR_MERCURY_ISA_VERSION
	.align		4
        /*0024*/ 	.byte	0x03, 0x5f
        /*0026*/ 	.short	0x0101


	//----- nvinfo : EIATTR_COOP_GROUP_MASK_REGIDS
	.align		4
        /*0028*/ 	.byte	0x04, 0x29
        /*002a*/ 	.short	(.L_2469 - .L_2468)


	//   ....[0]....
.L_2468:
        /*002c*/ 	.word	0xffffffff


	//   ....[1]....
        /*0030*/ 	.word	0xffffffff


	//   ....[2]....
        /*0034*/ 	.word	0xffffffff


	//   ....[3]....
        /*0038*/ 	.word	0xffffffff


	//   ....[4]....
        /*003c*/ 	.word	0xffffffff


	//   ....[5]....
        /*0040*/ 	.word	0xffffffff


	//   ....[6]....
        /*0044*/ 	.word	0xffffffff


	//   ....[7]....
        /*0048*/ 	.word	0xffffffff


	//   ....[8]....
        /*004c*/ 	.word	0xffffffff


	//   ....[9]....
        /*0050*/ 	.word	0xffffffff


	//   ....[10]....
        /*0054*/ 	.word	0xffffffff


	//   ....[11]....
        /*0058*/ 	.word	0xffffffff


	//   ....[12]....
        /*005c*/ 	.word	0xffffffff


	//   ....[13]....
        /*0060*/ 	.word	0xffffffff


	//   ....[14]....
        /*0064*/ 	.word	0xffffffff


	//   ....[15]....
        /*0068*/ 	.word	0xffffffff


	//   ....[16]....
        /*006c*/ 	.word	0xffffffff


	//   ....[17]....
        /*0070*/ 	.word	0xffffffff


	//   ....[18]....
        /*0074*/ 	.word	0xffffffff


	//----- nvinfo : EIATTR_COOP_GROUP_INSTR_OFFSETS
	.align		4
.L_2469:
        /*0078*/ 	.byte	0x04, 0x28
        /*007a*/ 	.short	(.L_2471 - .L_2470)


	//   ....[0]....
.L_2470:
        /*007c*/ 	.word	0x000016c0


	//   ....[1]....
        /*0080*/ 	.word	0x00001790


	//   ....[2]....
        /*0084*/ 	.word	0x00002560


	//   ....[3]....
        /*0088*/ 	.word	0x000027b0


	//   ....[4]....
        /*008c*/ 	.word	0x00002b50


	//   ....[5]....
        /*0090*/ 	.word	0x00002b60


	//   ....[6]....
        /*0094*/ 	.word	0x00002b90


	//   ....[7]....
        /*0098*/ 	.word	0x00002bb0


	//   ....[8]....
        /*009c*/ 	.word	0x00002be0


	//   ....[9]....
        /*00a0*/ 	.word	0x00002c00


	//   ....[10]....
        /*00a4*/ 	.word	0x00002c30


	//   ....[11]....
        /*00a8*/ 	.word	0x00002c50


	//   ....[12]....
        /*00ac*/ 	.word	0x00002c80


	//   ....[13]....
        /*00b0*/ 	.word	0x00002ca0


	//   ....[14]....
        /*00b4*/ 	.word	0x00002cd0


	//   ....[15]....
        /*00b8*/ 	.word	0x00002d10


	//   ....[16]....
        /*00bc*/ 	.word	0x00003370


	//   ....[17]....
        /*00c0*/ 	.word	0x000038b0


	//   ....[18]....
        /*00c4*/ 	.word	0x00003ae0


	//----- nvinfo : EIATTR_EXIT_INSTR_OFFSETS
	.align		4
.L_2471:
        /*00c8*/ 	.byte	0x04, 0x1c
        /*00ca*/ 	.short	(.L_2473 - .L_2472)


	//   ....[0]....
.L_2472:
        /*00cc*/ 	.word	0x000002a0


	//   ....[1]....
        /*00d0*/ 	.word	0x00001270


	//   ....[2]....
        /*00d4*/ 	.word	0x000014a0


	//   ....[3]....
        /*00d8*/ 	.word	0x00003e00


	//----- nvinfo : EIATTR_MAX_THREADS
	.align		4
.L_2473:
        /*00dc*/ 	.byte	0x04, 0x05
        /*00de*/ 	.short	(.L_2475 - .L_2474)
.L_2474:
        /*00e0*/ 	.word	0x00000020
        /*00e4*/ 	.word	0x00000001
        /*00e8*/ 	.word	0x00000001


	//----- nvinfo : EIATTR_CRS_STACK_SIZE
	.align		4
.L_2475:
        /*00ec*/ 	.byte	0x04, 0x1e
        /*00ee*/ 	.short	(.L_2477 - .L_2476)
.L_2476:
        /*00f0*/ 	.word	0x00000000


	//----- nvinfo : EIATTR_CBANK_PARAM_SIZE
	.align		4
.L_2477:
        /*00f4*/ 	.byte	0x03, 0x19
        /*00f6*/ 	.short	0x0188


	//----- nvinfo : EIATTR_PARAM_CBANK
	.align		4
        /*00f8*/ 	.byte	0x04, 0x0a
        /*00fa*/ 	.short	(.L_2479 - .L_2478)
	.align		4
.L_2478:
        /*00fc*/ 	.word	index@(.nv.constant0._Z25selective_scan_fwd_kernelI32Selective_Scan_fwd_kernel_traitsILi32ELi4ELi1ELb0ELb1ELb1ELb1ELb0EN3c104HalfEffEEv13SSMParamsBase)
        /*0100*/ 	.short	0x0210
        /*0102*/ 	.short	0x0188


	//----- nvinfo : EIATTR_SW_WAR
	.align		4
.L_2479:
        /*0104*/ 	.byte	0x04, 0x36
        /*0106*/ 	.short	(.L_2481 - .L_2480)
.L_2480:
        /*0108*/ 	.word	0x00000008
.L_2481:


//--------------------- .nv.info._Z25selective_scan_fwd_kernelI32Selective_Scan_fwd_kernel_traitsILi32ELi4ELi1ELb0ELb1ELb1ELb1ELb1EN3c104HalfEffEEv13SSMParamsBase --------------------------
	.section	.nv.info._Z25selective_scan_fwd_kernelI32Selective_Scan_fwd_kernel_traitsILi32ELi4ELi1ELb0ELb1ELb1ELb1ELb1EN3c104HalfEffEEv13SSMParamsBase,"",@"SHT_CUDA_INFO"
	.sectionflags	@""
	.align	4


	//----- nvinfo : EIATTR_CUDA_API_VERSION
	.align		4
        /*0000*/ 	.byte	0x04, 0x37
        /*0002*/ 	.short	(.L_2483 - .L_2482)
.L_2482:
        /*0004*/ 	.word	0x00000082


	//----- nvinfo : EIATTR_KPARAM_INFO
	.align		4
.L_2483:
        /*0008*/ 	.byte	0x04, 0x17
        /*000a*/ 	.short	(.L_2485 - .L_2484)
.L_2484:
        /*000c*/ 	.word	0x00000000
        /*0010*/ 	.short	0x0000
        /*0012*/ 	.short	0x0000
        /*0014*/ 	.byte	0x00, 0xf0, 0x21, 0x06


	//----- nvinfo : EIATTR_SPARSE_MMA_MASK
	.align		4
.L_2485:
        /*0018*/ 	.byte	0x03, 0x50
        /*001a*/ 	.short	0x0000


	//----- nvinfo : EIATTR_MAXREG_COUNT
	.align		4
        /*001c*/ 	.byte	0x03, 0x1b
        /*001e*/ 	.short	0x00ff


	//----- nvinfo : EIATTR_NUM_BARRIERS
	.align		4
        /*0020*/ 	.byte	0x02, 0x4c
        /*0022*/ 	.byte	0x01
	.zero		1


	//----- nvinfo : EIATTR_MERCURY_ISA_VERSION
	.align		4
        /*0024*/ 	.byte	0x03, 0x5f
        /*0026*/ 	.short	0x0101


	//----- nvinfo : EIATTR_COOP_GROUP_MASK_REGIDS
	.align		4
        /*0028*/ 	.byte	0x04, 0x29
        /*002a*/ 	.short	(.L_2487 - .L_2486)


	//   ....[0]....
.L_2486:
        /*002c*/ 	.word	0xffffffff


	//   ....[1]....
        /*0030*/ 	.word	0xffffffff


	//   ....[2]....
        /*0034*/ 	.word	0xffffffff


	//   ....[3]....
        /*0038*/ 	.word	0xffffffff


	//   ....[4]....
        /*003c*/ 	.word	0xffffffff


	//   ....[5]....
        /*0040*/ 	.word	0xffffffff


	//   ....[6]....
        /*0044*/ 	.word	0xffffffff


	//   ....[7]....
        /*0048*/ 	.word	0xffffffff


	//   ....[8]....
        /*004c*/ 	.word	0xffffffff


	//   ....[9]....
        /*0050*/ 	.word	0xffffffff


	//   ....[10]....
        /*0054*/ 	.word	0xffffffff


	//   ....[11]....
        /*0058*/ 	.word	0xffffffff


	//   ....[12]....
        /*005c*/ 	.word	0xffffffff


	//   ....[13]....
        /*0060*/ 	.word	0xffffffff


	//   ....[14]....
        /*0064*/ 	.word	0xffffffff


	//   ....[15]....
        /*0068*/ 	.word	0xffffffff


	//   ....[16]....
        /*006c*/ 	.word	0xffffffff


	//   ....[17]....
        /*0070*/ 	.word	0xffffffff


	//   ....[18]....
        /*0074*/ 	.word	0xffffffff


	//----- nvinfo : EIATTR_COOP_GROUP_INSTR_OFFSETS
	.align		4
.L_2487:
        /*0078*/ 	.byte	0x04, 0x28
        /*007a*/ 	.short	(.L_2489 - .L_2488)


	//   ....[0]....
.L_2488:
        /*007c*/ 	.word	0x00001730


	//   ....[1]....
        /*0080*/ 	.word	0x000017f0


	//   ....[2]....
        /*0084*/ 	.word	0x00002580


	//   ....[3]....
        /*0088*/ 	.word	0x000027e0


	//   ....[4]....
        /*008c*/ 	.word	0x00002b70


	//   ....[5]....
        /*0090*/ 	.word	0x00002b80


	//   ....[6]....
        /*0094*/ 	.word	0x00002bb0


	//   ....[7]....
        /*0098*/ 	.word	0x00002bd0


	//   ....[8]....
        /*009c*/ 	.word	0x00002c00


	//   ....[9]....
        /*00a0*/ 	.word	0x00002c20


	//   ....[10]....
        /*00a4*/ 	.word	0x00002c50


	//   ....[11]....
        /*00a8*/ 	.word	0x00002c70


	//   ....[12]....
        /*00ac*/ 	.word	0x00002ca0


	//   ....[13]....
        /*00b0*/ 	.word	0x00002cc0


	//   ....[14]....
        /*00b4*/ 	.word	0x00002cf0


	//   ....[15]....
        /*00b8*/ 	.word	0x00002d30


	//   ....[16]....
        /*00bc*/ 	.word	0x00003380


	//   ....[17]....
        /*00c0*/ 	.word	0x000038b0


	//   ....[18]....
        /*00c4*/ 	.word	0x00003ad0


	//----- nvinfo : EIATTR_EXIT_INSTR_OFFSETS
	.align		4
.L_2489:
        /*00c8*/ 	.byte	0x04, 0x1c
        /*00ca*/ 	.short	(.L_2491 - .L_2490)


	//   ....[0]....
.L_2490:
        /*00cc*/ 	.word	0x000002b0


	//   ....[1]....
        /*00d0*/ 	.word	0x000012f0


	//   ....[2]....
        /*00d4*/ 	.word	0x00001500


	//   ....[3]....
        /*00d8*/ 	.word	0x00003e00


	//----- nvinfo : EIATTR_MAX_THREADS
	.align		4
.L_2491:
        /*00dc*/ 	.byte	0x04, 0x05
        /*00de*/ 	.short	(.L_2493 - .L_2492)
.L_2492:
        /*00e0*/ 	.word	0x00000020
        /*00e4*/ 	.word	0x00000001
        /*00e8*/ 	.word	0x00000001


	//----- nvinfo : EIATTR_CRS_STACK_SIZE
	.align		4
.L_2493:
        /*00ec*/ 	.byte	0x04, 0x1e
        /*00ee*/ 	.short	(.L_2495 - .L_2494)
.L_2494:
        /*00f0*/ 	.word	0x00000000


	//----- nvinfo : EIATTR_CBANK_PARAM_SIZE
	.align		4
.L_2495:
        /*00f4*/ 	.byte	0x03, 0x19
        /*00f6*/ 	.short	0x0188


	//----- nvinfo : EIATTR_PARAM_CBANK
	.align		4
        /*00f8*/ 	.byte	0x04, 0x0a
        /*00fa*/ 	.short	(.L_2497 - .L_2496)
	.align		4
.L_2496:
        /*00fc*/ 	.word	index@(.nv.constant0._Z25selective_scan_fwd_kernelI32Selective_Scan_fwd_kernel_traitsILi32ELi4ELi1ELb0ELb1ELb1ELb1ELb1EN3c104HalfEffEEv13SSMParamsBase)
        /*0100*/ 	.short	0x0210
        /*0102*/ 	.short	0x0188


	//----- nvinfo : EIATTR_SW_WAR
	.align		4
.L_2497:
        /*0104*/ 	.byte	0x04, 0x36
        /*0106*/ 	.short	(.L_2499 - .L_2498)
.L_2498:
        /*0108*/ 	.word	0x00000008
.L_2499:


//--------------------- .nv.info._Z25selective_scan_fwd_kernelI32Selective_Scan_fwd_kernel_traitsILi32ELi4ELi1ELb1ELb1ELb1ELb0ELb0EN3c104HalfEffEEv13SSMParamsBase --------------------------
	.section	.nv.info._Z25selective_scan_fwd_kernelI32Selective_Scan_fwd_kernel_traitsILi32ELi4ELi1ELb1ELb1ELb1ELb0ELb0EN3c104HalfEffEEv13SSMParamsBase,"",@"SHT_CUDA_INFO"
	.sectionflags	@""
	.align	4


	//----- nvinfo : EIATTR_CUDA_API_VERSION
	.align		4
        /*0000*/ 	.byte	0x04, 0x37
        /*0002*/ 	.short	(.L_2501 - .L_2500)
.L_2500:
        /*0004*/ 	.word	0x00000082


	//----- nvinfo : EIATTR_KPARAM_INFO
	.align		4
.L_2501:
        /*0008*/ 	.byte	0x04, 0x17
        /*000a*/ 	.short	(.L_2503 - .L_2502)
.L_2502:
        /*000c*/ 	.word	0x00000000
        /*0010*/ 	.short	0x0000
        /*0012*/ 	.short	0x0000
        /*0014*/ 	.byte	0x00, 0xf0, 0x21, 0x06


	//----- nvinfo : EIATTR_SPARSE_MMA_MASK
	.align		4
.L_2503:
        /*0018*/ 	.byte	0x03, 0x50
        /*001a*/ 	.short	0x0000


	//----- nvinfo : EIATTR_MAXREG_COUNT
	.align		4
        /*001c*/ 	.byte	0x03, 0x1b
        /*001e*/ 	.short	0x00ff


	//----- nvinfo : EIATTR_NUM_BARRIERS
	.align		4
        /*0020*/ 	.byte	0x02, 0x4c
        /*0022*/ 	.byte	0x01
	.zero		1


	//----- nvinfo : EIATTR_MERCURY_ISA_VERSION
	.align		4
        /*0024*/ 	.byte	0x03, 0x5f
        /*0026*/ 	.short	0x0101


	//----- nvinfo : EIATTR_COOP_GROUP_MASK_REGIDS
	.align		4
        /*0028*/ 	.byte	0x04, 0x29
        /*002a*/ 	.short	(.L_2505 - .L_2504)


	//   ....[0]....
.L_2504:
        /*002c*/ 	.word	0xffffffff


	//   ....[1]....
        /*0030*/ 	.word	0xffffffff


	//   ....[2]....
        /*0034*/ 	.word	0xffffffff


	//   ....[3]....
        /*0038*/ 	.word	0xffffffff


	//   ....[4]....
        /*003c*/ 	.word	0xffffffff


	//   ....[5]....
        /*0040*/ 	.word	0xffffffff


	//   ....[6]....
        /*0044*/ 	.word	0xffffffff


	//   ....[7]....
        /*0048*/ 	.word	0xffffffff


	//   ....[8]....
        /*004c*/ 	.word	0xffffffff


	//   ....[9]....
        /*0050*/ 	.word	0xffffffff


	//   ....[10]....
        /*0054*/ 	.word	0xffffffff


	//   ....[11]....
        /*0058*/ 	.word	0xffffffff


	//----- nvinfo : EIATTR_COOP_GROUP_INSTR_OFFSETS
	.align		4
.L_2505:
        /*005c*/ 	.byte	0x04, 0x28
        /*005e*/ 	.short	(.L_2507 - .L_2506)


	//   ....[0]....
.L_2506:
        /*0060*/ 	.word	0x00002790


	//   ....[1]....
        /*0064*/ 	.word	0x000027a0


	//   ....[2]....
        /*0068*/ 	.word	0x000027e0


	//   ....[3]....
        /*006c*/ 	.word	0x00002800


	//   ....[4]....
        /*0070*/ 	.word	0x00002830


	//   ....[5]....
        /*0074*/ 	.word	0x00002850


	//   ....[6]....
        /*0078*/ 	.word	0x00002880


	//   ....[7]....
        /*007c*/ 	.word	0x000028a0


	//   ....[8]....
        /*0080*/ 	.word	0x000028d0


	//   ....[9]....
        /*0084*/ 	.word	0x000028f0


	//   ....[10]....
        /*0088*/ 	.word	0x00002920


	//   ....[11]....
        /*008c*/ 	.word	0x00002960


	//----- nvinfo : EIATTR_EXIT_INSTR_OFFSETS
	.align		4
.L_2507:
        /*0090*/ 	.byte	0x04, 0x1c
        /*0092*/ 	.short	(.L_2509 - .L_2508)


	//   ....[0]....
.L_2508:
        /*0094*/ 	.word	0x000002a0


	//   ....[1]....
        /*0098*/ 	.word	0x00001280


	//   ....[2]....
        /*009c*/ 	.word	0x000013f0


	//   ....[3]....
        /*00a0*/ 	.word	0x00003110


	//----- nvinfo : EIATTR_MAX_THREADS
	.align		4
.L_2509:
        /*00a4*/ 	.byte	0x04, 0x05
        /*00a6*/ 	.short	(.L_2511 - .L_2510)
.L_2510:
        /*00a8*/ 	.word	0x00000020
        /*00ac*/ 	.word	0x00000001
        /*00b0*/ 	.word	0x00000001


	//----- nvinfo : EIATTR_CRS_STACK_SIZE
	.align		4
.L_2511:
        /*00b4*/ 	.byte	0x04, 0x1e
        /*00b6*/ 	.short	(.L_2513 - .L_2512)
.L_2512:
        /*00b8*/ 	.word	0x00000000


	//----- nvinfo : EIATTR_CBANK_PARAM_SIZE
	.align		4
.L_2513:
        /*00bc*/ 	.byte	0x03, 0x19
        /*00be*/ 	.short	0x0188


	//----- nvinfo : EIATTR_PARAM_CBANK
	.align		4
        /*00c0*/ 	.byte	0x04, 0x0a
        /*00c2*/ 	.short	(.L_2515 - .L_2514)
	.align		4
.L_2514:
        /*00c4*/ 	.word	index@(.nv.constant0._Z25selective_scan_fwd_kernelI32Selective_Scan_fwd_kernel_traitsILi32ELi4ELi1ELb1ELb1ELb1ELb0ELb0EN3c104HalfEffEEv13SSMParamsBase)
        /*00c8*/ 	.short	0x0210
        /*00ca*/ 	.short	0x0188


	//----- nvinfo : EIATTR_SW_WAR
	.align		4
.L_2515:
        /*00cc*/ 	.byte	0x04, 0x36
        /*00ce*/ 	.short	(.L_2517 - .L_2516)
.L_2516:
        /*00d0*/ 	.word	0x00000008
.L_2517:


//--------------------- .nv.info._Z25selective_scan_fwd_kernelI32Selective_Scan_fwd_kernel_traitsILi32ELi4ELi1ELb1ELb1ELb1ELb0ELb1EN3c104HalfEffEEv13SSMParamsBase --------------------------
	.section	.nv.info._Z25selective_scan_fwd_kernelI32Selective_Scan_fwd_kernel_traitsILi32ELi4ELi1ELb1ELb1ELb1ELb0ELb1EN3c104HalfEffEEv13SSMParamsBase,"",@"SHT_CUDA_INFO"
	.sectionflags	@""
	.align	4


	//----- nvinfo : EIATTR_CUDA_API_VERSION
	.align		4
        /*0000*/ 	.byte	0x04, 0x37
        /*0002*/ 	.short	(.L_2519 - .L_2518)
.L_2518:
        /*0004*/ 	.word	0x00000082


	//----- nvinfo : EIATTR_KPARAM_INFO
	.align		4
.L_2519:
        /*0008*/ 	.byte	0x04, 0x17
        /*000a*/ 	.short	(.L_2521 - .L_2520)
.L_2520:
        /*000c*/ 	.word	0x00000000
        /*0010*/ 	.short	0x0000
        /*0012*/ 	.short	0x0000
        /*0014*/ 	.byte	0x00, 0xf0, 0x21, 0x06


	//----- nvinfo : EIATTR_SPARSE_MMA_MASK
	.align		4
.L_2521:
        /*0018*/ 	.byte	0x03, 0x50
        /*001a*/ 	.short	0x0000


	//----- nvinfo : EIATTR_MAXREG_COUNT
	.align		4
        /*001c*/ 	.byte	0x03, 0x1b
        /*001e*/ 	.short	0x00ff


	//----- nvinfo : EIATTR_NUM_BARRIERS
	.align		4
        /*0020*/ 	.byte	0x02, 0x4c
        /*0022*/ 	.byte	0x01
	.zero		1


	//----- nvinfo : EIATTR_MERCURY_ISA_VERSION
	.align		4
        /*0024*/ 	.byte	0x03, 0x5f
        /*0026*/ 	.short	0x0101


	//----- nvinfo : EIATTR_COOP_GROUP_MASK_REGIDS
	.align		4
        /*0028*/ 	.byte	0x04, 0x29
        /*002a*/ 	.short	(.L_2523 - .L_2522)


	//   ....[0]....
.L_2522:
        /*002c*/ 	.word	0xffffffff


	//   ....[1]....
        /*0030*/ 	.word	0xffffffff


	//   ....[2]....
        /*0034*/ 	.word	0xffffffff


	//   ....[3]....
        /*0038*/ 	.word	0xffffffff


	//   ....[4]....
        /*003c*/ 	.word	0xffffffff


	//   ....[5]....
        /*0040*/ 	.word	0xffffffff


	//   ....[6]....
        /*0044*/ 	.word	0xffffffff


	//   ....[7]....
        /*0048*/ 	.word	0xffffffff


	//   ....[8]....
        /*004c*/ 	.word	0xffffffff


	//   ....[9]....
        /*0050*/ 	.word	0xffffffff


	//   ....[10]....
        /*0054*/ 	.word	0xffffffff


	//   ....[11]....
        /*0058*/ 	.word	0xffffffff


	//   ....[12]....
        /*005c*/ 	.word	0xffffffff


	//   ....[13]....
        /*0060*/ 	.word	0xffffffff


	//   ....[14]....
        /*0064*/ 	.word	0xffffffff


	//   ....[15]....
        /*0068*/ 	.word	0xffffffff


	//   ....[16]....
        /*006c*/ 	.word	0xffffffff


	//----- nvinfo : EIATTR_COOP_GROUP_INSTR_OFFSETS
	.align		4
.L_2523:
        /*0070*/ 	.byte	0x04, 0x28
        /*0072*/ 	.short	(.L_2525 - .L_2524)


	//   ....[0]....
.L_2524:
        /*0074*/ 	.word	0x00001730


	//   ....[1]....
        /*0078*/ 	.word	0x000017f0


	//   ....[2]....
        /*007c*/ 	.word	0x000025c0


	//   ....[3]....
        /*0080*/ 	.word	0x000027f0


	//   ....[4]....
        /*0084*/ 	.word	0x00002b50


	//   ....[5]....
        /*0088*/ 	.word	0x00002b60


	//   ....[6]....
        /*008c*/ 	.word	0x00002b90


	//   ....[7]....
        /*0090*/ 	.word	0x00002bb0


	//   ....[8]....
        /*0094*/ 	.word	0x00002be0


	//   ....[9]....
        /*0098*/ 	.word	0x00002c00


	//   ....[10]....
        /*009c*/ 	.word	0x00002c30


	//   ....[11]....
        /*00a0*/ 	.word	0x00002c50


	//   ....[12]....
        /*00a4*/ 	.word	0x00002c80


	//   ....[13]....
        /*00a8*/ 	.word	0x00002ca0


	//   ....[14]....
        /*00ac*/ 	.word	0x00002cd0


	//   ....[15]....
        /*00b0*/ 	.word	0x00002d10


	//   ....[16]....
        /*00b4*/ 	.word	0x00003320


	//----- nvinfo : EIATTR_EXIT_INSTR_OFFSETS
	.align		4
.L_2525:
        /*00b8*/ 	.byte	0x04, 0x1c
        /*00ba*/ 	.short	(.L_2527 - .L_2526)


	//   ....[0]....
.L_2526:
        /*00bc*/ 	.word	0x000002b0


	//   ....[1]....
        /*00c0*/ 	.word	0x000012f0


	//   ....[2]....
        /*00c4*/ 	.word	0x00001500


	//   ....[3]....
        /*00c8*/ 	.word	0x00003690


	//----- nvinfo : EIATTR_MAX_THREADS
	.align		4
.L_2527:
        /*00cc*/ 	.byte	0x04, 0x05
        /*00ce*/ 	.short	(.L_2529 - .L_2528)
.L_2528:
        /*00d0*/ 	.word	0x00000020
        /*00d4*/ 	.word	0x00000001
        /*00d8*/ 	.word	0x00000001


	//----- nvinfo : EIATTR_CRS_STACK_SIZE
	.align		4
.L_2529:
        /*00dc*/ 	.byte	0x04, 0x1e
        /*00de*/ 	.short	(.L_2531 - .L_2530)
.L_2530:
        /*00e0*/ 	.word	0x00000000


	//----- nvinfo : EIATTR_CBANK_PARAM_SIZE
	.align		4
.L_2531:
        /*00e4*/ 	.byte	0x03, 0x19
        /*00e6*/ 	.short	0x0188


	//----- nvinfo : EIATTR_PARAM_CBANK
	.align		4
        /*00e8*/ 	.byte	0x04, 0x0a
        /*00ea*/ 	.short	(.L_2533 - .L_2532)
	.align		4
.L_2532:
        /*00ec*/ 	.word	index@(.nv.constant0._Z25selective_scan_fwd_kernelI32Selective_Scan_fwd_kernel_traitsILi32ELi4ELi1ELb1ELb1ELb1ELb0ELb1EN3c104HalfEffEEv13SSMParamsBase)
        /*00f0*/ 	.short	0x0210
        /*00f2*/ 	.short	0x0188


	//----- nvinfo : EIATTR_SW_WAR
	.align		4
.L_2533:
        /*00f4*/ 	.byte	0x04, 0x36
        /*00f6*/ 	.short	(.L_2535 - .L_2534)
.L_2534:
        /*00f8*/ 	.word	0x00000008
.L_2535:


//--------------------- .nv.info._Z25selective_scan_fwd_kernelI32Selective_Scan_fwd_kernel_traitsILi32ELi4ELi1ELb1ELb1ELb1ELb1ELb0EN3c104HalfEffEEv13SSMParamsBase --------------------------
	.section	.nv.info._Z25selective_scan_fwd_kernelI32Selective_Scan_fwd_kernel_traitsILi32ELi4ELi1ELb1ELb1ELb1ELb1ELb0EN3c104HalfEffEEv13SSMParamsBase,"",@"SHT_CUDA_INFO"
	.sectionflags	@""
	.align	4


	//----- nvinfo : EIATTR_CUDA_API_VERSION
	.align		4
        /*0000*/ 	.byte	0x04, 0x37
        /*0002*/ 	.short	(.L_2537 - .L_2536)
.L_2536:
        /*0004*/ 	.word	0x00000082


	//----- nvinfo : EIATTR_KPARAM_INFO
	.align		4
.L_2537:
        /*0008*/ 	.byte	0x04, 0x17
        /*000a*/ 	.short	(.L_2539 - .L_2538)
.L_2538:
        /*000c*/ 	.word	0x00000000
        /*0010*/ 	.short	0x0000
        /*0012*/ 	.short	0x0000
        /*0014*/ 	.byte	0x00, 0xf0, 0x21, 0x06


	//----- nvinfo : EIATTR_SPARSE_MMA_MASK
	.align		4
.L_2539:
        /*0018*/ 	.byte	0x03, 0x50
        /*001a*/ 	.short	0x0000


	//----- nvinfo : EIATTR_MAXREG_COUNT
	.align		4
        /*001c*/ 	.byte	0x03, 0x1b
        /*001e*/ 	.short	0x00ff


	//----- nvinfo : EIATTR_NUM_BARRIERS
	.align		4
        /*0020*/ 	.byte	0x02, 0x4c
        /*0022*/ 	.byte	0x01
	.zero		1


	//----- nvinfo : EIATTR_MERCURY_ISA_VERSION
	.align		4
        /*0024*/ 	.byte	0x03, 0x5f
        /*0026*/ 	.short	0x0101


	//----- nvinfo : EIATTR_COOP_GROUP_MASK_REGIDS
	.align		4
        /*0028*/ 	.byte	0x04, 0x29
        /*002a*/ 	.short	(.L_2541 - .L_2540)


	//   ....[0]....
.L_2540:
        /*002c*/ 	.word	0xffffffff


	//   ....[1]....
        /*0030*/ 	.word	0xffffffff


	//   ....[2]....
        /*0034*/ 	.word	0xffffffff


	//   ....[3]....
        /*0038*/ 	.word	0xffffffff


	//   ....[4]....
        /*003c*/ 	.word	0xffffffff


	//   ....[5]....
        /*0040*/ 	.word	0xffffffff


	//   ....[6]....
        /*0044*/ 	.word	0xffffffff


	//   ....[7]....
        /*0048*/ 	.word	0xffffffff


	//   ....[8]....
        /*004c*/ 	.word	0xffffffff


	//   ....[9]....
        /*0050*/ 	.word	0xffffffff


	//   ....[10]....
        /*0054*/ 	.word	0xffffffff


	//   ....[11]....
        /*0058*/ 	.word	0xffffffff


	//----- nvinfo : EIATTR_COOP_GROUP_INSTR_OFFSETS
	.align		4
.L_2541:
        /*005c*/ 	.byte	0x04, 0x28
        /*005e*/ 	.short	(.L_2543 - .L_2542)


	//   ....[0]....
.L_2542:
        /*0060*/ 	.word	0x00002720


	//   ....[1]....
        /*0064*/ 	.word	0x00002730


	//   ....[2]....
        /*0068*/ 	.word	0x00002770


	//   ....[3]....
        /*006c*/ 	.word	0x00002790


	//   ....[4]....
        /*0070*/ 	.word	0x000027c0


	//   ....[5]....
        /*0074*/ 	.word	0x000027e0


	//   ....[6]....
        /*0078*/ 	.word	0x00002810


	//   ....[7]....
        /*007c*/ 	.word	0x00002830


	//   ....[8]....
        /*0080*/ 	.word	0x00002860


	//   ....[9]....
        /*0084*/ 	.word	0x00002880


	//   ....[10]....
        /*0088*/ 	.word	0x000028b0


	//   ....[11]....
        /*008c*/ 	.word	0x000028f0


	//----- nvinfo : EIATTR_EXIT_INSTR_OFFSETS
	.align		4
.L_2543:
        /*0090*/ 	.byte	0x04, 0x1c
        /*0092*/ 	.short	(.L_2545 - .L_2544)


	//   ....[0]....
.L_2544:
        /*0094*/ 	.word	0x00000290


	//   ....[1]....
        /*0098*/ 	.word	0x00001250


	//   ....[2]....
        /*009c*/ 	.word	0x000013c0


	//   ....[3]....
        /*00a0*/ 	.word	0x000034a0


	//----- nvinfo : EIATTR_MAX_THREADS
	.align		4
.L_2545:
        /*00a4*/ 	.byte	0x04, 0x05
        /*00a6*/ 	.short	(.L_2547 - .L_2546)
.L_2546:
        /*00a8*/ 	.word	0x00000020
        /*00ac*/ 	.word	0x00000001
        /*00b0*/ 	.word	0x00000001


	//----- nvinfo : EIATTR_CRS_STACK_SIZE
	.align		4
.L_2547:
        /*00b4*/ 	.byte	0x04, 0x1e
        /*00b6*/ 	.short	(.L_2549 - .L_2548)
.L_2548:
        /*00b8*/ 	.word	0x00000000


	//----- nvinfo : EIATTR_CBANK_PARAM_SIZE
	.align		4
.L_2549:
        /*00bc*/ 	.byte	0x03, 0x19
        /*00be*/ 	.short	0x0188


	//----- nvinfo : EIATTR_PARAM_CBANK
	.align		4
        /*00c0*/ 	.byte	0x04, 0x0a
        /*00c2*/ 	.short	(.L_2551 - .L_2550)
	.align		4
.L_2550:
        /*00c4*/ 	.word	index@(.nv.constant0._Z25selective_scan_fwd_kernelI32Selective_Scan_fwd_kernel_traitsILi32ELi4ELi1ELb1ELb1ELb1ELb1ELb0EN3c104HalfEffEEv13SSMParamsBase)
        /*00c8*/ 	.short	0x0210
        /*00ca*/ 	.short	0x0188


	//----- nvinfo : EIATTR_SW_WAR
	.align		4
.L_2551:
        /*00cc*/ 	.byte	0x04, 0x36
        /*00ce*/ 	.short	(.L_2553 - .L_2552)
.L_2552:
        /*00d0*/ 	.word	0x00000008
.L_2553:


//--------------------- .nv.info._Z25selective_scan_fwd_kernelI32Selective_Scan_fwd_kernel_traitsILi32ELi4ELi1ELb1ELb1ELb1ELb1ELb1EN3c104HalfEffEEv13SSMParamsBase --------------------------
	.section	.nv.info._Z25selective_scan_fwd_kernelI32Selective_Scan_fwd_kernel_traitsILi32ELi4ELi1ELb1ELb1ELb1ELb1ELb1EN3c104HalfEffEEv13SSMParamsBase,"",@"SHT_CUDA_INFO"
	.sectionflags	@""
	.align	4


	//----- nvinfo : EIATTR_CUDA_API_VERSION
	.align		4
        /*0000*/ 	.byte	0x04, 0x37
        /*0002*/ 	.short	(.L_2555 - .L_2554)
.L_2554:
        /*0004*/ 	.word	0x00000082


	//----- nvinfo : EIATTR_KPARAM_INFO
	.align		4
.L_2555:
        /*0008*/ 	.byte	0x04, 0x17
        /*000a*/ 	.short	(.L_2557 - .L_2556)
.L_2556:
        /*000c*/ 	.word	0x00000000
        /*0010*/ 	.short	0x0000
        /*0012*/ 	.short	0x0000
        /*0014*/ 	.byte	0x00, 0xf0, 0x21, 0x06


	//----- nvinfo : EIATTR_SPARSE_MMA_MASK
	.align		4
.L_2557:
        /*0018*/ 	.byte	0x03, 0x50
        /*001a*/ 	.short	0x0000


	//----- nvinfo : EIATTR_MAXREG_COUNT
	.align		4
        /*001c*/ 	.byte	0x03, 0x1b
        /*001e*/ 	.short	0x00ff


	//----- nvinfo : EIATTR_NUM_BARRIERS
	.align		4
        /*0020*/ 	.byte	0x02, 0x4c
        /*0022*/ 	.byte	0x01
	.zero		1


	//----- nvinfo : EIATTR_MERCURY_ISA_VERSION
	.align		4
        /*0024*/ 	.byte	0x03, 0x5f
        /*0026*/ 	.short	0x0101


	//----- nvinfo : EIATTR_COOP_GROUP_MASK_REGIDS
	.align		4
        /*0028*/ 	.byte	0x04, 0x29
        /*002a*/ 	.short	(.L_2559 - .L_2558)


	//   ....[0]....
.L_2558:
        /*002c*/ 	.word	0xffffffff


	//   ....[1]....
        /*0030*/ 	.word	0xffffffff


	//   ....[2]....
        /*0034*/ 	.word	0xffffffff


	//   ....[3]....
        /*0038*/ 	.word	0xffffffff


	//   ....[4]....
        /*003c*/ 	.word	0xffffffff


	//   ....[5]....
        /*0040*/ 	.word	0xffffffff


	//   ....[6]....
        /*0044*/ 	.word	0xffffffff


	//   ....[7]....
        /*0048*/ 	.word	0xffffffff


	//   ....[8]....
        /*004c*/ 	.word	0xffffffff


	//   ....[9]....
        /*0050*/ 	.word	0xffffffff


	//   ....[10]....
        /*0054*/ 	.word	0xffffffff


	//   ....[11]....
        /*0058*/ 	.word	0xffffffff


	//   ....[12]....
        /*005c*/ 	.word	0xffffffff


	//   ....[13]....
        /*0060*/ 	.word	0xffffffff


	//   ....[14]....
        /*0064*/ 	.word	0xffffffff


	//   ....[15]....
        /*0068*/ 	.word	0xffffffff


	//   ....[16]....
        /*006c*/ 	.word	0xffffffff


	//   ....[17]....
        /*0070*/ 	.word	0xffffffff


	//   ....[18]....
        /*0074*/ 	.word	0xffffffff


	//----- nvinfo : EIATTR_COOP_GROUP_INSTR_OFFSETS
	.align		4
.L_2559:
        /*0078*/ 	.byte	0x04, 0x28
        /*007a*/ 	.short	(.L_2561 - .L_2560)


	//   ....[0]....
.L_2560:
        /*007c*/ 	.word	0x00001730


	//   ....[1]....
        /*0080*/ 	.word	0x000017f0


	//   ....[2]....
        /*0084*/ 	.word	0x00002580


	//   ....[3]....
        /*0088*/ 	.word	0x000027e0


	//   ....[4]....
        /*008c*/ 	.word	0x00002b70


	//   ....[5]....
        /*0090*/ 	.word	0x00002b80


	//   ....[6]....
        /*0094*/ 	.word	0x00002bb0


	//   ....[7]....
        /*0098*/ 	.word	0x00002bd0


	//   ....[8]....
        /*009c*/ 	.word	0x00002c00


	//   ....[9]....
        /*00a0*/ 	.word	0x00002c20


	//   ....[10]....
        /*00a4*/ 	.word	0x00002c50


	//   ....[11]....
        /*00a8*/ 	.word	0x00002c70


	//   ....[12]....
        /*00ac*/ 	.word	0x00002ca0


	//   ....[13]....
        /*00b0*/ 	.word	0x00002cc0


	//   ....[14]....
        /*00b4*/ 	.word	0x00002cf0


	//   ....[15]....
        /*00b8*/ 	.word	0x00002d30


	//   ....[16]....
        /*00bc*/ 	.word	0x00003380


	//   ....[17]....
        /*00c0*/ 	.word	0x000038b0


	//   ....[18]....
        /*00c4*/ 	.word	0x00003ad0


	//----- nvinfo : EIATTR_EXIT_INSTR_OFFSETS
	.align		4
.L_2561:
        /*00c8*/ 	.byte	0x04, 0x1c
        /*00ca*/ 	.short	(.L_2563 - .L_2562)


	//   ....[0]....
.L_2562:
        /*00cc*/ 	.word	0x000002b0


	//   ....[1]....
        /*00d0*/ 	.word	0x000012f0


	//   ....[2]....
        /*00d4*/ 	.word	0x00001500


	//   ....[3]....
        /*00d8*/ 	.word	0x00003e00


	//----- nvinfo : EIATTR_MAX_THREADS
	.align		4
.L_2563:
        /*00dc*/ 	.byte	0x04, 0x05
        /*00de*/ 	.short	(.L_2565 - .L_2564)
.L_2564:
        /*00e0*/ 	.word	0x00000020
        /*00e4*/ 	.word	0x00000001
        /*00e8*/ 	.word	0x00000001


	//----- nvinfo : EIATTR_CRS_STACK_SIZE
	.align		4
.L_2565:
        /*00ec*/ 	.byte	0x04, 0x1e
        /*00ee*/ 	.short	(.L_2567 - .L_2566)
.L_2566:
        /*00f0*/ 	.word	0x00000000


	//----- nvinfo : EIATTR_CBANK_PARAM_SIZE
	.align		4
.L_2567:
        /*00f4*/ 	.byte	0x03, 0x19
        /*00f6*/ 	.short	0x0188


	//----- nvinfo : EIATTR_PARAM_CBANK
	.align		4
        /*00f8*/ 	.byte	0x04, 0x0a
        /*00fa*/ 	.short	(.L_2569 - .L_2568)
	.align		4
.L_2568:
        /*00fc*/ 	.word	index@(.nv.constant0._Z25selective_scan_fwd_kernelI32Selective_Scan_fwd_kernel_traitsILi32ELi4ELi1ELb1ELb1ELb1ELb1ELb1EN3c104HalfEffEEv13SSMParamsBase)
        /*0100*/ 	.short	0x0210
        /*0102*/ 	.short	0x0188


	//----- nvinfo : EIATTR_SW_WAR
	.align		4
.L_2569:
        /*0104*/ 	.byte	0x04, 0x36
        /*0106*/ 	.short	(.L_2571 - .L_2570)
.L_2570:
        /*0108*/ 	.word	0x00000008
.L_2571:


//--------------------- .nv.info._Z25selective_scan_fwd_kernelI32Selective_Scan_fwd_kernel_traitsILi64ELi16ELi1ELb0ELb1ELb1ELb0ELb0EN3c104HalfEffEEv13SSMParamsBase --------------------------
	.section	.nv.info._Z25selective_scan_fwd_kernelI32Selective_Scan_fwd_kernel_traitsILi64ELi16ELi1ELb0ELb1ELb1ELb0ELb0EN3c104HalfEffEEv13SSMParamsBase,"",@"SHT_CUDA_INFO"
	.sectionflags	@""
	.align	4


	//----- nvinfo : EIATTR_CUDA_API_VERSION
	.align		4
        /*0000*/ 	.byte	0x04, 0x37
        /*0002*/ 	.short	(.L_2573 - .L_2572)
.L_2572:
        /*0004*/ 	.word	0x00000082


	//----- nvinfo : EIATTR_KPARAM_INFO
	.align		4
.L_2573:
        /*0008*/ 	.byte	0x04, 0x17
        /*000a*/ 	.short	(.L_2575 - .L_2574)
.L_2574:
        /*000c*/ 	.word	0x00000000
        /*0010*/ 	.short	0x0000
        /*0012*/ 	.short	0x0000
        /*0014*/ 	.byte	0x00, 0xf0, 0x21, 0x06


	//----- nvinfo : EIATTR_SPARSE_MMA_MASK
	.align		4
.L_2575:
        /*0018*/ 	.byte	0x03, 0x50
        /*001a*/ 	.short	0x0000


	//----- nvinfo : EIATTR_MAXREG_COUNT
	.align		4
        /*001c*/ 	.byte	0x03, 0x1b
        /*001e*/ 	.short	0x00a8


	//----- nvinfo : EIATTR_NUM_BARRIERS
	.align		4
        /*0020*/ 	.byte	0x02, 0x4c
        /*0022*/ 	.byte	0x01
	.zero		1


	//----- nvinfo : EIATTR_MERCURY_ISA_VERSION
	.align		4
        /*0024*/ 	.byte	0x03, 0x5f
        /*0026*/ 	.short	0x0101


	//----- nvinfo : EIATTR_COOP_GROUP_MASK_REGIDS
	.align		4
        /*0028*/ 	.byte	0x04, 0x29
        /*002a*/ 	.short	(.L_2577 - .L_2576)


	//   ....[0]....
.L_2576:
        /*002c*/ 	.word	0xffffffff


	//   ....[1]....
        /*0030*/ 	.word	0xffffffff


	//   ....[2]....
        /*0034*/ 	.word	0xffffffff


	//   ....[3]....
        /*0038*/ 	.word	0xffffffff


	//   ....[4]....
        /*003c*/ 	.word	0xffffffff


	//   ....[5]....
        /*0040*/ 	.word	0xffffffff


	//   ....[6]....
        /*0044*/ 	.word	0xffffffff


	//   ....[7]....
        /*0048*/ 	.word	0xffffffff


	//   ....[8]....
        /*004c*/ 	.word	0xffffffff


	//   ....[9]....
        /*0050*/ 	.word	0xffffffff


	//   ....[10]....
        /*0054*/ 	.word	0xffffffff


	//   ....[11]....
        /*0058*/ 	.word	0xffffffff


	//   ....[12]....
        /*005c*/ 	.word	0xffffffff


	//   ....[13]....
        /*0060*/ 	.word	0xffffffff


	//   ....[14]....
        /*0064*/ 	.word	0xffffffff


	//   ....[15]....
        /*0068*/ 	.word	0xffffffff


	//   ....[16]....
        /*006c*/ 	.word	0xffffffff


	//----- nvinfo : EIATTR_COOP_GROUP_INSTR_OFFSETS
	.align		4
.L_2577:
        /*0070*/ 	.byte	0x04, 0x28
        /*0072*/ 	.short	(.L_2579 - .L_2578)


	//   ....[0]....
.L_2578:
        /*0074*/ 	.word	0x00001f70


	//   ....[1]....
        /*0078*/ 	.word	0x00002410


	//   ....[2]....
        /*007c*/ 	.word	0x000055f0


	//   ....[3]....
        /*0080*/ 	.word	0x00006740


	//   ....[4]....
        /*0084*/ 	.word	0x00006d70


	//   ....[5]....
        /*0088*/ 	.word	0x00006d80


	//   ....[6]....
        /*008c*/ 	.word	0x00006db0


	//   ....[7]....
        /*0090*/ 	.word	0x00006dd0


	//   ....[8]....
        /*0094*/ 	.word	0x00006e00


	//   ....[9]....
        /*0098*/ 	.word	0x00006e20


	//   ....[10]....
        /*009c*/ 	.word	0x00006e50


	//   ....[11]....
        /*00a0*/ 	.word	0x00006e70


	//   ....[12]....
        /*00a4*/ 	.word	0x00006ea0


	//   ....[13]....
        /*00a8*/ 	.word	0x00006ec0


	//   ....[14]....
        /*00ac*/ 	.word	0x00006f70


	//   ....[15]....
        /*00b0*/ 	.word	0x00006f80


	//   ....[16]....
        /*00b4*/ 	.word	0x00007a50


	//----- nvinfo : EIATTR_EXIT_INSTR_OFFSETS
	.align		4
.L_2579:
        /*00b8*/ 	.byte	0x04, 0x1c
        /*00ba*/ 	.short	(.L_2581 - .L_2580)


	//   ....[0]....
.L_2580:
        /*00bc*/ 	.word	0x000002a0


	//   ....[1]....
        /*00c0*/ 	.word	0x00001230


	//   ....[2]....
        /*00c4*/ 	.word	0x000013a0


	//   ....[3]....
        /*00c8*/ 	.word	0x00008180


	//----- nvinfo : EIATTR_MAX_THREADS
	.align		4
.L_2581:
        /*00cc*/ 	.byte	0x04, 0x05
        /*00ce*/ 	.short	(.L_2583 - .L_2582)
.L_2582:
        /*00d0*/ 	.word	0x00000040
        /*00d4*/ 	.word	0x00000001
        /*00d8*/ 	.word	0x00000001


	//----- nvinfo : EIATTR_CRS_STACK_SIZE
	.align		4
.L_2583:
        /*00dc*/ 	.byte	0x04, 0x1e
        /*00de*/ 	.short	(.L_2585 - .L_2584)
.L_2584:
        /*00e0*/ 	.word	0x00000000


	//----- nvinfo : EIATTR_CBANK_PARAM_SIZE
	.align		4
.L_2585:
        /*00e4*/ 	.byte	0x03, 0x19
        /*00e6*/ 	.short	0x0188


	//----- nvinfo : EIATTR_PARAM_CBANK
	.align		4
        /*00e8*/ 	.byte	0x04, 0x0a
        /*00ea*/ 	.short	(.L_2587 - .L_2586)
	.align		4
.L_2586:
        /*00ec*/ 	.word	index@(.nv.constant0._Z25selective_scan_fwd_kernelI32Selective_Scan_fwd_kernel_traitsILi64ELi16ELi1ELb0ELb1ELb1ELb0ELb0EN3c104HalfEffEEv13SSMParamsBase)
        /*00f0*/ 	.short	0x0210
        /*00f2*/ 	.short	0x0188


	//----- nvinfo : EIATTR_SW_WAR
	.align		4
.L_2587:
        /*00f4*/ 	.byte	0x04, 0x36
        /*00f6*/ 	.short	(.L_2589 - .L_2588)
.L_2588:
        /*00f8*/ 	.word	0x00000008
.L_2589:


//--------------------- .nv.info._Z25selective_scan_fwd_kernelI32Selective_Scan_fwd_kernel_traitsILi64ELi16ELi1ELb0ELb1ELb1ELb0ELb1EN3c104HalfEffEEv13SSMParamsBase --------------------------
	.section	.nv.info._Z25selective_scan_fwd_kernelI32Selective_Scan_fwd_kernel_traitsILi64ELi16ELi1ELb0ELb1ELb1ELb0ELb1EN3c104HalfEffEEv13SSMParamsBase,"",@"SHT_CUDA_INFO"
	.sectionflags	@""
	.align	4


	//----- nvinfo : EIATTR_CUDA_API_VERSION
	.align		4
        /*0000*/ 	.byte	0x04, 0x37
        /*0002*/ 	.short	(.L_2591 - .L_2590)
.L_2590:
        /*0004*/ 	.word	0x00000082


	//----- nvinfo : EIATTR_KPARAM_INFO
	.align		4
.L_2591:
        /*0008*/ 	.byte	0x04, 0x17
        /*000a*/ 	.short	(.L_2593 - .L_2592)
.L_2592:
        /*000c*/ 	.word	0x00000000
        /*0010*/ 	.short	0x0000
        /*0012*/ 	.short	0x0000
        /*0014*/ 	.byte	0x00, 0xf0, 0x21, 0x06


	//----- nvinfo : EIATTR_SPARSE_MMA_MASK
	.align		4
.L_2593:
        /*0018*/ 	.byte	0x03, 0x50
        /*001a*/ 	.short	0x0000


	//----- nvinfo : EIATTR_MAXREG_COUNT
	.align		4
        /*001c*/ 	.byte	0x03, 0x1b
        /*001e*/ 	.short	0x00a8


	//----- nvinfo : EIATTR_NUM_BARRIERS
	.align		4
        /*0020*/ 	.byte	0x02, 0x4c
        /*0022*/ 	.byte	0x01
	.zero		1


	//----- nvinfo : EIATTR_ANNOTATIONS
	.align		4
        /*0024*/ 	.byte	0x04, 0x55
        /*0026*/ 	.short	(.L_2595 - .L_2594)


	//   ....[0]....
.L_2594:
        /*0028*/ 	.word	0x00000001
        /*002c*/ 	.byte	0x10, 0x0f, 0x00, 0x00, 0x01, 0x00, 0x00, 0x00, 0x80, 0x0f, 0x00, 0x00, 0x01, 0x00, 0x00, 0x00
        /*003c*/ 	.byte	0x90, 0x0f, 0x00, 0x00, 0x01, 0x00, 0x00, 0x00, 0xc0, 0x13, 0x00, 0x00, 0x01, 0x00, 0x00, 0x00
        /*004c*/ 	.byte	0xd0, 0x13, 0x00, 0x00, 0x01, 0x00, 0x00, 0x00, 0xf0, 0x13, 0x00, 0x00


	//----- nvinfo : EIATTR_MERCURY_ISA_VERSION
	.align		4
.L_2595:
        /*0058*/ 	.byte	0x03, 0x5f
        /*005a*/ 	.short	0x0101


	//----- nvinfo : EIATTR_COOP_GROUP_MASK_REGIDS
	.align		4
        /*005c*/ 	.byte	0x04, 0x29
        /*005e*/ 	.short	(.L_2597 - .L_2596)


	//   ....[0]....
.L_2596:
        /*0060*/ 	.word	0xffffffff


	//   ....[1]....
        /*0064*/ 	.word	0xffffffff


	//   ....[2]....
        /*0068*/ 	.word	0xffffffff


	//   ....[3]....
        /*006c*/ 	.word	0xffffffff


	//   ....[4]....
        /*0070*/ 	.word	0xffffffff


	//   ....[5]....
        /*0074*/ 	.word	0xffffffff


	//   ....[6]....
        /*0078*/ 	.word	0xffffffff


	//   ....[7]....
        /*007c*/ 	.word	0xffffffff


	//   ....[8]....
        /*0080*/ 	.word	0xffffffff


	//   ....[9]....
        /*0084*/ 	.word	0xffffffff


	//   ....[10]....
        /*0088*/ 	.word	0xffffffff


	//   ....[11]....
        /*008c*/ 	.word	0xffffffff


	//   ....[12]....
        /*0090*/ 	.word	0xffffffff


	//   ....[13]....
        /*0094*/ 	.word	0xffffffff


	//   ....[14]....
        /*0098*/ 	.word	0xffffffff


	//   ....[15]....
        /*009c*/ 	.word	0xffffffff


	//   ....[16]....
        /*00a0*/ 	.word	0xffffffff


	//----- nvinfo : EIATTR_COOP_GROUP_INSTR_OFFSETS
	.align		4
.L_2597:
        /*00a4*/ 	.byte	0x04, 0x28
        /*00a6*/ 	.short	(.L_2599 - .L_2598)


	//   ....[0]....
.L_2598:
        /*00a8*/ 	.word	0x00002040


	//   ....[1]....
        /*00ac*/ 	.word	0x00002510


	//   ....[2]....
        /*00b0*/ 	.word	0x00005700


	//   ....[3]....
        /*00b4*/ 	.word	0x00006850


	//   ....[4]....
        /*00b8*/ 	.word	0x00006e80


	//   ....[5]....
        /*00bc*/ 	.word	0x00006e90


	//   ....[6]....
        /*00c0*/ 	.word	0x00006ec0


	//   ....[7]....
        /*00c4*/ 	.word	0x00006ee0


	//   ....[8]....
        /*00c8*/ 	.word	0x00006f10


	//   ....[9]....
        /*00cc*/ 	.word	0x00006f30


	//   ....[10]....
        /*00d0*/ 	.word	0x00006f60


	//   ....[11]....
        /*00d4*/ 	.word	0x00006f80


	//   ....[12]....
        /*00d8*/ 	.word	0x00006fb0


	//   ....[13]....
        /*00dc*/ 	.word	0x00006fd0


	//   ....[14]....
        /*00e0*/ 	.word	0x00007010


	//   ....[15]....
        /*00e4*/ 	.word	0x00007030


	//   ....[16]....
        /*00e8*/ 	.word	0x00007b70


	//----- nvinfo : EIATTR_EXIT_INSTR_OFFSETS
	.align		4
.L_2599:
        /*00ec*/ 	.byte	0x04, 0x1c
        /*00ee*/ 	.short	(.L_2601 - .L_2600)


	//   ....[0]....
.L_2600:
        /*00f0*/ 	.word	0x000002c0


	//   ....[1]....
        /*00f4*/ 	.word	0x00001300


	//   ....[2]....
        /*00f8*/ 	.word	0x00001480


	//   ....[3]....
        /*00fc*/ 	.word	0x00008290


	//----- nvinfo : EIATTR_MAX_THREADS
	.align		4
.L_2601:
        /*0100*/ 	.byte	0x04, 0x05
        /*0102*/ 	.short	(.L_2603 - .L_2602)
.L_2602:
        /*0104*/ 	.word	0x00000040
        /*0108*/ 	.word	0x00000001
        /*010c*/ 	.word	0x00000001


	//----- nvinfo : EIATTR_CRS_STACK_SIZE
	.align		4
.L_2603:
        /*0110*/ 	.byte	0x04, 0x1e
        /*0112*/ 	.short	(.L_2605 - .L_2604)
.L_2604:
        /*0114*/ 	.word	0x00000000


	//----- nvinfo : EIATTR_CBANK_PARAM_SIZE
	.align		4
.L_2605:
        /*0118*/ 	.byte	0x03, 0x19
        /*011a*/ 	.short	0x0188


	//----- nvinfo : EIATTR_PARAM_CBANK
	.align		4
        /*011c*/ 	.byte	0x04, 0x0a
        /*011e*/ 	.short	(.L_2607 - .L_2606)
	.align		4
.L_2606:
        /*0120*/ 	.word	index@(.nv.constant0._Z25selective_scan_fwd_kernelI32Selective_Scan_fwd_kernel_traitsILi64ELi16ELi1ELb0ELb1ELb1ELb0ELb1EN3c104HalfEffEEv13SSMParamsBase)
        /*0124*/ 	.short	0x0210
        /*0126*/ 	.short	0x0188


	//----- nvinfo : EIATTR_SW_WAR
	.align		4
.L_2607:
        /*0128*/ 	.byte	0x04, 0x36
        /*012a*/ 	.short	(.L_2609 - .L_2608)
.L_2608:
        /*012c*/ 	.word	0x00000008
.L_2609:


//--------------------- .nv.info._Z25selective_scan_fwd_kernelI32Selective_Scan_fwd_kernel_traitsILi64ELi16ELi1ELb0ELb1ELb1ELb1ELb0EN3c104HalfEffEEv13SSMParamsBase --------------------------
	.section	.nv.info._Z25selective_scan_fwd_kernelI32Selective_Scan_fwd_kernel_traitsILi64ELi16ELi1ELb0ELb1ELb1ELb1ELb0EN3c104HalfEffEEv13SSMParamsBase,"",@"SHT_CUDA_INFO"
	.sectionflags	@""
	.align	4


	//----- nvinfo : EIATTR_CUDA_API_VERSION
	.align		4
        /*0000*/ 	.byte	0x04, 0x37
        /*0002*/ 	.short	(.L_2611 - .L_2610)
.L_2610:
        /*0004*/ 	.word	0x00000082


	//----- nvinfo : EIATTR_KPARAM_INFO
	.align		4
.L_2611:
        /*0008*/ 	.byte	0x04, 0x17
        /*000a*/ 	.short	(.L_2613 - .L_2612)
.L_2612:
        /*000c*/ 	.word	0x00000000
        /*0010*/ 	.short	0x0000
        /*0012*/ 	.short	0x0000
        /*0014*/ 	.byte	0x00, 0xf0, 0x21, 0x06


	//----- nvinfo : EIATTR_SPARSE_MMA_MASK
	.align		4
.L_2613:
        /*0018*/ 	.byte	0x03, 0x50
        /*001a*/ 	.short	0x0000


	//----- nvinfo : EIATTR_MAXREG_COUNT
	.align		4
        /*001c*/ 	.byte	0x03, 0x1b
        /*001e*/ 	.short	0x00a8


	//----- nvinfo : EIATTR_NUM_BARRIERS
	.align		4
        /*0020*/ 	.byte	0x02, 0x4c
        /*0022*/ 	.byte	0x01
	.zero		1


	//----- nvinfo : EIATTR_MERCURY_ISA_VERSION
	.align		4
        /*0024*/ 	.byte	0x03, 0x5f
        /*0026*/ 	.short	0x0101


	//----- nvinfo : EIATTR_COOP_GROUP_MASK_REGIDS
	.align		4
        /*0028*/ 	.byte	0x04, 0x29
        /*002a*/ 	.short	(.L_2615 - .L_2614)


	//   ....[0]....
.L_2614:
        /*002c*/ 	.word	0xffffffff


	//   ....[1]....
        /*0030*/ 	.word	0xffffffff


	//   ....[2]....
        /*0034*/ 	.word	0xffffffff


	//   ....[3]....
        /*0038*/ 	.word	0xffffffff


	//   ....[4]....
        /*003c*/ 	.word	0xffffffff


	//   ....[5]....
        /*0040*/ 	.word	0xffffffff


	//   ....[6]....
        /*0044*/ 	.word	0xffffffff


	//   ....[7]....
        /*0048*/ 	.word	0xffffffff


	//   ....[8]....
        /*004c*/ 	.word	0xffffffff


	//   ....[9]....
        /*0050*/ 	.word	0xffffffff


	//   ....[10]....
        /*0054*/ 	.word	0xffffffff


	//   ....[11]....
        /*0058*/ 	.word	0xffffffff


	//   ....[12]....
        /*005c*/ 	.word	0xffffffff


	//   ....[13]....
        /*0060*/ 	.word	0xffffffff


	//   ....[14]....
        /*0064*/ 	.word	0xffffffff


	//   ....[15]....
        /*0068*/ 	.word	0xffffffff


	//   ....[16]....
        /*006c*/ 	.word	0xffffffff


	//   ....[17]....
        /*0070*/ 	.word	0xffffffff


	//   ....[18]....
        /*0074*/ 	.word	0xffffffff


	//----- nvinfo : EIATTR_COOP_GROUP_INSTR_OFFSETS
	.align		4
.L_2615:
        /*0078*/ 	.byte	0x04, 0x28
        /*007a*/ 	.short	(.L_2617 - .L_2616)


	//   ....[0]....
.L_2616:
        /*007c*/ 	.word	0x00001f70


	//   ....[1]....
        /*0080*/ 	.word	0x00002410


	//   ....[2]....
        /*0084*/ 	.word	0x000055f0


	//   ....[3]....
        /*0088*/ 	.word	0x00006740


	//   ....[4]....
        /*008c*/ 	.word	0x00006d70


	//   ....[5]....
        /*0090*/ 	.word	0x00006d80


	//   ....[6]....
        /*0094*/ 	.word	0x00006db0


	//   ....[7]....
        /*0098*/ 	.word	0x00006dd0


	//   ....[8]....
        /*009c*/ 	.word	0x00006e00


	//   ....[9]....
        /*00a0*/ 	.word	0x00006e20


	//   ....[10]....
        /*00a4*/ 	.word	0x00006e50


	//   ....[11]....
        /*00a8*/ 	.word	0x00006e70


	//   ....[12]....
        /*00ac*/ 	.word	0x00006ea0


	//   ....[13]....
        /*00b0*/ 	.word	0x00006ec0


	//   ....[14]....
        /*00b4*/ 	.word	0x00006f70


	//   ....[15]....
        /*00b8*/ 	.word	0x00006f80


	//   ....[16]....
        /*00bc*/ 	.word	0x00007ae0


	//   ....[17]....
        /*00c0*/ 	.word	0x00008740


	//   ....[18]....
        /*00c4*/ 	.word	0x00009180


	//----- nvinfo : EIATTR_EXIT_INSTR_OFFSETS
	.align		4
.L_2617:
        /*00c8*/ 	.byte	0x04, 0x1c
        /*00ca*/ 	.short	(.L_2619 - .L_2618)


	//   ....[0]....
.L_2618:
        /*00cc*/ 	.word	0x000002a0


	//   ....[1]....
        /*00d0*/ 	.word	0x00001230


	//   ....[2]....
        /*00d4*/ 	.word	0x000013a0


	//   ....[3]....
        /*00d8*/ 	.word	0x00009780


	//----- nvinfo : EIATTR_MAX_THREADS
	.align		4
.L_2619:
        /*00dc*/ 	.byte	0x04, 0x05
        /*00de*/ 	.short	(.L_2621 - .L_2620)
.L_2620:
        /*00e0*/ 	.word	0x00000040
        /*00e4*/ 	.word	0x00000001
        /*00e8*/ 	.word	0x00000001


	//----- nvinfo : EIATTR_CRS_STACK_SIZE
	.align		4
.L_2621:
        /*00ec*/ 	.byte	0x04, 0x1e
        /*00ee*/ 	.short	(.L_2623 - .L_2622)
.L_2622:
        /*00f0*/ 	.word	0x00000000


	//----- nvinfo : EIATTR_CBANK_PARAM_SIZE
	.align		4
.L_2623:
        /*00f4*/ 	.byte	0x03, 0x19
        /*00f6*/ 	.short	0x0188


	//----- nvinfo : EIATTR_PARAM_CBANK
	.align		4
        /*00f8*/ 	.byte	0x04, 0x0a
        /*00fa*/ 	.short	(.L_2625 - .L_2624)
	.align		4
.L_2624:
        /*00fc*/ 	.word	index@(.nv.constant0._Z25selective_scan_fwd_kernelI32Selective_Scan_fwd_kernel_traitsILi64ELi16ELi1ELb0ELb1ELb1ELb1ELb0EN3c104HalfEffEEv13SSMParamsBase)
        /*0100*/ 	.short	0x0210
        /*0102*/ 	.short	0x0188


	//----- nvinfo : EIATTR_SW_WAR
	.align		4
.L_2625:
        /*0104*/ 	.byte	0x04, 0x36
        /*0106*/ 	.short	(.L_2627 - .L_2626)
.L_2626:
        /*0108*/ 	.word	0x00000008
.L_2627:


//--------------------- .nv.info._Z25selective_scan_fwd_kernelI32Selective_Scan_fwd_kernel_traitsILi64ELi16ELi1ELb0ELb1ELb1ELb1ELb1EN3c104HalfEffEEv13SSMParamsBase --------------------------
	.section	.nv.info._Z25selective_scan_fwd_kernelI32Selective_Scan_fwd_kernel_traitsILi64ELi16ELi1ELb0ELb1ELb1ELb1ELb1EN3c104HalfEffEEv13SSMParamsBase,"",@"SHT_CUDA_INFO"
	.sectionflags	@""
	.align	4


	//----- nvinfo : EIATTR_CUDA_API_VERSION
	.align		4
        /*0000*/ 	.byte	0x04, 0x37
        /*0002*/ 	.short	(.L_2629 - .L_2628)
.L_2628:
        /*0004*/ 	.word	0x00000082


	//----- nvinfo : EIATTR_KPARAM_INFO
	.align		4
.L_2629:
        /*0008*/ 	.byte	0x04, 0x17
        /*000a*/ 	.short	(.L_2631 - .L_2630)
.L_2630:
        /*000c*/ 	.word	0x00000000
        /*0010*/ 	.short	0x0000
        /*0012*/ 	.short	0x0000
        /*0014*/ 	.byte	0x00, 0xf0, 0x21, 0x06


	//----- nvinfo : EIATTR_SPARSE_MMA_MASK
	.align		4
.L_2631:
        /*0018*/ 	.byte	0x03, 0x50
        /*001a*/ 	.short	0x0000


	//----- nvinfo : EIATTR_MAXREG_COUNT
	.align		4
        /*001c*/ 	.byte	0x03, 0x1b
        /*001e*/ 	.short	0x00a8


	//----- nvinfo : EIATTR_NUM_BARRIERS
	.align		4
        /*0020*/ 	.byte	0x02, 0x4c
        /*0022*/ 	.byte	0x01
	.zero		1


	//----- nvinfo : EIATTR_ANNOTATIONS
	.align		4
        /*0024*/ 	.byte	0x04, 0x55
        /*0026*/ 	.short	(.L_2633 - .L_2632)


	//   ....[0]....
.L_2632:
        /*0028*/ 	.word	0x00000001
        /*002c*/ 	.byte	0x00, 0x0f, 0x00, 0x00, 0x01, 0x00, 0x00, 0x00, 0x80, 0x0f, 0x00, 0x00, 0x01, 0x00, 0x00, 0x00
        /*003c*/ 	.byte	0x90, 0x0f, 0x00, 0x00, 0x01, 0x00, 0x00, 0x00, 0xc0, 0x13, 0x00, 0x00, 0x01, 0x00, 0x00, 0x00
        /*004c*/ 	.byte	0xd0, 0x13, 0x00, 0x00, 0x01, 0x00, 0x00, 0x00, 0xf0, 0x13, 0x00, 0x00


	//----- nvinfo : EIATTR_MERCURY_ISA_VERSION
	.align		4
.L_2633:
        /*0058*/ 	.byte	0x03, 0x5f
        /*005a*/ 	.short	0x0101


	//----- nvinfo : EIATTR_COOP_GROUP_MASK_REGIDS
	.align		4
        /*005c*/ 	.byte	0x04, 0x29
        /*005e*/ 	.short	(.L_2635 - .L_2634)


	//   ....[0]....
.L_2634:
        /*0060*/ 	.word	0xffffffff


	//   ....[1]....
        /*0064*/ 	.word	0xffffffff


	//   ....[2]....
        /*0068*/ 	.word	0xffffffff


	//   ....[3]....
        /*006c*/ 	.word	0xffffffff


	//   ....[4]....
        /*0070*/ 	.word	0xffffffff


	//   ....[5]....
        /*0074*/ 	.word	0xffffffff


	//   ....[6]....
        /*0078*/ 	.word	0xffffffff


	//   ....[7]....
        /*007c*/ 	.word	0xffffffff


	//   ....[8]....
        /*0080*/ 	.word	0xffffffff


	//   ....[9]....
        /*0084*/ 	.word	0xffffffff


	//   ....[10]....
        /*0088*/ 	.word	0xffffffff


	//   ....[11]....
        /*008c*/ 	.word	0xffffffff


	//   ....[12]....
        /*0090*/ 	.word	0xffffffff


	//   ....[13]....
        /*0094*/ 	.word	0xffffffff


	//   ....[14]....
        /*0098*/ 	.word	0xffffffff


	//   ....[15]....
        /*009c*/ 	.word	0xffffffff


	//   ....[16]....
        /*00a0*/ 	.word	0xffffffff


	//   ....[17]....
        /*00a4*/ 	.word	0xffffffff


	//   ....[18]....
        /*00a8*/ 	.word	0xffffffff


	//----- nvinfo : EIATTR_COOP_GROUP_INSTR_OFFSETS
	.align		4
.L_2635:
        /*00ac*/ 	.byte	0x04, 0x28
        /*00ae*/ 	.short	(.L_2637 - .L_2636)


	//   ....[0]....
.L_2636:
        /*00b0*/ 	.word	0x00002060


	//   ....[1]....
        /*00b4*/ 	.word	0x00002510


	//   ....[2]....
        /*00b8*/ 	.word	0x00005700


	//   ....[3]....
        /*00bc*/ 	.word	0x00006850


	//   ....[4]....
        /*00c0*/ 	.word	0x00006e80


	//   ....[5]....
        /*00c4*/ 	.word	0x00006e90


	//   ....[6]....
        /*00c8*/ 	.word	0x00006ec0


	//   ....[7]....
        /*00cc*/ 	.word	0x00006ee0


	//   ....[8]....
        /*00d0*/ 	.word	0x00006f10


	//   ....[9]....
        /*00d4*/ 	.word	0x00006f30


	//   ....[10]....
        /*00d8*/ 	.word	0x00006f60


	//   ....[11]....
        /*00dc*/ 	.word	0x00006f80


	//   ....[12]....
        /*00e0*/ 	.word	0x00006fb0


	//   ....[13]....
        /*00e4*/ 	.word	0x00006fd0


	//   ....[14]....
        /*00e8*/ 	.word	0x00007010


	//   ....[15]....
        /*00ec*/ 	.word	0x00007030


	//   ....[16]....
        /*00f0*/ 	.word	0x00007c10


	//   ....[17]....
        /*00f4*/ 	.word	0x00008850


	//   ....[18]....
        /*00f8*/ 	.word	0x00009290


	//----- nvinfo : EIATTR_EXIT_INSTR_OFFSETS
	.align		4
.L_2637:
        /*00fc*/ 	.byte	0x04, 0x1c
        /*00fe*/ 	.short	(.L_2639 - .L_2638)


	//   ....[0]....
.L_2638:
        /*0100*/ 	.word	0x000002c0


	//   ....[1]....
        /*0104*/ 	.word	0x00001300


	//   ....[2]....
        /*0108*/ 	.word	0x00001480


	//   ....[3]....
        /*010c*/ 	.word	0x00009890


	//----- nvinfo : EIATTR_MAX_THREADS
	.align		4
.L_2639:
        /*0110*/ 	.byte	0x04, 0x05
        /*0112*/ 	.short	(.L_2641 - .L_2640)
.L_2640:
        /*0114*/ 	.word	0x00000040
        /*0118*/ 	.word	0x00000001
        /*011c*/ 	.word	0x00000001


	//----- nvinfo : EIATTR_CRS_STACK_SIZE
	.align		4
.L_2641:
        /*0120*/ 	.byte	0x04, 0x1e
        /*0122*/ 	.short	(.L_2643 - .L_2642)
.L_2642:
        /*0124*/ 	.word	0x00000000


	//----- nvinfo : EIATTR_CBANK_PARAM_SIZE
	.align		4
.L_2643:
        /*0128*/ 	.byte	0x03, 0x19
        /*012a*/ 	.short	0x0188


	//----- nvinfo : EIATTR_PARAM_CBANK
	.align		4
        /*012c*/ 	.byte	0x04, 0x0a
        /*012e*/ 	.short	(.L_2645 - .L_2644)
	.align		4
.L_2644:
        /*0130*/ 	.word	index@(.nv.constant0._Z25selective_scan_fwd_kernelI32Selective_Scan_fwd_kernel_traitsILi64ELi16ELi1ELb0ELb1ELb1ELb1ELb1EN3c104HalfEffEEv13SSMParamsBase)
        /*0134*/ 	.short	0x0210
        /*0136*/ 	.short	0x0188


	//----- nvinfo : EIATTR_SW_WAR
	.align		4
.L_2645:
        /*0138*/ 	.byte	0x04, 0x36
        /*013a*/ 	.short	(.L_2647 - .L_2646)
.L_2646:
        /*013c*/ 	.word	0x00000008
.L_2647:


//--------------------- .nv.info._Z25selective_scan_fwd_kernelI32Selective_Scan_fwd_kernel_traitsILi64ELi16ELi1ELb1ELb1ELb1ELb0ELb0EN3c104HalfEffEEv13SSMParamsBase --------------------------
	.section	.nv.info._Z25selective_scan_fwd_kernelI32Selective_Scan_fwd_kernel_traitsILi64ELi16ELi1ELb1ELb1ELb1ELb0ELb0EN3c104HalfEffEEv13SSMParamsBase,"",@"SHT_CUDA_INFO"
	.sectionflags	@""
	.align	4


	//----- nvinfo : EIATTR_CUDA_API_VERSION
	.align		4
        /*0000*/ 	.byte	0x04, 0x37
        /*0002*/ 	.short	(.L_2649 - .L_2648)
.L_2648:
        /*0004*/ 	.word	0x00000082


	//----- nvinfo : EIATTR_KPARAM_INFO
	.align		4
.L_2649:
        /*0008*/ 	.byte	0x04, 0x17
        /*000a*/ 	.short	(.L_2651 - .L_2650)
.L_2650:
        /*000c*/ 	.word	0x00000000
        /*0010*/ 	.short	0x0000
        /*0012*/ 	.short	0x0000
        /*0014*/ 	.byte	0x00, 0xf0, 0x21, 0x06


	//----- nvinfo : EIATTR_SPARSE_MMA_MASK
	.align		4
.L_2651:
        /*0018*/ 	.byte	0x03, 0x50
        /*001a*/ 	.short	0x0000


	//----- nvinfo : EIATTR_MAXREG_COUNT
	.align		4
        /*001c*/ 	.byte	0x03, 0x1b
        /*001e*/ 	.short	0x00a8


	//----- nvinfo : EIATTR_NUM_BARRIERS
	.align		4
        /*0020*/ 	.byte	0x02, 0x4c
        /*0022*/ 	.byte	0x01
	.zero		1


	//----- nvinfo : EIATTR_MERCURY_ISA_VERSION
	.align		4
        /*0024*/ 	.byte	0x03, 0x5f
        /*0026*/ 	.short	0x0101


	//----- nvinfo : EIATTR_COOP_GROUP_MASK_REGIDS
	.align		4
        /*0028*/ 	.byte	0x04, 0x29
        /*002a*/ 	.short	(.L_2653 - .L_2652)


	//   ....[0]....
.L_2652:
        /*002c*/ 	.word	0xffffffff


	//   ....[1]....
        /*0030*/ 	.word	0xffffffff


	//   ....[2]....
        /*0034*/ 	.word	0xffffffff


	//   ....[3]....
        /*0038*/ 	.word	0xffffffff


	//   ....[4]....
        /*003c*/ 	.word	0xffffffff


	//   ....[5]....
        /*0040*/ 	.word	0xffffffff


	//   ....[6]....
        /*0044*/ 	.word	0xffffffff


	//   ....[7]....
        /*0048*/ 	.word	0xffffffff


	//   ....[8]....
        /*004c*/ 	.word	0xffffffff


	//   ....[9]....
        /*0050*/ 	.word	0xffffffff


	//   ....[10]....
        /*0054*/ 	.word	0xffffffff


	//   ....[11]....
        /*0058*/ 	.word	0xffffffff


	//   ....[12]....
        /*005c*/ 	.word	0xffffffff


	//   ....[13]....
        /*0060*/ 	.word	0xffffffff


	//   ....[14]....
        /*0064*/ 	.word	0xffffffff


	//   ....[15]....
        /*0068*/ 	.word	0xffffffff


	//   ....[16]....
        /*006c*/ 	.word	0xffffffff


	//----- nvinfo : EIATTR_COOP_GROUP_INSTR_OFFSETS
	.align		4
.L_2653:
        /*0070*/ 	.byte	0x04, 0x28
        /*0072*/ 	.short	(.L_2655 - .L_2654)


	//   ....[0]....
.L_2654:
        /*0074*/ 	.word	0x00001670


	//   ....[1]....
        /*0078*/ 	.word	0x00001700


	//   ....[2]....
        /*007c*/ 	.word	0x00004390


	//   ....[3]....
        /*0080*/ 	.word	0x00004b90


	//   ....[4]....
        /*0084*/ 	.word	0x000050e0


	//   ....[5]....
        /*0088*/ 	.word	0x000050f0


	//   ....[6]....
        /*008c*/ 	.word	0x00005120


	//   ....[7]....
        /*0090*/ 	.word	0x00005140


	//   ....[8]....
        /*0094*/ 	.word	0x00005170


	//   ....[9]....
        /*0098*/ 	.word	0x00005190


	//   ....[10]....
        /*009c*/ 	.word	0x000051c0


	//   ....[11]....
        /*00a0*/ 	.word	0x000051e0


	//   ....[12]....
        /*00a4*/ 	.word	0x00005210


	//   ....[13]....
        /*00a8*/ 	.word	0x00005230


	//   ....[14]....
        /*00ac*/ 	.word	0x00005280


	//   ....[15]....
        /*00b0*/ 	.word	0x000052e0


	//   ....[16]....
        /*00b4*/ 	.word	0x00005ca0


	//----- nvinfo : EIATTR_EXIT_INSTR_OFFSETS
	.align		4
.L_2655:
        /*00b8*/ 	.byte	0x04, 0x1c
        /*00ba*/ 	.short	(.L_2657 - .L_2656)


	//   ....[0]....
.L_2656:
        /*00bc*/ 	.word	0x00000290


	//   ....[1]....
        /*00c0*/ 	.word	0x00001280


	//   ....[2]....
        /*00c4*/ 	.word	0x00001520


	//   ....[3]....
        /*00c8*/ 	.word	0x00005e50


	//----- nvinfo : EIATTR_MAX_THREADS
	.align		4
.L_2657:
        /*00cc*/ 	.byte	0x04, 0x05
        /*00ce*/ 	.short	(.L_2659 - .L_2658)
.L_2658:
        /*00d0*/ 	.word	0x00000040
        /*00d4*/ 	.word	0x00000001
        /*00d8*/ 	.word	0x00000001


	//----- nvinfo : EIATTR_CRS_STACK_SIZE
	.align		4
.L_2659:
        /*00dc*/ 	.byte	0x04, 0x1e
        /*00de*/ 	.short	(.L_2661 - .L_2660)
.L_2660:
        /*00e0*/ 	.word	0x00000000


	//----- nvinfo : EIATTR_CBANK_PARAM_SIZE
	.align		4
.L_2661:
        /*00e4*/ 	.byte	0x03, 0x19
        /*00e6*/ 	.short	0x0188


	//----- nvinfo : EIATTR_PARAM_CBANK
	.align		4
        /*00e8*/ 	.byte	0x04, 0x0a
        /*00ea*/ 	.short	(.L_2663 - .L_2662)
	.align		4
.L_2662:
        /*00ec*/ 	.word	index@(.nv.constant0._Z25selective_scan_fwd_kernelI32Selective_Scan_fwd_kernel_traitsILi64ELi16ELi1ELb1ELb1ELb1ELb0ELb0EN3c104HalfEffEEv13SSMParamsBase)
        /*00f0*/ 	.short	0x0210
        /*00f2*/ 	.short	0x0188


	//----- nvinfo : EIATTR_SW_WAR
	.align		4
.L_2663:
        /*00f4*/ 	.byte	0x04, 0x36
        /*00f6*/ 	.short	(.L_2665 - .L_2664)
.L_2664:
        /*00f8*/ 	.word	0x00000008
.L_2665:


//--------------------- .nv.info._Z25selective_scan_fwd_kernelI32Selective_Scan_fwd_kernel_traitsILi64ELi16ELi1ELb1ELb1ELb1ELb0ELb1EN3c104HalfEffEEv13SSMParamsBase --------------------------
	.section	.nv.info._Z25selective_scan_fwd_kernelI32Selective_Scan_fwd_kernel_traitsILi64ELi16ELi1ELb1ELb1ELb1ELb0ELb1EN3c104HalfEffEEv13SSMParamsBase,"",@"SHT_CUDA_INFO"
	.sectionflags	@""
	.align	4


	//----- nvinfo : EIATTR_CUDA_API_VERSION
	.align		4
        /*0000*/ 	.byte	0x04, 0x37
        /*0002*/ 	.short	(.L_2667 - .L_2666)
.L_2666:
        /*0004*/ 	.word	0x00000082


	//----- nvinfo : EIATTR_KPARAM_INFO
	.align		4
.L_2667:
        /*0008*/ 	.byte	0x04, 0x17
        /*000a*/ 	.short	(.L_2669 - .L_2668)
.L_2668:
        /*000c*/ 	.word	0x00000000
        /*0010*/ 	.short	0x0000
        /*0012*/ 	.short	0x0000
        /*0014*/ 	.byte	0x00, 0xf0, 0x21, 0x06


	//----- nvinfo : EIATTR_SPARSE_MMA_MASK
	.align		4
.L_2669:
        /*0018*/ 	.byte	0x03, 0x50
        /*001a*/ 	.short	0x0000


	//----- nvinfo : EIATTR_MAXREG_COUNT
	.align		4
        /*001c*/ 	.byte	0x03, 0x1b
        /*001e*/ 	.short	0x00a8


	//----- nvinfo : EIATTR_NUM_BARRIERS
	.align		4
        /*0020*/ 	.byte	0x02, 0x4c
        /*0022*/ 	.byte	0x01
	.zero		1


	//----- nvinfo : EIATTR_ANNOTATIONS
	.align		4
        /*0024*/ 	.byte	0x04, 0x55
        /*0026*/ 	.short	(.L_2671 - .L_2670)


	//   ....[0]....
.L_2670:
        /*0028*/ 	.word	0x00000001
        /*002c*/ 	.byte	0x10, 0x0f, 0x00, 0x00, 0x01, 0x00, 0x00, 0x00, 0x80, 0x0f, 0x00, 0x00, 0x01, 0x00, 0x00, 0x00
        /*003c*/ 	.byte	0x90, 0x0f, 0x00, 0x00, 0x01, 0x00, 0x00, 0x00, 0xc0, 0x13, 0x00, 0x00, 0x01, 0x00, 0x00, 0x00
        /*004c*/ 	.byte	0xd0, 0x13, 0x00, 0x00, 0x01, 0x00, 0x00, 0x00, 0xf0, 0x13, 0x00, 0x00


	//----- nvinfo : EIATTR_MERCURY_ISA_VERSION
	.align		4
.L_2671:
        /*0058*/ 	.byte	0x03, 0x5f
        /*005a*/ 	.short	0x0101


	//----- nvinfo : EIATTR_COOP_GROUP_MASK_REGIDS
	.align		4
        /*005c*/ 	.byte	0x04, 0x29
        /*005e*/ 	.short	(.L_2673 - .L_2672)


	//   ....[0]....
.L_2672:
        /*0060*/ 	.word	0xffffffff


	//   ....[1]....
        /*0064*/ 	.word	0xffffffff


	//   ....[2]....
        /*0068*/ 	.word	0xffffffff


	//   ....[3]....
        /*006c*/ 	.word	0xffffffff


	//   ....[4]....
        /*0070*/ 	.word	0xffffffff


	//   ....[5]....
        /*0074*/ 	.word	0xffffffff


	//   ....[6]....
        /*0078*/ 	.word	0xffffffff


	//   ....[7]....
        /*007c*/ 	.word	0xffffffff


	//   ....[8]....
        /*0080*/ 	.word	0xffffffff


	//   ....[9]....
        /*0084*/ 	.word	0xffffffff


	//   ....[10]....
        /*0088*/ 	.word	0xffffffff


	//   ....[11]....
        /*008c*/ 	.word	0xffffffff


	//   ....[12]....
        /*0090*/ 	.word	0xffffffff


	//   ....[13]....
        /*0094*/ 	.word	0xffffffff


	//   ....[14]....
        /*0098*/ 	.word	0xffffffff


	//   ....[15]....
        /*009c*/ 	.word	0xffffffff


	//   ....[16]....
        /*00a0*/ 	.word	0xffffffff


	//----- nvinfo : EIATTR_COOP_GROUP_INSTR_OFFSETS
	.align		4
.L_2673:
        /*00a4*/ 	.byte	0x04, 0x28
        /*00a6*/ 	.short	(.L_2675 - .L_2674)


	//   ....[0]....
.L_2674:
        /*00a8*/ 	.word	0x00002040


	//   ....[1]....
        /*00ac*/ 	.word	0x00002510


	//   ....[2]....
        /*00b0*/ 	.word	0x00005700


	//   ....[3]....
        /*00b4*/ 	.word	0x00006850


	//   ....[4]....
        /*00b8*/ 	.word	0x00006e80


	//   ....[5]....
        /*00bc*/ 	.word	0x00006e90


	//   ....[6]....
        /*00c0*/ 	.word	0x00006ec0


	//   ....[7]....
        /*00c4*/ 	.word	0x00006ee0


	//   ....[8]....
        /*00c8*/ 	.word	0x00006f10


	//   ....[9]....
        /*00cc*/ 	.word	0x00006f30


	//   ....[10]....
        /*00d0*/ 	.word	0x00006f60


	//   ....[11]....
        /*00d4*/ 	.word	0x00006f80


	//   ....[12]....
        /*00d8*/ 	.word	0x00006fb0


	//   ....[13]....
        /*00dc*/ 	.word	0x00006fd0


	//   ....[14]....
        /*00e0*/ 	.word	0x00007010


	//   ....[15]....
        /*00e4*/ 	.word	0x00007030


	//   ....[16]....
        /*00e8*/ 	.word	0x00007b70


	//----- nvinfo : EIATTR_EXIT_INSTR_OFFSETS
	.align		4
.L_2675:
        /*00ec*/ 	.byte	0x04, 0x1c
        /*00ee*/ 	.short	(.L_2677 - .L_2676)


	//   ....[0]....
.L_2676:
        /*00f0*/ 	.word	0x000002c0


	//   ....[1]....
        /*00f4*/ 	.word	0x00001300


	//   ....[2]....
        /*00f8*/ 	.word	0x00001480


	//   ....[3]....
        /*00fc*/ 	.word	0x00008290


	//----- nvinfo : EIATTR_MAX_THREADS
	.align		4
.L_2677:
        /*0100*/ 	.byte	0x04, 0x05
        /*0102*/ 	.short	(.L_2679 - .L_2678)
.L_2678:
        /*0104*/ 	.word	0x00000040
        /*0108*/ 	.word	0x00000001
        /*010c*/ 	.word	0x00000001


	//----- nvinfo : EIATTR_CRS_STACK_SIZE
	.align		4
.L_2679:
        /*0110*/ 	.byte	0x04, 0x1e
        /*0112*/ 	.short	(.L_2681 - .L_2680)
.L_2680:
        /*0114*/ 	.word	0x00000000


	//----- nvinfo : EIATTR_CBANK_PARAM_SIZE
	.align		4
.L_2681:
        /*0118*/ 	.byte	0x03, 0x19
        /*011a*/ 	.short	0x0188


	//----- nvinfo : EIATTR_PARAM_CBANK
	.align		4
        /*011c*/ 	.byte	0x04, 0x0a
        /*011e*/ 	.short	(.L_2683 - .L_2682)
	.align		4
.L_2682:
        /*0120*/ 	.word	index@(.nv.constant0._Z25selective_scan_fwd_kernelI32Selective_Scan_fwd_kernel_traitsILi64ELi16ELi1ELb1ELb1ELb1ELb0ELb1EN3c104HalfEffEEv13SSMParamsBase)
        /*0124*/ 	.short	0x0210
        /*0126*/ 	.short	0x0188


	//----- nvinfo : EIATTR_SW_WAR
	.align		4
.L_2683:
        /*0128*/ 	.byte	0x04, 0x36
        /*012a*/ 	.short	(.L_2685 - .L_2684)
.L_2684:
        /*012c*/ 	.word	0x00000008
.L_2685:


//--------------------- .nv.info._Z25selective_scan_fwd_kernelI32Selective_Scan_fwd_kernel_traitsILi64ELi16ELi1ELb1ELb1ELb1ELb1ELb0EN3c104HalfEffEEv13SSMParamsBase --------------------------
	.section	.nv.info._Z25selective_scan_fwd_kernelI32Selective_Scan_fwd_kernel_traitsILi64ELi16ELi1ELb1ELb1ELb1ELb1ELb0EN3c104HalfEffEEv13SSMParamsBase,"",@"SHT_CUDA_INFO"
	.sectionflags	@""
	.align	4


	//----- nvinfo : EIATTR_CUDA_API_VERSION
	.align		4
        /*0000*/ 	.byte	0x04, 0x37
        /*0002*/ 	.short	(.L_2687 - .L_2686)
.L_2686:
        /*0004*/ 	.word	0x00000082


	//----- nvinfo : EIATTR_KPARAM_INFO
	.align		4
.L_2687:
        /*0008*/ 	.byte	0x04, 0x17
        /*000a*/ 	.short	(.L_2689 - .L_2688)
.L_2688:
        /*000c*/ 	.word	0x00000000
        /*0010*/ 	.short	0x0000
        /*0012*/ 	.short	0x0000
        /*0014*/ 	.byte	0x00, 0xf0, 0x21, 0x06


	//----- nvinfo : EIATTR_SPARSE_MMA_MASK
	.align		4
.L_2689:
        /*0018*/ 	.byte	0x03, 0x50
        /*001a*/ 	.short	0x0000


	//----- nvinfo : EIATTR_MAXREG_COUNT
	.align		4
        /*001c*/ 	.byte	0x03, 0x1b
        /*001e*/ 	.short	0x00a8


	//----- nvinfo : EIATTR_NUM_BARRIERS
	.align		4
        /*0020*/ 	.byte	0x02, 0x4c
        /*0022*/ 	.byte	0x01
	.zero		1


	//----- nvinfo : EIATTR_MERCURY_ISA_VERSION
	.align		4
        /*0024*/ 	.byte	0x03, 0x5f
        /*0026*/ 	.short	0x0101


	//----- nvinfo : EIATTR_COOP_GROUP_MASK_REGIDS
	.align		4
        /*0028*/ 	.byte	0x04, 0x29
        /*002a*/ 	.short	(.L_2691 - .L_2690)


	//   ....[0]....
.L_2690:
        /*002c*/ 	.word	0xffffffff


	//   ....[1]....
        /*0030*/ 	.word	0xffffffff


	//   ....[2]....
        /*0034*/ 	.word	0xffffffff


	//   ....[3]....
        /*0038*/ 	.word	0xffffffff


	//   ....[4]....
        /*003c*/ 	.word	0xffffffff


	//   ....[5]....
        /*0040*/ 	.word	0xffffffff


	//   ....[6]....
        /*0044*/ 	.word	0xffffffff


	//   ....[7]....
        /*0048*/ 	.word	0xffffffff


	//   ....[8]....
        /*004c*/ 	.word	0xffffffff


	//   ....[9]....
        /*0050*/ 	.word	0xffffffff


	//   ....[10]....
        /*0054*/ 	.word	0xffffffff


	//   ....[11]....
        /*0058*/ 	.word	0xffffffff


	//   ....[12]....
        /*005c*/ 	.word	0xffffffff


	//   ....[13]....
        /*0060*/ 	.word	0xffffffff


	//   ....[14]....
        /*0064*/ 	.word	0xffffffff


	//   ....[15]....
        /*0068*/ 	.word	0xffffffff


	//   ....[16]....
        /*006c*/ 	.word	0xffffffff


	//   ....[17]....
        /*0070*/ 	.word	0xffffffff


	//   ....[18]....
        /*0074*/ 	.word	0xffffffff


	//----- nvinfo : EIATTR_COOP_GROUP_INSTR_OFFSETS
	.align		4
.L_2691:
        /*0078*/ 	.byte	0x04, 0x28
        /*007a*/ 	.short	(.L_2693 - .L_2692)


	//   ....[0]....
.L_2692:
        /*007c*/ 	.word	0x00001630


	//   ....[1]....
        /*0080*/ 	.word	0x000016c0


	//   ....[2]....
        /*0084*/ 	.word	0x00004370


	//   ....[3]....
        /*0088*/ 	.word	0x00004b70


	//   ....[4]....
        /*008c*/ 	.word	0x000050c0


	//   ....[5]....
        /*0090*/ 	.word	0x000050d0


	//   ....[6]....
        /*0094*/ 	.word	0x00005100


	//   ....[7]....
        /*0098*/ 	.word	0x00005120


	//   ....[8]....
        /*009c*/ 	.word	0x00005150


	//   ....[9]....
        /*00a0*/ 	.word	0x00005170


	//   ....[10]....
        /*00a4*/ 	.word	0x000051a0


	//   ....[11]....
        /*00a8*/ 	.word	0x000051c0


	//   ....[12]....
        /*00ac*/ 	.word	0x000051f0


	//   ....[13]....
        /*00b0*/ 	.word	0x00005210


	//   ....[14]....
        /*00b4*/ 	.word	0x00005260


	//   ....[15]....
        /*00b8*/ 	.word	0x000052c0


	//   ....[16]....
        /*00bc*/ 	.word	0x00005d00


	//   ....[17]....
        /*00c0*/ 	.word	0x00005f40


	//   ....[18]....
        /*00c4*/ 	.word	0x000067d0


	//----- nvinfo : EIATTR_EXIT_INSTR_OFFSETS
	.align		4
.L_2693:
        /*00c8*/ 	.byte	0x04, 0x1c
        /*00ca*/ 	.short	(.L_2695 - .L_2694)


	//   ....[0]....
.L_2694:
        /*00cc*/ 	.word	0x00000290


	//   ....[1]....
        /*00d0*/ 	.word	0x00001250


	//   ....[2]....
        /*00d4*/ 	.word	0x000014e0


	//   ....[3]....
        /*00d8*/ 	.word	0x00006870


	//----- nvinfo : EIATTR_MAX_THREADS
	.align		4
.L_2695:
        /*00dc*/ 	.byte	0x04, 0x05
        /*00de*/ 	.short	(.L_2697 - .L_2696)
.L_2696:
        /*00e0*/ 	.word	0x00000040
        /*00e4*/ 	.word	0x00000001
        /*00e8*/ 	.word	0x00000001


	//----- nvinfo : EIATTR_CRS_STACK_SIZE
	.align		4
.L_2697:
        /*00ec*/ 	.byte	0x04, 0x1e
        /*00ee*/ 	.short	(.L_2699 - .L_2698)
.L_2698:
        /*00f0*/ 	.word	0x00000000


	//----- nvinfo : EIATTR_CBANK_PARAM_SIZE
	.align		4
.L_2699:
        /*00f4*/ 	.byte	0x03, 0x19
        /*00f6*/ 	.short	0x0188


	//----- nvinfo : EIATTR_PARAM_CBANK
	.align		4
        /*00f8*/ 	.byte	0x04, 0x0a
        /*00fa*/ 	.short	(.L_2701 - .L_2700)
	.align		4
.L_2700:
        /*00fc*/ 	.word	index@(.nv.constant0._Z25selective_scan_fwd_kernelI32Selective_Scan_fwd_kernel_traitsILi64ELi16ELi1ELb1ELb1ELb1ELb1ELb0EN3c104HalfEffEEv13SSMParamsBase)
        /*0100*/ 	.short	0x0210
        /*0102*/ 	.short	0x0188


	//----- nvinfo : EIATTR_SW_WAR
	.align		4
.L_2701:
        /*0104*/ 	.byte	0x04, 0x36
        /*0106*/ 	.short	(.L_2703 - .L_2702)
.L_2702:
        /*0108*/ 	.word	0x00000008
.L_2703:


//--------------------- .nv.info._Z25selective_scan_fwd_kernelI32Selective_Scan_fwd_kernel_traitsILi64ELi16ELi1ELb1ELb1ELb1ELb1ELb1EN3c104HalfEffEEv13SSMParamsBase --------------------------
	.section	.nv.info._Z25selective_scan_fwd_kernelI32Selective_Scan_fwd_kernel_traitsILi64ELi16ELi1ELb1ELb1ELb1ELb1ELb1EN3c104HalfEffEEv13SSMParamsBase,"",@"SHT_CUDA_INFO"
	.sectionflags	@""
	.align	4


	//----- nvinfo : EIATTR_CUDA_API_VERSION
	.align		4
        /*0000*/ 	.byte	0x04, 0x37
        /*0002*/ 	.short	(.L_2705 - .L_2704)
.L_2704:
        /*0004*/ 	.word	0x00000082


	//----- nvinfo : EIATTR_KPARAM_INFO
	.align		4
.L_2705:
        /*0008*/ 	.byte	0x04, 0x17
        /*000a*/ 	.short	(.L_2707 - .L_2706)
.L_2706:
        /*000c*/ 	.word	0x00000000
        /*0010*/ 	.short	0x0000
        /*0012*/ 	.short	0x0000
        /*0014*/ 	.byte	0x00, 0xf0, 0x21, 0x06


	//----- nvinfo : EIATTR_SPARSE_MMA_MASK
	.align		4
.L_2707:
        /*0018*/ 	.byte	0x03, 0x50
        /*001a*/ 	.short	0x0000


	//----- nvinfo : EIATTR_MAXREG_COUNT
	.align		4
        /*001c*/ 	.byte	0x03, 0x1b
        /*001e*/ 	.short	0x00a8


	//----- nvinfo : EIATTR_NUM_BARRIERS
	.align		4
        /*0020*/ 	.byte	0x02, 0x4c
        /*0022*/ 	.byte	0x01
	.zero		1


	//----- nvinfo : EIATTR_ANNOTATIONS
	.align		4
        /*0024*/ 	.byte	0x04, 0x55
        /*0026*/ 	.short	(.L_2709 - .L_2708)


	//   ....[0]....
.L_2708:
        /*0028*/ 	.word	0x00000001
        /*002c*/ 	.byte	0x00, 0x0f, 0x00, 0x00, 0x01, 0x00, 0x00, 0x00, 0x80, 0x0f, 0x00, 0x00, 0x01, 0x00, 0x00, 0x00
        /*003c*/ 	.byte	0x90, 0x0f, 0x00, 0x00, 0x01, 0x00, 0x00, 0x00, 0xc0, 0x13, 0x00, 0x00, 0x01, 0x00, 0x00, 0x00
        /*004c*/ 	.byte	0xd0, 0x13, 0x00, 0x00, 0x01, 0x00, 0x00, 0x00, 0xf0, 0x13, 0x00, 0x00


	//----- nvinfo : EIATTR_MERCURY_ISA_VERSION
	.align		4
.L_2709:
        /*0058*/ 	.byte	0x03, 0x5f
        /*005a*/ 	.short	0x0101


	//----- nvinfo : EIATTR_COOP_GROUP_MASK_REGIDS
	.align		4
        /*005c*/ 	.byte	0x04, 0x29
        /*005e*/ 	.short	(.L_2711 - .L_2710)


	//   ....[0]....
.L_2710:
        /*0060*/ 	.word	0xffffffff


	//   ....[1]....
        /*0064*/ 	.word	0xffffffff


	//   ....[2]....
        /*0068*/ 	.word	0xffffffff


	//   ....[3]....
        /*006c*/ 	.word	0xffffffff


	//   ....[4]....
        /*0070*/ 	.word	0xffffffff


	//   ....[5]....
        /*0074*/ 	.word	0xffffffff


	//   ....[6]....
        /*0078*/ 	.word	0xffffffff


	//   ....[7]....
        /*007c*/ 	.word	0xffffffff


	//   ....[8]....
        /*0080*/ 	.word	0xffffffff


	//   ....[9]....
        /*0084*/ 	.word	0xffffffff


	//   ....[10]....
        /*0088*/ 	.word	0xffffffff


	//   ....[11]....
        /*008c*/ 	.word	0xffffffff


	//   ....[12]....
        /*0090*/ 	.word	0xffffffff


	//   ....[13]....
        /*0094*/ 	.word	0xffffffff


	//   ....[14]....
        /*0098*/ 	.word	0xffffffff


	//   ....[15]....
        /*009c*/ 	.word	0xffffffff


	//   ....[16]....
        /*00a0*/ 	.word	0xffffffff


	//   ....[17]....
        /*00a4*/ 	.word	0xffffffff


	//   ....[18]....
        /*00a8*/ 	.word	0xffffffff


	//----- nvinfo : EIATTR_COOP_GROUP_INSTR_OFFSETS
	.align		4
.L_2711:
        /*00ac*/ 	.byte	0x04, 0x28
        /*00ae*/ 	.short	(.L_2713 - .L_2712)


	//   ....[0]....
.L_2712:
        /*00b0*/ 	.word	0x00002060


	//   ....[1]....
        /*00b4*/ 	.word	0x00002510


	//   ....[2]....
        /*00b8*/ 	.word	0x00005700


	//   ....[3]....
        /*00bc*/ 	.word	0x00006850


	//   ....[4]....
        /*00c0*/ 	.word	0x00006e80


	//   ....[5]....
        /*00c4*/ 	.word	0x00006e90


	//   ....[6]....
        /*00c8*/ 	.word	0x00006ec0


	//   ....[7]....
        /*00cc*/ 	.word	0x00006ee0


	//   ....[8]....
        /*00d0*/ 	.word	0x00006f10


	//   ....[9]....
        /*00d4*/ 	.word	0x00006f30


	//   ....[10]....
        /*00d8*/ 	.word	0x00006f60


	//   ....[11]....
        /*00dc*/ 	.word	0x00006f80


	//   ....[12]....
        /*00e0*/ 	.word	0x00006fb0


	//   ....[13]....
        /*00e4*/ 	.word	0x00006fd0


	//   ....[14]....
        /*00e8*/ 	.word	0x00007010


	//   ....[15]....
        /*00ec*/ 	.word	0x00007030


	//   ....[16]....
        /*00f0*/ 	.word	0x00007c10


	//   ....[17]....
        /*00f4*/ 	.word	0x00008850


	//   ....[18]....
        /*00f8*/ 	.word	0x00009290


	//----- nvinfo : EIATTR_EXIT_INSTR_OFFSETS
	.align		4
.L_2713:
        /*00fc*/ 	.byte	0x04, 0x1c
        /*00fe*/ 	.short	(.L_2715 - .L_2714)


	//   ....[0]....
.L_2714:
        /*0100*/ 	.word	0x000002c0


	//   ....[1]....
        /*0104*/ 	.word	0x00001300


	//   ....[2]....
        /*0108*/ 	.word	0x00001480


	//   ....[3]....
        /*010c*/ 	.word	0x00009890


	//----- nvinfo : EIATTR_MAX_THREADS
	.align		4
.L_2715:
        /*0110*/ 	.byte	0x04, 0x05
        /*0112*/ 	.short	(.L_2717 - .L_2716)
.L_2716:
        /*0114*/ 	.word	0x00000040
        /*0118*/ 	.word	0x00000001
        /*011c*/ 	.word	0x00000001


	//----- nvinfo : EIATTR_CRS_STACK_SIZE
	.align		4
.L_2717:
        /*0120*/ 	.byte	0x04, 0x1e
        /*0122*/ 	.short	(.L_2719 - .L_2718)
.L_2718:
        /*0124*/ 	.word	0x00000000


	//----- nvinfo : EIATTR_CBANK_PARAM_SIZE
	.align		4
.L_2719:
        /*0128*/ 	.byte	0x03, 0x19
        /*012a*/ 	.short	0x0188


	//----- nvinfo : EIATTR_PARAM_CBANK
	.align		4
        /*012c*/ 	.byte	0x04, 0x0a
        /*012e*/ 	.short	(.L_2721 - .L_2720)
	.align		4
.L_2720:
        /*0130*/ 	.word	index@(.nv.constant0._Z25selective_scan_fwd_kernelI32Selective_Scan_fwd_kernel_traitsILi64ELi16ELi1ELb1ELb1ELb1ELb1ELb1EN3c104HalfEffEEv13SSMParamsBase)
        /*0134*/ 	.short	0x0210
        /*0136*/ 	.short	0x0188


	//----- nvinfo : EIATTR_SW_WAR
	.align		4
.L_2721:
        /*0138*/ 	.byte	0x04, 0x36
        /*013a*/ 	.short	(.L_2723 - .L_2722)
.L_2722:
        /*013c*/ 	.word	0x00000008
.L_2723:


//--------------------- .nv.info._Z25selective_scan_fwd_kernelI32Selective_Scan_fwd_kernel_traitsILi128ELi16ELi1ELb0ELb1ELb1ELb0ELb0EN3c104HalfEfS2_EEv13SSMParamsBase --------------------------
	.section	.nv.info._Z25selective_scan_fwd_kernelI32Selective_Scan_fwd_kernel_traitsILi128ELi16ELi1ELb0ELb1ELb1ELb0ELb0EN3c104HalfEfS2_EEv13SSMParamsBase,"",@"SHT_CUDA_INFO"
	.sectionflags	@""
	.align	4


	//----- nvinfo : EIATTR_CUDA_API_VERSION
	.align		4
        /*0000*/ 	.byte	0x04, 0x37
        /*0002*/ 	.short	(.L_2725 - .L_2724)
.L_2724:
        /*0004*/ 	.word	0x00000082


	//----- nvinfo : EIATTR_KPARAM_INFO
	.align		4
.L_2725:
        /*0008*/ 	.byte	0x04, 0x17
        /*000a*/ 	.short	(.L_2727 - .L_2726)
.L_2726:
        /*000c*/ 	.word	0x00000000
        /*0010*/ 	.short	0x0000
        /*0012*/ 	.short	0x0000
        /*0014*/ 	.byte	0x00, 0xf0, 0x21, 0x06


	//----- nvinfo : EIATTR_SPARSE_MMA_MASK
	.align		4
.L_2727:
        /*0018*/ 	.byte	0x03, 0x50
        /*001a*/ 	.short	0x0000


	//----- nvinfo : EIATTR_MAXREG_COUNT
	.align		4
        /*001c*/ 	.byte	0x03, 0x1b
        /*001e*/ 	.short	0x00a8


	//----- nvinfo : EIATTR_NUM_BARRIERS
	.align		4
        /*0020*/ 	.byte	0x02, 0x4c
        /*0022*/ 	.byte	0x01
	.zero		1


	//----- nvinfo : EIATTR_ANNOTATIONS
	.align		4
        /*0024*/ 	.byte	0x04, 0x55
        /*0026*/ 	.short	(.L_2729 - .L_2728)


	//   ....[0]....
.L_2728:
        /*0028*/ 	.word	0x00000001
        /*002c*/ 	.byte	0x50, 0x0e, 0x00, 0x00, 0x01, 0x00, 0x00, 0x00, 0x80, 0x0e, 0x00, 0x00, 0x01, 0x00, 0x00, 0x00
        /*003c*/ 	.byte	0x90, 0x0e, 0x00, 0x00, 0x01, 0x00, 0x00, 0x00, 0xb0, 0x0f, 0x00, 0x00, 0x01, 0x00, 0x00, 0x00
        /*004c*/ 	.byte	0xf0, 0x11, 0x00, 0x00, 0x01, 0x00, 0x00, 0x00, 0x70, 0x13, 0x00, 0x00, 0x01, 0x00, 0x00, 0x00
        /*005c*/ 	.byte	0x80, 0x13, 0x00, 0x00, 0x01, 0x00, 0x00, 0x00, 0x90, 0x13, 0x00, 0x00, 0x01, 0x00, 0x00, 0x00
        /*006c*/ 	.byte	0xa0, 0x13, 0x00, 0x00


	//----- nvinfo : EIATTR_MERCURY_ISA_VERSION
	.align		4
.L_2729:
        /*0070*/ 	.byte	0x03, 0x5f
        /*0072*/ 	.short	0x0101


	//----- nvinfo : EIATTR_COOP_GROUP_MASK_REGIDS
	.align		4
        /*0074*/ 	.byte	0x04, 0x29
        /*0076*/ 	.short	(.L_2731 - .L_2730)


	//   ....[0]....
.L_2730:
        /*0078*/ 	.word	0xffffffff


	//   ....[1]....
        /*007c*/ 	.word	0xffffffff


	//   ....[2]....
        /*0080*/ 	.word	0xffffffff


	//   ....[3]....
        /*0084*/ 	.word	0xffffffff


	//   ....[4]....
        /*0088*/ 	.word	0xffffffff


	//   ....[5]....
        /*008c*/ 	.word	0xffffffff


	//   ....[6]....
        /*0090*/ 	.word	0xffffffff


	//   ....[7]....
        /*0094*/ 	.word	0xffffffff


	//   ....[8]....
        /*0098*/ 	.word	0xffffffff


	//   ....[9]....
        /*009c*/ 	.word	0xffffffff


	//   ....[10]....
        /*00a0*/ 	.word	0xffffffff


	//   ....[11]....
        /*00a4*/ 	.word	0xffffffff


	//   ....[12]....
        /*00a8*/ 	.word	0xffffffff


	//   ....[13]....
        /*00ac*/ 	.word	0xffffffff


	//   ....[14]....
        /*00b0*/ 	.word	0xffffffff


	//   ....[15]....
        /*00b4*/ 	.word	0xffffffff


	//   ....[16]....
        /*00b8*/ 	.word	0xffffffff


	//----- nvinfo : EIATTR_COOP_GROUP_INSTR_OFFSETS
	.align		4
.L_2731:
        /*00bc*/ 	.byte	0x04, 0x28
        /*00be*/ 	.short	(.L_2733 - .L_2732)


	//   ....[0]....
.L_2732:
        /*00c0*/ 	.word	0x00002030


	//   ....[1]....
        /*00c4*/ 	.word	0x000024c0


	//   ....[2]....
        /*00c8*/ 	.word	0x00005690


	//   ....[3]....
        /*00cc*/ 	.word	0x000067e0


	//   ....[4]....
        /*00d0*/ 	.word	0x00006e50


	//   ....[5]....
        /*00d4*/ 	.word	0x00006e60


	//   ....[6]....
        /*00d8*/ 	.word	0x00006e90


	//   ....[7]....
        /*00dc*/ 	.word	0x00006eb0


	//   ....[8]....
        /*00e0*/ 	.word	0x00006ee0


	//   ....[9]....
        /*00e4*/ 	.word	0x00006f00


	//   ....[10]....
        /*00e8*/ 	.word	0x00006f30


	//   ....[11]....
        /*00ec*/ 	.word	0x00006f50


	//   ....[12]....
        /*00f0*/ 	.word	0x00006f80


	//   ....[13]....
        /*00f4*/ 	.word	0x00006fa0


	//   ....[14]....
        /*00f8*/ 	.word	0x00007030


	//   ....[15]....
        /*00fc*/ 	.word	0x00007040


	//   ....[16]....
        /*0100*/ 	.word	0x00007bc0


	//----- nvinfo : EIATTR_EXIT_INSTR_OFFSETS
	.align		4
.L_2733:
        /*0104*/ 	.byte	0x04, 0x1c
        /*0106*/ 	.short	(.L_2735 - .L_2734)


	//   ....[0]....
.L_2734:
        /*0108*/ 	.word	0x000002b0


	//   ....[1]....
        /*010c*/ 	.word	0x000012b0


	//   ....[2]....
        /*0110*/ 	.word	0x00001460


	//   ....[3]....
        /*0114*/ 	.word	0x000082f0


	//----- nvinfo : EIATTR_MAX_THREADS
	.align		4
.L_2735:
        /*0118*/ 	.byte	0x04, 0x05
        /*011a*/ 	.short	(.L_2737 - .L_2736)
.L_2736:
        /*011c*/ 	.word	0x00000080
        /*0120*/ 	.word	0x00000001
        /*0124*/ 	.word	0x00000001


	//----- nvinfo : EIATTR_CRS_STACK_SIZE
	.align		4
.L_2737:
        /*0128*/ 	.byte	0x04, 0x1e
        /*012a*/ 	.short	(.L_2739 - .L_2738)
.L_2738:
        /*012c*/ 	.word	0x00000000


	//----- nvinfo : EIATTR_CBANK_PARAM_SIZE
	.align		4
.L_2739:
        /*0130*/ 	.byte	0x03, 0x19
        /*0132*/ 	.short	0x0188


	//----- nvinfo : EIATTR_PARAM_CBANK
	.align		4
        /*0134*/ 	.byte	0x04, 0x0a
        /*0136*/ 	.short	(.L_2741 - .L_2740)
	.align		4
.L_2740:
        /*0138*/ 	.word	index@(.nv.constant0._Z25selective_scan_fwd_kernelI32Selective_Scan_fwd_kernel_traitsILi128ELi16ELi1ELb0ELb1ELb1ELb0ELb0EN3c104HalfEfS2_EEv13SSMParamsBase)
        /*013c*/ 	.short	0x0210
        /*013e*/ 	.short	0x0188


	//----- nvinfo : EIATTR_SW_WAR
	.align		4
.L_2741:
        /*0140*/ 	.byte	0x04, 0x36
        /*0142*/ 	.short	(.L_2743 - .L_2742)
.L_2742:
        /*0144*/ 	.word	0x00000008
.L_2743:


//--------------------- .nv.info._Z25selective_scan_fwd_kernelI32Selective_Scan_fwd_kernel_traitsILi128ELi16ELi1ELb0ELb1ELb1ELb0ELb1EN3c104HalfEfS2_EEv13SSMParamsBase --------------------------
	.section	.nv.info._Z25selective_scan_fwd_kernelI32Selective_Scan_fwd_kernel_traitsILi128ELi16ELi1ELb0ELb1ELb1ELb0ELb1EN3c104HalfEfS2_EEv13SSMParamsBase,"",@"SHT_CUDA_INFO"
	.sectionflags	@""
	.align	4


	//----- nvinfo : EIATTR_CUDA_API_VERSION
	.align		4
        /*0000*/ 	.byte	0x04, 0x37
        /*0002*/ 	.short	(.L_2745 - .L_2744)
.L_2744:
        /*0004*/ 	.word	0x00000082


	//----- nvinfo : EIATTR_KPARAM_INFO
	.align		4
.L_2745:
        /*0008*/ 	.byte	0x04, 0x17
        /*000a*/ 	.short	(.L_2747 - .L_2746)
.L_2746:
        /*000c*/ 	.word	0x00000000
        /*0010*/ 	.short	0x0000
        /*0012*/ 	.short	0x0000
        /*0014*/ 	.byte	0x00, 0xf0, 0x21, 0x06


	//----- nvinfo : EIATTR_SPARSE_MMA_MASK
	.align		4
.L_2747:
        /*0018*/ 	.byte	0x03, 0x50
        /*001a*/ 	.short	0x0000


	//----- nvinfo : EIATTR_MAXREG_COUNT
	.align		4
        /*001c*/ 	.byte	0x03, 0x1b
        /*001e*/ 	.short	0x00a8


	//----- nvinfo : EIATTR_NUM_BARRIERS
	.align		4
        /*0020*/ 	.byte	0x02, 0x4c
        /*0022*/ 	.byte	0x01
	.zero		1


	//----- nvinfo : EIATTR_ANNOTATIONS
	.align		4
        /*0024*/ 	.byte	0x04, 0x55
        /*0026*/ 	.short	(.L_2749 - .L_2748)


	//   ....[0]....
.L_2748:
        /* <DEDUP_REMOVED lines=8> */


	//----- nvinfo : EIATTR_MERCURY_ISA_VERSION
	.align		4
.L_2749:
        /*0098*/ 	.byte	0x03, 0x5f
        /*009a*/ 	.short	0x0101


	//----- nvinfo : EIATTR_COOP_GROUP_MASK_REGIDS
	.align		4
        /*009c*/ 	.byte	0x04, 0x29
        /*009e*/ 	.short	(.L_2751 - .L_2750)


	//   ....[0]....
.L_2750:
        /*00a0*/ 	.word	0xffffffff


	//   ....[1]....
        /*00a4*/ 	.word	0xffffffff


	//   ....[2]....
        /*00a8*/ 	.word	0xffffffff


	//   ....[3]....
        /*00ac*/ 	.word	0xffffffff


	//   ....[4]....
        /*00b0*/ 	.word	0xffffffff


	//   ....[5]....
        /*00b4*/ 	.word	0xffffffff


	//   ....[6]....
        /*00b8*/ 	.word	0xffffffff


	//   ....[7]....
        /*00bc*/ 	.word	0xffffffff


	//   ....[8]....
        /*00c0*/ 	.word	0xffffffff


	//   ....[9]....
        /*00c4*/ 	.word	0xffffffff


	//   ....[10]....
        /*00c8*/ 	.word	0xffffffff


	//   ....[11]....
        /*00cc*/ 	.word	0xffffffff


	//   ....[12]....
        /*00d0*/ 	.word	0xffffffff


	//   ....[13]....
        /*00d4*/ 	.word	0xffffffff


	//   ....[14]....
        /*00d8*/ 	.word	0xffffffff


	//   ....[15]....
        /*00dc*/ 	.word	0xffffffff


	//   ....[16]....
        /*00e0*/ 	.word	0xffffffff


	//----- nvinfo : EIATTR_COOP_GROUP_INSTR_OFFSETS
	.align		4
.L_2751:
        /*00e4*/ 	.byte	0x04, 0x28
        /*00e6*/ 	.short	(.L_2753 - .L_2752)


	//   ....[0]....
.L_2752:
        /*00e8*/ 	.word	0x00002080


	//   ....[1]....
        /*00ec*/ 	.word	0x00002560


	//   ....[2]....
        /*00f0*/ 	.word	0x00005750


	//   ....[3]....
        /*00f4*/ 	.word	0x000068a0


	//   ....[4]....
        /*00f8*/ 	.word	0x00006f10


	//   ....[5]....
        /*00fc*/ 	.word	0x00006f20


	//   ....[6]....
        /*0100*/ 	.word	0x00006f50


	//   ....[7]....
        /*0104*/ 	.word	0x00006f70


	//   ....[8]....
        /*0108*/ 	.word	0x00006fa0


	//   ....[9]....
        /*010c*/ 	.word	0x00006fc0


	//   ....[10]....
        /*0110*/ 	.word	0x00006ff0


	//   ....[11]....
        /*0114*/ 	.word	0x00007010


	//   ....[12]....
        /*0118*/ 	.word	0x00007040


	//   ....[13]....
        /*011c*/ 	.word	0x00007060


	//   ....[14]....
        /*0120*/ 	.word	0x000070f0


	//   ....[15]....
        /*0124*/ 	.word	0x00007100


	//   ....[16]....
        /*0128*/ 	.word	0x00007c90


	//----- nvinfo : EIATTR_EXIT_INSTR_OFFSETS
	.align		4
.L_2753:
        /*012c*/ 	.byte	0x04, 0x1c
        /*012e*/ 	.short	(.L_2755 - .L_2754)


	//   ....[0]....
.L_2754:
        /*0130*/ 	.word	0x000002c0


	//   ....[1]....
        /*0134*/ 	.word	0x00001330


	//   ....[2]....
        /*0138*/ 	.word	0x000014d0


	//   ....[3]....
        /*013c*/ 	.word	0x000083b0


	//----- nvinfo : EIATTR_MAX_THREADS
	.align		4
.L_2755:
        /*0140*/ 	.byte	0x04, 0x05
        /*0142*/ 	.short	(.L_2757 - .L_2756)
.L_2756:
        /*0144*/ 	.word	0x00000080
        /*0148*/ 	.word	0x00000001
        /*014c*/ 	.word	0x00000001


	//----- nvinfo : EIATTR_CRS_STACK_SIZE
	.align		4
.L_2757:
        /*0150*/ 	.byte	0x04, 0x1e
        /*0152*/ 	.short	(.L_2759 - .L_2758)
.L_2758:
        /*0154*/ 	.word	0x00000000


	//----- nvinfo : EIATTR_CBANK_PARAM_SIZE
	.align		4
.L_2759:
        /*0158*/ 	.byte	0x03, 0x19
        /*015a*/ 	.short	0x0188


	//----- nvinfo : EIATTR_PARAM_CBANK
	.align		4
        /*015c*/ 	.byte	0x04, 0x0a
        /*015e*/ 	.short	(.L_2761 - .L_2760)
	.align		4
.L_2760:
        /*0160*/ 	.word	index@(.nv.constant0._Z25selective_scan_fwd_kernelI32Selective_Scan_fwd_kernel_traitsILi128ELi16ELi1ELb0ELb1ELb1ELb0ELb1EN3c104HalfEfS2_EEv13SSMParamsBase)
        /*0164*/ 	.short	0x0210
        /*0166*/ 	.short	0x0188


	//----- nvinfo : EIATTR_SW_WAR
	.align		4
.L_2761:
        /*0168*/ 	.byte	0x04, 0x36
        /*016a*/ 	.short	(.L_2763 - .L_2762)
.L_2762:
        /*016c*/ 	.word	0x00000008
.L_2763:


//--------------------- .nv.info._Z25selective_scan_fwd_kernelI32Selective_Scan_fwd_kernel_traitsILi128ELi16ELi1ELb0ELb1ELb1ELb1ELb0EN3c104HalfEfS2_EEv13SSMParamsBase --------------------------
	.section	.nv.info._Z25selective_scan_fwd_kernelI32Selective_Scan_fwd_kernel_traitsILi128ELi16ELi1ELb0ELb1ELb1ELb1ELb0EN3c104HalfEfS2_EEv13SSMParamsBase,"",@"SHT_CUDA_INFO"
	.sectionflags	@""
	.align	4


	//----- nvinfo : EIATTR_CUDA_API_VERSION
	.align		4
        /*0000*/ 	.byte	0x04, 0x37
        /*0002*/ 	.short	(.L_2765 - .L_2764)
.L_2764:
        /*0004*/ 	.word	0x00000082


	//----- nvinfo : EIATTR_KPARAM_INFO
	.align		4
.L_2765:
        /*0008*/ 	.byte	0x04, 0x17
        /*000a*/ 	.short	(.L_2767 - .L_2766)
.L_2766:
        /*000c*/ 	.word	0x00000000
        /*0010*/ 	.short	0x0000
        /*0012*/ 	.short	0x0000
        /*0014*/ 	.byte	0x00, 0xf0, 0x21, 0x06


	//----- nvinfo : EIATTR_SPARSE_MMA_MASK
	.align		4
.L_2767:
        /*0018*/ 	.byte	0x03, 0x50
        /*001a*/ 	.short	0x0000


	//----- nvinfo : EIATTR_MAXREG_COUNT
	.align		4
        /*001c*/ 	.byte	0x03, 0x1b
        /*001e*/ 	.short	0x00a8


	//----- nvinfo : EIATTR_NUM_BARRIERS
	.align		4
        /*0020*/ 	.byte	0x02, 0x4c
        /*0022*/ 	.byte	0x01
	.zero		1


	//----- nvinfo : EIATTR_ANNOTATIONS
	.align		4
        /*0024*/ 	.byte	0x04, 0x55
        /*0026*/ 	.short	(.L_2769 - .L_2768)


	//   ....[0]....
.L_2768:
        /*0028*/ 	.word	0x00000001
        /*002c*/ 	.byte	0x50, 0x0e, 0x00, 0x00, 0x01, 0x00, 0x00, 0x00, 0x80, 0x0e, 0x00, 0x00, 0x01, 0x00, 0x00, 0x00
        /*003c*/ 	.byte	0x90, 0x0e, 0x00, 0x00, 0x01, 0x00, 0x00, 0x00, 0xb0, 0x0f, 0x00, 0x00, 0x01, 0x00, 0x00, 0x00
        /*004c*/ 	.byte	0xf0, 0x11, 0x00, 0x00, 0x01, 0x00, 0x00, 0x00, 0x70, 0x13, 0x00, 0x00, 0x01, 0x00, 0x00, 0x00
        /*005c*/ 	.byte	0x80, 0x13, 0x00, 0x00, 0x01, 0x00, 0x00, 0x00, 0x90, 0x13, 0x00, 0x00, 0x01, 0x00, 0x00, 0x00
        /*006c*/ 	.byte	0xa0, 0x13, 0x00, 0x00


	//----- nvinfo : EIATTR_MERCURY_ISA_VERSION
	.align		4
.L_2769:
        /*0070*/ 	.byte	0x03, 0x5f
        /*0072*/ 	.short	0x0101


	//----- nvinfo : EIATTR_COOP_GROUP_MASK_REGIDS
	.align		4
        /*0074*/ 	.byte	0x04, 0x29
        /*0076*/ 	.short	(.L_2771 - .L_2770)


	//   ....[0]....
.L_2770:
        /*0078*/ 	.word	0xffffffff


	//   ....[1]....
        /*007c*/ 	.word	0xffffffff


	//   ....[2]....
        /*0080*/ 	.word	0xffffffff


	//   ....[3]....
        /*0084*/ 	.word	0xffffffff


	//   ....[4]....
        /*0088*/ 	.word	0xffffffff


	//   ....[5]....
        /*008c*/ 	.word	0xffffffff


	//   ....[6]....
        /*0090*/ 	.word	0xffffffff


	//   ....[7]....
        /*0094*/ 	.word	0xffffffff


	//   ....[8]....
        /*0098*/ 	.word	0xffffffff


	//   ....[9]....
        /*009c*/ 	.word	0xffffffff


	//   ....[10]....
        /*00a0*/ 	.word	0xffffffff


	//   ....[11]....
        /*00a4*/ 	.word	0xffffffff


	//   ....[12]....
        /*00a8*/ 	.word	0xffffffff


	//   ....[13]....
        /*00ac*/ 	.word	0xffffffff


	//   ....[14]....
        /*00b0*/ 	.word	0xffffffff


	//   ....[15]....
        /*00b4*/ 	.word	0xffffffff


	//   ....[16]....
        /*00b8*/ 	.word	0xffffffff


	//   ....[17]....
        /*00bc*/ 	.word	0xffffffff


	//   ....[18]....
        /*00c0*/ 	.word	0xffffffff


	//----- nvinfo : EIATTR_COOP_GROUP_INSTR_OFFSETS
	.align		4
.L_2771:
        /*00c4*/ 	.byte	0x04, 0x28
        /*00c6*/ 	.short	(.L_2773 - .L_2772)


	//   ....[0]....
.L_2772:
        /*00c8*/ 	.word	0x00002030


	//   ....[1]....
        /*00cc*/ 	.word	0x000024c0


	//   ....[2]....
        /*00d0*/ 	.word	0x00005690


	//   ....[3]....
        /*00d4*/ 	.word	0x000067e0


	//   ....[4]....
        /*00d8*/ 	.word	0x00006e50


	//   ....[5]....
        /*00dc*/ 	.word	0x00006e60


	//   ....[6]....
        /*00e0*/ 	.word	0x00006e90


	//   ....[7]....
        /*00e4*/ 	.word	0x00006eb0


	//   ....[8]....
        /*00e8*/ 	.word	0x00006ee0


	//   ....[9]....
        /*00ec*/ 	.word	0x00006f00


	//   ....[10]....
        /*00f0*/ 	.word	0x00006f30


	//   ....[11]....
        /*00f4*/ 	.word	0x00006f50


	//   ....[12]....
        /*00f8*/ 	.word	0x00006f80


	//   ....[13]....
        /*00fc*/ 	.word	0x00006fa0


	//   ....[14]....
        /*0100*/ 	.word	0x00007030


	//   ....[15]....
        /*0104*/ 	.word	0x00007040


	//   ....[16]....
        /*0108*/ 	.word	0x00007c50


	//   ....[17]....
        /*010c*/ 	.word	0x000088b0


	//   ....[18]....
        /*0110*/ 	.word	0x000092f0


	//----- nvinfo : EIATTR_EXIT_INSTR_OFFSETS
	.align		4
.L_2773:
        /*0114*/ 	.byte	0x04, 0x1c
        /*0116*/ 	.short	(.L_2775 - .L_2774)


	//   ....[0]....
.L_2774:
        /*0118*/ 	.word	0x000002b0


	//   ....[1]....
        /*011c*/ 	.word	0x000012b0


	//   ....[2]....
        /*0120*/ 	.word	0x00001460


	//   ....[3]....
        /*0124*/ 	.word	0x000098f0


	//----- nvinfo : EIATTR_MAX_THREADS
	.align		4
.L_2775:
        /*0128*/ 	.byte	0x04, 0x05
        /*012a*/ 	.short	(.L_2777 - .L_2776)
.L_2776:
        /*012c*/ 	.word	0x00000080
        /*0130*/ 	.word	0x00000001
        /*0134*/ 	.word	0x00000001


	//----- nvinfo : EIATTR_CRS_STACK_SIZE
	.align		4
.L_2777:
        /*0138*/ 	.byte	0x04, 0x1e
        /*013a*/ 	.short	(.L_2779 - .L_2778)
.L_2778:
        /*013c*/ 	.word	0x00000000


	//----- nvinfo : EIATTR_CBANK_PARAM_SIZE
	.align		4
.L_2779:
        /*0140*/ 	.byte	0x03, 0x19
        /*0142*/ 	.short	0x0188


	//----- nvinfo : EIATTR_PARAM_CBANK
	.align		4
        /*0144*/ 	.byte	0x04, 0x0a
        /*0146*/ 	.short	(.L_2781 - .L_2780)
	.align		4
.L_2780:
        /*0148*/ 	.word	index@(.nv.constant0._Z25selective_scan_fwd_kernelI32Selective_Scan_fwd_kernel_traitsILi128ELi16ELi1ELb0ELb1ELb1ELb1ELb0EN3c104HalfEfS2_EEv13SSMParamsBase)
        /*014c*/ 	.short	0x0210
        /*014e*/ 	.short	0x0188


	//----- nvinfo : EIATTR_SW_WAR
	.align		4
.L_2781:
        /*0150*/ 	.byte	0x04, 0x36
        /*0152*/ 	.short	(.L_2783 - .L_2782)
.L_2782:
        /*0154*/ 	.word	0x00000008
.L_2783:


//--------------------- .nv.info._Z25selective_scan_fwd_kernelI32Selective_Scan_fwd_kernel_traitsILi128ELi16ELi1ELb0ELb1ELb1ELb1ELb1EN3c104HalfEfS2_EEv13SSMParamsBase --------------------------
	.section	.nv.info._Z25selective_scan_fwd_kernelI32Selective_Scan_fwd_kernel_traitsILi128ELi16ELi1ELb0ELb1ELb1ELb1ELb1EN3c104HalfEfS2_EEv13SSMParamsBase,"",@"SHT_CUDA_INFO"
	.sectionflags	@""
	.align	4


	//----- nvinfo : EIATTR_CUDA_API_VERSION
	.align		4
        /*0000*/ 	.byte	0x04, 0x37
        /*0002*/ 	.short	(.L_2785 - .L_2784)
.L_2784:
        /*0004*/ 	.word	0x00000082


	//----- nvinfo : EIATTR_KPARAM_INFO
	.align		4
.L_2785:
        /*0008*/ 	.byte	0x04, 0x17
        /*000a*/ 	.short	(.L_2787 - .L_2786)
.L_2786:
        /*000c*/ 	.word	0x00000000
        /*0010*/ 	.short	0x0000
        /*0012*/ 	.short	0x0000
        /*0014*/ 	.byte	0x00, 0xf0, 0x21, 0x06


	//----- nvinfo : EIATTR_SPARSE_MMA_MASK
	.align		4
.L_2787:
        /*0018*/ 	.byte	0x03, 0x50
        /*001a*/ 	.short	0x0000


	//----- nvinfo : EIATTR_MAXREG_COUNT
	.align		4
        /*001c*/ 	.byte	0x03, 0x1b
        /*001e*/ 	.short	0x00a8


	//----- nvinfo : EIATTR_NUM_BARRIERS
	.align		4
        /*0020*/ 	.byte	0x02, 0x4c
        /*0022*/ 	.byte	0x01
	.zero		1


	//----- nvinfo : EIATTR_ANNOTATIONS
	.align		4
        /*0024*/ 	.byte	0x04, 0x55
        /*0026*/ 	.short	(.L_2789 - .L_2788)


	//   ....[0]....
.L_2788:
        /* <DEDUP_REMOVED lines=8> */


	//----- nvinfo : EIATTR_MERCURY_ISA_VERSION
	.align		4
.L_2789:
        /*0098*/ 	.byte	0x03, 0x5f
        /*009a*/ 	.short	0x0101


	//----- nvinfo : EIATTR_COOP_GROUP_MASK_REGIDS
	.align		4
        /*009c*/ 	.byte	0x04, 0x29
        /*009e*/ 	.short	(.L_2791 - .L_2790)


	//   ....[0]....
.L_2790:
        /*00a0*/ 	.word	0xffffffff


	//   ....[1]....
        /*00a4*/ 	.word	0xffffffff


	//   ....[2]....
        /*00a8*/ 	.word	0xffffffff


	//   ....[3]....
        /*00ac*/ 	.word	0xffffffff


	//   ....[4]....
        /*00b0*/ 	.word	0xffffffff


	//   ....[5]....
        /*00b4*/ 	.word	0xffffffff


	//   ....[6]....
        /*00b8*/ 	.word	0xffffffff


	//   ....[7]....
        /*00bc*/ 	.word	0xffffffff


	//   ....[8]....
        /*00c0*/ 	.word	0xffffffff


	//   ....[9]....
        /*00c4*/ 	.word	0xffffffff


	//   ....[10]....
        /*00c8*/ 	.word	0xffffffff


	//   ....[11]....
        /*00cc*/ 	.word	0xffffffff


	//   ....[12]....
        /*00d0*/ 	.word	0xffffffff


	//   ....[13]....
        /*00d4*/ 	.word	0xffffffff


	//   ....[14]....
        /*00d8*/ 	.word	0xffffffff


	//   ....[15]....
        /*00dc*/ 	.word	0xffffffff


	//   ....[16]....
        /*00e0*/ 	.word	0xffffffff


	//   ....[17]....
        /*00e4*/ 	.word	0xffffffff


	//   ....[18]....
        /*00e8*/ 	.word	0xffffffff


	//----- nvinfo : EIATTR_COOP_GROUP_INSTR_OFFSETS
	.align		4
.L_2791:
        /*00ec*/ 	.byte	0x04, 0x28
        /*00ee*/ 	.short	(.L_2793 - .L_2792)


	//   ....[0]....
.L_2792:
        /*00f0*/ 	.word	0x000020a0


	//   ....[1]....
        /*00f4*/ 	.word	0x00002560


	//   ....[2]....
        /*00f8*/ 	.word	0x00005750


	//   ....[3]....
        /*00fc*/ 	.word	0x000068a0


	//   ....[4]....
        /*0100*/ 	.word	0x00006f10


	//   ....[5]....
        /*0104*/ 	.word	0x00006f20


	//   ....[6]....
        /*0108*/ 	.word	0x00006f50


	//   ....[7]....
        /*010c*/ 	.word	0x00006f70


	//   ....[8]....
        /*0110*/ 	.word	0x00006fa0


	//   ....[9]....
        /*0114*/ 	.word	0x00006fc0


	//   ....[10]....
        /*0118*/ 	.word	0x00006ff0


	//   ....[11]....
        /*011c*/ 	.word	0x00007010


	//   ....[12]....
        /*0120*/ 	.word	0x00007040


	//   ....[13]....
        /*0124*/ 	.word	0x00007060


	//   ....[14]....
        /*0128*/ 	.word	0x000070f0


	//   ....[15]....
        /*012c*/ 	.word	0x00007100


	//   ....[16]....
        /*0130*/ 	.word	0x00007d30


	//   ....[17]....
        /*0134*/ 	.word	0x00008970


	//   ....[18]....
        /*0138*/ 	.word	0x000093a0


	//----- nvinfo : EIATTR_EXIT_INSTR_OFFSETS
	.align		4
.L_2793:
        /*013c*/ 	.byte	0x04, 0x1c
        /*013e*/ 	.short	(.L_2795 - .L_2794)


	//   ....[0]....
.L_2794:
        /*0140*/ 	.word	0x000002c0


	//   ....[1]....
        /*0144*/ 	.word	0x00001330


	//   ....[2]....
        /*0148*/ 	.word	0x000014d0


	//   ....[3]....
        /*014c*/ 	.word	0x000099a0


	//----- nvinfo : EIATTR_MAX_THREADS
	.align		4
.L_2795:
        /*0150*/ 	.byte	0x04, 0x05
        /*0152*/ 	.short	(.L_2797 - .L_2796)
.L_2796:
        /*0154*/ 	.word	0x00000080
        /*0158*/ 	.word	0x00000001
        /*015c*/ 	.word	0x00000001


	//----- nvinfo : EIATTR_CRS_STACK_SIZE
	.align		4
.L_2797:
        /*0160*/ 	.byte	0x04, 0x1e
        /*0162*/ 	.short	(.L_2799 - .L_2798)
.L_2798:
        /*0164*/ 	.word	0x00000000


	//----- nvinfo : EIATTR_CBANK_PARAM_SIZE
	.align		4
.L_2799:
        /*0168*/ 	.byte	0x03, 0x19
        /*016a*/ 	.short	0x0188


	//----- nvinfo : EIATTR_PARAM_CBANK
	.align		4
        /*016c*/ 	.byte	0x04, 0x0a
        /*016e*/ 	.short	(.L_2801 - .L_2800)
	.align		4
.L_2800:
        /*0170*/ 	.word	index@(.nv.constant0._Z25selective_scan_fwd_kernelI32Selective_Scan_fwd_kernel_traitsILi128ELi16ELi1ELb0ELb1ELb1ELb1ELb1EN3c104HalfEfS2_EEv13SSMParamsBase)
        /*0174*/ 	.short	0x0210
        /*0176*/ 	.short	0x0188


	//----- nvinfo : EIATTR_SW_WAR
	.align		4
.L_2801:
        /*0178*/ 	.byte	0x04, 0x36
        /*017a*/ 	.short	(.L_2803 - .L_2802)
.L_2802:
        /*017c*/ 	.word	0x00000008
.L_2803:


//--------------------- .nv.info._Z25selective_scan_fwd_kernelI32Selective_Scan_fwd_kernel_traitsILi128ELi16ELi1ELb1ELb1ELb1ELb0ELb0EN3c104HalfEfS2_EEv13SSMParamsBase --------------------------
	.section	.nv.info._Z25selective_scan_fwd_kernelI32Selective_Scan_fwd_kernel_traitsILi128ELi16ELi1ELb1ELb1ELb1ELb0ELb0EN3c104HalfEfS2_EEv13SSMParamsBase,"",@"SHT_CUDA_INFO"
	.sectionflags	@""
	.align	4


	//----- nvinfo : EIATTR_CUDA_API_VERSION
	.align		4
        /*0000*/ 	.byte	0x04, 0x37
        /*0002*/ 	.short	(.L_2805 - .L_2804)
.L_2804:
        /*0004*/ 	.word	0x00000082


	//----- nvinfo : EIATTR_KPARAM_INFO
	.align		4
.L_2805:
        /*0008*/ 	.byte	0x04, 0x17
        /*000a*/ 	.short	(.L_2807 - .L_2806)
.L_2806:
        /*000c*/ 	.word	0x00000000
        /*0010*/ 	.short	0x0000
        /*0012*/ 	.short	0x0000
        /*0014*/ 	.byte	0x00, 0xf0, 0x21, 0x06


	//----- nvinfo : EIATTR_SPARSE_MMA_MASK
	.align		4
.L_2807:
        /*0018*/ 	.byte	0x03, 0x50
        /*001a*/ 	.short	0x0000


	//----- nvinfo : EIATTR_MAXREG_COUNT
	.align		4
        /*001c*/ 	.byte	0x03, 0x1b
        /*001e*/ 	.short	0x00a8


	//----- nvinfo : EIATTR_NUM_BARRIERS
	.align		4
        /*0020*/ 	.byte	0x02, 0x4c
        /*0022*/ 	.byte	0x01
	.zero		1


	//----- nvinfo : EIATTR_ANNOTATIONS
	.align		4
        /*0024*/ 	.byte	0x04, 0x55
        /*0026*/ 	.short	(.L_2809 - .L_2808)


	//   ....[0]....
.L_2808:
        /*0028*/ 	.word	0x00000001
        /*002c*/ 	.byte	0x40, 0x0e, 0x00, 0x00, 0x01, 0x00, 0x00, 0x00, 0x90, 0x14, 0x00, 0x00


	//----- nvinfo : EIATTR_MERCURY_ISA_VERSION
	.align		4
.L_2809:
        /*0038*/ 	.byte	0x03, 0x5f
        /*003a*/ 	.short	0x0101


	//----- nvinfo : EIATTR_COOP_GROUP_MASK_REGIDS
	.align		4
        /*003c*/ 	.byte	0x04, 0x29
        /*003e*/ 	.short	(.L_2811 - .L_2810)


	//   ....[0]....
.L_2810:
        /*0040*/ 	.word	0xffffffff


	//   ....[1]....
        /*0044*/ 	.word	0xffffffff


	//   ....[2]....
        /*0048*/ 	.word	0xffffffff


	//   ....[3]....
        /*004c*/ 	.word	0xffffffff


	//   ....[4]....
        /*0050*/ 	.word	0xffffffff


	//   ....[5]....
        /*0054*/ 	.word	0xffffffff


	//   ....[6]....
        /*0058*/ 	.word	0xffffffff


	//   ....[7]....
        /*005c*/ 	.word	0xffffffff


	//   ....[8]....
        /*0060*/ 	.word	0xffffffff


	//   ....[9]....
        /*0064*/ 	.word	0xffffffff


	//   ....[10]....
        /*0068*/ 	.word	0xffffffff


	//   ....[11]....
        /*006c*/ 	.word	0xffffffff


	//   ....[12]....
        /*0070*/ 	.word	0xffffffff


	//   ....[13]....
        /*0074*/ 	.word	0xffffffff


	//   ....[14]....
        /*0078*/ 	.word	0xffffffff


	//   ....[15]....
        /*007c*/ 	.word	0xffffffff


	//   ....[16]....
        /*0080*/ 	.word	0xffffffff


	//----- nvinfo : EIATTR_COOP_GROUP_INSTR_OFFSETS
	.align		4
.L_2811:
        /*0084*/ 	.byte	0x04, 0x28
        /*0086*/ 	.short	(.L_2813 - .L_2812)


	//   ....[0]....
.L_2812:
        /*0088*/ 	.word	0x000016a0


	//   ....[1]....
        /*008c*/ 	.word	0x00001730


	//   ....[2]....
        /*0090*/ 	.word	0x000043b0


	//   ....[3]....
        /*0094*/ 	.word	0x00004a90


	//   ....[4]....
        /*0098*/ 	.word	0x00005130


	//   ....[5]....
        /*009c*/ 	.word	0x00005140


	//   ....[6]....
        /*00a0*/ 	.word	0x00005170


	//   ....[7]....
        /*00a4*/ 	.word	0x00005190


	//   ....[8]....
        /*00a8*/ 	.word	0x000051c0


	//   ....[9]....
        /*00ac*/ 	.word	0x000051e0


	//   ....[10]....
        /*00b0*/ 	.word	0x00005210


	//   ....[11]....
        /*00b4*/ 	.word	0x00005230


	//   ....[12]....
        /*00b8*/ 	.word	0x00005260


	//   ....[13]....
        /*00bc*/ 	.word	0x00005280


	//   ....[14]....
        /*00c0*/ 	.word	0x00005340


	//   ....[15]....
        /*00c4*/ 	.word	0x00005350


	//   ....[16]....
        /*00c8*/ 	.word	0x00005da0


	//----- nvinfo : EIATTR_EXIT_INSTR_OFFSETS
	.align		4
.L_2813:
        /*00cc*/ 	.byte	0x04, 0x1c
        /*00ce*/ 	.short	(.L_2815 - .L_2814)


	//   ....[0]....
.L_2814:
        /*00d0*/ 	.word	0x000002b0


	//   ....[1]....
        /*00d4*/ 	.word	0x000012b0


	//   ....[2]....
        /*00d8*/ 	.word	0x00001550


	//   ....[3]....
        /*00dc*/ 	.word	0x00005f10


	//----- nvinfo : EIATTR_MAX_THREADS
	.align		4
.L_2815:
        /*00e0*/ 	.byte	0x04, 0x05
        /*00e2*/ 	.short	(.L_2817 - .L_2816)
.L_2816:
        /*00e4*/ 	.word	0x00000080
        /*00e8*/ 	.word	0x00000001
        /*00ec*/ 	.word	0x00000001


	//----- nvinfo : EIATTR_CRS_STACK_SIZE
	.align		4
.L_2817:
        /*00f0*/ 	.byte	0x04, 0x1e
        /*00f2*/ 	.short	(.L_2819 - .L_2818)
.L_2818:
        /*00f4*/ 	.word	0x00000000


	//----- nvinfo : EIATTR_CBANK_PARAM_SIZE
	.align		4
.L_2819:
        /*00f8*/ 	.byte	0x03, 0x19
        /*00fa*/ 	.short	0x0188


	//----- nvinfo : EIATTR_PARAM_CBANK
	.align		4
        /*00fc*/ 	.byte	0x04, 0x0a
        /*00fe*/ 	.short	(.L_2821 - .L_2820)
	.align		4
.L_2820:
        /*0100*/ 	.word	index@(.nv.constant0._Z25selective_scan_fwd_kernelI32Selective_Scan_fwd_kernel_traitsILi128ELi16ELi1ELb1ELb1ELb1ELb0ELb0EN3c104HalfEfS2_EEv13SSMParamsBase)
        /*0104*/ 	.short	0x0210
        /*0106*/ 	.short	0x0188


	//----- nvinfo : EIATTR_SW_WAR
	.align		4
.L_2821:
        /*0108*/ 	.byte	0x04, 0x36
        /*010a*/ 	.short	(.L_2823 - .L_2822)
.L_2822:
        /*010c*/ 	.word	0x00000008
.L_2823:


//--------------------- .nv.info._Z25selective_scan_fwd_kernelI32Selective_Scan_fwd_kernel_traitsILi128ELi16ELi1ELb1ELb1ELb1ELb0ELb1EN3c104HalfEfS2_EEv13SSMParamsBase --------------------------
	.section	.nv.info._Z25selective_scan_fwd_kernelI32Selective_Scan_fwd_kernel_traitsILi128ELi16ELi1ELb1ELb1ELb1ELb0ELb1EN3c104HalfEfS2_EEv13SSMParamsBase,"",@"SHT_CUDA_INFO"
	.sectionflags	@""
	.align	4


	//----- nvinfo : EIATTR_CUDA_API_VERSION
	.align		4
        /*0000*/ 	.byte	0x04, 0x37
        /*0002*/ 	.short	(.L_2825 - .L_2824)
.L_2824:
        /*0004*/ 	.word	0x00000082


	//----- nvinfo : EIATTR_KPARAM_INFO
	.align		4
.L_2825:
        /*0008*/ 	.byte	0x04, 0x17
        /*000a*/ 	.short	(.L_2827 - .L_2826)
.L_2826:
        /*000c*/ 	.word	0x00000000
        /*0010*/ 	.short	0x0000
        /*0012*/ 	.short	0x0000
        /*0014*/ 	.byte	0x00, 0xf0, 0x21, 0x06


	//----- nvinfo : EIATTR_SPARSE_MMA_MASK
	.align		4
.L_2827:
        /*0018*/ 	.byte	0x03, 0x50
        /*001a*/ 	.short	0x0000


	//----- nvinfo : EIATTR_MAXREG_COUNT
	.align		4
        /*001c*/ 	.byte	0x03, 0x1b
        /*001e*/ 	.short	0x00a8


	//----- nvinfo : EIATTR_NUM_BARRIERS
	.align		4
        /*0020*/ 	.byte	0x02, 0x4c
        /*0022*/ 	.byte	0x01
	.zero		1


	//----- nvinfo : EIATTR_ANNOTATIONS
	.align		4
        /*0024*/ 	.byte	0x04, 0x55
        /*0026*/ 	.short	(.L_2829 - .L_2828)


	//   ....[0]....
.L_2828:
        /* <DEDUP_REMOVED lines=8> */


	//----- nvinfo : EIATTR_MERCURY_ISA_VERSION
	.align		4
.L_2829:
        /*0098*/ 	.byte	0x03, 0x5f
        /*009a*/ 	.short	0x0101


	//----- nvinfo : EIATTR_COOP_GROUP_MASK_REGIDS
	.align		4
        /*009c*/ 	.byte	0x04, 0x29
        /*009e*/ 	.short	(.L_2831 - .L_2830)


	//   ....[0]....
.L_2830:
        /*00a0*/ 	.word	0xffffffff


	//   ....[1]....
        /*00a4*/ 	.word	0xffffffff


	//   ....[2]....
        /*00a8*/ 	.word	0xffffffff


	//   ....[3]....
        /*00ac*/ 	.word	0xffffffff


	//   ....[4]....
        /*00b0*/ 	.word	0xffffffff


	//   ....[5]....
        /*00b4*/ 	.word	0xffffffff


	//   ....[6]....
        /*00b8*/ 	.word	0xffffffff


	//   ....[7]....
        /*00bc*/ 	.word	0xffffffff


	//   ....[8]....
        /*00c0*/ 	.word	0xffffffff


	//   ....[9]....
        /*00c4*/ 	.word	0xffffffff


	//   ....[10]....
        /*00c8*/ 	.word	0xffffffff


	//   ....[11]....
        /*00cc*/ 	.word	0xffffffff


	//   ....[12]....
        /*00d0*/ 	.word	0xffffffff


	//   ....[13]....
        /*00d4*/ 	.word	0xffffffff


	//   ....[14]....
        /*00d8*/ 	.word	0xffffffff


	//   ....[15]....
        /*00dc*/ 	.word	0xffffffff


	//   ....[16]....
        /*00e0*/ 	.word	0xffffffff


	//----- nvinfo : EIATTR_COOP_GROUP_INSTR_OFFSETS
	.align		4
.L_2831:
        /*00e4*/ 	.byte	0x04, 0x28
        /*00e6*/ 	.short	(.L_2833 - .L_2832)


	//   ....[0]....
.L_2832:
        /*00e8*/ 	.word	0x00002080


	//   ....[1]....
        /*00ec*/ 	.word	0x00002560


	//   ....[2]....
        /*00f0*/ 	.word	0x00005750


	//   ....[3]....
        /*00f4*/ 	.word	0x000068a0


	//   ....[4]....
        /*00f8*/ 	.word	0x00006f10


	//   ....[5]....
        /*00fc*/ 	.word	0x00006f20


	//   ....[6]....
        /*0100*/ 	.word	0x00006f50


	//   ....[7]....
        /*0104*/ 	.word	0x00006f70


	//   ....[8]....
        /*0108*/ 	.word	0x00006fa0


	//   ....[9]....
        /*010c*/ 	.word	0x00006fc0


	//   ....[10]....
        /*0110*/ 	.word	0x00006ff0


	//   ....[11]....
        /*0114*/ 	.word	0x00007010


	//   ....[12]....
        /*0118*/ 	.word	0x00007040


	//   ....[13]....
        /*011c*/ 	.word	0x00007060


	//   ....[14]....
        /*0120*/ 	.word	0x000070f0


	//   ....[15]....
        /*0124*/ 	.word	0x00007100


	//   ....[16]....
        /*0128*/ 	.word	0x00007c90


	//----- nvinfo : EIATTR_EXIT_INSTR_OFFSETS
	.align		4
.L_2833:
        /*012c*/ 	.byte	0x04, 0x1c
        /*012e*/ 	.short	(.L_2835 - .L_2834)


	//   ....[0]....
.L_2834:
        /*0130*/ 	.word	0x000002c0


	//   ....[1]....
        /*0134*/ 	.word	0x00001330


	//   ....[2]....
        /*0138*/ 	.word	0x000014d0


	//   ....[3]....
        /*013c*/ 	.word	0x000083b0


	//----- nvinfo : EIATTR_MAX_THREADS
	.align		4
.L_2835:
        /*0140*/ 	.byte	0x04, 0x05
        /*0142*/ 	.short	(.L_2837 - .L_2836)
.L_2836:
        /*0144*/ 	.word	0x00000080
        /*0148*/ 	.word	0x00000001
        /*014c*/ 	.word	0x00000001


	//----- nvinfo : EIATTR_CRS_STACK_SIZE
	.align		4
.L_2837:
        /*0150*/ 	.byte	0x04, 0x1e
        /*0152*/ 	.short	(.L_2839 - .L_2838)
.L_2838:
        /*0154*/ 	.word	0x00000000


	//----- nvinfo : EIATTR_CBANK_PARAM_SIZE
	.align		4
.L_2839:
        /*0158*/ 	.byte	0x03, 0x19
        /*015a*/ 	.short	0x0188


	//----- nvinfo : EIATTR_PARAM_CBANK
	.align		4
        /*015c*/ 	.byte	0x04, 0x0a
        /*015e*/ 	.short	(.L_2841 - .L_2840)
	.align		4
.L_2840:
        /*0160*/ 	.word	index@(.nv.constant0._Z25selective_scan_fwd_kernelI32Selective_Scan_fwd_kernel_traitsILi128ELi16ELi1ELb1ELb1ELb1ELb0ELb1EN3c104HalfEfS2_EEv13SSMParamsBase)
        /*0164*/ 	.short	0x0210
        /*0166*/ 	.short	0x0188


	//----- nvinfo : EIATTR_SW_WAR
	.align		4
.L_2841:
        /*0168*/ 	.byte	0x04, 0x36
        /*016a*/ 	.short	(.L_2843 - .L_2842)
.L_2842:
        /*016c*/ 	.word	0x00000008
.L_2843:


//--------------------- .nv.info._Z25selective_scan_fwd_kernelI32Selective_Scan_fwd_kernel_traitsILi128ELi16ELi1ELb1ELb1ELb1ELb1ELb0EN3c104HalfEfS2_EEv13SSMParamsBase --------------------------
	.section	.nv.info._Z25selective_scan_fwd_kernelI32Selective_Scan_fwd_kernel_traitsILi128ELi16ELi1ELb1ELb1ELb1ELb1ELb0EN3c104HalfEfS2_EEv13SSMParamsBase,"",@"SHT_CUDA_INFO"
	.sectionflags	@""
	.align	4


	//----- nvinfo : EIATTR_CUDA_API_VERSION
	.align		4
        /*0000*/ 	.byte	0x04, 0x37
        /*0002*/ 	.short	(.L_2845 - .L_2844)
.L_2844:
        /*0004*/ 	.word	0x00000082


	//----- nvinfo : EIATTR_KPARAM_INFO
	.align		4
.L_2845:
        /*0008*/ 	.byte	0x04, 0x17
        /*000a*/ 	.short	(.L_2847 - .L_2846)
.L_2846:
        /*000c*/ 	.word	0x00000000
        /*0010*/ 	.short	0x0000
        /*0012*/ 	.short	0x0000
        /*0014*/ 	.byte	0x00, 0xf0, 0x21, 0x06


	//----- nvinfo : EIATTR_SPARSE_MMA_MASK
	.align		4
.L_2847:
        /*0018*/ 	.byte	0x03, 0x50
        /*001a*/ 	.short	0x0000


	//----- nvinfo : EIATTR_MAXREG_COUNT
	.align		4
        /*001c*/ 	.byte	0x03, 0x1b
        /*001e*/ 	.short	0x00a8


	//----- nvinfo : EIATTR_NUM_BARRIERS
	.align		4
        /*0020*/ 	.byte	0x02, 0x4c
        /*0022*/ 	.byte	0x01
	.zero		1


	//----- nvinfo : EIATTR_ANNOTATIONS
	.align		4
        /*0024*/ 	.byte	0x04, 0x55
        /*0026*/ 	.short	(.L_2849 - .L_2848)


	//   ....[0]....
.L_2848:
        /*0028*/ 	.word	0x00000001
        /*002c*/ 	.byte	0x10, 0x0e, 0x00, 0x00, 0x01, 0x00, 0x00, 0x00, 0x50, 0x0e, 0x00, 0x00, 0x01, 0x00, 0x00, 0x00
        /*003c*/ 	.byte	0xb0, 0x14, 0x00, 0x00, 0x01, 0x00, 0x00, 0x00, 0xc0, 0x14, 0x00, 0x00


	//----- nvinfo : EIATTR_MERCURY_ISA_VERSION
	.align		4
.L_2849:
        /*0048*/ 	.byte	0x03, 0x5f
        /*004a*/ 	.short	0x0101


	//----- nvinfo : EIATTR_COOP_GROUP_MASK_REGIDS
	.align		4
        /*004c*/ 	.byte	0x04, 0x29
        /*004e*/ 	.short	(.L_2851 - .L_2850)


	//   ....[0]....
.L_2850:
        /*0050*/ 	.word	0xffffffff


	//   ....[1]....
        /*0054*/ 	.word	0xffffffff


	//   ....[2]....
        /*0058*/ 	.word	0xffffffff


	//   ....[3]....
        /*005c*/ 	.word	0xffffffff


	//   ....[4]....
        /*0060*/ 	.word	0xffffffff


	//   ....[5]....
        /*0064*/ 	.word	0xffffffff


	//   ....[6]....
        /*0068*/ 	.word	0xffffffff


	//   ....[7]....
        /*006c*/ 	.word	0xffffffff


	//   ....[8]....
        /*0070*/ 	.word	0xffffffff


	//   ....[9]....
        /*0074*/ 	.word	0xffffffff


	//   ....[10]....
        /*0078*/ 	.word	0xffffffff


	//   ....[11]....
        /*007c*/ 	.word	0xffffffff


	//   ....[12]....
        /*0080*/ 	.word	0xffffffff


	//   ....[13]....
        /*0084*/ 	.word	0xffffffff


	//   ....[14]....
        /*0088*/ 	.word	0xffffffff


	//   ....[15]....
        /*008c*/ 	.word	0xffffffff


	//   ....[16]....
        /*0090*/ 	.word	0xffffffff


	//   ....[17]....
        /*0094*/ 	.word	0xffffffff


	//   ....[18]....
        /*0098*/ 	.word	0xffffffff


	//----- nvinfo : EIATTR_COOP_GROUP_INSTR_OFFSETS
	.align		4
.L_2851:
        /*009c*/ 	.byte	0x04, 0x28
        /*009e*/ 	.short	(.L_2853 - .L_2852)


	//   ....[0]....
.L_2852:
        /*00a0*/ 	.word	0x000016d0


	//   ....[1]....
        /*00a4*/ 	.word	0x00001760


	//   ....[2]....
        /*00a8*/ 	.word	0x00004400


	//   ....[3]....
        /*00ac*/ 	.word	0x00004ae0


	//   ....[4]....
        /*00b0*/ 	.word	0x00005180


	//   ....[5]....
        /*00b4*/ 	.word	0x00005190


	//   ....[6]....
        /*00b8*/ 	.word	0x000051c0


	//   ....[7]....
        /*00bc*/ 	.word	0x000051e0


	//   ....[8]....
        /*00c0*/ 	.word	0x00005210


	//   ....[9]....
        /*00c4*/ 	.word	0x00005230


	//   ....[10]....
        /*00c8*/ 	.word	0x00005260


	//   ....[11]....
        /*00cc*/ 	.word	0x00005280


	//   ....[12]....
        /*00d0*/ 	.word	0x000052b0


	//   ....[13]....
        /*00d4*/ 	.word	0x000052d0


	//   ....[14]....
        /*00d8*/ 	.word	0x00005390


	//   ....[15]....
        /*00dc*/ 	.word	0x000053a0


	//   ....[16]....
        /*00e0*/ 	.word	0x00005de0


	//   ....[17]....
        /*00e4*/ 	.word	0x000060b0


	//   ....[18]....
        /*00e8*/ 	.word	0x000068e0


	//----- nvinfo : EIATTR_EXIT_INSTR_OFFSETS
	.align		4
.L_2853:
        /*00ec*/ 	.byte	0x04, 0x1c
        /*00ee*/ 	.short	(.L_2855 - .L_2854)


	//   ....[0]....
.L_2854:
        /*00f0*/ 	.word	0x000002b0


	//   ....[1]....
        /*00f4*/ 	.word	0x000012c0


	//   ....[2]....
        /*00f8*/ 	.word	0x00001580


	//   ....[3]....
        /*00fc*/ 	.word	0x00006a50


	//----- nvinfo : EIATTR_MAX_THREADS
	.align		4
.L_2855:
        /*0100*/ 	.byte	0x04, 0x05
        /*0102*/ 	.short	(.L_2857 - .L_2856)
.L_2856:
        /*0104*/ 	.word	0x00000080
        /*0108*/ 	.word	0x00000001
        /*010c*/ 	.word	0x00000001


	//----- nvinfo : EIATTR_CRS_STACK_SIZE
	.align		4
.L_2857:
        /*0110*/ 	.byte	0x04, 0x1e
        /*0112*/ 	.short	(.L_2859 - .L_2858)
.L_2858:
        /*0114*/ 	.word	0x00000000


	//----- nvinfo : EIATTR_CBANK_PARAM_SIZE
	.align		4
.L_2859:
        /*0118*/ 	.byte	0x03, 0x19
        /*011a*/ 	.short	0x0188


	//----- nvinfo : EIATTR_PARAM_CBANK
	.align		4
        /*011c*/ 	.byte	0x04, 0x0a
        /*011e*/ 	.short	(.L_2861 - .L_2860)
	.align		4
.L_2860:
        /*0120*/ 	.word	index@(.nv.constant0._Z25selective_scan_fwd_kernelI32Selective_Scan_fwd_kernel_traitsILi128ELi16ELi1ELb1ELb1ELb1ELb1ELb0EN3c104HalfEfS2_EEv13SSMParamsBase)
        /*0124*/ 	.short	0x0210
        /*0126*/ 	.short	0x0188


	//----- nvinfo : EIATTR_SW_WAR
	.align		4
.L_2861:
        /*0128*/ 	.byte	0x04, 0x36
        /*012a*/ 	.short	(.L_2863 - .L_2862)
.L_2862:
        /*012c*/ 	.word	0x00000008
.L_2863:


//--------------------- .nv.info._Z25selective_scan_fwd_kernelI32Selective_Scan_fwd_kernel_traitsILi128ELi16ELi1ELb1ELb1ELb1ELb1ELb1EN3c104HalfEfS2_EEv13SSMParamsBase --------------------------
	.section	.nv.info._Z25selective_scan_fwd_kernelI32Selective_Scan_fwd_kernel_traitsILi128ELi16ELi1ELb1ELb1ELb1ELb1ELb1EN3c104HalfEfS2_EEv13SSMParamsBase,"",@"SHT_CUDA_INFO"
	.sectionflags	@""
	.align	4


	//----- nvinfo : EIATTR_CUDA_API_VERSION
	.align		4
        /*0000*/ 	.byte	0x04, 0x37
        /*0002*/ 	.short	(.L_2865 - .L_2864)
.L_2864:
        /*0004*/ 	.word	0x00000082


	//----- nvinfo : EIATTR_KPARAM_INFO
	.align		4
.L_2865:
        /*0008*/ 	.byte	0x04, 0x17
        /*000a*/ 	.short	(.L_2867 - .L_2866)
.L_2866:
        /*000c*/ 	.word	0x00000000
        /*0010*/ 	.short	0x0000
        /*0012*/ 	.short	0x0000
        /*0014*/ 	.byte	0x00, 0xf0, 0x21, 0x06


	//----- nvinfo : EIATTR_SPARSE_MMA_MASK
	.align		4
.L_2867:
        /*0018*/ 	.byte	0x03, 0x50
        /*001a*/ 	.short	0x0000


	//----- nvinfo : EIATTR_MAXREG_COUNT
	.align		4
        /*001c*/ 	.byte	0x03, 0x1b
        /*001e*/ 	.short	0x00a8


	//----- nvinfo : EIATTR_NUM_BARRIERS
	.align		4
        /*0020*/ 	.byte	0x02, 0x4c
        /*0022*/ 	.byte	0x01
	.zero		1


	//----- nvinfo : EIATTR_ANNOTATIONS
	.align		4
        /*0024*/ 	.byte	0x04, 0x55
        /*0026*/ 	.short	(.L_2869 - .L_2868)


	//   ....[0]....
.L_2868:
        /* <DEDUP_REMOVED lines=8> */


	//----- nvinfo : EIATTR_MERCURY_ISA_VERSION
	.align		4
.L_2869:
        /*0098*/ 	.byte	0x03, 0x5f
        /*009a*/ 	.short	0x0101


	//----- nvinfo : EIATTR_COOP_GROUP_MASK_REGIDS
	.align		4
        /*009c*/ 	.byte	0x04, 0x29
        /*009e*/ 	.short	(.L_2871 - .L_2870)


	//   ....[0]....
.L_2870:
        /*00a0*/ 	.word	0xffffffff


	//   ....[1]....
        /*00a4*/ 	.word	0xffffffff


	//   ....[2]....
        /*00a8*/ 	.word	0xffffffff


	//   ....[3]....
        /*00ac*/ 	.word	0xffffffff


	//   ....[4]....
        /*00b0*/ 	.word	0xffffffff


	//   ....[5]....
        /*00b4*/ 	.word	0xffffffff


	//   ....[6]....
        /*00b8*/ 	.word	0xffffffff


	//   ....[7]....
        /*00bc*/ 	.word	0xffffffff


	//   ....[8]....
        /*00c0*/ 	.word	0xffffffff


	//   ....[9]....
        /*00c4*/ 	.word	0xffffffff


	//   ....[10]....
        /*00c8*/ 	.word	0xffffffff


	//   ....[11]....
        /*00cc*/ 	.word	0xffffffff


	//   ....[12]....
        /*00d0*/ 	.word	0xffffffff


	//   ....[13]....
        /*00d4*/ 	.word	0xffffffff


	//   ....[14]....
        /*00d8*/ 	.word	0xffffffff


	//   ....[15]....
        /*00dc*/ 	.word	0xffffffff


	//   ....[16]....
        /*00e0*/ 	.word	0xffffffff


	//   ....[17]....
        /*00e4*/ 	.word	0xffffffff


	//   ....[18]....
        /*00e8*/ 	.word	0xffffffff


	//----- nvinfo : EIATTR_COOP_GROUP_INSTR_OFFSETS
	.align		4
.L_2871:
        /*00ec*/ 	.byte	0x04, 0x28
        /*00ee*/ 	.short	(.L_2873 - .L_2872)


	//   ....[0]....
.L_2872:
        /*00f0*/ 	.word	0x000020a0


	//   ....[1]....
        /*00f4*/ 	.word	0x00002560


	//   ....[2]....
        /*00f8*/ 	.word	0x00005750


	//   ....[3]....
        /*00fc*/ 	.word	0x000068a0


	//   ....[4]....
        /*0100*/ 	.word	0x00006f10


	//   ....[5]....
        /*0104*/ 	.word	0x00006f20


	//   ....[6]....
        /*0108*/ 	.word	0x00006f50


	//   ....[7]....
        /*010c*/ 	.word	0x00006f70


	//   ....[8]....
        /*0110*/ 	.word	0x00006fa0


	//   ....[9]....
        /*0114*/ 	.word	0x00006fc0


	//   ....[10]....
        /*0118*/ 	.word	0x00006ff0


	//   ....[11]....
        /*011c*/ 	.word	0x00007010


	//   ....[12]....
        /*0120*/ 	.word	0x00007040


	//   ....[13]....
        /*0124*/ 	.word	0x00007060


	//   ....[14]....
        /*0128*/ 	.word	0x000070f0


	//   ....[15]....
        /*012c*/ 	.word	0x00007100


	//   ....[16]....
        /*0130*/ 	.word	0x00007d30


	//   ....[17]....
        /*0134*/ 	.word	0x00008970


	//   ....[18]....
        /*0138*/ 	.word	0x000093a0


	//----- nvinfo : EIATTR_EXIT_INSTR_OFFSETS
	.align		4
.L_2873:
        /*013c*/ 	.byte	0x04, 0x1c
        /*013e*/ 	.short	(.L_2875 - .L_2874)


	//   ....[0]....
.L_2874:
        /*0140*/ 	.word	0x000002c0


	//   ....[1]....
        /*0144*/ 	.word	0x00001330


	//   ....[2]....
        /*0148*/ 	.word	0x000014d0


	//   ....[3]....
        /*014c*/ 	.word	0x000099a0


	//----- nvinfo : EIATTR_MAX_THREADS
	.align		4
.L_2875:
        /*0150*/ 	.byte	0x04, 0x05
        /*0152*/ 	.short	(.L_2877 - .L_2876)
.L_2876:
        /*0154*/ 	.word	0x00000080
        /*0158*/ 	.word	0x00000001
        /*015c*/ 	.word	0x00000001


	//----- nvinfo : EIATTR_CRS_STACK_SIZE
	.align		4
.L_2877:
        /*0160*/ 	.byte	0x04, 0x1e
        /*0162*/ 	.short	(.L_2879 - .L_2878)
.L_2878:
        /*0164*/ 	.word	0x00000000


	//----- nvinfo : EIATTR_CBANK_PARAM_SIZE
	.align		4
.L_2879:
        /*0168*/ 	.byte	0x03, 0x19
        /*016a*/ 	.short	0x0188


	//----- nvinfo : EIATTR_PARAM_CBANK
	.align		4
        /*016c*/ 	.byte	0x04, 0x0a
        /*016e*/ 	.short	(.L_2881 - .L_2880)
	.align		4
.L_2880:
        /*0170*/ 	.word	index@(.nv.constant0._Z25selective_scan_fwd_kernelI32Selective_Scan_fwd_kernel_traitsILi128ELi16ELi1ELb1ELb1ELb1ELb1ELb1EN3c104HalfEfS2_EEv13SSMParamsBase)
        /*0174*/ 	.short	0x0210
        /*0176*/ 	.short	0x0188


	//----- nvinfo : EIATTR_SW_WAR
	.align		4
.L_2881:
        /*0178*/ 	.byte	0x04, 0x36
        /*017a*/ 	.short	(.L_2883 - .L_2882)
.L_2882:
        /*017c*/ 	.word	0x00000008
.L_2883:


//--------------------- .nv.info._Z25selective_scan_fwd_kernelI32Selective_Scan_fwd_kernel_traitsILi32ELi16ELi1ELb0ELb1ELb1ELb0ELb0EN3c104HalfEfS2_EEv13SSMParamsBase --------------------------
	.section	.nv.info._Z25selective_scan_fwd_kernelI32Selective_Scan_fwd_kernel_traitsILi32ELi16ELi1ELb0ELb1ELb1ELb0ELb0EN3c104HalfEfS2_EEv13SSMParamsBase,"",@"SHT_CUDA_INFO"
	.sectionflags	@""
	.align	4


	//----- nvinfo : EIATTR_CUDA_API_VERSION
	.align		4
        /*0000*/ 	.byte	0x04, 0x37
        /*0002*/ 	.short	(.L_2885 - .L_2884)
.L_2884:
        /*0004*/ 	.word	0x00000082


	//----- nvinfo : EIATTR_KPARAM_INFO
	.align		4
.L_2885:
        /*0008*/ 	.byte	0x04, 0x17
        /*000a*/ 	.short	(.L_2887 - .L_2886)
.L_2886:
        /*000c*/ 	.word	0x00000000
        /*0010*/ 	.short	0x0000
        /*0012*/ 	.short	0x0000
        /*0014*/ 	.byte	0x00, 0xf0, 0x21, 0x06


	//----- nvinfo : EIATTR_SPARSE_MMA_MASK
	.align		4
.L_2887:
        /*0018*/ 	.byte	0x03, 0x50
        /*001a*/ 	.short	0x0000


	//----- nvinfo : EIATTR_MAXREG_COUNT
	.align		4
        /*001c*/ 	.byte	0x03, 0x1b
        /*001e*/ 	.short	0x00ff


	//----- nvinfo : EIATTR_NUM_BARRIERS
	.align		4
        /*0020*/ 	.byte	0x02, 0x4c
        /*0022*/ 	.byte	0x01
	.zero		1


	//----- nvinfo : EIATTR_MERCURY_ISA_VERSION
	.align		4
        /*0024*/ 	.byte	0x03, 0x5f
        /*0026*/ 	.short	0x0101


	//----- nvinfo : EIATTR_COOP_GROUP_MASK_REGIDS
	.align		4
        /*0028*/ 	.byte	0x04, 0x29
        /*002a*/ 	.short	(.L_2889 - .L_2888)


	//   ....[0]....
.L_2888:
        /*002c*/ 	.word	0xffffffff


	//   ....[1]....
        /*0030*/ 	.word	0xffffffff


	//   ....[2]....
        /*0034*/ 	.word	0xffffffff


	//   ....[3]....
        /*0038*/ 	.word	0xffffffff


	//   ....[4]....
        /*003c*/ 	.word	0xffffffff


	//   ....[5]....
        /*0040*/ 	.word	0xffffffff


	//   ....[6]....
        /*0044*/ 	.word	0xffffffff


	//   ....[7]....
        /*0048*/ 	.word	0xffffffff


	//   ....[8]....
        /*004c*/ 	.word	0xffffffff


	//   ....[9]....
        /*0050*/ 	.word	0xffffffff


	//   ....[10]....
        /*0054*/ 	.word	0xffffffff


	//   ....[11]....
        /*0058*/ 	.word	0xffffffff


	//   ....[12]....
        /*005c*/ 	.word	0xffffffff


	//   ....[13]....
        /*0060*/ 	.word	0xffffffff


	//   ....[14]....
        /*0064*/ 	.word	0xffffffff


	//   ....[15]....
        /*0068*/ 	.word	0xffffffff


	//   ....[16]....
        /*006c*/ 	.word	0xffffffff


	//----- nvinfo : EIATTR_COOP_GROUP_INSTR_OFFSETS
	.align		4
.L_2889:
        /*0070*/ 	.byte	0x04, 0x28
        /*0072*/ 	.short	(.L_2891 - .L_2890)


	//   ....[0]....
.L_2890:
        /*0074*/ 	.word	0x00001e60


	//   ....[1]....
        /*0078*/ 	.word	0x00002320


	//   ....[2]....
        /*007c*/ 	.word	0x00005490


	//   ....[3]....
        /*0080*/ 	.word	0x000065f0


	//   ....[4]....
        /*0084*/ 	.word	0x00006c10


	//   ....[5]....
        /*0088*/ 	.word	0x00006c20


	//   ....[6]....
        /*008c*/ 	.word	0x00006c50


	//   ....[7]....
        /*0090*/ 	.word	0x00006c70


	//   ....[8]....
        /*0094*/ 	.word	0x00006ca0


	//   ....[9]....
        /*0098*/ 	.word	0x00006cc0


	//   ....[10]....
        /*009c*/ 	.word	0x00006cf0


	//   ....[11]....
        /*00a0*/ 	.word	0x00006d10


	//   ....[12]....
        /*00a4*/ 	.word	0x00006d40


	//   ....[13]....
        /*00a8*/ 	.word	0x00006d60


	//   ....[14]....
        /*00ac*/ 	.word	0x00006da0


	//   ....[15]....
        /*00b0*/ 	.word	0x00006db0


	//   ....[16]....
        /*00b4*/ 	.word	0x000077a0


	//----- nvinfo : EIATTR_EXIT_INSTR_OFFSETS
	.align		4
.L_2891:
        /*00b8*/ 	.byte	0x04, 0x1c
        /*00ba*/ 	.short	(.L_2893 - .L_2892)


	//   ....[0]....
.L_2892:
        /*00bc*/ 	.word	0x000002a0


	//   ....[1]....
        /*00c0*/ 	.word	0x00001250


	//   ....[2]....
        /*00c4*/ 	.word	0x000013c0


	//   ....[3]....
        /*00c8*/ 	.word	0x00007e60


	//----- nvinfo : EIATTR_MAX_THREADS
	.align		4
.L_2893:
        /*00cc*/ 	.byte	0x04, 0x05
        /*00ce*/ 	.short	(.L_2895 - .L_2894)
.L_2894:
        /*00d0*/ 	.word	0x00000020
        /*00d4*/ 	.word	0x00000001
        /*00d8*/ 	.word	0x00000001


	//----- nvinfo : EIATTR_CRS_STACK_SIZE
	.align		4
.L_2895:
        /*00dc*/ 	.byte	0x04, 0x1e
        /*00de*/ 	.short	(.L_2897 - .L_2896)
.L_2896:
        /*00e0*/ 	.word	0x00000000


	//----- nvinfo : EIATTR_CBANK_PARAM_SIZE
	.align		4
.L_2897:
        /*00e4*/ 	.byte	0x03, 0x19
        /*00e6*/ 	.short	0x0188


	//----- nvinfo : EIATTR_PARAM_CBANK
	.align		4
        /*00e8*/ 	.byte	0x04, 0x0a
        /*00ea*/ 	.short	(.L_2899 - .L_2898)
	.align		4
.L_2898:
        /*00ec*/ 	.word	index@(.nv.constant0._Z25selective_scan_fwd_kernelI32Selective_Scan_fwd_kernel_traitsILi32ELi16ELi1ELb0ELb1ELb1ELb0ELb0EN3c104HalfEfS2_EEv13SSMParamsBase)
        /*00f0*/ 	.short	0x0210
        /*00f2*/ 	.short	0x0188


	//----- nvinfo : EIATTR_SW_WAR
	.align		4
.L_2899:
        /*00f4*/ 	.byte	0x04, 0x36
        /*00f6*/ 	.short	(.L_2901 - .L_2900)
.L_2900:
        /*00f8*/ 	.word	0x00000008
.L_2901:


//--------------------- .nv.info._Z25selective_scan_fwd_kernelI32Selective_Scan_fwd_kernel_traitsILi32ELi16ELi1ELb0ELb1ELb1ELb0ELb1EN3c104HalfEfS2_EEv13SSMParamsBase --------------------------
	.section	.nv.info._Z25selective_scan_fwd_kernelI32Selective_Scan_fwd_kernel_traitsILi32ELi16ELi1ELb0ELb1ELb1ELb0ELb1EN3c104HalfEfS2_EEv13SSMParamsBase,"",@"SHT_CUDA_INFO"
	.sectionflags	@""
	.align	4


	//----- nvinfo : EIATTR_CUDA_API_VERSION
	.align		4
        /*0000*/ 	.byte	0x04, 0x37
        /*0002*/ 	.short	(.L_2903 - .L_2902)
.L_2902:
        /*0004*/ 	.word	0x00000082


	//----- nvinfo : EIATTR_KPARAM_INFO
	.align		4
.L_2903:
        /*0008*/ 	.byte	0x04, 0x17
        /*000a*/ 	.short	(.L_2905 - .L_2904)
.L_2904:
        /*000c*/ 	.word	0x00000000
        /*0010*/ 	.short	0x0000
        /*0012*/ 	.short	0x0000
        /*0014*/ 	.byte	0x00, 0xf0, 0x21, 0x06


	//----- nvinfo : EIATTR_SPARSE_MMA_MASK
	.align		4
.L_2905:
        /*0018*/ 	.byte	0x03, 0x50
        /*001a*/ 	.short	0x0000


	//----- nvinfo : EIATTR_MAXREG_COUNT
	.align		4
        /*001c*/ 	.byte	0x03, 0x1b
        /*001e*/ 	.short	0x00ff


	//----- nvinfo : EIATTR_NUM_BARRIERS
	.align		4
        /*0020*/ 	.byte	0x02, 0x4c
        /*0022*/ 	.byte	0x01
	.zero		1


	//----- nvinfo : EIATTR_MERCURY_ISA_VERSION
	.align		4
        /*0024*/ 	.byte	0x03, 0x5f
        /*0026*/ 	.short	0x0101


	//----- nvinfo : EIATTR_COOP_GROUP_MASK_REGIDS
	.align		4
        /*0028*/ 	.byte	0x04, 0x29
        /*002a*/ 	.short	(.L_2907 - .L_2906)


	//   ....[0]....
.L_2906:
        /*002c*/ 	.word	0xffffffff


	//   ....[1]....
        /*0030*/ 	.word	0xffffffff


	//   ....[2]....
        /*0034*/ 	.word	0xffffffff


	//   ....[3]....
        /*0038*/ 	.word	0xffffffff


	//   ....[4]....
        /*003c*/ 	.word	0xffffffff


	//   ....[5]....
        /*0040*/ 	.word	0xffffffff


	//   ....[6]....
        /*0044*/ 	.word	0xffffffff


	//   ....[7]....
        /*0048*/ 	.word	0xffffffff


	//   ....[8]....
        /*004c*/ 	.word	0xffffffff


	//   ....[9]....
        /*0050*/ 	.word	0xffffffff


	//   ....[10]....
        /*0054*/ 	.word	0xffffffff


	//   ....[11]....
        /*0058*/ 	.word	0xffffffff


	//   ....[12]....
        /*005c*/ 	.word	0xffffffff


	//   ....[13]....
        /*0060*/ 	.word	0xffffffff


	//   ....[14]....
        /*0064*/ 	.word	0xffffffff


	//   ....[15]....
        /*0068*/ 	.word	0xffffffff


	//   ....[16]....
        /*006c*/ 	.word	0xffffffff


	//----- nvinfo : EIATTR_COOP_GROUP_INSTR_OFFSETS
	.align		4
.L_2907:
        /*0070*/ 	.byte	0x04, 0x28
        /*0072*/ 	.short	(.L_2909 - .L_2908)


	//   ....[0]....
.L_2908:
        /*0074*/ 	.word	0x00001eb0


	//   ....[1]....
        /*0078*/ 	.word	0x00002370


	//   ....[2]....
        /*007c*/ 	.word	0x000054f0


	//   ....[3]....
        /*0080*/ 	.word	0x00006650


	//   ....[4]....
        /*0084*/ 	.word	0x00006c70


	//   ....[5]....
        /*0088*/ 	.word	0x00006c80


	//   ....[6]....
        /*008c*/ 	.word	0x00006cb0


	//   ....[7]....
        /*0090*/ 	.word	0x00006cd0


	//   ....[8]....
        /*0094*/ 	.word	0x00006d00


	//   ....[9]....
        /*0098*/ 	.word	0x00006d20


	//   ....[10]....
        /*009c*/ 	.word	0x00006d50


	//   ....[11]....
        /*00a0*/ 	.word	0x00006d70


	//   ....[12]....
        /*00a4*/ 	.word	0x00006da0


	//   ....[13]....
        /*00a8*/ 	.word	0x00006dc0


	//   ....[14]....
        /*00ac*/ 	.word	0x00006e00


	//   ....[15]....
        /*00b0*/ 	.word	0x00006e10


	//   ....[16]....
        /*00b4*/ 	.word	0x000077f0


	//----- nvinfo : EIATTR_EXIT_INSTR_OFFSETS
	.align		4
.L_2909:
        /*00b8*/ 	.byte	0x04, 0x1c
        /*00ba*/ 	.short	(.L_2911 - .L_2910)


	//   ....[0]....
.L_2910:
        /*00bc*/ 	.word	0x000002b0


	//   ....[1]....
        /*00c0*/ 	.word	0x000012b0


	//   ....[2]....
        /*00c4*/ 	.word	0x00001410


	//   ....[3]....
        /*00c8*/ 	.word	0x00007f10


	//----- nvinfo : EIATTR_MAX_THREADS
	.align		4
.L_2911:
        /*00cc*/ 	.byte	0x04, 0x05
        /*00ce*/ 	.short	(.L_2913 - .L_2912)
.L_2912:
        /*00d0*/ 	.word	0x00000020
        /*00d4*/ 	.word	0x00000001
        /*00d8*/ 	.word	0x00000001


	//----- nvinfo : EIATTR_CRS_STACK_SIZE
	.align		4
.L_2913:
        /*00dc*/ 	.byte	0x04, 0x1e
        /*00de*/ 	.short	(.L_2915 - .L_2914)
.L_2914:
        /*00e0*/ 	.word	0x00000000


	//----- nvinfo : EIATTR_CBANK_PARAM_SIZE
	.align		4
.L_2915:
        /*00e4*/ 	.byte	0x03, 0x19
        /*00e6*/ 	.short	0x0188


	//----- nvinfo : EIATTR_PARAM_CBANK
	.align		4
        /*00e8*/ 	.byte	0x04, 0x0a
        /*00ea*/ 	.short	(.L_2917 - .L_2916)
	.align		4
.L_2916:
        /*00ec*/ 	.word	index@(.nv.constant0._Z25selective_scan_fwd_kernelI32Selective_Scan_fwd_kernel_traitsILi32ELi16ELi1ELb0ELb1ELb1ELb0ELb1EN3c104HalfEfS2_EEv13SSMParamsBase)
        /*00f0*/ 	.short	0x0210
        /*00f2*/ 	.short	0x0188


	//----- nvinfo : EIATTR_SW_WAR
	.align		4
.L_2917:
        /*00f4*/ 	.byte	0x04, 0x36
        /*00f6*/ 	.short	(.L_2919 - .L_2918)
.L_2918:
        /*00f8*/ 	.word	0x00000008
.L_2919:


//--------------------- .nv.info._Z25selective_scan_fwd_kernelI32Selective_Scan_fwd_kernel_traitsILi32ELi16ELi1ELb0ELb1ELb1ELb1ELb0EN3c104HalfEfS2_EEv13SSMParamsBase --------------------------
	.section	.nv.info._Z25selective_scan_fwd_kernelI32Selective_Scan_fwd_kernel_traitsILi32ELi16ELi1ELb0ELb1ELb1ELb1ELb0EN3c104HalfEfS2_EEv13SSMParamsBase,"",@"SHT_CUDA_INFO"
	.sectionflags	@""
	.align	4


	//----- nvinfo : EIATTR_CUDA_API_VERSION
	.align		4
        /*0000*/ 	.byte	0x04, 0x37
        /*0002*/ 	.short	(.L_2921 - .L_2920)
.L_2920:
        /*0004*/ 	.word	0x00000082


	//----- nvinfo : EIATTR_KPARAM_INFO
	.align		4
.L_2921:
        /*0008*/ 	.byte	0x04, 0x17
        /*000a*/ 	.short	(.L_2923 - .L_2922)
.L_2922:
        /*000c*/ 	.word	0x00000000
        /*0010*/ 	.short	0x0000
        /*0012*/ 	.short	0x0000
        /*0014*/ 	.byte	0x00, 0xf0, 0x21, 0x06


	//----- nvinfo : EIATTR_SPARSE_MMA_MASK
	.align		4
.L_2923:
        /*0018*/ 	.byte	0x03, 0x50
        /*001a*/ 	.short	0x0000


	//----- nvinfo : EIATTR_MAXREG_COUNT
	.align		4
        /*001c*/ 	.byte	0x03, 0x1b
        /*001e*/ 	.short	0x00ff


	//----- nvinfo : EIATTR_NUM_BARRIERS
	.align		4
        /*0020*/ 	.byte	0x02, 0x4c
        /*0022*/ 	.byte	0x01
	.zero		1


	//----- nvinfo : EIATTR_MERCURY_ISA_VERSION
	.align		4
        /*0024*/ 	.byte	0x03, 0x5f
        /*0026*/ 	.short	0x0101


	//----- nvinfo : EIATTR_COOP_GROUP_MASK_REGIDS
	.align		4
        /*0028*/ 	.byte	0x04, 0x29
        /*002a*/ 	.short	(.L_2925 - .L_2924)


	//   ....[0]....
.L_2924:
        /*002c*/ 	.word	0xffffffff


	//   ....[1]....
        /*0030*/ 	.word	0xffffffff


	//   ....[2]....
        /*0034*/ 	.word	0xffffffff


	//   ....[3]....
        /*0038*/ 	.word	0xffffffff


	//   ....[4]....
        /*003c*/ 	.word	0xffffffff


	//   ....[5]....
        /*0040*/ 	.word	0xffffffff


	//   ....[6]....
        /*0044*/ 	.word	0xffffffff


	//   ....[7]....
        /*0048*/ 	.word	0xffffffff


	//   ....[8]....
        /*004c*/ 	.word	0xffffffff


	//   ....[9]....
        /*0050*/ 	.word	0xffffffff


	//   ....[10]....
        /*0054*/ 	.word	0xffffffff


	//   ....[11]....
        /*0058*/ 	.word	0xffffffff


	//   ....[12]....
        /*005c*/ 	.word	0xffffffff


	//   ....[13]....
        /*0060*/ 	.word	0xffffffff


	//   ....[14]....
        /*0064*/ 	.word	0xffffffff


	//   ....[15]....
        /*0068*/ 	.word	0xffffffff


	//   ....[16]....
        /*006c*/ 	.word	0xffffffff


	//   ....[17]....
        /*0070*/ 	.word	0xffffffff


	//   ....[18]....
        /*0074*/ 	.word	0xffffffff


	//----- nvinfo : EIATTR_COOP_GROUP_INSTR_OFFSETS
	.align		4
.L_2925:
        /*0078*/ 	.byte	0x04, 0x28
        /*007a*/ 	.short	(.L_2927 - .L_2926)


	//   ....[0]....
.L_2926:
        /*007c*/ 	.word	0x00001ee0


	//   ....[1]....
        /*0080*/ 	.word	0x00002390


	//   ....[2]....
        /*0084*/ 	.word	0x00005530


	//   ....[3]....
        /*0088*/ 	.word	0x00006690


	//   ....[4]....
        /*008c*/ 	.word	0x00006cb0


	//   ....[5]....
        /*0090*/ 	.word	0x00006cc0


	//   ....[6]....
        /*0094*/ 	.word	0x00006cf0


	//   ....[7]....
        /*0098*/ 	.word	0x00006d10


	//   ....[8]....
        /*009c*/ 	.word	0x00006d40


	//   ....[9]....
        /*00a0*/ 	.word	0x00006d60


	//   ....[10]....
        /*00a4*/ 	.word	0x00006d90


	//   ....[11]....
        /*00a8*/ 	.word	0x00006db0


	//   ....[12]....
        /*00ac*/ 	.word	0x00006de0


	//   ....[13]....
        /*00b0*/ 	.word	0x00006e00


	//   ....[14]....
        /*00b4*/ 	.word	0x00006e40


	//   ....[15]....
        /*00b8*/ 	.word	0x00006e50


	//   ....[16]....
        /*00bc*/ 	.word	0x000078f0


	//   ....[17]....
        /*00c0*/ 	.word	0x00008540


	//   ....[18]....
        /*00c4*/ 	.word	0x00008f80


	//----- nvinfo : EIATTR_EXIT_INSTR_OFFSETS
	.align		4
.L_2927:
        /*00c8*/ 	.byte	0x04, 0x1c
        /*00ca*/ 	.short	(.L_2929 - .L_2928)


	//   ....[0]....
.L_2928:
        /*00cc*/ 	.word	0x000002a0


	//   ....[1]....
        /*00d0*/ 	.word	0x00001270


	//   ....[2]....
        /*00d4*/ 	.word	0x000013f0


	//   ....[3]....
        /*00d8*/ 	.word	0x00009570


	//----- nvinfo : EIATTR_MAX_THREADS
	.align		4
.L_2929:
        /*00dc*/ 	.byte	0x04, 0x05
        /*00de*/ 	.short	(.L_2931 - .L_2930)
.L_2930:
        /*00e0*/ 	.word	0x00000020
        /*00e4*/ 	.word	0x00000001
        /*00e8*/ 	.word	0x00000001


	//----- nvinfo : EIATTR_CRS_STACK_SIZE
	.align		4
.L_2931:
        /*00ec*/ 	.byte	0x04, 0x1e
        /*00ee*/ 	.short	(.L_2933 - .L_2932)
.L_2932:
        /*00f0*/ 	.word	0x00000000


	//----- nvinfo : EIATTR_CBANK_PARAM_SIZE
	.align		4
.L_2933:
        /*00f4*/ 	.byte	0x03, 0x19
        /*00f6*/ 	.short	0x0188


	//----- nvinfo : EIATTR_PARAM_CBANK
	.align		4
        /*00f8*/ 	.byte	0x04, 0x0a
        /*00fa*/ 	.short	(.L_2935 - .L_2934)
	.align		4
.L_2934:
        /*00fc*/ 	.word	index@(.nv.constant0._Z25selective_scan_fwd_kernelI32Selective_Scan_fwd_kernel_traitsILi32ELi16ELi1ELb0ELb1ELb1ELb1ELb0EN3c104HalfEfS2_EEv13SSMParamsBase)
        /*0100*/ 	.short	0x0210
        /*0102*/ 	.short	0x0188


	//----- nvinfo : EIATTR_SW_WAR
	.align		4
.L_2935:
        /*0104*/ 	.byte	0x04, 0x36
        /*0106*/ 	.short	(.L_2937 - .L_2936)
.L_2936:
        /*0108*/ 	.word	0x00000008
.L_2937:


//--------------------- .nv.info._Z25selective_scan_fwd_kernelI32Selective_Scan_fwd_kernel_traitsILi32ELi16ELi1ELb0ELb1ELb1ELb1ELb1EN3c104HalfEfS2_EEv13SSMParamsBase --------------------------
	.section	.nv.info._Z25selective_scan_fwd_kernelI32Selective_Scan_fwd_kernel_traitsILi32ELi16ELi1ELb0ELb1ELb1ELb1ELb1EN3c104HalfEfS2_EEv13SSMParamsBase,"",@"SHT_CUDA_INFO"
	.sectionflags	@""
	.align	4


	//----- nvinfo : EIATTR_CUDA_API_VERSION
	.align		4
        /*0000*/ 	.byte	0x04, 0x37
        /*0002*/ 	.short	(.L_2939 - .L_2938)
.L_2938:
        /*0004*/ 	.word	0x00000082


	//----- nvinfo : EIATTR_KPARAM_INFO
	.align		4
.L_2939:
        /*0008*/ 	.byte	0x04, 0x17
        /*000a*/ 	.short	(.L_2941 - .L_2940)
.L_2940:
        /*000c*/ 	.word	0x00000000
        /*0010*/ 	.short	0x0000
        /*0012*/ 	.short	0x0000
        /*0014*/ 	.byte	0x00, 0xf0, 0x21, 0x06


	//----- nvinfo : EIATTR_SPARSE_MMA_MASK
	.align		4
.L_2941:
        /*0018*/ 	.byte	0x03, 0x50
        /*001a*/ 	.short	0x0000


	//----- nvinfo : EIATTR_MAXREG_COUNT
	.align		4
        /*001c*/ 	.byte	0x03, 0x1b
        /*001e*/ 	.short	0x00ff


	//----- nvinfo : EIATTR_NUM_BARRIERS
	.align		4
        /*0020*/ 	.byte	0x02, 0x4c
        /*0022*/ 	.byte	0x01
	.zero		1


	//----- nvinfo : EIATTR_MERCURY_ISA_VERSION
	.align		4
        /*0024*/ 	.byte	0x03, 0x5f
        /*0026*/ 	.short	0x0101


	//----- nvinfo : EIATTR_COOP_GROUP_MASK_REGIDS
	.align		4
        /*0028*/ 	.byte	0x04, 0x29
        /*002a*/ 	.short	(.L_2943 - .L_2942)


	//   ....[0]....
.L_2942:
        /*002c*/ 	.word	0xffffffff


	//   ....[1]....
        /*0030*/ 	.word	0xffffffff


	//   ....[2]....
        /*0034*/ 	.word	0xffffffff


	//   ....[3]....
        /*0038*/ 	.word	0xffffffff


	//   ....[4]....
        /*003c*/ 	.word	0xffffffff


	//   ....[5]....
        /*0040*/ 	.word	0xffffffff


	//   ....[6]....
        /*0044*/ 	.word	0xffffffff


	//   ....[7]....
        /*0048*/ 	.word	0xffffffff


	//   ....[8]....
        /*004c*/ 	.word	0xffffffff


	//   ....[9]....
        /*0050*/ 	.word	0xffffffff


	//   ....[10]....
        /*0054*/ 	.word	0xffffffff


	//   ....[11]....
        /*0058*/ 	.word	0xffffffff


	//   ....[12]....
        /*005c*/ 	.word	0xffffffff


	//   ....[13]....
        /*0060*/ 	.word	0xffffffff


	//   ....[14]....
        /*0064*/ 	.word	0xffffffff


	//   ....[15]....
        /*0068*/ 	.word	0xffffffff


	//   ....[16]....
        /*006c*/ 	.word	0xffffffff


	//   ....[17]....
        /*0070*/ 	.word	0xffffffff


	//   ....[18]....
        /*0074*/ 	.word	0xffffffff


	//----- nvinfo : EIATTR_COOP_GROUP_INSTR_OFFSETS
	.align		4
.L_2943:
        /*0078*/ 	.byte	0x04, 0x28
        /*007a*/ 	.short	(.L_2945 - .L_2944)


	//   ....[0]....
.L_2944:
        /*007c*/ 	.word	0x00001e60


	//   ....[1]....
        /*0080*/ 	.word	0x000022f0


	//   ....[2]....
        /*0084*/ 	.word	0x00005470


	//   ....[3]....
        /*0088*/ 	.word	0x000065d0


	//   ....[4]....
        /*008c*/ 	.word	0x00006bf0


	//   ....[5]....
        /*0090*/ 	.word	0x00006c00


	//   ....[6]....
        /*0094*/ 	.word	0x00006c30


	//   ....[7]....
        /*0098*/ 	.word	0x00006c50


	//   ....[8]....
        /*009c*/ 	.word	0x00006c80


	//   ....[9]....
        /*00a0*/ 	.word	0x00006ca0


	//   ....[10]....
        /*00a4*/ 	.word	0x00006cd0


	//   ....[11]....
        /*00a8*/ 	.word	0x00006cf0


	//   ....[12]....
        /*00ac*/ 	.word	0x00006d20


	//   ....[13]....
        /*00b0*/ 	.word	0x00006d40


	//   ....[14]....
        /*00b4*/ 	.word	0x00006d80


	//   ....[15]....
        /*00b8*/ 	.word	0x00006d90


	//   ....[16]....
        /*00bc*/ 	.word	0x00007820


	//   ....[17]....
        /*00c0*/ 	.word	0x00008460


	//   ....[18]....
        /*00c4*/ 	.word	0x00008e80


	//----- nvinfo : EIATTR_EXIT_INSTR_OFFSETS
	.align		4
.L_2945:
        /*00c8*/ 	.byte	0x04, 0x1c
        /*00ca*/ 	.short	(.L_2947 - .L_2946)


	//   ....[0]....
.L_2946:
        /*00cc*/ 	.word	0x000002a0


	//   ....[1]....
        /*00d0*/ 	.word	0x00001250


	//   ....[2]....
        /*00d4*/ 	.word	0x00001390


	//   ....[3]....
        /*00d8*/ 	.word	0x00009410


	//----- nvinfo : EIATTR_MAX_THREADS
	.align		4
.L_2947:
        /*00dc*/ 	.byte	0x04, 0x05
        /*00de*/ 	.short	(.L_2949 - .L_2948)
.L_2948:
        /*00e0*/ 	.word	0x00000020
        /*00e4*/ 	.word	0x00000001
        /*00e8*/ 	.word	0x00000001


	//----- nvinfo : EIATTR_CRS_STACK_SIZE
	.align		4
.L_2949:
        /*00ec*/ 	.byte	0x04, 0x1e
        /*00ee*/ 	.short	(.L_2951 - .L_2950)
.L_2950:
        /*00f0*/ 	.word	0x00000000


	//----- nvinfo : EIATTR_CBANK_PARAM_SIZE
	.align		4
.L_2951:
        /*00f4*/ 	.byte	0x03, 0x19
        /*00f6*/ 	.short	0x0188


	//----- nvinfo : EIATTR_PARAM_CBANK
	.align		4
        /*00f8*/ 	.byte	0x04, 0x0a
        /*00fa*/ 	.short	(.L_2953 - .L_2952)
	.align		4
.L_2952:
        /*00fc*/ 	.word	index@(.nv.constant0._Z25selective_scan_fwd_kernelI32Selective_Scan_fwd_kernel_traitsILi32ELi16ELi1ELb0ELb1ELb1ELb1ELb1EN3c104HalfEfS2_EEv13SSMParamsBase)
        /*0100*/ 	.short	0x0210
        /*0102*/ 	.short	0x0188


	//----- nvinfo : EIATTR_SW_WAR
	.align		4
.L_2953:
        /*0104*/ 	.byte	0x04, 0x36
        /*0106*/ 	.short	(.L_2955 - .L_2954)
.L_2954:
        /*0108*/ 	.word	0x00000008
.L_2955:


//--------------------- .nv.info._Z25selective_scan_fwd_kernelI32Selective_Scan_fwd_kernel_traitsILi32ELi16ELi1ELb1ELb1ELb1ELb0ELb0EN3c104HalfEfS2_EEv13SSMParamsBase --------------------------
	.section	.nv.info._Z25selective_scan_fwd_kernelI32Selective_Scan_fwd_kernel_traitsILi32ELi16ELi1ELb1ELb1ELb1ELb0ELb0EN3c104HalfEfS2_EEv13SSMParamsBase,"",@"SHT_CUDA_INFO"
	.sectionflags	@""
	.align	4


	//----- nvinfo : EIATTR_CUDA_API_VERSION
	.align		4
        /*0000*/ 	.byte	0x04, 0x37
        /*0002*/ 	.short	(.L_2957 - .L_2956)
.L_2956:
        /*0004*/ 	.word	0x00000082


	//----- nvinfo : EIATTR_KPARAM_INFO
	.align		4
.L_2957:
        /*0008*/ 	.byte	0x04, 0x17
        /*000a*/ 	.short	(.L_2959 - .L_2958)
.L_2958:
        /*000c*/ 	.word	0x00000000
        /*0010*/ 	.short	0x0000
        /*0012*/ 	.short	0x0000
        /*0014*/ 	.byte	0x00, 0xf0, 0x21, 0x06


	//----- nvinfo : EIATTR_SPARSE_MMA_MASK
	.align		4
.L_2959:
        /*0018*/ 	.byte	0x03, 0x50
        /*001a*/ 	.short	0x0000


	//----- nvinfo : EIATTR_MAXREG_COUNT
	.align		4
        /*001c*/ 	.byte	0x03, 0x1b
        /*001e*/ 	.short	0x00ff


	//----- nvinfo : EIATTR_NUM_BARRIERS
	.align		4
        /*0020*/ 	.byte	0x02, 0x4c
        /*0022*/ 	.byte	0x01
	.zero		1


	//----- nvinfo : EIATTR_MERCURY_ISA_VERSION
	.align		4
        /*0024*/ 	.byte	0x03, 0x5f
        /*0026*/ 	.short	0x0101


	//----- nvinfo : EIATTR_COOP_GROUP_MASK_REGIDS
	.align		4
        /*0028*/ 	.byte	0x04, 0x29
        /*002a*/ 	.short	(.L_2961 - .L_2960)


	//   ....[0]....
.L_2960:
        /*002c*/ 	.word	0xffffffff


	//   ....[1]....
        /*0030*/ 	.word	0xffffffff


	//   ....[2]....
        /*0034*/ 	.word	0xffffffff


	//   ....[3]....
        /*0038*/ 	.word	0xffffffff


	//   ....[4]....
        /*003c*/ 	.word	0xffffffff


	//   ....[5]....
        /*0040*/ 	.word	0xffffffff


	//   ....[6]....
        /*0044*/ 	.word	0xffffffff


	//   ....[7]....
        /*0048*/ 	.word	0xffffffff


	//   ....[8]....
        /*004c*/ 	.word	0xffffffff


	//   ....[9]....
        /*0050*/ 	.word	0xffffffff


	//   ....[10]....
        /*0054*/ 	.word	0xffffffff


	//   ....[11]....
        /*0058*/ 	.word	0xffffffff


	//   ....[12]....
        /*005c*/ 	.word	0xffffffff


	//   ....[13]....
        /*0060*/ 	.word	0xffffffff


	//   ....[14]....
        /*0064*/ 	.word	0xffffffff


	//   ....[15]....
        /*0068*/ 	.word	0xffffffff


	//   ....[16]....
        /*006c*/ 	.word	0xffffffff


	//----- nvinfo : EIATTR_COOP_GROUP_INSTR_OFFSETS
	.align		4
.L_2961:
        /*0070*/ 	.byte	0x04, 0x28
        /*0072*/ 	.short	(.L_2963 - .L_2962)


	//   ....[0]....
.L_2962:
        /*0074*/ 	.word	0x00001680


	//   ....[1]....
        /*0078*/ 	.word	0x00001710


	//   ....[2]....
        /*007c*/ 	.word	0x00004330


	//   ....[3]....
        /*0080*/ 	.word	0x000046a0


	//   ....[4]....
        /*0084*/ 	.word	0x00005080


	//   ....[5]....
        /*0088*/ 	.word	0x00005090


	//   ....[6]....
        /*008c*/ 	.word	0x000050c0


	//   ....[7]....
        /*0090*/ 	.word	0x000050e0


	//   ....[8]....
        /*0094*/ 	.word	0x00005110


	//   ....[9]....
        /*0098*/ 	.word	0x00005130


	//   ....[10]....
        /*009c*/ 	.word	0x00005160


	//   ....[11]....
        /*00a0*/ 	.word	0x00005180


	//   ....[12]....
        /*00a4*/ 	.word	0x000051b0


	//   ....[13]....
        /*00a8*/ 	.word	0x000051d0


	//   ....[14]....
        /*00ac*/ 	.word	0x00005200


	//   ....[15]....
        /*00b0*/ 	.word	0x00005240


	//   ....[16]....
        /*00b4*/ 	.word	0x00005af0


	//----- nvinfo : EIATTR_EXIT_INSTR_OFFSETS
	.align		4
.L_2963:
        /*00b8*/ 	.byte	0x04, 0x1c
        /*00ba*/ 	.short	(.L_2965 - .L_2964)


	//   ....[0]....
.L_2964:
        /*00bc*/ 	.word	0x000002a0


	//   ....[1]....
        /*00c0*/ 	.word	0x000012a0


	//   ....[2]....
        /*00c4*/ 	.word	0x00001550


	//   ....[3]....
        /*00c8*/ 	.word	0x00005c40


	//----- nvinfo : EIATTR_MAX_THREADS
	.align		4
.L_2965:
        /*00cc*/ 	.byte	0x04, 0x05
        /*00ce*/ 	.short	(.L_2967 - .L_2966)
.L_2966:
        /*00d0*/ 	.word	0x00000020
        /*00d4*/ 	.word	0x00000001
        /*00d8*/ 	.word	0x00000001


	//----- nvinfo : EIATTR_CRS_STACK_SIZE
	.align		4
.L_2967:
        /*00dc*/ 	.byte	0x04, 0x1e
        /*00de*/ 	.short	(.L_2969 - .L_2968)
.L_2968:
        /*00e0*/ 	.word	0x00000000


	//----- nvinfo : EIATTR_CBANK_PARAM_SIZE
	.align		4
.L_2969:
        /*00e4*/ 	.byte	0x03, 0x19
        /*00e6*/ 	.short	0x0188


	//----- nvinfo : EIATTR_PARAM_CBANK
	.align		4
        /*00e8*/ 	.byte	0x04, 0x0a
        /*00ea*/ 	.short	(.L_2971 - .L_2970)
	.align		4
.L_2970:
        /*00ec*/ 	.word	index@(.nv.constant0._Z25selective_scan_fwd_kernelI32Selective_Scan_fwd_kernel_traitsILi32ELi16ELi1ELb1ELb1ELb1ELb0ELb0EN3c104HalfEfS2_EEv13SSMParamsBase)
        /*00f0*/ 	.short	0x0210
        /*00f2*/ 	.short	0x0188


	//----- nvinfo : EIATTR_SW_WAR
	.align		4
.L_2971:
        /*00f4*/ 	.byte	0x04, 0x36
        /*00f6*/ 	.short	(.L_2973 - .L_2972)
.L_2972:
        /*00f8*/ 	.word	0x00000008
.L_2973:


//--------------------- .nv.info._Z25selective_scan_fwd_kernelI32Selective_Scan_fwd_kernel_traitsILi32ELi16ELi1ELb1ELb1ELb1ELb0ELb1EN3c104HalfEfS2_EEv13SSMParamsBase --------------------------
	.section	.nv.info._Z25selective_scan_fwd_kernelI32Selective_Scan_fwd_kernel_traitsILi32ELi16ELi1ELb1ELb1ELb1ELb0ELb1EN3c104HalfEfS2_EEv13SSMParamsBase,"",@"SHT_CUDA_INFO"
	.sectionflags	@""
	.align	4


	//----- nvinfo : EIATTR_CUDA_API_VERSION
	.align		4
        /*0000*/ 	.byte	0x04, 0x37
        /*0002*/ 	.short	(.L_2975 - .L_2974)
.L_2974:
        /*0004*/ 	.word	0x00000082


	//----- nvinfo : EIATTR_KPARAM_INFO
	.align		4
.L_2975:
        /*0008*/ 	.byte	0x04, 0x17
        /*000a*/ 	.short	(.L_2977 - .L_2976)
.L_2976:
        /*000c*/ 	.word	0x00000000
        /*0010*/ 	.short	0x0000
        /*0012*/ 	.short	0x0000
        /*0014*/ 	.byte	0x00, 0xf0, 0x21, 0x06


	//----- nvinfo : EIATTR_SPARSE_MMA_MASK
	.align		4
.L_2977:
        /*0018*/ 	.byte	0x03, 0x50
        /*001a*/ 	.short	0x0000


	//----- nvinfo : EIATTR_MAXREG_COUNT
	.align		4
        /*001c*/ 	.byte	0x03, 0x1b
        /*001e*/ 	.short	0x00ff


	//----- nvinfo : EIATTR_NUM_BARRIERS
	.align		4
        /*0020*/ 	.byte	0x02, 0x4c
        /*0022*/ 	.byte	0x01
	.zero		1


	//----- nvinfo : EIATTR_MERCURY_ISA_VERSION
	.align		4
        /*0024*/ 	.byte	0x03, 0x5f
        /*0026*/ 	.short	0x0101


	//----- nvinfo : EIATTR_COOP_GROUP_MASK_REGIDS
	.align		4
        /*0028*/ 	.byte	0x04, 0x29
        /*002a*/ 	.short	(.L_2979 - .L_2978)


	//   ....[0]....
.L_2978:
        /*002c*/ 	.word	0xffffffff


	//   ....[1]....
        /*0030*/ 	.word	0xffffffff


	//   ....[2]....
        /*0034*/ 	.word	0xffffffff


	//   ....[3]....
        /*0038*/ 	.word	0xffffffff


	//   ....[4]....
        /*003c*/ 	.word	0xffffffff


	//   ....[5]....
        /*0040*/ 	.word	0xffffffff


	//   ....[6]....
        /*0044*/ 	.word	0xffffffff


	//   ....[7]....
        /*0048*/ 	.word	0xffffffff


	//   ....[8]....
        /*004c*/ 	.word	0xffffffff


	//   ....[9]....
        /*0050*/ 	.word	0xffffffff


	//   ....[10]....
        /*0054*/ 	.word	0xffffffff


	//   ....[11]....
        /*0058*/ 	.word	0xffffffff


	//   ....[12]....
        /*005c*/ 	.word	0xffffffff


	//   ....[13]....
        /*0060*/ 	.word	0xffffffff


	//   ....[14]....
        /*0064*/ 	.word	0xffffffff


	//   ....[15]....
        /*0068*/ 	.word	0xffffffff


	//   ....[16]....
        /*006c*/ 	.word	0xffffffff


	//----- nvinfo : EIATTR_COOP_GROUP_INSTR_OFFSETS
	.align		4
.L_2979:
        /*0070*/ 	.byte	0x04, 0x28
        /*0072*/ 	.short	(.L_2981 - .L_2980)


	//   ....[0]....
.L_2980:
        /*0074*/ 	.word	0x00001eb0


	//   ....[1]....
        /*0078*/ 	.word	0x00002370


	//   ....[2]....
        /*007c*/ 	.word	0x000054f0


	//   ....[3]....
        /*0080*/ 	.word	0x00006650


	//   ....[4]....
        /*0084*/ 	.word	0x00006c70


	//   ....[5]....
        /*0088*/ 	.word	0x00006c80


	//   ....[6]....
        /*008c*/ 	.word	0x00006cb0


	//   ....[7]....
        /*0090*/ 	.word	0x00006cd0


	//   ....[8]....
        /*0094*/ 	.word	0x00006d00


	//   ....[9]....
        /*0098*/ 	.word	0x00006d20


	//   ....[10]....
        /*009c*/ 	.word	0x00006d50


	//   ....[11]....
        /*00a0*/ 	.word	0x00006d70


	//   ....[12]....
        /*00a4*/ 	.word	0x00006da0


	//   ....[13]....
        /*00a8*/ 	.word	0x00006dc0


	//   ....[14]....
        /*00ac*/ 	.word	0x00006e00


	//   ....[15]....
        /*00b0*/ 	.word	0x00006e10


	//   ....[16]....
        /*00b4*/ 	.word	0x000077f0


	//----- nvinfo : EIATTR_EXIT_INSTR_OFFSETS
	.align		4
.L_2981:
        /*00b8*/ 	.byte	0x04, 0x1c
        /*00ba*/ 	.short	(.L_2983 - .L_2982)


	//   ....[0]....
.L_2982:
        /*00bc*/ 	.word	0x000002b0


	//   ....[1]....
        /*00c0*/ 	.word	0x000012b0


	//   ....[2]....
        /*00c4*/ 	.word	0x00001410


	//   ....[3]....
        /*00c8*/ 	.word	0x00007f10


	//----- nvinfo : EIATTR_MAX_THREADS
	.align		4
.L_2983:
        /*00cc*/ 	.byte	0x04, 0x05
        /*00ce*/ 	.short	(.L_2985 - .L_2984)
.L_2984:
        /*00d0*/ 	.word	0x00000020
        /*00d4*/ 	.word	0x00000001
        /*00d8*/ 	.word	0x00000001


	//----- nvinfo : EIATTR_CRS_STACK_SIZE
	.align		4
.L_2985:
        /*00dc*/ 	.byte	0x04, 0x1e
        /*00de*/ 	.short	(.L_2987 - .L_2986)
.L_2986:
        /*00e0*/ 	.word	0x00000000


	//----- nvinfo : EIATTR_CBANK_PARAM_SIZE
	.align		4
.L_2987:
        /*00e4*/ 	.byte	0x03, 0x19
        /*00e6*/ 	.short	0x0188


	//----- nvinfo : EIATTR_PARAM_CBANK
	.align		4
        /*00e8*/ 	.byte	0x04, 0x0a
        /*00ea*/ 	.short	(.L_2989 - .L_2988)
	.align		4
.L_2988:
        /*00ec*/ 	.word	index@(.nv.constant0._Z25selective_scan_fwd_kernelI32Selective_Scan_fwd_kernel_traitsILi32ELi16ELi1ELb1ELb1ELb1ELb0ELb1EN3c104HalfEfS2_EEv13SSMParamsBase)
        /*00f0*/ 	.short	0x0210
        /*00f2*/ 	.short	0x0188


	//----- nvinfo : EIATTR_SW_WAR
	.align		4
.L_2989:
        /*00f4*/ 	.byte	0x04, 0x36
        /*00f6*/ 	.short	(.L_2991 - .L_2990)
.L_2990:
        /*00f8*/ 	.word	0x00000008
.L_2991:


//--------------------- .nv.info._Z25selective_scan_fwd_kernelI32Selective_Scan_fwd_kernel_traitsILi32ELi16ELi1ELb1ELb1ELb1ELb1ELb0EN3c104HalfEfS2_EEv13SSMParamsBase --------------------------
	.section	.nv.info._Z25selective_scan_fwd_kernelI32Selective_Scan_fwd_kernel_traitsILi32ELi16ELi1ELb1ELb1ELb1ELb1ELb0EN3c104HalfEfS2_EEv13SSMParamsBase,"",@"SHT_CUDA_INFO"
	.sectionflags	@""
	.align	4


	//----- nvinfo : EIATTR_CUDA_API_VERSION
	.align		4
        /*0000*/ 	.byte	0x04, 0x37
        /*0002*/ 	.short	(.L_2993 - .L_2992)
.L_2992:
        /*0004*/ 	.word	0x00000082


	//----- nvinfo : EIATTR_KPARAM_INFO
	.align		4
.L_2993:
        /*0008*/ 	.byte	0x04, 0x17
        /*000a*/ 	.short	(.L_2995 - .L_2994)
.L_2994:
        /*000c*/ 	.word	0x00000000
        /*0010*/ 	.short	0x0000
        /*0012*/ 	.short	0x0000
        /*0014*/ 	.byte	0x00, 0xf0, 0x21, 0x06


	//----- nvinfo : EIATTR_SPARSE_MMA_MASK
	.align		4
.L_2995:
        /*0018*/ 	.byte	0x03, 0x50
        /*001a*/ 	.short	0x0000


	//----- nvinfo : EIATTR_MAXREG_COUNT
	.align		4
        /*001c*/ 	.byte	0x03, 0x1b
        /*001e*/ 	.short	0x00ff


	//----- nvinfo : EIATTR_NUM_BARRIERS
	.align		4
        /*0020*/ 	.byte	0x02, 0x4c
        /*0022*/ 	.byte	0x01
	.zero		1


	//----- nvinfo : EIATTR_MERCURY_ISA_VERSION
	.align		4
        /*0024*/ 	.byte	0x03, 0x5f
        /*0026*/ 	.short	0x0101


	//----- nvinfo : EIATTR_COOP_GROUP_MASK_REGIDS
	.align		4
        /*0028*/ 	.byte	0x04, 0x29
        /*002a*/ 	.short	(.L_2997 - .L_2996)


	//   ....[0]....
.L_2996:
        /*002c*/ 	.word	0xffffffff


	//   ....[1]....
        /*0030*/ 	.word	0xffffffff


	//   ....[2]....
        /*0034*/ 	.word	0xffffffff


	//   ....[3]....
        /*0038*/ 	.word	0xffffffff


	//   ....[4]....
        /*003c*/ 	.word	0xffffffff


	//   ....[5]....
        /*0040*/ 	.word	0xffffffff


	//   ....[6]....
        /*0044*/ 	.word	0xffffffff


	//   ....[7]....
        /*0048*/ 	.word	0xffffffff


	//   ....[8]....
        /*004c*/ 	.word	0xffffffff


	//   ....[9]....
        /*0050*/ 	.word	0xffffffff


	//   ....[10]....
        /*0054*/ 	.word	0xffffffff


	//   ....[11]....
        /*0058*/ 	.word	0xffffffff


	//   ....[12]....
        /*005c*/ 	.word	0xffffffff


	//   ....[13]....
        /*0060*/ 	.word	0xffffffff


	//   ....[14]....
        /*0064*/ 	.word	0xffffffff


	//   ....[15]....
        /*0068*/ 	.word	0xffffffff


	//   ....[16]....
        /*006c*/ 	.word	0xffffffff


	//   ....[17]....
        /*0070*/ 	.word	0xffffffff


	//   ....[18]....
        /*0074*/ 	.word	0xffffffff


	//----- nvinfo : EIATTR_COOP_GROUP_INSTR_OFFSETS
	.align		4
.L_2997:
        /*0078*/ 	.byte	0x04, 0x28
        /*007a*/ 	.short	(.L_2999 - .L_2998)


	//   ....[0]....
.L_2998:
        /*007c*/ 	.word	0x00001640


	//   ....[1]....
        /*0080*/ 	.word	0x000016d0


	//   ....[2]....
        /*0084*/ 	.word	0x000042f0


	//   ....[3]....
        /*0088*/ 	.word	0x00004670


	//   ....[4]....
        /*008c*/ 	.word	0x00005040


	//   ....[5]....
        /*0090*/ 	.word	0x00005050


	//   ....[6]....
        /*0094*/ 	.word	0x00005080


	//   ....[7]....
        /*0098*/ 	.word	0x000050a0


	//   ....[8]....
        /*009c*/ 	.word	0x000050d0


	//   ....[9]....
        /*00a0*/ 	.word	0x000050f0


	//   ....[10]....
        /*00a4*/ 	.word	0x00005120


	//   ....[11]....
        /*00a8*/ 	.word	0x00005140


	//   ....[12]....
        /*00ac*/ 	.word	0x00005170


	//   ....[13]....
        /*00b0*/ 	.word	0x00005190


	//   ....[14]....
        /*00b4*/ 	.word	0x000051c0


	//   ....[15]....
        /*00b8*/ 	.word	0x00005200


	//   ....[16]....
        /*00bc*/ 	.word	0x00005a70


	//   ....[17]....
        /*00c0*/ 	.word	0x00005d00


	//   ....[18]....
        /*00c4*/ 	.word	0x00006550


	//----- nvinfo : EIATTR_EXIT_INSTR_OFFSETS
	.align		4
.L_2999:
        /*00c8*/ 	.byte	0x04, 0x1c
        /*00ca*/ 	.short	(.L_3001 - .L_3000)


	//   ....[0]....
.L_3000:
        /*00cc*/ 	.word	0x000002a0


	//   ....[1]....
        /*00d0*/ 	.word	0x00001280


	//   ....[2]....
        /*00d4*/ 	.word	0x00001510


	//   ....[3]....
        /*00d8*/ 	.word	0x00006630


	//----- nvinfo : EIATTR_MAX_THREADS
	.align		4
.L_3001:
        /*00dc*/ 	.byte	0x04, 0x05
        /*00de*/ 	.short	(.L_3003 - .L_3002)
.L_3002:
        /*00e0*/ 	.word	0x00000020
        /*00e4*/ 	.word	0x00000001
        /*00e8*/ 	.word	0x00000001


	//----- nvinfo : EIATTR_CRS_STACK_SIZE
	.align		4
.L_3003:
        /*00ec*/ 	.byte	0x04, 0x1e
        /*00ee*/ 	.short	(.L_3005 - .L_3004)
.L_3004:
        /*00f0*/ 	.word	0x00000000


	//----- nvinfo : EIATTR_CBANK_PARAM_SIZE
	.align		4
.L_3005:
        /*00f4*/ 	.byte	0x03, 0x19
        /*00f6*/ 	.short	0x0188


	//----- nvinfo : EIATTR_PARAM_CBANK
	.align		4
        /*00f8*/ 	.byte	0x04, 0x0a
        /*00fa*/ 	.short	(.L_3007 - .L_3006)
	.align		4
.L_3006:
        /*00fc*/ 	.word	index@(.nv.constant0._Z25selective_scan_fwd_kernelI32Selective_Scan_fwd_kernel_traitsILi32ELi16ELi1ELb1ELb1ELb1ELb1ELb0EN3c104HalfEfS2_EEv13SSMParamsBase)
        /*0100*/ 	.short	0x0210
        /*0102*/ 	.short	0x0188


	//----- nvinfo : EIATTR_SW_WAR
	.align		4
.L_3007:
        /*0104*/ 	.byte	0x04, 0x36
        /*0106*/ 	.short	(.L_3009 - .L_3008)
.L_3008:
        /*0108*/ 	.word	0x00000008
.L_3009:


//--------------------- .nv.info._Z25selective_scan_fwd_kernelI32Selective_Scan_fwd_kernel_traitsILi32ELi16ELi1ELb1ELb1ELb1ELb1ELb1EN3c104HalfEfS2_EEv13SSMParamsBase --------------------------
	.section	.nv.info._Z25selective_scan_fwd_kernelI32Selective_Scan_fwd_kernel_traitsILi32ELi16ELi1ELb1ELb1ELb1ELb1ELb1EN3c104HalfEfS2_EEv13SSMParamsBase,"",@"SHT_CUDA_INFO"
	.sectionflags	@""
	.align	4


	//----- nvinfo : EIATTR_CUDA_API_VERSION
	.align		4
        /*0000*/ 	.byte	0x04, 0x37
        /*0002*/ 	.short	(.L_3011 - .L_3010)
.L_3010:
        /*0004*/ 	.word	0x00000082


	//----- nvinfo : EIATTR_KPARAM_INFO
	.align		4
.L_3011:
        /*0008*/ 	.byte	0x04, 0x17
        /*000a*/ 	.short	(.L_3013 - .L_3012)
.L_3012:
        /*000c*/ 	.word	0x00000000
        /*0010*/ 	.short	0x0000
        /*0012*/ 	.short	0x0000
        /*0014*/ 	.byte	0x00, 0xf0, 0x21, 0x06


	//----- nvinfo : EIATTR_SPARSE_MMA_MASK
	.align		4
.L_3013:
        /*0018*/ 	.byte	0x03, 0x50
        /*001a*/ 	.short	0x0000


	//----- nvinfo : EIATTR_MAXREG_COUNT
	.align		4
        /*001c*/ 	.byte	0x03, 0x1b
        /*001e*/ 	.short	0x00ff


	//----- nvinfo : EIATTR_NUM_BARRIERS
	.align		4
        /*0020*/ 	.byte	0x02, 0x4c
        /*0022*/ 	.byte	0x01
	.zero		1


	//----- nvinfo : EIATTR_MERCURY_ISA_VERSION
	.align		4
        /*0024*/ 	.byte	0x03, 0x5f
        /*0026*/ 	.short	0x0101


	//----- nvinfo : EIATTR_COOP_GROUP_MASK_REGIDS
	.align		4
        /*0028*/ 	.byte	0x04, 0x29
        /*002a*/ 	.short	(.L_3015 - .L_3014)


	//   ....[0]....
.L_3014:
        /*002c*/ 	.word	0xffffffff


	//   ....[1]....
        /*0030*/ 	.word	0xffffffff


	//   ....[2]....
        /*0034*/ 	.word	0xffffffff


	//   ....[3]....
        /*0038*/ 	.word	0xffffffff


	//   ....[4]....
        /*003c*/ 	.word	0xffffffff


	//   ....[5]....
        /*0040*/ 	.word	0xffffffff


	//   ....[6]....
        /*0044*/ 	.word	0xffffffff


	//   ....[7]....
        /*0048*/ 	.word	0xffffffff


	//   ....[8]....
        /*004c*/ 	.word	0xffffffff


	//   ....[9]....
        /*0050*/ 	.word	0xffffffff


	//   ....[10]....
        /*0054*/ 	.word	0xffffffff


	//   ....[11]....
        /*0058*/ 	.word	0xffffffff


	//   ....[12]....
        /*005c*/ 	.word	0xffffffff


	//   ....[13]....
        /*0060*/ 	.word	0xffffffff


	//   ....[14]....
        /*0064*/ 	.word	0xffffffff


	//   ....[15]....
        /*0068*/ 	.word	0xffffffff


	//   ....[16]....
        /*006c*/ 	.word	0xffffffff


	//   ....[17]....
        /*0070*/ 	.word	0xffffffff


	//   ....[18]....
        /*0074*/ 	.word	0xffffffff


	//----- nvinfo : EIATTR_COOP_GROUP_INSTR_OFFSETS
	.align		4
.L_3015:
        /*0078*/ 	.byte	0x04, 0x28
        /*007a*/ 	.short	(.L_3017 - .L_3016)


	//   ....[0]....
.L_3016:
        /*007c*/ 	.word	0x00001e60


	//   ....[1]....
        /*0080*/ 	.word	0x000022f0


	//   ....[2]....
        /*0084*/ 	.word	0x00005470


	//   ....[3]....
        /*0088*/ 	.word	0x000065d0


	//   ....[4]....
        /*008c*/ 	.word	0x00006bf0


	//   ....[5]....
        /*0090*/ 	.word	0x00006c00


	//   ....[6]....
        /*0094*/ 	.word	0x00006c30


	//   ....[7]....
        /*0098*/ 	.word	0x00006c50


	//   ....[8]....
        /*009c*/ 	.word	0x00006c80


	//   ....[9]....
        /*00a0*/ 	.word	0x00006ca0


	//   ....[10]....
        /*00a4*/ 	.word	0x00006cd0


	//   ....[11]....
        /*00a8*/ 	.word	0x00006cf0


	//   ....[12]....
        /*00ac*/ 	.word	0x00006d20


	//   ....[13]....
        /*00b0*/ 	.word	0x00006d40


	//   ....[14]....
        /*00b4*/ 	.word	0x00006d80


	//   ....[15]....
        /*00b8*/ 	.word	0x00006d90


	//   ....[16]....
        /*00bc*/ 	.word	0x00007820


	//   ....[17]....
        /*00c0*/ 	.word	0x00008460


	//   ....[18]....
        /*00c4*/ 	.word	0x00008e80


	//----- nvinfo : EIATTR_EXIT_INSTR_OFFSETS
	.align		4
.L_3017:
        /*00c8*/ 	.byte	0x04, 0x1c
        /*00ca*/ 	.short	(.L_3019 - .L_3018)


	//   ....[0]....
.L_3018:
        /*00cc*/ 	.word	0x000002a0


	//   ....[1]....
        /*00d0*/ 	.word	0x00001250


	//   ....[2]....
        /*00d4*/ 	.word	0x00001390


	//   ....[3]....
        /*00d8*/ 	.word	0x00009410


	//----- nvinfo : EIATTR_MAX_THREADS
	.align		4
.L_3019:
        /*00dc*/ 	.byte	0x04, 0x05
        /*00de*/ 	.short	(.L_3021 - .L_3020)
.L_3020:
        /*00e0*/ 	.word	0x00000020
        /*00e4*/ 	.word	0x00000001
        /*00e8*/ 	.word	0x00000001


	//----- nvinfo : EIATTR_CRS_STACK_SIZE
	.align		4
.L_3021:
        /*00ec*/ 	.byte	0x04, 0x1e
        /*00ee*/ 	.short	(.L_3023 - .L_3022)
.L_3022:
        /*00f0*/ 	.word	0x00000000


	//----- nvinfo : EIATTR_CBANK_PARAM_SIZE
	.align		4
.L_3023:
        /*00f4*/ 	.byte	0x03, 0x19
        /*00f6*/ 	.short	0x0188


	//----- nvinfo : EIATTR_PARAM_CBANK
	.align		4
        /*00f8*/ 	.byte	0x04, 0x0a
        /*00fa*/ 	.short	(.L_3025 - .L_3024)
	.align		4
.L_3024:
        /*00fc*/ 	.word	index@(.nv.constant0._Z25selective_scan_fwd_kernelI32Selective_Scan_fwd_kernel_traitsILi32ELi16ELi1ELb1ELb1ELb1ELb1ELb1EN3c104HalfEfS2_EEv13SSMParamsBase)
        /*0100*/ 	.short	0x0210
        /*0102*/ 	.short	0x0188


	//----- nvinfo : EIATTR_SW_WAR
	.align		4
.L_3025:
        /*0104*/ 	.byte	0x04, 0x36
        /*0106*/ 	.short	(.L_3027 - .L_3026)
.L_3026:
        /*0108*/ 	.word	0x00000008
.L_3027:


//--------------------- .nv.info._Z25selective_scan_fwd_kernelI32Selective_Scan_fwd_kernel_traitsILi32ELi8ELi1ELb0ELb1ELb1ELb0ELb0EN3c104HalfEfS2_EEv13SSMParamsBase --------------------------
	.section	.nv.info._Z25selective_scan_fwd_kernelI32Selective_Scan_fwd_kernel_traitsILi32ELi8ELi1ELb0ELb1ELb1ELb0ELb0EN3c104HalfEfS2_EEv13SSMParamsBase,"",@"SHT_CUDA_INFO"
	.sectionflags	@""
	.align	4


	//----- nvinfo : EIATTR_CUDA_API_VERSION
	.align		4
        /*0000*/ 	.byte	0x04, 0x37
        /*0002*/ 	.short	(.L_3029 - .L_3028)
.L_3028:
        /*0004*/ 	.word	0x00000082


	//----- nvinfo : EIATTR_KPARAM_INFO
	.align		4
.L_3029:
        /*0008*/ 	.byte	0x04, 0x17
        /*000a*/ 	.short	(.L_3031 - .L_3030)
.L_3030:
        /*000c*/ 	.word	0x00000000
        /*0010*/ 	.short	0x0000
        /*0012*/ 	.short	0x0000
        /*0014*/ 	.byte	0x00, 0xf0, 0x21, 0x06


	//----- nvinfo : EIATTR_SPARSE_MMA_MASK
	.align		4
.L_3031:
        /*0018*/ 	.byte	0x03, 0x50
        /*001a*/ 	.short	0x0000


	//----- nvinfo : EIATTR_MAXREG_COUNT
	.align		4
        /*001c*/ 	.byte	0x03, 0x1b
        /*001e*/ 	.short	0x00ff


	//----- nvinfo : EIATTR_NUM_BARRIERS
	.align		4
        /*0020*/ 	.byte	0x02, 0x4c
        /*0022*/ 	.byte	0x01
	.zero		1


	//----- nvinfo : EIATTR_MERCURY_ISA_VERSION
	.align		4
        /*0024*/ 	.byte	0x03, 0x5f
        /*0026*/ 	.short	0x0101


	//----- nvinfo : EIATTR_COOP_GROUP_MASK_REGIDS
	.align		4
        /*0028*/ 	.byte	0x04, 0x29
        /*002a*/ 	.short	(.L_3033 - .L_3032)


	//   ....[0]....
.L_3032:
        /*002c*/ 	.word	0xffffffff


	//   ....[1]....
        /*0030*/ 	.word	0xffffffff


	//   ....[2]....
        /*0034*/ 	.word	0xffffffff


	//   ....[3]....
        /*0038*/ 	.word	0xffffffff


	//   ....[4]....
        /*003c*/ 	.word	0xffffffff


	//   ....[5]....
        /*0040*/ 	.word	0xffffffff


	//   ....[6]....
        /*0044*/ 	.word	0xffffffff


	//   ....[7]....
        /*0048*/ 	.word	0xffffffff


	//   ....[8]....
        /*004c*/ 	.word	0xffffffff


	//   ....[9]....
        /*0050*/ 	.word	0xffffffff


	//   ....[10]....
        /*0054*/ 	.word	0xffffffff


	//   ....[11]....
        /*0058*/ 	.word	0xffffffff


	//   ....[12]....
        /*005c*/ 	.word	0xffffffff


	//   ....[13]....
        /*0060*/ 	.word	0xffffffff


	//   ....[14]....
        /*0064*/ 	.word	0xffffffff


	//   ....[15]....
        /*0068*/ 	.word	0xffffffff


	//   ....[16]....
        /*006c*/ 	.word	0xffffffff


	//----- nvinfo : EIATTR_COOP_GROUP_INSTR_OFFSETS
	.align		4
.L_3033:
        /*0070*/ 	.byte	0x04, 0x28
        /*0072*/ 	.short	(.L_3035 - .L_3034)


	//   ....[0]....
.L_3034:
        /*0074*/ 	.word	0x00001a50


	//   ....[1]....
        /*0078*/ 	.word	0x00001c20


	//   ....[2]....
        /*007c*/ 	.word	0x000035c0


	//   ....[3]....
        /*0080*/ 	.word	0x00003da0


	//   ....[4]....
        /*0084*/ 	.word	0x000041c0


	//   ....[5]....
        /*0088*/ 	.word	0x000041d0


	//   ....[6]....
        /*008c*/ 	.word	0x00004200


	//   ....[7]....
        /*0090*/ 	.word	0x00004220


	//   ....[8]....
        /*0094*/ 	.word	0x00004250


	//   ....[9]....
        /*0098*/ 	.word	0x00004270


	//   ....[10]....
        /*009c*/ 	.word	0x000042a0


	//   ....[11]....
        /*00a0*/ 	.word	0x000042c0


	//   ....[12]....
        /*00a4*/ 	.word	0x000042f0


	//   ....[13]....
        /*00a8*/ 	.word	0x00004310


	//   ....[14]....
        /*00ac*/ 	.word	0x00004350


	//   ....[15]....
        /*00b0*/ 	.word	0x00004360


	//   ....[16]....
        /*00b4*/ 	.word	0x00004b80


	//----- nvinfo : EIATTR_EXIT_INSTR_OFFSETS
	.align		4
.L_3035:
        /*00b8*/ 	.byte	0x04, 0x1c
        /*00ba*/ 	.short	(.L_3037 - .L_3036)


	//   ....[0]....
.L_3036:
        /*00bc*/ 	.word	0x00000290


	//   ....[1]....
        /*00c0*/ 	.word	0x00001270


	//   ....[2]....
        /*00c4*/ 	.word	0x00001510


	//   ....[3]....
        /*00c8*/ 	.word	0x00004fc0


	//----- nvinfo : EIATTR_MAX_THREADS
	.align		4
.L_3037:
        /*00cc*/ 	.byte	0x04, 0x05
        /*00ce*/ 	.short	(.L_3039 - .L_3038)
.L_3038:
        /*00d0*/ 	.word	0x00000020
        /*00d4*/ 	.word	0x00000001
        /*00d8*/ 	.word	0x00000001


	//----- nvinfo : EIATTR_CRS_STACK_SIZE
	.align		4
.L_3039:
        /*00dc*/ 	.byte	0x04, 0x1e
        /*00de*/ 	.short	(.L_3041 - .L_3040)
.L_3040:
        /*00e0*/ 	.word	0x00000000


	//----- nvinfo : EIATTR_CBANK_PARAM_SIZE
	.align		4
.L_3041:
        /*00e4*/ 	.byte	0x03, 0x19
        /*00e6*/ 	.short	0x0188


	//----- nvinfo : EIATTR_PARAM_CBANK
	.align		4
        /*00e8*/ 	.byte	0x04, 0x0a
        /*00ea*/ 	.short	(.L_3043 - .L_3042)
	.align		4
.L_3042:
        /*00ec*/ 	.word	index@(.nv.constant0._Z25selective_scan_fwd_kernelI32Selective_Scan_fwd_kernel_traitsILi32ELi8ELi1ELb0ELb1ELb1ELb0ELb0EN3c104HalfEfS2_EEv13SSMParamsBase)
        /*00f0*/ 	.short	0x0210
        /*00f2*/ 	.short	0x0188


	//----- nvinfo : EIATTR_SW_WAR
	.align		4
.L_3043:
        /*00f4*/ 	.byte	0x04, 0x36
        /*00f6*/ 	.short	(.L_3045 - .L_3044)
.L_3044:
        /*00f8*/ 	.word	0x00000008
.L_3045:


//--------------------- .nv.info._Z25selective_scan_fwd_kernelI32Selective_Scan_fwd_kernel_traitsILi32ELi8ELi1ELb0ELb1ELb1ELb0ELb1EN3c104HalfEfS2_EEv13SSMParamsBase --------------------------
	.section	.nv.info._Z25selective_scan_fwd_kernelI32Selective_Scan_fwd_kernel_traitsILi32ELi8ELi1ELb0ELb1ELb1ELb0ELb1EN3c104HalfEfS2_EEv13SSMParamsBase,"",@"SHT_CUDA_INFO"
	.sectionflags	@""
	.align	4


	//----- nvinfo : EIATTR_CUDA_API_VERSION
	.align		4
        /*0000*/ 	.byte	0x04, 0x37
        /*0002*/ 	.short	(.L_3047 - .L_3046)
.L_3046:
        /*0004*/ 	.word	0x00000082


	//----- nvinfo : EIATTR_KPARAM_INFO
	.align		4
.L_3047:
        /*0008*/ 	.byte	0x04, 0x17
        /*000a*/ 	.short	(.L_3049 - .L_3048)
.L_3048:
        /*000c*/ 	.word	0x00000000
        /*0010*/ 	.short	0x0000
        /*0012*/ 	.short	0x0000
        /*0014*/ 	.byte	0x00, 0xf0, 0x21, 0x06


	//----- nvinfo : EIATTR_SPARSE_MMA_MASK
	.align		4
.L_3049:
        /*0018*/ 	.byte	0x03, 0x50
        /*001a*/ 	.short	0x0000


	//----- nvinfo : EIATTR_MAXREG_COUNT
	.align		4
        /*001c*/ 	.byte	0x03, 0x1b
        /*001e*/ 	.short	0x00ff


	//----- nvinfo : EIATTR_NUM_BARRIERS
	.align		4
        /*0020*/ 	.byte	0x02, 0x4c
        /*0022*/ 	.byte	0x01
	.zero		1


	//----- nvinfo : EIATTR_MERCURY_ISA_VERSION
	.align		4
        /*0024*/ 	.byte	0x03, 0x5f
        /*0026*/ 	.short	0x0101


	//----- nvinfo : EIATTR_COOP_GROUP_MASK_REGIDS
	.align		4
        /*0028*/ 	.byte	0x04, 0x29
        /*002a*/ 	.short	(.L_3051 - .L_3050)


	//   ....[0]....
.L_3050:
        /*002c*/ 	.word	0xffffffff


	//   ....[1]....
        /*0030*/ 	.word	0xffffffff


	//   ....[2]....
        /*0034*/ 	.word	0xffffffff


	//   ....[3]....
        /*0038*/ 	.word	0xffffffff


	//   ....[4]....
        /*003c*/ 	.word	0xffffffff


	//   ....[5]....
        /*0040*/ 	.word	0xffffffff


	//   ....[6]....
        /*0044*/ 	.word	0xffffffff


	//   ....[7]....
        /*0048*/ 	.word	0xffffffff


	//   ....[8]....
        /*004c*/ 	.word	0xffffffff


	//   ....[9]....
        /*0050*/ 	.word	0xffffffff


	//   ....[10]....
        /*0054*/ 	.word	0xffffffff


	//   ....[11]....
        /*0058*/ 	.word	0xffffffff


	//   ....[12]....
        /*005c*/ 	.word	0xffffffff


	//   ....[13]....
        /*0060*/ 	.word	0xffffffff


	//   ....[14]....
        /*0064*/ 	.word	0xffffffff


	//   ....[15]....
        /*0068*/ 	.word	0xffffffff


	//   ....[16]....
        /*006c*/ 	.word	0xffffffff


	//----- nvinfo : EIATTR_COOP_GROUP_INSTR_OFFSETS
	.align		4
.L_3051:
        /*0070*/ 	.byte	0x04, 0x28
        /*0072*/ 	.short	(.L_3053 - .L_3052)


	//   ....[0]....
.L_3052:
        /*0074*/ 	.word	0x00001ab0


	//   ....[1]....
        /*0078*/ 	.word	0x00001c80


	//   ....[2]....
        /*007c*/ 	.word	0x00003620


	//   ....[3]....
        /*0080*/ 	.word	0x00003df0


	//   ....[4]....
        /*0084*/ 	.word	0x00004210


	//   ....[5]....
        /*0088*/ 	.word	0x00004220


	//   ....[6]....
        /*008c*/ 	.word	0x00004250


	//   ....[7]....
        /*0090*/ 	.word	0x00004270


	//   ....[8]....
        /*0094*/ 	.word	0x000042a0


	//   ....[9]....
        /*0098*/ 	.word	0x000042c0


	//   ....[10]....
        /*009c*/ 	.word	0x000042f0


	//   ....[11]....
        /*00a0*/ 	.word	0x00004310


	//   ....[12]....
        /*00a4*/ 	.word	0x00004340


	//   ....[13]....
        /*00a8*/ 	.word	0x00004360


	//   ....[14]....
        /*00ac*/ 	.word	0x000043a0


	//   ....[15]....
        /*00b0*/ 	.word	0x000043b0


	//   ....[16]....
        /*00b4*/ 	.word	0x00004b90


	//----- nvinfo : EIATTR_EXIT_INSTR_OFFSETS
	.align		4
.L_3053:
        /*00b8*/ 	.byte	0x04, 0x1c
        /*00ba*/ 	.short	(.L_3055 - .L_3054)


	//   ....[0]....
.L_3054:
        /*00bc*/ 	.word	0x000002b0


	//   ....[1]....
        /*00c0*/ 	.word	0x000012f0


	//   ....[2]....
        /*00c4*/ 	.word	0x00001570


	//   ....[3]....
        /*00c8*/ 	.word	0x00005020


	//----- nvinfo : EIATTR_MAX_THREADS
	.align		4
.L_3055:
        /*00cc*/ 	.byte	0x04, 0x05
        /*00ce*/ 	.short	(.L_3057 - .L_3056)
.L_3056:
        /*00d0*/ 	.word	0x00000020
        /*00d4*/ 	.word	0x00000001
        /*00d8*/ 	.word	0x00000001


	//----- nvinfo : EIATTR_CRS_STACK_SIZE
	.align		4
.L_3057:
        /*00dc*/ 	.byte	0x04, 0x1e
        /*00de*/ 	.short	(.L_3059 - .L_3058)
.L_3058:
        /*00e0*/ 	.word	0x00000000


	//----- nvinfo : EIATTR_CBANK_PARAM_SIZE
	.align		4
.L_3059:
        /*00e4*/ 	.byte	0x03, 0x19
        /*00e6*/ 	.short	0x0188


	//----- nvinfo : EIATTR_PARAM_CBANK
	.align		4
        /*00e8*/ 	.byte	0x04, 0x0a
        /*00ea*/ 	.short	(.L_3061 - .L_3060)
	.align		4
.L_3060:
        /*00ec*/ 	.word	index@(.nv.constant0._Z25selective_scan_fwd_kernelI32Selective_Scan_fwd_kernel_traitsILi32ELi8ELi1ELb0ELb1ELb1ELb0ELb1EN3c104HalfEfS2_EEv13SSMParamsBase)
        /*00f0*/ 	.short	0x0210
        /*00f2*/ 	.short	0x0188


	//----- nvinfo : EIATTR_SW_WAR
	.align		4
.L_3061:
        /*00f4*/ 	.byte	0x04, 0x36
        /*00f6*/ 	.short	(.L_3063 - .L_3062)
.L_3062:
        /*00f8*/ 	.word	0x00000008
.L_3063:


//--------------------- .nv.info._Z25selective_scan_fwd_kernelI32Selective_Scan_fwd_kernel_traitsILi32ELi8ELi1ELb0ELb1ELb1ELb1ELb0EN3c104HalfEfS2_EEv13SSMParamsBase --------------------------
	.section	.nv.info._Z25selective_scan_fwd_kernelI32Selective_Scan_fwd_kernel_traitsILi32ELi8ELi1ELb0ELb1ELb1ELb1ELb0EN3c104HalfEfS2_EEv13SSMParamsBase,"",@"SHT_CUDA_INFO"
	.sectionflags	@""
	.align	4


	//----- nvinfo : EIATTR_CUDA_API_VERSION
	.align		4
        /*0000*/ 	.byte	0x04, 0x37
        /*0002*/ 	.short	(.L_3065 - .L_3064)
.L_3064:
        /*0004*/ 	.word	0x00000082


	//----- nvinfo : EIATTR_KPARAM_INFO
	.align		4
.L_3065:
        /*0008*/ 	.byte	0x04, 0x17
        /*000a*/ 	.short	(.L_3067 - .L_3066)
.L_3066:
        /*000c*/ 	.word	0x00000000
        /*0010*/ 	.short	0x0000
        /*0012*/ 	.short	0x0000
        /*0014*/ 	.byte	0x00, 0xf0, 0x21, 0x06


	//----- nvinfo : EIATTR_SPARSE_MMA_MASK
	.align		4
.L_3067:
        /*0018*/ 	.byte	0x03, 0x50
        /*001a*/ 	.short	0x0000


	//----- nvinfo : EIATTR_MAXREG_COUNT
	.align		4
        /*001c*/ 	.byte	0x03, 0x1b
        /*001e*/ 	.short	0x00ff


	//----- nvinfo : EIATTR_NUM_BARRIERS
	.align		4
        /*0020*/ 	.byte	0x02, 0x4c
        /*0022*/ 	.byte	0x01
	.zero		1


	//----- nvinfo : EIATTR_MERCURY_ISA_VERSION
	.align		4
        /*0024*/ 	.byte	0x03, 0x5f
        /*0026*/ 	.short	0x0101


	//----- nvinfo : EIATTR_COOP_GROUP_MASK_REGIDS
	.align		4
        /*0028*/ 	.byte	0x04, 0x29
        /*002a*/ 	.short	(.L_3069 - .L_3068)


	//   ....[0]....
.L_3068:
        /*002c*/ 	.word	0xffffffff


	//   ....[1]....
        /*0030*/ 	.word	0xffffffff


	//   ....[2]....
        /*0034*/ 	.word	0xffffffff


	//   ....[3]....
        /*0038*/ 	.word	0xffffffff


	//   ....[4]....
        /*003c*/ 	.word	0xffffffff


	//   ....[5]....
        /*0040*/ 	.word	0xffffffff


	//   ....[6]....
        /*0044*/ 	.word	0xffffffff


	//   ....[7]....
        /*0048*/ 	.word	0xffffffff


	//   ....[8]....
        /*004c*/ 	.word	0xffffffff


	//   ....[9]....
        /*0050*/ 	.word	0xffffffff


	//   ....[10]....
        /*0054*/ 	.word	0xffffffff


	//   ....[11]....
        /*0058*/ 	.word	0xffffffff


	//   ....[12]....
        /*005c*/ 	.word	0xffffffff


	//   ....[13]....
        /*0060*/ 	.word	0xffffffff


	//   ....[14]....
        /*0064*/ 	.word	0xffffffff


	//   ....[15]....
        /*0068*/ 	.word	0xffffffff


	//   ....[16]....
        /*006c*/ 	.word	0xffffffff


	//   ....[17]....
        /*0070*/ 	.word	0xffffffff


	//   ....[18]....
        /*0074*/ 	.word	0xffffffff


	//----- nvinfo : EIATTR_COOP_GROUP_INSTR_OFFSETS
	.align		4
.L_3069:
        /*0078*/ 	.byte	0x04, 0x28
        /*007a*/ 	.short	(.L_3071 - .L_3070)


	//   ....[0]....
.L_3070:
        /*007c*/ 	.word	0x00001a50


	//   ....[1]....
        /*0080*/ 	.word	0x00001c20


	//   ....[2]....
        /*0084*/ 	.word	0x00003590


	//   ....[3]....
        /*0088*/ 	.word	0x00003d70


	//   ....[4]....
        /*008c*/ 	.word	0x00004190


	//   ....[5]....
        /*0090*/ 	.word	0x000041a0


	//   ....[6]....
        /*0094*/ 	.word	0x000041d0


	//   ....[7]....
        /*0098*/ 	.word	0x000041f0


	//   ....[8]....
        /*009c*/ 	.word	0x00004220


	//   ....[9]....
        /*00a0*/ 	.word	0x00004240


	//   ....[10]....
        /*00a4*/ 	.word	0x00004270


	//   ....[11]....
        /*00a8*/ 	.word	0x00004290


	//   ....[12]....
        /*00ac*/ 	.word	0x000042c0


	//   ....[13]....
        /*00b0*/ 	.word	0x000042e0


	//   ....[14]....
        /*00b4*/ 	.word	0x00004320


	//   ....[15]....
        /*00b8*/ 	.word	0x00004330


	//   ....[16]....
        /*00bc*/ 	.word	0x00004b70


	//   ....[17]....
        /*00c0*/ 	.word	0x00005250


	//   ....[18]....
        /*00c4*/ 	.word	0x00005780


	//----- nvinfo : EIATTR_EXIT_INSTR_OFFSETS
	.align		4
.L_3071:
        /*00c8*/ 	.byte	0x04, 0x1c
        /*00ca*/ 	.short	(.L_3073 - .L_3072)


	//   ....[0]....
.L_3072:
        /*00cc*/ 	.word	0x00000290


	//   ....[1]....
        /*00d0*/ 	.word	0x00001270


	//   ....[2]....
        /*00d4*/ 	.word	0x00001510


	//   ....[3]....
        /*00d8*/ 	.word	0x00005ba0


	//----- nvinfo : EIATTR_MAX_THREADS
	.align		4
.L_3073:
        /*00dc*/ 	.byte	0x04, 0x05
        /*00de*/ 	.short	(.L_3075 - .L_3074)
.L_3074:
        /*00e0*/ 	.word	0x00000020
        /*00e4*/ 	.word	0x00000001
        /*00e8*/ 	.word	0x00000001


	//----- nvinfo : EIATTR_CRS_STACK_SIZE
	.align		4
.L_3075:
        /*00ec*/ 	.byte	0x04, 0x1e
        /*00ee*/ 	.short	(.L_3077 - .L_3076)
.L_3076:
        /*00f0*/ 	.word	0x00000000


	//----- nvinfo : EIATTR_CBANK_PARAM_SIZE
	.align		4
.L_3077:
        /*00f4*/ 	.byte	0x03, 0x19
        /*00f6*/ 	.short	0x0188


	//----- nvinfo : EIATTR_PARAM_CBANK
	.align		4
        /*00f8*/ 	.byte	0x04, 0x0a
        /*00fa*/ 	.short	(.L_3079 - .L_3078)
	.align		4
.L_3078:
        /*00fc*/ 	.word	index@(.nv.constant0._Z25selective_scan_fwd_kernelI32Selective_Scan_fwd_kernel_traitsILi32ELi8ELi1ELb0ELb1ELb1ELb1ELb0EN3c104HalfEfS2_EEv13SSMParamsBase)
        /*0100*/ 	.short	0x0210
        /*0102*/ 	.short	0x0188


	//----- nvinfo : EIATTR_SW_WAR
	.align		4
.L_3079:
        /*0104*/ 	.byte	0x04, 0x36
        /*0106*/ 	.short	(.L_3081 - .L_3080)
.L_3080:
        /*0108*/ 	.word	0x00000008
.L_3081:


//--------------------- .nv.info._Z25selective_scan_fwd_kernelI32Selective_Scan_fwd_kernel_traitsILi32ELi8ELi1ELb0ELb1ELb1ELb1ELb1EN3c104HalfEfS2_EEv13SSMParamsBase --------------------------
	.section	.nv.info._Z25selective_scan_fwd_kernelI32Selective_Scan_fwd_kernel_traitsILi32ELi8ELi1ELb0ELb1ELb1ELb1ELb1EN3c104HalfEfS2_EEv13SSMParamsBase,"",@"SHT_CUDA_INFO"
	.sectionflags	@""
	.align	4


	//----- nvinfo : EIATTR_CUDA_API_VERSION
	.align		4
        /*0000*/ 	.byte	0x04, 0x37
        /*0002*/ 	.short	(.L_3083 - .L_3082)
.L_3082:
        /*0004*/ 	.word	0x00000082


	//----- nvinfo : EIATTR_KPARAM_INFO
	.align		4
.L_3083:
        /*0008*/ 	.byte	0x04, 0x17
        /*000a*/ 	.short	(.L_3085 - .L_3084)
.L_3084:
        /*000c*/ 	.word	0x00000000
        /*0010*/ 	.short	0x0000
        /*0012*/ 	.short	0x0000
        /*0014*/ 	.byte	0x00, 0xf0, 0x21, 0x06


	//----- nvinfo : EIATTR_SPARSE_MMA_MASK
	.align		4
.L_3085:
        /*0018*/ 	.byte	0x03, 0x50
        /*001a*/ 	.short	0x0000


	//----- nvinfo : EIATTR_MAXREG_COUNT
	.align		4
        /*001c*/ 	.byte	0x03, 0x1b
        /*001e*/ 	.short	0x00ff


	//----- nvinfo : EIATTR_NUM_BARRIERS
	.align		4
        /*0020*/ 	.byte	0x02, 0x4c
        /*0022*/ 	.byte	0x01
	.zero		1


	//----- nvinfo : EIATTR_MERCURY_ISA_VERSION
	.align		4
        /*0024*/ 	.byte	0x03, 0x5f
        /*0026*/ 	.short	0x0101


	//----- nvinfo : EIATTR_COOP_GROUP_MASK_REGIDS
	.align		4
        /*0028*/ 	.byte	0x04, 0x29
        /*002a*/ 	.short	(.L_3087 - .L_3086)


	//   ....[0]....
.L_3086:
        /*002c*/ 	.word	0xffffffff


	//   ....[1]....
        /*0030*/ 	.word	0xffffffff


	//   ....[2]....
        /*0034*/ 	.word	0xffffffff


	//   ....[3]....
        /*0038*/ 	.word	0xffffffff


	//   ....[4]....
        /*003c*/ 	.word	0xffffffff


	//   ....[5]....
        /*0040*/ 	.word	0xffffffff


	//   ....[6]....
        /*0044*/ 	.word	0xffffffff


	//   ....[7]....
        /*0048*/ 	.word	0xffffffff


	//   ....[8]....
        /*004c*/ 	.word	0xffffffff


	//   ....[9]....
        /*0050*/ 	.word	0xffffffff


	//   ....[10]....
        /*0054*/ 	.word	0xffffffff


	//   ....[11]....
        /*0058*/ 	.word	0xffffffff


	//   ....[12]....
        /*005c*/ 	.word	0xffffffff


	//   ....[13]....
        /*0060*/ 	.word	0xffffffff


	//   ....[14]....
        /*0064*/ 	.word	0xffffffff


	//   ....[15]....
        /*0068*/ 	.word	0xffffffff


	//   ....[16]....
        /*006c*/ 	.word	0xffffffff


	//   ....[17]....
        /*0070*/ 	.word	0xffffffff


	//   ....[18]....
        /*0074*/ 	.word	0xffffffff


	//----- nvinfo : EIATTR_COOP_GROUP_INSTR_OFFSETS
	.align		4
.L_3087:
        /*0078*/ 	.byte	0x04, 0x28
        /*007a*/ 	.short	(.L_3089 - .L_3088)


	//   ....[0]....
.L_3088:
        /*007c*/ 	.word	0x00001ab0


	//   ....[1]....
        /*0080*/ 	.word	0x00001c80


	//   ....[2]....
        /*0084*/ 	.word	0x000035d0


	//   ....[3]....
        /*0088*/ 	.word	0x00003da0


	//   ....[4]....
        /*008c*/ 	.word	0x000041c0


	//   ....[5]....
        /*0090*/ 	.word	0x000041d0


	//   ....[6]....
        /*0094*/ 	.word	0x00004200


	//   ....[7]....
        /*0098*/ 	.word	0x00004220


	//   ....[8]....
        /*009c*/ 	.word	0x00004250


	//   ....[9]....
        /*00a0*/ 	.word	0x00004270


	//   ....[10]....
        /*00a4*/ 	.word	0x000042a0


	//   ....[11]....
        /*00a8*/ 	.word	0x000042c0


	//   ....[12]....
        /*00ac*/ 	.word	0x000042f0


	//   ....[13]....
        /*00b0*/ 	.word	0x00004310


	//   ....[14]....
        /*00b4*/ 	.word	0x00004350


	//   ....[15]....
        /*00b8*/ 	.word	0x00004360


	//   ....[16]....
        /*00bc*/ 	.word	0x00004b90


	//   ....[17]....
        /*00c0*/ 	.word	0x00005270


	//   ....[18]....
        /*00c4*/ 	.word	0x00005790


	//----- nvinfo : EIATTR_EXIT_INSTR_OFFSETS
	.align		4
.L_3089:
        /*00c8*/ 	.byte	0x04, 0x1c
        /*00ca*/ 	.short	(.L_3091 - .L_3090)


	//   ....[0]....
.L_3090:
        /*00cc*/ 	.word	0x000002b0


	//   ....[1]....
        /*00d0*/ 	.word	0x000012f0


	//   ....[2]....
        /*00d4*/ 	.word	0x00001570


	//   ....[3]....
        /*00d8*/ 	.word	0x00005bc0


	//----- nvinfo : EIATTR_MAX_THREADS
	.align		4
.L_3091:
        /*00dc*/ 	.byte	0x04, 0x05
        /*00de*/ 	.short	(.L_3093 - .L_3092)
.L_3092:
        /*00e0*/ 	.word	0x00000020
        /*00e4*/ 	.word	0x00000001
        /*00e8*/ 	.word	0x00000001


	//----- nvinfo : EIATTR_CRS_STACK_SIZE
	.align		4
.L_3093:
        /*00ec*/ 	.byte	0x04, 0x1e
        /*00ee*/ 	.short	(.L_3095 - .L_3094)
.L_3094:
        /*00f0*/ 	.word	0x00000000


	//----- nvinfo : EIATTR_CBANK_PARAM_SIZE
	.align		4
.L_3095:
        /*00f4*/ 	.byte	0x03, 0x19
        /*00f6*/ 	.short	0x0188


	//----- nvinfo : EIATTR_PARAM_CBANK
	.align		4
        /*00f8*/ 	.byte	0x04, 0x0a
        /*00fa*/ 	.short	(.L_3097 - .L_3096)
	.align		4
.L_3096:
        /*00fc*/ 	.word	index@(.nv.constant0._Z25selective_scan_fwd_kernelI32Selective_Scan_fwd_kernel_traitsILi32ELi8ELi1ELb0ELb1ELb1ELb1ELb1EN3c104HalfEfS2_EEv13SSMParamsBase)
        /*0100*/ 	.short	0x0210
        /*0102*/ 	.short	0x0188


	//----- nvinfo : EIATTR_SW_WAR
	.align		4
.L_3097:
        /*0104*/ 	.byte	0x04, 0x36
        /*0106*/ 	.short	(.L_3099 - .L_3098)
.L_3098:
        /*0108*/ 	.word	0x00000008
.L_3099:


//--------------------- .nv.info._Z25selective_scan_fwd_kernelI32Selective_Scan_fwd_kernel_traitsILi32ELi8ELi1ELb1ELb1ELb1ELb0ELb0EN3c104HalfEfS2_EEv13SSMParamsBase --------------------------
	.section	.nv.info._Z25selective_scan_fwd_kernelI32Selective_Scan_fwd_kernel_traitsILi32ELi8ELi1ELb1ELb1ELb1ELb0ELb0EN3c104HalfEfS2_EEv13SSMParamsBase,"",@"SHT_CUDA_INFO"
	.sectionflags	@""
	.align	4


	//----- nvinfo : EIATTR_CUDA_API_VERSION
	.align		4
        /*0000*/ 	.byte	0x04, 0x37
        /*0002*/ 	.short	(.L_3101 - .L_3100)
.L_3100:
        /*0004*/ 	.word	0x00000082


	//----- nvinfo : EIATTR_KPARAM_INFO
	.align		4
.L_3101:
        /*0008*/ 	.byte	0x04, 0x17
        /*000a*/ 	.short	(.L_3103 - .L_3102)
.L_3102:
        /*000c*/ 	.word	0x00000000
        /*0010*/ 	.short	0x0000
        /*0012*/ 	.short	0x0000
        /*0014*/ 	.byte	0x00, 0xf0, 0x21, 0x06


	//----- nvinfo : EIATTR_SPARSE_MMA_MASK
	.align		4
.L_3103:
        /*0018*/ 	.byte	0x03, 0x50
        /*001a*/ 	.short	0x0000


	//----- nvinfo : EIATTR_MAXREG_COUNT
	.align		4
        /*001c*/ 	.byte	0x03, 0x1b
        /*001e*/ 	.short	0x00ff


	//----- nvinfo : EIATTR_NUM_BARRIERS
	.align		4
        /*0020*/ 	.byte	0x02, 0x4c
        /*0022*/ 	.byte	0x01
	.zero		1


	//----- nvinfo : EIATTR_MERCURY_ISA_VERSION
	.align		4
        /*0024*/ 	.byte	0x03, 0x5f
        /*0026*/ 	.short	0x0101


	//----- nvinfo : EIATTR_COOP_GROUP_MASK_REGIDS
	.align		4
        /*0028*/ 	.byte	0x04, 0x29
        /*002a*/ 	.short	(.L_3105 - .L_3104)


	//   ....[0]....
.L_3104:
        /*002c*/ 	.word	0xffffffff


	//   ....[1]....
        /*0030*/ 	.word	0xffffffff


	//   ....[2]....
        /*0034*/ 	.word	0xffffffff


	//   ....[3]....
        /*0038*/ 	.word	0xffffffff


	//   ....[4]....
        /*003c*/ 	.word	0xffffffff


	//   ....[5]....
        /*0040*/ 	.word	0xffffffff


	//   ....[6]....
        /*0044*/ 	.word	0xffffffff


	//   ....[7]....
        /*0048*/ 	.word	0xffffffff


	//   ....[8]....
        /*004c*/ 	.word	0xffffffff


	//   ....[9]....
        /*0050*/ 	.word	0xffffffff


	//   ....[10]....
        /*0054*/ 	.word	0xffffffff


	//   ....[11]....
        /*0058*/ 	.word	0xffffffff


	//----- nvinfo : EIATTR_COOP_GROUP_INSTR_OFFSETS
	.align		4
.L_3105:
        /*005c*/ 	.byte	0x04, 0x28
        /*005e*/ 	.short	(.L_3107 - .L_3106)


	//   ....[0]....
.L_3106:
        /*0060*/ 	.word	0x00003410


	//   ....[1]....
        /*0064*/ 	.word	0x00003420


	//   ....[2]....
        /*0068*/ 	.word	0x00003450


	//   ....[3]....
        /*006c*/ 	.word	0x00003470


	//   ....[4]....
        /*0070*/ 	.word	0x000034a0


	//   ....[5]....
        /*0074*/ 	.word	0x000034c0


	//   ....[6]....
        /*0078*/ 	.word	0x000034f0


	//   ....[7]....
        /*007c*/ 	.word	0x00003510


	//   ....[8]....
        /*0080*/ 	.word	0x00003540


	//   ....[9]....
        /*0084*/ 	.word	0x00003560


	//   ....[10]....
        /*0088*/ 	.word	0x00003590


	//   ....[11]....
        /*008c*/ 	.word	0x000035d0


	//----- nvinfo : EIATTR_EXIT_INSTR_OFFSETS
	.align		4
.L_3107:
        /*0090*/ 	.byte	0x04, 0x1c
        /*0092*/ 	.short	(.L_3109 - .L_3108)


	//   ....[0]....
.L_3108:
        /*0094*/ 	.word	0x000002a0


	//   ....[1]....
        /*0098*/ 	.word	0x00001230


	//   ....[2]....
        /*009c*/ 	.word	0x00001430


	//   ....[3]....
        /*00a0*/ 	.word	0x00003e30


	//----- nvinfo : EIATTR_MAX_THREADS
	.align		4
.L_3109:
        /*00a4*/ 	.byte	0x04, 0x05
        /*00a6*/ 	.short	(.L_3111 - .L_3110)
.L_3110:
        /*00a8*/ 	.word	0x00000020
        /*00ac*/ 	.word	0x00000001
        /*00b0*/ 	.word	0x00000001


	//----- nvinfo : EIATTR_CRS_STACK_SIZE
	.align		4
.L_3111:
        /*00b4*/ 	.byte	0x04, 0x1e
        /*00b6*/ 	.short	(.L_3113 - .L_3112)
.L_3112:
        /*00b8*/ 	.word	0x00000000


	//----- nvinfo : EIATTR_CBANK_PARAM_SIZE
	.align		4
.L_3113:
        /*00bc*/ 	.byte	0x03, 0x19
        /*00be*/ 	.short	0x0188


	//----- nvinfo : EIATTR_PARAM_CBANK
	.align		4
        /*00c0*/ 	.byte	0x04, 0x0a
        /*00c2*/ 	.short	(.L_3115 - .L_3114)
	.align		4
.L_3114:
        /*00c4*/ 	.word	index@(.nv.constant0._Z25selective_scan_fwd_kernelI32Selective_Scan_fwd_kernel_traitsILi32ELi8ELi1ELb1ELb1ELb1ELb0ELb0EN3c104HalfEfS2_EEv13SSMParamsBase)
        /*00c8*/ 	.short	0x0210
        /*00ca*/ 	.short	0x0188


	//----- nvinfo : EIATTR_SW_WAR
	.align		4
.L_3115:
        /*00cc*/ 	.byte	0x04, 0x36
        /*00ce*/ 	.short	(.L_3117 - .L_3116)
.L_3116:
        /*00d0*/ 	.word	0x00000008
.L_3117:


//--------------------- .nv.info._Z25selective_scan_fwd_kernelI32Selective_Scan_fwd_kernel_traitsILi32ELi8ELi1ELb1ELb1ELb1ELb0ELb1EN3c104HalfEfS2_EEv13SSMParamsBase --------------------------
	.section	.nv.info._Z25selective_scan_fwd_kernelI32Selective_Scan_fwd_kernel_traitsILi32ELi8ELi1ELb1ELb1ELb1ELb0ELb1EN3c104HalfEfS2_EEv13SSMParamsBase,"",@"SHT_CUDA_INFO"
	.sectionflags	@""
	.align	4


	//----- nvinfo : EIATTR_CUDA_API_VERSION
	.align		4
        /*0000*/ 	.byte	0x04, 0x37
        /*0002*/ 	.short	(.L_3119 - .L_3118)
.L_3118:
        /*0004*/ 	.word	0x00000082


	//----- nvinfo : EIATTR_KPARAM_INFO
	.align		4
.L_3119:
        /*0008*/ 	.byte	0x04, 0x17
        /*000a*/ 	.short	(.L_3121 - .L_3120)
.L_3120:
        /*000c*/ 	.word	0x00000000
        /*0010*/ 	.short	0x0000
        /*0012*/ 	.short	0x0000
        /*0014*/ 	.byte	0x00, 0xf0, 0x21, 0x06


	//----- nvinfo : EIATTR_SPARSE_MMA_MASK
	.align		4
.L_3121:
        /*0018*/ 	.byte	0x03, 0x50
        /*001a*/ 	.short	0x0000


	//----- nvinfo : EIATTR_MAXREG_COUNT
	.align		4
        /*001c*/ 	.byte	0x03, 0x1b
        /*001e*/ 	.short	0x00ff


	//----- nvinfo : EIATTR_NUM_BARRIERS
	.align		4
        /*0020*/ 	.byte	0x02, 0x4c
        /*0022*/ 	.byte	0x01
	.zero		1


	//----- nvinfo : EIATTR_MERCURY_ISA_VERSION
	.align		4
        /*0024*/ 	.byte	0x03, 0x5f
        /*0026*/ 	.short	0x0101


	//----- nvinfo : EIATTR_COOP_GROUP_MASK_REGIDS
	.align		4
        /*0028*/ 	.byte	0x04, 0x29
        /*002a*/ 	.short	(.L_3123 - .L_3122)


	//   ....[0]....
.L_3122:
        /*002c*/ 	.word	0xffffffff


	//   ....[1]....
        /*0030*/ 	.word	0xffffffff


	//   ....[2]....
        /*0034*/ 	.word	0xffffffff


	//   ....[3]....
        /*0038*/ 	.word	0xffffffff


	//   ....[4]....
        /*003c*/ 	.word	0xffffffff


	//   ....[5]....
        /*0040*/ 	.word	0xffffffff


	//   ....[6]....
        /*0044*/ 	.word	0xffffffff


	//   ....[7]....
        /*0048*/ 	.word	0xffffffff


	//   ....[8]....
        /*004c*/ 	.word	0xffffffff


	//   ....[9]....
        /*0050*/ 	.word	0xffffffff


	//   ....[10]....
        /*0054*/ 	.word	0xffffffff


	//   ....[11]....
        /*0058*/ 	.word	0xffffffff


	//   ....[12]....
        /*005c*/ 	.word	0xffffffff


	//   ....[13]....
        /*0060*/ 	.word	0xffffffff


	//   ....[14]....
        /*0064*/ 	.word	0xffffffff


	//   ....[15]....
        /*0068*/ 	.word	0xffffffff


	//   ....[16]....
        /*006c*/ 	.word	0xffffffff


	//----- nvinfo : EIATTR_COOP_GROUP_INSTR_OFFSETS
	.align		4
.L_3123:
        /*0070*/ 	.byte	0x04, 0x28
        /*0072*/ 	.short	(.L_3125 - .L_3124)


	//   ....[0]....
.L_3124:
        /*0074*/ 	.word	0x00001ab0


	//   ....[1]....
        /*0078*/ 	.word	0x00001c80


	//   ....[2]....
        /*007c*/ 	.word	0x00003620


	//   ....[3]....
        /*0080*/ 	.word	0x00003df0


	//   ....[4]....
        /*0084*/ 	.word	0x00004210


	//   ....[5]....
        /*0088*/ 	.word	0x00004220


	//   ....[6]....
        /*008c*/ 	.word	0x00004250


	//   ....[7]....
        /*0090*/ 	.word	0x00004270


	//   ....[8]....
        /*0094*/ 	.word	0x000042a0


	//   ....[9]....
        /*0098*/ 	.word	0x000042c0


	//   ....[10]....
        /*009c*/ 	.word	0x000042f0


	//   ....[11]....
        /*00a0*/ 	.word	0x00004310


	//   ....[12]....
        /*00a4*/ 	.word	0x00004340


	//   ....[13]....
        /*00a8*/ 	.word	0x00004360


	//   ....[14]....
        /*00ac*/ 	.word	0x000043a0


	//   ....[15]....
        /*00b0*/ 	.word	0x000043b0


	//   ....[16]....
        /*00b4*/ 	.word	0x00004b90


	//----- nvinfo : EIATTR_EXIT_INSTR_OFFSETS
	.align		4
.L_3125:
        /*00b8*/ 	.byte	0x04, 0x1c
        /*00ba*/ 	.short	(.L_3127 - .L_3126)


	//   ....[0]....
.L_3126:
        /*00bc*/ 	.word	0x000002b0


	//   ....[1]....
        /*00c0*/ 	.word	0x000012f0


	//   ....[2]....
        /*00c4*/ 	.word	0x00001570


	//   ....[3]....
        /*00c8*/ 	.word	0x00005020


	//----- nvinfo : EIATTR_MAX_THREADS
	.align		4
.L_3127:
        /*00cc*/ 	.byte	0x04, 0x05
        /*00ce*/ 	.short	(.L_3129 - .L_3128)
.L_3128:
        /*00d0*/ 	.word	0x00000020
        /*00d4*/ 	.word	0x00000001
        /*00d8*/ 	.word	0x00000001


	//----- nvinfo : EIATTR_CRS_STACK_SIZE
	.align		4
.L_3129:
        /*00dc*/ 	.byte	0x04, 0x1e
        /*00de*/ 	.short	(.L_3131 - .L_3130)
.L_3130:
        /*00e0*/ 	.word	0x00000000


	//----- nvinfo : EIATTR_CBANK_PARAM_SIZE
	.align		4
.L_3131:
        /*00e4*/ 	.byte	0x03, 0x19
        /*00e6*/ 	.short	0x0188


	//----- nvinfo : EIATTR_PARAM_CBANK
	.align		4
        /*00e8*/ 	.byte	0x04, 0x0a
        /*00ea*/ 	.short	(.L_3133 - .L_3132)
	.align		4
.L_3132:
        /*00ec*/ 	.word	index@(.nv.constant0._Z25selective_scan_fwd_kernelI32Selective_Scan_fwd_kernel_traitsILi32ELi8ELi1ELb1ELb1ELb1ELb0ELb1EN3c104HalfEfS2_EEv13SSMParamsBase)
        /*00f0*/ 	.short	0x0210
        /*00f2*/ 	.short	0x0188


	//----- nvinfo : EIATTR_SW_WAR
	.align		4
.L_3133:
        /*00f4*/ 	.byte	0x04, 0x36
        /*00f6*/ 	.short	(.L_3135 - .L_3134)
.L_3134:
        /*00f8*/ 	.word	0x00000008
.L_3135:


//--------------------- .nv.info._Z25selective_scan_fwd_kernelI32Selective_Scan_fwd_kernel_traitsILi32ELi8ELi1ELb1ELb1ELb1ELb1ELb0EN3c104HalfEfS2_EEv13SSMParamsBase --------------------------
	.section	.nv.info._Z25selective_scan_fwd_kernelI32Selective_Scan_fwd_kernel_traitsILi32ELi8ELi1ELb1ELb1ELb1ELb1ELb0EN3c104HalfEfS2_EEv13SSMParamsBase,"",@"SHT_CUDA_INFO"
	.sectionflags	@""
	.align	4


	//----- nvinfo : EIATTR_CUDA_API_VERSION
	.align		4
        /*0000*/ 	.byte	0x04, 0x37
        /*0002*/ 	.short	(.L_3137 - .L_3136)
.L_3136:
        /*0004*/ 	.word	0x00000082


	//----- nvinfo : EIATTR_KPARAM_INFO
	.align		4
.L_3137:
        /*0008*/ 	.byte	0x04, 0x17
        /*000a*/ 	.short	(.L_3139 - .L_3138)
.L_3138:
        /*000c*/ 	.word	0x00000000
        /*0010*/ 	.short	0x0000
        /*0012*/ 	.short	0x0000
        /*0014*/ 	.byte	0x00, 0xf0, 0x21, 0x06


	//----- nvinfo : EIATTR_SPARSE_MMA_MASK
	.align		4
.L_3139:
        /*0018*/ 	.byte	0x03, 0x50
        /*001a*/ 	.short	0x0000


	//----- nvinfo : EIATTR_MAXREG_COUNT
	.align		4
        /*001c*/ 	.byte	0x03, 0x1b
        /*001e*/ 	.short	0x00ff


	//----- nvinfo : EIATTR_NUM_BARRIERS
	.align		4
        /*0020*/ 	.byte	0x02, 0x4c
        /*0022*/ 	.byte	0x01
	.zero		1


	//----- nvinfo : EIATTR_MERCURY_ISA_VERSION
	.align		4
        /*0024*/ 	.byte	0x03, 0x5f
        /*0026*/ 	.short	0x0101


	//----- nvinfo : EIATTR_COOP_GROUP_MASK_REGIDS
	.align		4
        /*0028*/ 	.byte	0x04, 0x29
        /*002a*/ 	.short	(.L_3141 - .L_3140)


	//   ....[0]....
.L_3140:
        /*002c*/ 	.word	0xffffffff


	//   ....[1]....
        /*0030*/ 	.word	0xffffffff


	//   ....[2]....
        /*0034*/ 	.word	0xffffffff


	//   ....[3]....
        /*0038*/ 	.word	0xffffffff


	//   ....[4]....
        /*003c*/ 	.word	0xffffffff


	//   ....[5]....
        /*0040*/ 	.word	0xffffffff


	//   ....[6]....
        /*0044*/ 	.word	0xffffffff


	//   ....[7]....
        /*0048*/ 	.word	0xffffffff


	//   ....[8]....
        /*004c*/ 	.word	0xffffffff


	//   ....[9]....
        /*0050*/ 	.word	0xffffffff


	//   ....[10]....
        /*0054*/ 	.word	0xffffffff


	//   ....[11]....
        /*0058*/ 	.word	0xffffffff


	//----- nvinfo : EIATTR_COOP_GROUP_INSTR_OFFSETS
	.align		4
.L_3141:
        /*005c*/ 	.byte	0x04, 0x28
        /*005e*/ 	.short	(.L_3143 - .L_3142)


	//   ....[0]....
.L_3142:
        /*0060*/ 	.word	0x00003410


	//   ....[1]....
        /*0064*/ 	.word	0x00003420


	//   ....[2]....
        /*0068*/ 	.word	0x00003450


	//   ....[3]....
        /*006c*/ 	.word	0x00003470


	//   ....[4]....
        /*0070*/ 	.word	0x000034a0


	//   ....[5]....
        /*0074*/ 	.word	0x000034c0


	//   ....[6]....
        /*0078*/ 	.word	0x000034f0


	//   ....[7]....
        /*007c*/ 	.word	0x00003510


	//   ....[8]....
        /*0080*/ 	.word	0x00003540


	//   ....[9]....
        /*0084*/ 	.word	0x00003560


	//   ....[10]....
        /*0088*/ 	.word	0x00003590


	//   ....[11]....
        /*008c*/ 	.word	0x000035d0


	//----- nvinfo : EIATTR_EXIT_INSTR_OFFSETS
	.align		4
.L_3143:
        /*0090*/ 	.byte	0x04, 0x1c
        /*0092*/ 	.short	(.L_3145 - .L_3144)


	//   ....[0]....
.L_3144:
        /*0094*/ 	.word	0x000002a0


	//   ....[1]....
        /*0098*/ 	.word	0x00001230


	//   ....[2]....
        /*009c*/ 	.word	0x00001430


	//   ....[3]....
        /*00a0*/ 	.word	0x00004410


	//----- nvinfo : EIATTR_MAX_THREADS
	.align		4
.L_3145:
        /*00a4*/ 	.byte	0x04, 0x05
        /*00a6*/ 	.short	(.L_3147 - .L_3146)
.L_3146:
        /*00a8*/ 	.word	0x00000020
        /*00ac*/ 	.word	0x00000001
        /*00b0*/ 	.word	0x00000001


	//----- nvinfo : EIATTR_CRS_STACK_SIZE
	.align		4
.L_3147:
        /*00b4*/ 	.byte	0x04, 0x1e
        /*00b6*/ 	.short	(.L_3149 - .L_3148)
.L_3148:
        /*00b8*/ 	.word	0x00000000


	//----- nvinfo : EIATTR_CBANK_PARAM_SIZE
	.align		4
.L_3149:
        /*00bc*/ 	.byte	0x03, 0x19
        /*00be*/ 	.short	0x0188


	//----- nvinfo : EIATTR_PARAM_CBANK
	.align		4
        /*00c0*/ 	.byte	0x04, 0x0a
        /*00c2*/ 	.short	(.L_3151 - .L_3150)
	.align		4
.L_3150:
        /*00c4*/ 	.word	index@(.nv.constant0._Z25selective_scan_fwd_kernelI32Selective_Scan_fwd_kernel_traitsILi32ELi8ELi1ELb1ELb1ELb1ELb1ELb0EN3c104HalfEfS2_EEv13SSMParamsBase)
        /*00c8*/ 	.short	0x0210
        /*00ca*/ 	.short	0x0188


	//----- nvinfo : EIATTR_SW_WAR
	.align		4
.L_3151:
        /*00cc*/ 	.byte	0x04, 0x36
        /*00ce*/ 	.short	(.L_3153 - .L_3152)
.L_3152:
        /*00d0*/ 	.word	0x00000008
.L_3153:


//--------------------- .nv.info._Z25selective_scan_fwd_kernelI32Selective_Scan_fwd_kernel_traitsILi32ELi8ELi1ELb1ELb1ELb1ELb1ELb1EN3c104HalfEfS2_EEv13SSMParamsBase --------------------------
	.section	.nv.info._Z25selective_scan_fwd_kernelI32Selective_Scan_fwd_kernel_traitsILi32ELi8ELi1ELb1ELb1ELb1ELb1ELb1EN3c104HalfEfS2_EEv13SSMParamsBase,"",@"SHT_CUDA_INFO"
	.sectionflags	@""
	.align	4


	//----- nvinfo : EIATTR_CUDA_API_VERSION
	.align		4
        /*0000*/ 	.byte	0x04, 0x37
        /*0002*/ 	.short	(.L_3155 - .L_3154)
.L_3154:
        /*0004*/ 	.word	0x00000082


	//----- nvinfo : EIATTR_KPARAM_INFO
	.align		4
.L_3155:
        /*0008*/ 	.byte	0x04, 0x17
        /*000a*/ 	.short	(.L_3157 - .L_3156)
.L_3156:
        /*000c*/ 	.word	0x00000000
        /*0010*/ 	.short	0x0000
        /*0012*/ 	.short	0x0000
        /*0014*/ 	.byte	0x00, 0xf0, 0x21, 0x06


	//----- nvinfo : EIATTR_SPARSE_MMA_MASK
	.align		4
.L_3157:
        /*0018*/ 	.byte	0x03, 0x50
        /*001a*/ 	.short	0x0000


	//----- nvinfo : EIATTR_MAXREG_COUNT
	.align		4
        /*001c*/ 	.byte	0x03, 0x1b
        /*001e*/ 	.short	0x00ff


	//----- nvinfo : EIATTR_NUM_BARRIERS
	.align		4
        /*0020*/ 	.byte	0x02, 0x4c
        /*0022*/ 	.byte	0x01
	.zero		1


	//----- nvinfo : EIATTR_MERCURY_ISA_VERSION
	.align		4
        /*0024*/ 	.byte	0x03, 0x5f
        /*0026*/ 	.short	0x0101


	//----- nvinfo : EIATTR_COOP_GROUP_MASK_REGIDS
	.align		4
        /*0028*/ 	.byte	0x04, 0x29
        /*002a*/ 	.short	(.L_3159 - .L_3158)


	//   ....[0]....
.L_3158:
        /*002c*/ 	.word	0xffffffff


	//   ....[1]....
        /*0030*/ 	.word	0xffffffff


	//   ....[2]....
        /*0034*/ 	.word	0xffffffff


	//   ....[3]....
        /*0038*/ 	.word	0xffffffff


	//   ....[4]....
        /*003c*/ 	.word	0xffffffff


	//   ....[5]....
        /*0040*/ 	.word	0xffffffff


	//   ....[6]....
        /*0044*/ 	.word	0xffffffff


	//   ....[7]....
        /*0048*/ 	.word	0xffffffff


	//   ....[8]....
        /*004c*/ 	.word	0xffffffff


	//   ....[9]....
        /*0050*/ 	.word	0xffffffff


	//   ....[10]....
        /*0054*/ 	.word	0xffffffff


	//   ....[11]....
        /*0058*/ 	.word	0xffffffff


	//   ....[12]....
        /*005c*/ 	.word	0xffffffff


	//   ....[13]....
        /*0060*/ 	.word	0xffffffff


	//   ....[14]....
        /*0064*/ 	.word	0xffffffff


	//   ....[15]....
        /*0068*/ 	.word	0xffffffff


	//   ....[16]....
        /*006c*/ 	.word	0xffffffff


	//   ....[17]....
        /*0070*/ 	.word	0xffffffff


	//   ....[18]....
        /*0074*/ 	.word	0xffffffff


	//----- nvinfo : EIATTR_COOP_GROUP_INSTR_OFFSETS
	.align		4
.L_3159:
        /*0078*/ 	.byte	0x04, 0x28
        /*007a*/ 	.short	(.L_3161 - .L_3160)


	//   ....[0]....
.L_3160:
        /*007c*/ 	.word	0x00001ab0


	//   ....[1]....
        /*0080*/ 	.word	0x00001c80


	//   ....[2]....
        /*0084*/ 	.word	0x000035d0


	//   ....[3]....
        /*0088*/ 	.word	0x00003da0


	//   ....[4]....
        /*008c*/ 	.word	0x000041c0


	//   ....[5]....
        /*0090*/ 	.word	0x000041d0


	//   ....[6]....
        /*0094*/ 	.word	0x00004200


	//   ....[7]....
        /*0098*/ 	.word	0x00004220


	//   ....[8]....
        /*009c*/ 	.word	0x00004250


	//   ....[9]....
        /*00a0*/ 	.word	0x00004270


	//   ....[10]....
        /*00a4*/ 	.word	0x000042a0


	//   ....[11]....
        /*00a8*/ 	.word	0x000042c0


	//   ....[12]....
        /*00ac*/ 	.word	0x000042f0


	//   ....[13]....
        /*00b0*/ 	.word	0x00004310


	//   ....[14]....
        /*00b4*/ 	.word	0x00004350


	//   ....[15]....
        /*00b8*/ 	.word	0x00004360


	//   ....[16]....
        /*00bc*/ 	.word	0x00004b90


	//   ....[17]....
        /*00c0*/ 	.word	0x00005270


	//   ....[18]....
        /*00c4*/ 	.word	0x00005790


	//----- nvinfo : EIATTR_EXIT_INSTR_OFFSETS
	.align		4
.L_3161:
        /*00c8*/ 	.byte	0x04, 0x1c
        /*00ca*/ 	.short	(.L_3163 - .L_3162)


	//   ....[0]....
.L_3162:
        /*00cc*/ 	.word	0x000002b0


	//   ....[1]....
        /*00d0*/ 	.word	0x000012f0


	//   ....[2]....
        /*00d4*/ 	.word	0x00001570


	//   ....[3]....
        /*00d8*/ 	.word	0x00005bc0


	//----- nvinfo : EIATTR_MAX_THREADS
	.align		4
.L_3163:
        /*00dc*/ 	.byte	0x04, 0x05
        /*00de*/ 	.short	(.L_3165 - .L_3164)
.L_3164:
        /*00e0*/ 	.word	0x00000020
        /*00e4*/ 	.word	0x00000001
        /*00e8*/ 	.word	0x00000001


	//----- nvinfo : EIATTR_CRS_STACK_SIZE
	.align		4
.L_3165:
        /*00ec*/ 	.byte	0x04, 0x1e
        /*00ee*/ 	.short	(.L_3167 - .L_3166)
.L_3166:
        /*00f0*/ 	.word	0x00000000


	//----- nvinfo : EIATTR_CBANK_PARAM_SIZE
	.align		4
.L_3167:
        /*00f4*/ 	.byte	0x03, 0x19
        /*00f6*/ 	.short	0x0188


	//----- nvinfo : EIATTR_PARAM_CBANK
	.align		4
        /*00f8*/ 	.byte	0x04, 0x0a
        /*00fa*/ 	.short	(.L_3169 - .L_3168)
	.align		4
.L_3168:
        /*00fc*/ 	.word	index@(.nv.constant0._Z25selective_scan_fwd_kernelI32Selective_Scan_fwd_kernel_traitsILi32ELi8ELi1ELb1ELb1ELb1ELb1ELb1EN3c104HalfEfS2_EEv13SSMParamsBase)
        /*0100*/ 	.short	0x0210
        /*0102*/ 	.short	0x0188


	//----- nvinfo : EIATTR_SW_WAR
	.align		4
.L_3169:
        /*0104*/ 	.byte	0x04, 0x36
        /*0106*/ 	.short	(.L_3171 - .L_3170)
.L_3170:
        /*0108*/ 	.word	0x00000008
.L_3171:


//--------------------- .nv.info._Z25selective_scan_fwd_kernelI32Selective_Scan_fwd_kernel_traitsILi32ELi4ELi1ELb0ELb1ELb1ELb0ELb0EN3c104HalfEfS2_EEv13SSMParamsBase --------------------------
	.section	.nv.info._Z25selective_scan_fwd_kernelI32Selective_Scan_fwd_kernel_traitsILi32ELi4ELi1ELb0ELb1ELb1ELb0ELb0EN3c104HalfEfS2_EEv13SSMParamsBase,"",@"SHT_CUDA_INFO"
	.sectionflags	@""
	.align	4


	//----- nvinfo : EIATTR_CUDA_API_VERSION
	.align		4
        /*0000*/ 	.byte	0x04, 0x37
        /*0002*/ 	.short	(.L_3173 - .L_3172)
.L_3172:
        /*0004*/ 	.word	0x00000082


	//----- nvinfo : EIATTR_KPARAM_INFO
	.align		4
.L_3173:
        /*0008*/ 	.byte	0x04, 0x17
        /*000a*/ 	.short	(.L_3175 - .L_3174)
.L_3174:
        /*000c*/ 	.word	0x00000000
        /*0010*/ 	.short	0x0000
        /*0012*/ 	.short	0x0000
        /*0014*/ 	.byte	0x00, 0xf0, 0x21, 0x06


	//----- nvinfo : EIATTR_SPARSE_MMA_MASK
	.align		4
.L_3175:
        /*0018*/ 	.byte	0x03, 0x50
        /*001a*/ 	.short	0x0000


	//----- nvinfo : EIATTR_MAXREG_COUNT
	.align		4
        /*001c*/ 	.byte	0x03, 0x1b
        /*001e*/ 	.short	0x00ff


	//----- nvinfo : EIATTR_NUM_BARRIERS
	.align		4
        /*0020*/ 	.byte	0x02, 0x4c
        /*0022*/ 	.byte	0x01
	.zero		1


	//----- nvinfo : EIATTR_MERCURY_ISA_VERSION
	.align		4
        /*0024*/ 	.byte	0x03, 0x5f
        /*0026*/ 	.short	0x0101


	//----- nvinfo : EIATTR_COOP_GROUP_MASK_REGIDS
	.align		4
        /*0028*/ 	.byte	0x04, 0x29
        /*002a*/ 	.short	(.L_3177 - .L_3176)


	//   ....[0]....
.L_3176:
        /*002c*/ 	.word	0xffffffff


	//   ....[1]....
        /*0030*/ 	.word	0xffffffff


	//   ....[2]....
        /*0034*/ 	.word	0xffffffff


	//   ....[3]....
        /*0038*/ 	.word	0xffffffff


	//   ....[4]....
        /*003c*/ 	.word	0xffffffff


	//   ....[5]....
        /*0040*/ 	.word	0xffffffff


	//   ....[6]....
        /*0044*/ 	.word	0xffffffff


	//   ....[7]....
        /*0048*/ 	.word	0xffffffff


	//   ....[8]....
        /*004c*/ 	.word	0xffffffff


	//   ....[9]....
        /*0050*/ 	.word	0xffffffff


	//   ....[10]....
        /*0054*/ 	.word	0xffffffff


	//   ....[11]....
        /*0058*/ 	.word	0xffffffff


	//   ....[12]....
        /*005c*/ 	.word	0xffffffff


	//   ....[13]....
        /*0060*/ 	.word	0xffffffff


	//   ....[14]....
        /*0064*/ 	.word	0xffffffff


	//   ....[15]....
        /*0068*/ 	.word	0xffffffff


	//   ....[16]....
        /*006c*/ 	.word	0xffffffff


	//----- nvinfo : EIATTR_COOP_GROUP_INSTR_OFFSETS
	.align		4
.L_3177:
        /*0070*/ 	.byte	0x04, 0x28
        /*0072*/ 	.short	(.L_3179 - .L_3178)


	//   ....[0]....
.L_3178:
        /*0074*/ 	.word	0x000016c0


	//   ....[1]....
        /*0078*/ 	.word	0x00001780


	//   ....[2]....
        /*007c*/ 	.word	0x00002590


	//   ....[3]....
        /*0080*/ 	.word	0x00002800


	//   ....[4]....
        /*0084*/ 	.word	0x00002b40


	//   ....[5]....
        /*0088*/ 	.word	0x00002b50


	//   ....[6]....
        /*008c*/ 	.word	0x00002b80


	//   ....[7]....
        /*0090*/ 	.word	0x00002ba0


	//   ....[8]....
        /*0094*/ 	.word	0x00002bd0


	//   ....[9]....
        /*0098*/ 	.word	0x00002bf0


	//   ....[10]....
        /*009c*/ 	.word	0x00002c20


	//   ....[11]....
        /*00a0*/ 	.word	0x00002c40


	//   ....[12]....
        /*00a4*/ 	.word	0x00002c70


	//   ....[13]....
        /*00a8*/ 	.word	0x00002c90


	//   ....[14]....
        /*00ac*/ 	.word	0x00002cc0


	//   ....[15]....
        /*00b0*/ 	.word	0x00002d00


	//   ....[16]....
        /*00b4*/ 	.word	0x00003360


	//----- nvinfo : EIATTR_EXIT_INSTR_OFFSETS
	.align		4
.L_3179:
        /*00b8*/ 	.byte	0x04, 0x1c
        /*00ba*/ 	.short	(.L_3181 - .L_3180)


	//   ....[0]....
.L_3180:
        /*00bc*/ 	.word	0x000002a0


	//   ....[1]....
        /*00c0*/ 	.word	0x00001270


	//   ....[2]....
        /*00c4*/ 	.word	0x00001490


	//   ....[3]....
        /*00c8*/ 	.word	0x000036d0


	//----- nvinfo : EIATTR_MAX_THREADS
	.align		4
.L_3181:
        /*00cc*/ 	.byte	0x04, 0x05
        /*00ce*/ 	.short	(.L_3183 - .L_3182)
.L_3182:
        /*00d0*/ 	.word	0x00000020
        /*00d4*/ 	.word	0x00000001
        /*00d8*/ 	.word	0x00000001


	//----- nvinfo : EIATTR_CRS_STACK_SIZE
	.align		4
.L_3183:
        /*00dc*/ 	.byte	0x04, 0x1e
        /*00de*/ 	.short	(.L_3185 - .L_3184)
.L_3184:
        /*00e0*/ 	.word	0x00000000


	//----- nvinfo : EIATTR_CBANK_PARAM_SIZE
	.align		4
.L_3185:
        /*00e4*/ 	.byte	0x03, 0x19
        /*00e6*/ 	.short	0x0188


	//----- nvinfo : EIATTR_PARAM_CBANK
	.align		4
        /*00e8*/ 	.byte	0x04, 0x0a
        /*00ea*/ 	.short	(.L_3187 - .L_3186)
	.align		4
.L_3186:
        /*00ec*/ 	.word	index@(.nv.constant0._Z25selective_scan_fwd_kernelI32Selective_Scan_fwd_kernel_traitsILi32ELi4ELi1ELb0ELb1ELb1ELb0ELb0EN3c104HalfEfS2_EEv13SSMParamsBase)
        /*00f0*/ 	.short	0x0210
        /*00f2*/ 	.short	0x0188


	//----- nvinfo : EIATTR_SW_WAR
	.align		4
.L_3187:
        /*00f4*/ 	.byte	0x04, 0x36
        /*00f6*/ 	.short	(.L_3189 - .L_3188)
.L_3188:
        /*00f8*/ 	.word	0x00000008
.L_3189:


//--------------------- .nv.info._Z25selective_scan_fwd_kernelI32Selective_Scan_fwd_kernel_traitsILi32ELi4ELi1ELb0ELb1ELb1ELb0ELb1EN3c104HalfEfS2_EEv13SSMParamsBase --------------------------
	.section	.nv.info._Z25selective_scan_fwd_kernelI32Selective_Scan_fwd_kernel_traitsILi32ELi4ELi1ELb0ELb1ELb1ELb0ELb1EN3c104HalfEfS2_EEv13SSMParamsBase,"",@"SHT_CUDA_INFO"
	.sectionflags	@""
	.align	4


	//----- nvinfo : EIATTR_CUDA_API_VERSION
	.align		4
        /*0000*/ 	.byte	0x04, 0x37
        /*0002*/ 	.short	(.L_3191 - .L_3190)
.L_3190:
        /*0004*/ 	.word	0x00000082


	//----- nvinfo : EIATTR_KPARAM_INFO
	.align		4
.L_3191:
        /*0008*/ 	.byte	0x04, 0x17
        /*000a*/ 	.short	(.L_3193 - .L_3192)
.L_3192:
        /*000c*/ 	.word	0x00000000
        /*0010*/ 	.short	0x0000
        /*0012*/ 	.short	0x0000
        /*0014*/ 	.byte	0x00, 0xf0, 0x21, 0x06


	//----- nvinfo : EIATTR_SPARSE_MMA_MASK
	.align		4
.L_3193:
        /*0018*/ 	.byte	0x03, 0x50
        /*001a*/ 	.short	0x0000


	//----- nvinfo : EIATTR_MAXREG_COUNT
	.align		4
        /*001c*/ 	.byte	0x03, 0x1b
        /*001e*/ 	.short	0x00ff


	//----- nvinfo : EIATTR_NUM_BARRIERS
	.align		4
        /*0020*/ 	.byte	0x02, 0x4c
        /*0022*/ 	.byte	0x01
	.zero		1


	//----- nvinfo : EIATTR_MERCURY_ISA_VERSION
	.align		4
        /*0024*/ 	.byte	0x03, 0x5f
        /*0026*/ 	.short	0x0101


	//----- nvinfo : EIATTR_COOP_GROUP_MASK_REGIDS
	.align		4
        /*0028*/ 	.byte	0x04, 0x29
        /*002a*/ 	.short	(.L_3195 - .L_3194)


	//   ....[0]....
.L_3194:
        /*002c*/ 	.word	0xffffffff


	//   ....[1]....
        /*0030*/ 	.word	0xffffffff


	//   ....[2]....
        /*0034*/ 	.word	0xffffffff


	//   ....[3]....
        /*0038*/ 	.word	0xffffffff


	//   ....[4]....
        /*003c*/ 	.word	0xffffffff


	//   ....[5]....
        /*0040*/ 	.word	0xffffffff


	//   ....[6]....
        /*0044*/ 	.word	0xffffffff


	//   ....[7]....
        /*0048*/ 	.word	0xffffffff


	//   ....[8]....
        /*004c*/ 	.word	0xffffffff


	//   ....[9]....
        /*0050*/ 	.word	0xffffffff


	//   ....[10]....
        /*0054*/ 	.word	0xffffffff


	//   ....[11]....
        /*0058*/ 	.word	0xffffffff


	//   ....[12]....
        /*005c*/ 	.word	0xffffffff


	//   ....[13]....
        /*0060*/ 	.word	0xffffffff


	//   ....[14]....
        /*0064*/ 	.word	0xffffffff


	//   ....[15]....
        /*0068*/ 	.word	0xffffffff


	//   ....[16]....
        /*006c*/ 	.word	0xffffffff


	//----- nvinfo : EIATTR_COOP_GROUP_INSTR_OFFSETS
	.align		4
.L_3195:
        /*0070*/ 	.byte	0x04, 0x28
        /*0072*/ 	.short	(.L_3197 - .L_3196)


	//   ....[0]....
.L_3196:
        /*0074*/ 	.word	0x00001730


	//   ....[1]....
        /*0078*/ 	.word	0x000017f0


	//   ....[2]....
        /*007c*/ 	.word	0x000025c0


	//   ....[3]....
        /*0080*/ 	.word	0x000027f0


	//   ....[4]....
        /*0084*/ 	.word	0x00002b70


	//   ....[5]....
        /*0088*/ 	.word	0x00002b80


	//   ....[6]....
        /*008c*/ 	.word	0x00002bb0


	//   ....[7]....
        /*0090*/ 	.word	0x00002bd0


	//   ....[8]....
        /*0094*/ 	.word	0x00002c00


	//   ....[9]....
        /*0098*/ 	.word	0x00002c20


	//   ....[10]....
        /*009c*/ 	.word	0x00002c50


	//   ....[11]....
        /*00a0*/ 	.word	0x00002c70


	//   ....[12]....
        /*00a4*/ 	.word	0x00002ca0


	//   ....[13]....
        /*00a8*/ 	.word	0x00002cc0


	//   ....[14]....
        /*00ac*/ 	.word	0x00002cf0


	//   ....[15]....
        /*00b0*/ 	.word	0x00002d30


	//   ....[16]....
        /*00b4*/ 	.word	0x00003360


	//----- nvinfo : EIATTR_EXIT_INSTR_OFFSETS
	.align		4
.L_3197:
        /*00b8*/ 	.byte	0x04, 0x1c
        /*00ba*/ 	.short	(.L_3199 - .L_3198)


	//   ....[0]....
.L_3198:
        /*00bc*/ 	.word	0x000002b0


	//   ....[1]....
        /*00c0*/ 	.word	0x000012f0


	//   ....[2]....
        /*00c4*/ 	.word	0x00001500


	//   ....[3]....
        /*00c8*/ 	.word	0x000036d0


	//----- nvinfo : EIATTR_MAX_THREADS
	.align		4
.L_3199:
        /*00cc*/ 	.byte	0x04, 0x05
        /*00ce*/ 	.short	(.L_3201 - .L_3200)
.L_3200:
        /*00d0*/ 	.word	0x00000020
        /*00d4*/ 	.word	0x00000001
        /*00d8*/ 	.word	0x00000001


	//----- nvinfo : EIATTR_CRS_STACK_SIZE
	.align		4
.L_3201:
        /*00dc*/ 	.byte	0x04, 0x1e
        /*00de*/ 	.short	(.L_3203 - .L_3202)
.L_3202:
        /*00e0*/ 	.word	0x00000000


	//----- nvinfo : EIATTR_CBANK_PARAM_SIZE
	.align		4
.L_3203:
        /*00e4*/ 	.byte	0x03, 0x19
        /*00e6*/ 	.short	0x0188


	//----- nvinfo : EIATTR_PARAM_CBANK
	.align		4
        /*00e8*/ 	.byte	0x04, 0x0a
        /*00ea*/ 	.short	(.L_3205 - .L_3204)
	.align		4
.L_3204:
        /*00ec*/ 	.word	index@(.nv.constant0._Z25selective_scan_fwd_kernelI32Selective_Scan_fwd_kernel_traitsILi32ELi4ELi1ELb0ELb1ELb1ELb0ELb1EN3c104HalfEfS2_EEv13SSMParamsBase)
        /*00f0*/ 	.short	0x0210
        /*00f2*/ 	.short	0x0188


	//----- nvinfo : EIATTR_SW_WAR
	.align		4
.L_3205:
        /*00f4*/ 	.byte	0x04, 0x36
        /*00f6*/ 	.short	(.L_3207 - .L_3206)
.L_3206:
        /*00f8*/ 	.word	0x00000008
.L_3207:


//--------------------- .nv.info._Z25selective_scan_fwd_kernelI32Selective_Scan_fwd_kernel_traitsILi32ELi4ELi1ELb0ELb1ELb1ELb1ELb0EN3c104HalfEfS2_EEv13SSMParamsBase --------------------------
	.section	.nv.info._Z25selective_scan_fwd_kernelI32Selective_Scan_fwd_kernel_traitsILi32ELi4ELi1ELb0ELb1ELb1ELb1ELb0EN3c104HalfEfS2_EEv13SSMParamsBase,"",@"SHT_CUDA_INFO"
	.sectionflags	@""
	.align	4


	//----- nvinfo : EIATTR_CUDA_API_VERSION
	.align		4
        /*0000*/ 	.byte	0x04, 0x37
        /*0002*/ 	.short	(.L_3209 - .L_3208)
.L_3208:
        /*0004*/ 	.word	0x00000082


	//----- nvinfo : EIATTR_KPARAM_INFO
	.align		4
.L_3209:
        /*0008*/ 	.byte	0x04, 0x17
        /*000a*/ 	.short	(.L_3211 - .L_3210)
.L_3210:
        /*000c*/ 	.word	0x00000000
        /*0010*/ 	.short	0x0000
        /*0012*/ 	.short	0x0000
        /*0014*/ 	.byte	0x00, 0xf0, 0x21, 0x06


	//----- nvinfo : EIATTR_SPARSE_MMA_MASK
	.align		4
.L_3211:
        /*0018*/ 	.byte	0x03, 0x50
        /*001a*/ 	.short	0x0000


	//----- nvinfo : EIATTR_MAXREG_COUNT
	.align		4
        /*001c*/ 	.byte	0x03, 0x1b
        /*001e*/ 	.short	0x00ff


	//----- nvinfo : EIATTR_NUM_BARRIERS
	.align		4
        /*0020*/ 	.byte	0x02, 0x4c
        /*0022*/ 	.byte	0x01
	.zero		1


	//----- nvinfo : EIATTR_MERCURY_ISA_VERSION
	.align		4
        /*0024*/ 	.byte	0x03, 0x5f
        /*0026*/ 	.short	0x0101


	//----- nvinfo : EIATTR_COOP_GROUP_MASK_REGIDS
	.align		4
        /*0028*/ 	.byte	0x04, 0x29
        /*002a*/ 	.short	(.L_3213 - .L_3212)


	//   ....[0]....
.L_3212:
        /*002c*/ 	.word	0xffffffff


	//   ....[1]....
        /*0030*/ 	.word	0xffffffff


	//   ....[2]....
        /*0034*/ 	.word	0xffffffff


	//   ....[3]....
        /*0038*/ 	.word	0xffffffff


	//   ....[4]....
        /*003c*/ 	.word	0xffffffff


	//   ....[5]....
        /*0040*/ 	.word	0xffffffff


	//   ....[6]....
        /*0044*/ 	.word	0xffffffff


	//   ....[7]....
        /*0048*/ 	.word	0xffffffff


	//   ....[8]....
        /*004c*/ 	.word	0xffffffff


	//   ....[9]....
        /*0050*/ 	.word	0xffffffff


	//   ....[10]....
        /*0054*/ 	.word	0xffffffff


	//   ....[11]....
        /*0058*/ 	.word	0xffffffff


	//   ....[12]....
        /*005c*/ 	.word	0xffffffff


	//   ....[13]....
        /*0060*/ 	.word	0xffffffff


	//   ....[14]....
        /*0064*/ 	.word	0xffffffff


	//   ....[15]....
        /*0068*/ 	.word	0xffffffff


	//   ....[16]....
        /*006c*/ 	.word	0xffffffff


	//   ....[17]....
        /*0070*/ 	.word	0xffffffff


	//   ....[18]....
        /*0074*/ 	.word	0xffffffff


	//----- nvinfo : EIATTR_COOP_GROUP_INSTR_OFFSETS
	.align		4
.L_3213:
        /*0078*/ 	.byte	0x04, 0x28
        /*007a*/ 	.short	(.L_3215 - .L_3214)


	//   ....[0]....
.L_3214:
        /*007c*/ 	.word	0x000016c0


	//   ....[1]....
        /*0080*/ 	.word	0x00001790


	//   ....[2]....
        /*0084*/ 	.word	0x00002560


	//   ....[3]....
        /*0088*/ 	.word	0x000027b0


	//   ....[4]....
        /*008c*/ 	.word	0x00002b70


	//   ....[5]....
        /*0090*/ 	.word	0x00002b80


	//   ....[6]....
        /*0094*/ 	.word	0x00002bb0


	//   ....[7]....
        /*0098*/ 	.word	0x00002bd0


	//   ....[8]....
        /*009c*/ 	.word	0x00002c00


	//   ....[9]....
        /*00a0*/ 	.word	0x00002c20


	//   ....[10]....
        /*00a4*/ 	.word	0x00002c50


	//   ....[11]....
        /*00a8*/ 	.word	0x00002c70


	//   ....[12]....
        /*00ac*/ 	.word	0x00002ca0


	//   ....[13]....
        /*00b0*/ 	.word	0x00002cc0


	//   ....[14]....
        /*00b4*/ 	.word	0x00002cf0


	//   ....[15]....
        /*00b8*/ 	.word	0x00002d30


	//   ....[16]....
        /*00bc*/ 	.word	0x000033b0


	//   ....[17]....
        /*00c0*/ 	.word	0x000038f0


	//   ....[18]....
        /*00c4*/ 	.word	0x00003b20


	//----- nvinfo : EIATTR_EXIT_INSTR_OFFSETS
	.align		4
.L_3215:
        /*00c8*/ 	.byte	0x04, 0x1c
        /*00ca*/ 	.short	(.L_3217 - .L_3216)


	//   ....[0]....
.L_3216:
        /*00cc*/ 	.word	0x000002a0


	//   ....[1]....
        /*00d0*/ 	.word	0x00001270


	//   ....[2]....
        /*00d4*/ 	.word	0x000014a0


	//   ....[3]....
        /*00d8*/ 	.word	0x00003e40


	//----- nvinfo : EIATTR_MAX_THREADS
	.align		4
.L_3217:
        /*00dc*/ 	.byte	0x04, 0x05
        /*00de*/ 	.short	(.L_3219 - .L_3218)
.L_3218:
        /*00e0*/ 	.word	0x00000020
        /*00e4*/ 	.word	0x00000001
        /*00e8*/ 	.word	0x00000001


	//----- nvinfo : EIATTR_CRS_STACK_SIZE
	.align		4
.L_3219:
        /*00ec*/ 	.byte	0x04, 0x1e
        /*00ee*/ 	.short	(.L_3221 - .L_3220)
.L_3220:
        /*00f0*/ 	.word	0x00000000


	//----- nvinfo : EIATTR_CBANK_PARAM_SIZE
	.align		4
.L_3221:
        /*00f4*/ 	.byte	0x03, 0x19
        /*00f6*/ 	.short	0x0188


	//----- nvinfo : EIATTR_PARAM_CBANK
	.align		4
        /*00f8*/ 	.byte	0x04, 0x0a
        /*00fa*/ 	.short	(.L_3223 - .L_3222)
	.align		4
.L_3222:
        /*00fc*/ 	.word	index@(.nv.constant0._Z25selective_scan_fwd_kernelI32Selective_Scan_fwd_kernel_traitsILi32ELi4ELi1ELb0ELb1ELb1ELb1ELb0EN3c104HalfEfS2_EEv13SSMParamsBase)
        /*0100*/ 	.short	0x0210
        /*0102*/ 	.short	0x0188


	//----- nvinfo : EIATTR_SW_WAR
	.align		4
.L_3223:
        /*0104*/ 	.byte	0x04, 0x36
        /*0106*/ 	.short	(.L_3225 - .L_3224)
.L_3224:
        /*0108*/ 	.word	0x00000008
.L_3225:


//--------------------- .nv.info._Z25selective_scan_fwd_kernelI32Selective_Scan_fwd_kernel_traitsILi32ELi4ELi1ELb0ELb1ELb1ELb1ELb1EN3c104HalfEfS2_EEv13SSMParamsBase --------------------------
	.section	.nv.info._Z25selective_scan_fwd_kernelI32Selective_Scan_fwd_kernel_traitsILi32ELi4ELi1ELb0ELb1ELb1ELb1ELb1EN3c104HalfEfS2_EEv13SSMParamsBase,"",@"SHT_CUDA_INFO"
	.sectionflags	@""
	.align	4


	//----- nvinfo : EIATTR_CUDA_API_VERSION
	.align		4
        /*0000*/ 	.byte	0x04, 0x37
        /*0002*/ 	.short	(.L_3227 - .L_3226)
.L_3226:
        /*0004*/ 	.word	0x00000082


	//----- nvinfo : EIATTR_KPARAM_INFO
	.align		4
.L_3227:
        /*0008*/ 	.byte	0x04, 0x17
        /*000a*/ 	.short	(.L_3229 - .L_3228)
.L_3228:
        /*000c*/ 	.word	0x00000000
        /*0010*/ 	.short	0x0000
        /*0012*/ 	.short	0x0000
        /*0014*/ 	.byte	0x00, 0xf0, 0x21, 0x06


	//----- nvinfo : EIATTR_SPARSE_MMA_MASK
	.align		4
.L_3229:
        /*0018*/ 	.byte	0x03, 0x50
        /*001a*/ 	.short	0x0000


	//----- nvinfo : EIATTR_MAXREG_COUNT
	.align		4
        /*001c*/ 	.byte	0x03, 0x1b
        /*001e*/ 	.short	0x00ff


	//----- nvinfo : EIATTR_NUM_BARRIERS
	.align		4
        /*0020*/ 	.byte	0x02, 0x4c
        /*0022*/ 	.byte	0x01
	.zero		1


	//----- nvinfo : EIATTR_MERCURY_ISA_VERSION
	.align		4
        /*0024*/ 	.byte	0x03, 0x5f
        /*0026*/ 	.short	0x0101


	//----- nvinfo : EIATTR_COOP_GROUP_MASK_REGIDS
	.align		4
        /*0028*/ 	.byte	0x04, 0x29
        /*002a*/ 	.short	(.L_3231 - .L_3230)


	//   ....[0]....
.L_3230:
        /*002c*/ 	.word	0xffffffff


	//   ....[1]....
        /*0030*/ 	.word	0xffffffff


	//   ....[2]....
        /*0034*/ 	.word	0xffffffff


	//   ....[3]....
        /*0038*/ 	.word	0xffffffff


	//   ....[4]....
        /*003c*/ 	.word	0xffffffff


	//   ....[5]....
        /*0040*/ 	.word	0xffffffff


	//   ....[6]....
        /*0044*/ 	.word	0xffffffff


	//   ....[7]....
        /*0048*/ 	.word	0xffffffff


	//   ....[8]....
        /*004c*/ 	.word	0xffffffff


	//   ....[9]....
        /*0050*/ 	.word	0xffffffff


	//   ....[10]....
        /*0054*/ 	.word	0xffffffff


	//   ....[11]....
        /*0058*/ 	.word	0xffffffff


	//   ....[12]....
        /*005c*/ 	.word	0xffffffff


	//   ....[13]....
        /*0060*/ 	.word	0xffffffff


	//   ....[14]....
        /*0064*/ 	.word	0xffffffff


	//   ....[15]....
        /*0068*/ 	.word	0xffffffff


	//   ....[16]....
        /*006c*/ 	.word	0xffffffff


	//   ....[17]....
        /*0070*/ 	.word	0xffffffff


	//   ....[18]....
        /*0074*/ 	.word	0xffffffff


	//----- nvinfo : EIATTR_COOP_GROUP_INSTR_OFFSETS
	.align		4
.L_3231:
        /*0078*/ 	.byte	0x04, 0x28
        /*007a*/ 	.short	(.L_3233 - .L_3232)


	//   ....[0]....
.L_3232:
        /*007c*/ 	.word	0x00001730


	//   ....[1]....
        /*0080*/ 	.word	0x000017f0


	//   ....[2]....
        /*0084*/ 	.word	0x00002580


	//   ....[3]....
        /*0088*/ 	.word	0x000027e0


	//   ....[4]....
        /*008c*/ 	.word	0x00002b90


	//   ....[5]....
        /*0090*/ 	.word	0x00002ba0


	//   ....[6]....
        /*0094*/ 	.word	0x00002bd0


	//   ....[7]....
        /*0098*/ 	.word	0x00002bf0


	//   ....[8]....
        /*009c*/ 	.word	0x00002c20


	//   ....[9]....
        /*00a0*/ 	.word	0x00002c40


	//   ....[10]....
        /*00a4*/ 	.word	0x00002c70


	//   ....[11]....
        /*00a8*/ 	.word	0x00002c90


	//   ....[12]....
        /*00ac*/ 	.word	0x00002cc0


	//   ....[13]....
        /*00b0*/ 	.word	0x00002ce0


	//   ....[14]....
        /*00b4*/ 	.word	0x00002d10


	//   ....[15]....
        /*00b8*/ 	.word	0x00002d50


	//   ....[16]....
        /*00bc*/ 	.word	0x000033c0


	//   ....[17]....
        /*00c0*/ 	.word	0x000038f0


	//   ....[18]....
        /*00c4*/ 	.word	0x00003b10


	//----- nvinfo : EIATTR_EXIT_INSTR_OFFSETS
	.align		4
.L_3233:
        /*00c8*/ 	.byte	0x04, 0x1c
        /*00ca*/ 	.short	(.L_3235 - .L_3234)


	//   ....[0]....
.L_3234:
        /*00cc*/ 	.word	0x000002b0


	//   ....[1]....
        /*00d0*/ 	.word	0x000012f0


	//   ....[2]....
        /*00d4*/ 	.word	0x00001500


	//   ....[3]....
        /*00d8*/ 	.word	0x00003e40


	//----- nvinfo : EIATTR_MAX_THREADS
	.align		4
.L_3235:
        /*00dc*/ 	.byte	0x04, 0x05
        /*00de*/ 	.short	(.L_3237 - .L_3236)
.L_3236:
        /*00e0*/ 	.word	0x00000020
        /*00e4*/ 	.word	0x00000001
        /*00e8*/ 	.word	0x00000001


	//----- nvinfo : EIATTR_CRS_STACK_SIZE
	.align		4
.L_3237:
        /*00ec*/ 	.byte	0x04, 0x1e
        /*00ee*/ 	.short	(.L_3239 - .L_3238)
.L_3238:
        /*00f0*/ 	.word	0x00000000


	//----- nvinfo : EIATTR_CBANK_PARAM_SIZE
	.align		4
.L_3239:
        /*00f4*/ 	.byte	0x03, 0x19
        /*00f6*/ 	.short	0x0188


	//----- nvinfo : EIATTR_PARAM_CBANK
	.align		4
        /*00f8*/ 	.byte	0x04, 0x0a
        /*00fa*/ 	.short	(.L_3241 - .L_3240)
	.align		4
.L_3240:
        /*00fc*/ 	.word	index@(.nv.constant0._Z25selective_scan_fwd_kernelI32Selective_Scan_fwd_kernel_traitsILi32ELi4ELi1ELb0ELb1ELb1ELb1ELb1EN3c104HalfEfS2_EEv13SSMParamsBase)
        /*0100*/ 	.short	0x0210
        /*0102*/ 	.short	0x0188


	//----- nvinfo : EIATTR_SW_WAR
	.align		4
.L_3241:
        /*0104*/ 	.byte	0x04, 0x36
        /*0106*/ 	.short	(.L_3243 - .L_3242)
.L_3242:
        /*0108*/ 	.word	0x00000008
.L_3243:


//--------------------- .nv.info._Z25selective_scan_fwd_kernelI32Selective_Scan_fwd_kernel_traitsILi32ELi4ELi1ELb1ELb1ELb1ELb0ELb0EN3c104HalfEfS2_EEv13SSMParamsBase --------------------------
	.section	.nv.info._Z25selective_scan_fwd_kernelI32Selective_Scan_fwd_kernel_traitsILi32ELi4ELi1ELb1ELb1ELb1ELb0ELb0EN3c104HalfEfS2_EEv13SSMParamsBase,"",@"SHT_CUDA_INFO"
	.sectionflags	@""
	.align	4


	//----- nvinfo : EIATTR_CUDA_API_VERSION
	.align		4
        /*0000*/ 	.byte	0x04, 0x37
        /*0002*/ 	.short	(.L_3245 - .L_3244)
.L_3244:
        /*0004*/ 	.word	0x00000082


	//----- nvinfo : EIATTR_KPARAM_INFO
	.align		4
.L_3245:
        /*0008*/ 	.byte	0x04, 0x17
        /*000a*/ 	.short	(.L_3247 - .L_3246)
.L_3246:
        /*000c*/ 	.word	0x00000000
        /*0010*/ 	.short	0x0000
        /*0012*/ 	.short	0x0000
        /*0014*/ 	.byte	0x00, 0xf0, 0x21, 0x06


	//----- nvinfo : EIATTR_SPARSE_MMA_MASK
	.align		4
.L_3247:
        /*0018*/ 	.byte	0x03, 0x50
        /*001a*/ 	.short	0x0000


	//----- nvinfo : EIATTR_MAXREG_COUNT
	.align		4
        /*001c*/ 	.byte	0x03, 0x1b
        /*001e*/ 	.short	0x00ff


	//----- nvinfo : EIATTR_NUM_BARRIERS
	.align		4
        /*0020*/ 	.byte	0x02, 0x4c
        /*0022*/ 	.byte	0x01
	.zero		1


	//----- nvinfo : EIATTR_MERCURY_ISA_VERSION
	.align		4
        /*0024*/ 	.byte	0x03, 0x5f
        /*0026*/ 	.short	0x0101


	//----- nvinfo : EIATTR_COOP_GROUP_MASK_REGIDS
	.align		4
        /*0028*/ 	.byte	0x04, 0x29
        /*002a*/ 	.short	(.L_3249 - .L_3248)


	//   ....[0]....
.L_3248:
        /*002c*/ 	.word	0xffffffff


	//   ....[1]....
        /*0030*/ 	.word	0xffffffff


	//   ....[2]....
        /*0034*/ 	.word	0xffffffff


	//   ....[3]....
        /*0038*/ 	.word	0xffffffff


	//   ....[4]....
        /*003c*/ 	.word	0xffffffff


	//   ....[5]....
        /*0040*/ 	.word	0xffffffff


	//   ....[6]....
        /*0044*/ 	.word	0xffffffff


	//   ....[7]....
        /*0048*/ 	.word	0xffffffff


	//   ....[8]....
        /*004c*/ 	.word	0xffffffff


	//   ....[9]....
        /*0050*/ 	.word	0xffffffff


	//   ....[10]....
        /*0054*/ 	.word	0xffffffff


	//   ....[11]....
        /*0058*/ 	.word	0xffffffff


	//----- nvinfo : EIATTR_COOP_GROUP_INSTR_OFFSETS
	.align		4
.L_3249:
        /*005c*/ 	.byte	0x04, 0x28
        /*005e*/ 	.short	(.L_3251 - .L_3250)


	//   ....[0]....
.L_3250:
        /*0060*/ 	.word	0x000027b0


	//   ....[1]....
        /*0064*/ 	.word	0x000027c0


	//   ....[2]....
        /*0068*/ 	.word	0x00002800


	//   ....[3]....
        /*006c*/ 	.word	0x00002820


	//   ....[4]....
        /*0070*/ 	.word	0x00002850


	//   ....[5]....
        /*0074*/ 	.word	0x00002870


	//   ....[6]....
        /*0078*/ 	.word	0x000028a0


	//   ....[7]....
        /*007c*/ 	.word	0x000028c0


	//   ....[8]....
        /*0080*/ 	.word	0x000028f0


	//   ....[9]....
        /*0084*/ 	.word	0x00002910


	//   ....[10]....
        /*0088*/ 	.word	0x00002940


	//   ....[11]....
        /*008c*/ 	.word	0x00002980


	//----- nvinfo : EIATTR_EXIT_INSTR_OFFSETS
	.align		4
.L_3251:
        /*0090*/ 	.byte	0x04, 0x1c
        /*0092*/ 	.short	(.L_3253 - .L_3252)


	//   ....[0]....
.L_3252:
        /*0094*/ 	.word	0x000002a0


	//   ....[1]....
        /*0098*/ 	.word	0x00001280


	//   ....[2]....
        /*009c*/ 	.word	0x000013f0


	//   ....[3]....
        /*00a0*/ 	.word	0x00003150


	//----- nvinfo : EIATTR_MAX_THREADS
	.align		4
.L_3253:
        /*00a4*/ 	.byte	0x04, 0x05
        /*00a6*/ 	.short	(.L_3255 - .L_3254)
.L_3254:
        /*00a8*/ 	.word	0x00000020
        /*00ac*/ 	.word	0x00000001
        /*00b0*/ 	.word	0x00000001


	//----- nvinfo : EIATTR_CRS_STACK_SIZE
	.align		4
.L_3255:
        /*00b4*/ 	.byte	0x04, 0x1e
        /*00b6*/ 	.short	(.L_3257 - .L_3256)
.L_3256:
        /*00b8*/ 	.word	0x00000000


	//----- nvinfo : EIATTR_CBANK_PARAM_SIZE
	.align		4
.L_3257:
        /*00bc*/ 	.byte	0x03, 0x19
        /*00be*/ 	.short	0x0188


	//----- nvinfo : EIATTR_PARAM_CBANK
	.align		4
        /*00c0*/ 	.byte	0x04, 0x0a
        /*00c2*/ 	.short	(.L_3259 - .L_3258)
	.align		4
.L_3258:
        /*00c4*/ 	.word	index@(.nv.constant0._Z25selective_scan_fwd_kernelI32Selective_Scan_fwd_kernel_traitsILi32ELi4ELi1ELb1ELb1ELb1ELb0ELb0EN3c104HalfEfS2_EEv13SSMParamsBase)
        /*00c8*/ 	.short	0x0210
        /*00ca*/ 	.short	0x0188


	//----- nvinfo : EIATTR_SW_WAR
	.align		4
.L_3259:
        /*00cc*/ 	.byte	0x04, 0x36
        /*00ce*/ 	.short	(.L_3261 - .L_3260)
.L_3260:
        /*00d0*/ 	.word	0x00000008
.L_3261:


//--------------------- .nv.info._Z25selective_scan_fwd_kernelI32Selective_Scan_fwd_kernel_traitsILi32ELi4ELi1ELb1ELb1ELb1ELb0ELb1EN3c104HalfEfS2_EEv13SSMParamsBase --------------------------
	.section	.nv.info._Z25selective_scan_fwd_kernelI32Selective_Scan_fwd_kernel_traitsILi32ELi4ELi1ELb1ELb1ELb1ELb0ELb1EN3c104HalfEfS2_EEv13SSMParamsBase,"",@"SHT_CUDA_INFO"
	.sectionflags	@""
	.align	4


	//----- nvinfo : EIATTR_CUDA_API_VERSION
	.align		4
        /*0000*/ 	.byte	0x04, 0x37
        /*0002*/ 	.short	(.L_3263 - .L_3262)
.L_3262:
        /*0004*/ 	.word	0x00000082


	//----- nvinfo : EIATTR_KPARAM_INFO
	.align		4
.L_3263:
        /*0008*/ 	.byte	0x04, 0x17
        /*000a*/ 	.short	(.L_3265 - .L_3264)
.L_3264:
        /*000c*/ 	.word	0x00000000
        /*0010*/ 	.short	0x0000
        /*0012*/ 	.short	0x0000
        /*0014*/ 	.byte	0x00, 0xf0, 0x21, 0x06


	//----- nvinfo : EIATTR_SPARSE_MMA_MASK
	.align		4
.L_3265:
        /*0018*/ 	.byte	0x03, 0x50
        /*001a*/ 	.short	0x0000


	//----- nvinfo : EIATTR_MAXREG_COUNT
	.align		4
        /*001c*/ 	.byte	0x03, 0x1b
        /*001e*/ 	.short	0x00ff


	//----- nvinfo : EIATTR_NUM_BARRIERS
	.align		4
        /*0020*/ 	.byte	0x02, 0x4c
        /*0022*/ 	.byte	0x01
	.zero		1


	//----- nvinfo : EIATTR_MERCURY_ISA_VERSION
	.align		4
        /*0024*/ 	.byte	0x03, 0x5f
        /*0026*/ 	.short	0x0101


	//----- nvinfo : EIATTR_COOP_GROUP_MASK_REGIDS
	.align		4
        /*0028*/ 	.byte	0x04, 0x29
        /*002a*/ 	.short	(.L_3267 - .L_3266)


	//   ....[0]....
.L_3266:
        /*002c*/ 	.word	0xffffffff


	//   ....[1]....
        /*0030*/ 	.word	0xffffffff


	//   ....[2]....
        /*0034*/ 	.word	0xffffffff


	//   ....[3]....
        /*0038*/ 	.word	0xffffffff


	//   ....[4]....
        /*003c*/ 	.word	0xffffffff


	//   ....[5]....
        /*0040*/ 	.word	0xffffffff


	//   ....[6]....
        /*0044*/ 	.word	0xffffffff


	//   ....[7]....
        /*0048*/ 	.word	0xffffffff


	//   ....[8]....
        /*004c*/ 	.word	0xffffffff


	//   ....[9]....
        /*0050*/ 	.word	0xffffffff


	//   ....[10]....
        /*0054*/ 	.word	0xffffffff


	//   ....[11]....
        /*0058*/ 	.word	0xffffffff


	//   ....[12]....
        /*005c*/ 	.word	0xffffffff


	//   ....[13]....
        /*0060*/ 	.word	0xffffffff


	//   ....[14]....
        /*0064*/ 	.word	0xffffffff


	//   ....[15]....
        /*0068*/ 	.word	0xffffffff


	//   ....[16]....
        /*006c*/ 	.word	0xffffffff


	//----- nvinfo : EIATTR_COOP_GROUP_INSTR_OFFSETS
	.align		4
.L_3267:
        /*0070*/ 	.byte	0x04, 0x28
        /*0072*/ 	.short	(.L_3269 - .L_3268)


	//   ....[0]....
.L_3268:
        /*0074*/ 	.word	0x00001730


	//   ....[1]....
        /*0078*/ 	.word	0x000017f0


	//   ....[2]....
        /*007c*/ 	.word	0x000025c0


	//   ....[3]....
        /*0080*/ 	.word	0x000027f0


	//   ....[4]....
        /*0084*/ 	.word	0x00002b70


	//   ....[5]....
        /*0088*/ 	.word	0x00002b80


	//   ....[6]....
        /*008c*/ 	.word	0x00002bb0


	//   ....[7]....
        /*0090*/ 	.word	0x00002bd0


	//   ....[8]....
        /*0094*/ 	.word	0x00002c00


	//   ....[9]....
        /*0098*/ 	.word	0x00002c20


	//   ....[10]....
        /*009c*/ 	.word	0x00002c50


	//   ....[11]....
        /*00a0*/ 	.word	0x00002c70


	//   ....[12]....
        /*00a4*/ 	.word	0x00002ca0


	//   ....[13]....
        /*00a8*/ 	.word	0x00002cc0


	//   ....[14]....
        /*00ac*/ 	.word	0x00002cf0


	//   ....[15]....
        /*00b0*/ 	.word	0x00002d30


	//   ....[16]....
        /*00b4*/ 	.word	0x00003360


	//----- nvinfo : EIATTR_EXIT_INSTR_OFFSETS
	.align		4
.L_3269:
        /*00b8*/ 	.byte	0x04, 0x1c
        /*00ba*/ 	.short	(.L_3271 - .L_3270)


	//   ....[0]....
.L_3270:
        /*00bc*/ 	.word	0x000002b0


	//   ....[1]....
        /*00c0*/ 	.word	0x000012f0


	//   ....[2]....
        /*00c4*/ 	.word	0x00001500


	//   ....[3]....
        /*00c8*/ 	.word	0x000036d0


	//----- nvinfo : EIATTR_MAX_THREADS
	.align		4
.L_3271:
        /*00cc*/ 	.byte	0x04, 0x05
        /*00ce*/ 	.short	(.L_3273 - .L_3272)
.L_3272:
        /*00d0*/ 	.word	0x00000020
        /*00d4*/ 	.word	0x00000001
        /*00d8*/ 	.word	0x00000001


	//----- nvinfo : EIATTR_CRS_STACK_SIZE
	.align		4
.L_3273:
        /*00dc*/ 	.byte	0x04, 0x1e
        /*00de*/ 	.short	(.L_3275 - .L_3274)
.L_3274:
        /*00e0*/ 	.word	0x00000000


	//----- nvinfo : EIATTR_CBANK_PARAM_SIZE
	.align		4
.L_3275:
        /*00e4*/ 	.byte	0x03, 0x19
        /*00e6*/ 	.short	0x0188


	//----- nvinfo : EIATTR_PARAM_CBANK
	.align		4
        /*00e8*/ 	.byte	0x04, 0x0a
        /*00ea*/ 	.short	(.L_3277 - .L_3276)
	.align		4
.L_3276:
        /*00ec*/ 	.word	index@(.nv.constant0._Z25selective_scan_fwd_kernelI32Selective_Scan_fwd_kernel_traitsILi32ELi4ELi1ELb1ELb1ELb1ELb0ELb1EN3c104HalfEfS2_EEv13SSMParamsBase)
        /*00f0*/ 	.short	0x0210
        /*00f2*/ 	.short	0x0188


	//----- nvinfo : EIATTR_SW_WAR
	.align		4
.L_3277:
        /*00f4*/ 	.byte	0x04, 0x36
        /*00f6*/ 	.short	(.L_3279 - .L_3278)
.L_3278:
        /*00f8*/ 	.word	0x00000008
.L_3279:


//--------------------- .nv.info._Z25selective_scan_fwd_kernelI32Selective_Scan_fwd_kernel_traitsILi32ELi4ELi1ELb1ELb1ELb1ELb1ELb0EN3c104HalfEfS2_EEv13SSMParamsBase --------------------------
	.section	.nv.info._Z25selective_scan_fwd_kernelI32Selective_Scan_fwd_kernel_traitsILi32ELi4ELi1ELb1ELb1ELb1ELb1ELb0EN3c104HalfEfS2_EEv13SSMParamsBase,"",@"SHT_CUDA_INFO"
	.sectionflags	@""
	.align	4


	//----- nvinfo : EIATTR_CUDA_API_VERSION
	.align		4
        /*0000*/ 	.byte	0x04, 0x37
        /*0002*/ 	.short	(.L_3281 - .L_3280)
.L_3280:
        /*0004*/ 	.word	0x00000082


	//----- nvinfo : EIATTR_KPARAM_INFO
	.align		4
.L_3281:
        /*0008*/ 	.byte	0x04, 0x17
        /*000a*/ 	.short	(.L_3283 - .L_3282)
.L_3282:
        /*000c*/ 	.word	0x00000000
        /*0010*/ 	.short	0x0000
        /*0012*/ 	.short	0x0000
        /*0014*/ 	.byte	0x00, 0xf0, 0x21, 0x06


	//----- nvinfo : EIATTR_SPARSE_MMA_MASK
	.align		4
.L_3283:
        /*0018*/ 	.byte	0x03, 0x50
        /*001a*/ 	.short	0x0000


	//----- nvinfo : EIATTR_MAXREG_COUNT
	.align		4
        /*001c*/ 	.byte	0x03, 0x1b
        /*001e*/ 	.short	0x00ff


	//----- nvinfo : EIATTR_NUM_BARRIERS
	.align		4
        /*0020*/ 	.byte	0x02, 0x4c
        /*0022*/ 	.byte	0x01
	.zero		1


	//----- nvinfo : EIATTR_MERCURY_ISA_VERSION
	.align		4
        /*0024*/ 	.byte	0x03, 0x5f
        /*0026*/ 	.short	0x0101


	//----- nvinfo : EIATTR_COOP_GROUP_MASK_REGIDS
	.align		4
        /*0028*/ 	.byte	0x04, 0x29
        /*002a*/ 	.short	(.L_3285 - .L_3284)


	//   ....[0]....
.L_3284:
        /*002c*/ 	.word	0xffffffff


	//   ....[1]....
        /*0030*/ 	.word	0xffffffff


	//   ....[2]....
        /*0034*/ 	.word	0xffffffff


	//   ....[3]....
        /*0038*/ 	.word	0xffffffff


	//   ....[4]....
        /*003c*/ 	.word	0xffffffff


	//   ....[5]....
        /*0040*/ 	.word	0xffffffff


	//   ....[6]....
        /*0044*/ 	.word	0xffffffff


	//   ....[7]....
        /*0048*/ 	.word	0xffffffff


	//   ....[8]....
        /*004c*/ 	.word	0xffffffff


	//   ....[9]....
        /*0050*/ 	.word	0xffffffff


	//   ....[10]....
        /*0054*/ 	.word	0xffffffff


	//   ....[11]....
        /*0058*/ 	.word	0xffffffff


	//----- nvinfo : EIATTR_COOP_GROUP_INSTR_OFFSETS
	.align		4
.L_3285:
        /*005c*/ 	.byte	0x04, 0x28
        /*005e*/ 	.short	(.L_3287 - .L_3286)


	//   ....[0]....
.L_3286:
        /*0060*/ 	.word	0x00002740


	//   ....[1]....
        /*0064*/ 	.word	0x00002750


	//   ....[2]....
        /*0068*/ 	.word	0x00002790


	//   ....[3]....
        /*006c*/ 	.word	0x000027b0


	//   ....[4]....
        /*0070*/ 	.word	0x000027e0


	//   ....[5]....
        /*0074*/ 	.word	0x00002800


	//   ....[6]....
        /*0078*/ 	.word	0x00002830


	//   ....[7]....
        /*007c*/ 	.word	0x00002850


	//   ....[8]....
        /*0080*/ 	.word	0x00002880


	//   ....[9]....
        /*0084*/ 	.word	0x000028a0


	//   ....[10]....
        /*0088*/ 	.word	0x000028d0


	//   ....[11]....
        /*008c*/ 	.word	0x00002910


	//----- nvinfo : EIATTR_EXIT_INSTR_OFFSETS
	.align		4
.L_3287:
        /*0090*/ 	.byte	0x04, 0x1c
        /*0092*/ 	.short	(.L_3289 - .L_3288)


	//   ....[0]....
.L_3288:
        /*0094*/ 	.word	0x00000290


	//   ....[1]....
        /*0098*/ 	.word	0x00001250


	//   ....[2]....
        /*009c*/ 	.word	0x000013c0


	//   ....[3]....
        /*00a0*/ 	.word	0x000034e0


	//----- nvinfo : EIATTR_MAX_THREADS
	.align		4
.L_3289:
        /*00a4*/ 	.byte	0x04, 0x05
        /*00a6*/ 	.short	(.L_3291 - .L_3290)
.L_3290:
        /*00a8*/ 	.word	0x00000020
        /*00ac*/ 	.word	0x00000001
        /*00b0*/ 	.word	0x00000001


	//----- nvinfo : EIATTR_CRS_STACK_SIZE
	.align		4
.L_3291:
        /*00b4*/ 	.byte	0x04, 0x1e
        /*00b6*/ 	.short	(.L_3293 - .L_3292)
.L_3292:
        /*00b8*/ 	.word	0x00000000


	//----- nvinfo : EIATTR_CBANK_PARAM_SIZE
	.align		4
.L_3293:
        /*00bc*/ 	.byte	0x03, 0x19
        /*00be*/ 	.short	0x0188


	//----- nvinfo : EIATTR_PARAM_CBANK
	.align		4
        /*00c0*/ 	.byte	0x04, 0x0a
        /*00c2*/ 	.short	(.L_3295 - .L_3294)
	.align		4
.L_3294:
        /*00c4*/ 	.word	index@(.nv.constant0._Z25selective_scan_fwd_kernelI32Selective_Scan_fwd_kernel_traitsILi32ELi4ELi1ELb1ELb1ELb1ELb1ELb0EN3c104HalfEfS2_EEv13SSMParamsBase)
        /*00c8*/ 	.short	0x0210
        /*00ca*/ 	.short	0x0188


	//----- nvinfo : EIATTR_SW_WAR
	.align		4
.L_3295:
        /*00cc*/ 	.byte	0x04, 0x36
        /*00ce*/ 	.short	(.L_3297 - .L_3296)
.L_3296:
        /*00d0*/ 	.word	0x00000008
.L_3297:


//--------------------- .nv.info._Z25selective_scan_fwd_kernelI32Selective_Scan_fwd_kernel_traitsILi32ELi4ELi1ELb1ELb1ELb1ELb1ELb1EN3c104HalfEfS2_EEv13SSMParamsBase --------------------------
	.section	.nv.info._Z25selective_scan_fwd_kernelI32Selective_Scan_fwd_kernel_traitsILi32ELi4ELi1ELb1ELb1ELb1ELb1ELb1EN3c104HalfEfS2_EEv13SSMParamsBase,"",@"SHT_CUDA_INFO"
	.sectionflags	@""
	.align	4


	//----- nvinfo : EIATTR_CUDA_API_VERSION
	.align		4
        /*0000*/ 	.byte	0x04, 0x37
        /*0002*/ 	.short	(.L_3299 - .L_3298)
.L_3298:
        /*0004*/ 	.word	0x00000082


	//----- nvinfo : EIATTR_KPARAM_INFO
	.align		4
.L_3299:
        /*0008*/ 	.byte	0x04, 0x17
        /*000a*/ 	.short	(.L_3301 - .L_3300)
.L_3300:
        /*000c*/ 	.word	0x00000000
        /*0010*/ 	.short	0x0000
        /*0012*/ 	.short	0x0000
        /*0014*/ 	.byte	0x00, 0xf0, 0x21, 0x06


	//----- nvinfo : EIATTR_SPARSE_MMA_MASK
	.align		4
.L_3301:
        /*0018*/ 	.byte	0x03, 0x50
        /*001a*/ 	.short	0x0000


	//----- nvinfo : EIATTR_MAXREG_COUNT
	.align		4
        /*001c*/ 	.byte	0x03, 0x1b
        /*001e*/ 	.short	0x00ff


	//----- nvinfo : EIATTR_NUM_BARRIERS
	.align		4
        /*0020*/ 	.byte	0x02, 0x4c
        /*0022*/ 	.byte	0x01
	.zero		1


	//----- nvinfo : EIATTR_MERCURY_ISA_VERSION
	.align		4
        /*0024*/ 	.byte	0x03, 0x5f
        /*0026*/ 	.short	0x0101


	//----- nvinfo : EIATTR_COOP_GROUP_MASK_REGIDS
	.align		4
        /*0028*/ 	.byte	0x04, 0x29
        /*002a*/ 	.short	(.L_3303 - .L_3302)


	//   ....[0]....
.L_3302:
        /*002c*/ 	.word	0xffffffff


	//   ....[1]....
        /*0030*/ 	.word	0xffffffff


	//   ....[2]....
        /*0034*/ 	.word	0xffffffff


	//   ....[3]....
        /*0038*/ 	.word	0xffffffff


	//   ....[4]....
        /*003c*/ 	.word	0xffffffff


	//   ....[5]....
        /*0040*/ 	.word	0xffffffff


	//   ....[6]....
        /*0044*/ 	.word	0xffffffff


	//   ....[7]....
        /*0048*/ 	.word	0xffffffff


	//   ....[8]....
        /*004c*/ 	.word	0xffffffff


	//   ....[9]....
        /*0050*/ 	.word	0xffffffff


	//   ....[10]....
        /*0054*/ 	.word	0xffffffff


	//   ....[11]....
        /*0058*/ 	.word	0xffffffff


	//   ....[12]....
        /*005c*/ 	.word	0xffffffff


	//   ....[13]....
        /*0060*/ 	.word	0xffffffff


	//   ....[14]....
        /*0064*/ 	.word	0xffffffff


	//   ....[15]....
        /*0068*/ 	.word	0xffffffff


	//   ....[16]....
        /*006c*/ 	.word	0xffffffff


	//   ....[17]....
        /*0070*/ 	.word	0xffffffff


	//   ....[18]....
        /*0074*/ 	.word	0xffffffff


	//----- nvinfo : EIATTR_COOP_GROUP_INSTR_OFFSETS
	.align		4
.L_3303:
        /*0078*/ 	.byte	0x04, 0x28
        /*007a*/ 	.short	(.L_3305 - .L_3304)


	//   ....[0]....
.L_3304:
        /*007c*/ 	.word	0x00001730


	//   ....[1]....
        /*0080*/ 	.word	0x000017f0


	//   ....[2]....
        /*0084*/ 	.word	0x00002580


	//   ....[3]....
        /*0088*/ 	.word	0x000027e0


	//   ....[4]....
        /*008c*/ 	.word	0x00002b90


	//   ....[5]....
        /*0090*/ 	.word	0x00002ba0


	//   ....[6]....
        /*0094*/ 	.word	0x00002bd0


	//   ....[7]....
        /*0098*/ 	.word	0x00002bf0


	//   ....[8]....
        /*009c*/ 	.word	0x00002c20


	//   ....[9]....
        /*00a0*/ 	.word	0x00002c40


	//   ....[10]....
        /*00a4*/ 	.word	0x00002c70


	//   ....[11]....
        /*00a8*/ 	.word	0x00002c90


	//   ....[12]....
        /*00ac*/ 	.word	0x00002cc0


	//   ....[13]....
        /*00b0*/ 	.word	0x00002ce0


	//   ....[14]....
        /*00b4*/ 	.word	0x00002d10


	//   ....[15]....
        /*00b8*/ 	.word	0x00002d50


	//   ....[16]....
        /*00bc*/ 	.word	0x000033c0


	//   ....[17]....
        /*00c0*/ 	.word	0x000038f0


	//   ....[18]....
        /*00c4*/ 	.word	0x00003b10


	//----- nvinfo : EIATTR_EXIT_INSTR_OFFSETS
	.align		4
.L_3305:
        /*00c8*/ 	.byte	0x04, 0x1c
        /*00ca*/ 	.short	(.L_3307 - .L_3306)


	//   ....[0]....
.L_3306:
        /*00cc*/ 	.word	0x000002b0


	//   ....[1]....
        /*00d0*/ 	.word	0x000012f0


	//   ....[2]....
        /*00d4*/ 	.word	0x00001500


	//   ....[3]....
        /*00d8*/ 	.word	0x00003e40


	//----- nvinfo : EIATTR_MAX_THREADS
	.align		4
.L_3307:
        /*00dc*/ 	.byte	0x04, 0x05
        /*00de*/ 	.short	(.L_3309 - .L_3308)
.L_3308:
        /*00e0*/ 	.word	0x00000020
        /*00e4*/ 	.word	0x00000001
        /*00e8*/ 	.word	0x00000001


	//----- nvinfo : EIATTR_CRS_STACK_SIZE
	.align		4
.L_3309:
        /*00ec*/ 	.byte	0x04, 0x1e
        /*00ee*/ 	.short	(.L_3311 - .L_3310)
.L_3310:
        /*00f0*/ 	.word	0x00000000


	//----- nvinfo : EIATTR_CBANK_PARAM_SIZE
	.align		4
.L_3311:
        /*00f4*/ 	.byte	0x03, 0x19
        /*00f6*/ 	.short	0x0188


	//----- nvinfo : EIATTR_PARAM_CBANK
	.align		4
        /*00f8*/ 	.byte	0x04, 0x0a
        /*00fa*/ 	.short	(.L_3313 - .L_3312)
	.align		4
.L_3312:
        /*00fc*/ 	.word	index@(.nv.constant0._Z25selective_scan_fwd_kernelI32Selective_Scan_fwd_kernel_traitsILi32ELi4ELi1ELb1ELb1ELb1ELb1ELb1EN3c104HalfEfS2_EEv13SSMParamsBase)
        /*0100*/ 	.short	0x0210
        /*0102*/ 	.short	0x0188


	//----- nvinfo : EIATTR_SW_WAR
	.align		4
.L_3313:
        /*0104*/ 	.byte	0x04, 0x36
        /*0106*/ 	.short	(.L_3315 - .L_3314)
.L_3314:
        /*0108*/ 	.word	0x00000008
.L_3315:


//--------------------- .nv.info._Z25selective_scan_fwd_kernelI32Selective_Scan_fwd_kernel_traitsILi64ELi16ELi1ELb0ELb1ELb1ELb0ELb0EN3c104HalfEfS2_EEv13SSMParamsBase --------------------------
	.section	.nv.info._Z25selective_scan_fwd_kernelI32Selective_Scan_fwd_kernel_traitsILi64ELi16ELi1ELb0ELb1ELb1ELb0ELb0EN3c104HalfEfS2_EEv13SSMParamsBase,"",@"SHT_CUDA_INFO"
	.sectionflags	@""
	.align	4


	//----- nvinfo : EIATTR_CUDA_API_VERSION
	.align		4
        /*0000*/ 	.byte	0x04, 0x37
        /*0002*/ 	.short	(.L_3317 - .L_3316)
.L_3316:
        /*0004*/ 	.word	0x00000082


	//----- nvinfo : EIATTR_KPARAM_INFO
	.align		4
.L_3317:
        /*0008*/ 	.byte	0x04, 0x17
        /*000a*/ 	.short	(.L_3319 - .L_3318)
.L_3318:
        /*000c*/ 	.word	0x00000000
        /*0010*/ 	.short	0x0000
        /*0012*/ 	.short	0x0000
        /*0014*/ 	.byte	0x00, 0xf0, 0x21, 0x06


	//----- nvinfo : EIATTR_SPARSE_MMA_MASK
	.align		4
.L_3319:
        /*0018*/ 	.byte	0x03, 0x50
        /*001a*/ 	.short	0x0000


	//----- nvinfo : EIATTR_MAXREG_COUNT
	.align		4
        /*001c*/ 	.byte	0x03, 0x1b
        /*001e*/ 	.short	0x00a8


	//----- nvinfo : EIATTR_NUM_BARRIERS
	.align		4
        /*0020*/ 	.byte	0x02, 0x4c
        /*0022*/ 	.byte	0x01
	.zero		1


	//----- nvinfo : EIATTR_MERCURY_ISA_VERSION
	.align		4
        /*0024*/ 	.byte	0x03, 0x5f
        /*0026*/ 	.short	0x0101


	//----- nvinfo : EIATTR_COOP_GROUP_MASK_REGIDS
	.align		4
        /*0028*/ 	.byte	0x04, 0x29
        /*002a*/ 	.short	(.L_3321 - .L_3320)


	//   ....[0]....
.L_3320:
        /*002c*/ 	.word	0xffffffff


	//   ....[1]....
        /*0030*/ 	.word	0xffffffff


	//   ....[2]....
        /*0034*/ 	.word	0xffffffff


	//   ....[3]....
        /*0038*/ 	.word	0xffffffff


	//   ....[4]....
        /*003c*/ 	.word	0xffffffff


	//   ....[5]....
        /*0040*/ 	.word	0xffffffff


	//   ....[6]....
        /*0044*/ 	.word	0xffffffff


	//   ....[7]....
        /*0048*/ 	.word	0xffffffff


	//   ....[8]....
        /*004c*/ 	.word	0xffffffff


	//   ....[9]....
        /*0050*/ 	.word	0xffffffff


	//   ....[10]....
        /*0054*/ 	.word	0xffffffff


	//   ....[11]....
        /*0058*/ 	.word	0xffffffff


	//   ....[12]....
        /*005c*/ 	.word	0xffffffff


	//   ....[13]....
        /*0060*/ 	.word	0xffffffff


	//   ....[14]....
        /*0064*/ 	.word	0xffffffff


	//   ....[15]....
        /*0068*/ 	.word	0xffffffff


	//   ....[16]....
        /*006c*/ 	.word	0xffffffff


	//----- nvinfo : EIATTR_COOP_GROUP_INSTR_OFFSETS
	.align		4
.L_3321:
        /*0070*/ 	.byte	0x04, 0x28
        /*0072*/ 	.short	(.L_3323 - .L_3322)


	//   ....[0]....
.L_3322:
        /*0074*/ 	.word	0x00001f70


	//   ....[1]....
        /*0078*/ 	.word	0x00002410


	//   ....[2]....
        /*007c*/ 	.word	0x000055f0


	//   ....[3]....
        /*0080*/ 	.word	0x00006740


	//   ....[4]....
        /*0084*/ 	.word	0x00006d90


	//   ....[5]....
        /*0088*/ 	.word	0x00006da0


	//   ....[6]....
        /*008c*/ 	.word	0x00006dd0


	//   ....[7]....
        /*0090*/ 	.word	0x00006df0


	//   ....[8]....
        /*0094*/ 	.word	0x00006e20


	//   ....[9]....
        /*0098*/ 	.word	0x00006e40


	//   ....[10]....
        /*009c*/ 	.word	0x00006e70


	//   ....[11]....
        /*00a0*/ 	.word	0x00006e90


	//   ....[12]....
        /*00a4*/ 	.word	0x00006ec0


	//   ....[13]....
        /*00a8*/ 	.word	0x00006ee0


	//   ....[14]....
        /*00ac*/ 	.word	0x00006f90


	//   ....[15]....
        /*00b0*/ 	.word	0x00006fa0


	//   ....[16]....
        /*00b4*/ 	.word	0x00007a90


	//----- nvinfo : EIATTR_EXIT_INSTR_OFFSETS
	.align		4
.L_3323:
        /*00b8*/ 	.byte	0x04, 0x1c
        /*00ba*/ 	.short	(.L_3325 - .L_3324)


	//   ....[0]....
.L_3324:
        /*00bc*/ 	.word	0x000002a0


	//   ....[1]....
        /*00c0*/ 	.word	0x00001230


	//   ....[2]....
        /*00c4*/ 	.word	0x000013a0


	//   ....[3]....
        /*00c8*/ 	.word	0x000081c0


	//----- nvinfo : EIATTR_MAX_THREADS
	.align		4
.L_3325:
        /*00cc*/ 	.byte	0x04, 0x05
        /*00ce*/ 	.short	(.L_3327 - .L_3326)
.L_3326:
        /*00d0*/ 	.word	0x00000040
        /*00d4*/ 	.word	0x00000001
        /*00d8*/ 	.word	0x00000001


	//----- nvinfo : EIATTR_CRS_STACK_SIZE
	.align		4
.L_3327:
        /*00dc*/ 	.byte	0x04, 0x1e
        /*00de*/ 	.short	(.L_3329 - .L_3328)
.L_3328:
        /*00e0*/ 	.word	0x00000000


	//----- nvinfo : EIATTR_CBANK_PARAM_SIZE
	.align		4
.L_3329:
        /*00e4*/ 	.byte	0x03, 0x19
        /*00e6*/ 	.short	0x0188


	//----- nvinfo : EIATTR_PARAM_CBANK
	.align		4
        /*00e8*/ 	.byte	0x04, 0x0a
        /*00ea*/ 	.short	(.L_3331 - .L_3330)
	.align		4
.L_3330:
        /*00ec*/ 	.word	index@(.nv.constant0._Z25selective_scan_fwd_kernelI32Selective_Scan_fwd_kernel_traitsILi64ELi16ELi1ELb0ELb1ELb1ELb0ELb0EN3c104HalfEfS2_EEv13SSMParamsBase)
        /*00f0*/ 	.short	0x0210
        /*00f2*/ 	.short	0x0188


	//----- nvinfo : EIATTR_SW_WAR
	.align		4
.L_3331:
        /*00f4*/ 	.byte	0x04, 0x36
        /*00f6*/ 	.short	(.L_3333 - .L_3332)
.L_3332:
        /*00f8*/ 	.word	0x00000008
.L_3333:


//--------------------- .nv.info._Z25selective_scan_fwd_kernelI32Selective_Scan_fwd_kernel_traitsILi64ELi16ELi1ELb0ELb1ELb1ELb0ELb1EN3c104HalfEfS2_EEv13SSMParamsBase --------------------------
	.section	.nv.info._Z25selective_scan_fwd_kernelI32Selective_Scan_fwd_kernel_traitsILi64ELi16ELi1ELb0ELb1ELb1ELb0ELb1EN3c104HalfEfS2_EEv13SSMParamsBase,"",@"SHT_CUDA_INFO"
	.sectionflags	@""
	.align	4


	//----- nvinfo : EIATTR_CUDA_API_VERSION
	.align		4
        /*0000*/ 	.byte	0x04, 0x37
        /*0002*/ 	.short	(.L_3335 - .L_3334)
.L_3334:
        /*0004*/ 	.word	0x00000082


	//----- nvinfo : EIATTR_KPARAM_INFO
	.align		4
.L_3335:
        /*0008*/ 	.byte	0x04, 0x17
        /*000a*/ 	.short	(.L_3337 - .L_3336)
.L_3336:
        /*000c*/ 	.word	0x00000000
        /*0010*/ 	.short	0x0000
        /*0012*/ 	.short	0x0000
        /*0014*/ 	.byte	0x00, 0xf0, 0x21, 0x06


	//----- nvinfo : EIATTR_SPARSE_MMA_MASK
	.align		4
.L_3337:
        /*0018*/ 	.byte	0x03, 0x50
        /*001a*/ 	.short	0x0000


	//----- nvinfo : EIATTR_MAXREG_COUNT
	.align		4
        /*001c*/ 	.byte	0x03, 0x1b
        /*001e*/ 	.short	0x00a8


	//----- nvinfo : EIATTR_NUM_BARRIERS
	.align		4
        /*0020*/ 	.byte	0x02, 0x4c
        /*0022*/ 	.byte	0x01
	.zero		1


	//----- nvinfo : EIATTR_ANNOTATIONS
	.align		4
        /*0024*/ 	.byte	0x04, 0x55
        /*0026*/ 	.short	(.L_3339 - .L_3338)


	//   ....[0]....
.L_3338:
        /*0028*/ 	.word	0x00000001
        /*002c*/ 	.byte	0x10, 0x0f, 0x00, 0x00, 0x01, 0x00, 0x00, 0x00, 0x80, 0x0f, 0x00, 0x00, 0x01, 0x00, 0x00, 0x00
        /*003c*/ 	.byte	0x90, 0x0f, 0x00, 0x00, 0x01, 0x00, 0x00, 0x00, 0xc0, 0x13, 0x00, 0x00, 0x01, 0x00, 0x00, 0x00
        /*004c*/ 	.byte	0xd0, 0x13, 0x00, 0x00, 0x01, 0x00, 0x00, 0x00, 0xf0, 0x13, 0x00, 0x00


	//----- nvinfo : EIATTR_MERCURY_ISA_VERSION
	.align		4
.L_3339:
        /*0058*/ 	.byte	0x03, 0x5f
        /*005a*/ 	.short	0x0101


	//----- nvinfo : EIATTR_COOP_GROUP_MASK_REGIDS
	.align		4
        /*005c*/ 	.byte	0x04, 0x29
        /*005e*/ 	.short	(.L_3341 - .L_3340)


	//   ....[0]....
.L_3340:
        /*0060*/ 	.word	0xffffffff


	//   ....[1]....
        /*0064*/ 	.word	0xffffffff


	//   ....[2]....
        /*0068*/ 	.word	0xffffffff


	//   ....[3]....
        /*006c*/ 	.word	0xffffffff


	//   ....[4]....
        /*0070*/ 	.word	0xffffffff


	//   ....[5]....
        /*0074*/ 	.word	0xffffffff


	//   ....[6]....
        /*0078*/ 	.word	0xffffffff


	//   ....[7]....
        /*007c*/ 	.word	0xffffffff


	//   ....[8]....
        /*0080*/ 	.word	0xffffffff


	//   ....[9]....
        /*0084*/ 	.word	0xffffffff


	//   ....[10]....
        /*0088*/ 	.word	0xffffffff


	//   ....[11]....
        /*008c*/ 	.word	0xffffffff


	//   ....[12]....
        /*0090*/ 	.word	0xffffffff


	//   ....[13]....
        /*0094*/ 	.word	0xffffffff


	//   ....[14]....
        /*0098*/ 	.word	0xffffffff


	//   ....[15]....
        /*009c*/ 	.word	0xffffffff


	//   ....[16]....
        /*00a0*/ 	.word	0xffffffff


	//----- nvinfo : EIATTR_COOP_GROUP_INSTR_OFFSETS
	.align		4
.L_3341:
        /*00a4*/ 	.byte	0x04, 0x28
        /*00a6*/ 	.short	(.L_3343 - .L_3342)


	//   ....[0]....
.L_3342:
        /*00a8*/ 	.word	0x00002040


	//   ....[1]....
        /*00ac*/ 	.word	0x00002510


	//   ....[2]....
        /*00b0*/ 	.word	0x00005700


	//   ....[3]....
        /*00b4*/ 	.word	0x00006850


	//   ....[4]....
        /*00b8*/ 	.word	0x00006ea0


	//   ....[5]....
        /*00bc*/ 	.word	0x00006eb0


	//   ....[6]....
        /*00c0*/ 	.word	0x00006ee0


	//   ....[7]....
        /*00c4*/ 	.word	0x00006f00


	//   ....[8]....
        /*00c8*/ 	.word	0x00006f30


	//   ....[9]....
        /*00cc*/ 	.word	0x00006f50


	//   ....[10]....
        /*00d0*/ 	.word	0x00006f80


	//   ....[11]....
        /*00d4*/ 	.word	0x00006fa0


	//   ....[12]....
        /*00d8*/ 	.word	0x00006fd0


	//   ....[13]....
        /*00dc*/ 	.word	0x00006ff0


	//   ....[14]....
        /*00e0*/ 	.word	0x00007030


	//   ....[15]....
        /*00e4*/ 	.word	0x00007050


	//   ....[16]....
        /*00e8*/ 	.word	0x00007bb0


	//----- nvinfo : EIATTR_EXIT_INSTR_OFFSETS
	.align		4
.L_3343:
        /*00ec*/ 	.byte	0x04, 0x1c
        /*00ee*/ 	.short	(.L_3345 - .L_3344)


	//   ....[0]....
.L_3344:
        /*00f0*/ 	.word	0x000002c0


	//   ....[1]....
        /*00f4*/ 	.word	0x00001300


	//   ....[2]....
        /*00f8*/ 	.word	0x00001480


	//   ....[3]....
        /*00fc*/ 	.word	0x000082d0


	//----- nvinfo : EIATTR_MAX_THREADS
	.align		4
.L_3345:
        /*0100*/ 	.byte	0x04, 0x05
        /*0102*/ 	.short	(.L_3347 - .L_3346)
.L_3346:
        /*0104*/ 	.word	0x00000040
        /*0108*/ 	.word	0x00000001
        /*010c*/ 	.word	0x00000001


	//----- nvinfo : EIATTR_CRS_STACK_SIZE
	.align		4
.L_3347:
        /*0110*/ 	.byte	0x04, 0x1e
        /*0112*/ 	.short	(.L_3349 - .L_3348)
.L_3348:
        /*0114*/ 	.word	0x00000000


	//----- nvinfo : EIATTR_CBANK_PARAM_SIZE
	.align		4
.L_3349:
        /*0118*/ 	.byte	0x03, 0x19
        /*011a*/ 	.short	0x0188


	//----- nvinfo : EIATTR_PARAM_CBANK
	.align		4
        /*011c*/ 	.byte	0x04, 0x0a
        /*011e*/ 	.short	(.L_3351 - .L_3350)
	.align		4
.L_3350:
        /*0120*/ 	.word	index@(.nv.constant0._Z25selective_scan_fwd_kernelI32Selective_Scan_fwd_kernel_traitsILi64ELi16ELi1ELb0ELb1ELb1ELb0ELb1EN3c104HalfEfS2_EEv13SSMParamsBase)
        /*0124*/ 	.short	0x0210
        /*0126*/ 	.short	0x0188


	//----- nvinfo : EIATTR_SW_WAR
	.align		4
.L_3351:
        /*0128*/ 	.byte	0x04, 0x36
        /*012a*/ 	.short	(.L_3353 - .L_3352)
.L_3352:
        /*012c*/ 	.word	0x00000008
.L_3353:


//--------------------- .nv.info._Z25selective_scan_fwd_kernelI32Selective_Scan_fwd_kernel_traitsILi64ELi16ELi1ELb0ELb1ELb1ELb1ELb0EN3c104HalfEfS2_EEv13SSMParamsBase --------------------------
	.section	.nv.info._Z25selective_scan_fwd_kernelI32Selective_Scan_fwd_kernel_traitsILi64ELi16ELi1ELb0ELb1ELb1ELb1ELb0EN3c104HalfEfS2_EEv13SSMParamsBase,"",@"SHT_CUDA_INFO"
	.sectionflags	@""
	.align	4


	//----- nvinfo : EIATTR_CUDA_API_VERSION
	.align		4
        /*0000*/ 	.byte	0x04, 0x37
        /*0002*/ 	.short	(.L_3355 - .L_3354)
.L_3354:
        /*0004*/ 	.word	0x00000082


	//----- nvinfo : EIATTR_KPARAM_INFO
	.align		4
.L_3355:
        /*0008*/ 	.byte	0x04, 0x17
        /*000a*/ 	.short	(.L_3357 - .L_3356)
.L_3356:
        /*000c*/ 	.word	0x00000000
        /*0010*/ 	.short	0x0000
        /*0012*/ 	.short	0x0000
        /*0014*/ 	.byte	0x00, 0xf0, 0x21, 0x06


	//----- nvinfo : EIATTR_SPARSE_MMA_MASK
	.align		4
.L_3357:
        /*0018*/ 	.byte	0x03, 0x50
        /*001a*/ 	.short	0x0000


	//----- nvinfo : EIATTR_MAXREG_COUNT
	.align		4
        /*001c*/ 	.byte	0x03, 0x1b
        /*001e*/ 	.short	0x00a8


	//----- nvinfo : EIATTR_NUM_BARRIERS
	.align		4
        /*0020*/ 	.byte	0x02, 0x4c
        /*0022*/ 	.byte	0x01
	.zero		1


	//----- nvinfo : EIATTR_MERCURY_ISA_VERSION
	.align		4
        /*0024*/ 	.byte	0x03, 0x5f
        /*0026*/ 	.short	0x0101


	//----- nvinfo : EIATTR_COOP_GROUP_MASK_REGIDS
	.align		4
        /*0028*/ 	.byte	0x04, 0x29
        /*002a*/ 	.short	(.L_3359 - .L_3358)


	//   ....[0]....
.L_3358:
        /*002c*/ 	.word	0xffffffff


	//   ....[1]....
        /*0030*/ 	.word	0xffffffff


	//   ....[2]....
        /*0034*/ 	.word	0xffffffff


	//   ....[3]....
        /*0038*/ 	.word	0xffffffff


	//   ....[4]....
        /*003c*/ 	.word	0xffffffff


	//   ....[5]....
        /*0040*/ 	.word	0xffffffff


	//   ....[6]....
        /*0044*/ 	.word	0xffffffff


	//   ....[7]....
        /*0048*/ 	.word	0xffffffff


	//   ....[8]....
        /*004c*/ 	.word	0xffffffff


	//   ....[9]....
        /*0050*/ 	.word	0xffffffff


	//   ....[10]....
        /*0054*/ 	.word	0xffffffff


	//   ....[11]....
        /*0058*/ 	.word	0xffffffff


	//   ....[12]....
        /*005c*/ 	.word	0xffffffff


	//   ....[13]....
        /*0060*/ 	.word	0xffffffff


	//   ....[14]....
        /*0064*/ 	.word	0xffffffff


	//   ....[15]....
        /*0068*/ 	.word	0xffffffff


	//   ....[16]....
        /*006c*/ 	.word	0xffffffff


	//   ....[17]....
        /*0070*/ 	.word	0xffffffff


	//   ....[18]....
        /*0074*/ 	.word	0xffffffff


	//----- nvinfo : EIATTR_COOP_GROUP_INSTR_OFFSETS
	.align		4
.L_3359:
        /*0078*/ 	.byte	0x04, 0x28
        /*007a*/ 	.short	(.L_3361 - .L_3360)


	//   ....[0]....
.L_3360:
        /*007c*/ 	.word	0x00001f70


	//   ....[1]....
        /*0080*/ 	.word	0x00002410


	//   ....[2]....
        /*0084*/ 	.word	0x000055f0


	//   ....[3]....
        /*0088*/ 	.word	0x00006740


	//   ....[4]....
        /*008c*/ 	.word	0x00006d90


	//   ....[5]....
        /*0090*/ 	.word	0x00006da0


	//   ....[6]....
        /*0094*/ 	.word	0x00006dd0


	//   ....[7]....
        /*0098*/ 	.word	0x00006df0


	//   ....[8]....
        /*009c*/ 	.word	0x00006e20


	//   ....[9]....
        /*00a0*/ 	.word	0x00006e40


	//   ....[10]....
        /*00a4*/ 	.word	0x00006e70


	//   ....[11]....
        /*00a8*/ 	.word	0x00006e90


	//   ....[12]....
        /*00ac*/ 	.word	0x00006ec0


	//   ....[13]....
        /*00b0*/ 	.word	0x00006ee0


	//   ....[14]....
        /*00b4*/ 	.word	0x00006f90


	//   ....[15]....
        /*00b8*/ 	.word	0x00006fa0


	//   ....[16]....
        /*00bc*/ 	.word	0x00007b20


	//   ....[17]....
        /*00c0*/ 	.word	0x00008780


	//   ....[18]....
        /*00c4*/ 	.word	0x000091c0


	//----- nvinfo : EIATTR_EXIT_INSTR_OFFSETS
	.align		4
.L_3361:
        /*00c8*/ 	.byte	0x04, 0x1c
        /*00ca*/ 	.short	(.L_3363 - .L_3362)


	//   ....[0]....
.L_3362:
        /*00cc*/ 	.word	0x000002a0


	//   ....[1]....
        /*00d0*/ 	.word	0x00001230


	//   ....[2]....
        /*00d4*/ 	.word	0x000013a0


	//   ....[3]....
        /*00d8*/ 	.word	0x000097c0


	//----- nvinfo : EIATTR_MAX_THREADS
	.align		4
.L_3363:
        /*00dc*/ 	.byte	0x04, 0x05
        /*00de*/ 	.short	(.L_3365 - .L_3364)
.L_3364:
        /*00e0*/ 	.word	0x00000040
        /*00e4*/ 	.word	0x00000001
        /*00e8*/ 	.word	0x00000001


	//----- nvinfo : EIATTR_CRS_STACK_SIZE
	.align		4
.L_3365:
        /*00ec*/ 	.byte	0x04, 0x1e
        /*00ee*/ 	.short	(.L_3367 - .L_3366)
.L_3366:
        /*00f0*/ 	.word	0x00000000


	//----- nvinfo : EIATTR_CBANK_PARAM_SIZE
	.align		4
.L_3367:
        /*00f4*/ 	.byte	0x03, 0x19
        /*00f6*/ 	.short	0x0188


	//----- nvinfo : EIATTR_PARAM_CBANK
	.align		4
        /*00f8*/ 	.byte	0x04, 0x0a
        /*00fa*/ 	.short	(.L_3369 - .L_3368)
	.align		4
.L_3368:
        /*00fc*/ 	.word	index@(.nv.constant0._Z25selective_scan_fwd_kernelI32Selective_Scan_fwd_kernel_traitsILi64ELi16ELi1ELb0ELb1ELb1ELb1ELb0EN3c104HalfEfS2_EEv13SSMParamsBase)
        /*0100*/ 	.short	0x0210
        /*0102*/ 	.short	0x0188


	//----- nvinfo : EIATTR_SW_WAR
	.align		4
.L_3369:
        /*0104*/ 	.byte	0x04, 0x36
        /*0106*/ 	.short	(.L_3371 - .L_3370)
.L_3370:
        /*0108*/ 	.word	0x00000008
.L_3371:


//--------------------- .nv.info._Z25selective_scan_fwd_kernelI32Selective_Scan_fwd_kernel_traitsILi64ELi16ELi1ELb0ELb1ELb1ELb1ELb1EN3c104HalfEfS2_EEv13SSMParamsBase --------------------------
	.section	.nv.info._Z25selective_scan_fwd_kernelI32Selective_Scan_fwd_kernel_traitsILi64ELi16ELi1ELb0ELb1ELb1ELb1ELb1EN3c104HalfEfS2_EEv13SSMParamsBase,"",@"SHT_CUDA_INFO"
	.sectionflags	@""
	.align	4


	//----- nvinfo : EIATTR_CUDA_API_VERSION
	.align		4
        /*0000*/ 	.byte	0x04, 0x37
        /*0002*/ 	.short	(.L_3373 - .L_3372)
.L_3372:
        /*0004*/ 	.word	0x00000082


	//----- nvinfo : EIATTR_KPARAM_INFO
	.align		4
.L_3373:
        /*0008*/ 	.byte	0x04, 0x17
        /*000a*/ 	.short	(.L_3375 - .L_3374)
.L_3374:
        /*000c*/ 	.word	0x00000000
        /*0010*/ 	.short	0x0000
        /*0012*/ 	.short	0x0000
        /*0014*/ 	.byte	0x00, 0xf0, 0x21, 0x06


	//----- nvinfo : EIATTR_SPARSE_MMA_MASK
	.align		4
.L_3375:
        /*0018*/ 	.byte	0x03, 0x50
        /*001a*/ 	.short	0x0000


	//----- nvinfo : EIATTR_MAXREG_COUNT
	.align		4
        /*001c*/ 	.byte	0x03, 0x1b
        /*001e*/ 	.short	0x00a8


	//----- nvinfo : EIATTR_NUM_BARRIERS
	.align		4
        /*0020*/ 	.byte	0x02, 0x4c
        /*0022*/ 	.byte	0x01
	.zero		1


	//----- nvinfo : EIATTR_ANNOTATIONS
	.align		4
        /*0024*/ 	.byte	0x04, 0x55
        /*0026*/ 	.short	(.L_3377 - .L_3376)


	//   ....[0]....
.L_3376:
        /*0028*/ 	.word	0x00000001
        /*002c*/ 	.byte	0x00, 0x0f, 0x00, 0x00, 0x01, 0x00, 0x00, 0x00, 0x80, 0x0f, 0x00, 0x00, 0x01, 0x00, 0x00, 0x00
        /*003c*/ 	.byte	0x90, 0x0f, 0x00, 0x00, 0x01, 0x00, 0x00, 0x00, 0xc0, 0x13, 0x00, 0x00, 0x01, 0x00, 0x00, 0x00
        /*004c*/ 	.byte	0xd0, 0x13, 0x00, 0x00, 0x01, 0x00, 0x00, 0x00, 0xf0, 0x13, 0x00, 0x00


	//----- nvinfo : EIATTR_MERCURY_ISA_VERSION
	.align		4
.L_3377:
        /*0058*/ 	.byte	0x03, 0x5f
        /*005a*/ 	.short	0x0101


	//----- nvinfo : EIATTR_COOP_GROUP_MASK_REGIDS
	.align		4
        /*005c*/ 	.byte	0x04, 0x29
        /*005e*/ 	.short	(.L_3379 - .L_3378)


	//   ....[0]....
.L_3378:
        /*0060*/ 	.word	0xffffffff


	//   ....[1]....
        /*0064*/ 	.word	0xffffffff


	//   ....[2]....
        /*0068*/ 	.word	0xffffffff


	//   ....[3]....
        /*006c*/ 	.word	0xffffffff


	//   ....[4]....
        /*0070*/ 	.word	0xffffffff


	//   ....[5]....
        /*0074*/ 	.word	0xffffffff


	//   ....[6]....
        /*0078*/ 	.word	0xffffffff


	//   ....[7]....
        /*007c*/ 	.word	0xffffffff


	//   ....[8]....
        /*0080*/ 	.word	0xffffffff


	//   ....[9]....
        /*0084*/ 	.word	0xffffffff


	//   ....[10]....
        /*0088*/ 	.word	0xffffffff


	//   ....[11]....
        /*008c*/ 	.word	0xffffffff


	//   ....[12]....
        /*0090*/ 	.word	0xffffffff


	//   ....[13]....
        /*0094*/ 	.word	0xffffffff


	//   ....[14]....
        /*0098*/ 	.word	0xffffffff


	//   ....[15]....
        /*009c*/ 	.word	0xffffffff


	//   ....[16]....
        /*00a0*/ 	.word	0xffffffff


	//   ....[17]....
        /*00a4*/ 	.word	0xffffffff


	//   ....[18]....
        /*00a8*/ 	.word	0xffffffff


	//----- nvinfo : EIATTR_COOP_GROUP_INSTR_OFFSETS
	.align		4
.L_3379:
        /*00ac*/ 	.byte	0x04, 0x28
        /*00ae*/ 	.short	(.L_3381 - .L_3380)


	//   ....[0]....
.L_3380:
        /*00b0*/ 	.word	0x00002060


	//   ....[1]....
        /*00b4*/ 	.word	0x00002510


	//   ....[2]....
        /*00b8*/ 	.word	0x00005700


	//   ....[3]....
        /*00bc*/ 	.word	0x00006850


	//   ....[4]....
        /*00c0*/ 	.word	0x00006ea0


	//   ....[5]....
        /*00c4*/ 	.word	0x00006eb0


	//   ....[6]....
        /*00c8*/ 	.word	0x00006ee0


	//   ....[7]....
        /*00cc*/ 	.word	0x00006f00


	//   ....[8]....
        /*00d0*/ 	.word	0x00006f30


	//   ....[9]....
        /*00d4*/ 	.word	0x00006f50


	//   ....[10]....
        /*00d8*/ 	.word	0x00006f80


	//   ....[11]....
        /*00dc*/ 	.word	0x00006fa0


	//   ....[12]....
        /*00e0*/ 	.word	0x00006fd0


	//   ....[13]....
        /*00e4*/ 	.word	0x00006ff0


	//   ....[14]....
        /*00e8*/ 	.word	0x00007030


	//   ....[15]....
        /*00ec*/ 	.word	0x00007050


	//   ....[16]....
        /*00f0*/ 	.word	0x00007c50


	//   ....[17]....
        /*00f4*/ 	.word	0x00008890


	//   ....[18]....
        /*00f8*/ 	.word	0x000092d0


	//----- nvinfo : EIATTR_EXIT_INSTR_OFFSETS
	.align		4
.L_3381:
        /*00fc*/ 	.byte	0x04, 0x1c
        /*00fe*/ 	.short	(.L_3383 - .L_3382)


	//   ....[0]....
.L_3382:
        /*0100*/ 	.word	0x000002c0


	//   ....[1]....
        /*0104*/ 	.word	0x00001300


	//   ....[2]....
        /*0108*/ 	.word	0x00001480


	//   ....[3]....
        /*010c*/ 	.word	0x000098d0


	//----- nvinfo : EIATTR_MAX_THREADS
	.align		4
.L_3383:
        /*0110*/ 	.byte	0x04, 0x05
        /*0112*/ 	.short	(.L_3385 - .L_3384)
.L_3384:
        /*0114*/ 	.word	0x00000040
        /*0118*/ 	.word	0x00000001
        /*011c*/ 	.word	0x00000001


	//----- nvinfo : EIATTR_CRS_STACK_SIZE
	.align		4
.L_3385:
        /*0120*/ 	.byte	0x04, 0x1e
        /*0122*/ 	.short	(.L_3387 - .L_3386)
.L_3386:
        /*0124*/ 	.word	0x00000000


	//----- nvinfo : EIATTR_CBANK_PARAM_SIZE
	.align		4
.L_3387:
        /*0128*/ 	.byte	0x03, 0x19
        /*012a*/ 	.short	0x0188


	//----- nvinfo : EIATTR_PARAM_CBANK
	.align		4
        /*012c*/ 	.byte	0x04, 0x0a
        /*012e*/ 	.short	(.L_3389 - .L_3388)
	.align		4
.L_3388:
        /*0130*/ 	.word	index@(.nv.constant0._Z25selective_scan_fwd_kernelI32Selective_Scan_fwd_kernel_traitsILi64ELi16ELi1ELb0ELb1ELb1ELb1ELb1EN3c104HalfEfS2_EEv13SSMParamsBase)
        /*0134*/ 	.short	0x0210
        /*0136*/ 	.short	0x0188


	//----- nvinfo : EIATTR_SW_WAR
	.align		4
.L_3389:
        /*0138*/ 	.byte	0x04, 0x36
        /*013a*/ 	.short	(.L_3391 - .L_3390)
.L_3390:
        /*013c*/ 	.word	0x00000008
.L_3391:


//--------------------- .nv.info._Z25selective_scan_fwd_kernelI32Selective_Scan_fwd_kernel_traitsILi64ELi16ELi1ELb1ELb1ELb1ELb0ELb0EN3c104HalfEfS2_EEv13SSMParamsBase --------------------------
	.section	.nv.info._Z25selective_scan_fwd_kernelI32Selective_Scan_fwd_kernel_traitsILi64ELi16ELi1ELb1ELb1ELb1ELb0ELb0EN3c104HalfEfS2_EEv13SSMParamsBase,"",@"SHT_CUDA_INFO"
	.sectionflags	@""
	.align	4


	//----- nvinfo : EIATTR_CUDA_API_VERSION
	.align		4
        /*0000*/ 	.byte	0x04, 0x37
        /*0002*/ 	.short	(.L_3393 - .L_3392)
.L_3392:
        /*0004*/ 	.word	0x00000082


	//----- nvinfo : EIATTR_KPARAM_INFO
	.align		4
.L_3393:
        /*0008*/ 	.byte	0x04, 0x17
        /*000a*/ 	.short	(.L_3395 - .L_3394)
.L_3394:
        /*000c*/ 	.word	0x00000000
        /*0010*/ 	.short	0x0000
        /*0012*/ 	.short	0x0000
        /*0014*/ 	.byte	0x00, 0xf0, 0x21, 0x06


	//----- nvinfo : EIATTR_SPARSE_MMA_MASK
	.align		4
.L_3395:
        /*0018*/ 	.byte	0x03, 0x50
        /*001a*/ 	.short	0x0000


	//----- nvinfo : EIATTR_MAXREG_COUNT
	.align		4
        /*001c*/ 	.byte	0x03, 0x1b
        /*001e*/ 	.short	0x00a8


	//----- nvinfo : EIATTR_NUM_BARRIERS
	.align		4
        /*0020*/ 	.byte	0x02, 0x4c
        /*0022*/ 	.byte	0x01
	.zero		1


	//----- nvinfo : EIATTR_MERCURY_ISA_VERSION
	.align		4
        /*0024*/ 	.byte	0x03, 0x5f
        /*0026*/ 	.short	0x0101


	//----- nvinfo : EIATTR_COOP_GROUP_MASK_REGIDS
	.align		4
        /*0028*/ 	.byte	0x04, 0x29
        /*002a*/ 	.short	(.L_3397 - .L_3396)


	//   ....[0]....
.L_3396:
        /*002c*/ 	.word	0xffffffff


	//   ....[1]....
        /*0030*/ 	.word	0xffffffff


	//   ....[2]....
        /*0034*/ 	.word	0xffffffff


	//   ....[3]....
        /*0038*/ 	.word	0xffffffff


	//   ....[4]....
        /*003c*/ 	.word	0xffffffff


	//   ....[5]....
        /*0040*/ 	.word	0xffffffff


	//   ....[6]....
        /*0044*/ 	.word	0xffffffff


	//   ....[7]....
        /*0048*/ 	.word	0xffffffff


	//   ....[8]....
        /*004c*/ 	.word	0xffffffff


	//   ....[9]....
        /*0050*/ 	.word	0xffffffff


	//   ....[10]....
        /*0054*/ 	.word	0xffffffff


	//   ....[11]....
        /*0058*/ 	.word	0xffffffff


	//   ....[12]....
        /*005c*/ 	.word	0xffffffff


	//   ....[13]....
        /*0060*/ 	.word	0xffffffff


	//   ....[14]....
        /*0064*/ 	.word	0xffffffff


	//   ....[15]....
        /*0068*/ 	.word	0xffffffff


	//   ....[16]....
        /*006c*/ 	.word	0xffffffff


	//----- nvinfo : EIATTR_COOP_GROUP_INSTR_OFFSETS
	.align		4
.L_3397:
        /*0070*/ 	.byte	0x04, 0x28
        /*0072*/ 	.short	(.L_3399 - .L_3398)


	//   ....[0]....
.L_3398:
        /*0074*/ 	.word	0x00001670


	//   ....[1]....
        /*0078*/ 	.word	0x00001700


	//   ....[2]....
        /*007c*/ 	.word	0x00004390


	//   ....[3]....
        /*0080*/ 	.word	0x00004b90


	//   ....[4]....
        /*0084*/ 	.word	0x00005100


	//   ....[5]....
        /*0088*/ 	.word	0x00005110


	//   ....[6]....
        /*008c*/ 	.word	0x00005140


	//   ....[7]....
        /*0090*/ 	.word	0x00005160


	//   ....[8]....
        /*0094*/ 	.word	0x00005190


	//   ....[9]....
        /*0098*/ 	.word	0x000051b0


	//   ....[10]....
        /*009c*/ 	.word	0x000051e0


	//   ....[11]....
        /*00a0*/ 	.word	0x00005200


	//   ....[12]....
        /*00a4*/ 	.word	0x00005230


	//   ....[13]....
        /*00a8*/ 	.word	0x00005250


	//   ....[14]....
        /*00ac*/ 	.word	0x000052a0


	//   ....[15]....
        /*00b0*/ 	.word	0x00005300


	//   ....[16]....
        /*00b4*/ 	.word	0x00005ce0


	//----- nvinfo : EIATTR_EXIT_INSTR_OFFSETS
	.align		4
.L_3399:
        /*00b8*/ 	.byte	0x04, 0x1c
        /*00ba*/ 	.short	(.L_3401 - .L_3400)


	//   ....[0]....
.L_3400:
        /*00bc*/ 	.word	0x00000290


	//   ....[1]....
        /*00c0*/ 	.word	0x00001280


	//   ....[2]....
        /*00c4*/ 	.word	0x00001520


	//   ....[3]....
        /*00c8*/ 	.word	0x00005e90


	//----- nvinfo : EIATTR_MAX_THREADS
	.align		4
.L_3401:
        /*00cc*/ 	.byte	0x04, 0x05
        /*00ce*/ 	.short	(.L_3403 - .L_3402)
.L_3402:
        /*00d0*/ 	.word	0x00000040
        /*00d4*/ 	.word	0x00000001
        /*00d8*/ 	.word	0x00000001


	//----- nvinfo : EIATTR_CRS_STACK_SIZE
	.align		4
.L_3403:
        /*00dc*/ 	.byte	0x04, 0x1e
        /*00de*/ 	.short	(.L_3405 - .L_3404)
.L_3404:
        /*00e0*/ 	.word	0x00000000


	//----- nvinfo : EIATTR_CBANK_PARAM_SIZE
	.align		4
.L_3405:
        /*00e4*/ 	.byte	0x03, 0x19
        /*00e6*/ 	.short	0x0188


	//----- nvinfo : EIATTR_PARAM_CBANK
	.align		4
        /*00e8*/ 	.byte	0x04, 0x0a
        /*00ea*/ 	.short	(.L_3407 - .L_3406)
	.align		4
.L_3406:
        /*00ec*/ 	.word	index@(.nv.constant0._Z25selective_scan_fwd_kernelI32Selective_Scan_fwd_kernel_traitsILi64ELi16ELi1ELb1ELb1ELb1ELb0ELb0EN3c104HalfEfS2_EEv13SSMParamsBase)
        /*00f0*/ 	.short	0x0210
        /*00f2*/ 	.short	0x0188


	//----- nvinfo : EIATTR_SW_WAR
	.align		4
.L_3407:
        /*00f4*/ 	.byte	0x04, 0x36
        /*00f6*/ 	.short	(.L_3409 - .L_3408)
.L_3408:
        /*00f8*/ 	.word	0x00000008
.L_3409:


//--------------------- .nv.info._Z25selective_scan_fwd_kernelI32Selective_Scan_fwd_kernel_traitsILi64ELi16ELi1ELb1ELb1ELb1ELb0ELb1EN3c104HalfEfS2_EEv13SSMParamsBase --------------------------
	.section	.nv.info._Z25selective_scan_fwd_kernelI32Selective_Scan_fwd_kernel_traitsILi64ELi16ELi1ELb1ELb1ELb1ELb0ELb1EN3c104HalfEfS2_EEv13SSMParamsBase,"",@"SHT_CUDA_INFO"
	.sectionflags	@""
	.align	4


	//----- nvinfo : EIATTR_CUDA_API_VERSION
	.align		4
        /*0000*/ 	.byte	0x04, 0x37
        /*0002*/ 	.short	(.L_3411 - .L_3410)
.L_3410:
        /*0004*/ 	.word	0x00000082


	//----- nvinfo : EIATTR_KPARAM_INFO
	.align		4
.L_3411:
        /*0008*/ 	.byte	0x04, 0x17
        /*000a*/ 	.short	(.L_3413 - .L_3412)
.L_3412:
        /*000c*/ 	.word	0x00000000
        /*0010*/ 	.short	0x0000
        /*0012*/ 	.short	0x0000
        /*0014*/ 	.byte	0x00, 0xf0, 0x21, 0x06


	//----- nvinfo : EIATTR_SPARSE_MMA_MASK
	.align		4
.L_3413:
        /*0018*/ 	.byte	0x03, 0x50
        /*001a*/ 	.short	0x0000


	//----- nvinfo : EIATTR_MAXREG_COUNT
	.align		4
        /*001c*/ 	.byte	0x03, 0x1b
        /*001e*/ 	.short	0x00a8


	//----- nvinfo : EIATTR_NUM_BARRIERS
	.align		4
        /*0020*/ 	.byte	0x02, 0x4c
        /*0022*/ 	.byte	0x01
	.zero		1


	//----- nvinfo : EIATTR_ANNOTATIONS
	.align		4
        /*0024*/ 	.byte	0x04, 0x55
        /*0026*/ 	.short	(.L_3415 - .L_3414)


	//   ....[0]....
.L_3414:
        /*0028*/ 	.word	0x00000001
        /*002c*/ 	.byte	0x10, 0x0f, 0x00, 0x00, 0x01, 0x00, 0x00, 0x00, 0x80, 0x0f, 0x00, 0x00, 0x01, 0x00, 0x00, 0x00
        /*003c*/ 	.byte	0x90, 0x0f, 0x00, 0x00, 0x01, 0x00, 0x00, 0x00, 0xc0, 0x13, 0x00, 0x00, 0x01, 0x00, 0x00, 0x00
        /*004c*/ 	.byte	0xd0, 0x13, 0x00, 0x00, 0x01, 0x00, 0x00, 0x00, 0xf0, 0x13, 0x00, 0x00


	//----- nvinfo : EIATTR_MERCURY_ISA_VERSION
	.align		4
.L_3415:
        /*0058*/ 	.byte	0x03, 0x5f
        /*005a*/ 	.short	0x0101


	//----- nvinfo : EIATTR_COOP_GROUP_MASK_REGIDS
	.align		4
        /*005c*/ 	.byte	0x04, 0x29
        /*005e*/ 	.short	(.L_3417 - .L_3416)


	//   ....[0]....
.L_3416:
        /*0060*/ 	.word	0xffffffff


	//   ....[1]....
        /*0064*/ 	.word	0xffffffff


	//   ....[2]....
        /*0068*/ 	.word	0xffffffff


	//   ....[3]....
        /*006c*/ 	.word	0xffffffff


	//   ....[4]....
        /*0070*/ 	.word	0xffffffff


	//   ....[5]....
        /*0074*/ 	.word	0xffffffff


	//   ....[6]....
        /*0078*/ 	.word	0xffffffff


	//   ....[7]....
        /*007c*/ 	.word	0xffffffff


	//   ....[8]....
        /*0080*/ 	.word	0xffffffff


	//   ....[9]....
        /*0084*/ 	.word	0xffffffff


	//   ....[10]....
        /*0088*/ 	.word	0xffffffff


	//   ....[11]....
        /*008c*/ 	.word	0xffffffff


	//   ....[12]....
        /*0090*/ 	.word	0xffffffff


	//   ....[13]....
        /*0094*/ 	.word	0xffffffff


	//   ....[14]....
        /*0098*/ 	.word	0xffffffff


	//   ....[15]....
        /*009c*/ 	.word	0xffffffff


	//   ....[16]....
        /*00a0*/ 	.word	0xffffffff


	//----- nvinfo : EIATTR_COOP_GROUP_INSTR_OFFSETS
	.align		4
.L_3417:
        /*00a4*/ 	.byte	0x04, 0x28
        /*00a6*/ 	.short	(.L_3419 - .L_3418)


	//   ....[0]....
.L_3418:
        /*00a8*/ 	.word	0x00002040


	//   ....[1]....
        /*00ac*/ 	.word	0x00002510


	//   ....[2]....
        /*00b0*/ 	.word	0x00005700


	//   ....[3]....
        /*00b4*/ 	.word	0x00006850


	//   ....[4]....
        /*00b8*/ 	.word	0x00006ea0


	//   ....[5]....
        /*00bc*/ 	.word	0x00006eb0


	//   ....[6]....
        /*00c0*/ 	.word	0x00006ee0


	//   ....[7]....
        /*00c4*/ 	.word	0x00006f00


	//   ....[8]....
        /*00c8*/ 	.word	0x00006f30


	//   ....[9]....
        /*00cc*/ 	.word	0x00006f50


	//   ....[10]....
        /*00d0*/ 	.word	0x00006f80


	//   ....[11]....
        /*00d4*/ 	.word	0x00006fa0


	//   ....[12]....
        /*00d8*/ 	.word	0x00006fd0


	//   ....[13]....
        /*00dc*/ 	.word	0x00006ff0


	//   ....[14]....
        /*00e0*/ 	.word	0x00007030


	//   ....[15]....
        /*00e4*/ 	.word	0x00007050


	//   ....[16]....
        /*00e8*/ 	.word	0x00007bb0


	//----- nvinfo : EIATTR_EXIT_INSTR_OFFSETS
	.align		4
.L_3419:
        /*00ec*/ 	.byte	0x04, 0x1c
        /*00ee*/ 	.short	(.L_3421 - .L_3420)


	//   ....[0]....
.L_3420:
        /*00f0*/ 	.word	0x000002c0


	//   ....[1]....
        /*00f4*/ 	.word	0x00001300


	//   ....[2]....
        /*00f8*/ 	.word	0x00001480


	//   ....[3]....
        /*00fc*/ 	.word	0x000082d0


	//----- nvinfo : EIATTR_MAX_THREADS
	.align		4
.L_3421:
        /*0100*/ 	.byte	0x04, 0x05
        /*0102*/ 	.short	(.L_3423 - .L_3422)
.L_3422:
        /*0104*/ 	.word	0x00000040
        /*0108*/ 	.word	0x00000001
        /*010c*/ 	.word	0x00000001


	//----- nvinfo : EIATTR_CRS_STACK_SIZE
	.align		4
.L_3423:
        /*0110*/ 	.byte	0x04, 0x1e
        /*0112*/ 	.short	(.L_3425 - .L_3424)
.L_3424:
        /*0114*/ 	.word	0x00000000


	//----- nvinfo : EIATTR_CBANK_PARAM_SIZE
	.align		4
.L_3425:
        /*0118*/ 	.byte	0x03, 0x19
        /*011a*/ 	.short	0x0188


	//----- nvinfo : EIATTR_PARAM_CBANK
	.align		4
        /*011c*/ 	.byte	0x04, 0x0a
        /*011e*/ 	.short	(.L_3427 - .L_3426)
	.align		4
.L_3426:
        /*0120*/ 	.word	index@(.nv.constant0._Z25selective_scan_fwd_kernelI32Selective_Scan_fwd_kernel_traitsILi64ELi16ELi1ELb1ELb1ELb1ELb0ELb1EN3c104HalfEfS2_EEv13SSMParamsBase)
        /*0124*/ 	.short	0x0210
        /*0126*/ 	.short	0x0188


	//----- nvinfo : EIATTR_SW_WAR
	.align		4
.L_3427:
        /*0128*/ 	.byte	0x04, 0x36
        /*012a*/ 	.short	(.L_3429 - .L_3428)
.L_3428:
        /*012c*/ 	.word	0x00000008
.L_3429:


//--------------------- .nv.info._Z25selective_scan_fwd_kernelI32Selective_Scan_fwd_kernel_traitsILi64ELi16ELi1ELb1ELb1ELb1ELb1ELb0EN3c104HalfEfS2_EEv13SSMParamsBase --------------------------
	.section	.nv.info._Z25selective_scan_fwd_kernelI32Selective_Scan_fwd_kernel_traitsILi64ELi16ELi1ELb1ELb1ELb1ELb1ELb0EN3c104HalfEfS2_EEv13SSMParamsBase,"",@"SHT_CUDA_INFO"
	.sectionflags	@""
	.align	4


	//----- nvinfo : EIATTR_CUDA_API_VERSION
	.align		4
        /*0000*/ 	.byte	0x04, 0x37
        /*0002*/ 	.short	(.L_3431 - .L_3430)
.L_3430:
        /*0004*/ 	.word	0x00000082


	//----- nvinfo : EIATTR_KPARAM_INFO
	.align		4
.L_3431:
        /*0008*/ 	.byte	0x04, 0x17
        /*000a*/ 	.short	(.L_3433 - .L_3432)
.L_3432:
        /*000c*/ 	.word	0x00000000
        /*0010*/ 	.short	0x0000
        /*0012*/ 	.short	0x0000
        /*0014*/ 	.byte	0x00, 0xf0, 0x21, 0x06


	//----- nvinfo : EIATTR_SPARSE_MMA_MASK
	.align		4
.L_3433:
        /*0018*/ 	.byte	0x03, 0x50
        /*001a*/ 	.short	0x0000


	//----- nvinfo : EIATTR_MAXREG_COUNT
	.align		4
        /*001c*/ 	.byte	0x03, 0x1b
        /*001e*/ 	.short	0x00a8


	//----- nvinfo : EIATTR_NUM_BARRIERS
	.align		4
        /*0020*/ 	.byte	0x02, 0x4c
        /*0022*/ 	.byte	0x01
	.zero		1


	//----- nvinfo : EIATTR_MERCURY_ISA_VERSION
	.align		4
        /*0024*/ 	.byte	0x03, 0x5f
        /*0026*/ 	.short	0x0101


	//----- nvinfo : EIATTR_COOP_GROUP_MASK_REGIDS
	.align		4
        /*0028*/ 	.byte	0x04, 0x29
        /*002a*/ 	.short	(.L_3435 - .L_3434)


	//   ....[0]....
.L_3434:
        /*002c*/ 	.word	0xffffffff


	//   ....[1]....
        /*0030*/ 	.word	0xffffffff


	//   ....[2]....
        /*0034*/ 	.word	0xffffffff


	//   ....[3]....
        /*0038*/ 	.word	0xffffffff


	//   ....[4]....
        /*003c*/ 	.word	0xffffffff


	//   ....[5]....
        /*0040*/ 	.word	0xffffffff


	//   ....[6]....
        /*0044*/ 	.word	0xffffffff


	//   ....[7]....
        /*0048*/ 	.word	0xffffffff


	//   ....[8]....
        /*004c*/ 	.word	0xffffffff


	//   ....[9]....
        /*0050*/ 	.word	0xffffffff


	//   ....[10]....
        /*0054*/ 	.word	0xffffffff


	//   ....[11]....
        /*0058*/ 	.word	0xffffffff


	//   ....[12]....
        /*005c*/ 	.word	0xffffffff


	//   ....[13]....
        /*0060*/ 	.word	0xffffffff


	//   ....[14]....
        /*0064*/ 	.word	0xffffffff


	//   ....[15]....
        /*0068*/ 	.word	0xffffffff


	//   ....[16]....
        /*006c*/ 	.word	0xffffffff


	//   ....[17]....
        /*0070*/ 	.word	0xffffffff


	//   ....[18]....
        /*0074*/ 	.word	0xffffffff


	//----- nvinfo : EIATTR_COOP_GROUP_INSTR_OFFSETS
	.align		4
.L_3435:
        /*0078*/ 	.byte	0x04, 0x28
        /*007a*/ 	.short	(.L_3437 - .L_3436)


	//   ....[0]....
.L_3436:
        /*007c*/ 	.word	0x00001630


	//   ....[1]....
        /*0080*/ 	.word	0x000016c0


	//   ....[2]....
        /*0084*/ 	.word	0x00004370


	//   ....[3]....
        /*0088*/ 	.word	0x00004b70


	//   ....[4]....
        /*008c*/ 	.word	0x000050e0


	//   ....[5]....
        /*0090*/ 	.word	0x000050f0


	//   ....[6]....
        /*0094*/ 	.word	0x00005120


	//   ....[7]....
        /*0098*/ 	.word	0x00005140


	//   ....[8]....
        /*009c*/ 	.word	0x00005170


	//   ....[9]....
        /*00a0*/ 	.word	0x00005190


	//   ....[10]....
        /*00a4*/ 	.word	0x000051c0


	//   ....[11]....
        /*00a8*/ 	.word	0x000051e0


	//   ....[12]....
        /*00ac*/ 	.word	0x00005210


	//   ....[13]....
        /*00b0*/ 	.word	0x00005230


	//   ....[14]....
        /*00b4*/ 	.word	0x00005280


	//   ....[15]....
        /*00b8*/ 	.word	0x000052e0


	//   ....[16]....
        /*00bc*/ 	.word	0x00005d40


	//   ....[17]....
        /*00c0*/ 	.word	0x00005f80


	//   ....[18]....
        /*00c4*/ 	.word	0x00006810


	//----- nvinfo : EIATTR_EXIT_INSTR_OFFSETS
	.align		4
.L_3437:
        /*00c8*/ 	.byte	0x04, 0x1c
        /*00ca*/ 	.short	(.L_3439 - .L_3438)


	//   ....[0]....
.L_3438:
        /*00cc*/ 	.word	0x00000290


	//   ....[1]....
        /*00d0*/ 	.word	0x00001250


	//   ....[2]....
        /*00d4*/ 	.word	0x000014e0


	//   ....[3]....
        /*00d8*/ 	.word	0x000068b0


	//----- nvinfo : EIATTR_MAX_THREADS
	.align		4
.L_3439:
        /*00dc*/ 	.byte	0x04, 0x05
        /*00de*/ 	.short	(.L_3441 - .L_3440)
.L_3440:
        /*00e0*/ 	.word	0x00000040
        /*00e4*/ 	.word	0x00000001
        /*00e8*/ 	.word	0x00000001


	//----- nvinfo : EIATTR_CRS_STACK_SIZE
	.align		4
.L_3441:
        /*00ec*/ 	.byte	0x04, 0x1e
        /*00ee*/ 	.short	(.L_3443 - .L_3442)
.L_3442:
        /*00f0*/ 	.word	0x00000000


	//----- nvinfo : EIATTR_CBANK_PARAM_SIZE
	.align		4
.L_3443:
        /*00f4*/ 	.byte	0x03, 0x19
        /*00f6*/ 	.short	0x0188


	//----- nvinfo : EIATTR_PARAM_CBANK
	.align		4
        /*00f8*/ 	.byte	0x04, 0x0a
        /*00fa*/ 	.short	(.L_3445 - .L_3444)
	.align		4
.L_3444:
        /*00fc*/ 	.word	index@(.nv.constant0._Z25selective_scan_fwd_kernelI32Selective_Scan_fwd_kernel_traitsILi64ELi16ELi1ELb1ELb1ELb1ELb1ELb0EN3c104HalfEfS2_EEv13SSMParamsBase)
        /*0100*/ 	.short	0x0210
        /*0102*/ 	.short	0x0188


	//----- nvinfo : EIATTR_SW_WAR
	.align		4
.L_3445:
        /*0104*/ 	.byte	0x04, 0x36
        /*0106*/ 	.short	(.L_3447 - .L_3446)
.L_3446:
        /*0108*/ 	.word	0x00000008
.L_3447:


//--------------------- .nv.info._Z25selective_scan_fwd_kernelI32Selective_Scan_fwd_kernel_traitsILi64ELi16ELi1ELb1ELb1ELb1ELb1ELb1EN3c104HalfEfS2_EEv13SSMParamsBase --------------------------
	.section	.nv.info._Z25selective_scan_fwd_kernelI32Selective_Scan_fwd_kernel_traitsILi64ELi16ELi1ELb1ELb1ELb1ELb1ELb1EN3c104HalfEfS2_EEv13SSMParamsBase,"",@"SHT_CUDA_INFO"
	.sectionflags	@""
	.align	4


	//----- nvinfo : EIATTR_CUDA_API_VERSION
	.align		4
        /*0000*/ 	.byte	0x04, 0x37
        /*0002*/ 	.short	(.L_3449 - .L_3448)
.L_3448:
        /*0004*/ 	.word	0x00000082


	//----- nvinfo : EIATTR_KPARAM_INFO
	.align		4
.L_3449:
        /*0008*/ 	.byte	0x04, 0x17
        /*000a*/ 	.short	(.L_3451 - .L_3450)
.L_3450:
        /*000c*/ 	.word	0x00000000
        /*0010*/ 	.short	0x0000
        /*0012*/ 	.short	0x0000
        /*0014*/ 	.byte	0x00, 0xf0, 0x21, 0x06


	//----- nvinfo : EIATTR_SPARSE_MMA_MASK
	.align		4
.L_3451:
        /*0018*/ 	.byte	0x03, 0x50
        /*001a*/ 	.short	0x0000


	//----- nvinfo : EIATTR_MAXREG_COUNT
	.align		4
        /*001c*/ 	.byte	0x03, 0x1b
        /*001e*/ 	.short	0x00a8


	//----- nvinfo : EIATTR_NUM_BARRIERS
	.align		4
        /*0020*/ 	.byte	0x02, 0x4c
        /*0022*/ 	.byte	0x01
	.zero		1


	//----- nvinfo : EIATTR_ANNOTATIONS
	.align		4
        /*0024*/ 	.byte	0x04, 0x55
        /*0026*/ 	.short	(.L_3453 - .L_3452)


	//   ....[0]....
.L_3452:
        /*0028*/ 	.word	0x00000001
        /*002c*/ 	.byte	0x00, 0x0f, 0x00, 0x00, 0x01, 0x00, 0x00, 0x00, 0x80, 0x0f, 0x00, 0x00, 0x01, 0x00, 0x00, 0x00
        /*003c*/ 	.byte	0x90, 0x0f, 0x00, 0x00, 0x01, 0x00, 0x00, 0x00, 0xc0, 0x13, 0x00, 0x00, 0x01, 0x00, 0x00, 0x00
        /*004c*/ 	.byte	0xd0, 0x13, 0x00, 0x00, 0x01, 0x00, 0x00, 0x00, 0xf0, 0x13, 0x00, 0x00


	//----- nvinfo : EIATTR_MERCURY_ISA_VERSION
	.align		4
.L_3453:
        /*0058*/ 	.byte	0x03, 0x5f
        /*005a*/ 	.short	0x0101


	//----- nvinfo : EIATTR_COOP_GROUP_MASK_REGIDS
	.align		4
        /*005c*/ 	.byte	0x04, 0x29
        /*005e*/ 	.short	(.L_3455 - .L_3454)


	//   ....[0]....
.L_3454:
        /*0060*/ 	.word	0xffffffff


	//   ....[1]....
        /*0064*/ 	.word	0xffffffff


	//   ....[2]....
        /*0068*/ 	.word	0xffffffff


	//   ....[3]....
        /*006c*/ 	.word	0xffffffff


	//   ....[4]....
        /*0070*/ 	.word	0xffffffff


	//   ....[5]....
        /*0074*/ 	.word	0xffffffff


	//   ....[6]....
        /*0078*/ 	.word	0xffffffff


	//   ....[7]....
        /*007c*/ 	.word	0xffffffff


	//   ....[8]....
        /*0080*/ 	.word	0xffffffff


	//   ....[9]....
        /*0084*/ 	.word	0xffffffff


	//   ....[10]....
        /*0088*/ 	.word	0xffffffff


	//   ....[11]....
        /*008c*/ 	.word	0xffffffff


	//   ....[12]....
        /*0090*/ 	.word	0xffffffff


	//   ....[13]....
        /*0094*/ 	.word	0xffffffff


	//   ....[14]....
        /*0098*/ 	.word	0xffffffff


	//   ....[15]....
        /*009c*/ 	.word	0xffffffff


	//   ....[16]....
        /*00a0*/ 	.word	0xffffffff


	//   ....[17]....
        /*00a4*/ 	.word	0xffffffff


	//   ....[18]....
        /*00a8*/ 	.word	0xffffffff


	//----- nvinfo : EIATTR_COOP_GROUP_INSTR_OFFSETS
	.align		4
.L_3455:
        /*00ac*/ 	.byte	0x04, 0x28
        /*00ae*/ 	.short	(.L_3457 - .L_3456)


	//   ....[0]....
.L_3456:
        /*00b0*/ 	.word	0x00002060


	//   ....[1]....
        /*00b4*/ 	.word	0x00002510


	//   ....[2]....
        /*00b8*/ 	.word	0x00005700


	//   ....[3]....
        /*00bc*/ 	.word	0x00006850


	//   ....[4]....
        /*00c0*/ 	.word	0x00006ea0


	//   ....[5]....
        /*00c4*/ 	.word	0x00006eb0


	//   ....[6]....
        /*00c8*/ 	.word	0x00006ee0


	//   ....[7]....
        /*00cc*/ 	.word	0x00006f00


	//   ....[8]....
        /*00d0*/ 	.word	0x00006f30


	//   ....[9]....
        /*00d4*/ 	.word	0x00006f50


	//   ....[10]....
        /*00d8*/ 	.word	0x00006f80


	//   ....[11]....
        /*00dc*/ 	.word	0x00006fa0


	//   ....[12]....
        /*00e0*/ 	.word	0x00006fd0


	//   ....[13]....
        /*00e4*/ 	.word	0x00006ff0


	//   ....[14]....
        /*00e8*/ 	.word	0x00007030


	//   ....[15]....
        /*00ec*/ 	.word	0x00007050


	//   ....[16]....
        /*00f0*/ 	.word	0x00007c50


	//   ....[17]....
        /*00f4*/ 	.word	0x00008890


	//   ....[18]....
        /*00f8*/ 	.word	0x000092d0


	//----- nvinfo : EIATTR_EXIT_INSTR_OFFSETS
	.align		4
.L_3457:
        /*00fc*/ 	.byte	0x04, 0x1c
        /*00fe*/ 	.short	(.L_3459 - .L_3458)


	//   ....[0]....
.L_3458:
        /*0100*/ 	.word	0x000002c0


	//   ....[1]....
        /*0104*/ 	.word	0x00001300


	//   ....[2]....
        /*0108*/ 	.word	0x00001480


	//   ....[3]....
        /*010c*/ 	.word	0x000098d0


	//----- nvinfo : EIATTR_MAX_THREADS
	.align		4
.L_3459:
        /*0110*/ 	.byte	0x04, 0x05
        /*0112*/ 	.short	(.L_3461 - .L_3460)
.L_3460:
        /*0114*/ 	.word	0x00000040
        /*0118*/ 	.word	0x00000001
        /*011c*/ 	.word	0x00000001


	//----- nvinfo : EIATTR_CRS_STACK_SIZE
	.align		4
.L_3461:
        /*0120*/ 	.byte	0x04, 0x1e
        /*0122*/ 	.short	(.L_3463 - .L_3462)
.L_3462:
        /*0124*/ 	.word	0x00000000


	//----- nvinfo : EIATTR_CBANK_PARAM_SIZE
	.align		4
.L_3463:
        /*0128*/ 	.byte	0x03, 0x19
        /*012a*/ 	.short	0x0188


	//----- nvinfo : EIATTR_PARAM_CBANK
	.align		4
        /*012c*/ 	.byte	0x04, 0x0a
        /*012e*/ 	.short	(.L_3465 - .L_3464)
	.align		4
.L_3464:
        /*0130*/ 	.word	index@(.nv.constant0._Z25selective_scan_fwd_kernelI32Selective_Scan_fwd_kernel_traitsILi64ELi16ELi1ELb1ELb1ELb1ELb1ELb1EN3c104HalfEfS2_EEv13SSMParamsBase)
        /*0134*/ 	.short	0x0210
        /*0136*/ 	.short	0x0188


	//----- nvinfo : EIATTR_SW_WAR
	.align		4
.L_3465:
        /*0138*/ 	.byte	0x04, 0x36
        /*013a*/ 	.short	(.L_3467 - .L_3466)
.L_3466:
        /*013c*/ 	.word	0x00000008
.L_3467:


//--------------------- .nv.info._Z25selective_scan_fwd_kernelI32Selective_Scan_fwd_kernel_traitsILi128ELi16ELi1ELb0ELb1ELb1ELb0ELb0EN3c108BFloat16EffEEv13SSMParamsBase --------------------------
	.section	.nv.info._Z25selective_scan_fwd_kernelI32Selective_Scan_fwd_kernel_traitsILi128ELi16ELi1ELb0ELb1ELb1ELb0ELb0EN3c108BFloat16EffEEv13SSMParamsBase,"",@"SHT_CUDA_INFO"
	.sectionflags	@""
	.align	4


	//----- nvinfo : EIATTR_CUDA_API_VERSION
	.align		4
        /*0000*/ 	.byte	0x04, 0x37
        /*0002*/ 	.short	(.L_3469 - .L_3468)
.L_3468:
        /*0004*/ 	.word	0x00000082


	//----- nvinfo : EIATTR_KPARAM_INFO
	.align		4
.L_3469:
        /*0008*/ 	.byte	0x04, 0x17
        /*000a*/ 	.short	(.L_3471 - .L_3470)
.L_3470:
        /*000c*/ 	.word	0x00000000
        /*0010*/ 	.short	0x0000
        /*0012*/ 	.short	0x0000
        /*0014*/ 	.byte	0x00, 0xf0, 0x21, 0x06


	//----- nvinfo : EIATTR_SPARSE_MMA_MASK
	.align		4
.L_3471:
        /*0018*/ 	.byte	0x03, 0x50
        /*001a*/ 	.short	0x0000


	//----- nvinfo : EIATTR_MAXREG_COUNT
	.align		4
        /*001c*/ 	.byte	0x03, 0x1b
        /*001e*/ 	.short	0x00a8


	//----- nvinfo : EIATTR_NUM_BARRIERS
	.align		4
        /*0020*/ 	.byte	0x02, 0x4c
        /*0022*/ 	.byte	0x01
	.zero		1


	//----- nvinfo : EIATTR_ANNOTATIONS
	.align		4
        /*0024*/ 	.byte	0x04, 0x55
        /*0026*/ 	.short	(.L_3473 - .L_3472)


	//   ....[0]....
.L_3472:
        /*0028*/ 	.word	0x00000001
        /*002c*/ 	.byte	0x50, 0x0e, 0x00, 0x00, 0x01, 0x00, 0x00, 0x00, 0x80, 0x0e, 0x00, 0x00, 0x01, 0x00, 0x00, 0x00
        /*003c*/ 	.byte	0x90, 0x0e, 0x00, 0x00, 0x01, 0x00, 0x00, 0x00, 0xb0, 0x0f, 0x00, 0x00, 0x01, 0x00, 0x00, 0x00
        /*004c*/ 	.byte	0xf0, 0x11, 0x00, 0x00, 0x01, 0x00, 0x00, 0x00, 0x70, 0x13, 0x00, 0x00, 0x01, 0x00, 0x00, 0x00
        /*005c*/ 	.byte	0x80, 0x13, 0x00, 0x00, 0x01, 0x00, 0x00, 0x00, 0x90, 0x13, 0x00, 0x00, 0x01, 0x00, 0x00, 0x00
        /*006c*/ 	.byte	0xa0, 0x13, 0x00, 0x00


	//----- nvinfo : EIATTR_MERCURY_ISA_VERSION
	.align		4
.L_3473:
        /*0070*/ 	.byte	0x03, 0x5f
        /*0072*/ 	.short	0x0101


	//----- nvinfo : EIATTR_COOP_GROUP_MASK_REGIDS
	.align		4
        /*0074*/ 	.byte	0x04, 0x29
        /*0076*/ 	.short	(.L_3475 - .L_3474)


	//   ....[0]....
.L_3474:
        /*0078*/ 	.word	0xffffffff


	//   ....[1]....
        /*007c*/ 	.word	0xffffffff


	//   ....[2]....
        /*0080*/ 	.word	0xffffffff


	//   ....[3]....
        /*0084*/ 	.word	0xffffffff


	//   ....[4]....
        /*0088*/ 	.word	0xffffffff


	//   ....[5]....
        /*008c*/ 	.word	0xffffffff


	//   ....[6]....
        /*0090*/ 	.word	0xffffffff


	//   ....[7]....
        /*0094*/ 	.word	0xffffffff


	//   ....[8]....
        /*0098*/ 	.word	0xffffffff


	//   ....[9]....
        /*009c*/ 	.word	0xffffffff


	//   ....[10]....
        /*00a0*/ 	.word	0xffffffff


	//   ....[11]....
        /*00a4*/ 	.word	0xffffffff


	//   ....[12]....
        /*00a8*/ 	.word	0xffffffff


	//   ....[13]....
        /*00ac*/ 	.word	0xffffffff


	//   ....[14]....
        /*00b0*/ 	.word	0xffffffff


	//   ....[15]....
        /*00b4*/ 	.word	0xffffffff


	//   ....[16]....
        /*00b8*/ 	.word	0xffffffff


	//----- nvinfo : EIATTR_COOP_GROUP_INSTR_OFFSETS
	.align		4
.L_3475:
        /*00bc*/ 	.byte	0x04, 0x28
        /*00be*/ 	.short	(.L_3477 - .L_3476)


	//   ....[0]....
.L_3476:
        /*00c0*/ 	.word	0x00002030


	//   ....[1]....
        /*00c4*/ 	.word	0x000024c0


	//   ....[2]....
        /*00c8*/ 	.word	0x00005690


	//   ....[3]....
        /*00cc*/ 	.word	0x000067e0


	//   ....[4]....
        /*00d0*/ 	.word	0x00006e30


	//   ....[5]....
        /*00d4*/ 	.word	0x00006e40


	//   ....[6]....
        /*00d8*/ 	.word	0x00006e70


	//   ....[7]....
        /*00dc*/ 	.word	0x00006e90


	//   ....[8]....
        /*00e0*/ 	.word	0x00006ec0


	//   ....[9]....
        /*00e4*/ 	.word	0x00006ee0


	//   ....[10]....
        /*00e8*/ 	.word	0x00006f10


	//   ....[11]....
        /*00ec*/ 	.word	0x00006f30


	//   ....[12]....
        /*00f0*/ 	.word	0x00006f60


	//   ....[13]....
        /*00f4*/ 	.word	0x00006f80


	//   ....[14]....
        /*00f8*/ 	.word	0x00007010


	//   ....[15]....
        /*00fc*/ 	.word	0x00007020


	//   ....[16]....
        /*0100*/ 	.word	0x00007b80


	//----- nvinfo : EIATTR_EXIT_INSTR_OFFSETS
	.align		4
.L_3477:
        /*0104*/ 	.byte	0x04, 0x1c
        /*0106*/ 	.short	(.L_3479 - .L_3478)


	//   ....[0]....
.L_3478:
        /*0108*/ 	.word	0x000002b0


	//   ....[1]....
        /*010c*/ 	.word	0x000012b0


	//   ....[2]....
        /*0110*/ 	.word	0x00001460


	//   ....[3]....
        /*0114*/ 	.word	0x000082b0


	//----- nvinfo : EIATTR_MAX_THREADS
	.align		4
.L_3479:
        /*0118*/ 	.byte	0x04, 0x05
        /*011a*/ 	.short	(.L_3481 - .L_3480)
.L_3480:
        /*011c*/ 	.word	0x00000080
        /*0120*/ 	.word	0x00000001
        /*0124*/ 	.word	0x00000001


	//----- nvinfo : EIATTR_CRS_STACK_SIZE
	.align		4
.L_3481:
        /*0128*/ 	.byte	0x04, 0x1e
        /*012a*/ 	.short	(.L_3483 - .L_3482)
.L_3482:
        /*012c*/ 	.word	0x00000000


	//----- nvinfo : EIATTR_CBANK_PARAM_SIZE
	.align		4
.L_3483:
        /*0130*/ 	.byte	0x03, 0x19
        /*0132*/ 	.short	0x0188


	//----- nvinfo : EIATTR_PARAM_CBANK
	.align		4
        /*0134*/ 	.byte	0x04, 0x0a
        /*0136*/ 	.short	(.L_3485 - .L_3484)
	.align		4
.L_3484:
        /*0138*/ 	.word	index@(.nv.constant0._Z25selective_scan_fwd_kernelI32Selective_Scan_fwd_kernel_traitsILi128ELi16ELi1ELb0ELb1ELb1ELb0ELb0EN3c108BFloat16EffEEv13SSMParamsBase)
        /*013c*/ 	.short	0x0210
        /*013e*/ 	.short	0x0188


	//----- nvinfo : EIATTR_SW_WAR
	.align		4
.L_3485:
        /*0140*/ 	.byte	0x04, 0x36
        /*0142*/ 	.short	(.L_3487 - .L_3486)
.L_3486:
        /*0144*/ 	.word	0x00000008
.L_3487:


//--------------------- .nv.info._Z25selective_scan_fwd_kernelI32Selective_Scan_fwd_kernel_traitsILi128ELi16ELi1ELb0ELb1ELb1ELb0ELb1EN3c108BFloat16EffEEv13SSMParamsBase --------------------------
	.section	.nv.info._Z25selective_scan_fwd_kernelI32Selective_Scan_fwd_kernel_traitsILi128ELi16ELi1ELb0ELb1ELb1ELb0ELb1EN3c108BFloat16EffEEv13SSMParamsBase,"",@"SHT_CUDA_INFO"
	.sectionflags	@""
	.align	4


	//----- nvinfo : EIATTR_CUDA_API_VERSION
	.align		4
        /*0000*/ 	.byte	0x04, 0x37
        /*0002*/ 	.short	(.L_3489 - .L_3488)
.L_3488:
        /*0004*/ 	.word	0x00000082


	//----- nvinfo : EIATTR_KPARAM_INFO
	.align		4
.L_3489:
        /*0008*/ 	.byte	0x04, 0x17
        /*000a*/ 	.short	(.L_3491 - .L_3490)
.L_3490:
        /*000c*/ 	.word	0x00000000
        /*0010*/ 	.short	0x0000
        /*0012*/ 	.short	0x0000
        /*0014*/ 	.byte	0x00, 0xf0, 0x21, 0x06


	//----- nvinfo : EIATTR_SPARSE_MMA_MASK
	.align		4
.L_3491:
        /*0018*/ 	.byte	0x03, 0x50
        /*001a*/ 	.short	0x0000


	//----- nvinfo : EIATTR_MAXREG_COUNT
	.align		4
        /*001c*/ 	.byte	0x03, 0x1b
        /*001e*/ 	.short	0x00a8


	//----- nvinfo : EIATTR_NUM_BARRIERS
	.align		4
        /*0020*/ 	.byte	0x02, 0x4c
        /*0022*/ 	.byte	0x01
	.zero		1


	//----- nvinfo : EIATTR_ANNOTATIONS
	.align		4
        /*0024*/ 	.byte	0x04, 0x55
        /*0026*/ 	.short	(.L_3493 - .L_3492)


	//   ....[0]....
.L_3492:
        /* <DEDUP_REMOVED lines=8> */


	//----- nvinfo : EIATTR_MERCURY_ISA_VERSION
	.align		4
.L_3493:
        /*0098*/ 	.byte	0x03, 0x5f
        /*009a*/ 	.short	0x0101


	//----- nvinfo : EIATTR_COOP_GROUP_MASK_REGIDS
	.align		4
        /*009c*/ 	.byte	0x04, 0x29
        /*009e*/ 	.short	(.L_3495 - .L_3494)


	//   ....[0]....
.L_3494:
        /*00a0*/ 	.word	0xffffffff


	//   ....[1]....
        /*00a4*/ 	.word	0xffffffff


	//   ....[2]....
        /*00a8*/ 	.word	0xffffffff


	//   ....[3]....
        /*00ac*/ 	.word	0xffffffff


	//   ....[4]....
        /*00b0*/ 	.word	0xffffffff


	//   ....[5]....
        /*00b4*/ 	.word	0xffffffff


	//   ....[6]....
        /*00b8*/ 	.word	0xffffffff


	//   ....[7]....
        /*00bc*/ 	.word	0xffffffff


	//   ....[8]....
        /*00c0*/ 	.word	0xffffffff


	//   ....[9]....
        /*00c4*/ 	.word	0xffffffff


	//   ....[10]....
        /*00c8*/ 	.word	0xffffffff


	//   ....[11]....
        /*00cc*/ 	.word	0xffffffff


	//   ....[12]....
        /*00d0*/ 	.word	0xffffffff


	//   ....[13]....
        /*00d4*/ 	.word	0xffffffff


	//   ....[14]....
        /*00d8*/ 	.word	0xffffffff


	//   ....[15]....
        /*00dc*/ 	.word	0xffffffff


	//   ....[16]....
        /*00e0*/ 	.word	0xffffffff


	//----- nvinfo : EIATTR_COOP_GROUP_INSTR_OFFSETS
	.align		4
.L_3495:
        /*00e4*/ 	.byte	0x04, 0x28
        /*00e6*/ 	.short	(.L_3497 - .L_3496)


	//   ....[0]....
.L_3496:
        /*00e8*/ 	.word	0x00002080


	//   ....[1]....
        /*00ec*/ 	.word	0x00002560


	//   ....[2]....
        /*00f0*/ 	.word	0x00005750


	//   ....[3]....
        /*00f4*/ 	.word	0x000068a0


	//   ....[4]....
        /*00f8*/ 	.word	0x00006ef0


	//   ....[5]....
        /*00fc*/ 	.word	0x00006f00


	//   ....[6]....
        /*0100*/ 	.word	0x00006f30


	//   ....[7]....
        /*0104*/ 	.word	0x00006f50


	//   ....[8]....
        /*0108*/ 	.word	0x00006f80


	//   ....[9]....
        /*010c*/ 	.word	0x00006fa0


	//   ....[10]....
        /*0110*/ 	.word	0x00006fd0


	//   ....[11]....
        /*0114*/ 	.word	0x00006ff0


	//   ....[12]....
        /*0118*/ 	.word	0x00007020


	//   ....[13]....
        /*011c*/ 	.word	0x00007040


	//   ....[14]....
        /*0120*/ 	.word	0x000070d0


	//   ....[15]....
        /*0124*/ 	.word	0x000070e0


	//   ....[16]....
        /*0128*/ 	.word	0x00007c50


	//----- nvinfo : EIATTR_EXIT_INSTR_OFFSETS
	.align		4
.L_3497:
        /*012c*/ 	.byte	0x04, 0x1c
        /*012e*/ 	.short	(.L_3499 - .L_3498)


	//   ....[0]....
.L_3498:
        /*0130*/ 	.word	0x000002c0


	//   ....[1]....
        /*0134*/ 	.word	0x00001330


	//   ....[2]....
        /*0138*/ 	.word	0x000014d0


	//   ....[3]....
        /*013c*/ 	.word	0x00008370


	//----- nvinfo : EIATTR_MAX_THREADS
	.align		4
.L_3499:
        /*0140*/ 	.byte	0x04, 0x05
        /*0142*/ 	.short	(.L_3501 - .L_3500)
.L_3500:
        /*0144*/ 	.word	0x00000080
        /*0148*/ 	.word	0x00000001
        /*014c*/ 	.word	0x00000001


	//----- nvinfo : EIATTR_CRS_STACK_SIZE
	.align		4
.L_3501:
        /*0150*/ 	.byte	0x04, 0x1e
        /*0152*/ 	.short	(.L_3503 - .L_3502)
.L_3502:
        /*0154*/ 	.word	0x00000000


	//----- nvinfo : EIATTR_CBANK_PARAM_SIZE
	.align		4
.L_3503:
        /*0158*/ 	.byte	0x03, 0x19
        /*015a*/ 	.short	0x0188


	//----- nvinfo : EIATTR_PARAM_CBANK
	.align		4
        /*015c*/ 	.byte	0x04, 0x0a
        /*015e*/ 	.short	(.L_3505 - .L_3504)
	.align		4
.L_3504:
        /*0160*/ 	.word	index@(.nv.constant0._Z25selective_scan_fwd_kernelI32Selective_Scan_fwd_kernel_traitsILi128ELi16ELi1ELb0ELb1ELb1ELb0ELb1EN3c108BFloat16EffEEv13SSMParamsBase)
        /*0164*/ 	.short	0x0210
        /*0166*/ 	.short	0x0188


	//----- nvinfo : EIATTR_SW_WAR
	.align		4
.L_3505:
        /*0168*/ 	.byte	0x04, 0x36
        /*016a*/ 	.short	(.L_3507 - .L_3506)
.L_3506:
        /*016c*/ 	.word	0x00000008
.L_3507:


//--------------------- .nv.info._Z25selective_scan_fwd_kernelI32Selective_Scan_fwd_kernel_traitsILi128ELi16ELi1ELb0ELb1ELb1ELb1ELb0EN3c108BFloat16EffEEv13SSMParamsBase --------------------------
	.section	.nv.info._Z25selective_scan_fwd_kernelI32Selective_Scan_fwd_kernel_traitsILi128ELi16ELi1ELb0ELb1ELb1ELb1ELb0EN3c108BFloat16EffEEv13SSMParamsBase,"",@"SHT_CUDA_INFO"
	.sectionflags	@""
	.align	4


	//----- nvinfo : EIATTR_CUDA_API_VERSION
	.align		4
        /*0000*/ 	.byte	0x04, 0x37
        /*0002*/ 	.short	(.L_3509 - .L_3508)
.L_3508:
        /*0004*/ 	.word	0x00000082


	//----- nvinfo : EIATTR_KPARAM_INFO
	.align		4
.L_3509:
        /*0008*/ 	.byte	0x04, 0x17
        /*000a*/ 	.short	(.L_3511 - .L_3510)
.L_3510:
        /*000c*/ 	.word	0x00000000
        /*0010*/ 	.short	0x0000
        /*0012*/ 	.short	0x0000
        /*0014*/ 	.byte	0x00, 0xf0, 0x21, 0x06


	//----- nvinfo : EIATTR_SPARSE_MMA_MASK
	.align		4
.L_3511:
        /*0018*/ 	.byte	0x03, 0x50
        /*001a*/ 	.short	0x0000


	//----- nvinfo : EIATTR_MAXREG_COUNT
	.align		4
        /*001c*/ 	.byte	0x03, 0x1b
        /*001e*/ 	.short	0x00a8


	//----- nvinfo : EIATTR_NUM_BARRIERS
	.align		4
        /*0020*/ 	.byte	0x02, 0x4c
        /*0022*/ 	.byte	0x01
	.zero		1


	//----- nvinfo : EIATTR_ANNOTATIONS
	.align		4
        /*0024*/ 	.byte	0x04, 0x55
        /*0026*/ 	.short	(.L_3513 - .L_3512)


	//   ....[0]....
.L_3512:
        /*0028*/ 	.word	0x00000001
        /*002c*/ 	.byte	0x50, 0x0e, 0x00, 0x00, 0x01, 0x00, 0x00, 0x00, 0x80, 0x0e, 0x00, 0x00, 0x01, 0x00, 0x00, 0x00
        /*003c*/ 	.byte	0x90, 0x0e, 0x00, 0x00, 0x01, 0x00, 0x00, 0x00, 0xb0, 0x0f, 0x00, 0x00, 0x01, 0x00, 0x00, 0x00
        /*004c*/ 	.byte	0xf0, 0x11, 0x00, 0x00, 0x01, 0x00, 0x00, 0x00, 0x70, 0x13, 0x00, 0x00, 0x01, 0x00, 0x00, 0x00
        /*005c*/ 	.byte	0x80, 0x13, 0x00, 0x00, 0x01, 0x00, 0x00, 0x00, 0x90, 0x13, 0x00, 0x00, 0x01, 0x00, 0x00, 0x00
        /*006c*/ 	.byte	0xa0, 0x13, 0x00, 0x00


	//----- nvinfo : EIATTR_MERCURY_ISA_VERSION
	.align		4
.L_3513:
        /*0070*/ 	.byte	0x03, 0x5f
        /*0072*/ 	.short	0x0101


	//----- nvinfo : EIATTR_COOP_GROUP_MASK_REGIDS
	.align		4
        /*0074*/ 	.byte	0x04, 0x29
        /*0076*/ 	.short	(.L_3515 - .L_3514)


	//   ....[0]....
.L_3514:
        /*0078*/ 	.word	0xffffffff


	//   ....[1]....
        /*007c*/ 	.word	0xffffffff


	//   ....[2]....
        /*0080*/ 	.word	0xffffffff


	//   ....[3]....
        /*0084*/ 	.word	0xffffffff


	//   ....[4]....
        /*0088*/ 	.word	0xffffffff


	//   ....[5]....
        /*008c*/ 	.word	0xffffffff


	//   ....[6]....
        /*0090*/ 	.word	0xffffffff


	//   ....[7]....
        /*0094*/ 	.word	0xffffffff


	//   ....[8]....
        /*0098*/ 	.word	0xffffffff


	//   ....[9]....
        /*009c*/ 	.word	0xffffffff


	//   ....[10]....
        /*00a0*/ 	.word	0xffffffff


	//   ....[11]....
        /*00a4*/ 	.word	0xffffffff


	//   ....[12]....
        /*00a8*/ 	.word	0xffffffff


	//   ....[13]....
        /*00ac*/ 	.word	0xffffffff


	//   ....[14]....
        /*00b0*/ 	.word	0xffffffff


	//   ....[15]....
        /*00b4*/ 	.word	0xffffffff


	//   ....[16]....
        /*00b8*/ 	.word	0xffffffff


	//   ....[17]....
        /*00bc*/ 	.word	0xffffffff


	//   ....[18]....
        /*00c0*/ 	.word	0xffffffff


	//----- nvinfo : EIATTR_COOP_GROUP_INSTR_OFFSETS
	.align		4
.L_3515:
        /*00c4*/ 	.byte	0x04, 0x28
        /*00c6*/ 	.short	(.L_3517 - .L_3516)


	//   ....[0]....
.L_3516:
        /*00c8*/ 	.word	0x00002030


	//   ....[1]....
        /*00cc*/ 	.word	0x000024c0


	//   ....[2]....
        /*00d0*/ 	.word	0x00005690


	//   ....[3]....
        /*00d4*/ 	.word	0x000067e0


	//   ....[4]....
        /*00d8*/ 	.word	0x00006e30


	//   ....[5]....
        /*00dc*/ 	.word	0x00006e40


	//   ....[6]....
        /*00e0*/ 	.word	0x00006e70


	//   ....[7]....
        /*00e4*/ 	.word	0x00006e90


	//   ....[8]....
        /*00e8*/ 	.word	0x00006ec0


	//   ....[9]....
        /*00ec*/ 	.word	0x00006ee0


	//   ....[10]....
        /*00f0*/ 	.word	0x00006f10


	//   ....[11]....
        /*00f4*/ 	.word	0x00006f30


	//   ....[12]....
        /*00f8*/ 	.word	0x00006f60


	//   ....[13]....
        /*00fc*/ 	.word	0x00006f80


	//   ....[14]....
        /*0100*/ 	.word	0x00007010


	//   ....[15]....
        /*0104*/ 	.word	0x00007020


	//   ....[16]....
        /*0108*/ 	.word	0x00007c10


	//   ....[17]....
        /*010c*/ 	.word	0x00008870


	//   ....[18]....
        /*0110*/ 	.word	0x000092b0


	//----- nvinfo : EIATTR_EXIT_INSTR_OFFSETS
	.align		4
.L_3517:
        /*0114*/ 	.byte	0x04, 0x1c
        /*0116*/ 	.short	(.L_3519 - .L_3518)


	//   ....[0]....
.L_3518:
        /*0118*/ 	.word	0x000002b0


	//   ....[1]....
        /*011c*/ 	.word	0x000012b0


	//   ....[2]....
        /*0120*/ 	.word	0x00001460


	//   ....[3]....
        /*0124*/ 	.word	0x000098b0


	//----- nvinfo : EIATTR_MAX_THREADS
	.align		4
.L_3519:
        /*0128*/ 	.byte	0x04, 0x05
        /*012a*/ 	.short	(.L_3521 - .L_3520)
.L_3520:
        /*012c*/ 	.word	0x00000080
        /*0130*/ 	.word	0x00000001
        /*0134*/ 	.word	0x00000001


	//----- nvinfo : EIATTR_CRS_STACK_SIZE
	.align		4
.L_3521:
        /*0138*/ 	.byte	0x04, 0x1e
        /*013a*/ 	.short	(.L_3523 - .L_3522)
.L_3522:
        /*013c*/ 	.word	0x00000000


	//----- nvinfo : EIATTR_CBANK_PARAM_SIZE
	.align		4
.L_3523:
        /*0140*/ 	.byte	0x03, 0x19
        /*0142*/ 	.short	0x0188


	//----- nvinfo : EIATTR_PARAM_CBANK
	.align		4
        /*0144*/ 	.byte	0x04, 0x0a
        /*0146*/ 	.short	(.L_3525 - .L_3524)
	.align		4
.L_3524:
        /*0148*/ 	.word	index@(.nv.constant0._Z25selective_scan_fwd_kernelI32Selective_Scan_fwd_kernel_traitsILi128ELi16ELi1ELb0ELb1ELb1ELb1ELb0EN3c108BFloat16EffEEv13SSMParamsBase)
        /*014c*/ 	.short	0x0210
        /*014e*/ 	.short	0x0188


	//----- nvinfo : EIATTR_SW_WAR
	.align		4
.L_3525:
        /*0150*/ 	.byte	0x04, 0x36
        /*0152*/ 	.short	(.L_3527 - .L_3526)
.L_3526:
        /*0154*/ 	.word	0x00000008
.L_3527:


//--------------------- .nv.info._Z25selective_scan_fwd_kernelI32Selective_Scan_fwd_kernel_traitsILi128ELi16ELi1ELb0ELb1ELb1ELb1ELb1EN3c108BFloat16EffEEv13SSMParamsBase --------------------------
	.section	.nv.info._Z25selective_scan_fwd_kernelI32Selective_Scan_fwd_kernel_traitsILi128ELi16ELi1ELb0ELb1ELb1ELb1ELb1EN3c108BFloat16EffEEv13SSMParamsBase,"",@"SHT_CUDA_INFO"
	.sectionflags	@""
	.align	4


	//----- nvinfo : EIATTR_CUDA_API_VERSION
	.align		4
        /*0000*/ 	.byte	0x04, 0x37
        /*0002*/ 	.short	(.L_3529 - .L_3528)
.L_3528:
        /*0004*/ 	.word	0x00000082


	//----- nvinfo : EIATTR_KPARAM_INFO
	.align		4
.L_3529:
        /*0008*/ 	.byte	0x04, 0x17
        /*000a*/ 	.short	(.L_3531 - .L_3530)
.L_3530:
        /*000c*/ 	.word	0x00000000
        /*0010*/ 	.short	0x0000
        /*0012*/ 	.short	0x0000
        /*0014*/ 	.byte	0x00, 0xf0, 0x21, 0x06


	//----- nvinfo : EIATTR_SPARSE_MMA_MASK
	.align		4
.L_3531:
        /*0018*/ 	.byte	0x03, 0x50
        /*001a*/ 	.short	0x0000


	//----- nvinfo : EIATTR_MAXREG_COUNT
	.align		4
        /*001c*/ 	.byte	0x03, 0x1b
        /*001e*/ 	.short	0x00a8


	//----- nvinfo : EIATTR_NUM_BARRIERS
	.align		4
        /*0020*/ 	.byte	0x02, 0x4c
        /*0022*/ 	.byte	0x01
	.zero		1


	//----- nvinfo : EIATTR_ANNOTATIONS
	.align		4
        /*0024*/ 	.byte	0x04, 0x55
        /*0026*/ 	.short	(.L_3533 - .L_3532)


	//   ....[0]....
.L_3532:
        /* <DEDUP_REMOVED lines=8> */


	//----- nvinfo : EIATTR_MERCURY_ISA_VERSION
	.align		4
.L_3533:
        /*0098*/ 	.byte	0x03, 0x5f
        /*009a*/ 	.short	0x0101


	//----- nvinfo : EIATTR_COOP_GROUP_MASK_REGIDS
	.align		4
        /*009c*/ 	.byte	0x04, 0x29
        /*009e*/ 	.short	(.L_3535 - .L_3534)


	//   ....[0]....
.L_3534:
        /*00a0*/ 	.word	0xffffffff


	//   ....[1]....
        /*00a4*/ 	.word	0xffffffff


	//   ....[2]....
        /*00a8*/ 	.word	0xffffffff


	//   ....[3]....
        /*00ac*/ 	.word	0xffffffff


	//   ....[4]....
        /*00b0*/ 	.word	0xffffffff


	//   ....[5]....
        /*00b4*/ 	.word	0xffffffff


	//   ....[6]....
        /*00b8*/ 	.word	0xffffffff


	//   ....[7]....
        /*00bc*/ 	.word	0xffffffff


	//   ....[8]....
        /*00c0*/ 	.word	0xffffffff


	//   ....[9]....
        /*00c4*/ 	.word	0xffffffff


	//   ....[10]....
        /*00c8*/ 	.word	0xffffffff


	//   ....[11]....
        /*00cc*/ 	.word	0xffffffff


	//   ....[12]....
        /*00d0*/ 	.word	0xffffffff


	//   ....[13]....
        /*00d4*/ 	.word	0xffffffff


	//   ....[14]....
        /*00d8*/ 	.word	0xffffffff


	//   ....[15]....
        /*00dc*/ 	.word	0xffffffff


	//   ....[16]....
        /*00e0*/ 	.word	0xffffffff


	//   ....[17]....
        /*00e4*/ 	.word	0xffffffff


	//   ....[18]....
        /*00e8*/ 	.word	0xffffffff


	//----- nvinfo : EIATTR_COOP_GROUP_INSTR_OFFSETS
	.align		4
.L_3535:
        /*00ec*/ 	.byte	0x04, 0x28
        /*00ee*/ 	.short	(.L_3537 - .L_3536)


	//   ....[0]....
.L_3536:
        /*00f0*/ 	.word	0x000020a0


	//   ....[1]....
        /*00f4*/ 	.word	0x00002560


	//   ....[2]....
        /*00f8*/ 	.word	0x00005750


	//   ....[3]....
        /*00fc*/ 	.word	0x000068a0


	//   ....[4]....
        /*0100*/ 	.word	0x00006ef0


	//   ....[5]....
        /*0104*/ 	.word	0x00006f00


	//   ....[6]....
        /*0108*/ 	.word	0x00006f30


	//   ....[7]....
        /*010c*/ 	.word	0x00006f50


	//   ....[8]....
        /*0110*/ 	.word	0x00006f80


	//   ....[9]....
        /*0114*/ 	.word	0x00006fa0


	//   ....[10]....
        /*0118*/ 	.word	0x00006fd0


	//   ....[11]....
        /*011c*/ 	.word	0x00006ff0


	//   ....[12]....
        /*0120*/ 	.word	0x00007020


	//   ....[13]....
        /*0124*/ 	.word	0x00007040


	//   ....[14]....
        /*0128*/ 	.word	0x000070d0


	//   ....[15]....
        /*012c*/ 	.word	0x000070e0


	//   ....[16]....
        /*0130*/ 	.word	0x00007cf0


	//   ....[17]....
        /*0134*/ 	.word	0x00008930


	//   ....[18]....
        /*0138*/ 	.word	0x00009360


	//----- nvinfo : EIATTR_EXIT_INSTR_OFFSETS
	.align		4
.L_3537:
        /*013c*/ 	.byte	0x04, 0x1c
        /*013e*/ 	.short	(.L_3539 - .L_3538)


	//   ....[0]....
.L_3538:
        /*0140*/ 	.word	0x000002c0


	//   ....[1]....
        /*0144*/ 	.word	0x00001330


	//   ....[2]....
        /*0148*/ 	.word	0x000014d0


	//   ....[3]....
        /*014c*/ 	.word	0x00009960


	//----- nvinfo : EIATTR_MAX_THREADS
	.align		4
.L_3539:
        /*0150*/ 	.byte	0x04, 0x05
        /*0152*/ 	.short	(.L_3541 - .L_3540)
.L_3540:
        /*0154*/ 	.word	0x00000080
        /*0158*/ 	.word	0x00000001
        /*015c*/ 	.word	0x00000001


	//----- nvinfo : EIATTR_CRS_STACK_SIZE
	.align		4
.L_3541:
        /*0160*/ 	.byte	0x04, 0x1e
        /*0162*/ 	.short	(.L_3543 - .L_3542)
.L_3542:
        /*0164*/ 	.word	0x00000000


	//----- nvinfo : EIATTR_CBANK_PARAM_SIZE
	.align		4
.L_3543:
        /*0168*/ 	.byte	0x03, 0x19
        /*016a*/ 	.short	0x0188


	//----- nvinfo : EIATTR_PARAM_CBANK
	.align		4
        /*016c*/ 	.byte	0x04, 0x0a
        /*016e*/ 	.short	(.L_3545 - .L_3544)
	.align		4
.L_3544:
        /*0170*/ 	.word	index@(.nv.constant0._Z25selective_scan_fwd_kernelI32Selective_Scan_fwd_kernel_traitsILi128ELi16ELi1ELb0ELb1ELb1ELb1ELb1EN3c108BFloat16EffEEv13SSMParamsBase)
        /*0174*/ 	.short	0x0210
        /*0176*/ 	.short	0x0188


	//----- nvinfo : EIATTR_SW_WAR
	.align		4
.L_3545:
        /*0178*/ 	.byte	0x04, 0x36
        /*017a*/ 	.short	(.L_3547 - .L_3546)
.L_3546:
        /*017c*/ 	.word	0x00000008
.L_3547:


//--------------------- .nv.info._Z25selective_scan_fwd_kernelI32Selective_Scan_fwd_kernel_traitsILi128ELi16ELi1ELb1ELb1ELb1ELb0ELb0EN3c108BFloat16EffEEv13SSMParamsBase --------------------------
	.section	.nv.info._Z25selective_scan_fwd_kernelI32Selective_Scan_fwd_kernel_traitsILi128ELi16ELi1ELb1ELb1ELb1ELb0ELb0EN3c108BFloat16EffEEv13SSMParamsBase,"",@"SHT_CUDA_INFO"
	.sectionflags	@""
	.align	4


	//----- nvinfo : EIATTR_CUDA_API_VERSION
	.align		4
        /*0000*/ 	.byte	0x04, 0x37
        /*0002*/ 	.short	(.L_3549 - .L_3548)
.L_3548:
        /*0004*/ 	.word	0x00000082


	//----- nvinfo : EIATTR_KPARAM_INFO
	.align		4
.L_3549:
        /*0008*/ 	.byte	0x04, 0x17
        /*000a*/ 	.short	(.L_3551 - .L_3550)
.L_3550:
        /*000c*/ 	.word	0x00000000
        /*0010*/ 	.short	0x0000
        /*0012*/ 	.short	0x0000
        /*0014*/ 	.byte	0x00, 0xf0, 0x21, 0x06


	//----- nvinfo : EIATTR_SPARSE_MMA_MASK
	.align		4
.L_3551:
        /*0018*/ 	.byte	0x03, 0x50
        /*001a*/ 	.short	0x0000


	//----- nvinfo : EIATTR_MAXREG_COUNT
	.align		4
        /*001c*/ 	.byte	0x03, 0x1b
        /*001e*/ 	.short	0x00a8


	//----- nvinfo : EIATTR_NUM_BARRIERS
	.align		4
        /*0020*/ 	.byte	0x02, 0x4c
        /*0022*/ 	.byte	0x01
	.zero		1


	//----- nvinfo : EIATTR_ANNOTATIONS
	.align		4
        /*0024*/ 	.byte	0x04, 0x55
        /*0026*/ 	.short	(.L_3553 - .L_3552)


	//   ....[0]....
.L_3552:
        /*0028*/ 	.word	0x00000001
        /*002c*/ 	.byte	0xf0, 0x0d, 0x00, 0x00, 0x01, 0x00, 0x00, 0x00, 0x90, 0x14, 0x00, 0x00


	//----- nvinfo : EIATTR_MERCURY_ISA_VERSION
	.align		4
.L_3553:
        /*0038*/ 	.byte	0x03, 0x5f
        /*003a*/ 	.short	0x0101


	//----- nvinfo : EIATTR_COOP_GROUP_MASK_REGIDS
	.align		4
        /*003c*/ 	.byte	0x04, 0x29
        /*003e*/ 	.short	(.L_3555 - .L_3554)


	//   ....[0]....
.L_3554:
        /*0040*/ 	.word	0xffffffff


	//   ....[1]....
        /*0044*/ 	.word	0xffffffff


	//   ....[2]....
        /*0048*/ 	.word	0xffffffff


	//   ....[3]....
        /*004c*/ 	.word	0xffffffff


	//   ....[4]....
        /*0050*/ 	.word	0xffffffff


	//   ....[5]....
        /*0054*/ 	.word	0xffffffff


	//   ....[6]....
        /*0058*/ 	.word	0xffffffff


	//   ....[7]....
        /*005c*/ 	.word	0xffffffff


	//   ....[8]....
        /*0060*/ 	.word	0xffffffff


	//   ....[9]....
        /*0064*/ 	.word	0xffffffff


	//   ....[10]....
        /*0068*/ 	.word	0xffffffff


	//   ....[11]....
        /*006c*/ 	.word	0xffffffff


	//   ....[12]....
        /*0070*/ 	.word	0xffffffff


	//   ....[13]....
        /*0074*/ 	.word	0xffffffff


	//   ....[14]....
        /*0078*/ 	.word	0xffffffff


	//   ....[15]....
        /*007c*/ 	.word	0xffffffff


	//   ....[16]....
        /*0080*/ 	.word	0xffffffff


	//----- nvinfo : EIATTR_COOP_GROUP_INSTR_OFFSETS
	.align		4
.L_3555:
        /*0084*/ 	.byte	0x04, 0x28
        /*0086*/ 	.short	(.L_3557 - .L_3556)


	//   ....[0]....
.L_3556:
        /*0088*/ 	.word	0x000016a0


	//   ....[1]....
        /*008c*/ 	.word	0x00001740


	//   ....[2]....
        /*0090*/ 	.word	0x000044b0


	//   ....[3]....
        /*0094*/ 	.word	0x00004aa0


	//   ....[4]....
        /*0098*/ 	.word	0x00005310


	//   ....[5]....
        /*009c*/ 	.word	0x00005320


	//   ....[6]....
        /*00a0*/ 	.word	0x00005350


	//   ....[7]....
        /*00a4*/ 	.word	0x00005370


	//   ....[8]....
        /*00a8*/ 	.word	0x000053a0


	//   ....[9]....
        /*00ac*/ 	.word	0x000053c0


	//   ....[10]....
        /*00b0*/ 	.word	0x000053f0


	//   ....[11]....
        /*00b4*/ 	.word	0x00005410


	//   ....[12]....
        /*00b8*/ 	.word	0x00005440


	//   ....[13]....
        /*00bc*/ 	.word	0x00005460


	//   ....[14]....
        /*00c0*/ 	.word	0x00005520


	//   ....[15]....
        /*00c4*/ 	.word	0x00005530


	//   ....[16]....
        /*00c8*/ 	.word	0x00005f60


	//----- nvinfo : EIATTR_EXIT_INSTR_OFFSETS
	.align		4
.L_3557:
        /*00cc*/ 	.byte	0x04, 0x1c
        /*00ce*/ 	.short	(.L_3559 - .L_3558)


	//   ....[0]....
.L_3558:
        /*00d0*/ 	.word	0x000002b0


	//   ....[1]....
        /*00d4*/ 	.word	0x000012b0


	//   ....[2]....
        /*00d8*/ 	.word	0x00001550


	//   ....[3]....
        /*00dc*/ 	.word	0x000060d0


	//----- nvinfo : EIATTR_MAX_THREADS
	.align		4
.L_3559:
        /*00e0*/ 	.byte	0x04, 0x05
        /*00e2*/ 	.short	(.L_3561 - .L_3560)
.L_3560:
        /*00e4*/ 	.word	0x00000080
        /*00e8*/ 	.word	0x00000001
        /*00ec*/ 	.word	0x00000001


	//----- nvinfo : EIATTR_CRS_STACK_SIZE
	.align		4
.L_3561:
        /*00f0*/ 	.byte	0x04, 0x1e
        /*00f2*/ 	.short	(.L_3563 - .L_3562)
.L_3562:
        /*00f4*/ 	.word	0x00000000


	//----- nvinfo : EIATTR_CBANK_PARAM_SIZE
	.align		4
.L_3563:
        /*00f8*/ 	.byte	0x03, 0x19
        /*00fa*/ 	.short	0x0188


	//----- nvinfo : EIATTR_PARAM_CBANK
	.align		4
        /*00fc*/ 	.byte	0x04, 0x0a
        /*00fe*/ 	.short	(.L_3565 - .L_3564)
	.align		4
.L_3564:
        /*0100*/ 	.word	index@(.nv.constant0._Z25selective_scan_fwd_kernelI32Selective_Scan_fwd_kernel_traitsILi128ELi16ELi1ELb1ELb1ELb1ELb0ELb0EN3c108BFloat16EffEEv13SSMParamsBase)
        /*0104*/ 	.short	0x0210
        /*0106*/ 	.short	0x0188


	//----- nvinfo : EIATTR_SW_WAR
	.align		4
.L_3565:
        /*0108*/ 	.byte	0x04, 0x36
        /*010a*/ 	.short	(.L_3567 - .L_3566)
.L_3566:
        /*010c*/ 	.word	0x00000008
.L_3567:


//--------------------- .nv.info._Z25selective_scan_fwd_kernelI32Selective_Scan_fwd_kernel_traitsILi128ELi16ELi1ELb1ELb1ELb1ELb0ELb1EN3c108BFloat16EffEEv13SSMParamsBase --------------------------
	.section	.nv.info._Z25selective_scan_fwd_kernelI32Selective_Scan_fwd_kernel_traitsILi128ELi16ELi1ELb1ELb1ELb1ELb0ELb1EN3c108BFloat16EffEEv13SSMParamsBase,"",@"SHT_CUDA_INFO"
	.sectionflags	@""
	.align	4


	//----- nvinfo : EIATTR_CUDA_API_VERSION
	.align		4
        /*0000*/ 	.byte	0x04, 0x37
        /*0002*/ 	.short	(.L_3569 - .L_3568)
.L_3568:
        /*0004*/ 	.word	0x00000082


	//----- nvinfo : EIATTR_KPARAM_INFO
	.align		4
.L_3569:
        /*0008*/ 	.byte	0x04, 0x17
        /*000a*/ 	.short	(.L_3571 - .L_3570)
.L_3570:
        /*000c*/ 	.word	0x00000000
        /*0010*/ 	.short	0x0000
        /*0012*/ 	.short	0x0000
        /*0014*/ 	.byte	0x00, 0xf0, 0x21, 0x06


	//----- nvinfo : EIATTR_SPARSE_MMA_MASK
	.align		4
.L_3571:
        /*0018*/ 	.byte	0x03, 0x50
        /*001a*/ 	.short	0x0000


	//----- nvinfo : EIATTR_MAXREG_COUNT
	.align		4
        /*001c*/ 	.byte	0x03, 0x1b
        /*001e*/ 	.short	0x00a8


	//----- nvinfo : EIATTR_NUM_BARRIERS
	.align		4
        /*0020*/ 	.byte	0x02, 0x4c
        /*0022*/ 	.byte	0x01
	.zero		1


	//----- nvinfo : EIATTR_ANNOTATIONS
	.align		4
        /*0024*/ 	.byte	0x04, 0x55
        /*0026*/ 	.short	(.L_3573 - .L_3572)


	//   ....[0]....
.L_3572:
        /* <DEDUP_REMOVED lines=8> */


	//----- nvinfo : EIATTR_MERCURY_ISA_VERSION
	.align		4
.L_3573:
        /*0098*/ 	.byte	0x03, 0x5f
        /*009a*/ 	.short	0x0101


	//----- nvinfo : EIATTR_COOP_GROUP_MASK_REGIDS
	.align		4
        /*009c*/ 	.byte	0x04, 0x29
        /*009e*/ 	.short	(.L_3575 - .L_3574)


	//   ....[0]....
.L_3574:
        /*00a0*/ 	.word	0xffffffff


	//   ....[1]....
        /*00a4*/ 	.word	0xffffffff


	//   ....[2]....
        /*00a8*/ 	.word	0xffffffff


	//   ....[3]....
        /*00ac*/ 	.word	0xffffffff


	//   ....[4]....
        /*00b0*/ 	.word	0xffffffff


	//   ....[5]....
        /*00b4*/ 	.word	0xffffffff


	//   ....[6]....
        /*00b8*/ 	.word	0xffffffff


	//   ....[7]....
        /*00bc*/ 	.word	0xffffffff


	//   ....[8]....
        /*00c0*/ 	.word	0xffffffff


	//   ....[9]....
        /*00c4*/ 	.word	0xffffffff


	//   ....[10]....
        /*00c8*/ 	.word	0xffffffff


	//   ....[11]....
        /*00cc*/ 	.word	0xffffffff


	//   ....[12]....
        /*00d0*/ 	.word	0xffffffff


	//   ....[13]....
        /*00d4*/ 	.word	0xffffffff


	//   ....[14]....
        /*00d8*/ 	.word	0xffffffff


	//   ....[15]....
        /*00dc*/ 	.word	0xffffffff


	//   ....[16]....
        /*00e0*/ 	.word	0xffffffff


	//----- nvinfo : EIATTR_COOP_GROUP_INSTR_OFFSETS
	.align		4
.L_3575:
        /*00e4*/ 	.byte	0x04, 0x28
        /*00e6*/ 	.short	(.L_3577 - .L_3576)


	//   ....[0]....
.L_3576:
        /*00e8*/ 	.word	0x00002080


	//   ....[1]....
        /*00ec*/ 	.word	0x00002560


	//   ....[2]....
        /*00f0*/ 	.word	0x00005750


	//   ....[3]....
        /*00f4*/ 	.word	0x000068a0


	//   ....[4]....
        /*00f8*/ 	.word	0x00006ef0


	//   ....[5]....
        /*00fc*/ 	.word	0x00006f00


	//   ....[6]....
        /*0100*/ 	.word	0x00006f30


	//   ....[7]....
        /*0104*/ 	.word	0x00006f50


	//   ....[8]....
        /*0108*/ 	.word	0x00006f80


	//   ....[9]....
        /*010c*/ 	.word	0x00006fa0


	//   ....[10]....
        /*0110*/ 	.word	0x00006fd0


	//   ....[11]....
        /*0114*/ 	.word	0x00006ff0


	//   ....[12]....
        /*0118*/ 	.word	0x00007020


	//   ....[13]....
        /*011c*/ 	.word	0x00007040


	//   ....[14]....
        /*0120*/ 	.word	0x000070d0


	//   ....[15]....
        /*0124*/ 	.word	0x000070e0


	//   ....[16]....
        /*0128*/ 	.word	0x00007c50


	//----- nvinfo : EIATTR_EXIT_INSTR_OFFSETS
	.align		4
.L_3577:
        /*012c*/ 	.byte	0x04, 0x1c
        /*012e*/ 	.short	(.L_3579 - .L_3578)


	//   ....[0]....
.L_3578:
        /*0130*/ 	.word	0x000002c0


	//   ....[1]....
        /*0134*/ 	.word	0x00001330


	//   ....[2]....
        /*0138*/ 	.word	0x000014d0


	//   ....[3]....
        /*013c*/ 	.word	0x00008370


	//----- nvinfo : EIATTR_MAX_THREADS
	.align		4
.L_3579:
        /*0140*/ 	.byte	0x04, 0x05
        /*0142*/ 	.short	(.L_3581 - .L_3580)
.L_3580:
        /*0144*/ 	.word	0x00000080
        /*0148*/ 	.word	0x00000001
        /*014c*/ 	.word	0x00000001


	//----- nvinfo : EIATTR_CRS_STACK_SIZE
	.align		4
.L_3581:
        /*0150*/ 	.byte	0x04, 0x1e
        /*0152*/ 	.short	(.L_3583 - .L_3582)
.L_3582:
        /*0154*/ 	.word	0x00000000


	//----- nvinfo : EIATTR_CBANK_PARAM_SIZE
	.align		4
.L_3583:
        /*0158*/ 	.byte	0x03, 0x19
        /*015a*/ 	.short	0x0188


	//----- nvinfo : EIATTR_PARAM_CBANK
	.align		4
        /*015c*/ 	.byte	0x04, 0x0a
        /*015e*/ 	.short	(.L_3585 - .L_3584)
	.align		4
.L_3584:
        /*0160*/ 	.word	index@(.nv.constant0._Z25selective_scan_fwd_kernelI32Selective_Scan_fwd_kernel_traitsILi128ELi16ELi1ELb1ELb1ELb1ELb0ELb1EN3c108BFloat16EffEEv13SSMParamsBase)
        /*0164*/ 	.short	0x0210
        /*0166*/ 	.short	0x0188


	//----- nvinfo : EIATTR_SW_WAR
	.align		4
.L_3585:
        /*0168*/ 	.byte	0x04, 0x36
        /*016a*/ 	.short	(.L_3587 - .L_3586)
.L_3586:
        /*016c*/ 	.word	0x00000008
.L_3587:


//--------------------- .nv.info._Z25selective_scan_fwd_kernelI32Selective_Scan_fwd_kernel_traitsILi128ELi16ELi1ELb1ELb1ELb1ELb1ELb0EN3c108BFloat16EffEEv13SSMParamsBase --------------------------
	.section	.nv.info._Z25selective_scan_fwd_kernelI32Selective_Scan_fwd_kernel_traitsILi128ELi16ELi1ELb1ELb1ELb1ELb1ELb0EN3c108BFloat16EffEEv13SSMParamsBase,"",@"SHT_CUDA_INFO"
	.sectionflags	@""
	.align	4


	//----- nvinfo : EIATTR_CUDA_API_VERSION
	.align		4
        /*0000*/ 	.byte	0x04, 0x37
        /*0002*/ 	.short	(.L_3589 - .L_3588)
.L_3588:
        /*0004*/ 	.word	0x00000082


	//----- nvinfo : EIATTR_KPARAM_INFO
	.align		4
.L_3589:
        /*0008*/ 	.byte	0x04, 0x17
        /*000a*/ 	.short	(.L_3591 - .L_3590)
.L_3590:
        /*000c*/ 	.word	0x00000000
        /*0010*/ 	.short	0x0000
        /*0012*/ 	.short	0x0000
        /*0014*/ 	.byte	0x00, 0xf0, 0x21, 0x06


	//----- nvinfo : EIATTR_SPARSE_MMA_MASK
	.align		4
.L_3591:
        /*0018*/ 	.byte	0x03, 0x50
        /*001a*/ 	.short	0x0000


	//----- nvinfo : EIATTR_MAXREG_COUNT
	.align		4
        /*001c*/ 	.byte	0x03, 0x1b
        /*001e*/ 	.short	0x00a8


	//----- nvinfo : EIATTR_NUM_BARRIERS
	.align		4
        /*0020*/ 	.byte	0x02, 0x4c
        /*0022*/ 	.byte	0x01
	.zero		1


	//----- nvinfo : EIATTR_ANNOTATIONS
	.align		4
        /*0024*/ 	.byte	0x04, 0x55
        /*0026*/ 	.short	(.L_3593 - .L_3592)


	//   ....[0]....
.L_3592:
        /*0028*/ 	.word	0x00000001
        /*002c*/ 	.byte	0x10, 0x0e, 0x00, 0x00, 0x01, 0x00, 0x00, 0x00, 0x50, 0x0e, 0x00, 0x00, 0x01, 0x00, 0x00, 0x00
        /*003c*/ 	.byte	0xb0, 0x14, 0x00, 0x00, 0x01, 0x00, 0x00, 0x00, 0xc0, 0x14, 0x00, 0x00


	//----- nvinfo : EIATTR_MERCURY_ISA_VERSION
	.align		4
.L_3593:
        /*0048*/ 	.byte	0x03, 0x5f
        /*004a*/ 	.short	0x0101


	//----- nvinfo : EIATTR_COOP_GROUP_MASK_REGIDS
	.align		4
        /*004c*/ 	.byte	0x04, 0x29
        /*004e*/ 	.short	(.L_3595 - .L_3594)


	//   ....[0]....
.L_3594:
        /*0050*/ 	.word	0xffffffff


	//   ....[1]....
        /*0054*/ 	.word	0xffffffff


	//   ....[2]....
        /*0058*/ 	.word	0xffffffff


	//   ....[3]....
        /*005c*/ 	.word	0xffffffff


	//   ....[4]....
        /*0060*/ 	.word	0xffffffff


	//   ....[5]....
        /*0064*/ 	.word	0xffffffff


	//   ....[6]....
        /*0068*/ 	.word	0xffffffff


	//   ....[7]....
        /*006c*/ 	.word	0xffffffff


	//   ....[8]....
        /*0070*/ 	.word	0xffffffff


	//   ....[9]....
        /*0074*/ 	.word	0xffffffff


	//   ....[10]....
        /*0078*/ 	.word	0xffffffff


	//   ....[11]....
        /*007c*/ 	.word	0xffffffff


	//   ....[12]....
        /*0080*/ 	.word	0xffffffff


	//   ....[13]....
        /*0084*/ 	.word	0xffffffff


	//   ....[14]....
        /*0088*/ 	.word	0xffffffff


	//   ....[15]....
        /*008c*/ 	.word	0xffffffff


	//   ....[16]....
        /*0090*/ 	.word	0xffffffff


	//   ....[17]....
        /*0094*/ 	.word	0xffffffff


	//   ....[18]....
        /*0098*/ 	.word	0xffffffff


	//----- nvinfo : EIATTR_COOP_GROUP_INSTR_OFFSETS
	.align		4
.L_3595:
        /*009c*/ 	.byte	0x04, 0x28
        /*009e*/ 	.short	(.L_3597 - .L_3596)


	//   ....[0]....
.L_3596:
        /*00a0*/ 	.word	0x000016d0


	//   ....[1]....
        /*00a4*/ 	.word	0x00001770


	//   ....[2]....
        /*00a8*/ 	.word	0x00004500


	//   ....[3]....
        /*00ac*/ 	.word	0x00004a60


	//   ....[4]....
        /*00b0*/ 	.word	0x00005360


	//   ....[5]....
        /*00b4*/ 	.word	0x00005370


	//   ....[6]....
        /*00b8*/ 	.word	0x000053a0


	//   ....[7]....
        /*00bc*/ 	.word	0x000053c0


	//   ....[8]....
        /*00c0*/ 	.word	0x000053f0


	//   ....[9]....
        /*00c4*/ 	.word	0x00005410


	//   ....[10]....
        /*00c8*/ 	.word	0x00005440


	//   ....[11]....
        /*00cc*/ 	.word	0x00005460


	//   ....[12]....
        /*00d0*/ 	.word	0x00005490


	//   ....[13]....
        /*00d4*/ 	.word	0x000054b0


	//   ....[14]....
        /*00d8*/ 	.word	0x00005570


	//   ....[15]....
        /*00dc*/ 	.word	0x00005580


	//   ....[16]....
        /*00e0*/ 	.word	0x00005fa0


	//   ....[17]....
        /*00e4*/ 	.word	0x00006270


	//   ....[18]....
        /*00e8*/ 	.word	0x00006b40


	//----- nvinfo : EIATTR_EXIT_INSTR_OFFSETS
	.align		4
.L_3597:
        /*00ec*/ 	.byte	0x04, 0x1c
        /*00ee*/ 	.short	(.L_3599 - .L_3598)


	//   ....[0]....
.L_3598:
        /*00f0*/ 	.word	0x000002b0


	//   ....[1]....
        /*00f4*/ 	.word	0x000012c0


	//   ....[2]....
        /*00f8*/ 	.word	0x00001580


	//   ....[3]....
        /*00fc*/ 	.word	0x00006c90


	//----- nvinfo : EIATTR_MAX_THREADS
	.align		4
.L_3599:
        /*0100*/ 	.byte	0x04, 0x05
        /*0102*/ 	.short	(.L_3601 - .L_3600)
.L_3600:
        /*0104*/ 	.word	0x00000080
        /*0108*/ 	.word	0x00000001
        /*010c*/ 	.word	0x00000001


	//----- nvinfo : EIATTR_CRS_STACK_SIZE
	.align		4
.L_3601:
        /*0110*/ 	.byte	0x04, 0x1e
        /*0112*/ 	.short	(.L_3603 - .L_3602)
.L_3602:
        /*0114*/ 	.word	0x00000000


	//----- nvinfo : EIATTR_CBANK_PARAM_SIZE
	.align		4
.L_3603:
        /*0118*/ 	.byte	0x03, 0x19
        /*011a*/ 	.short	0x0188


	//----- nvinfo : EIATTR_PARAM_CBANK
	.align		4
        /*011c*/ 	.byte	0x04, 0x0a
        /*011e*/ 	.short	(.L_3605 - .L_3604)
	.align		4
.L_3604:
        /*0120*/ 	.word	index@(.nv.constant0._Z25selective_scan_fwd_kernelI32Selective_Scan_fwd_kernel_traitsILi128ELi16ELi1ELb1ELb1ELb1ELb1ELb0EN3c108BFloat16EffEEv13SSMParamsBase)
        /*0124*/ 	.short	0x0210
        /*0126*/ 	.short	0x0188


	//----- nvinfo : EIATTR_SW_WAR
	.align		4
.L_3605:
        /*0128*/ 	.byte	0x04, 0x36
        /*012a*/ 	.short	(.L_3607 - .L_3606)
.L_3606:
        /*012c*/ 	.word	0x00000008
.L_3607:


//--------------------- .nv.info._Z25selective_scan_fwd_kernelI32Selective_Scan_fwd_kernel_traitsILi128ELi16ELi1ELb1ELb1ELb1ELb1ELb1EN3c108BFloat16EffEEv13SSMParamsBase --------------------------
	.section	.nv.info._Z25selective_scan_fwd_kernelI32Selective_Scan_fwd_kernel_traitsILi128ELi16ELi1ELb1ELb1ELb1ELb1ELb1EN3c108BFloat16EffEEv13SSMParamsBase,"",@"SHT_CUDA_INFO"
	.sectionflags	@""
	.align	4


	//----- nvinfo : EIATTR_CUDA_API_VERSION
	.align		4
        /*0000*/ 	.byte	0x04, 0x37
        /*0002*/ 	.short	(.L_3609 - .L_3608)
.L_3608:
        /*0004*/ 	.word	0x00000082


	//----- nvinfo : EIATTR_KPARAM_INFO
	.align		4
.L_3609:
        /*0008*/ 	.byte	0x04, 0x17
        /*000a*/ 	.short	(.L_3611 - .L_3610)
.L_3610:
        /*000c*/ 	.word	0x00000000
        /*0010*/ 	.short	0x0000
        /*0012*/ 	.short	0x0000
        /*0014*/ 	.byte	0x00, 0xf0, 0x21, 0x06


	//----- nvinfo : EIATTR_SPARSE_MMA_MASK
	.align		4
.L_3611:
        /*0018*/ 	.byte	0x03, 0x50
        /*001a*/ 	.short	0x0000


	//----- nvinfo : EIATTR_MAXREG_COUNT
	.align		4
        /*001c*/ 	.byte	0x03, 0x1b
        /*001e*/ 	.short	0x00a8


	//----- nvinfo : EIATTR_NUM_BARRIERS
	.align		4
        /*0020*/ 	.byte	0x02, 0x4c
        /*0022*/ 	.byte	0x01
	.zero		1


	//----- nvinfo : EIATTR_ANNOTATIONS
	.align		4
        /*0024*/ 	.byte	0x04, 0x55
        /*0026*/ 	.short	(.L_3613 - .L_3612)


	//   ....[0]....
.L_3612:
        /* <DEDUP_REMOVED lines=8> */


	//----- nvinfo : EIATTR_MERCURY_ISA_VERSION
	.align		4
.L_3613:
        /*0098*/ 	.byte	0x03, 0x5f
        /*009a*/ 	.short	0x0101


	//----- nvinfo : EIATTR_COOP_GROUP_MASK_REGIDS
	.align		4
        /*009c*/ 	.byte	0x04, 0x29
        /*009e*/ 	.short	(.L_3615 - .L_3614)


	//   ....[0]....
.L_3614:
        /*00a0*/ 	.word	0xffffffff


	//   ....[1]....
        /*00a4*/ 	.word	0xffffffff


	//   ....[2]....
        /*00a8*/ 	.word	0xffffffff


	//   ....[3]....
        /*00ac*/ 	.word	0xffffffff


	//   ....[4]....
        /*00b0*/ 	.word	0xffffffff


	//   ....[5]....
        /*00b4*/ 	.word	0xffffffff


	//   ....[6]....
        /*00b8*/ 	.word	0xffffffff


	//   ....[7]....
        /*00bc*/ 	.word	0xffffffff


	//   ....[8]....
        /*00c0*/ 	.word	0xffffffff


	//   ....[9]....
        /*00c4*/ 	.word	0xffffffff


	//   ....[10]....
        /*00c8*/ 	.word	0xffffffff


	//   ....[11]....
        /*00cc*/ 	.word	0xffffffff


	//   ....[12]....
        /*00d0*/ 	.word	0xffffffff


	//   ....[13]....
        /*00d4*/ 	.word	0xffffffff


	//   ....[14]....
        /*00d8*/ 	.word	0xffffffff


	//   ....[15]....
        /*00dc*/ 	.word	0xffffffff


	//   ....[16]....
        /*00e0*/ 	.word	0xffffffff


	//   ....[17]....
        /*00e4*/ 	.word	0xffffffff


	//   ....[18]....
        /*00e8*/ 	.word	0xffffffff


	//----- nvinfo : EIATTR_COOP_GROUP_INSTR_OFFSETS
	.align		4
.L_3615:
        /*00ec*/ 	.byte	0x04, 0x28
        /*00ee*/ 	.short	(.L_3617 - .L_3616)


	//   ....[0]....
.L_3616:
        /*00f0*/ 	.word	0x000020a0


	//   ....[1]....
        /*00f4*/ 	.word	0x00002560


	//   ....[2]....
        /*00f8*/ 	.word	0x00005750


	//   ....[3]....
        /*00fc*/ 	.word	0x000068a0


	//   ....[4]....
        /*0100*/ 	.word	0x00006ef0


	//   ....[5]....
        /*0104*/ 	.word	0x00006f00


	//   ....[6]....
        /*0108*/ 	.word	0x00006f30


	//   ....[7]....
        /*010c*/ 	.word	0x00006f50


	//   ....[8]....
        /*0110*/ 	.word	0x00006f80


	//   ....[9]....
        /*0114*/ 	.word	0x00006fa0


	//   ....[10]....
        /*0118*/ 	.word	0x00006fd0


	//   ....[11]....
        /*011c*/ 	.word	0x00006ff0


	//   ....[12]....
        /*0120*/ 	.word	0x00007020


	//   ....[13]....
        /*0124*/ 	.word	0x00007040


	//   ....[14]....
        /*0128*/ 	.word	0x000070d0


	//   ....[15]....
        /*012c*/ 	.word	0x000070e0


	//   ....[16]....
        /*0130*/ 	.word	0x00007cf0


	//   ....[17]....
        /*0134*/ 	.word	0x00008930


	//   ....[18]....
        /*0138*/ 	.word	0x00009360


	//----- nvinfo : EIATTR_EXIT_INSTR_OFFSETS
	.align		4
.L_3617:
        /*013c*/ 	.byte	0x04, 0x1c
        /*013e*/ 	.short	(.L_3619 - .L_3618)


	//   ....[0]....
.L_3618:
        /*0140*/ 	.word	0x000002c0


	//   ....[1]....
        /*0144*/ 	.word	0x00001330


	//   ....[2]....
        /*0148*/ 	.word	0x000014d0


	//   ....[3]....
        /*014c*/ 	.word	0x00009960


	//----- nvinfo : EIATTR_MAX_THREADS
	.align		4
.L_3619:
        /*0150*/ 	.byte	0x04, 0x05
        /*0152*/ 	.short	(.L_3621 - .L_3620)
.L_3620:
        /*0154*/ 	.word	0x00000080
        /*0158*/ 	.word	0x00000001
        /*015c*/ 	.word	0x00000001


	//----- nvinfo : EIATTR_CRS_STACK_SIZE
	.align		4
.L_3621:
        /*0160*/ 	.byte	0x04, 0x1e
        /*0162*/ 	.short	(.L_3623 - .L_3622)
.L_3622:
        /*0164*/ 	.word	0x00000000


	//----- nvinfo : EIATTR_CBANK_PARAM_SIZE
	.align		4
.L_3623:
        /*0168*/ 	.byte	0x03, 0x19
        /*016a*/ 	.short	0x0188


	//----- nvinfo : EIATTR_PARAM_CBANK
	.align		4
        /*016c*/ 	.byte	0x04, 0x0a
        /*016e*/ 	.short	(.L_3625 - .L_3624)
	.align		4
.L_3624:
        /*0170*/ 	.word	index@(.nv.constant0._Z25selective_scan_fwd_kernelI32Selective_Scan_fwd_kernel_traitsILi128ELi16ELi1ELb1ELb1ELb1ELb1ELb1EN3c108BFloat16EffEEv13SSMParamsBase)
        /*0174*/ 	.short	0x0210
        /*0176*/ 	.short	0x0188


	//----- nvinfo : EIATTR_SW_WAR
	.align		4
.L_3625:
        /*0178*/ 	.byte	0x04, 0x36
        /*017a*/ 	.short	(.L_3627 - .L_3626)
.L_3626:
        /*017c*/ 	.word	0x00000008
.L_3627:


//--------------------- .nv.info._Z25selective_scan_fwd_kernelI32Selective_Scan_fwd_kernel_traitsILi32ELi16ELi1ELb0ELb1ELb1ELb0ELb0EN3c108BFloat16EffEEv13SSMParamsBase --------------------------
	.section	.nv.info._Z25selective_scan_fwd_kernelI32Selective_Scan_fwd_kernel_traitsILi32ELi16ELi1ELb0ELb1ELb1ELb0ELb0EN3c108BFloat16EffEEv13SSMParamsBase,"",@"SHT_CUDA_INFO"
	.sectionflags	@""
	.align	4


	//----- nvinfo : EIATTR_CUDA_API_VERSION
	.align		4
        /*0000*/ 	.byte	0x04, 0x37
        /*0002*/ 	.short	(.L_3629 - .L_3628)
.L_3628:
        /*0004*/ 	.word	0x00000082


	//----- nvinfo : EIATTR_KPARAM_INFO
	.align		4
.L_3629:
        /*0008*/ 	.byte	0x04, 0x17
        /*000a*/ 	.short	(.L_3631 - .L_3630)
.L_3630:
        /*000c*/ 	.word	0x00000000
        /*0010*/ 	.short	0x0000
        /*0012*/ 	.short	0x0000
        /*0014*/ 	.byte	0x00, 0xf0, 0x21, 0x06


	//----- nvinfo : EIATTR_SPARSE_MMA_MASK
	.align		4
.L_3631:
        /*0018*/ 	.byte	0x03, 0x50
        /*001a*/ 	.short	0x0000


	//----- nvinfo : EIATTR_MAXREG_COUNT
	.align		4
        /*001c*/ 	.byte	0x03, 0x1b
        /*001e*/ 	.short	0x00ff


	//----- nvinfo : EIATTR_NUM_BARRIERS
	.align		4
        /*0020*/ 	.byte	0x02, 0x4c
        /*0022*/ 	.byte	0x01
	.zero		1


	//----- nvinfo : EIATTR_MERCURY_ISA_VERSION
	.align		4
        /*0024*/ 	.byte	0x03, 0x5f
        /*0026*/ 	.short	0x0101


	//----- nvinfo : EIATTR_COOP_GROUP_MASK_REGIDS
	.align		4
        /*0028*/ 	.byte	0x04, 0x29
        /*002a*/ 	.short	(.L_3633 - .L_3632)


	//   ....[0]....
.L_3632:
        /*002c*/ 	.word	0xffffffff


	//   ....[1]....
        /*0030*/ 	.word	0xffffffff


	//   ....[2]....
        /*0034*/ 	.word	0xffffffff


	//   ....[3]....
        /*0038*/ 	.word	0xffffffff


	//   ....[4]....
        /*003c*/ 	.word	0xffffffff


	//   ....[5]....
        /*0040*/ 	.word	0xffffffff


	//   ....[6]....
        /*0044*/ 	.word	0xffffffff


	//   ....[7]....
        /*0048*/ 	.word	0xffffffff


	//   ....[8]....
        /*004c*/ 	.word	0xffffffff


	//   ....[9]....
        /*0050*/ 	.word	0xffffffff


	//   ....[10]....
        /*0054*/ 	.word	0xffffffff


	//   ....[11]....
        /*0058*/ 	.word	0xffffffff


	//   ....[12]....
        /*005c*/ 	.word	0xffffffff


	//   ....[13]....
        /*0060*/ 	.word	0xffffffff


	//   ....[14]....
        /*0064*/ 	.word	0xffffffff


	//   ....[15]....
        /*0068*/ 	.word	0xffffffff


	//   ....[16]....
        /*006c*/ 	.word	0xffffffff


	//----- nvinfo : EIATTR_COOP_GROUP_INSTR_OFFSETS
	.align		4
.L_3633:
        /*0070*/ 	.byte	0x04, 0x28
        /*0072*/ 	.short	(.L_3635 - .L_3634)


	//   ....[0]....
.L_3634:
        /*0074*/ 	.word	0x00001e70


	//   ....[1]....
        /*0078*/ 	.word	0x00002320


	//   ....[2]....
        /*007c*/ 	.word	0x00005490


	//   ....[3]....
        /*0080*/ 	.word	0x000065f0


	//   ....[4]....
        /*0084*/ 	.word	0x00006bf0


	//   ....[5]....
        /*0088*/ 	.word	0x00006c00


	//   ....[6]....
        /*008c*/ 	.word	0x00006c30


	//   ....[7]....
        /*0090*/ 	.word	0x00006c50


	//   ....[8]....
        /*0094*/ 	.word	0x00006c80


	//   ....[9]....
        /*0098*/ 	.word	0x00006ca0


	//   ....[10]....
        /*009c*/ 	.word	0x00006cd0


	//   ....[11]....
        /*00a0*/ 	.word	0x00006cf0


	//   ....[12]....
        /*00a4*/ 	.word	0x00006d20


	//   ....[13]....
        /*00a8*/ 	.word	0x00006d40


	//   ....[14]....
        /*00ac*/ 	.word	0x00006d80


	//   ....[15]....
        /*00b0*/ 	.word	0x00006d90


	//   ....[16]....
        /*00b4*/ 	.word	0x00007760


	//----- nvinfo : EIATTR_EXIT_INSTR_OFFSETS
	.align		4
.L_3635:
        /*00b8*/ 	.byte	0x04, 0x1c
        /*00ba*/ 	.short	(.L_3637 - .L_3636)


	//   ....[0]....
.L_3636:
        /*00bc*/ 	.word	0x000002a0


	//   ....[1]....
        /*00c0*/ 	.word	0x00001250


	//   ....[2]....
        /*00c4*/ 	.word	0x000013c0


	//   ....[3]....
        /*00c8*/ 	.word	0x00007e20


	//----- nvinfo : EIATTR_MAX_THREADS
	.align		4
.L_3637:
        /*00cc*/ 	.byte	0x04, 0x05
        /*00ce*/ 	.short	(.L_3639 - .L_3638)
.L_3638:
        /*00d0*/ 	.word	0x00000020
        /*00d4*/ 	.word	0x00000001
        /*00d8*/ 	.word	0x00000001


	//----- nvinfo : EIATTR_CRS_STACK_SIZE
	.align		4
.L_3639:
        /*00dc*/ 	.byte	0x04, 0x1e
        /*00de*/ 	.short	(.L_3641 - .L_3640)
.L_3640:
        /*00e0*/ 	.word	0x00000000


	//----- nvinfo : EIATTR_CBANK_PARAM_SIZE
	.align		4
.L_3641:
        /*00e4*/ 	.byte	0x03, 0x19
        /*00e6*/ 	.short	0x0188


	//----- nvinfo : EIATTR_PARAM_CBANK
	.align		4
        /*00e8*/ 	.byte	0x04, 0x0a
        /*00ea*/ 	.short	(.L_3643 - .L_3642)
	.align		4
.L_3642:
        /*00ec*/ 	.word	index@(.nv.constant0._Z25selective_scan_fwd_kernelI32Selective_Scan_fwd_kernel_traitsILi32ELi16ELi1ELb0ELb1ELb1ELb0ELb0EN3c108BFloat16EffEEv13SSMParamsBase)
        /*00f0*/ 	.short	0x0210
        /*00f2*/ 	.short	0x0188


	//----- nvinfo : EIATTR_SW_WAR
	.align		4
.L_3643:
        /*00f4*/ 	.byte	0x04, 0x36
        /*00f6*/ 	.short	(.L_3645 - .L_3644)
.L_3644:
        /*00f8*/ 	.word	0x00000008
.L_3645:


//--------------------- .nv.info._Z25selective_scan_fwd_kernelI32Selective_Scan_fwd_kernel_traitsILi32ELi16ELi1ELb0ELb1ELb1ELb0ELb1EN3c108BFloat16EffEEv13SSMParamsBase --------------------------
	.section	.nv.info._Z25selective_scan_fwd_kernelI32Selective_Scan_fwd_kernel_traitsILi32ELi16ELi1ELb0ELb1ELb1ELb0ELb1EN3c108BFloat16EffEEv13SSMParamsBase,"",@"SHT_CUDA_INFO"
	.sectionflags	@""
	.align	4


	//----- nvinfo : EIATTR_CUDA_API_VERSION
	.align		4
        /*0000*/ 	.byte	0x04, 0x37
        /*0002*/ 	.short	(.L_3647 - .L_3646)
.L_3646:
        /*0004*/ 	.word	0x00000082


	//----- nvinfo : EIATTR_KPARAM_INFO
	.align		4
.L_3647:
        /*0008*/ 	.byte	0x04, 0x17
        /*000a*/ 	.short	(.L_3649 - .L_3648)
.L_3648:
        /*000c*/ 	.word	0x00000000
        /*0010*/ 	.short	0x0000
        /*0012*/ 	.short	0x0000
        /*0014*/ 	.byte	0x00, 0xf0, 0x21, 0x06


	//----- nvinfo : EIATTR_SPARSE_MMA_MASK
	.align		4
.L_3649:
        /*0018*/ 	.byte	0x03, 0x50
        /*001a*/ 	.short	0x0000


	//----- nvinfo : EIATTR_MAXREG_COUNT
	.align		4
        /*001c*/ 	.byte	0x03, 0x1b
        /*001e*/ 	.short	0x00ff


	//----- nvinfo : EIATTR_NUM_BARRIERS
	.align		4
        /*0020*/ 	.byte	0x02, 0x4c
        /*0022*/ 	.byte	0x01
	.zero		1


	//----- nvinfo : EIATTR_MERCURY_ISA_VERSION
	.align		4
        /*0024*/ 	.byte	0x03, 0x5f
        /*0026*/ 	.short	0x0101


	//----- nvinfo : EIATTR_COOP_GROUP_MASK_REGIDS
	.align		4
        /*0028*/ 	.byte	0x04, 0x29
        /*002a*/ 	.short	(.L_3651 - .L_3650)


	//   ....[0]....
.L_3650:
        /*002c*/ 	.word	0xffffffff


	//   ....[1]....
        /*0030*/ 	.word	0xffffffff


	//   ....[2]....
        /*0034*/ 	.word	0xffffffff


	//   ....[3]....
        /*0038*/ 	.word	0xffffffff


	//   ....[4]....
        /*003c*/ 	.word	0xffffffff


	//   ....[5]....
        /*0040*/ 	.word	0xffffffff


	//   ....[6]....
        /*0044*/ 	.word	0xffffffff


	//   ....[7]....
        /*0048*/ 	.word	0xffffffff


	//   ....[8]....
        /*004c*/ 	.word	0xffffffff


	//   ....[9]....
        /*0050*/ 	.word	0xffffffff


	//   ....[10]....
        /*0054*/ 	.word	0xffffffff


	//   ....[11]....
        /*0058*/ 	.word	0xffffffff


	//   ....[12]....
        /*005c*/ 	.word	0xffffffff


	//   ....[13]....
        /*0060*/ 	.word	0xffffffff


	//   ....[14]....
        /*0064*/ 	.word	0xffffffff


	//   ....[15]....
        /*0068*/ 	.word	0xffffffff


	//   ....[16]....
        /*006c*/ 	.word	0xffffffff


	//----- nvinfo : EIATTR_COOP_GROUP_INSTR_OFFSETS
	.align		4
.L_3651:
        /*0070*/ 	.byte	0x04, 0x28
        /*0072*/ 	.short	(.L_3653 - .L_3652)


	//   ....[0]....
.L_3652:
        /*0074*/ 	.word	0x00001eb0


	//   ....[1]....
        /*0078*/ 	.word	0x00002370


	//   ....[2]....
        /*007c*/ 	.word	0x000054f0


	//   ....[3]....
        /*0080*/ 	.word	0x00006650


	//   ....[4]....
        /*0084*/ 	.word	0x00006c50


	//   ....[5]....
        /*0088*/ 	.word	0x00006c60


	//   ....[6]....
        /*008c*/ 	.word	0x00006c90


	//   ....[7]....
        /*0090*/ 	.word	0x00006cb0


	//   ....[8]....
        /*0094*/ 	.word	0x00006ce0


	//   ....[9]....
        /*0098*/ 	.word	0x00006d00


	//   ....[10]....
        /*009c*/ 	.word	0x00006d30


	//   ....[11]....
        /*00a0*/ 	.word	0x00006d50


	//   ....[12]....
        /*00a4*/ 	.word	0x00006d80


	//   ....[13]....
        /*00a8*/ 	.word	0x00006da0


	//   ....[14]....
        /*00ac*/ 	.word	0x00006de0


	//   ....[15]....
        /*00b0*/ 	.word	0x00006df0


	//   ....[16]....
        /*00b4*/ 	.word	0x000077b0


	//----- nvinfo : EIATTR_EXIT_INSTR_OFFSETS
	.align		4
.L_3653:
        /*00b8*/ 	.byte	0x04, 0x1c
        /*00ba*/ 	.short	(.L_3655 - .L_3654)


	//   ....[0]....
.L_3654:
        /*00bc*/ 	.word	0x000002b0


	//   ....[1]....
        /*00c0*/ 	.word	0x000012b0


	//   ....[2]....
        /*00c4*/ 	.word	0x00001410


	//   ....[3]....
        /*00c8*/ 	.word	0x00007ed0


	//----- nvinfo : EIATTR_MAX_THREADS
	.align		4
.L_3655:
        /*00cc*/ 	.byte	0x04, 0x05
        /*00ce*/ 	.short	(.L_3657 - .L_3656)
.L_3656:
        /*00d0*/ 	.word	0x00000020
        /*00d4*/ 	.word	0x00000001
        /*00d8*/ 	.word	0x00000001


	//----- nvinfo : EIATTR_CRS_STACK_SIZE
	.align		4
.L_3657:
        /*00dc*/ 	.byte	0x04, 0x1e
        /*00de*/ 	.short	(.L_3659 - .L_3658)
.L_3658:
        /*00e0*/ 	.word	0x00000000


	//----- nvinfo : EIATTR_CBANK_PARAM_SIZE
	.align		4
.L_3659:
        /*00e4*/ 	.byte	0x03, 0x19
        /*00e6*/ 	.short	0x0188


	//----- nvinfo : EIATTR_PARAM_CBANK
	.align		4
        /*00e8*/ 	.byte	0x04, 0x0a
        /*00ea*/ 	.short	(.L_3661 - .L_3660)
	.align		4
.L_3660:
        /*00ec*/ 	.word	index@(.nv.constant0._Z25selective_scan_fwd_kernelI32Selective_Scan_fwd_kernel_traitsILi32ELi16ELi1ELb0ELb1ELb1ELb0ELb1EN3c108BFloat16EffEEv13SSMParamsBase)
        /*00f0*/ 	.short	0x0210
        /*00f2*/ 	.short	0x0188


	//----- nvinfo : EIATTR_SW_WAR
	.align		4
.L_3661:
        /*00f4*/ 	.byte	0x04, 0x36
        /*00f6*/ 	.short	(.L_3663 - .L_3662)
.L_3662:
        /*00f8*/ 	.word	0x00000008
.L_3663:


//--------------------- .nv.info._Z25selective_scan_fwd_kernelI32Selective_Scan_fwd_kernel_traitsILi32ELi16ELi1ELb0ELb1ELb1ELb1ELb0EN3c108BFloat16EffEEv13SSMParamsBase --------------------------
	.section	.nv.info._Z25selective_scan_fwd_kernelI32Selective_Scan_fwd_kernel_traitsILi32ELi16ELi1ELb0ELb1ELb1ELb1ELb0EN3c108BFloat16EffEEv13SSMParamsBase,"",@"SHT_CUDA_INFO"
	.sectionflags	@""
	.align	4


	//----- nvinfo : EIATTR_CUDA_API_VERSION
	.align		4
        /*0000*/ 	.byte	0x04, 0x37
        /*0002*/ 	.short	(.L_3665 - .L_3664)
.L_3664:
        /*0004*/ 	.word	0x00000082


	//----- nvinfo : EIATTR_KPARAM_INFO
	.align		4
.L_3665:
        /*0008*/ 	.byte	0x04, 0x17
        /*000a*/ 	.short	(.L_3667 - .L_3666)
.L_3666:
        /*000c*/ 	.word	0x00000000
        /*0010*/ 	.short	0x0000
        /*0012*/ 	.short	0x0000
        /*0014*/ 	.byte	0x00, 0xf0, 0x21, 0x06


	//----- nvinfo : EIATTR_SPARSE_MMA_MASK
	.align		4
.L_3667:
        /*0018*/ 	.byte	0x03, 0x50
        /*001a*/ 	.short	0x0000


	//----- nvinfo : EIATTR_MAXREG_COUNT
	.align		4
        /*001c*/ 	.byte	0x03, 0x1b
        /*001e*/ 	.short	0x00ff


	//----- nvinfo : EIATTR_NUM_BARRIERS
	.align		4
        /*0020*/ 	.byte	0x02, 0x4c
        /*0022*/ 	.byte	0x01
	.zero		1


	//----- nvinfo : EIATTR_MERCURY_ISA_VERSION
	.align		4
        /*0024*/ 	.byte	0x03, 0x5f
        /*0026*/ 	.short	0x0101


	//----- nvinfo : EIATTR_COOP_GROUP_MASK_REGIDS
	.align		4
        /*0028*/ 	.byte	0x04, 0x29
        /*002a*/ 	.short	(.L_3669 - .L_3668)


	//   ....[0]....
.L_3668:
        /*002c*/ 	.word	0xffffffff


	//   ....[1]....
        /*0030*/ 	.word	0xffffffff


	//   ....[2]....
        /*0034*/ 	.word	0xffffffff


	//   ....[3]....
        /*0038*/ 	.word	0xffffffff


	//   ....[4]....
        /*003c*/ 	.word	0xffffffff


	//   ....[5]....
        /*0040*/ 	.word	0xffffffff


	//   ....[6]....
        /*0044*/ 	.word	0xffffffff


	//   ....[7]....
        /*0048*/ 	.word	0xffffffff


	//   ....[8]....
        /*004c*/ 	.word	0xffffffff


	//   ....[9]....
        /*0050*/ 	.word	0xffffffff


	//   ....[10]....
        /*0054*/ 	.word	0xffffffff


	//   ....[11]....
        /*0058*/ 	.word	0xffffffff


	//   ....[12]....
        /*005c*/ 	.word	0xffffffff


	//   ....[13]....
        /*0060*/ 	.word	0xffffffff


	//   ....[14]....
        /*0064*/ 	.word	0xffffffff


	//   ....[15]....
        /*0068*/ 	.word	0xffffffff


	//   ....[16]....
        /*006c*/ 	.word	0xffffffff


	//   ....[17]....
        /*0070*/ 	.word	0xffffffff


	//   ....[18]....
        /*0074*/ 	.word	0xffffffff


	//----- nvinfo : EIATTR_COOP_GROUP_INSTR_OFFSETS
	.align		4
.L_3669:
        /*0078*/ 	.byte	0x04, 0x28
        /*007a*/ 	.short	(.L_3671 - .L_3670)


	//   ....[0]....
.L_3670:
        /*007c*/ 	.word	0x00001ee0


	//   ....[1]....
        /*0080*/ 	.word	0x00002390


	//   ....[2]....
        /*0084*/ 	.word	0x00005530


	//   ....[3]....
        /*0088*/ 	.word	0x00006690


	//   ....[4]....
        /*008c*/ 	.word	0x00006c90


	//   ....[5]....
        /*0090*/ 	.word	0x00006ca0


	//   ....[6]....
        /*0094*/ 	.word	0x00006cd0


	//   ....[7]....
        /*0098*/ 	.word	0x00006cf0


	//   ....[8]....
        /*009c*/ 	.word	0x00006d20


	//   ....[9]....
        /*00a0*/ 	.word	0x00006d40


	//   ....[10]....
        /*00a4*/ 	.word	0x00006d70


	//   ....[11]....
        /*00a8*/ 	.word	0x00006d90


	//   ....[12]....
        /*00ac*/ 	.word	0x00006dc0


	//   ....[13]....
        /*00b0*/ 	.word	0x00006de0


	//   ....[14]....
        /*00b4*/ 	.word	0x00006e20


	//   ....[15]....
        /*00b8*/ 	.word	0x00006e30


	//   ....[16]....
        /*00bc*/ 	.word	0x000078b0


	//   ....[17]....
        /*00c0*/ 	.word	0x00008500


	//   ....[18]....
        /*00c4*/ 	.word	0x00008f40


	//----- nvinfo : EIATTR_EXIT_INSTR_OFFSETS
	.align		4
.L_3671:
        /*00c8*/ 	.byte	0x04, 0x1c
        /*00ca*/ 	.short	(.L_3673 - .L_3672)


	//   ....[0]....
.L_3672:
        /*00cc*/ 	.word	0x000002a0


	//   ....[1]....
        /*00d0*/ 	.word	0x00001270


	//   ....[2]....
        /*00d4*/ 	.word	0x000013f0


	//   ....[3]....
        /*00d8*/ 	.word	0x00009530


	//----- nvinfo : EIATTR_MAX_THREADS
	.align		4
.L_3673:
        /*00dc*/ 	.byte	0x04, 0x05
        /*00de*/ 	.short	(.L_3675 - .L_3674)
.L_3674:
        /*00e0*/ 	.word	0x00000020
        /*00e4*/ 	.word	0x00000001
        /*00e8*/ 	.word	0x00000001


	//----- nvinfo : EIATTR_CRS_STACK_SIZE
	.align		4
.L_3675:
        /*00ec*/ 	.byte	0x04, 0x1e
        /*00ee*/ 	.short	(.L_3677 - .L_3676)
.L_3676:
        /*00f0*/ 	.word	0x00000000


	//----- nvinfo : EIATTR_CBANK_PARAM_SIZE
	.align		4
.L_3677:
        /*00f4*/ 	.byte	0x03, 0x19
        /*00f6*/ 	.short	0x0188


	//----- nvinfo : EIATTR_PARAM_CBANK
	.align		4
        /*00f8*/ 	.byte	0x04, 0x0a
        /*00fa*/ 	.short	(.L_3679 - .L_3678)
	.align		4
.L_3678:
        /*00fc*/ 	.word	index@(.nv.constant0._Z25selective_scan_fwd_kernelI32Selective_Scan_fwd_kernel_traitsILi32ELi16ELi1ELb0ELb1ELb1ELb1ELb0EN3c108BFloat16EffEEv13SSMParamsBase)
        /*0100*/ 	.short	0x0210
        /*0102*/ 	.short	0x0188


	//----- nvinfo : EIATTR_SW_WAR
	.align		4
.L_3679:
        /*0104*/ 	.byte	0x04, 0x36
        /*0106*/ 	.short	(.L_3681 - .L_3680)
.L_3680:
        /*0108*/ 	.word	0x00000008
.L_3681:


//--------------------- .nv.info._Z25selective_scan_fwd_kernelI32Selective_Scan_fwd_kernel_traitsILi32ELi16ELi1ELb0ELb1ELb1ELb1ELb1EN3c108BFloat16EffEEv13SSMParamsBase --------------------------
	.section	.nv.info._Z25selective_scan_fwd_kernelI32Selective_Scan_fwd_kernel_traitsILi32ELi16ELi1ELb0ELb1ELb1ELb1ELb1EN3c108BFloat16EffEEv13SSMParamsBase,"",@"SHT_CUDA_INFO"
	.sectionflags	@""
	.align	4


	//----- nvinfo : EIATTR_CUDA_API_VERSION
	.align		4
        /*0000*/ 	.byte	0x04, 0x37
        /*0002*/ 	.short	(.L_3683 - .L_3682)
.L_3682:
        /*0004*/ 	.word	0x00000082


	//----- nvinfo : EIATTR_KPARAM_INFO
	.align		4
.L_3683:
        /*0008*/ 	.byte	0x04, 0x17
        /*000a*/ 	.short	(.L_3685 - .L_3684)
.L_3684:
        /*000c*/ 	.word	0x00000000
        /*0010*/ 	.short	0x0000
        /*0012*/ 	.short	0x0000
        /*0014*/ 	.byte	0x00, 0xf0, 0x21, 0x06


	//----- nvinfo : EIATTR_SPARSE_MMA_MASK
	.align		4
.L_3685:
        /*0018*/ 	.byte	0x03, 0x50
        /*001a*/ 	.short	0x0000


	//----- nvinfo : EIATTR_MAXREG_COUNT
	.align		4
        /*001c*/ 	.byte	0x03, 0x1b
        /*001e*/ 	.short	0x00ff


	//----- nvinfo : EIATTR_NUM_BARRIERS
	.align		4
        /*0020*/ 	.byte	0x02, 0x4c
        /*0022*/ 	.byte	0x01
	.zero		1


	//----- nvinfo : EIATTR_MERCURY_ISA_VERSION
	.align		4
        /*0024*/ 	.byte	0x03, 0x5f
        /*0026*/ 	.short	0x0101


	//----- nvinfo : EIATTR_COOP_GROUP_MASK_REGIDS
	.align		4
        /*0028*/ 	.byte	0x04, 0x29
        /*002a*/ 	.short	(.L_3687 - .L_3686)


	//   ....[0]....
.L_3686:
        /*002c*/ 	.word	0xffffffff


	//   ....[1]....
        /*0030*/ 	.word	0xffffffff


	//   ....[2]....
        /*0034*/ 	.word	0xffffffff


	//   ....[3]....
        /*0038*/ 	.word	0xffffffff


	//   ....[4]....
        /*003c*/ 	.word	0xffffffff


	//   ....[5]....
        /*0040*/ 	.word	0xffffffff


	//   ....[6]....
        /*0044*/ 	.word	0xffffffff


	//   ....[7]....
        /*0048*/ 	.word	0xffffffff


	//   ....[8]....
        /*004c*/ 	.word	0xffffffff


	//   ....[9]....
        /*0050*/ 	.word	0xffffffff


	//   ....[10]....
        /*0054*/ 	.word	0xffffffff


	//   ....[11]....
        /*0058*/ 	.word	0xffffffff


	//   ....[12]....
        /*005c*/ 	.word	0xffffffff


	//   ....[13]....
        /*0060*/ 	.word	0xffffffff


	//   ....[14]....
        /*0064*/ 	.word	0xffffffff


	//   ....[15]....
        /*0068*/ 	.word	0xffffffff


	//   ....[16]....
        /*006c*/ 	.word	0xffffffff


	//   ....[17]....
        /*0070*/ 	.word	0xffffffff


	//   ....[18]....
        /*0074*/ 	.word	0xffffffff


	//----- nvinfo : EIATTR_COOP_GROUP_INSTR_OFFSETS
	.align		4
.L_3687:
        /*0078*/ 	.byte	0x04, 0x28
        /*007a*/ 	.short	(.L_3689 - .L_3688)


	//   ....[0]....
.L_3688:
        /*007c*/ 	.word	0x00001e60


	//   ....[1]....
        /*0080*/ 	.word	0x000022f0


	//   ....[2]....
        /*0084*/ 	.word	0x00005470


	//   ....[3]....
        /*0088*/ 	.word	0x000065d0


	//   ....[4]....
        /*008c*/ 	.word	0x00006bd0


	//   ....[5]....
        /*0090*/ 	.word	0x00006be0


	//   ....[6]....
        /*0094*/ 	.word	0x00006c10


	//   ....[7]....
        /*0098*/ 	.word	0x00006c30


	//   ....[8]....
        /*009c*/ 	.word	0x00006c60


	//   ....[9]....
        /*00a0*/ 	.word	0x00006c80


	//   ....[10]....
        /*00a4*/ 	.word	0x00006cb0


	//   ....[11]....
        /*00a8*/ 	.word	0x00006cd0


	//   ....[12]....
        /*00ac*/ 	.word	0x00006d00


	//   ....[13]....
        /*00b0*/ 	.word	0x00006d20


	//   ....[14]....
        /*00b4*/ 	.word	0x00006d60


	//   ....[15]....
        /*00b8*/ 	.word	0x00006d70


	//   ....[16]....
        /*00bc*/ 	.word	0x000077e0


	//   ....[17]....
        /*00c0*/ 	.word	0x00008420


	//   ....[18]....
        /*00c4*/ 	.word	0x00008e40


	//----- nvinfo : EIATTR_EXIT_INSTR_OFFSETS
	.align		4
.L_3689:
        /*00c8*/ 	.byte	0x04, 0x1c
        /*00ca*/ 	.short	(.L_3691 - .L_3690)


	//   ....[0]....
.L_3690:
        /*00cc*/ 	.word	0x000002a0


	//   ....[1]....
        /*00d0*/ 	.word	0x00001250


	//   ....[2]....
        /*00d4*/ 	.word	0x00001390


	//   ....[3]....
        /*00d8*/ 	.word	0x000093d0


	//----- nvinfo : EIATTR_MAX_THREADS
	.align		4
.L_3691:
        /*00dc*/ 	.byte	0x04, 0x05
        /*00de*/ 	.short	(.L_3693 - .L_3692)
.L_3692:
        /*00e0*/ 	.word	0x00000020
        /*00e4*/ 	.word	0x00000001
        /*00e8*/ 	.word	0x00000001


	//----- nvinfo : EIATTR_CRS_STACK_SIZE
	.align		4
.L_3693:
        /*00ec*/ 	.byte	0x04, 0x1e
        /*00ee*/ 	.short	(.L_3695 - .L_3694)
.L_3694:
        /*00f0*/ 	.word	0x00000000


	//----- nvinfo : EIATTR_CBANK_PARAM_SIZE
	.align		4
.L_3695:
        /*00f4*/ 	.byte	0x03, 0x19
        /*00f6*/ 	.short	0x0188


	//----- nvinfo : EIATTR_PARAM_CBANK
	.align		4
        /*00f8*/ 	.byte	0x04, 0x0a
        /*00fa*/ 	.short	(.L_3697 - .L_3696)
	.align		4
.L_3696:
        /*00fc*/ 	.word	index@(.nv.constant0._Z25selective_scan_fwd_kernelI32Selective_Scan_fwd_kernel_traitsILi32ELi16ELi1ELb0ELb1ELb1ELb1ELb1EN3c108BFloat16EffEEv13SSMParamsBase)
        /*0100*/ 	.short	0x0210
        /*0102*/ 	.short	0x0188


	//----- nvinfo : EIATTR_SW_WAR
	.align		4
.L_3697:
        /*0104*/ 	.byte	0x04, 0x36
        /*0106*/ 	.short	(.L_3699 - .L_3698)
.L_3698:
        /*0108*/ 	.word	0x00000008
.L_3699:


//--------------------- .nv.info._Z25selective_scan_fwd_kernelI32Selective_Scan_fwd_kernel_traitsILi32ELi16ELi1ELb1ELb1ELb1ELb0ELb0EN3c108BFloat16EffEEv13SSMParamsBase --------------------------
	.section	.nv.info._Z25selective_scan_fwd_kernelI32Selective_Scan_fwd_kernel_traitsILi32ELi16ELi1ELb1ELb1ELb1ELb0ELb0EN3c108BFloat16EffEEv13SSMParamsBase,"",@"SHT_CUDA_INFO"
	.sectionflags	@""
	.align	4


	//----- nvinfo : EIATTR_CUDA_API_VERSION
	.align		4
        /*0000*/ 	.byte	0x04, 0x37
        /*0002*/ 	.short	(.L_3701 - .L_3700)
.L_3700:
        /*0004*/ 	.word	0x00000082


	//----- nvinfo : EIATTR_KPARAM_INFO
	.align		4
.L_3701:
        /*0008*/ 	.byte	0x04, 0x17
        /*000a*/ 	.short	(.L_3703 - .L_3702)
.L_3702:
        /*000c*/ 	.word	0x00000000
        /*0010*/ 	.short	0x0000
        /*0012*/ 	.short	0x0000
        /*0014*/ 	.byte	0x00, 0xf0, 0x21, 0x06


	//----- nvinfo : EIATTR_SPARSE_MMA_MASK
	.align		4
.L_3703:
        /*0018*/ 	.byte	0x03, 0x50
        /*001a*/ 	.short	0x0000


	//----- nvinfo : EIATTR_MAXREG_COUNT
	.align		4
        /*001c*/ 	.byte	0x03, 0x1b
        /*001e*/ 	.short	0x00ff


	//----- nvinfo : EIATTR_NUM_BARRIERS
	.align		4
        /*0020*/ 	.byte	0x02, 0x4c
        /*0022*/ 	.byte	0x01
	.zero		1


	//----- nvinfo : EIATTR_MERCURY_ISA_VERSION
	.align		4
        /*0024*/ 	.byte	0x03, 0x5f
        /*0026*/ 	.short	0x0101


	//----- nvinfo : EIATTR_COOP_GROUP_MASK_REGIDS
	.align		4
        /*0028*/ 	.byte	0x04, 0x29
        /*002a*/ 	.short	(.L_3705 - .L_3704)


	//   ....[0]....
.L_3704:
        /*002c*/ 	.word	0xffffffff


	//   ....[1]....
        /*0030*/ 	.word	0xffffffff


	//   ....[2]....
        /*0034*/ 	.word	0xffffffff


	//   ....[3]....
        /*0038*/ 	.word	0xffffffff


	//   ....[4]....
        /*003c*/ 	.word	0xffffffff


	//   ....[5]....
        /*0040*/ 	.word	0xffffffff


	//   ....[6]....
        /*0044*/ 	.word	0xffffffff


	//   ....[7]....
        /*0048*/ 	.word	0xffffffff


	//   ....[8]....
        /*004c*/ 	.word	0xffffffff


	//   ....[9]....
        /*0050*/ 	.word	0xffffffff


	//   ....[10]....
        /*0054*/ 	.word	0xffffffff


	//   ....[11]....
        /*0058*/ 	.word	0xffffffff


	//   ....[12]....
        /*005c*/ 	.word	0xffffffff


	//   ....[13]....
        /*0060*/ 	.word	0xffffffff


	//   ....[14]....
        /*0064*/ 	.word	0xffffffff


	//   ....[15]....
        /*0068*/ 	.word	0xffffffff


	//   ....[16]....
        /*006c*/ 	.word	0xffffffff


	//----- nvinfo : EIATTR_COOP_GROUP_INSTR_OFFSETS
	.align		4
.L_3705:
        /*0070*/ 	.byte	0x04, 0x28
        /*0072*/ 	.short	(.L_3707 - .L_3706)


	//   ....[0]....
.L_3706:
        /*0074*/ 	.word	0x00001690


	//   ....[1]....
        /*0078*/ 	.word	0x00001730


	//   ....[2]....
        /*007c*/ 	.word	0x00004440


	//   ....[3]....
        /*0080*/ 	.word	0x00004790


	//   ....[4]....
        /*0084*/ 	.word	0x00005270


	//   ....[5]....
        /*0088*/ 	.word	0x00005280


	//   ....[6]....
        /*008c*/ 	.word	0x000052b0


	//   ....[7]....
        /*0090*/ 	.word	0x000052d0


	//   ....[8]....
        /*0094*/ 	.word	0x00005300


	//   ....[9]....
        /*0098*/ 	.word	0x00005320


	//   ....[10]....
        /*009c*/ 	.word	0x00005350


	//   ....[11]....
        /*00a0*/ 	.word	0x00005370


	//   ....[12]....
        /*00a4*/ 	.word	0x000053a0


	//   ....[13]....
        /*00a8*/ 	.word	0x000053c0


	//   ....[14]....
        /*00ac*/ 	.word	0x000053f0


	//   ....[15]....
        /*00b0*/ 	.word	0x00005430


	//   ....[16]....
        /*00b4*/ 	.word	0x00005cc0


	//----- nvinfo : EIATTR_EXIT_INSTR_OFFSETS
	.align		4
.L_3707:
        /*00b8*/ 	.byte	0x04, 0x1c
        /*00ba*/ 	.short	(.L_3709 - .L_3708)


	//   ....[0]....
.L_3708:
        /*00bc*/ 	.word	0x000002a0


	//   ....[1]....
        /*00c0*/ 	.word	0x000012b0


	//   ....[2]....
        /*00c4*/ 	.word	0x00001560


	//   ....[3]....
        /*00c8*/ 	.word	0x00005e10


	//----- nvinfo : EIATTR_MAX_THREADS
	.align		4
.L_3709:
        /*00cc*/ 	.byte	0x04, 0x05
        /*00ce*/ 	.short	(.L_3711 - .L_3710)
.L_3710:
        /*00d0*/ 	.word	0x00000020
        /*00d4*/ 	.word	0x00000001
        /*00d8*/ 	.word	0x00000001


	//----- nvinfo : EIATTR_CRS_STACK_SIZE
	.align		4
.L_3711:
        /*00dc*/ 	.byte	0x04, 0x1e
        /*00de*/ 	.short	(.L_3713 - .L_3712)
.L_3712:
        /*00e0*/ 	.word	0x00000000


	//----- nvinfo : EIATTR_CBANK_PARAM_SIZE
	.align		4
.L_3713:
        /*00e4*/ 	.byte	0x03, 0x19
        /*00e6*/ 	.short	0x0188


	//----- nvinfo : EIATTR_PARAM_CBANK
	.align		4
        /*00e8*/ 	.byte	0x04, 0x0a
        /*00ea*/ 	.short	(.L_3715 - .L_3714)
	.align		4
.L_3714:
        /*00ec*/ 	.word	index@(.nv.constant0._Z25selective_scan_fwd_kernelI32Selective_Scan_fwd_kernel_traitsILi32ELi16ELi1ELb1ELb1ELb1ELb0ELb0EN3c108BFloat16EffEEv13SSMParamsBase)
        /*00f0*/ 	.short	0x0210
        /*00f2*/ 	.short	0x0188


	//----- nvinfo : EIATTR_SW_WAR
	.align		4
.L_3715:
        /*00f4*/ 	.byte	0x04, 0x36
        /*00f6*/ 	.short	(.L_3717 - .L_3716)
.L_3716:
        /*00f8*/ 	.word	0x00000008
.L_3717:


//--------------------- .nv.info._Z25selective_scan_fwd_kernelI32Selective_Scan_fwd_kernel_traitsILi32ELi16ELi1ELb1ELb1ELb1ELb0ELb1EN3c108BFloat16EffEEv13SSMParamsBase --------------------------
	.section	.nv.info._Z25selective_scan_fwd_kernelI32Selective_Scan_fwd_kernel_traitsILi32ELi16ELi1ELb1ELb1ELb1ELb0ELb1EN3c108BFloat16EffEEv13SSMParamsBase,"",@"SHT_CUDA_INFO"
	.sectionflags	@""
	.align	4


	//----- nvinfo : EIATTR_CUDA_API_VERSION
	.align		4
        /*0000*/ 	.byte	0x04, 0x37
        /*0002*/ 	.short	(.L_3719 - .L_3718)
.L_3718:
        /*0004*/ 	.word	0x00000082


	//----- nvinfo : EIATTR_KPARAM_INFO
	.align		4
.L_3719:
        /*0008*/ 	.byte	0x04, 0x17
        /*000a*/ 	.short	(.L_3721 - .L_3720)
.L_3720:
        /*000c*/ 	.word	0x00000000
        /*0010*/ 	.short	0x0000
        /*0012*/ 	.short	0x0000
        /*0014*/ 	.byte	0x00, 0xf0, 0x21, 0x06


	//----- nvinfo : EIATTR_SPARSE_MMA_MASK
	.align		4
.L_3721:
        /*0018*/ 	.byte	0x03, 0x50
        /*001a*/ 	.short	0x0000


	//----- nvinfo : EIATTR_MAXREG_COUNT
	.align		4
        /*001c*/ 	.byte	0x03, 0x1b
        /*001e*/ 	.short	0x00ff


	//----- nvinfo : EIATTR_NUM_BARRIERS
	.align		4
        /*0020*/ 	.byte	0x02, 0x4c
        /*0022*/ 	.byte	0x01
	.zero		1


	//----- nvinfo : EIATTR_MERCURY_ISA_VERSION
	.align		4
        /*0024*/ 	.byte	0x03, 0x5f
        /*0026*/ 	.short	0x0101


	//----- nvinfo : EIATTR_COOP_GROUP_MASK_REGIDS
	.align		4
        /*0028*/ 	.byte	0x04, 0x29
        /*002a*/ 	.short	(.L_3723 - .L_3722)


	//   ....[0]....
.L_3722:
        /*002c*/ 	.word	0xffffffff


	//   ....[1]....
        /*0030*/ 	.word	0xffffffff


	//   ....[2]....
        /*0034*/ 	.word	0xffffffff


	//   ....[3]....
        /*0038*/ 	.word	0xffffffff


	//   ....[4]....
        /*003c*/ 	.word	0xffffffff


	//   ....[5]....
        /*0040*/ 	.word	0xffffffff


	//   ....[6]....
        /*0044*/ 	.word	0xffffffff


	//   ....[7]....
        /*0048*/ 	.word	0xffffffff


	//   ....[8]....
        /*004c*/ 	.word	0xffffffff


	//   ....[9]....
        /*0050*/ 	.word	0xffffffff


	//   ....[10]....
        /*0054*/ 	.word	0xffffffff


	//   ....[11]....
        /*0058*/ 	.word	0xffffffff


	//   ....[12]....
        /*005c*/ 	.word	0xffffffff


	//   ....[13]....
        /*0060*/ 	.word	0xffffffff


	//   ....[14]....
        /*0064*/ 	.word	0xffffffff


	//   ....[15]....
        /*0068*/ 	.word	0xffffffff


	//   ....[16]....
        /*006c*/ 	.word	0xffffffff


	//----- nvinfo : EIATTR_COOP_GROUP_INSTR_OFFSETS
	.align		4
.L_3723:
        /*0070*/ 	.byte	0x04, 0x28
        /*0072*/ 	.short	(.L_3725 - .L_3724)


	//   ....[0]....
.L_3724:
        /*0074*/ 	.word	0x00001eb0


	//   ....[1]....
        /*0078*/ 	.word	0x00002370


	//   ....[2]....
        /*007c*/ 	.word	0x000054f0


	//   ....[3]....
        /*0080*/ 	.word	0x00006650


	//   ....[4]....
        /*0084*/ 	.word	0x00006c50


	//   ....[5]....
        /*0088*/ 	.word	0x00006c60


	//   ....[6]....
        /*008c*/ 	.word	0x00006c90


	//   ....[7]....
        /*0090*/ 	.word	0x00006cb0


	//   ....[8]....
        /*0094*/ 	.word	0x00006ce0


	//   ....[9]....
        /*0098*/ 	.word	0x00006d00


	//   ....[10]....
        /*009c*/ 	.word	0x00006d30


	//   ....[11]....
        /*00a0*/ 	.word	0x00006d50


	//   ....[12]....
        /*00a4*/ 	.word	0x00006d80


	//   ....[13]....
        /*00a8*/ 	.word	0x00006da0


	//   ....[14]....
        /*00ac*/ 	.word	0x00006de0


	//   ....[15]....
        /*00b0*/ 	.word	0x00006df0


	//   ....[16]....
        /*00b4*/ 	.word	0x000077b0


	//----- nvinfo : EIATTR_EXIT_INSTR_OFFSETS
	.align		4
.L_3725:
        /*00b8*/ 	.byte	0x04, 0x1c
        /*00ba*/ 	.short	(.L_3727 - .L_3726)


	//   ....[0]....
.L_3726:
        /*00bc*/ 	.word	0x000002b0


	//   ....[1]....
        /*00c0*/ 	.word	0x000012b0


	//   ....[2]....
        /*00c4*/ 	.word	0x00001410


	//   ....[3]....
        /*00c8*/ 	.word	0x00007ed0


	//----- nvinfo : EIATTR_MAX_THREADS
	.align		4
.L_3727:
        /*00cc*/ 	.byte	0x04, 0x05
        /*00ce*/ 	.short	(.L_3729 - .L_3728)
.L_3728:
        /*00d0*/ 	.word	0x00000020
        /*00d4*/ 	.word	0x00000001
        /*00d8*/ 	.word	0x00000001


	//----- nvinfo : EIATTR_CRS_STACK_SIZE
	.align		4
.L_3729:
        /*00dc*/ 	.byte	0x04, 0x1e
        /*00de*/ 	.short	(.L_3731 - .L_3730)
.L_3730:
        /*00e0*/ 	.word	0x00000000


	//----- nvinfo : EIATTR_CBANK_PARAM_SIZE
	.align		4
.L_3731:
        /*00e4*/ 	.byte	0x03, 0x19
        /*00e6*/ 	.short	0x0188


	//----- nvinfo : EIATTR_PARAM_CBANK
	.align		4
        /*00e8*/ 	.byte	0x04, 0x0a
        /*00ea*/ 	.short	(.L_3733 - .L_3732)
	.align		4
.L_3732:
        /*00ec*/ 	.word	index@(.nv.constant0._Z25selective_scan_fwd_kernelI32Selective_Scan_fwd_kernel_traitsILi32ELi16ELi1ELb1ELb1ELb1ELb0ELb1EN3c108BFloat16EffEEv13SSMParamsBase)
        /*00f0*/ 	.short	0x0210
        /*00f2*/ 	.short	0x0188


	//----- nvinfo : EIATTR_SW_WAR
	.align		4
.L_3733:
        /*00f4*/ 	.byte	0x04, 0x36
        /*00f6*/ 	.short	(.L_3735 - .L_3734)
.L_3734:
        /*00f8*/ 	.word	0x00000008
.L_3735:


//--------------------- .nv.info._Z25selective_scan_fwd_kernelI32Selective_Scan_fwd_kernel_traitsILi32ELi16ELi1ELb1ELb1ELb1ELb1ELb0EN3c108BFloat16EffEEv13SSMParamsBase --------------------------
	.section	.nv.info._Z25selective_scan_fwd_kernelI32Selective_Scan_fwd_kernel_traitsILi32ELi16ELi1ELb1ELb1ELb1ELb1ELb0EN3c108BFloat16EffEEv13SSMParamsBase,"",@"SHT_CUDA_INFO"
	.sectionflags	@""
	.align	4


	//----- nvinfo : EIATTR_CUDA_API_VERSION
	.align		4
        /*0000*/ 	.byte	0x04, 0x37
        /*0002*/ 	.short	(.L_3737 - .L_3736)
.L_3736:
        /*0004*/ 	.word	0x00000082


	//----- nvinfo : EIATTR_KPARAM_INFO
	.align		4
.L_3737:
        /*0008*/ 	.byte	0x04, 0x17
        /*000a*/ 	.short	(.L_3739 - .L_3738)
.L_3738:
        /*000c*/ 	.word	0x00000000
        /*0010*/ 	.short	0x0000
        /*0012*/ 	.short	0x0000
        /*0014*/ 	.byte	0x00, 0xf0, 0x21, 0x06


	//----- nvinfo : EIATTR_SPARSE_MMA_MASK
	.align		4
.L_3739:
        /*0018*/ 	.byte	0x03, 0x50
        /*001a*/ 	.short	0x0000


	//----- nvinfo : EIATTR_MAXREG_COUNT
	.align		4
        /*001c*/ 	.byte	0x03, 0x1b
        /*001e*/ 	.short	0x00ff


	//----- nvinfo : EIATTR_NUM_BARRIERS
	.align		4
        /*0020*/ 	.byte	0x02, 0x4c
        /*0022*/ 	.byte	0x01
	.zero		1


	//----- nvinfo : EIATTR_MERCURY_ISA_VERSION
	.align		4
        /*0024*/ 	.byte	0x03, 0x5f
        /*0026*/ 	.short	0x0101


	//----- nvinfo : EIATTR_COOP_GROUP_MASK_REGIDS
	.align		4
        /*0028*/ 	.byte	0x04, 0x29
        /*002a*/ 	.short	(.L_3741 - .L_3740)


	//   ....[0]....
.L_3740:
        /*002c*/ 	.word	0xffffffff


	//   ....[1]....
        /*0030*/ 	.word	0xffffffff


	//   ....[2]....
        /*0034*/ 	.word	0xffffffff


	//   ....[3]....
        /*0038*/ 	.word	0xffffffff


	//   ....[4]....
        /*003c*/ 	.word	0xffffffff


	//   ....[5]....
        /*0040*/ 	.word	0xffffffff


	//   ....[6]....
        /*0044*/ 	.word	0xffffffff


	//   ....[7]....
        /*0048*/ 	.word	0xffffffff


	//   ....[8]....
        /*004c*/ 	.word	0xffffffff


	//   ....[9]....
        /*0050*/ 	.word	0xffffffff


	//   ....[10]....
        /*0054*/ 	.word	0xffffffff


	//   ....[11]....
        /*0058*/ 	.word	0xffffffff


	//   ....[12]....
        /*005c*/ 	.word	0xffffffff


	//   ....[13]....
        /*0060*/ 	.word	0xffffffff


	//   ....[14]....
        /*0064*/ 	.word	0xffffffff


	//   ....[15]....
        /*0068*/ 	.word	0xffffffff


	//   ....[16]....
        /*006c*/ 	.word	0xffffffff


	//   ....[17]....
        /*0070*/ 	.word	0xffffffff


	//   ....[18]....
        /*0074*/ 	.word	0xffffffff


	//----- nvinfo : EIATTR_COOP_GROUP_INSTR_OFFSETS
	.align		4
.L_3741:
        /*0078*/ 	.byte	0x04, 0x28
        /*007a*/ 	.short	(.L_3743 - .L_3742)


	//   ....[0]....
.L_3742:
        /*007c*/ 	.word	0x00001690


	//   ....[1]....
        /*0080*/ 	.word	0x00001730


	//   ....[2]....
        /*0084*/ 	.word	0x000044c0


	//   ....[3]....
        /*0088*/ 	.word	0x000047f0


	//   ....[4]....
        /*008c*/ 	.word	0x000052f0


	//   ....[5]....
        /*0090*/ 	.word	0x00005300


	//   ....[6]....
        /*0094*/ 	.word	0x00005330


	//   ....[7]....
        /*0098*/ 	.word	0x00005350


	//   ....[8]....
        /*009c*/ 	.word	0x00005380


	//   ....[9]....
        /*00a0*/ 	.word	0x000053a0


	//   ....[10]....
        /*00a4*/ 	.word	0x000053d0


	//   ....[11]....
        /*00a8*/ 	.word	0x000053f0


	//   ....[12]....
        /*00ac*/ 	.word	0x00005420


	//   ....[13]....
        /*00b0*/ 	.word	0x00005440


	//   ....[14]....
        /*00b4*/ 	.word	0x00005470


	//   ....[15]....
        /*00b8*/ 	.word	0x000054b0


	//   ....[16]....
        /*00bc*/ 	.word	0x00005d40


	//   ....[17]....
        /*00c0*/ 	.word	0x00005fc0


	//   ....[18]....
        /*00c4*/ 	.word	0x00006880


	//----- nvinfo : EIATTR_EXIT_INSTR_OFFSETS
	.align		4
.L_3743:
        /*00c8*/ 	.byte	0x04, 0x1c
        /*00ca*/ 	.short	(.L_3745 - .L_3744)


	//   ....[0]....
.L_3744:
        /*00cc*/ 	.word	0x000002a0


	//   ....[1]....
        /*00d0*/ 	.word	0x000012b0


	//   ....[2]....
        /*00d4*/ 	.word	0x00001560


	//   ....[3]....
        /*00d8*/ 	.word	0x000069c0


	//----- nvinfo : EIATTR_MAX_THREADS
	.align		4
.L_3745:
        /*00dc*/ 	.byte	0x04, 0x05
        /*00de*/ 	.short	(.L_3747 - .L_3746)
.L_3746:
        /*00e0*/ 	.word	0x00000020
        /*00e4*/ 	.word	0x00000001
        /*00e8*/ 	.word	0x00000001


	//----- nvinfo : EIATTR_CRS_STACK_SIZE
	.align		4
.L_3747:
        /*00ec*/ 	.byte	0x04, 0x1e
        /*00ee*/ 	.short	(.L_3749 - .L_3748)
.L_3748:
        /*00f0*/ 	.word	0x00000000


	//----- nvinfo : EIATTR_CBANK_PARAM_SIZE
	.align		4
.L_3749:
        /*00f4*/ 	.byte	0x03, 0x19
        /*00f6*/ 	.short	0x0188


	//----- nvinfo : EIATTR_PARAM_CBANK
	.align		4
        /*00f8*/ 	.byte	0x04, 0x0a
        /*00fa*/ 	.short	(.L_3751 - .L_3750)
	.align		4
.L_3750:
        /*00fc*/ 	.word	index@(.nv.constant0._Z25selective_scan_fwd_kernelI32Selective_Scan_fwd_kernel_traitsILi32ELi16ELi1ELb1ELb1ELb1ELb1ELb0EN3c108BFloat16EffEEv13SSMParamsBase)
        /*0100*/ 	.short	0x0210
        /*0102*/ 	.short	0x0188


	//----- nvinfo : EIATTR_SW_WAR
	.align		4
.L_3751:
        /*0104*/ 	.byte	0x04, 0x36
        /*0106*/ 	.short	(.L_3753 - .L_3752)
.L_3752:
        /*0108*/ 	.word	0x00000008
.L_3753:


//--------------------- .nv.info._Z25selective_scan_fwd_kernelI32Selective_Scan_fwd_kernel_traitsILi32ELi16ELi1ELb1ELb1ELb1ELb1ELb1EN3c108BFloat16EffEEv13SSMParamsBase --------------------------
	.section	.nv.info._Z25selective_scan_fwd_kernelI32Selective_Scan_fwd_kernel_traitsILi32ELi16ELi1ELb1ELb1ELb1ELb1ELb1EN3c108BFloat16EffEEv13SSMParamsBase,"",@"SHT_CUDA_INFO"
	.sectionflags	@""
	.align	4


	//----- nvinfo : EIATTR_CUDA_API_VERSION
	.align		4
        /*0000*/ 	.byte	0x04, 0x37
        /*0002*/ 	.short	(.L_3755 - .L_3754)
.L_3754:
        /*0004*/ 	.word	0x00000082


	//----- nvinfo : EIATTR_KPARAM_INFO
	.align		4
.L_3755:
        /*0008*/ 	.byte	0x04, 0x17
        /*000a*/ 	.short	(.L_3757 - .L_3756)
.L_3756:
        /*000c*/ 	.word	0x00000000
        /*0010*/ 	.short	0x0000
        /*0012*/ 	.short	0x0000
        /*0014*/ 	.byte	0x00, 0xf0, 0x21, 0x06


	//----- nvinfo : EIATTR_SPARSE_MMA_MASK
	.align		4
.L_3757:
        /*0018*/ 	.byte	0x03, 0x50
        /*001a*/ 	.short	0x0000


	//----- nvinfo : EIATTR_MAXREG_COUNT
	.align		4
        /*001c*/ 	.byte	0x03, 0x1b
        /*001e*/ 	.short	0x00ff


	//----- nvinfo : EIATTR_NUM_BARRIERS
	.align		4
        /*0020*/ 	.byte	0x02, 0x4c
        /*0022*/ 	.byte	0x01
	.zero		1


	//----- nvinfo : EIATTR_MERCURY_ISA_VERSION
	.align		4
        /*0024*/ 	.byte	0x03, 0x5f
        /*0026*/ 	.short	0x0101


	//----- nvinfo : EIATTR_COOP_GROUP_MASK_REGIDS
	.align		4
        /*0028*/ 	.byte	0x04, 0x29
        /*002a*/ 	.short	(.L_3759 - .L_3758)


	//   ....[0]....
.L_3758:
        /*002c*/ 	.word	0xffffffff


	//   ....[1]....
        /*0030*/ 	.word	0xffffffff


	//   ....[2]....
        /*0034*/ 	.word	0xffffffff


	//   ....[3]....
        /*0038*/ 	.word	0xffffffff


	//   ....[4]....
        /*003c*/ 	.word	0xffffffff


	//   ....[5]....
        /*0040*/ 	.word	0xffffffff


	//   ....[6]....
        /*0044*/ 	.word	0xffffffff


	//   ....[7]....
        /*0048*/ 	.word	0xffffffff


	//   ....[8]....
        /*004c*/ 	.word	0xffffffff


	//   ....[9]....
        /*0050*/ 	.word	0xffffffff


	//   ....[10]....
        /*0054*/ 	.word	0xffffffff


	//   ....[11]....
        /*0058*/ 	.word	0xffffffff


	//   ....[12]....
        /*005c*/ 	.word	0xffffffff


	//   ....[13]....
        /*0060*/ 	.word	0xffffffff


	//   ....[14]....
        /*0064*/ 	.word	0xffffffff


	//   ....[15]....
        /*0068*/ 	.word	0xffffffff


	//   ....[16]....
        /*006c*/ 	.word	0xffffffff


	//   ....[17]....
        /*0070*/ 	.word	0xffffffff


	//   ....[18]....
        /*0074*/ 	.word	0xffffffff


	//----- nvinfo : EIATTR_COOP_GROUP_INSTR_OFFSETS
	.align		4
.L_3759:
        /*0078*/ 	.byte	0x04, 0x28
        /*007a*/ 	.short	(.L_3761 - .L_3760)


	//   ....[0]....
.L_3760:
        /*007c*/ 	.word	0x00001e60


	//   ....[1]....
        /*0080*/ 	.word	0x000022f0


	//   ....[2]....
        /*0084*/ 	.word	0x00005470


	//   ....[3]....
        /*0088*/ 	.word	0x000065d0


	//   ....[4]....
        /*008c*/ 	.word	0x00006bd0


	//   ....[5]....
        /*0090*/ 	.word	0x00006be0


	//   ....[6]....
        /*0094*/ 	.word	0x00006c10


	//   ....[7]....
        /*0098*/ 	.word	0x00006c30


	//   ....[8]....
        /*009c*/ 	.word	0x00006c60


	//   ....[9]....
        /*00a0*/ 	.word	0x00006c80


	//   ....[10]....
        /*00a4*/ 	.word	0x00006cb0


	//   ....[11]....
        /*00a8*/ 	.word	0x00006cd0


	//   ....[12]....
        /*00ac*/ 	.word	0x00006d00


	//   ....[13]....
        /*00b0*/ 	.word	0x00006d20


	//   ....[14]....
        /*00b4*/ 	.word	0x00006d60


	//   ....[15]....
        /*00b8*/ 	.word	0x00006d70


	//   ....[16]....
        /*00bc*/ 	.word	0x000077e0


	//   ....[17]....
        /*00c0*/ 	.word	0x00008420


	//   ....[18]....
        /*00c4*/ 	.word	0x00008e40


	//----- nvinfo : EIATTR_EXIT_INSTR_OFFSETS
	.align		4
.L_3761:
        /*00c8*/ 	.byte	0x04, 0x1c
        /*00ca*/ 	.short	(.L_3763 - .L_3762)


	//   ....[0]....
.L_3762:
        /*00cc*/ 	.word	0x000002a0


	//   ....[1]....
        /*00d0*/ 	.word	0x00001250


	//   ....[2]....
        /*00d4*/ 	.word	0x00001390


	//   ....[3]....
        /*00d8*/ 	.word	0x000093d0


	//----- nvinfo : EIATTR_MAX_THREADS
	.align		4
.L_3763:
        /*00dc*/ 	.byte	0x04, 0x05
        /*00de*/ 	.short	(.L_3765 - .L_3764)
.L_3764:
        /*00e0*/ 	.word	0x00000020
        /*00e4*/ 	.word	0x00000001
        /*00e8*/ 	.word	0x00000001


	//----- nvinfo : EIATTR_CRS_STACK_SIZE
	.align		4
.L_3765:
        /*00ec*/ 	.byte	0x04, 0x1e
        /*00ee*/ 	.short	(.L_3767 - .L_3766)
.L_3766:
        /*00f0*/ 	.word	0x00000000


	//----- nvinfo : EIATTR_CBANK_PARAM_SIZE
	.align		4
.L_3767:
        /*00f4*/ 	.byte	0x03, 0x19
        /*00f6*/ 	.short	0x0188


	//----- nvinfo : EIATTR_PARAM_CBANK
	.align		4
        /*00f8*/ 	.byte	0x04, 0x0a
        /*00fa*/ 	.short	(.L_3769 - .L_3768)
	.align		4
.L_3768:
        /*00fc*/ 	.word	index@(.nv.constant0._Z25selective_scan_fwd_kernelI32Selective_Scan_fwd_kernel_traitsILi32ELi16ELi1ELb1ELb1ELb1ELb1ELb1EN3c108BFloat16EffEEv13SSMParamsBase)
        /*0100*/ 	.short	0x0210
        /*0102*/ 	.short	0x0188


	//----- nvinfo : EIATTR_SW_WAR
	.align		4
.L_3769:
        /*0104*/ 	.byte	0x04, 0x36
        /*0106*/ 	.short	(.L_3771 - .L_3770)
.L_3770:
        /*0108*/ 	.word	0x00000008
.L_3771:


//--------------------- .nv.info._Z25selective_scan_fwd_kernelI32Selective_Scan_fwd_kernel_traitsILi32ELi8ELi1ELb0ELb1ELb1ELb0ELb0EN3c108BFloat16EffEEv13SSMParamsBase --------------------------
	.section	.nv.info._Z25selective_scan_fwd_kernelI32Selective_Scan_fwd_kernel_traitsILi32ELi8ELi1ELb0ELb1ELb1ELb0ELb0EN3c108BFloat16EffEEv13SSMParamsBase,"",@"SHT_CUDA_INFO"
	.sectionflags	@""
	.align	4


	//----- nvinfo : EIATTR_CUDA_API_VERSION
	.align		4
        /*0000*/ 	.byte	0x04, 0x37
        /*0002*/ 	.short	(.L_3773 - .L_3772)
.L_3772:
        /*0004*/ 	.word	0x00000082


	//----- nvinfo : EIATTR_KPARAM_INFO
	.align		4
.L_3773:
        /*0008*/ 	.byte	0x04, 0x17
        /*000a*/ 	.short	(.L_3775 - .L_3774)
.L_3774:
        /*000c*/ 	.word	0x00000000
        /*0010*/ 	.short	0x0000
        /*0012*/ 	.short	0x0000
        /*0014*/ 	.byte	0x00, 0xf0, 0x21, 0x06


	//----- nvinfo : EIATTR_SPARSE_MMA_MASK
	.align		4
.L_3775:
        /*0018*/ 	.byte	0x03, 0x50
        /*001a*/ 	.short	0x0000


	//----- nvinfo : EIATTR_MAXREG_COUNT
	.align		4
        /*001c*/ 	.byte	0x03, 0x1b
        /*001e*/ 	.short	0x00ff


	//----- nvinfo : EIATTR_NUM_BARRIERS
	.align		4
        /*0020*/ 	.byte	0x02, 0x4c
        /*0022*/ 	.byte	0x01
	.zero		1


	//----- nvinfo : EIATTR_MERCURY_ISA_VERSION
	.align		4
        /*0024*/ 	.byte	0x03, 0x5f
        /*0026*/ 	.short	0x0101


	//----- nvinfo : EIATTR_COOP_GROUP_MASK_REGIDS
	.align		4
        /*0028*/ 	.byte	0x04, 0x29
        /*002a*/ 	.short	(.L_3777 - .L_3776)


	//   ....[0]....
.L_3776:
        /*002c*/ 	.word	0xffffffff


	//   ....[1]....
        /*0030*/ 	.word	0xffffffff


	//   ....[2]....
        /*0034*/ 	.word	0xffffffff


	//   ....[3]....
        /*0038*/ 	.word	0xffffffff


	//   ....[4]....
        /*003c*/ 	.word	0xffffffff


	//   ....[5]....
        /*0040*/ 	.word	0xffffffff


	//   ....[6]....
        /*0044*/ 	.word	0xffffffff


	//   ....[7]....
        /*0048*/ 	.word	0xffffffff


	//   ....[8]....
        /*004c*/ 	.word	0xffffffff


	//   ....[9]....
        /*0050*/ 	.word	0xffffffff


	//   ....[10]....
        /*0054*/ 	.word	0xffffffff


	//   ....[11]....
        /*0058*/ 	.word	0xffffffff


	//   ....[12]....
        /*005c*/ 	.word	0xffffffff


	//   ....[13]....
        /*0060*/ 	.word	0xffffffff


	//   ....[14]....
        /*0064*/ 	.word	0xffffffff


	//   ....[15]....
        /*0068*/ 	.word	0xffffffff


	//   ....[16]....
        /*006c*/ 	.word	0xffffffff


	//----- nvinfo : EIATTR_COOP_GROUP_INSTR_OFFSETS
	.align		4
.L_3777:
        /*0070*/ 	.byte	0x04, 0x28
        /*0072*/ 	.short	(.L_3779 - .L_3778)


	//   ....[0]....
.L_3778:
        /*0074*/ 	.word	0x00001a50


	//   ....[1]....
        /*0078*/ 	.word	0x00001c20


	//   ....[2]....
        /*007c*/ 	.word	0x000035d0


	//   ....[3]....
        /*0080*/ 	.word	0x00003da0


	//   ....[4]....
        /*0084*/ 	.word	0x000041a0


	//   ....[5]....
        /*0088*/ 	.word	0x000041b0


	//   ....[6]....
        /*008c*/ 	.word	0x000041e0


	//   ....[7]....
        /*0090*/ 	.word	0x00004200


	//   ....[8]....
        /*0094*/ 	.word	0x00004230


	//   ....[9]....
        /*0098*/ 	.word	0x00004250


	//   ....[10]....
        /*009c*/ 	.word	0x00004280


	//   ....[11]....
        /*00a0*/ 	.word	0x000042a0


	//   ....[12]....
        /*00a4*/ 	.word	0x000042d0


	//   ....[13]....
        /*00a8*/ 	.word	0x000042f0


	//   ....[14]....
        /*00ac*/ 	.word	0x00004330


	//   ....[15]....
        /*00b0*/ 	.word	0x00004340


	//   ....[16]....
        /*00b4*/ 	.word	0x00004b40


	//----- nvinfo : EIATTR_EXIT_INSTR_OFFSETS
	.align		4
.L_3779:
        /*00b8*/ 	.byte	0x04, 0x1c
        /*00ba*/ 	.short	(.L_3781 - .L_3780)


	//   ....[0]....
.L_3780:
        /*00bc*/ 	.word	0x00000290


	//   ....[1]....
        /*00c0*/ 	.word	0x00001270


	//   ....[2]....
        /*00c4*/ 	.word	0x00001510


	//   ....[3]....
        /*00c8*/ 	.word	0x00004f80


	//----- nvinfo : EIATTR_MAX_THREADS
	.align		4
.L_3781:
        /*00cc*/ 	.byte	0x04, 0x05
        /*00ce*/ 	.short	(.L_3783 - .L_3782)
.L_3782:
        /*00d0*/ 	.word	0x00000020
        /*00d4*/ 	.word	0x00000001
        /*00d8*/ 	.word	0x00000001


	//----- nvinfo : EIATTR_CRS_STACK_SIZE
	.align		4
.L_3783:
        /*00dc*/ 	.byte	0x04, 0x1e
        /*00de*/ 	.short	(.L_3785 - .L_3784)
.L_3784:
        /*00e0*/ 	.word	0x00000000


	//----- nvinfo : EIATTR_CBANK_PARAM_SIZE
	.align		4
.L_3785:
        /*00e4*/ 	.byte	0x03, 0x19
        /*00e6*/ 	.short	0x0188


	//----- nvinfo : EIATTR_PARAM_CBANK
	.align		4
        /*00e8*/ 	.byte	0x04, 0x0a
        /*00ea*/ 	.short	(.L_3787 - .L_3786)
	.align		4
.L_3786:
        /*00ec*/ 	.word	index@(.nv.constant0._Z25selective_scan_fwd_kernelI32Selective_Scan_fwd_kernel_traitsILi32ELi8ELi1ELb0ELb1ELb1ELb0ELb0EN3c108BFloat16EffEEv13SSMParamsBase)
        /*00f0*/ 	.short	0x0210
        /*00f2*/ 	.short	0x0188


	//----- nvinfo : EIATTR_SW_WAR
	.align		4
.L_3787:
        /*00f4*/ 	.byte	0x04, 0x36
        /*00f6*/ 	.short	(.L_3789 - .L_3788)
.L_3788:
        /*00f8*/ 	.word	0x00000008
.L_3789:


//--------------------- .nv.info._Z25selective_scan_fwd_kernelI32Selective_Scan_fwd_kernel_traitsILi32ELi8ELi1ELb0ELb1ELb1ELb0ELb1EN3c108BFloat16EffEEv13SSMParamsBase --------------------------
	.section	.nv.info._Z25selective_scan_fwd_kernelI32Selective_Scan_fwd_kernel_traitsILi32ELi8ELi1ELb0ELb1ELb1ELb0ELb1EN3c108BFloat16EffEEv13SSMParamsBase,"",@"SHT_CUDA_INFO"
	.sectionflags	@""
	.align	4


	//----- nvinfo : EIATTR_CUDA_API_VERSION
	.align		4
        /*0000*/ 	.byte	0x04, 0x37
        /*0002*/ 	.short	(.L_3791 - .L_3790)
.L_3790:
        /*0004*/ 	.word	0x00000082


	//----- nvinfo : EIATTR_KPARAM_INFO
	.align		4
.L_3791:
        /*0008*/ 	.byte	0x04, 0x17
        /*000a*/ 	.short	(.L_3793 - .L_3792)
.L_3792:
        /*000c*/ 	.word	0x00000000
        /*0010*/ 	.short	0x0000
        /*0012*/ 	.short	0x0000
        /*0014*/ 	.byte	0x00, 0xf0, 0x21, 0x06


	//----- nvinfo : EIATTR_SPARSE_MMA_MASK
	.align		4
.L_3793:
        /*0018*/ 	.byte	0x03, 0x50
        /*001a*/ 	.short	0x0000


	//----- nvinfo : EIATTR_MAXREG_COUNT
	.align		4
        /*001c*/ 	.byte	0x03, 0x1b
        /*001e*/ 	.short	0x00ff


	//----- nvinfo : EIATTR_NUM_BARRIERS
	.align		4
        /*0020*/ 	.byte	0x02, 0x4c
        /*0022*/ 	.byte	0x01
	.zero		1


	//----- nvinfo : EIATTR_MERCURY_ISA_VERSION
	.align		4
        /*0024*/ 	.byte	0x03, 0x5f
        /*0026*/ 	.short	0x0101


	//----- nvinfo : EIATTR_COOP_GROUP_MASK_REGIDS
	.align		4
        /*0028*/ 	.byte	0x04, 0x29
        /*002a*/ 	.short	(.L_3795 - .L_3794)


	//   ....[0]....
.L_3794:
        /*002c*/ 	.word	0xffffffff


	//   ....[1]....
        /*0030*/ 	.word	0xffffffff


	//   ....[2]....
        /*0034*/ 	.word	0xffffffff


	//   ....[3]....
        /*0038*/ 	.word	0xffffffff


	//   ....[4]....
        /*003c*/ 	.word	0xffffffff


	//   ....[5]....
        /*0040*/ 	.word	0xffffffff


	//   ....[6]....
        /*0044*/ 	.word	0xffffffff


	//   ....[7]....
        /*0048*/ 	.word	0xffffffff


	//   ....[8]....
        /*004c*/ 	.word	0xffffffff


	//   ....[9]....
        /*0050*/ 	.word	0xffffffff


	//   ....[10]....
        /*0054*/ 	.word	0xffffffff


	//   ....[11]....
        /*0058*/ 	.word	0xffffffff


	//   ....[12]....
        /*005c*/ 	.word	0xffffffff


	//   ....[13]....
        /*0060*/ 	.word	0xffffffff


	//   ....[14]....
        /*0064*/ 	.word	0xffffffff


	//   ....[15]....
        /*0068*/ 	.word	0xffffffff


	//   ....[16]....
        /*006c*/ 	.word	0xffffffff


	//----- nvinfo : EIATTR_COOP_GROUP_INSTR_OFFSETS
	.align		4
.L_3795:
        /*0070*/ 	.byte	0x04, 0x28
        /*0072*/ 	.short	(.L_3797 - .L_3796)


	//   ....[0]....
.L_3796:
        /*0074*/ 	.word	0x00001ab0


	//   ....[1]....
        /*0078*/ 	.word	0x00001c80


	//   ....[2]....
        /*007c*/ 	.word	0x00003620


	//   ....[3]....
        /*0080*/ 	.word	0x00003df0


	//   ....[4]....
        /*0084*/ 	.word	0x000041f0


	//   ....[5]....
        /*0088*/ 	.word	0x00004200


	//   ....[6]....
        /*008c*/ 	.word	0x00004230


	//   ....[7]....
        /*0090*/ 	.word	0x00004250


	//   ....[8]....
        /*0094*/ 	.word	0x00004280


	//   ....[9]....
        /*0098*/ 	.word	0x000042a0


	//   ....[10]....
        /*009c*/ 	.word	0x000042d0


	//   ....[11]....
        /*00a0*/ 	.word	0x000042f0


	//   ....[12]....
        /*00a4*/ 	.word	0x00004320


	//   ....[13]....
        /*00a8*/ 	.word	0x00004340


	//   ....[14]....
        /*00ac*/ 	.word	0x00004380


	//   ....[15]....
        /*00b0*/ 	.word	0x00004390


	//   ....[16]....
        /*00b4*/ 	.word	0x00004b50


	//----- nvinfo : EIATTR_EXIT_INSTR_OFFSETS
	.align		4
.L_3797:
        /*00b8*/ 	.byte	0x04, 0x1c
        /*00ba*/ 	.short	(.L_3799 - .L_3798)


	//   ....[0]....
.L_3798:
        /*00bc*/ 	.word	0x000002b0


	//   ....[1]....
        /*00c0*/ 	.word	0x000012f0


	//   ....[2]....
        /*00c4*/ 	.word	0x00001570


	//   ....[3]....
        /*00c8*/ 	.word	0x00004fe0


	//----- nvinfo : EIATTR_MAX_THREADS
	.align		4
.L_3799:
        /*00cc*/ 	.byte	0x04, 0x05
        /*00ce*/ 	.short	(.L_3801 - .L_3800)
.L_3800:
        /*00d0*/ 	.word	0x00000020
        /*00d4*/ 	.word	0x00000001
        /*00d8*/ 	.word	0x00000001


	//----- nvinfo : EIATTR_CRS_STACK_SIZE
	.align		4
.L_3801:
        /*00dc*/ 	.byte	0x04, 0x1e
        /*00de*/ 	.short	(.L_3803 - .L_3802)
.L_3802:
        /*00e0*/ 	.word	0x00000000


	//----- nvinfo : EIATTR_CBANK_PARAM_SIZE
	.align		4
.L_3803:
        /*00e4*/ 	.byte	0x03, 0x19
        /*00e6*/ 	.short	0x0188


	//----- nvinfo : EIATTR_PARAM_CBANK
	.align		4
        /*00e8*/ 	.byte	0x04, 0x0a
        /*00ea*/ 	.short	(.L_3805 - .L_3804)
	.align		4
.L_3804:
        /*00ec*/ 	.word	index@(.nv.constant0._Z25selective_scan_fwd_kernelI32Selective_Scan_fwd_kernel_traitsILi32ELi8ELi1ELb0ELb1ELb1ELb0ELb1EN3c108BFloat16EffEEv13SSMParamsBase)
        /*00f0*/ 	.short	0x0210
        /*00f2*/ 	.short	0x0188


	//----- nvinfo : EIATTR_SW_WAR
	.align		4
.L_3805:
        /*00f4*/ 	.byte	0x04, 0x36
        /*00f6*/ 	.short	(.L_3807 - .L_3806)
.L_3806:
        /*00f8*/ 	.word	0x00000008
.L_3807:


//--------------------- .nv.info._Z25selective_scan_fwd_kernelI32Selective_Scan_fwd_kernel_traitsILi32ELi8ELi1ELb0ELb1ELb1ELb1ELb0EN3c108BFloat16EffEEv13SSMParamsBase --------------------------
	.section	.nv.info._Z25selective_scan_fwd_kernelI32Selective_Scan_fwd_kernel_traitsILi32ELi8ELi1ELb0ELb1ELb1ELb1ELb0EN3c108BFloat16EffEEv13SSMParamsBase,"",@"SHT_CUDA_INFO"
	.sectionflags	@""
	.align	4


	//----- nvinfo : EIATTR_CUDA_API_VERSION
	.align		4
        /*0000*/ 	.byte	0x04, 0x37
        /*0002*/ 	.short	(.L_3809 - .L_3808)
.L_3808:
        /*0004*/ 	.word	0x00000082


	//----- nvinfo : EIATTR_KPARAM_INFO
	.align		4
.L_3809:
        /*0008*/ 	.byte	0x04, 0x17
        /*000a*/ 	.short	(.L_3811 - .L_3810)
.L_3810:
        /*000c*/ 	.word	0x00000000
        /*0010*/ 	.short	0x0000
        /*0012*/ 	.short	0x0000
        /*0014*/ 	.byte	0x00, 0xf0, 0x21, 0x06


	//----- nvinfo : EIATTR_SPARSE_MMA_MASK
	.align		4
.L_3811:
        /*0018*/ 	.byte	0x03, 0x50
        /*001a*/ 	.short	0x0000


	//----- nvinfo : EIATTR_MAXREG_COUNT
	.align		4
        /*001c*/ 	.byte	0x03, 0x1b
        /*001e*/ 	.short	0x00ff


	//----- nvinfo : EIATTR_NUM_BARRIERS
	.align		4
        /*0020*/ 	.byte	0x02, 0x4c
        /*0022*/ 	.byte	0x01
	.zero		1


	//----- nvinfo : EIATTR_MERCURY_ISA_VERSION
	.align		4
        /*0024*/ 	.byte	0x03, 0x5f
        /*0026*/ 	.short	0x0101


	//----- nvinfo : EIATTR_COOP_GROUP_MASK_REGIDS
	.align		4
        /*0028*/ 	.byte	0x04, 0x29
        /*002a*/ 	.short	(.L_3813 - .L_3812)


	//   ....[0]....
.L_3812:
        /*002c*/ 	.word	0xffffffff


	//   ....[1]....
        /*0030*/ 	.word	0xffffffff


	//   ....[2]....
        /*0034*/ 	.word	0xffffffff


	//   ....[3]....
        /*0038*/ 	.word	0xffffffff


	//   ....[4]....
        /*003c*/ 	.word	0xffffffff


	//   ....[5]....
        /*0040*/ 	.word	0xffffffff


	//   ....[6]....
        /*0044*/ 	.word	0xffffffff


	//   ....[7]....
        /*0048*/ 	.word	0xffffffff


	//   ....[8]....
        /*004c*/ 	.word	0xffffffff


	//   ....[9]....
        /*0050*/ 	.word	0xffffffff


	//   ....[10]....
        /*0054*/ 	.word	0xffffffff


	//   ....[11]....
        /*0058*/ 	.word	0xffffffff


	//   ....[12]....
        /*005c*/ 	.word	0xffffffff


	//   ....[13]....
        /*0060*/ 	.word	0xffffffff


	//   ....[14]....
        /*0064*/ 	.word	0xffffffff


	//   ....[15]....
        /*0068*/ 	.word	0xffffffff


	//   ....[16]....
        /*006c*/ 	.word	0xffffffff


	//   ....[17]....
        /*0070*/ 	.word	0xffffffff


	//   ....[18]....
        /*0074*/ 	.word	0xffffffff


	//----- nvinfo : EIATTR_COOP_GROUP_INSTR_OFFSETS
	.align		4
.L_3813:
        /*0078*/ 	.byte	0x04, 0x28
        /*007a*/ 	.short	(.L_3815 - .L_3814)


	//   ....[0]....
.L_3814:
        /*007c*/ 	.word	0x00001a50


	//   ....[1]....
        /*0080*/ 	.word	0x00001c20


	//   ....[2]....
        /*0084*/ 	.word	0x000035a0


	//   ....[3]....
        /*0088*/ 	.word	0x00003d70


	//   ....[4]....
        /*008c*/ 	.word	0x00004170


	//   ....[5]....
        /*0090*/ 	.word	0x00004180


	//   ....[6]....
        /*0094*/ 	.word	0x000041b0


	//   ....[7]....
        /*0098*/ 	.word	0x000041d0


	//   ....[8]....
        /*009c*/ 	.word	0x00004200


	//   ....[9]....
        /*00a0*/ 	.word	0x00004220


	//   ....[10]....
        /*00a4*/ 	.word	0x00004250


	//   ....[11]....
        /*00a8*/ 	.word	0x00004270


	//   ....[12]....
        /*00ac*/ 	.word	0x000042a0


	//   ....[13]....
        /*00b0*/ 	.word	0x000042c0


	//   ....[14]....
        /*00b4*/ 	.word	0x00004300


	//   ....[15]....
        /*00b8*/ 	.word	0x00004310


	//   ....[16]....
        /*00bc*/ 	.word	0x00004b30


	//   ....[17]....
        /*00c0*/ 	.word	0x00005210


	//   ....[18]....
        /*00c4*/ 	.word	0x00005740


	//----- nvinfo : EIATTR_EXIT_INSTR_OFFSETS
	.align		4
.L_3815:
        /*00c8*/ 	.byte	0x04, 0x1c
        /*00ca*/ 	.short	(.L_3817 - .L_3816)


	//   ....[0]....
.L_3816:
        /*00cc*/ 	.word	0x00000290


	//   ....[1]....
        /*00d0*/ 	.word	0x00001270


	//   ....[2]....
        /*00d4*/ 	.word	0x00001510


	//   ....[3]....
        /*00d8*/ 	.word	0x00005b60


	//----- nvinfo : EIATTR_MAX_THREADS
	.align		4
.L_3817:
        /*00dc*/ 	.byte	0x04, 0x05
        /*00de*/ 	.short	(.L_3819 - .L_3818)
.L_3818:
        /*00e0*/ 	.word	0x00000020
        /*00e4*/ 	.word	0x00000001
        /*00e8*/ 	.word	0x00000001


	//----- nvinfo : EIATTR_CRS_STACK_SIZE
	.align		4
.L_3819:
        /*00ec*/ 	.byte	0x04, 0x1e
        /*00ee*/ 	.short	(.L_3821 - .L_3820)
.L_3820:
        /*00f0*/ 	.word	0x00000000


	//----- nvinfo : EIATTR_CBANK_PARAM_SIZE
	.align		4
.L_3821:
        /*00f4*/ 	.byte	0x03, 0x19
        /*00f6*/ 	.short	0x0188


	//----- nvinfo : EIATTR_PARAM_CBANK
	.align		4
        /*00f8*/ 	.byte	0x04, 0x0a
        /*00fa*/ 	.short	(.L_3823 - .L_3822)
	.align		4
.L_3822:
        /*00fc*/ 	.word	index@(.nv.constant0._Z25selective_scan_fwd_kernelI32Selective_Scan_fwd_kernel_traitsILi32ELi8ELi1ELb0ELb1ELb1ELb1ELb0EN3c108BFloat16EffEEv13SSMParamsBase)
        /*0100*/ 	.short	0x0210
        /*0102*/ 	.short	0x0188


	//----- nvinfo : EIATTR_SW_WAR
	.align		4
.L_3823:
        /*0104*/ 	.byte	0x04, 0x36
        /*0106*/ 	.short	(.L_3825 - .L_3824)
.L_3824:
        /*0108*/ 	.word	0x00000008
.L_3825:


//--------------------- .nv.info._Z25selective_scan_fwd_kernelI32Selective_Scan_fwd_kernel_traitsILi32ELi8ELi1ELb0ELb1ELb1ELb1ELb1EN3c108BFloat16EffEEv13SSMParamsBase --------------------------
	.section	.nv.info._Z25selective_scan_fwd_kernelI32Selective_Scan_fwd_kernel_traitsILi32ELi8ELi1ELb0ELb1ELb1ELb1ELb1EN3c108BFloat16EffEEv13SSMParamsBase,"",@"SHT_CUDA_INFO"
	.sectionflags	@""
	.align	4


	//----- nvinfo : EIATTR_CUDA_API_VERSION
	.align		4
        /*0000*/ 	.byte	0x04, 0x37
        /*0002*/ 	.short	(.L_3827 - .L_3826)
.L_3826:
        /*0004*/ 	.word	0x00000082


	//----- nvinfo : EIATTR_KPARAM_INFO
	.align		4
.L_3827:
        /*0008*/ 	.byte	0x04, 0x17
        /*000a*/ 	.short	(.L_3829 - .L_3828)
.L_3828:
        /*000c*/ 	.word	0x00000000
        /*0010*/ 	.short	0x0000
        /*0012*/ 	.short	0x0000
        /*0014*/ 	.byte	0x00, 0xf0, 0x21, 0x06


	//----- nvinfo : EIATTR_SPARSE_MMA_MASK
	.align		4
.L_3829:
        /*0018*/ 	.byte	0x03, 0x50
        /*001a*/ 	.short	0x0000


	//----- nvinfo : EIATTR_MAXREG_COUNT
	.align		4
        /*001c*/ 	.byte	0x03, 0x1b
        /*001e*/ 	.short	0x00ff


	//----- nvinfo : EIATTR_NUM_BARRIERS
	.align		4
        /*0020*/ 	.byte	0x02, 0x4c
        /*0022*/ 	.byte	0x01
	.zero		1


	//----- nvinfo : EIATTR_MERCURY_ISA_VERSION
	.align		4
        /*0024*/ 	.byte	0x03, 0x5f
        /*0026*/ 	.short	0x0101


	//----- nvinfo : EIATTR_COOP_GROUP_MASK_REGIDS
	.align		4
        /*0028*/ 	.byte	0x04, 0x29
        /*002a*/ 	.short	(.L_3831 - .L_3830)


	//   ....[0]....
.L_3830:
        /*002c*/ 	.word	0xffffffff


	//   ....[1]....
        /*0030*/ 	.word	0xffffffff


	//   ....[2]....
        /*0034*/ 	.word	0xffffffff


	//   ....[3]....
        /*0038*/ 	.word	0xffffffff


	//   ....[4]....
        /*003c*/ 	.word	0xffffffff


	//   ....[5]....
        /*0040*/ 	.word	0xffffffff


	//   ....[6]....
        /*0044*/ 	.word	0xffffffff


	//   ....[7]....
        /*0048*/ 	.word	0xffffffff


	//   ....[8]....
        /*004c*/ 	.word	0xffffffff


	//   ....[9]....
        /*0050*/ 	.word	0xffffffff


	//   ....[10]....
        /*0054*/ 	.word	0xffffffff


	//   ....[11]....
        /*0058*/ 	.word	0xffffffff


	//   ....[12]....
        /*005c*/ 	.word	0xffffffff


	//   ....[13]....
        /*0060*/ 	.word	0xffffffff


	//   ....[14]....
        /*0064*/ 	.word	0xffffffff


	//   ....[15]....
        /*0068*/ 	.word	0xffffffff


	//   ....[16]....
        /*006c*/ 	.word	0xffffffff


	//   ....[17]....
        /*0070*/ 	.word	0xffffffff


	//   ....[18]....
        /*0074*/ 	.word	0xffffffff


	//----- nvinfo : EIATTR_COOP_GROUP_INSTR_OFFSETS
	.align		4
.L_3831:
        /*0078*/ 	.byte	0x04, 0x28
        /*007a*/ 	.short	(.L_3833 - .L_3832)


	//   ....[0]....
.L_3832:
        /*007c*/ 	.word	0x00001ab0


	//   ....[1]....
        /*0080*/ 	.word	0x00001c80


	//   ....[2]....
        /*0084*/ 	.word	0x000035d0


	//   ....[3]....
        /*0088*/ 	.word	0x00003da0


	//   ....[4]....
        /*008c*/ 	.word	0x000041a0


	//   ....[5]....
        /*0090*/ 	.word	0x000041b0


	//   ....[6]....
        /*0094*/ 	.word	0x000041e0


	//   ....[7]....
        /*0098*/ 	.word	0x00004200


	//   ....[8]....
        /*009c*/ 	.word	0x00004230


	//   ....[9]....
        /*00a0*/ 	.word	0x00004250


	//   ....[10]....
        /*00a4*/ 	.word	0x00004280


	//   ....[11]....
        /*00a8*/ 	.word	0x000042a0


	//   ....[12]....
        /*00ac*/ 	.word	0x000042d0


	//   ....[13]....
        /*00b0*/ 	.word	0x000042f0


	//   ....[14]....
        /*00b4*/ 	.word	0x00004330


	//   ....[15]....
        /*00b8*/ 	.word	0x00004340


	//   ....[16]....
        /*00bc*/ 	.word	0x00004b50


	//   ....[17]....
        /*00c0*/ 	.word	0x00005230


	//   ....[18]....
        /*00c4*/ 	.word	0x00005750


	//----- nvinfo : EIATTR_EXIT_INSTR_OFFSETS
	.align		4
.L_3833:
        /*00c8*/ 	.byte	0x04, 0x1c
        /*00ca*/ 	.short	(.L_3835 - .L_3834)


	//   ....[0]....
.L_3834:
        /*00cc*/ 	.word	0x000002b0


	//   ....[1]....
        /*00d0*/ 	.word	0x000012f0


	//   ....[2]....
        /*00d4*/ 	.word	0x00001570


	//   ....[3]....
        /*00d8*/ 	.word	0x00005b80


	//----- nvinfo : EIATTR_MAX_THREADS
	.align		4
.L_3835:
        /*00dc*/ 	.byte	0x04, 0x05
        /*00de*/ 	.short	(.L_3837 - .L_3836)
.L_3836:
        /*00e0*/ 	.word	0x00000020
        /*00e4*/ 	.word	0x00000001
        /*00e8*/ 	.word	0x00000001


	//----- nvinfo : EIATTR_CRS_STACK_SIZE
	.align		4
.L_3837:
        /*00ec*/ 	.byte	0x04, 0x1e
        /*00ee*/ 	.short	(.L_3839 - .L_3838)
.L_3838:
        /*00f0*/ 	.word	0x00000000


	//----- nvinfo : EIATTR_CBANK_PARAM_SIZE
	.align		4
.L_3839:
        /*00f4*/ 	.byte	0x03, 0x19
        /*00f6*/ 	.short	0x0188


	//----- nvinfo : EIATTR_PARAM_CBANK
	.align		4
        /*00f8*/ 	.byte	0x04, 0x0a
        /*00fa*/ 	.short	(.L_3841 - .L_3840)
	.align		4
.L_3840:
        /*00fc*/ 	.word	index@(.nv.constant0._Z25selective_scan_fwd_kernelI32Selective_Scan_fwd_kernel_traitsILi32ELi8ELi1ELb0ELb1ELb1ELb1ELb1EN3c108BFloat16EffEEv13SSMParamsBase)
        /*0100*/ 	.short	0x0210
        /*0102*/ 	.short	0x0188


	//----- nvinfo : EIATTR_SW_WAR
	.align		4
.L_3841:
        /*0104*/ 	.byte	0x04, 0x36
        /*0106*/ 	.short	(.L_3843 - .L_3842)
.L_3842:
        /*0108*/ 	.word	0x00000008
.L_3843:


//--------------------- .nv.info._Z25selective_scan_fwd_kernelI32Selective_Scan_fwd_kernel_traitsILi32ELi8ELi1ELb1ELb1ELb1ELb0ELb0EN3c108BFloat16EffEEv13SSMParamsBase --------------------------
	.section	.nv.info._Z25selective_scan_fwd_kernelI32Selective_Scan_fwd_kernel_traitsILi32ELi8ELi1ELb1ELb1ELb1ELb0ELb0EN3c108BFloat16EffEEv13SSMParamsBase,"",@"SHT_CUDA_INFO"
	.sectionflags	@""
	.align	4


	//----- nvinfo : EIATTR_CUDA_API_VERSION
	.align		4
        /*0000*/ 	.byte	0x04, 0x37
        /*0002*/ 	.short	(.L_3845 - .L_3844)
.L_3844:
        /*0004*/ 	.word	0x00000082


	//----- nvinfo : EIATTR_KPARAM_INFO
	.align		4
.L_3845:
        /*0008*/ 	.byte	0x04, 0x17
        /*000a*/ 	.short	(.L_3847 - .L_3846)
.L_3846:
        /*000c*/ 	.word	0x00000000
        /*0010*/ 	.short	0x0000
        /*0012*/ 	.short	0x0000
        /*0014*/ 	.byte	0x00, 0xf0, 0x21, 0x06


	//----- nvinfo : EIATTR_SPARSE_MMA_MASK
	.align		4
.L_3847:
        /*0018*/ 	.byte	0x03, 0x50
        /*001a*/ 	.short	0x0000


	//----- nvinfo : EIATTR_MAXREG_COUNT
	.align		4
        /*001c*/ 	.byte	0x03, 0x1b
        /*001e*/ 	.short	0x00ff


	//----- nvinfo : EIATTR_NUM_BARRIERS
	.align		4
        /*0020*/ 	.byte	0x02, 0x4c
        /*0022*/ 	.byte	0x01
	.zero		1


	//----- nvinfo : EIATTR_MERCURY_ISA_VERSION
	.align		4
        /*0024*/ 	.byte	0x03, 0x5f
        /*0026*/ 	.short	0x0101


	//----- nvinfo : EIATTR_COOP_GROUP_MASK_REGIDS
	.align		4
        /*0028*/ 	.byte	0x04, 0x29
        /*002a*/ 	.short	(.L_3849 - .L_3848)


	//   ....[0]....
.L_3848:
        /*002c*/ 	.word	0xffffffff


	//   ....[1]....
        /*0030*/ 	.word	0xffffffff


	//   ....[2]....
        /*0034*/ 	.word	0xffffffff


	//   ....[3]....
        /*0038*/ 	.word	0xffffffff


	//   ....[4]....
        /*003c*/ 	.word	0xffffffff


	//   ....[5]....
        /*0040*/ 	.word	0xffffffff


	//   ....[6]....
        /*0044*/ 	.word	0xffffffff


	//   ....[7]....
        /*0048*/ 	.word	0xffffffff


	//   ....[8]....
        /*004c*/ 	.word	0xffffffff


	//   ....[9]....
        /*0050*/ 	.word	0xffffffff


	//   ....[10]....
        /*0054*/ 	.word	0xffffffff


	//   ....[11]....
        /*0058*/ 	.word	0xffffffff


	//----- nvinfo : EIATTR_COOP_GROUP_INSTR_OFFSETS
	.align		4
.L_3849:
        /*005c*/ 	.byte	0x04, 0x28
        /*005e*/ 	.short	(.L_3851 - .L_3850)


	//   ....[0]....
.L_3850:
        /*0060*/ 	.word	0x000034f0


	//   ....[1]....
        /*0064*/ 	.word	0x00003500


	//   ....[2]....
        /*0068*/ 	.word	0x00003530


	//   ....[3]....
        /*006c*/ 	.word	0x00003550


	//   ....[4]....
        /*0070*/ 	.word	0x00003580


	//   ....[5]....
        /*0074*/ 	.word	0x000035a0


	//   ....[6]....
        /*0078*/ 	.word	0x000035d0


	//   ....[7]....
        /*007c*/ 	.word	0x000035f0


	//   ....[8]....
        /*0080*/ 	.word	0x00003620


	//   ....[9]....
        /*0084*/ 	.word	0x00003640


	//   ....[10]....
        /*0088*/ 	.word	0x00003670


	//   ....[11]....
        /*008c*/ 	.word	0x000036b0


	//----- nvinfo : EIATTR_EXIT_INSTR_OFFSETS
	.align		4
.L_3851:
        /*0090*/ 	.byte	0x04, 0x1c
        /*0092*/ 	.short	(.L_3853 - .L_3852)


	//   ....[0]....
.L_3852:
        /*0094*/ 	.word	0x000002a0


	//   ....[1]....
        /*0098*/ 	.word	0x00001230


	//   ....[2]....
        /*009c*/ 	.word	0x00001430


	//   ....[3]....
        /*00a0*/ 	.word	0x00003ef0


	//----- nvinfo : EIATTR_MAX_THREADS
	.align		4
.L_3853:
        /*00a4*/ 	.byte	0x04, 0x05
        /*00a6*/ 	.short	(.L_3855 - .L_3854)
.L_3854:
        /*00a8*/ 	.word	0x00000020
        /*00ac*/ 	.word	0x00000001
        /*00b0*/ 	.word	0x00000001


	//----- nvinfo : EIATTR_CRS_STACK_SIZE
	.align		4
.L_3855:
        /*00b4*/ 	.byte	0x04, 0x1e
        /*00b6*/ 	.short	(.L_3857 - .L_3856)
.L_3856:
        /*00b8*/ 	.word	0x00000000


	//----- nvinfo : EIATTR_CBANK_PARAM_SIZE
	.align		4
.L_3857:
        /*00bc*/ 	.byte	0x03, 0x19
        /*00be*/ 	.short	0x0188


	//----- nvinfo : EIATTR_PARAM_CBANK
	.align		4
        /*00c0*/ 	.byte	0x04, 0x0a
        /*00c2*/ 	.short	(.L_3859 - .L_3858)
	.align		4
.L_3858:
        /*00c4*/ 	.word	index@(.nv.constant0._Z25selective_scan_fwd_kernelI32Selective_Scan_fwd_kernel_traitsILi32ELi8ELi1ELb1ELb1ELb1ELb0ELb0EN3c108BFloat16EffEEv13SSMParamsBase)
        /*00c8*/ 	.short	0x0210
        /*00ca*/ 	.short	0x0188


	//----- nvinfo : EIATTR_SW_WAR
	.align		4
.L_3859:
        /*00cc*/ 	.byte	0x04, 0x36
        /*00ce*/ 	.short	(.L_3861 - .L_3860)
.L_3860:
        /*00d0*/ 	.word	0x00000008
.L_3861:


//--------------------- .nv.info._Z25selective_scan_fwd_kernelI32Selective_Scan_fwd_kernel_traitsILi32ELi8ELi1ELb1ELb1ELb1ELb0ELb1EN3c108BFloat16EffEEv13SSMParamsBase --------------------------
	.section	.nv.info._Z25selective_scan_fwd_kernelI32Selective_Scan_fwd_kernel_traitsILi32ELi8ELi1ELb1ELb1ELb1ELb0ELb1EN3c108BFloat16EffEEv13SSMParamsBase,"",@"SHT_CUDA_INFO"
	.sectionflags	@""
	.align	4


	//----- nvinfo : EIATTR_CUDA_API_VERSION
	.align		4
        /*0000*/ 	.byte	0x04, 0x37
        /*0002*/ 	.short	(.L_3863 - .L_3862)
.L_3862:
        /*0004*/ 	.word	0x00000082


	//----- nvinfo : EIATTR_KPARAM_INFO
	.align		4
.L_3863:
        /*0008*/ 	.byte	0x04, 0x17
        /*000a*/ 	.short	(.L_3865 - .L_3864)
.L_3864:
        /*000c*/ 	.word	0x00000000
        /*0010*/ 	.short	0x0000
        /*0012*/ 	.short	0x0000
        /*0014*/ 	.byte	0x00, 0xf0, 0x21, 0x06


	//----- nvinfo : EIATTR_SPARSE_MMA_MASK
	.align		4
.L_3865:
        /*0018*/ 	.byte	0x03, 0x50
        /*001a*/ 	.short	0x0000


	//----- nvinfo : EIATTR_MAXREG_COUNT
	.align		4
        /*001c*/ 	.byte	0x03, 0x1b
        /*001e*/ 	.short	0x00ff


	//----- nvinfo : EIATTR_NUM_BARRIERS
	.align		4
        /*0020*/ 	.byte	0x02, 0x4c
        /*0022*/ 	.byte	0x01
	.zero		1


	//----- nvinfo : EIATTR_MERCURY_ISA_VERSION
	.align		4
        /*0024*/ 	.byte	0x03, 0x5f
        /*0026*/ 	.short	0x0101


	//----- nvinfo : EIATTR_COOP_GROUP_MASK_REGIDS
	.align		4
        /*0028*/ 	.byte	0x04, 0x29
        /*002a*/ 	.short	(.L_3867 - .L_3866)


	//   ....[0]....
.L_3866:
        /*002c*/ 	.word	0xffffffff


	//   ....[1]....
        /*0030*/ 	.word	0xffffffff


	//   ....[2]....
        /*0034*/ 	.word	0xffffffff


	//   ....[3]....
        /*0038*/ 	.word	0xffffffff


	//   ....[4]....
        /*003c*/ 	.word	0xffffffff


	//   ....[5]....
        /*0040*/ 	.word	0xffffffff


	//   ....[6]....
        /*0044*/ 	.word	0xffffffff


	//   ....[7]....
        /*0048*/ 	.word	0xffffffff


	//   ....[8]....
        /*004c*/ 	.word	0xffffffff


	//   ....[9]....
        /*0050*/ 	.word	0xffffffff


	//   ....[10]....
        /*0054*/ 	.word	0xffffffff


	//   ....[11]....
        /*0058*/ 	.word	0xffffffff


	//   ....[12]....
        /*005c*/ 	.word	0xffffffff


	//   ....[13]....
        /*0060*/ 	.word	0xffffffff


	//   ....[14]....
        /*0064*/ 	.word	0xffffffff


	//   ....[15]....
        /*0068*/ 	.word	0xffffffff


	//   ....[16]....
        /*006c*/ 	.word	0xffffffff


	//----- nvinfo : EIATTR_COOP_GROUP_INSTR_OFFSETS
	.align		4
.L_3867:
        /*0070*/ 	.byte	0x04, 0x28
        /*0072*/ 	.short	(.L_3869 - .L_3868)


	//   ....[0]....
.L_3868:
        /*0074*/ 	.word	0x00001ab0


	//   ....[1]....
        /*0078*/ 	.word	0x00001c80


	//   ....[2]....
        /*007c*/ 	.word	0x00003620


	//   ....[3]....
        /*0080*/ 	.word	0x00003df0


	//   ....[4]....
        /*0084*/ 	.word	0x000041f0


	//   ....[5]....
        /*0088*/ 	.word	0x00004200


	//   ....[6]....
        /*008c*/ 	.word	0x00004230


	//   ....[7]....
        /*0090*/ 	.word	0x00004250


	//   ....[8]....
        /*0094*/ 	.word	0x00004280


	//   ....[9]....
        /*0098*/ 	.word	0x000042a0


	//   ....[10]....
        /*009c*/ 	.word	0x000042d0


	//   ....[11]....
        /*00a0*/ 	.word	0x000042f0


	//   ....[12]....
        /*00a4*/ 	.word	0x00004320


	//   ....[13]....
        /*00a8*/ 	.word	0x00004340


	//   ....[14]....
        /*00ac*/ 	.word	0x00004380


	//   ....[15]....
        /*00b0*/ 	.word	0x00004390


	//   ....[16]....
        /*00b4*/ 	.word	0x00004b50


	//----- nvinfo : EIATTR_EXIT_INSTR_OFFSETS
	.align		4
.L_3869:
        /*00b8*/ 	.byte	0x04, 0x1c
        /*00ba*/ 	.short	(.L_3871 - .L_3870)


	//   ....[0]....
.L_3870:
        /*00bc*/ 	.word	0x000002b0


	//   ....[1]....
        /*00c0*/ 	.word	0x000012f0


	//   ....[2]....
        /*00c4*/ 	.word	0x00001570


	//   ....[3]....
        /*00c8*/ 	.word	0x00004fe0


	//----- nvinfo : EIATTR_MAX_THREADS
	.align		4
.L_3871:
        /*00cc*/ 	.byte	0x04, 0x05
        /*00ce*/ 	.short	(.L_3873 - .L_3872)
.L_3872:
        /*00d0*/ 	.word	0x00000020
        /*00d4*/ 	.word	0x00000001
        /*00d8*/ 	.word	0x00000001


	//----- nvinfo : EIATTR_CRS_STACK_SIZE
	.align		4
.L_3873:
        /*00dc*/ 	.byte	0x04, 0x1e
        /*00de*/ 	.short	(.L_3875 - .L_3874)
.L_3874:
        /*00e0*/ 	.word	0x00000000


	//----- nvinfo : EIATTR_CBANK_PARAM_SIZE
	.align		4
.L_3875:
        /*00e4*/ 	.byte	0x03, 0x19
        /*00e6*/ 	.short	0x0188


	//----- nvinfo : EIATTR_PARAM_CBANK
	.align		4
        /*00e8*/ 	.byte	0x04, 0x0a
        /*00ea*/ 	.short	(.L_3877 - .L_3876)
	.align		4
.L_3876:
        /*00ec*/ 	.word	index@(.nv.constant0._Z25selective_scan_fwd_kernelI32Selective_Scan_fwd_kernel_traitsILi32ELi8ELi1ELb1ELb1ELb1ELb0ELb1EN3c108BFloat16EffEEv13SSMParamsBase)
        /*00f0*/ 	.short	0x0210
        /*00f2*/ 	.short	0x0188


	//----- nvinfo : EIATTR_SW_WAR
	.align		4
.L_3877:
        /*00f4*/ 	.byte	0x04, 0x36
        /*00f6*/ 	.short	(.L_3879 - .L_3878)
.L_3878:
        /*00f8*/ 	.word	0x00000008
.L_3879:


//--------------------- .nv.info._Z25selective_scan_fwd_kernelI32Selective_Scan_fwd_kernel_traitsILi32ELi8ELi1ELb1ELb1ELb1ELb1ELb0EN3c108BFloat16EffEEv13SSMParamsBase --------------------------
	.section	.nv.info._Z25selective_scan_fwd_kernelI32Selective_Scan_fwd_kernel_traitsILi32ELi8ELi1ELb1ELb1ELb1ELb1ELb0EN3c108BFloat16EffEEv13SSMParamsBase,"",@"SHT_CUDA_INFO"
	.sectionflags	@""
	.align	4


	//----- nvinfo : EIATTR_CUDA_API_VERSION
	.align		4
        /*0000*/ 	.byte	0x04, 0x37
        /*0002*/ 	.short	(.L_3881 - .L_3880)
.L_3880:
        /*0004*/ 	.word	0x00000082


	//----- nvinfo : EIATTR_KPARAM_INFO
	.align		4
.L_3881:
        /*0008*/ 	.byte	0x04, 0x17
        /*000a*/ 	.short	(.L_3883 - .L_3882)
.L_3882:
        /*000c*/ 	.word	0x00000000
        /*0010*/ 	.short	0x0000
        /*0012*/ 	.short	0x0000
        /*0014*/ 	.byte	0x00, 0xf0, 0x21, 0x06


	//----- nvinfo : EIATTR_SPARSE_MMA_MASK
	.align		4
.L_3883:
        /*0018*/ 	.byte	0x03, 0x50
        /*001a*/ 	.short	0x0000


	//----- nvinfo : EIATTR_MAXREG_COUNT
	.align		4
        /*001c*/ 	.byte	0x03, 0x1b
        /*001e*/ 	.short	0x00ff


	//----- nvinfo : EIATTR_NUM_BARRIERS
	.align		4
        /*0020*/ 	.byte	0x02, 0x4c
        /*0022*/ 	.byte	0x01
	.zero		1


	//----- nvinfo : EIATTR_MERCURY_ISA_VERSION
	.align		4
        /*0024*/ 	.byte	0x03, 0x5f
        /*0026*/ 	.short	0x0101


	//----- nvinfo : EIATTR_COOP_GROUP_MASK_REGIDS
	.align		4
        /*0028*/ 	.byte	0x04, 0x29
        /*002a*/ 	.short	(.L_3885 - .L_3884)


	//   ....[0]....
.L_3884:
        /*002c*/ 	.word	0xffffffff


	//   ....[1]....
        /*0030*/ 	.word	0xffffffff


	//   ....[2]....
        /*0034*/ 	.word	0xffffffff


	//   ....[3]....
        /*0038*/ 	.word	0xffffffff


	//   ....[4]....
        /*003c*/ 	.word	0xffffffff


	//   ....[5]....
        /*0040*/ 	.word	0xffffffff


	//   ....[6]....
        /*0044*/ 	.word	0xffffffff


	//   ....[7]....
        /*0048*/ 	.word	0xffffffff


	//   ....[8]....
        /*004c*/ 	.word	0xffffffff


	//   ....[9]....
        /*0050*/ 	.word	0xffffffff


	//   ....[10]....
        /*0054*/ 	.word	0xffffffff


	//   ....[11]....
        /*0058*/ 	.word	0xffffffff


	//----- nvinfo : EIATTR_COOP_GROUP_INSTR_OFFSETS
	.align		4
.L_3885:
        /*005c*/ 	.byte	0x04, 0x28
        /*005e*/ 	.short	(.L_3887 - .L_3886)


	//   ....[0]....
.L_3886:
        /*0060*/ 	.word	0x000034f0


	//   ....[1]....
        /*0064*/ 	.word	0x00003500


	//   ....[2]....
        /*0068*/ 	.word	0x00003530


	//   ....[3]....
        /*006c*/ 	.word	0x00003550


	//   ....[4]....
        /*0070*/ 	.word	0x00003580


	//   ....[5]....
        /*0074*/ 	.word	0x000035a0


	//   ....[6]....
        /*0078*/ 	.word	0x000035d0


	//   ....[7]....
        /*007c*/ 	.word	0x000035f0


	//   ....[8]....
        /*0080*/ 	.word	0x00003620


	//   ....[9]....
        /*0084*/ 	.word	0x00003640


	//   ....[10]....
        /*0088*/ 	.word	0x00003670


	//   ....[11]....
        /*008c*/ 	.word	0x000036b0


	//----- nvinfo : EIATTR_EXIT_INSTR_OFFSETS
	.align		4
.L_3887:
        /*0090*/ 	.byte	0x04, 0x1c
        /*0092*/ 	.short	(.L_3889 - .L_3888)


	//   ....[0]....
.L_3888:
        /*0094*/ 	.word	0x000002a0


	//   ....[1]....
        /*0098*/ 	.word	0x00001230


	//   ....[2]....
        /*009c*/ 	.word	0x00001430


	//   ....[3]....
        /*00a0*/ 	.word	0x00004510


	//----- nvinfo : EIATTR_MAX_THREADS
	.align		4
.L_3889:
        /*00a4*/ 	.byte	0x04, 0x05
        /*00a6*/ 	.short	(.L_3891 - .L_3890)
.L_3890:
        /*00a8*/ 	.word	0x00000020
        /*00ac*/ 	.word	0x00000001
        /*00b0*/ 	.word	0x00000001


	//----- nvinfo : EIATTR_CRS_STACK_SIZE
	.align		4
.L_3891:
        /*00b4*/ 	.byte	0x04, 0x1e
        /*00b6*/ 	.short	(.L_3893 - .L_3892)
.L_3892:
        /*00b8*/ 	.word	0x00000000


	//----- nvinfo : EIATTR_CBANK_PARAM_SIZE
	.align		4
.L_3893:
        /*00bc*/ 	.byte	0x03, 0x19
        /*00be*/ 	.short	0x0188


	//----- nvinfo : EIATTR_PARAM_CBANK
	.align		4
        /*00c0*/ 	.byte	0x04, 0x0a
        /*00c2*/ 	.short	(.L_3895 - .L_3894)
	.align		4
.L_3894:
        /*00c4*/ 	.word	index@(.nv.constant0._Z25selective_scan_fwd_kernelI32Selective_Scan_fwd_kernel_traitsILi32ELi8ELi1ELb1ELb1ELb1ELb1ELb0EN3c108BFloat16EffEEv13SSMParamsBase)
        /*00c8*/ 	.short	0x0210
        /*00ca*/ 	.short	0x0188


	//----- nvinfo : EIATTR_SW_WAR
	.align		4
.L_3895:
        /*00cc*/ 	.byte	0x04, 0x36
        /*00ce*/ 	.short	(.L_3897 - .L_3896)
.L_3896:
        /*00d0*/ 	.word	0x00000008
.L_3897:


//--------------------- .nv.info._Z25selective_scan_fwd_kernelI32Selective_Scan_fwd_kernel_traitsILi32ELi8ELi1ELb1ELb1ELb1ELb1ELb1EN3c108BFloat16EffEEv13SSMParamsBase --------------------------
	.section	.nv.info._Z25selective_scan_fwd_kernelI32Selective_Scan_fwd_kernel_traitsILi32ELi8ELi1ELb1ELb1ELb1ELb1ELb1EN3c108BFloat16EffEEv13SSMParamsBase,"",@"SHT_CUDA_INFO"
	.sectionflags	@""
	.align	4


	//----- nvinfo : EIATTR_CUDA_API_VERSION
	.align		4
        /*0000*/ 	.byte	0x04, 0x37
        /*0002*/ 	.short	(.L_3899 - .L_3898)
.L_3898:
        /*0004*/ 	.word	0x00000082


	//----- nvinfo : EIATTR_KPARAM_INFO
	.align		4
.L_3899:
        /*0008*/ 	.byte	0x04, 0x17
        /*000a*/ 	.short	(.L_3901 - .L_3900)
.L_3900:
        /*000c*/ 	.word	0x00000000
        /*0010*/ 	.short	0x0000
        /*0012*/ 	.short	0x0000
        /*0014*/ 	.byte	0x00, 0xf0, 0x21, 0x06


	//----- nvinfo : EIATTR_SPARSE_MMA_MASK
	.align		4
.L_3901:
        /*0018*/ 	.byte	0x03, 0x50
        /*001a*/ 	.short	0x0000


	//----- nvinfo : EIATTR_MAXREG_COUNT
	.align		4
        /*001c*/ 	.byte	0x03, 0x1b
        /*001e*/ 	.short	0x00ff


	//----- nvinfo : EIATTR_NUM_BARRIERS
	.align		4
        /*0020*/ 	.byte	0x02, 0x4c
        /*0022*/ 	.byte	0x01
	.zero		1


	//----- nvinfo : EIATTR_MERCURY_ISA_VERSION
	.align		4
        /*0024*/ 	.byte	0x03, 0x5f
        /*0026*/ 	.short	0x0101


	//----- nvinfo : EIATTR_COOP_GROUP_MASK_REGIDS
	.align		4
        /*0028*/ 	.byte	0x04, 0x29
        /*002a*/ 	.short	(.L_3903 - .L_3902)


	//   ....[0]....
.L_3902:
        /*002c*/ 	.word	0xffffffff


	//   ....[1]....
        /*0030*/ 	.word	0xffffffff


	//   ....[2]....
        /*0034*/ 	.word	0xffffffff


	//   ....[3]....
        /*0038*/ 	.word	0xffffffff


	//   ....[4]....
        /*003c*/ 	.word	0xffffffff


	//   ....[5]....
        /*0040*/ 	.word	0xffffffff


	//   ....[6]....
        /*0044*/ 	.word	0xffffffff


	//   ....[7]....
        /*0048*/ 	.word	0xffffffff


	//   ....[8]....
        /*004c*/ 	.word	0xffffffff


	//   ....[9]....
        /*0050*/ 	.word	0xffffffff


	//   ....[10]....
        /*0054*/ 	.word	0xffffffff


	//   ....[11]....
        /*0058*/ 	.word	0xffffffff


	//   ....[12]....
        /*005c*/ 	.word	0xffffffff


	//   ....[13]....
        /*0060*/ 	.word	0xffffffff


	//   ....[14]....
        /*0064*/ 	.word	0xffffffff


	//   ....[15]....
        /*0068*/ 	.word	0xffffffff


	//   ....[16]....
        /*006c*/ 	.word	0xffffffff


	//   ....[17]....
        /*0070*/ 	.word	0xffffffff


	//   ....[18]....
        /*0074*/ 	.word	0xffffffff


	//----- nvinfo : EIATTR_COOP_GROUP_INSTR_OFFSETS
	.align		4
.L_3903:
        /*0078*/ 	.byte	0x04, 0x28
        /*007a*/ 	.short	(.L_3905 - .L_3904)


	//   ....[0]....
.L_3904:
        /*007c*/ 	.word	0x00001ab0


	//   ....[1]....
        /*0080*/ 	.word	0x00001c80


	//   ....[2]....
        /*0084*/ 	.word	0x000035d0


	//   ....[3]....
        /*0088*/ 	.word	0x00003da0


	//   ....[4]....
        /*008c*/ 	.word	0x000041a0


	//   ....[5]....
        /*0090*/ 	.word	0x000041b0


	//   ....[6]....
        /*0094*/ 	.word	0x000041e0


	//   ....[7]....
        /*0098*/ 	.word	0x00004200


	//   ....[8]....
        /*009c*/ 	.word	0x00004230


	//   ....[9]....
        /*00a0*/ 	.word	0x00004250


	//   ....[10]....
        /*00a4*/ 	.word	0x00004280


	//   ....[11]....
        /*00a8*/ 	.word	0x000042a0


	//   ....[12]....
        /*00ac*/ 	.word	0x000042d0


	//   ....[13]....
        /*00b0*/ 	.word	0x000042f0


	//   ....[14]....
        /*00b4*/ 	.word	0x00004330


	//   ....[15]....
        /*00b8*/ 	.word	0x00004340


	//   ....[16]....
        /*00bc*/ 	.word	0x00004b50


	//   ....[17]....
        /*00c0*/ 	.word	0x00005230


	//   ....[18]....
        /*00c4*/ 	.word	0x00005750


	//----- nvinfo : EIATTR_EXIT_INSTR_OFFSETS
	.align		4
.L_3905:
        /*00c8*/ 	.byte	0x04, 0x1c
        /*00ca*/ 	.short	(.L_3907 - .L_3906)


	//   ....[0]....
.L_3906:
        /*00cc*/ 	.word	0x000002b0


	//   ....[1]....
        /*00d0*/ 	.word	0x000012f0


	//   ....[2]....
        /*00d4*/ 	.word	0x00001570


	//   ....[3]....
        /*00d8*/ 	.word	0x00005b80


	//----- nvinfo : EIATTR_MAX_THREADS
	.align		4
.L_3907:
        /*00dc*/ 	.byte	0x04, 0x05
        /*00de*/ 	.short	(.L_3909 - .L_3908)
.L_3908:
        /*00e0*/ 	.word	0x00000020
        /*00e4*/ 	.word	0x00000001
        /*00e8*/ 	.word	0x00000001


	//----- nvinfo : EIATTR_CRS_STACK_SIZE
	.align		4
.L_3909:
        /*00ec*/ 	.byte	0x04, 0x1e
        /*00ee*/ 	.short	(.L_3911 - .L_3910)
.L_3910:
        /*00f0*/ 	.word	0x00000000


	//----- nvinfo : EIATTR_CBANK_PARAM_SIZE
	.align		4
.L_3911:
        /*00f4*/ 	.byte	0x03, 0x19
        /*00f6*/ 	.short	0x0188


	//----- nvinfo : EIATTR_PARAM_CBANK
	.align		4
        /*00f8*/ 	.byte	0x04, 0x0a
        /*00fa*/ 	.short	(.L_3913 - .L_3912)
	.align		4
.L_3912:
        /*00fc*/ 	.word	index@(.nv.constant0._Z25selective_scan_fwd_kernelI32Selective_Scan_fwd_kernel_traitsILi32ELi8ELi1ELb1ELb1ELb1ELb1ELb1EN3c108BFloat16EffEEv13SSMParamsBase)
        /*0100*/ 	.short	0x0210
        /*0102*/ 	.short	0x0188


	//----- nvinfo : EIATTR_SW_WAR
	.align		4
.L_3913:
        /*0104*/ 	.byte	0x04, 0x36
        /*0106*/ 	.short	(.L_3915 - .L_3914)
.L_3914:
        /*0108*/ 	.word	0x00000008
.L_3915:


//--------------------- .nv.info._Z25selective_scan_fwd_kernelI32Selective_Scan_fwd_kernel_traitsILi32ELi4ELi1ELb0ELb1ELb1ELb0ELb0EN3c108BFloat16EffEEv13SSMParamsBase --------------------------
	.section	.nv.info._Z25selective_scan_fwd_kernelI32Selective_Scan_fwd_kernel_traitsILi32ELi4ELi1ELb0ELb1ELb1ELb0ELb0EN3c108BFloat16EffEEv13SSMParamsBase,"",@"SHT_CUDA_INFO"
	.sectionflags	@""
	.align	4


	//----- nvinfo : EIATTR_CUDA_API_VERSION
	.align		4
        /*0000*/ 	.byte	0x04, 0x37
        /*0002*/ 	.short	(.L_3917 - .L_3916)
.L_3916:
        /*0004*/ 	.word	0x00000082


	//----- nvinfo : EIATTR_KPARAM_INFO
	.align		4
.L_3917:
        /*0008*/ 	.byte	0x04, 0x17
        /*000a*/ 	.short	(.L_3919 - .L_3918)
.L_3918:
        /*000c*/ 	.word	0x00000000
        /*0010*/ 	.short	0x0000
        /*0012*/ 	.short	0x0000
        /*0014*/ 	.byte	0x00, 0xf0, 0x21, 0x06


	//----- nvinfo : EIATTR_SPARSE_MMA_MASK
	.align		4
.L_3919:
        /*0018*/ 	.byte	0x03, 0x50
        /*001a*/ 	.short	0x0000


	//----- nvinfo : EIATTR_MAXREG_COUNT
	.align		4
        /*001c*/ 	.byte	0x03, 0x1b
        /*001e*/ 	.short	0x00ff


	//----- nvinfo : EIATTR_NUM_BARRIERS
	.align		4
        /*0020*/ 	.byte	0x02, 0x4c
        /*0022*/ 	.byte	0x01
	.zero		1


	//----- nvinfo : EIATTR_MERCURY_ISA_VERSION
	.align		4
        /*0024*/ 	.byte	0x03, 0x5f
        /*0026*/ 	.short	0x0101


	//----- nvinfo : EIATTR_COOP_GROUP_MASK_REGIDS
	.align		4
        /*0028*/ 	.byte	0x04, 0x29
        /*002a*/ 	.short	(.L_3921 - .L_3920)


	//   ....[0]....
.L_3920:
        /*002c*/ 	.word	0xffffffff


	//   ....[1]....
        /*0030*/ 	.word	0xffffffff


	//   ....[2]....
        /*0034*/ 	.word	0xffffffff


	//   ....[3]....
        /*0038*/ 	.word	0xffffffff


	//   ....[4]....
        /*003c*/ 	.word	0xffffffff


	//   ....[5]....
        /*0040*/ 	.word	0xffffffff


	//   ....[6]....
        /*0044*/ 	.word	0xffffffff


	//   ....[7]....
        /*0048*/ 	.word	0xffffffff


	//   ....[8]....
        /*004c*/ 	.word	0xffffffff


	//   ....[9]....
        /*0050*/ 	.word	0xffffffff


	//   ....[10]....
        /*0054*/ 	.word	0xffffffff


	//   ....[11]....
        /*0058*/ 	.word	0xffffffff


	//   ....[12]....
        /*005c*/ 	.word	0xffffffff


	//   ....[13]....
        /*0060*/ 	.word	0xffffffff


	//   ....[14]....
        /*0064*/ 	.word	0xffffffff


	//   ....[15]....
        /*0068*/ 	.word	0xffffffff


	//   ....[16]....
        /*006c*/ 	.word	0xffffffff


	//----- nvinfo : EIATTR_COOP_GROUP_INSTR_OFFSETS
	.align		4
.L_3921:
        /*0070*/ 	.byte	0x04, 0x28
        /*0072*/ 	.short	(.L_3923 - .L_3922)


	//   ....[0]....
.L_3922:
        /*0074*/ 	.word	0x000016c0


	//   ....[1]....
        /*0078*/ 	.word	0x00001780


	//   ....[2]....
        /*007c*/ 	.word	0x000025d0


	//   ....[3]....
        /*0080*/ 	.word	0x00002870


	//   ....[4]....
        /*0084*/ 	.word	0x00002ba0


	//   ....[5]....
        /*0088*/ 	.word	0x00002bb0


	//   ....[6]....
        /*008c*/ 	.word	0x00002be0


	//   ....[7]....
        /*0090*/ 	.word	0x00002c00


	//   ....[8]....
        /*0094*/ 	.word	0x00002c30


	//   ....[9]....
        /*0098*/ 	.word	0x00002c50


	//   ....[10]....
        /*009c*/ 	.word	0x00002c80


	//   ....[11]....
        /*00a0*/ 	.word	0x00002ca0


	//   ....[12]....
        /*00a4*/ 	.word	0x00002cd0


	//   ....[13]....
        /*00a8*/ 	.word	0x00002cf0


	//   ....[14]....
        /*00ac*/ 	.word	0x00002d20


	//   ....[15]....
        /*00b0*/ 	.word	0x00002d60


	//   ....[16]....
        /*00b4*/ 	.word	0x000033a0


	//----- nvinfo : EIATTR_EXIT_INSTR_OFFSETS
	.align		4
.L_3923:
        /*00b8*/ 	.byte	0x04, 0x1c
        /*00ba*/ 	.short	(.L_3925 - .L_3924)


	//   ....[0]....
.L_3924:
        /*00bc*/ 	.word	0x000002a0


	//   ....[1]....
        /*00c0*/ 	.word	0x00001270


	//   ....[2]....
        /*00c4*/ 	.word	0x00001490


	//   ....[3]....
        /*00c8*/ 	.word	0x00003710


	//----- nvinfo : EIATTR_MAX_THREADS
	.align		4
.L_3925:
        /*00cc*/ 	.byte	0x04, 0x05
        /*00ce*/ 	.short	(.L_3927 - .L_3926)
.L_3926:
        /*00d0*/ 	.word	0x00000020
        /*00d4*/ 	.word	0x00000001
        /*00d8*/ 	.word	0x00000001


	//----- nvinfo : EIATTR_CRS_STACK_SIZE
	.align		4
.L_3927:
        /*00dc*/ 	.byte	0x04, 0x1e
        /*00de*/ 	.short	(.L_3929 - .L_3928)
.L_3928:
        /*00e0*/ 	.word	0x00000000


	//----- nvinfo : EIATTR_CBANK_PARAM_SIZE
	.align		4
.L_3929:
        /*00e4*/ 	.byte	0x03, 0x19
        /*00e6*/ 	.short	0x0188


	//----- nvinfo : EIATTR_PARAM_CBANK
	.align		4
        /*00e8*/ 	.byte	0x04, 0x0a
        /*00ea*/ 	.short	(.L_3931 - .L_3930)
	.align		4
.L_3930:
        /*00ec*/ 	.word	index@(.nv.constant0._Z25selective_scan_fwd_kernelI32Selective_Scan_fwd_kernel_traitsILi32ELi4ELi1ELb0ELb1ELb1ELb0ELb0EN3c108BFloat16EffEEv13SSMParamsBase)
        /*00f0*/ 	.short	0x0210
        /*00f2*/ 	.short	0x0188


	//----- nvinfo : EIATTR_SW_WAR
	.align		4
.L_3931:
        /*00f4*/ 	.byte	0x04, 0x36
        /*00f6*/ 	.short	(.L_3933 - .L_3932)
.L_3932:
        /*00f8*/ 	.word	0x00000008
.L_3933:


//--------------------- .nv.info._Z25selective_scan_fwd_kernelI32Selective_Scan_fwd_kernel_traitsILi32ELi4ELi1ELb0ELb1ELb1ELb0ELb1EN3c108BFloat16EffEEv13SSMParamsBase --------------------------
	.section	.nv.info._Z25selective_scan_fwd_kernelI32Selective_Scan_fwd_kernel_traitsILi32ELi4ELi1ELb0ELb1ELb1ELb0ELb1EN3c108BFloat16EffEEv13SSMParamsBase,"",@"SHT_CUDA_INFO"
	.sectionflags	@""
	.align	4


	//----- nvinfo : EIATTR_CUDA_API_VERSION
	.align		4
        /*0000*/ 	.byte	0x04, 0x37
        /*0002*/ 	.short	(.L_3935 - .L_3934)
.L_3934:
        /*0004*/ 	.word	0x00000082


	//----- nvinfo : EIATTR_KPARAM_INFO
	.align		4
.L_3935:
        /*0008*/ 	.byte	0x04, 0x17
        /*000a*/ 	.short	(.L_3937 - .L_3936)
.L_3936:
        /*000c*/ 	.word	0x00000000
        /*0010*/ 	.short	0x0000
        /*0012*/ 	.short	0x0000
        /*0014*/ 	.byte	0x00, 0xf0, 0x21, 0x06


	//----- nvinfo : EIATTR_SPARSE_MMA_MASK
	.align		4
.L_3937:
        /*0018*/ 	.byte	0x03, 0x50
        /*001a*/ 	.short	0x0000


	//----- nvinfo : EIATTR_MAXREG_COUNT
	.align		4
        /*001c*/ 	.byte	0x03, 0x1b
        /*001e*/ 	.short	0x00ff


	//----- nvinfo : EIATTR_NUM_BARRIERS
	.align		4
        /*0020*/ 	.byte	0x02, 0x4c
        /*0022*/ 	.byte	0x01
	.zero		1


	//----- nvinfo : EIATTR_MERCURY_ISA_VERSION
	.align		4
        /*0024*/ 	.byte	0x03, 0x5f
        /*0026*/ 	.short	0x0101


	//----- nvinfo : EIATTR_COOP_GROUP_MASK_REGIDS
	.align		4
        /*0028*/ 	.byte	0x04, 0x29
        /*002a*/ 	.short	(.L_3939 - .L_3938)


	//   ....[0]....
.L_3938:
        /*002c*/ 	.word	0xffffffff


	//   ....[1]....
        /*0030*/ 	.word	0xffffffff


	//   ....[2]....
        /*0034*/ 	.word	0xffffffff


	//   ....[3]....
        /*0038*/ 	.word	0xffffffff


	//   ....[4]....
        /*003c*/ 	.word	0xffffffff


	//   ....[5]....
        /*0040*/ 	.word	0xffffffff


	//   ....[6]....
        /*0044*/ 	.word	0xffffffff


	//   ....[7]....
        /*0048*/ 	.word	0xffffffff


	//   ....[8]....
        /*004c*/ 	.word	0xffffffff


	//   ....[9]....
        /*0050*/ 	.word	0xffffffff


	//   ....[10]....
        /*0054*/ 	.word	0xffffffff


	//   ....[11]....
        /*0058*/ 	.word	0xffffffff


	//   ....[12]....
        /*005c*/ 	.word	0xffffffff


	//   ....[13]....
        /*0060*/ 	.word	0xffffffff


	//   ....[14]....
        /*0064*/ 	.word	0xffffffff


	//   ....[15]....
        /*0068*/ 	.word	0xffffffff


	//   ....[16]....
        /*006c*/ 	.word	0xffffffff


	//----- nvinfo : EIATTR_COOP_GROUP_INSTR_OFFSETS
	.align		4
.L_3939:
        /*0070*/ 	.byte	0x04, 0x28
        /*0072*/ 	.short	(.L_3941 - .L_3940)


	//   ....[0]....
.L_3940:
        /*0074*/ 	.word	0x00001730


	//   ....[1]....
        /*0078*/ 	.word	0x000017f0


	//   ....[2]....
        /*007c*/ 	.word	0x00002600


	//   ....[3]....
        /*0080*/ 	.word	0x00002890


	//   ....[4]....
        /*0084*/ 	.word	0x00002bd0


	//   ....[5]....
        /*0088*/ 	.word	0x00002be0


	//   ....[6]....
        /*008c*/ 	.word	0x00002c10


	//   ....[7]....
        /*0090*/ 	.word	0x00002c30


	//   ....[8]....
        /*0094*/ 	.word	0x00002c60


	//   ....[9]....
        /*0098*/ 	.word	0x00002c80


	//   ....[10]....
        /*009c*/ 	.word	0x00002cb0


	//   ....[11]....
        /*00a0*/ 	.word	0x00002cd0


	//   ....[12]....
        /*00a4*/ 	.word	0x00002d00


	//   ....[13]....
        /*00a8*/ 	.word	0x00002d20


	//   ....[14]....
        /*00ac*/ 	.word	0x00002d50


	//   ....[15]....
        /*00b0*/ 	.word	0x00002d90


	//   ....[16]....
        /*00b4*/ 	.word	0x000033a0


	//----- nvinfo : EIATTR_EXIT_INSTR_OFFSETS
	.align		4
.L_3941:
        /*00b8*/ 	.byte	0x04, 0x1c
        /*00ba*/ 	.short	(.L_3943 - .L_3942)


	//   ....[0]....
.L_3942:
        /*00bc*/ 	.word	0x000002b0


	//   ....[1]....
        /*00c0*/ 	.word	0x000012f0


	//   ....[2]....
        /*00c4*/ 	.word	0x00001500


	//   ....[3]....
        /*00c8*/ 	.word	0x00003710


	//----- nvinfo : EIATTR_MAX_THREADS
	.align		4
.L_3943:
        /*00cc*/ 	.byte	0x04, 0x05
        /*00ce*/ 	.short	(.L_3945 - .L_3944)
.L_3944:
        /*00d0*/ 	.word	0x00000020
        /*00d4*/ 	.word	0x00000001
        /*00d8*/ 	.word	0x00000001


	//----- nvinfo : EIATTR_CRS_STACK_SIZE
	.align		4
.L_3945:
        /*00dc*/ 	.byte	0x04, 0x1e
        /*00de*/ 	.short	(.L_3947 - .L_3946)
.L_3946:
        /*00e0*/ 	.word	0x00000000


	//----- nvinfo : EIATTR_CBANK_PARAM_SIZE
	.align		4
.L_3947:
        /*00e4*/ 	.byte	0x03, 0x19
        /*00e6*/ 	.short	0x0188


	//----- nvinfo : EIATTR_PARAM_CBANK
	.align		4
        /*00e8*/ 	.byte	0x04, 0x0a
        /*00ea*/ 	.short	(.L_3949 - .L_3948)
	.align		4
.L_3948:
        /*00ec*/ 	.word	index@(.nv.constant0._Z25selective_scan_fwd_kernelI32Selective_Scan_fwd_kernel_traitsILi32ELi4ELi1ELb0ELb1ELb1ELb0ELb1EN3c108BFloat16EffEEv13SSMParamsBase)
        /*00f0*/ 	.short	0x0210
        /*00f2*/ 	.short	0x0188


	//----- nvinfo : EIATTR_SW_WAR
	.align		4
.L_3949:
        /*00f4*/ 	.byte	0x04, 0x36
        /*00f6*/ 	.short	(.L_3951 - .L_3950)
.L_3950:
        /*00f8*/ 	.word	0x00000008
.L_3951:


//--------------------- .nv.info._Z25selective_scan_fwd_kernelI32Selective_Scan_fwd_kernel_traitsILi32ELi4ELi1ELb0ELb1ELb1ELb1ELb0EN3c108BFloat16EffEEv13SSMParamsBase --------------------------
	.section	.nv.info._Z25selective_scan_fwd_kernelI32Selective_Scan_fwd_kernel_traitsILi32ELi4ELi1ELb0ELb1ELb1ELb1ELb0EN3c108BFloat16EffEEv13SSMParamsBase,"",@"SHT_CUDA_INFO"
	.sectionflags	@""
	.align	4


	//----- nvinfo : EIATTR_CUDA_API_VERSION
	.align		4
        /*0000*/ 	.byte	0x04, 0x37
        /*0002*/ 	.short	(.L_3953 - .L_3952)
.L_3952:
        /*0004*/ 	.word	0x00000082


	//----- nvinfo : EIATTR_KPARAM_INFO
	.align		4
.L_3953:
        /*0008*/ 	.byte	0x04, 0x17
        /*000a*/ 	.short	(.L_3955 - .L_3954)
.L_3954:
        /*000c*/ 	.word	0x00000000
        /*0010*/ 	.short	0x0000
        /*0012*/ 	.short	0x0000
        /*0014*/ 	.byte	0x00, 0xf0, 0x21, 0x06


	//----- nvinfo : EIATTR_SPARSE_MMA_MASK
	.align		4
.L_3955:
        /*0018*/ 	.byte	0x03, 0x50
        /*001a*/ 	.short	0x0000


	//----- nvinfo : EIATTR_MAXREG_COUNT
	.align		4
        /*001c*/ 	.byte	0x03, 0x1b
        /*001e*/ 	.short	0x00ff


	//----- nvinfo : EIATTR_NUM_BARRIERS
	.align		4
        /*0020*/ 	.byte	0x02, 0x4c
        /*0022*/ 	.byte	0x01
	.zero		1


	//----- nvinfo : EIATTR_MERCURY_ISA_VERSION
	.align		4
        /*0024*/ 	.byte	0x03, 0x5f
        /*0026*/ 	.short	0x0101


	//----- nvinfo : EIATTR_COOP_GROUP_MASK_REGIDS
	.align		4
        /*0028*/ 	.byte	0x04, 0x29
        /*002a*/ 	.short	(.L_3957 - .L_3956)


	//   ....[0]....
.L_3956:
        /*002c*/ 	.word	0xffffffff


	//   ....[1]....
        /*0030*/ 	.word	0xffffffff


	//   ....[2]....
        /*0034*/ 	.word	0xffffffff


	//   ....[3]....
        /*0038*/ 	.word	0xffffffff


	//   ....[4]....
        /*003c*/ 	.word	0xffffffff


	//   ....[5]....
        /*0040*/ 	.word	0xffffffff


	//   ....[6]....
        /*0044*/ 	.word	0xffffffff


	//   ....[7]....
        /*0048*/ 	.word	0xffffffff


	//   ....[8]....
        /*004c*/ 	.word	0xffffffff


	//   ....[9]....
        /*0050*/ 	.word	0xffffffff


	//   ....[10]....
        /*0054*/ 	.word	0xffffffff


	//   ....[11]....
        /*0058*/ 	.word	0xffffffff


	//   ....[12]....
        /*005c*/ 	.word	0xffffffff


	//   ....[13]....
        /*0060*/ 	.word	0xffffffff


	//   ....[14]....
        /*0064*/ 	.word	0xffffffff


	//   ....[15]....
        /*0068*/ 	.word	0xffffffff


	//   ....[16]....
        /*006c*/ 	.word	0xffffffff


	//   ....[17]....
        /*0070*/ 	.word	0xffffffff


	//   ....[18]....
        /*0074*/ 	.word	0xffffffff


	//----- nvinfo : EIATTR_COOP_GROUP_INSTR_OFFSETS
	.align		4
.L_3957:
        /*0078*/ 	.byte	0x04, 0x28
        /*007a*/ 	.short	(.L_3959 - .L_3958)


	//   ....[0]....
.L_3958:
        /*007c*/ 	.word	0x000016c0


	//   ....[1]....
        /*0080*/ 	.word	0x00001790


	//   ....[2]....
        /*0084*/ 	.word	0x000025a0


	//   ....[3]....
        /*0088*/ 	.word	0x000027d0


	//   ....[4]....
        /*008c*/ 	.word	0x00002bd0


	//   ....[5]....
        /*0090*/ 	.word	0x00002be0


	//   ....[6]....
        /*0094*/ 	.word	0x00002c10


	//   ....[7]....
        /*0098*/ 	.word	0x00002c30


	//   ....[8]....
        /*009c*/ 	.word	0x00002c60


	//   ....[9]....
        /*00a0*/ 	.word	0x00002c80


	//   ....[10]....
        /*00a4*/ 	.word	0x00002cb0


	//   ....[11]....
        /*00a8*/ 	.word	0x00002cd0


	//   ....[12]....
        /*00ac*/ 	.word	0x00002d00


	//   ....[13]....
        /*00b0*/ 	.word	0x00002d20


	//   ....[14]....
        /*00b4*/ 	.word	0x00002d50


	//   ....[15]....
        /*00b8*/ 	.word	0x00002d90


	//   ....[16]....
        /*00bc*/ 	.word	0x000033f0


	//   ....[17]....
        /*00c0*/ 	.word	0x00003930


	//   ....[18]....
        /*00c4*/ 	.word	0x00003b80


	//----- nvinfo : EIATTR_EXIT_INSTR_OFFSETS
	.align		4
.L_3959:
        /*00c8*/ 	.byte	0x04, 0x1c
        /*00ca*/ 	.short	(.L_3961 - .L_3960)


	//   ....[0]....
.L_3960:
        /*00cc*/ 	.word	0x000002a0


	//   ....[1]....
        /*00d0*/ 	.word	0x00001270


	//   ....[2]....
        /*00d4*/ 	.word	0x000014a0


	//   ....[3]....
        /*00d8*/ 	.word	0x00003ea0


	//----- nvinfo : EIATTR_MAX_THREADS
	.align		4
.L_3961:
        /*00dc*/ 	.byte	0x04, 0x05
        /*00de*/ 	.short	(.L_3963 - .L_3962)
.L_3962:
        /*00e0*/ 	.word	0x00000020
        /*00e4*/ 	.word	0x00000001
        /*00e8*/ 	.word	0x00000001


	//----- nvinfo : EIATTR_CRS_STACK_SIZE
	.align		4
.L_3963:
        /*00ec*/ 	.byte	0x04, 0x1e
        /*00ee*/ 	.short	(.L_3965 - .L_3964)
.L_3964:
        /*00f0*/ 	.word	0x00000000


	//----- nvinfo : EIATTR_CBANK_PARAM_SIZE
	.align		4
.L_3965:
        /*00f4*/ 	.byte	0x03, 0x19
        /*00f6*/ 	.short	0x0188


	//----- nvinfo : EIATTR_PARAM_CBANK
	.align		4
        /*00f8*/ 	.byte	0x04, 0x0a
        /*00fa*/ 	.short	(.L_3967 - .L_3966)
	.align		4
.L_3966:
        /*00fc*/ 	.word	index@(.nv.constant0._Z25selective_scan_fwd_kernelI32Selective_Scan_fwd_kernel_traitsILi32ELi4ELi1ELb0ELb1ELb1ELb1ELb0EN3c108BFloat16EffEEv13SSMParamsBase)
        /*0100*/ 	.short	0x0210
        /*0102*/ 	.short	0x0188


	//----- nvinfo : EIATTR_SW_WAR
	.align		4
.L_3967:
        /*0104*/ 	.byte	0x04, 0x36
        /*0106*/ 	.short	(.L_3969 - .L_3968)
.L_3968:
        /*0108*/ 	.word	0x00000008
.L_3969:


//--------------------- .nv.info._Z25selective_scan_fwd_kernelI32Selective_Scan_fwd_kernel_traitsILi32ELi4ELi1ELb0ELb1ELb1ELb1ELb1EN3c108BFloat16EffEEv13SSMParamsBase --------------------------
	.section	.nv.info._Z25selective_scan_fwd_kernelI32Selective_Scan_fwd_kernel_traitsILi32ELi4ELi1ELb0ELb1ELb1ELb1ELb1EN3c108BFloat16EffEEv13SSMParamsBase,"",@"SHT_CUDA_INFO"
	.sectionflags	@""
	.align	4


	//----- nvinfo : EIATTR_CUDA_API_VERSION
	.align		4
        /*0000*/ 	.byte	0x04, 0x37
        /*0002*/ 	.short	(.L_3971 - .L_3970)
.L_3970:
        /*0004*/ 	.word	0x00000082


	//----- nvinfo : EIATTR_KPARAM_INFO
	.align		4
.L_3971:
        /*0008*/ 	.byte	0x04, 0x17
        /*000a*/ 	.short	(.L_3973 - .L_3972)
.L_3972:
        /*000c*/ 	.word	0x00000000
        /*0010*/ 	.short	0x0000
        /*0012*/ 	.short	0x0000
        /*0014*/ 	.byte	0x00, 0xf0, 0x21, 0x06


	//----- nvinfo : EIATTR_SPARSE_MMA_MASK
	.align		4
.L_3973:
        /*0018*/ 	.byte	0x03, 0x50
        /*001a*/ 	.short	0x0000


	//----- nvinfo : EIATTR_MAXREG_COUNT
	.align		4
        /*001c*/ 	.byte	0x03, 0x1b
        /*001e*/ 	.short	0x00ff


	//----- nvinfo : EIATTR_NUM_BARRIERS
	.align		4
        /*0020*/ 	.byte	0x02, 0x4c
        /*0022*/ 	.byte	0x01
	.zero		1


	//----- nvinfo : EIATTR_MERCURY_ISA_VERSION
	.align		4
        /*0024*/ 	.byte	0x03, 0x5f
        /*0026*/ 	.short	0x0101


	//----- nvinfo : EIATTR_COOP_GROUP_MASK_REGIDS
	.align		4
        /*0028*/ 	.byte	0x04, 0x29
        /*002a*/ 	.short	(.L_3975 - .L_3974)


	//   ....[0]....
.L_3974:
        /*002c*/ 	.word	0xffffffff


	//   ....[1]....
        /*0030*/ 	.word	0xffffffff


	//   ....[2]....
        /*0034*/ 	.word	0xffffffff


	//   ....[3]....
        /*0038*/ 	.word	0xffffffff


	//   ....[4]....
        /*003c*/ 	.word	0xffffffff


	//   ....[5]....
        /*0040*/ 	.word	0xffffffff


	//   ....[6]....
        /*0044*/ 	.word	0xffffffff


	//   ....[7]....
        /*0048*/ 	.word	0xffffffff


	//   ....[8]....
        /*004c*/ 	.word	0xffffffff


	//   ....[9]....
        /*0050*/ 	.word	0xffffffff


	//   ....[10]....
        /*0054*/ 	.word	0xffffffff


	//   ....[11]....
        /*0058*/ 	.word	0xffffffff


	//   ....[12]....
        /*005c*/ 	.word	0xffffffff


	//   ....[13]....
        /*0060*/ 	.word	0xffffffff


	//   ....[14]....
        /*0064*/ 	.word	0xffffffff


	//   ....[15]....
        /*0068*/ 	.word	0xffffffff


	//   ....[16]....
        /*006c*/ 	.word	0xffffffff


	//   ....[17]....
        /*0070*/ 	.word	0xffffffff


	//   ....[18]....
        /*0074*/ 	.word	0xffffffff


	//----- nvinfo : EIATTR_COOP_GROUP_INSTR_OFFSETS
	.align		4
.L_3975:
        /*0078*/ 	.byte	0x04, 0x28
        /*007a*/ 	.short	(.L_3977 - .L_3976)


	//   ....[0]....
.L_3976:
        /*007c*/ 	.word	0x00001730


	//   ....[1]....
        /*0080*/ 	.word	0x000017f0


	//   ....[2]....
        /*0084*/ 	.word	0x000025c0


	//   ....[3]....
        /*0088*/ 	.word	0x000027d0


	//   ....[4]....
        /*008c*/ 	.word	0x00002bf0


	//   ....[5]....
        /*0090*/ 	.word	0x00002c00


	//   ....[6]....
        /*0094*/ 	.word	0x00002c30


	//   ....[7]....
        /*0098*/ 	.word	0x00002c50


	//   ....[8]....
        /*009c*/ 	.word	0x00002c80


	//   ....[9]....
        /*00a0*/ 	.word	0x00002ca0


	//   ....[10]....
        /*00a4*/ 	.word	0x00002cd0


	//   ....[11]....
        /*00a8*/ 	.word	0x00002cf0


	//   ....[12]....
        /*00ac*/ 	.word	0x00002d20


	//   ....[13]....
        /*00b0*/ 	.word	0x00002d40


	//   ....[14]....
        /*00b4*/ 	.word	0x00002d70


	//   ....[15]....
        /*00b8*/ 	.word	0x00002db0


	//   ....[16]....
        /*00bc*/ 	.word	0x00003400


	//   ....[17]....
        /*00c0*/ 	.word	0x00003930


	//   ....[18]....
        /*00c4*/ 	.word	0x00003b70


	//----- nvinfo : EIATTR_EXIT_INSTR_OFFSETS
	.align		4
.L_3977:
        /*00c8*/ 	.byte	0x04, 0x1c
        /*00ca*/ 	.short	(.L_3979 - .L_3978)


	//   ....[0]....
.L_3978:
        /*00cc*/ 	.word	0x000002b0


	//   ....[1]....
        /*00d0*/ 	.word	0x000012f0


	//   ....[2]....
        /*00d4*/ 	.word	0x00001500


	//   ....[3]....
        /*00d8*/ 	.word	0x00003ea0


	//----- nvinfo : EIATTR_MAX_THREADS
	.align		4
.L_3979:
        /*00dc*/ 	.byte	0x04, 0x05
        /*00de*/ 	.short	(.L_3981 - .L_3980)
.L_3980:
        /*00e0*/ 	.word	0x00000020
        /*00e4*/ 	.word	0x00000001
        /*00e8*/ 	.word	0x00000001


	//----- nvinfo : EIATTR_CRS_STACK_SIZE
	.align		4
.L_3981:
        /*00ec*/ 	.byte	0x04, 0x1e
        /*00ee*/ 	.short	(.L_3983 - .L_3982)
.L_3982:
        /*00f0*/ 	.word	0x00000000


	//----- nvinfo : EIATTR_CBANK_PARAM_SIZE
	.align		4
.L_3983:
        /*00f4*/ 	.byte	0x03, 0x19
        /*00f6*/ 	.short	0x0188


	//----- nvinfo : EIATTR_PARAM_CBANK
	.align		4
        /*00f8*/ 	.byte	0x04, 0x0a
        /*00fa*/ 	.short	(.L_3985 - .L_3984)
	.align		4
.L_3984:
        /*00fc*/ 	.word	index@(.nv.constant0._Z25selective_scan_fwd_kernelI32Selective_Scan_fwd_kernel_traitsILi32ELi4ELi1ELb0ELb1ELb1ELb1ELb1EN3c108BFloat16EffEEv13SSMParamsBase)
        /*0100*/ 	.short	0x0210
        /*0102*/ 	.short	0x0188


	//----- nvinfo : EIATTR_SW_WAR
	.align		4
.L_3985:
        /*0104*/ 	.byte	0x04, 0x36
        /*0106*/ 	.short	(.L_3987 - .L_3986)
.L_3986:
        /*0108*/ 	.word	0x00000008
.L_3987:


//--------------------- .nv.info._Z25selective_scan_fwd_kernelI32Selective_Scan_fwd_kernel_traitsILi32ELi4ELi1ELb1ELb1ELb1ELb0ELb0EN3c108BFloat16EffEEv13SSMParamsBase --------------------------
	.section	.nv.info._Z25selective_scan_fwd_kernelI32Selective_Scan_fwd_kernel_traitsILi32ELi4ELi1ELb1ELb1ELb1ELb0ELb0EN3c108BFloat16EffEEv13SSMParamsBase,"",@"SHT_CUDA_INFO"
	.sectionflags	@""
	.align	4


	//----- nvinfo : EIATTR_CUDA_API_VERSION
	.align		4
        /*0000*/ 	.byte	0x04, 0x37
        /*0002*/ 	.short	(.L_3989 - .L_3988)
.L_3988:
        /*0004*/ 	.word	0x00000082


	//----- nvinfo : EIATTR_KPARAM_INFO
	.align		4
.L_3989:
        /*0008*/ 	.byte	0x04, 0x17
        /*000a*/ 	.short	(.L_3991 - .L_3990)
.L_3990:
        /*000c*/ 	.word	0x00000000
        /*0010*/ 	.short	0x0000
        /*0012*/ 	.short	0x0000
        /*0014*/ 	.byte	0x00, 0xf0, 0x21, 0x06


	//----- nvinfo : EIATTR_SPARSE_MMA_MASK
	.align		4
.L_3991:
        /*0018*/ 	.byte	0x03, 0x50
        /*001a*/ 	.short	0x0000


	//----- nvinfo : EIATTR_MAXREG_COUNT
	.align		4
        /*001c*/ 	.byte	0x03, 0x1b
        /*001e*/ 	.short	0x00ff


	//----- nvinfo : EIATTR_NUM_BARRIERS
	.align		4
        /*0020*/ 	.byte	0x02, 0x4c
        /*0022*/ 	.byte	0x01
	.zero		1


	//----- nvinfo : EIATTR_MERCURY_ISA_VERSION
	.align		4
        /*0024*/ 	.byte	0x03, 0x5f
        /*0026*/ 	.short	0x0101


	//----- nvinfo : EIATTR_COOP_GROUP_MASK_REGIDS
	.align		4
        /*0028*/ 	.byte	0x04, 0x29
        /*002a*/ 	.short	(.L_3993 - .L_3992)


	//   ....[0]....
.L_3992:
        /*002c*/ 	.word	0xffffffff


	//   ....[1]....
        /*0030*/ 	.word	0xffffffff


	//   ....[2]....
        /*0034*/ 	.word	0xffffffff


	//   ....[3]....
        /*0038*/ 	.word	0xffffffff


	//   ....[4]....
        /*003c*/ 	.word	0xffffffff


	//   ....[5]....
        /*0040*/ 	.word	0xffffffff


	//   ....[6]....
        /*0044*/ 	.word	0xffffffff


	//   ....[7]....
        /*0048*/ 	.word	0xffffffff


	//   ....[8]....
        /*004c*/ 	.word	0xffffffff


	//   ....[9]....
        /*0050*/ 	.word	0xffffffff


	//   ....[10]....
        /*0054*/ 	.word	0xffffffff


	//   ....[11]....
        /*0058*/ 	.word	0xffffffff


	//----- nvinfo : EIATTR_COOP_GROUP_INSTR_OFFSETS
	.align		4
.L_3993:
        /*005c*/ 	.byte	0x04, 0x28
        /*005e*/ 	.short	(.L_3995 - .L_3994)


	//   ....[0]....
.L_3994:
        /*0060*/ 	.word	0x00002810


	//   ....[1]....
        /*0064*/ 	.word	0x00002820


	//   ....[2]....
        /*0068*/ 	.word	0x00002860


	//   ....[3]....
        /*006c*/ 	.word	0x00002880


	//   ....[4]....
        /*0070*/ 	.word	0x000028b0


	//   ....[5]....
        /*0074*/ 	.word	0x000028d0


	//   ....[6]....
        /*0078*/ 	.word	0x00002900


	//   ....[7]....
        /*007c*/ 	.word	0x00002920


	//   ....[8]....
        /*0080*/ 	.word	0x00002950


	//   ....[9]....
        /*0084*/ 	.word	0x00002970


	//   ....[10]....
        /*0088*/ 	.word	0x000029a0


	//   ....[11]....
        /*008c*/ 	.word	0x000029e0


	//----- nvinfo : EIATTR_EXIT_INSTR_OFFSETS
	.align		4
.L_3995:
        /*0090*/ 	.byte	0x04, 0x1c
        /*0092*/ 	.short	(.L_3997 - .L_3996)


	//   ....[0]....
.L_3996:
        /*0094*/ 	.word	0x000002a0


	//   ....[1]....
        /*0098*/ 	.word	0x000012a0


	//   ....[2]....
        /*009c*/ 	.word	0x00001480


	//   ....[3]....
        /*00a0*/ 	.word	0x00003190


	//----- nvinfo : EIATTR_MAX_THREADS
	.align		4
.L_3997:
        /*00a4*/ 	.byte	0x04, 0x05
        /*00a6*/ 	.short	(.L_3999 - .L_3998)
.L_3998:
        /*00a8*/ 	.word	0x00000020
        /*00ac*/ 	.word	0x00000001
        /*00b0*/ 	.word	0x00000001


	//----- nvinfo : EIATTR_CRS_STACK_SIZE
	.align		4
.L_3999:
        /*00b4*/ 	.byte	0x04, 0x1e
        /*00b6*/ 	.short	(.L_4001 - .L_4000)
.L_4000:
        /*00b8*/ 	.word	0x00000000


	//----- nvinfo : EIATTR_CBANK_PARAM_SIZE
	.align		4
.L_4001:
        /*00bc*/ 	.byte	0x03, 0x19
        /*00be*/ 	.short	0x0188


	//----- nvinfo : EIATTR_PARAM_CBANK
	.align		4
        /*00c0*/ 	.byte	0x04, 0x0a
        /*00c2*/ 	.short	(.L_4003 - .L_4002)
	.align		4
.L_4002:
        /*00c4*/ 	.word	index@(.nv.constant0._Z25selective_scan_fwd_kernelI32Selective_Scan_fwd_kernel_traitsILi32ELi4ELi1ELb1ELb1ELb1ELb0ELb0EN3c108BFloat16EffEEv13SSMParamsBase)
        /*00c8*/ 	.short	0x0210
        /*00ca*/ 	.short	0x0188


	//----- nvinfo : EIATTR_SW_WAR
	.align		4
.L_4003:
        /*00cc*/ 	.byte	0x04, 0x36
        /*00ce*/ 	.short	(.L_4005 - .L_4004)
.L_4004:
        /*00d0*/ 	.word	0x00000008
.L_4005:


//--------------------- .nv.info._Z25selective_scan_fwd_kernelI32Selective_Scan_fwd_kernel_traitsILi32ELi4ELi1ELb1ELb1ELb1ELb0ELb1EN3c108BFloat16EffEEv13SSMParamsBase --------------------------
	.section	.nv.info._Z25selective_scan_fwd_kernelI32Selective_Scan_fwd_kernel_traitsILi32ELi4ELi1ELb1ELb1ELb1ELb0ELb1EN3c108BFloat16EffEEv13SSMParamsBase,"",@"SHT_CUDA_INFO"
	.sectionflags	@""
	.align	4


	//----- nvinfo : EIATTR_CUDA_API_VERSION
	.align		4
        /*0000*/ 	.byte	0x04, 0x37
        /*0002*/ 	.short	(.L_4007 - .L_4006)
.L_4006:
        /*0004*/ 	.word	0x00000082


	//----- nvinfo : EIATTR_KPARAM_INFO
	.align		4
.L_4007:
        /*0008*/ 	.byte	0x04, 0x17
        /*000a*/ 	.short	(.L_4009 - .L_4008)
.L_4008:
        /*000c*/ 	.word	0x00000000
        /*0010*/ 	.short	0x0000
        /*0012*/ 	.short	0x0000
        /*0014*/ 	.byte	0x00, 0xf0, 0x21, 0x06


	//----- nvinfo : EIATTR_SPARSE_MMA_MASK
	.align		4
.L_4009:
        /*0018*/ 	.byte	0x03, 0x50
        /*001a*/ 	.short	0x0000


	//----- nvinfo : EIATTR_MAXREG_COUNT
	.align		4
        /*001c*/ 	.byte	0x03, 0x1b
        /*001e*/ 	.short	0x00ff


	//----- nvinfo : EIATTR_NUM_BARRIERS
	.align		4
        /*0020*/ 	.byte	0x02, 0x4c
        /*0022*/ 	.byte	0x01
	.zero		1


	//----- nvinfo : EIATTR_MERCURY_ISA_VERSION
	.align		4
        /*0024*/ 	.byte	0x03, 0x5f
        /*0026*/ 	.short	0x0101


	//----- nvinfo : EIATTR_COOP_GROUP_MASK_REGIDS
	.align		4
        /*0028*/ 	.byte	0x04, 0x29
        /*002a*/ 	.short	(.L_4011 - .L_4010)


	//   ....[0]....
.L_4010:
        /*002c*/ 	.word	0xffffffff


	//   ....[1]....
        /*0030*/ 	.word	0xffffffff


	//   ....[2]....
        /*0034*/ 	.word	0xffffffff


	//   ....[3]....
        /*0038*/ 	.word	0xffffffff


	//   ....[4]....
        /*003c*/ 	.word	0xffffffff


	//   ....[5]....
        /*0040*/ 	.word	0xffffffff


	//   ....[6]....
        /*0044*/ 	.word	0xffffffff


	//   ....[7]....
        /*0048*/ 	.word	0xffffffff


	//   ....[8]....
        /*004c*/ 	.word	0xffffffff


	//   ....[9]....
        /*0050*/ 	.word	0xffffffff


	//   ....[10]....
        /*0054*/ 	.word	0xffffffff


	//   ....[11]....
        /*0058*/ 	.word	0xffffffff


	//   ....[12]....
        /*005c*/ 	.word	0xffffffff


	//   ....[13]....
        /*0060*/ 	.word	0xffffffff


	//   ....[14]....
        /*0064*/ 	.word	0xffffffff


	//   ....[15]....
        /*0068*/ 	.word	0xffffffff


	//   ....[16]....
        /*006c*/ 	.word	0xffffffff


	//----- nvinfo : EIATTR_COOP_GROUP_INSTR_OFFSETS
	.align		4
.L_4011:
        /*0070*/ 	.byte	0x04, 0x28
        /*0072*/ 	.short	(.L_4013 - .L_4012)


	//   ....[0]....
.L_4012:
        /*0074*/ 	.word	0x00001730


	//   ....[1]....
        /*0078*/ 	.word	0x000017f0


	//   ....[2]....
        /*007c*/ 	.word	0x00002600


	//   ....[3]....
        /*0080*/ 	.word	0x00002890


	//   ....[4]....
        /*0084*/ 	.word	0x00002bd0


	//   ....[5]....
        /*0088*/ 	.word	0x00002be0


	//   ....[6]....
        /*008c*/ 	.word	0x00002c10


	//   ....[7]....
        /*0090*/ 	.word	0x00002c30


	//   ....[8]....
        /*0094*/ 	.word	0x00002c60


	//   ....[9]....
        /*0098*/ 	.word	0x00002c80


	//   ....[10]....
        /*009c*/ 	.word	0x00002cb0


	//   ....[11]....
        /*00a0*/ 	.word	0x00002cd0


	//   ....[12]....
        /*00a4*/ 	.word	0x00002d00


	//   ....[13]....
        /*00a8*/ 	.word	0x00002d20


	//   ....[14]....
        /*00ac*/ 	.word	0x00002d50


	//   ....[15]....
        /*00b0*/ 	.word	0x00002d90


	//   ....[16]....
        /*00b4*/ 	.word	0x000033a0


	//----- nvinfo : EIATTR_EXIT_INSTR_OFFSETS
	.align		4
.L_4013:
        /*00b8*/ 	.byte	0x04, 0x1c
        /*00ba*/ 	.short	(.L_4015 - .L_4014)


	//   ....[0]....
.L_4014:
        /*00bc*/ 	.word	0x000002b0


	//   ....[1]....
        /*00c0*/ 	.word	0x000012f0


	//   ....[2]....
        /*00c4*/ 	.word	0x00001500


	//   ....[3]....
        /*00c8*/ 	.word	0x00003710


	//----- nvinfo : EIATTR_MAX_THREADS
	.align		4
.L_4015:
        /*00cc*/ 	.byte	0x04, 0x05
        /*00ce*/ 	.short	(.L_4017 - .L_4016)
.L_4016:
        /*00d0*/ 	.word	0x00000020
        /*00d4*/ 	.word	0x00000001
        /*00d8*/ 	.word	0x00000001


	//----- nvinfo : EIATTR_CRS_STACK_SIZE
	.align		4
.L_4017:
        /*00dc*/ 	.byte	0x04, 0x1e
        /*00de*/ 	.short	(.L_4019 - .L_4018)
.L_4018:
        /*00e0*/ 	.word	0x00000000


	//----- nvinfo : EIATTR_CBANK_PARAM_SIZE
	.align		4
.L_4019:
        /*00e4*/ 	.byte	0x03, 0x19
        /*00e6*/ 	.short	0x0188


	//----- nvinfo : EIATTR_PARAM_CBANK
	.align		4
        /*00e8*/ 	.byte	0x04, 0x0a
        /*00ea*/ 	.short	(.L_4021 - .L_4020)
	.align		4
.L_4020:
        /*00ec*/ 	.word	index@(.nv.constant0._Z25selective_scan_fwd_kernelI32Selective_Scan_fwd_kernel_traitsILi32ELi4ELi1ELb1ELb1ELb1ELb0ELb1EN3c108BFloat16EffEEv13SSMParamsBase)
        /*00f0*/ 	.short	0x0210
        /*00f2*/ 	.short	0x0188


	//----- nvinfo : EIATTR_SW_WAR
	.align		4
.L_4021:
        /*00f4*/ 	.byte	0x04, 0x36
        /*00f6*/ 	.short	(.L_4023 - .L_4022)
.L_4022:
        /*00f8*/ 	.word	0x00000008
.L_4023:


//--------------------- .nv.info._Z25selective_scan_fwd_kernelI32Selective_Scan_fwd_kernel_traitsILi32ELi4ELi1ELb1ELb1ELb1ELb1ELb0EN3c108BFloat16EffEEv13SSMParamsBase --------------------------
	.section	.nv.info._Z25selective_scan_fwd_kernelI32Selective_Scan_fwd_kernel_traitsILi32ELi4ELi1ELb1ELb1ELb1ELb1ELb0EN3c108BFloat16EffEEv13SSMParamsBase,"",@"SHT_CUDA_INFO"
	.sectionflags	@""
	.align	4


	//----- nvinfo : EIATTR_CUDA_API_VERSION
	.align		4
        /*0000*/ 	.byte	0x04, 0x37
        /*0002*/ 	.short	(.L_4025 - .L_4024)
.L_4024:
        /*0004*/ 	.word	0x00000082


	//----- nvinfo : EIATTR_KPARAM_INFO
	.align		4
.L_4025:
        /*0008*/ 	.byte	0x04, 0x17
        /*000a*/ 	.short	(.L_4027 - .L_4026)
.L_4026:
        /*000c*/ 	.word	0x00000000
        /*0010*/ 	.short	0x0000
        /*0012*/ 	.short	0x0000
        /*0014*/ 	.byte	0x00, 0xf0, 0x21, 0x06


	//----- nvinfo : EIATTR_SPARSE_MMA_MASK
	.align		4
.L_4027:
        /*0018*/ 	.byte	0x03, 0x50
        /*001a*/ 	.short	0x0000


	//----- nvinfo : EIATTR_MAXREG_COUNT
	.align		4
        /*001c*/ 	.byte	0x03, 0x1b
        /*001e*/ 	.short	0x00ff


	//----- nvinfo : EIATTR_NUM_BARRIERS
	.align		4
        /*0020*/ 	.byte	0x02, 0x4c
        /*0022*/ 	.byte	0x01
	.zero		1


	//----- nvinfo : EIATTR_MERCURY_ISA_VERSION
	.align		4
        /*0024*/ 	.byte	0x03, 0x5f
        /*0026*/ 	.short	0x0101


	//----- nvinfo : EIATTR_COOP_GROUP_MASK_REGIDS
	.align		4
        /*0028*/ 	.byte	0x04, 0x29
        /*002a*/ 	.short	(.L_4029 - .L_4028)


	//   ....[0]....
.L_4028:
        /*002c*/ 	.word	0xffffffff


	//   ....[1]....
        /*0030*/ 	.word	0xffffffff


	//   ....[2]....
        /*0034*/ 	.word	0xffffffff


	//   ....[3]....
        /*0038*/ 	.word	0xffffffff


	//   ....[4]....
        /*003c*/ 	.word	0xffffffff


	//   ....[5]....
        /*0040*/ 	.word	0xffffffff


	//   ....[6]....
        /*0044*/ 	.word	0xffffffff


	//   ....[7]....
        /*0048*/ 	.word	0xffffffff


	//   ....[8]....
        /*004c*/ 	.word	0xffffffff


	//   ....[9]....
        /*0050*/ 	.word	0xffffffff


	//   ....[10]....
        /*0054*/ 	.word	0xffffffff


	//   ....[11]....
        /*0058*/ 	.word	0xffffffff


	//----- nvinfo : EIATTR_COOP_GROUP_INSTR_OFFSETS
	.align		4
.L_4029:
        /*005c*/ 	.byte	0x04, 0x28
        /*005e*/ 	.short	(.L_4031 - .L_4030)


	//   ....[0]....
.L_4030:
        /*0060*/ 	.word	0x00002820


	//   ....[1]....
        /*0064*/ 	.word	0x00002830


	//   ....[2]....
        /*0068*/ 	.word	0x00002870


	//   ....[3]....
        /*006c*/ 	.word	0x00002890


	//   ....[4]....
        /*0070*/ 	.word	0x000028c0


	//   ....[5]....
        /*0074*/ 	.word	0x000028e0


	//   ....[6]....
        /*0078*/ 	.word	0x00002910


	//   ....[7]....
        /*007c*/ 	.word	0x00002930


	//   ....[8]....
        /*0080*/ 	.word	0x00002960


	//   ....[9]....
        /*0084*/ 	.word	0x00002980


	//   ....[10]....
        /*0088*/ 	.word	0x000029b0


	//   ....[11]....
        /*008c*/ 	.word	0x000029f0


	//----- nvinfo : EIATTR_EXIT_INSTR_OFFSETS
	.align		4
.L_4031:
        /*0090*/ 	.byte	0x04, 0x1c
        /*0092*/ 	.short	(.L_4033 - .L_4032)


	//   ....[0]....
.L_4032:
        /*0094*/ 	.word	0x00000290


	//   ....[1]....
        /*0098*/ 	.word	0x00001250


	//   ....[2]....
        /*009c*/ 	.word	0x00001410


	//   ....[3]....
        /*00a0*/ 	.word	0x000035e0


	//----- nvinfo : EIATTR_MAX_THREADS
	.align		4
.L_4033:
        /*00a4*/ 	.byte	0x04, 0x05
        /*00a6*/ 	.short	(.L_4035 - .L_4034)
.L_4034:
        /*00a8*/ 	.word	0x00000020
        /*00ac*/ 	.word	0x00000001
        /*00b0*/ 	.word	0x00000001


	//----- nvinfo : EIATTR_CRS_STACK_SIZE
	.align		4
.L_4035:
        /*00b4*/ 	.byte	0x04, 0x1e
        /*00b6*/ 	.short	(.L_4037 - .L_4036)
.L_4036:
        /*00b8*/ 	.word	0x00000000


	//----- nvinfo : EIATTR_CBANK_PARAM_SIZE
	.align		4
.L_4037:
        /*00bc*/ 	.byte	0x03, 0x19
        /*00be*/ 	.short	0x0188


	//----- nvinfo : EIATTR_PARAM_CBANK
	.align		4
        /*00c0*/ 	.byte	0x04, 0x0a
        /*00c2*/ 	.short	(.L_4039 - .L_4038)
	.align		4
.L_4038:
        /*00c4*/ 	.word	index@(.nv.constant0._Z25selective_scan_fwd_kernelI32Selective_Scan_fwd_kernel_traitsILi32ELi4ELi1ELb1ELb1ELb1ELb1ELb0EN3c108BFloat16EffEEv13SSMParamsBase)
        /*00c8*/ 	.short	0x0210
        /*00ca*/ 	.short	0x0188


	//----- nvinfo : EIATTR_SW_WAR
	.align		4
.L_4039:
        /*00cc*/ 	.byte	0x04, 0x36
        /*00ce*/ 	.short	(.L_4041 - .L_4040)
.L_4040:
        /*00d0*/ 	.word	0x00000008
.L_4041:


//--------------------- .nv.info._Z25selective_scan_fwd_kernelI32Selective_Scan_fwd_kernel_traitsILi32ELi4ELi1ELb1ELb1ELb1ELb1ELb1EN3c108BFloat16EffEEv13SSMParamsBase --------------------------
	.section	.nv.info._Z25selective_scan_fwd_kernelI32Selective_Scan_fwd_kernel_traitsILi32ELi4ELi1ELb1ELb1ELb1ELb1ELb1EN3c108BFloat16EffEEv13SSMParamsBase,"",@"SHT_CUDA_INFO"
	.sectionflags	@""
	.align	4


	//----- nvinfo : EIATTR_CUDA_API_VERSION
	.align		4
        /*0000*/ 	.byte	0x04, 0x37
        /*0002*/ 	.short	(.L_4043 - .L_4042)
.L_4042:
        /*0004*/ 	.word	0x00000082


	//----- nvinfo : EIATTR_KPARAM_INFO
	.align		4
.L_4043:
        /*0008*/ 	.byte	0x04, 0x17
        /*000a*/ 	.short	(.L_4045 - .L_4044)
.L_4044:
        /*000c*/ 	.word	0x00000000
        /*0010*/ 	.short	0x0000
        /*0012*/ 	.short	0x0000
        /*0014*/ 	.byte	0x00, 0xf0, 0x21, 0x06


	//----- nvinfo : EIATTR_SPARSE_MMA_MASK
	.align		4
.L_4045:
        /*0018*/ 	.byte	0x03, 0x50
        /*001a*/ 	.short	0x0000


	//----- nvinfo : EIATTR_MAXREG_COUNT
	.align		4
        /*001c*/ 	.byte	0x03, 0x1b
        /*001e*/ 	.short	0x00ff


	//----- nvinfo : EIATTR_NUM_BARRIERS
	.align		4
        /*0020*/ 	.byte	0x02, 0x4c
        /*0022*/ 	.byte	0x01
	.zero		1


	//----- nvinfo : EIATTR_MERCURY_ISA_VERSION
	.align		4
        /*0024*/ 	.byte	0x03, 0x5f
        /*0026*/ 	.short	0x0101


	//----- nvinfo : EIATTR_COOP_GROUP_MASK_REGIDS
	.align		4
        /*0028*/ 	.byte	0x04, 0x29
        /*002a*/ 	.short	(.L_4047 - .L_4046)


	//   ....[0]....
.L_4046:
        /*002c*/ 	.word	0xffffffff


	//   ....[1]....
        /*0030*/ 	.word	0xffffffff


	//   ....[2]....
        /*0034*/ 	.word	0xffffffff


	//   ....[3]....
        /*0038*/ 	.word	0xffffffff


	//   ....[4]....
        /*003c*/ 	.word	0xffffffff


	//   ....[5]....
        /*0040*/ 	.word	0xffffffff


	//   ....[6]....
        /*0044*/ 	.word	0xffffffff


	//   ....[7]....
        /*0048*/ 	.word	0xffffffff


	//   ....[8]....
        /*004c*/ 	.word	0xffffffff


	//   ....[9]....
        /*0050*/ 	.word	0xffffffff


	//   ....[10]....
        /*0054*/ 	.word	0xffffffff


	//   ....[11]....
        /*0058*/ 	.word	0xffffffff


	//   ....[12]....
        /*005c*/ 	.word	0xffffffff


	//   ....[13]....
        /*0060*/ 	.word	0xffffffff


	//   ....[14]....
        /*0064*/ 	.word	0xffffffff


	//   ....[15]....
        /*0068*/ 	.word	0xffffffff


	//   ....[16]....
        /*006c*/ 	.word	0xffffffff


	//   ....[17]....
        /*0070*/ 	.word	0xffffffff


	//   ....[18]....
        /*0074*/ 	.word	0xffffffff


	//----- nvinfo : EIATTR_COOP_GROUP_INSTR_OFFSETS
	.align		4
.L_4047:
        /*0078*/ 	.byte	0x04, 0x28
        /*007a*/ 	.short	(.L_4049 - .L_4048)


	//   ....[0]....
.L_4048:
        /*007c*/ 	.word	0x00001730


	//   ....[1]....
        /*0080*/ 	.word	0x000017f0


	//   ....[2]....
        /*0084*/ 	.word	0x000025c0


	//   ....[3]....
        /*0088*/ 	.word	0x000027d0


	//   ....[4]....
        /*008c*/ 	.word	0x00002bf0


	//   ....[5]....
        /*0090*/ 	.word	0x00002c00


	//   ....[6]....
        /*0094*/ 	.word	0x00002c30


	//   ....[7]....
        /*0098*/ 	.word	0x00002c50


	//   ....[8]....
        /*009c*/ 	.word	0x00002c80


	//   ....[9]....
        /*00a0*/ 	.word	0x00002ca0


	//   ....[10]....
        /*00a4*/ 	.word	0x00002cd0


	//   ....[11]....
        /*00a8*/ 	.word	0x00002cf0


	//   ....[12]....
        /*00ac*/ 	.word	0x00002d20


	//   ....[13]....
        /*00b0*/ 	.word	0x00002d40


	//   ....[14]....
        /*00b4*/ 	.word	0x00002d70


	//   ....[15]....
        /*00b8*/ 	.word	0x00002db0


	//   ....[16]....
        /*00bc*/ 	.word	0x00003400


	//   ....[17]....
        /*00c0*/ 	.word	0x00003930


	//   ....[18]....
        /*00c4*/ 	.word	0x00003b70


	//----- nvinfo : EIATTR_EXIT_INSTR_OFFSETS
	.align		4
.L_4049:
        /*00c8*/ 	.byte	0x04, 0x1c
        /*00ca*/ 	.short	(.L_4051 - .L_4050)


	//   ....[0]....
.L_4050:
        /*00cc*/ 	.word	0x000002b0


	//   ....[1]....
        /*00d0*/ 	.word	0x000012f0


	//   ....[2]....
        /*00d4*/ 	.word	0x00001500


	//   ....[3]....
        /*00d8*/ 	.word	0x00003ea0


	//----- nvinfo : EIATTR_MAX_THREADS
	.align		4
.L_4051:
        /*00dc*/ 	.byte	0x04, 0x05
        /*00de*/ 	.short	(.L_4053 - .L_4052)
.L_4052:
        /*00e0*/ 	.word	0x00000020
        /*00e4*/ 	.word	0x00000001
        /*00e8*/ 	.word	0x00000001


	//----- nvinfo : EIATTR_CRS_STACK_SIZE
	.align		4
.L_4053:
        /*00ec*/ 	.byte	0x04, 0x1e
        /*00ee*/ 	.short	(.L_4055 - .L_4054)
.L_4054:
        /*00f0*/ 	.word	0x00000000


	//----- nvinfo : EIATTR_CBANK_PARAM_SIZE
	.align		4
.L_4055:
        /*00f4*/ 	.byte	0x03, 0x19
        /*00f6*/ 	.short	0x0188


	//----- nvinfo : EIATTR_PARAM_CBANK
	.align		4
        /*00f8*/ 	.byte	0x04, 0x0a
        /*00fa*/ 	.short	(.L_4057 - .L_4056)
	.align		4
.L_4056:
        /*00fc*/ 	.word	index@(.nv.constant0._Z25selective_scan_fwd_kernelI32Selective_Scan_fwd_kernel_traitsILi32ELi4ELi1ELb1ELb1ELb1ELb1ELb1EN3c108BFloat16EffEEv13SSMParamsBase)
        /*0100*/ 	.short	0x0210
        /*0102*/ 	.short	0x0188


	//----- nvinfo : EIATTR_SW_WAR
	.align		4
.L_4057:
        /*0104*/ 	.byte	0x04, 0x36
        /*0106*/ 	.short	(.L_4059 - .L_4058)
.L_4058:
        /*0108*/ 	.word	0x00000008
.L_4059:


//--------------------- .nv.info._Z25selective_scan_fwd_kernelI32Selective_Scan_fwd_kernel_traitsILi64ELi16ELi1ELb0ELb1ELb1ELb0ELb0EN3c108BFloat16EffEEv13SSMParamsBase --------------------------
	.section	.nv.info._Z25selective_scan_fwd_kernelI32Selective_Scan_fwd_kernel_traitsILi64ELi16ELi1ELb0ELb1ELb1ELb0ELb0EN3c108BFloat16EffEEv13SSMParamsBase,"",@"SHT_CUDA_INFO"
	.sectionflags	@""
	.align	4


	//----- nvinfo : EIATTR_CUDA_API_VERSION
	.align		4
        /*0000*/ 	.byte	0x04, 0x37
        /*0002*/ 	.short	(.L_4061 - .L_4060)
.L_4060:
        /*0004*/ 	.word	0x00000082


	//----- nvinfo : EIATTR_KPARAM_INFO
	.align		4
.L_4061:
        /*0008*/ 	.byte	0x04, 0x17
        /*000a*/ 	.short	(.L_4063 - .L_4062)
.L_4062:
        /*000c*/ 	.word	0x00000000
        /*0010*/ 	.short	0x0000
        /*0012*/ 	.short	0x0000
        /*0014*/ 	.byte	0x00, 0xf0, 0x21, 0x06


	//----- nvinfo : EIATTR_SPARSE_MMA_MASK
	.align		4
.L_4063:
        /*0018*/ 	.byte	0x03, 0x50
        /*001a*/ 	.short	0x0000


	//----- nvinfo : EIATTR_MAXREG_COUNT
	.align		4
        /*001c*/ 	.byte	0x03, 0x1b
        /*001e*/ 	.short	0x00a8


	//----- nvinfo : EIATTR_NUM_BARRIERS
	.align		4
        /*0020*/ 	.byte	0x02, 0x4c
        /*0022*/ 	.byte	0x01
	.zero		1


	//----- nvinfo : EIATTR_MERCURY_ISA_VERSION
	.align		4
        /*0024*/ 	.byte	0x03, 0x5f
        /*0026*/ 	.short	0x0101


	//----- nvinfo : EIATTR_COOP_GROUP_MASK_REGIDS
	.align		4
        /*0028*/ 	.byte	0x04, 0x29
        /*002a*/ 	.short	(.L_4065 - .L_4064)


	//   ....[0]....
.L_4064:
        /*002c*/ 	.word	0xffffffff


	//   ....[1]....
        /*0030*/ 	.word	0xffffffff


	//   ....[2]....
        /*0034*/ 	.word	0xffffffff


	//   ....[3]....
        /*0038*/ 	.word	0xffffffff


	//   ....[4]....
        /*003c*/ 	.word	0xffffffff


	//   ....[5]....
        /*0040*/ 	.word	0xffffffff


	//   ....[6]....
        /*0044*/ 	.word	0xffffffff


	//   ....[7]....
        /*0048*/ 	.word	0xffffffff


	//   ....[8]....
        /*004c*/ 	.word	0xffffffff


	//   ....[9]....
        /*0050*/ 	.word	0xffffffff


	//   ....[10]....
        /*0054*/ 	.word	0xffffffff


	//   ....[11]....
        /*0058*/ 	.word	0xffffffff


	//   ....[12]....
        /*005c*/ 	.word	0xffffffff


	//   ....[13]....
        /*0060*/ 	.word	0xffffffff


	//   ....[14]....
        /*0064*/ 	.word	0xffffffff


	//   ....[15]....
        /*0068*/ 	.word	0xffffffff


	//   ....[16]....
        /*006c*/ 	.word	0xffffffff


	//----- nvinfo : EIATTR_COOP_GROUP_INSTR_OFFSETS
	.align		4
.L_4065:
        /*0070*/ 	.byte	0x04, 0x28
        /*0072*/ 	.short	(.L_4067 - .L_4066)


	//   ....[0]....
.L_4066:
        /*0074*/ 	.word	0x00001f70


	//   ....[1]....
        /*0078*/ 	.word	0x00002410


	//   ....[2]....
        /*007c*/ 	.word	0x000055f0


	//   ....[3]....
        /*0080*/ 	.word	0x00006740


	//   ....[4]....
        /*0084*/ 	.word	0x00006d70


	//   ....[5]....
        /*0088*/ 	.word	0x00006d80


	//   ....[6]....
        /*008c*/ 	.word	0x00006db0


	//   ....[7]....
        /*0090*/ 	.word	0x00006dd0


	//   ....[8]....
        /*0094*/ 	.word	0x00006e00


	//   ....[9]....
        /*0098*/ 	.word	0x00006e20


	//   ....[10]....
        /*009c*/ 	.word	0x00006e50


	//   ....[11]....
        /*00a0*/ 	.word	0x00006e70


	//   ....[12]....
        /*00a4*/ 	.word	0x00006ea0


	//   ....[13]....
        /*00a8*/ 	.word	0x00006ec0


	//   ....[14]....
        /*00ac*/ 	.word	0x00006f70


	//   ....[15]....
        /*00b0*/ 	.word	0x00006f80


	//   ....[16]....
        /*00b4*/ 	.word	0x00007a50


	//----- nvinfo : EIATTR_EXIT_INSTR_OFFSETS
	.align		4
.L_4067:
        /*00b8*/ 	.byte	0x04, 0x1c
        /*00ba*/ 	.short	(.L_4069 - .L_4068)


	//   ....[0]....
.L_4068:
        /*00bc*/ 	.word	0x000002a0


	//   ....[1]....
        /*00c0*/ 	.word	0x00001230


	//   ....[2]....
        /*00c4*/ 	.word	0x000013a0


	//   ....[3]....
        /*00c8*/ 	.word	0x00008180


	//----- nvinfo : EIATTR_MAX_THREADS
	.align		4
.L_4069:
        /*00cc*/ 	.byte	0x04, 0x05
        /*00ce*/ 	.short	(.L_4071 - .L_4070)
.L_4070:
        /*00d0*/ 	.word	0x00000040
        /*00d4*/ 	.word	0x00000001
        /*00d8*/ 	.word	0x00000001


	//----- nvinfo : EIATTR_CRS_STACK_SIZE
	.align		4
.L_4071:
        /*00dc*/ 	.byte	0x04, 0x1e
        /*00de*/ 	.short	(.L_4073 - .L_4072)
.L_4072:
        /*00e0*/ 	.word	0x00000000


	//----- nvinfo : EIATTR_CBANK_PARAM_SIZE
	.align		4
.L_4073:
        /*00e4*/ 	.byte	0x03, 0x19
        /*00e6*/ 	.short	0x0188


	//----- nvinfo : EIATTR_PARAM_CBANK
	.align		4
        /*00e8*/ 	.byte	0x04, 0x0a
        /*00ea*/ 	.short	(.L_4075 - .L_4074)
	.align		4
.L_4074:
        /*00ec*/ 	.word	index@(.nv.constant0._Z25selective_scan_fwd_kernelI32Selective_Scan_fwd_kernel_traitsILi64ELi16ELi1ELb0ELb1ELb1ELb0ELb0EN3c108BFloat16EffEEv13SSMParamsBase)
        /*00f0*/ 	.short	0x0210
        /*00f2*/ 	.short	0x0188


	//----- nvinfo : EIATTR_SW_WAR
	.align		4
.L_4075:
        /*00f4*/ 	.byte	0x04, 0x36
        /*00f6*/ 	.short	(.L_4077 - .L_4076)
.L_4076:
        /*00f8*/ 	.word	0x00000008
.L_4077:


//--------------------- .nv.info._Z25selective_scan_fwd_kernelI32Selective_Scan_fwd_kernel_traitsILi64ELi16ELi1ELb0ELb1ELb1ELb0ELb1EN3c108BFloat16EffEEv13SSMParamsBase --------------------------
	.section	.nv.info._Z25selective_scan_fwd_kernelI32Selective_Scan_fwd_kernel_traitsILi64ELi16ELi1ELb0ELb1ELb1ELb0ELb1EN3c108BFloat16EffEEv13SSMParamsBase,"",@"SHT_CUDA_INFO"
	.sectionflags	@""
	.align	4


	//----- nvinfo : EIATTR_CUDA_API_VERSION
	.align		4
        /*0000*/ 	.byte	0x04, 0x37
        /*0002*/ 	.short	(.L_4079 - .L_4078)
.L_4078:
        /*0004*/ 	.word	0x00000082


	//----- nvinfo : EIATTR_KPARAM_INFO
	.align		4
.L_4079:
        /*0008*/ 	.byte	0x04, 0x17
        /*000a*/ 	.short	(.L_4081 - .L_4080)
.L_4080:
        /*000c*/ 	.word	0x00000000
        /*0010*/ 	.short	0x0000
        /*0012*/ 	.short	0x0000
        /*0014*/ 	.byte	0x00, 0xf0, 0x21, 0x06


	//----- nvinfo : EIATTR_SPARSE_MMA_MASK
	.align		4
.L_4081:
        /*0018*/ 	.byte	0x03, 0x50
        /*001a*/ 	.short	0x0000


	//----- nvinfo : EIATTR_MAXREG_COUNT
	.align		4
        /*001c*/ 	.byte	0x03, 0x1b
        /*001e*/ 	.short	0x00a8


	//----- nvinfo : EIATTR_NUM_BARRIERS
	.align		4
        /*0020*/ 	.byte	0x02, 0x4c
        /*0022*/ 	.byte	0x01
	.zero		1


	//----- nvinfo : EIATTR_ANNOTATIONS
	.align		4
        /*0024*/ 	.byte	0x04, 0x55
        /*0026*/ 	.short	(.L_4083 - .L_4082)


	//   ....[0]....
.L_4082:
        /*0028*/ 	.word	0x00000001
        /*002c*/ 	.byte	0x30, 0x0e, 0x00, 0x00, 0x01, 0x00, 0x00, 0x00, 0x80, 0x0f, 0x00, 0x00, 0x01, 0x00, 0x00, 0x00
        /*003c*/ 	.byte	0x90, 0x0f, 0x00, 0x00, 0x01, 0x00, 0x00, 0x00, 0xc0, 0x13, 0x00, 0x00, 0x01, 0x00, 0x00, 0x00
        /*004c*/ 	.byte	0xd0, 0x13, 0x00, 0x00, 0x01, 0x00, 0x00, 0x00, 0xf0, 0x13, 0x00, 0x00


	//----- nvinfo : EIATTR_MERCURY_ISA_VERSION
	.align		4
.L_4083:
        /*0058*/ 	.byte	0x03, 0x5f
        /*005a*/ 	.short	0x0101


	//----- nvinfo : EIATTR_COOP_GROUP_MASK_REGIDS
	.align		4
        /*005c*/ 	.byte	0x04, 0x29
        /*005e*/ 	.short	(.L_4085 - .L_4084)


	//   ....[0]....
.L_4084:
        /*0060*/ 	.word	0xffffffff


	//   ....[1]....
        /*0064*/ 	.word	0xffffffff


	//   ....[2]....
        /*0068*/ 	.word	0xffffffff


	//   ....[3]....
        /*006c*/ 	.word	0xffffffff


	//   ....[4]....
        /*0070*/ 	.word	0xffffffff


	//   ....[5]....
        /*0074*/ 	.word	0xffffffff


	//   ....[6]....
        /*0078*/ 	.word	0xffffffff


	//   ....[7]....
        /*007c*/ 	.word	0xffffffff


	//   ....[8]....
        /*0080*/ 	.word	0xffffffff


	//   ....[9]....
        /*0084*/ 	.word	0xffffffff


	//   ....[10]....
        /*0088*/ 	.word	0xffffffff


	//   ....[11]....
        /*008c*/ 	.word	0xffffffff


	//   ....[12]....
        /*0090*/ 	.word	0xffffffff


	//   ....[13]....
        /*0094*/ 	.word	0xffffffff


	//   ....[14]....
        /*0098*/ 	.word	0xffffffff


	//   ....[15]....
        /*009c*/ 	.word	0xffffffff


	//   ....[16]....
        /*00a0*/ 	.word	0xffffffff


	//----- nvinfo : EIATTR_COOP_GROUP_INSTR_OFFSETS
	.align		4
.L_4085:
        /*00a4*/ 	.byte	0x04, 0x28
        /*00a6*/ 	.short	(.L_4087 - .L_4086)


	//   ....[0]....
.L_4086:
        /*00a8*/ 	.word	0x00002050


	//   ....[1]....
        /*00ac*/ 	.word	0x00002510


	//   ....[2]....
        /*00b0*/ 	.word	0x00005700


	//   ....[3]....
        /*00b4*/ 	.word	0x00006850


	//   ....[4]....
        /*00b8*/ 	.word	0x00006e80


	//   ....[5]....
        /*00bc*/ 	.word	0x00006e90


	//   ....[6]....
        /*00c0*/ 	.word	0x00006ec0


	//   ....[7]....
        /*00c4*/ 	.word	0x00006ee0


	//   ....[8]....
        /*00c8*/ 	.word	0x00006f10


	//   ....[9]....
        /*00cc*/ 	.word	0x00006f30


	//   ....[10]....
        /*00d0*/ 	.word	0x00006f60


	//   ....[11]....
        /*00d4*/ 	.word	0x00006f80


	//   ....[12]....
        /*00d8*/ 	.word	0x00006fb0


	//   ....[13]....
        /*00dc*/ 	.word	0x00006fd0


	//   ....[14]....
        /*00e0*/ 	.word	0x00007010


	//   ....[15]....
        /*00e4*/ 	.word	0x00007030


	//   ....[16]....
        /*00e8*/ 	.word	0x00007b70


	//----- nvinfo : EIATTR_EXIT_INSTR_OFFSETS
	.align		4
.L_4087:
        /*00ec*/ 	.byte	0x04, 0x1c
        /*00ee*/ 	.short	(.L_4089 - .L_4088)


	//   ....[0]....
.L_4088:
        /*00f0*/ 	.word	0x000002c0


	//   ....[1]....
        /*00f4*/ 	.word	0x00001300


	//   ....[2]....
        /*00f8*/ 	.word	0x00001480


	//   ....[3]....
        /*00fc*/ 	.word	0x00008290


	//----- nvinfo : EIATTR_MAX_THREADS
	.align		4
.L_4089:
        /*0100*/ 	.byte	0x04, 0x05
        /*0102*/ 	.short	(.L_4091 - .L_4090)
.L_4090:
        /*0104*/ 	.word	0x00000040
        /*0108*/ 	.word	0x00000001
        /*010c*/ 	.word	0x00000001


	//----- nvinfo : EIATTR_CRS_STACK_SIZE
	.align		4
.L_4091:
        /*0110*/ 	.byte	0x04, 0x1e
        /*0112*/ 	.short	(.L_4093 - .L_4092)
.L_4092:
        /*0114*/ 	.word	0x00000000


	//----- nvinfo : EIATTR_CBANK_PARAM_SIZE
	.align		4
.L_4093:
        /*0118*/ 	.byte	0x03, 0x19
        /*011a*/ 	.short	0x0188


	//----- nvinfo : EIATTR_PARAM_CBANK
	.align		4
        /*011c*/ 	.byte	0x04, 0x0a
        /*011e*/ 	.short	(.L_4095 - .L_4094)
	.align		4
.L_4094:
        /*0120*/ 	.word	index@(.nv.constant0._Z25selective_scan_fwd_kernelI32Selective_Scan_fwd_kernel_traitsILi64ELi16ELi1ELb0ELb1ELb1ELb0ELb1EN3c108BFloat16EffEEv13SSMParamsBase)
        /*0124*/ 	.short	0x0210
        /*0126*/ 	.short	0x0188


	//----- nvinfo : EIATTR_SW_WAR
	.align		4
.L_4095:
        /*0128*/ 	.byte	0x04, 0x36
        /*012a*/ 	.short	(.L_4097 - .L_4096)
.L_4096:
        /*012c*/ 	.word	0x00000008
.L_4097:


//--------------------- .nv.info._Z25selective_scan_fwd_kernelI32Selective_Scan_fwd_kernel_traitsILi64ELi16ELi1ELb0ELb1ELb1ELb1ELb0EN3c108BFloat16EffEEv13SSMParamsBase --------------------------
	.section	.nv.info._Z25selective_scan_fwd_kernelI32Selective_Scan_fwd_kernel_traitsILi64ELi16ELi1ELb0ELb1ELb1ELb1ELb0EN3c108BFloat16EffEEv13SSMParamsBase,"",@"SHT_CUDA_INFO"
	.sectionflags	@""
	.align	4


	//----- nvinfo : EIATTR_CUDA_API_VERSION
	.align		4
        /*0000*/ 	.byte	0x04, 0x37
        /*0002*/ 	.short	(.L_4099 - .L_4098)
.L_4098:
        /*0004*/ 	.word	0x00000082


	//----- nvinfo : EIATTR_KPARAM_INFO
	.align		4
.L_4099:
        /*0008*/ 	.byte	0x04, 0x17
        /*000a*/ 	.short	(.L_4101 - .L_4100)
.L_4100:
        /*000c*/ 	.word	0x00000000
        /*0010*/ 	.short	0x0000
        /*0012*/ 	.short	0x0000
        /*0014*/ 	.byte	0x00, 0xf0, 0x21, 0x06


	//----- nvinfo : EIATTR_SPARSE_MMA_MASK
	.align		4
.L_4101:
        /*0018*/ 	.byte	0x03, 0x50
        /*001a*/ 	.short	0x0000


	//----- nvinfo : EIATTR_MAXREG_COUNT
	.align		4
        /*001c*/ 	.byte	0x03, 0x1b
        /*001e*/ 	.short	0x00a8


	//----- nvinfo : EIATTR_NUM_BARRIERS
	.align		4
        /*0020*/ 	.byte	0x02, 0x4c
        /*0022*/ 	.byte	0x01
	.zero		1


	//----- nvinfo : EIATTR_MERCURY_ISA_VERSION
	.align		4
        /*0024*/ 	.byte	0x03, 0x5f
        /*0026*/ 	.short	0x0101


	//----- nvinfo : EIATTR_COOP_GROUP_MASK_REGIDS
	.align		4
        /*0028*/ 	.byte	0x04, 0x29
        /*002a*/ 	.short	(.L_4103 - .L_4102)


	//   ....[0]....
.L_4102:
        /*002c*/ 	.word	0xffffffff


	//   ....[1]....
        /*0030*/ 	.word	0xffffffff


	//   ....[2]....
        /*0034*/ 	.word	0xffffffff


	//   ....[3]....
        /*0038*/ 	.word	0xffffffff


	//   ....[4]....
        /*003c*/ 	.word	0xffffffff


	//   ....[5]....
        /*0040*/ 	.word	0xffffffff


	//   ....[6]....
        /*0044*/ 	.word	0xffffffff


	//   ....[7]....
        /*0048*/ 	.word	0xffffffff


	//   ....[8]....
        /*004c*/ 	.word	0xffffffff


	//   ....[9]....
        /*0050*/ 	.word	0xffffffff


	//   ....[10]....
        /*0054*/ 	.word	0xffffffff


	//   ....[11]....
        /*0058*/ 	.word	0xffffffff


	//   ....[12]....
        /*005c*/ 	.word	0xffffffff


	//   ....[13]....
        /*0060*/ 	.word	0xffffffff


	//   ....[14]....
        /*0064*/ 	.word	0xffffffff


	//   ....[15]....
        /*0068*/ 	.word	0xffffffff


	//   ....[16]....
        /*006c*/ 	.word	0xffffffff


	//   ....[17]....
        /*0070*/ 	.word	0xffffffff


	//   ....[18]....
        /*0074*/ 	.word	0xffffffff


	//----- nvinfo : EIATTR_COOP_GROUP_INSTR_OFFSETS
	.align		4
.L_4103:
        /*0078*/ 	.byte	0x04, 0x28
        /*007a*/ 	.short	(.L_4105 - .L_4104)


	//   ....[0]....
.L_4104:
        /*007c*/ 	.word	0x00001f70


	//   ....[1]....
        /*0080*/ 	.word	0x00002410


	//   ....[2]....
        /*0084*/ 	.word	0x000055f0


	//   ....[3]....
        /*0088*/ 	.word	0x00006740


	//   ....[4]....
        /*008c*/ 	.word	0x00006d70


	//   ....[5]....
        /*0090*/ 	.word	0x00006d80


	//   ....[6]....
        /*0094*/ 	.word	0x00006db0


	//   ....[7]....
        /*0098*/ 	.word	0x00006dd0


	//   ....[8]....
        /*009c*/ 	.word	0x00006e00


	//   ....[9]....
        /*00a0*/ 	.word	0x00006e20


	//   ....[10]....
        /*00a4*/ 	.word	0x00006e50


	//   ....[11]....
        /*00a8*/ 	.word	0x00006e70


	//   ....[12]....
        /*00ac*/ 	.word	0x00006ea0


	//   ....[13]....
        /*00b0*/ 	.word	0x00006ec0


	//   ....[14]....
        /*00b4*/ 	.word	0x00006f70


	//   ....[15]....
        /*00b8*/ 	.word	0x00006f80


	//   ....[16]....
        /*00bc*/ 	.word	0x00007ae0


	//   ....[17]....
        /*00c0*/ 	.word	0x00008740


	//   ....[18]....
        /*00c4*/ 	.word	0x00009180


	//----- nvinfo : EIATTR_EXIT_INSTR_OFFSETS
	.align		4
.L_4105:
        /*00c8*/ 	.byte	0x04, 0x1c
        /*00ca*/ 	.short	(.L_4107 - .L_4106)


	//   ....[0]....
.L_4106:
        /*00cc*/ 	.word	0x000002a0


	//   ....[1]....
        /*00d0*/ 	.word	0x00001230


	//   ....[2]....
        /*00d4*/ 	.word	0x000013a0


	//   ....[3]....
        /*00d8*/ 	.word	0x00009780


	//----- nvinfo : EIATTR_MAX_THREADS
	.align		4
.L_4107:
        /*00dc*/ 	.byte	0x04, 0x05
        /*00de*/ 	.short	(.L_4109 - .L_4108)
.L_4108:
        /*00e0*/ 	.word	0x00000040
        /*00e4*/ 	.word	0x00000001
        /*00e8*/ 	.word	0x00000001


	//----- nvinfo : EIATTR_CRS_STACK_SIZE
	.align		4
.L_4109:
        /*00ec*/ 	.byte	0x04, 0x1e
        /*00ee*/ 	.short	(.L_4111 - .L_4110)
.L_4110:
        /*00f0*/ 	.word	0x00000000


	//----- nvinfo : EIATTR_CBANK_PARAM_SIZE
	.align		4
.L_4111:
        /*00f4*/ 	.byte	0x03, 0x19
        /*00f6*/ 	.short	0x0188


	//----- nvinfo : EIATTR_PARAM_CBANK
	.align		4
        /*00f8*/ 	.byte	0x04, 0x0a
        /*00fa*/ 	.short	(.L_4113 - .L_4112)
	.align		4
.L_4112:
        /*00fc*/ 	.word	index@(.nv.constant0._Z25selective_scan_fwd_kernelI32Selective_Scan_fwd_kernel_traitsILi64ELi16ELi1ELb0ELb1ELb1ELb1ELb0EN3c108BFloat16EffEEv13SSMParamsBase)
        /*0100*/ 	.short	0x0210
        /*0102*/ 	.short	0x0188


	//----- nvinfo : EIATTR_SW_WAR
	.align		4
.L_4113:
        /*0104*/ 	.byte	0x04, 0x36
        /*0106*/ 	.short	(.L_4115 - .L_4114)
.L_4114:
        /*0108*/ 	.word	0x00000008
.L_4115:


//--------------------- .nv.info._Z25selective_scan_fwd_kernelI32Selective_Scan_fwd_kernel_traitsILi64ELi16ELi1ELb0ELb1ELb1ELb1ELb1EN3c108BFloat16EffEEv13SSMParamsBase --------------------------
	.section	.nv.info._Z25selective_scan_fwd_kernelI32Selective_Scan_fwd_kernel_traitsILi64ELi16ELi1ELb0ELb1ELb1ELb1ELb1EN3c108BFloat16EffEEv13SSMParamsBase,"",@"SHT_CUDA_INFO"
	.sectionflags	@""
	.align	4


	//----- nvinfo : EIATTR_CUDA_API_VERSION
	.align		4
        /*0000*/ 	.byte	0x04, 0x37
        /*0002*/ 	.short	(.L_4117 - .L_4116)
.L_4116:
        /*0004*/ 	.word	0x00000082


	//----- nvinfo : EIATTR_KPARAM_INFO
	.align		4
.L_4117:
        /*0008*/ 	.byte	0x04, 0x17
        /*000a*/ 	.short	(.L_4119 - .L_4118)
.L_4118:
        /*000c*/ 	.word	0x00000000
        /*0010*/ 	.short	0x0000
        /*0012*/ 	.short	0x0000
        /*0014*/ 	.byte	0x00, 0xf0, 0x21, 0x06


	//----- nvinfo : EIATTR_SPARSE_MMA_MASK
	.align		4
.L_4119:
        /*0018*/ 	.byte	0x03, 0x50
        /*001a*/ 	.short	0x0000


	//----- nvinfo : EIATTR_MAXREG_COUNT
	.align		4
        /*001c*/ 	.byte	0x03, 0x1b
        /*001e*/ 	.short	0x00a8


	//----- nvinfo : EIATTR_NUM_BARRIERS
	.align		4
        /*0020*/ 	.byte	0x02, 0x4c
        /*0022*/ 	.byte	0x01
	.zero		1


	//----- nvinfo : EIATTR_ANNOTATIONS
	.align		4
        /*0024*/ 	.byte	0x04, 0x55
        /*0026*/ 	.short	(.L_4121 - .L_4120)


	//   ....[0]....
.L_4120:
        /*0028*/ 	.word	0x00000001
        /*002c*/ 	.byte	0x30, 0x0e, 0x00, 0x00, 0x01, 0x00, 0x00, 0x00, 0x80, 0x0f, 0x00, 0x00, 0x01, 0x00, 0x00, 0x00
        /*003c*/ 	.byte	0x90, 0x0f, 0x00, 0x00, 0x01, 0x00, 0x00, 0x00, 0xc0, 0x13, 0x00, 0x00, 0x01, 0x00, 0x00, 0x00
        /*004c*/ 	.byte	0xd0, 0x13, 0x00, 0x00, 0x01, 0x00, 0x00, 0x00, 0xf0, 0x13, 0x00, 0x00


	//----- nvinfo : EIATTR_MERCURY_ISA_VERSION
	.align		4
.L_4121:
        /*0058*/ 	.byte	0x03, 0x5f
        /*005a*/ 	.short	0x0101


	//----- nvinfo : EIATTR_COOP_GROUP_MASK_REGIDS
	.align		4
        /*005c*/ 	.byte	0x04, 0x29
        /*005e*/ 	.short	(.L_4123 - .L_4122)


	//   ....[0]....
.L_4122:
        /*0060*/ 	.word	0xffffffff


	//   ....[1]....
        /*0064*/ 	.word	0xffffffff


	//   ....[2]....
        /*0068*/ 	.word	0xffffffff


	//   ....[3]....
        /*006c*/ 	.word	0xffffffff


	//   ....[4]....
        /*0070*/ 	.word	0xffffffff


	//   ....[5]....
        /*0074*/ 	.word	0xffffffff


	//   ....[6]....
        /*0078*/ 	.word	0xffffffff


	//   ....[7]....
        /*007c*/ 	.word	0xffffffff


	//   ....[8]....
        /*0080*/ 	.word	0xffffffff


	//   ....[9]....
        /*0084*/ 	.word	0xffffffff


	//   ....[10]....
        /*0088*/ 	.word	0xffffffff


	//   ....[11]....
        /*008c*/ 	.word	0xffffffff


	//   ....[12]....
        /*0090*/ 	.word	0xffffffff


	//   ....[13]....
        /*0094*/ 	.word	0xffffffff


	//   ....[14]....
        /*0098*/ 	.word	0xffffffff


	//   ....[15]....
        /*009c*/ 	.word	0xffffffff


	//   ....[16]....
        /*00a0*/ 	.word	0xffffffff


	//   ....[17]....
        /*00a4*/ 	.word	0xffffffff


	//   ....[18]....
        /*00a8*/ 	.word	0xffffffff


	//----- nvinfo : EIATTR_COOP_GROUP_INSTR_OFFSETS
	.align		4
.L_4123:
        /*00ac*/ 	.byte	0x04, 0x28
        /*00ae*/ 	.short	(.L_4125 - .L_4124)


	//   ....[0]....
.L_4124:
        /*00b0*/ 	.word	0x00002060


	//   ....[1]....
        /*00b4*/ 	.word	0x00002510


	//   ....[2]....
        /*00b8*/ 	.word	0x00005700


	//   ....[3]....
        /*00bc*/ 	.word	0x00006850


	//   ....[4]....
        /*00c0*/ 	.word	0x00006e80


	//   ....[5]....
        /*00c4*/ 	.word	0x00006e90


	//   ....[6]....
        /*00c8*/ 	.word	0x00006ec0


	//   ....[7]....
        /*00cc*/ 	.word	0x00006ee0


	//   ....[8]....
        /*00d0*/ 	.word	0x00006f10


	//   ....[9]....
        /*00d4*/ 	.word	0x00006f30


	//   ....[10]....
        /*00d8*/ 	.word	0x00006f60


	//   ....[11]....
        /*00dc*/ 	.word	0x00006f80


	//   ....[12]....
        /*00e0*/ 	.word	0x00006fb0


	//   ....[13]....
        /*00e4*/ 	.word	0x00006fd0


	//   ....[14]....
        /*00e8*/ 	.word	0x00007010


	//   ....[15]....
        /*00ec*/ 	.word	0x00007030


	//   ....[16]....
        /*00f0*/ 	.word	0x00007c10


	//   ....[17]....
        /*00f4*/ 	.word	0x00008850


	//   ....[18]....
        /*00f8*/ 	.word	0x00009290


	//----- nvinfo : EIATTR_EXIT_INSTR_OFFSETS
	.align		4
.L_4125:
        /*00fc*/ 	.byte	0x04, 0x1c
        /*00fe*/ 	.short	(.L_4127 - .L_4126)


	//   ....[0]....
.L_4126:
        /*0100*/ 	.word	0x000002c0


	//   ....[1]....
        /*0104*/ 	.word	0x00001300


	//   ....[2]....
        /*0108*/ 	.word	0x00001480


	//   ....[3]....
        /*010c*/ 	.word	0x00009890


	//----- nvinfo : EIATTR_MAX_THREADS
	.align		4
.L_4127:
        /*0110*/ 	.byte	0x04, 0x05
        /*0112*/ 	.short	(.L_4129 - .L_4128)
.L_4128:
        /*0114*/ 	.word	0x00000040
        /*0118*/ 	.word	0x00000001
        /*011c*/ 	.word	0x00000001


	//----- nvinfo : EIATTR_CRS_STACK_SIZE
	.align		4
.L_4129:
        /*0120*/ 	.byte	0x04, 0x1e
        /*0122*/ 	.short	(.L_4131 - .L_4130)
.L_4130:
        /*0124*/ 	.word	0x00000000


	//----- nvinfo : EIATTR_CBANK_PARAM_SIZE
	.align		4
.L_4131:
        /*0128*/ 	.byte	0x03, 0x19
        /*012a*/ 	.short	0x0188


	//----- nvinfo : EIATTR_PARAM_CBANK
	.align		4
        /*012c*/ 	.byte	0x04, 0x0a
        /*012e*/ 	.short	(.L_4133 - .L_4132)
	.align		4
.L_4132:
        /*0130*/ 	.word	index@(.nv.constant0._Z25selective_scan_fwd_kernelI32Selective_Scan_fwd_kernel_traitsILi64ELi16ELi1ELb0ELb1ELb1ELb1ELb1EN3c108BFloat16EffEEv13SSMParamsBase)
        /*0134*/ 	.short	0x0210
        /*0136*/ 	.short	0x0188


	//----- nvinfo : EIATTR_SW_WAR
	.align		4
.L_4133:
        /*0138*/ 	.byte	0x04, 0x36
        /*013a*/ 	.short	(.L_4135 - .L_4134)
.L_4134:
        /*013c*/ 	.word	0x00000008
.L_4135:


//--------------------- .nv.info._Z25selective_scan_fwd_kernelI32Selective_Scan_fwd_kernel_traitsILi64ELi16ELi1ELb1ELb1ELb1ELb0ELb0EN3c108BFloat16EffEEv13SSMParamsBase --------------------------
	.section	.nv.info._Z25selective_scan_fwd_kernelI32Selective_Scan_fwd_kernel_traitsILi64ELi16ELi1ELb1ELb1ELb1ELb0ELb0EN3c108BFloat16EffEEv13SSMParamsBase,"",@"SHT_CUDA_INFO"
	.sectionflags	@""
	.align	4


	//----- nvinfo : EIATTR_CUDA_API_VERSION
	.align		4
        /*0000*/ 	.byte	0x04, 0x37
        /*0002*/ 	.short	(.L_4137 - .L_4136)
.L_4136:
        /*0004*/ 	.word	0x00000082


	//----- nvinfo : EIATTR_KPARAM_INFO
	.align		4
.L_4137:
        /*0008*/ 	.byte	0x04, 0x17
        /*000a*/ 	.short	(.L_4139 - .L_4138)
.L_4138:
        /*000c*/ 	.word	0x00000000
        /*0010*/ 	.short	0x0000
        /*0012*/ 	.short	0x0000
        /*0014*/ 	.byte	0x00, 0xf0, 0x21, 0x06


	//----- nvinfo : EIATTR_SPARSE_MMA_MASK
	.align		4
.L_4139:
        /*0018*/ 	.byte	0x03, 0x50
        /*001a*/ 	.short	0x0000


	//----- nvinfo : EIATTR_MAXREG_COUNT
	.align		4
        /*001c*/ 	.byte	0x03, 0x1b
        /*001e*/ 	.short	0x00a8


	//----- nvinfo : EIATTR_NUM_BARRIERS
	.align		4
        /*0020*/ 	.byte	0x02, 0x4c
        /*0022*/ 	.byte	0x01
	.zero		1


	//----- nvinfo : EIATTR_MERCURY_ISA_VERSION
	.align		4
        /*0024*/ 	.byte	0x03, 0x5f
        /*0026*/ 	.short	0x0101


	//----- nvinfo : EIATTR_COOP_GROUP_MASK_REGIDS
	.align		4
        /*0028*/ 	.byte	0x04, 0x29
        /*002a*/ 	.short	(.L_4141 - .L_4140)


	//   ....[0]....
.L_4140:
        /*002c*/ 	.word	0xffffffff


	//   ....[1]....
        /*0030*/ 	.word	0xffffffff


	//   ....[2]....
        /*0034*/ 	.word	0xffffffff


	//   ....[3]....
        /*0038*/ 	.word	0xffffffff


	//   ....[4]....
        /*003c*/ 	.word	0xffffffff


	//   ....[5]....
        /*0040*/ 	.word	0xffffffff


	//   ....[6]....
        /*0044*/ 	.word	0xffffffff


	//   ....[7]....
        /*0048*/ 	.word	0xffffffff


	//   ....[8]....
        /*004c*/ 	.word	0xffffffff


	//   ....[9]....
        /*0050*/ 	.word	0xffffffff


	//   ....[10]....
        /*0054*/ 	.word	0xffffffff


	//   ....[11]....
        /*0058*/ 	.word	0xffffffff


	//   ....[12]....
        /*005c*/ 	.word	0xffffffff


	//   ....[13]....
        /*0060*/ 	.word	0xffffffff


	//   ....[14]....
        /*0064*/ 	.word	0xffffffff


	//   ....[15]....
        /*0068*/ 	.word	0xffffffff


	//   ....[16]....
        /*006c*/ 	.word	0xffffffff


	//----- nvinfo : EIATTR_COOP_GROUP_INSTR_OFFSETS
	.align		4
.L_4141:
        /*0070*/ 	.byte	0x04, 0x28
        /*0072*/ 	.short	(.L_4143 - .L_4142)


	//   ....[0]....
.L_4142:
        /*0074*/ 	.word	0x00001670


	//   ....[1]....
        /*0078*/ 	.word	0x00001710


	//   ....[2]....
        /*007c*/ 	.word	0x000044a0


	//   ....[3]....
        /*0080*/ 	.word	0x00004d10


	//   ....[4]....
        /*0084*/ 	.word	0x000052e0


	//   ....[5]....
        /*0088*/ 	.word	0x000052f0


	//   ....[6]....
        /*008c*/ 	.word	0x00005320


	//   ....[7]....
        /*0090*/ 	.word	0x00005340


	//   ....[8]....
        /*0094*/ 	.word	0x00005370


	//   ....[9]....
        /*0098*/ 	.word	0x00005390


	//   ....[10]....
        /*009c*/ 	.word	0x000053c0


	//   ....[11]....
        /*00a0*/ 	.word	0x000053e0


	//   ....[12]....
        /*00a4*/ 	.word	0x00005410


	//   ....[13]....
        /*00a8*/ 	.word	0x00005430


	//   ....[14]....
        /*00ac*/ 	.word	0x00005480


	//   ....[15]....
        /*00b0*/ 	.word	0x000054e0


	//   ....[16]....
        /*00b4*/ 	.word	0x00005eb0


	//----- nvinfo : EIATTR_EXIT_INSTR_OFFSETS
	.align		4
.L_4143:
        /*00b8*/ 	.byte	0x04, 0x1c
        /*00ba*/ 	.short	(.L_4145 - .L_4144)


	//   ....[0]....
.L_4144:
        /*00bc*/ 	.word	0x00000290


	//   ....[1]....
        /*00c0*/ 	.word	0x00001280


	//   ....[2]....
        /*00c4*/ 	.word	0x00001520


	//   ....[3]....
        /*00c8*/ 	.word	0x00006050


	//----- nvinfo : EIATTR_MAX_THREADS
	.align		4
.L_4145:
        /*00cc*/ 	.byte	0x04, 0x05
        /*00ce*/ 	.short	(.L_4147 - .L_4146)
.L_4146:
        /*00d0*/ 	.word	0x00000040
        /*00d4*/ 	.word	0x00000001
        /*00d8*/ 	.word	0x00000001


	//----- nvinfo : EIATTR_CRS_STACK_SIZE
	.align		4
.L_4147:
        /*00dc*/ 	.byte	0x04, 0x1e
        /*00de*/ 	.short	(.L_4149 - .L_4148)
.L_4148:
        /*00e0*/ 	.word	0x00000000


	//----- nvinfo : EIATTR_CBANK_PARAM_SIZE
	.align		4
.L_4149:
        /*00e4*/ 	.byte	0x03, 0x19
        /*00e6*/ 	.short	0x0188


	//----- nvinfo : EIATTR_PARAM_CBANK
	.align		4
        /*00e8*/ 	.byte	0x04, 0x0a
        /*00ea*/ 	.short	(.L_4151 - .L_4150)
	.align		4
.L_4150:
        /*00ec*/ 	.word	index@(.nv.constant0._Z25selective_scan_fwd_kernelI32Selective_Scan_fwd_kernel_traitsILi64ELi16ELi1ELb1ELb1ELb1ELb0ELb0EN3c108BFloat16EffEEv13SSMParamsBase)
        /*00f0*/ 	.short	0x0210
        /*00f2*/ 	.short	0x0188


	//----- nvinfo : EIATTR_SW_WAR
	.align		4
.L_4151:
        /*00f4*/ 	.byte	0x04, 0x36
        /*00f6*/ 	.short	(.L_4153 - .L_4152)
.L_4152:
        /*00f8*/ 	.word	0x00000008
.L_4153:


//--------------------- .nv.info._Z25selective_scan_fwd_kernelI32Selective_Scan_fwd_kernel_traitsILi64ELi16ELi1ELb1ELb1ELb1ELb0ELb1EN3c108BFloat16EffEEv13SSMParamsBase --------------------------
	.section	.nv.info._Z25selective_scan_fwd_kernelI32Selective_Scan_fwd_kernel_traitsILi64ELi16ELi1ELb1ELb1ELb1ELb0ELb1EN3c108BFloat16EffEEv13SSMParamsBase,"",@"SHT_CUDA_INFO"
	.sectionflags	@""
	.align	4


	//----- nvinfo : EIATTR_CUDA_API_VERSION
	.align		4
        /*0000*/ 	.byte	0x04, 0x37
        /*0002*/ 	.short	(.L_4155 - .L_4154)
.L_4154:
        /*0004*/ 	.word	0x00000082


	//----- nvinfo : EIATTR_KPARAM_INFO
	.align		4
.L_4155:
        /*0008*/ 	.byte	0x04, 0x17
        /*000a*/ 	.short	(.L_4157 - .L_4156)
.L_4156:
        /*000c*/ 	.word	0x00000000
        /*0010*/ 	.short	0x0000
        /*0012*/ 	.short	0x0000
        /*0014*/ 	.byte	0x00, 0xf0, 0x21, 0x06


	//----- nvinfo : EIATTR_SPARSE_MMA_MASK
	.align		4
.L_4157:
        /*0018*/ 	.byte	0x03, 0x50
        /*001a*/ 	.short	0x0000


	//----- nvinfo : EIATTR_MAXREG_COUNT
	.align		4
        /*001c*/ 	.byte	0x03, 0x1b
        /*001e*/ 	.short	0x00a8


	//----- nvinfo : EIATTR_NUM_BARRIERS
	.align		4
        /*0020*/ 	.byte	0x02, 0x4c
        /*0022*/ 	.byte	0x01
	.zero		1


	//----- nvinfo : EIATTR_ANNOTATIONS
	.align		4
        /*0024*/ 	.byte	0x04, 0x55
        /*0026*/ 	.short	(.L_4159 - .L_4158)


	//   ....[0]....
.L_4158:
        /*0028*/ 	.word	0x00000001
        /*002c*/ 	.byte	0x30, 0x0e, 0x00, 0x00, 0x01, 0x00, 0x00, 0x00, 0x80, 0x0f, 0x00, 0x00, 0x01, 0x00, 0x00, 0x00
        /*003c*/ 	.byte	0x90, 0x0f, 0x00, 0x00, 0x01, 0x00, 0x00, 0x00, 0xc0, 0x13, 0x00, 0x00, 0x01, 0x00, 0x00, 0x00
        /*004c*/ 	.byte	0xd0, 0x13, 0x00, 0x00, 0x01, 0x00, 0x00, 0x00, 0xf0, 0x13, 0x00, 0x00


	//----- nvinfo : EIATTR_MERCURY_ISA_VERSION
	.align		4
.L_4159:
        /*0058*/ 	.byte	0x03, 0x5f
        /*005a*/ 	.short	0x0101


	//----- nvinfo : EIATTR_COOP_GROUP_MASK_REGIDS
	.align		4
        /*005c*/ 	.byte	0x04, 0x29
        /*005e*/ 	.short	(.L_4161 - .L_4160)


	//   ....[0]....
.L_4160:
        /*0060*/ 	.word	0xffffffff


	//   ....[1]....
        /*0064*/ 	.word	0xffffffff


	//   ....[2]....
        /*0068*/ 	.word	0xffffffff


	//   ....[3]....
        /*006c*/ 	.word	0xffffffff


	//   ....[4]....
        /*0070*/ 	.word	0xffffffff


	//   ....[5]....
        /*0074*/ 	.word	0xffffffff


	//   ....[6]....
        /*0078*/ 	.word	0xffffffff


	//   ....[7]....
        /*007c*/ 	.word	0xffffffff


	//   ....[8]....
        /*0080*/ 	.word	0xffffffff


	//   ....[9]....
        /*0084*/ 	.word	0xffffffff


	//   ....[10]....
        /*0088*/ 	.word	0xffffffff


	//   ....[11]....
        /*008c*/ 	.word	0xffffffff


	//   ....[12]....
        /*0090*/ 	.word	0xffffffff


	//   ....[13]....
        /*0094*/ 	.word	0xffffffff


	//   ....[14]....
        /*0098*/ 	.word	0xffffffff


	//   ....[15]....
        /*009c*/ 	.word	0xffffffff


	//   ....[16]....
        /*00a0*/ 	.word	0xffffffff


	//----- nvinfo : EIATTR_COOP_GROUP_INSTR_OFFSETS
	.align		4
.L_4161:
        /*00a4*/ 	.byte	0x04, 0x28
        /*00a6*/ 	.short	(.L_4163 - .L_4162)


	//   ....[0]....
.L_4162:
        /*00a8*/ 	.word	0x00002050


	//   ....[1]....
        /*00ac*/ 	.word	0x00002510


	//   ....[2]....
        /*00b0*/ 	.word	0x00005700


	//   ....[3]....
        /*00b4*/ 	.word	0x00006850


	//   ....[4]....
        /*00b8*/ 	.word	0x00006e80


	//   ....[5]....
        /*00bc*/ 	.word	0x00006e90


	//   ....[6]....
        /*00c0*/ 	.word	0x00006ec0


	//   ....[7]....
        /*00c4*/ 	.word	0x00006ee0


	//   ....[8]....
        /*00c8*/ 	.word	0x00006f10


	//   ....[9]....
        /*00cc*/ 	.word	0x00006f30


	//   ....[10]....
        /*00d0*/ 	.word	0x00006f60


	//   ....[11]....
        /*00d4*/ 	.word	0x00006f80


	//   ....[12]....
        /*00d8*/ 	.word	0x00006fb0


	//   ....[13]....
        /*00dc*/ 	.word	0x00006fd0


	//   ....[14]....
        /*00e0*/ 	.word	0x00007010


	//   ....[15]....
        /*00e4*/ 	.word	0x00007030


	//   ....[16]....
        /*00e8*/ 	.word	0x00007b70


	//----- nvinfo : EIATTR_EXIT_INSTR_OFFSETS
	.align		4
.L_4163:
        /*00ec*/ 	.byte	0x04, 0x1c
        /*00ee*/ 	.short	(.L_4165 - .L_4164)


	//   ....[0]....
.L_4164:
        /*00f0*/ 	.word	0x000002c0


	//   ....[1]....
        /*00f4*/ 	.word	0x00001300


	//   ....[2]....
        /*00f8*/ 	.word	0x00001480


	//   ....[3]....
        /*00fc*/ 	.word	0x00008290


	//----- nvinfo : EIATTR_MAX_THREADS
	.align		4
.L_4165:
        /*0100*/ 	.byte	0x04, 0x05
        /*0102*/ 	.short	(.L_4167 - .L_4166)
.L_4166:
        /*0104*/ 	.word	0x00000040
        /*0108*/ 	.word	0x00000001
        /*010c*/ 	.word	0x00000001


	//----- nvinfo : EIATTR_CRS_STACK_SIZE
	.align		4
.L_4167:
        /*0110*/ 	.byte	0x04, 0x1e
        /*0112*/ 	.short	(.L_4169 - .L_4168)
.L_4168:
        /*0114*/ 	.word	0x00000000


	//----- nvinfo : EIATTR_CBANK_PARAM_SIZE
	.align		4
.L_4169:
        /*0118*/ 	.byte	0x03, 0x19
        /*011a*/ 	.short	0x0188


	//----- nvinfo : EIATTR_PARAM_CBANK
	.align		4
        /*011c*/ 	.byte	0x04, 0x0a
        /*011e*/ 	.short	(.L_4171 - .L_4170)
	.align		4
.L_4170:
        /*0120*/ 	.word	index@(.nv.constant0._Z25selective_scan_fwd_kernelI32Selective_Scan_fwd_kernel_traitsILi64ELi16ELi1ELb1ELb1ELb1ELb0ELb1EN3c108BFloat16EffEEv13SSMParamsBase)
        /*0124*/ 	.short	0x0210
        /*0126*/ 	.short	0x0188


	//----- nvinfo : EIATTR_SW_WAR
	.align		4
.L_4171:
        /*0128*/ 	.byte	0x04, 0x36
        /*012a*/ 	.short	(.L_4173 - .L_4172)
.L_4172:
        /*012c*/ 	.word	0x00000008
.L_4173:


//--------------------- .nv.info._Z25selective_scan_fwd_kernelI32Selective_Scan_fwd_kernel_traitsILi64ELi16ELi1ELb1ELb1ELb1ELb1ELb0EN3c108BFloat16EffEEv13SSMParamsBase --------------------------
	.section	.nv.info._Z25selective_scan_fwd_kernelI32Selective_Scan_fwd_kernel_traitsILi64ELi16ELi1ELb1ELb1ELb1ELb1ELb0EN3c108BFloat16EffEEv13SSMParamsBase,"",@"SHT_CUDA_INFO"
	.sectionflags	@""
	.align	4


	//----- nvinfo : EIATTR_CUDA_API_VERSION
	.align		4
        /*0000*/ 	.byte	0x04, 0x37
        /*0002*/ 	.short	(.L_4175 - .L_4174)
.L_4174:
        /*0004*/ 	.word	0x00000082


	//----- nvinfo : EIATTR_KPARAM_INFO
	.align		4
.L_4175:
        /*0008*/ 	.byte	0x04, 0x17
        /*000a*/ 	.short	(.L_4177 - .L_4176)
.L_4176:
        /*000c*/ 	.word	0x00000000
        /*0010*/ 	.short	0x0000
        /*0012*/ 	.short	0x0000
        /*0014*/ 	.byte	0x00, 0xf0, 0x21, 0x06


	//----- nvinfo : EIATTR_SPARSE_MMA_MASK
	.align		4
.L_4177:
        /*0018*/ 	.byte	0x03, 0x50
        /*001a*/ 	.short	0x0000


	//----- nvinfo : EIATTR_MAXREG_COUNT
	.align		4
        /*001c*/ 	.byte	0x03, 0x1b
        /*001e*/ 	.short	0x00a8


	//----- nvinfo : EIATTR_NUM_BARRIERS
	.align		4
        /*0020*/ 	.byte	0x02, 0x4c
        /*0022*/ 	.byte	0x01
	.zero		1


	//----- nvinfo : EIATTR_MERCURY_ISA_VERSION
	.align		4
        /*0024*/ 	.byte	0x03, 0x5f
        /*0026*/ 	.short	0x0101


	//----- nvinfo : EIATTR_COOP_GROUP_MASK_REGIDS
	.align		4
        /*0028*/ 	.byte	0x04, 0x29
        /*002a*/ 	.short	(.L_4179 - .L_4178)


	//   ....[0]....
.L_4178:
        /*002c*/ 	.word	0xffffffff


	//   ....[1]....
        /*0030*/ 	.word	0xffffffff


	//   ....[2]....
        /*0034*/ 	.word	0xffffffff


	//   ....[3]....
        /*0038*/ 	.word	0xffffffff


	//   ....[4]....
        /*003c*/ 	.word	0xffffffff


	//   ....[5]....
        /*0040*/ 	.word	0xffffffff


	//   ....[6]....
        /*0044*/ 	.word	0xffffffff


	//   ....[7]....
        /*0048*/ 	.word	0xffffffff


	//   ....[8]....
        /*004c*/ 	.word	0xffffffff


	//   ....[9]....
        /*0050*/ 	.word	0xffffffff


	//   ....[10]....
        /*0054*/ 	.word	0xffffffff


	//   ....[11]....
        /*0058*/ 	.word	0xffffffff


	//   ....[12]....
        /*005c*/ 	.word	0xffffffff


	//   ....[13]....
        /*0060*/ 	.word	0xffffffff


	//   ....[14]....
        /*0064*/ 	.word	0xffffffff


	//   ....[15]....
        /*0068*/ 	.word	0xffffffff


	//   ....[16]....
        /*006c*/ 	.word	0xffffffff


	//   ....[17]....
        /*0070*/ 	.word	0xffffffff


	//   ....[18]....
        /*0074*/ 	.word	0xffffffff


	//----- nvinfo : EIATTR_COOP_GROUP_INSTR_OFFSETS
	.align		4
.L_4179:
        /*0078*/ 	.byte	0x04, 0x28
        /*007a*/ 	.short	(.L_4181 - .L_4180)


	//   ....[0]....
.L_4180:
        /*007c*/ 	.word	0x00001630


	//   ....[1]....
        /*0080*/ 	.word	0x000016d0


	//   ....[2]....
        /*0084*/ 	.word	0x00004490


	//   ....[3]....
        /*0088*/ 	.word	0x00004cb0


	//   ....[4]....
        /*008c*/ 	.word	0x000052c0


	//   ....[5]....
        /*0090*/ 	.word	0x000052d0


	//   ....[6]....
        /*0094*/ 	.word	0x00005300


	//   ....[7]....
        /*0098*/ 	.word	0x00005320


	//   ....[8]....
        /*009c*/ 	.word	0x00005350


	//   ....[9]....
        /*00a0*/ 	.word	0x00005370


	//   ....[10]....
        /*00a4*/ 	.word	0x000053a0


	//   ....[11]....
        /*00a8*/ 	.word	0x000053c0


	//   ....[12]....
        /*00ac*/ 	.word	0x000053f0


	//   ....[13]....
        /*00b0*/ 	.word	0x00005410


	//   ....[14]....
        /*00b4*/ 	.word	0x00005460


	//   ....[15]....
        /*00b8*/ 	.word	0x000054c0


	//   ....[16]....
        /*00bc*/ 	.word	0x00005e90


	//   ....[17]....
        /*00c0*/ 	.word	0x00006140


	//   ....[18]....
        /*00c4*/ 	.word	0x00006a50


	//----- nvinfo : EIATTR_EXIT_INSTR_OFFSETS
	.align		4
.L_4181:
        /*00c8*/ 	.byte	0x04, 0x1c
        /*00ca*/ 	.short	(.L_4183 - .L_4182)


	//   ....[0]....
.L_4182:
        /*00cc*/ 	.word	0x00000290


	//   ....[1]....
        /*00d0*/ 	.word	0x00001250


	//   ....[2]....
        /*00d4*/ 	.word	0x000014e0


	//   ....[3]....
        /*00d8*/ 	.word	0x00006af0


	//----- nvinfo : EIATTR_MAX_THREADS
	.align		4
.L_4183:
        /*00dc*/ 	.byte	0x04, 0x05
        /*00de*/ 	.short	(.L_4185 - .L_4184)
.L_4184:
        /*00e0*/ 	.word	0x00000040
        /*00e4*/ 	.word	0x00000001
        /*00e8*/ 	.word	0x00000001


	//----- nvinfo : EIATTR_CRS_STACK_SIZE
	.align		4
.L_4185:
        /*00ec*/ 	.byte	0x04, 0x1e
        /*00ee*/ 	.short	(.L_4187 - .L_4186)
.L_4186:
        /*00f0*/ 	.word	0x00000000


	//----- nvinfo : EIATTR_CBANK_PARAM_SIZE
	.align		4
.L_4187:
        /*00f4*/ 	.byte	0x03, 0x19
        /*00f6*/ 	.short	0x0188


	//----- nvinfo : EIATTR_PARAM_CBANK
	.align		4
        /*00f8*/ 	.byte	0x04, 0x0a
        /*00fa*/ 	.short	(.L_4189 - .L_4188)
	.align		4
.L_4188:
        /*00fc*/ 	.word	index@(.nv.constant0._Z25selective_scan_fwd_kernelI32Selective_Scan_fwd_kernel_traitsILi64ELi16ELi1ELb1ELb1ELb1ELb1ELb0EN3c108BFloat16EffEEv13SSMParamsBase)
        /*0100*/ 	.short	0x0210
        /*0102*/ 	.short	0x0188


	//----- nvinfo : EIATTR_SW_WAR
	.align		4
.L_4189:
        /*0104*/ 	.byte	0x04, 0x36
        /*0106*/ 	.short	(.L_4191 - .L_4190)
.L_4190:
        /*0108*/ 	.word	0x00000008
.L_4191:


//--------------------- .nv.info._Z25selective_scan_fwd_kernelI32Selective_Scan_fwd_kernel_traitsILi64ELi16ELi1ELb1ELb1ELb1ELb1ELb1EN3c108BFloat16EffEEv13SSMParamsBase --------------------------
	.section	.nv.info._Z25selective_scan_fwd_kernelI32Selective_Scan_fwd_kernel_traitsILi64ELi16ELi1ELb1ELb1ELb1ELb1ELb1EN3c108BFloat16EffEEv13SSMParamsBase,"",@"SHT_CUDA_INFO"
	.sectionflags	@""
	.align	4


	//----- nvinfo : EIATTR_CUDA_API_VERSION
	.align		4
        /*0000*/ 	.byte	0x04, 0x37
        /*0002*/ 	.short	(.L_4193 - .L_4192)
.L_4192:
        /*0004*/ 	.word	0x00000082


	//----- nvinfo : EIATTR_KPARAM_INFO
	.align		4
.L_4193:
        /*0008*/ 	.byte	0x04, 0x17
        /*000a*/ 	.short	(.L_4195 - .L_4194)
.L_4194:
        /*000c*/ 	.word	0x00000000
        /*0010*/ 	.short	0x0000
        /*0012*/ 	.short	0x0000
        /*0014*/ 	.byte	0x00, 0xf0, 0x21, 0x06


	//----- nvinfo : EIATTR_SPARSE_MMA_MASK
	.align		4
.L_4195:
        /*0018*/ 	.byte	0x03, 0x50
        /*001a*/ 	.short	0x0000


	//----- nvinfo : EIATTR_MAXREG_COUNT
	.align		4
        /*001c*/ 	.byte	0x03, 0x1b
        /*001e*/ 	.short	0x00a8


	//----- nvinfo : EIATTR_NUM_BARRIERS
	.align		4
        /*0020*/ 	.byte	0x02, 0x4c
        /*0022*/ 	.byte	0x01
	.zero		1


	//----- nvinfo : EIATTR_ANNOTATIONS
	.align		4
        /*0024*/ 	.byte	0x04, 0x55
        /*0026*/ 	.short	(.L_4197 - .L_4196)


	//   ....[0]....
.L_4196:
        /*0028*/ 	.word	0x00000001
        /*002c*/ 	.byte	0x30, 0x0e, 0x00, 0x00, 0x01, 0x00, 0x00, 0x00, 0x80, 0x0f, 0x00, 0x00, 0x01, 0x00, 0x00, 0x00
        /*003c*/ 	.byte	0x90, 0x0f, 0x00, 0x00, 0x01, 0x00, 0x00, 0x00, 0xc0, 0x13, 0x00, 0x00, 0x01, 0x00, 0x00, 0x00
        /*004c*/ 	.byte	0xd0, 0x13, 0x00, 0x00, 0x01, 0x00, 0x00, 0x00, 0xf0, 0x13, 0x00, 0x00


	//----- nvinfo : EIATTR_MERCURY_ISA_VERSION
	.align		4
.L_4197:
        /*0058*/ 	.byte	0x03, 0x5f
        /*005a*/ 	.short	0x0101


	//----- nvinfo : EIATTR_COOP_GROUP_MASK_REGIDS
	.align		4
        /*005c*/ 	.byte	0x04, 0x29
        /*005e*/ 	.short	(.L_4199 - .L_4198)


	//   ....[0]....
.L_4198:
        /*0060*/ 	.word	0xffffffff


	//   ....[1]....
        /*0064*/ 	.word	0xffffffff


	//   ....[2]....
        /*0068*/ 	.word	0xffffffff


	//   ....[3]....
        /*006c*/ 	.word	0xffffffff


	//   ....[4]....
        /*0070*/ 	.word	0xffffffff


	//   ....[5]....
        /*0074*/ 	.word	0xffffffff


	//   ....[6]....
        /*0078*/ 	.word	0xffffffff


	//   ....[7]....
        /*007c*/ 	.word	0xffffffff


	//   ....[8]....
        /*0080*/ 	.word	0xffffffff


	//   ....[9]....
        /*0084*/ 	.word	0xffffffff


	//   ....[10]....
        /*0088*/ 	.word	0xffffffff


	//   ....[11]....
        /*008c*/ 	.word	0xffffffff


	//   ....[12]....
        /*0090*/ 	.word	0xffffffff


	//   ....[13]....
        /*0094*/ 	.word	0xffffffff


	//   ....[14]....
        /*0098*/ 	.word	0xffffffff


	//   ....[15]....
        /*009c*/ 	.word	0xffffffff


	//   ....[16]....
        /*00a0*/ 	.word	0xffffffff


	//   ....[17]....
        /*00a4*/ 	.word	0xffffffff


	//   ....[18]....
        /*00a8*/ 	.word	0xffffffff


	//----- nvinfo : EIATTR_COOP_GROUP_INSTR_OFFSETS
	.align		4
.L_4199:
        /*00ac*/ 	.byte	0x04, 0x28
        /*00ae*/ 	.short	(.L_4201 - .L_4200)


	//   ....[0]....
.L_4200:
        /*00b0*/ 	.word	0x00002060


	//   ....[1]....
        /*00b4*/ 	.word	0x00002510


	//   ....[2]....
        /*00b8*/ 	.word	0x00005700


	//   ....[3]....
        /*00bc*/ 	.word	0x00006850


	//   ....[4]....
        /*00c0*/ 	.word	0x00006e80


	//   ....[5]....
        /*00c4*/ 	.word	0x00006e90


	//   ....[6]....
        /*00c8*/ 	.word	0x00006ec0


	//   ....[7]....
        /*00cc*/ 	.word	0x00006ee0


	//   ....[8]....
        /*00d0*/ 	.word	0x00006f10


	//   ....[9]....
        /*00d4*/ 	.word	0x00006f30


	//   ....[10]....
        /*00d8*/ 	.word	0x00006f60


	//   ....[11]....
        /*00dc*/ 	.word	0x00006f80


	//   ....[12]....
        /*00e0*/ 	.word	0x00006fb0


	//   ....[13]....
        /*00e4*/ 	.word	0x00006fd0


	//   ....[14]....
        /*00e8*/ 	.word	0x00007010


	//   ....[15]....
        /*00ec*/ 	.word	0x00007030


	//   ....[16]....
        /*00f0*/ 	.word	0x00007c10


	//   ....[17]....
        /*00f4*/ 	.word	0x00008850


	//   ....[18]....
        /*00f8*/ 	.word	0x00009290


	//----- nvinfo : EIATTR_EXIT_INSTR_OFFSETS
	.align		4
.L_4201:
        /*00fc*/ 	.byte	0x04, 0x1c
        /*00fe*/ 	.short	(.L_4203 - .L_4202)


	//   ....[0]....
.L_4202:
        /*0100*/ 	.word	0x000002c0


	//   ....[1]....
        /*0104*/ 	.word	0x00001300


	//   ....[2]....
        /*0108*/ 	.word	0x00001480


	//   ....[3]....
        /*010c*/ 	.word	0x00009890


	//----- nvinfo : EIATTR_MAX_THREADS
	.align		4
.L_4203:
        /*0110*/ 	.byte	0x04, 0x05
        /*0112*/ 	.short	(.L_4205 - .L_4204)
.L_4204:
        /*0114*/ 	.word	0x00000040
        /*0118*/ 	.word	0x00000001
        /*011c*/ 	.word	0x00000001


	//----- nvinfo : EIATTR_CRS_STACK_SIZE
	.align		4
.L_4205:
        /*0120*/ 	.byte	0x04, 0x1e
        /*0122*/ 	.short	(.L_4207 - .L_4206)
.L_4206:
        /*0124*/ 	.word	0x00000000


	//----- nvinfo : EIATTR_CBANK_PARAM_SIZE
	.align		4
.L_4207:
        /*0128*/ 	.byte	0x03, 0x19
        /*012a*/ 	.short	0x0188


	//----- nvinfo : EIATTR_PARAM_CBANK
	.align		4
        /*012c*/ 	.byte	0x04, 0x0a
        /*012e*/ 	.short	(.L_4209 - .L_4208)
	.align		4
.L_4208:
        /*0130*/ 	.word	index@(.nv.constant0._Z25selective_scan_fwd_kernelI32Selective_Scan_fwd_kernel_traitsILi64ELi16ELi1ELb1ELb1ELb1ELb1ELb1EN3c108BFloat16EffEEv13SSMParamsBase)
        /*0134*/ 	.short	0x0210
        /*0136*/ 	.short	0x0188


	//----- nvinfo : EIATTR_SW_WAR
	.align		4
.L_4209:
        /*0138*/ 	.byte	0x04, 0x36
        /*013a*/ 	.short	(.L_4211 - .L_4210)
.L_4210:
        /*013c*/ 	.word	0x00000008
.L_4211:


//--------------------- .nv.info._Z25selective_scan_fwd_kernelI32Selective_Scan_fwd_kernel_traitsILi128ELi16ELi1ELb0ELb1ELb1ELb0ELb0EN3c108BFloat16EfS2_EEv13SSMParamsBase --------------------------
	.section	.nv.info._Z25selective_scan_fwd_kernelI32Selective_Scan_fwd_kernel_traitsILi128ELi16ELi1ELb0ELb1ELb1ELb0ELb0EN3c108BFloat16EfS2_EEv13SSMParamsBase,"",@"SHT_CUDA_INFO"
	.sectionflags	@""
	.align	4


	//----- nvinfo : EIATTR_CUDA_API_VERSION
	.align		4
        /*0000*/ 	.byte	0x04, 0x37
        /*0002*/ 	.short	(.L_4213 - .L_4212)
.L_4212:
        /*0004*/ 	.word	0x00000082


	//----- nvinfo : EIATTR_KPARAM_INFO
	.align		4
.L_4213:
        /*0008*/ 	.byte	0x04, 0x17
        /*000a*/ 	.short	(.L_4215 - .L_4214)
.L_4214:
        /*000c*/ 	.word	0x00000000
        /*0010*/ 	.short	0x0000
        /*0012*/ 	.short	0x0000
        /*0014*/ 	.byte	0x00, 0xf0, 0x21, 0x06


	//----- nvinfo : EIATTR_SPARSE_MMA_MASK
	.align		4
.L_4215:
        /*0018*/ 	.byte	0x03, 0x50
        /*001a*/ 	.short	0x0000


	//----- nvinfo : EIATTR_MAXREG_COUNT
	.align		4
        /*001c*/ 	.byte	0x03, 0x1b
        /*001e*/ 	.short	0x00a8


	//----- nvinfo : EIATTR_NUM_BARRIERS
	.align		4
        /*0020*/ 	.byte	0x02, 0x4c
        /*0022*/ 	.byte	0x01
	.zero		1


	//----- nvinfo : EIATTR_ANNOTATIONS
	.align		4
        /*0024*/ 	.byte	0x04, 0x55
        /*0026*/ 	.short	(.L_4217 - .L_4216)


	//   ....[0]....
.L_4216:
        /*0028*/ 	.word	0x00000001
        /*002c*/ 	.byte	0x50, 0x0e, 0x00, 0x00, 0x01, 0x00, 0x00, 0x00, 0x80, 0x0e, 0x00, 0x00, 0x01, 0x00, 0x00, 0x00
        /*003c*/ 	.byte	0x90, 0x0e, 0x00, 0x00, 0x01, 0x00, 0x00, 0x00, 0xb0, 0x0f, 0x00, 0x00, 0x01, 0x00, 0x00, 0x00
        /*004c*/ 	.byte	0xf0, 0x11, 0x00, 0x00, 0x01, 0x00, 0x00, 0x00, 0x70, 0x13, 0x00, 0x00, 0x01, 0x00, 0x00, 0x00
        /*005c*/ 	.byte	0x80, 0x13, 0x00, 0x00, 0x01, 0x00, 0x00, 0x00, 0x90, 0x13, 0x00, 0x00, 0x01, 0x00, 0x00, 0x00
        /*006c*/ 	.byte	0xa0, 0x13, 0x00, 0x00


	//----- nvinfo : EIATTR_MERCURY_ISA_VERSION
	.align		4
.L_4217:
        /*0070*/ 	.byte	0x03, 0x5f
        /*0072*/ 	.short	0x0101


	//----- nvinfo : EIATTR_COOP_GROUP_MASK_REGIDS
	.align		4
        /*0074*/ 	.byte	0x04, 0x29
        /*0076*/ 	.short	(.L_4219 - .L_4218)


	//   ....[0]....
.L_4218:
        /*0078*/ 	.word	0xffffffff


	//   ....[1]....
        /*007c*/ 	.word	0xffffffff


	//   ....[2]....
        /*0080*/ 	.word	0xffffffff


	//   ....[3]....
        /*0084*/ 	.word	0xffffffff


	//   ....[4]....
        /*0088*/ 	.word	0xffffffff


	//   ....[5]....
        /*008c*/ 	.word	0xffffffff


	//   ....[6]....
        /*0090*/ 	.word	0xffffffff


	//   ....[7]....
        /*0094*/ 	.word	0xffffffff


	//   ....[8]....
        /*0098*/ 	.word	0xffffffff


	//   ....[9]....
        /*009c*/ 	.word	0xffffffff


	//   ....[10]....
        /*00a0*/ 	.word	0xffffffff


	//   ....[11]....
        /*00a4*/ 	.word	0xffffffff


	//   ....[12]....
        /*00a8*/ 	.word	0xffffffff


	//   ....[13]....
        /*00ac*/ 	.word	0xffffffff


	//   ....[14]....
        /*00b0*/ 	.word	0xffffffff


	//   ....[15]....
        /*00b4*/ 	.word	0xffffffff


	//   ....[16]....
        /*00b8*/ 	.word	0xffffffff


	//----- nvinfo : EIATTR_COOP_GROUP_INSTR_OFFSETS
	.align		4
.L_4219:
        /*00bc*/ 	.byte	0x04, 0x28
        /*00be*/ 	.short	(.L_4221 - .L_4220)


	//   ....[0]....
.L_4220:
        /*00c0*/ 	.word	0x00002030


	//   ....[1]....
        /*00c4*/ 	.word	0x000024c0


	//   ....[2]....
        /*00c8*/ 	.word	0x00005690


	//   ....[3]....
        /*00cc*/ 	.word	0x000067e0


	//   ....[4]....
        /*00d0*/ 	.word	0x00006e50


	//   ....[5]....
        /*00d4*/ 	.word	0x00006e60


	//   ....[6]....
        /*00d8*/ 	.word	0x00006e90


	//   ....[7]....
        /*00dc*/ 	.word	0x00006eb0


	//   ....[8]....
        /*00e0*/ 	.word	0x00006ee0


	//   ....[9]....
        /*00e4*/ 	.word	0x00006f00


	//   ....[10]....
        /*00e8*/ 	.word	0x00006f30


	//   ....[11]....
        /*00ec*/ 	.word	0x00006f50


	//   ....[12]....
        /*00f0*/ 	.word	0x00006f80


	//   ....[13]....
        /*00f4*/ 	.word	0x00006fa0


	//   ....[14]....
        /*00f8*/ 	.word	0x00007030


	//   ....[15]....
        /*00fc*/ 	.word	0x00007040


	//   ....[16]....
        /*0100*/ 	.word	0x00007bc0


	//----- nvinfo : EIATTR_EXIT_INSTR_OFFSETS
	.align		4
.L_4221:
        /*0104*/ 	.byte	0x04, 0x1c
        /*0106*/ 	.short	(.L_4223 - .L_4222)


	//   ....[0]....
.L_4222:
        /*0108*/ 	.word	0x000002b0


	//   ....[1]....
        /*010c*/ 	.word	0x000012b0


	//   ....[2]....
        /*0110*/ 	.word	0x00001460


	//   ....[3]....
        /*0114*/ 	.word	0x000082f0


	//----- nvinfo : EIATTR_MAX_THREADS
	.align		4
.L_4223:
        /*0118*/ 	.byte	0x04, 0x05
        /*011a*/ 	.short	(.L_4225 - .L_4224)
.L_4224:
        /*011c*/ 	.word	0x00000080
        /*0120*/ 	.word	0x00000001
        /*0124*/ 	.word	0x00000001


	//----- nvinfo : EIATTR_CRS_STACK_SIZE
	.align		4
.L_4225:
        /*0128*/ 	.byte	0x04, 0x1e
        /*012a*/ 	.short	(.L_4227 - .L_4226)
.L_4226:
        /*012c*/ 	.word	0x00000000


	//----- nvinfo : EIATTR_CBANK_PARAM_SIZE
	.align		4
.L_4227:
        /*0130*/ 	.byte	0x03, 0x19
        /*0132*/ 	.short	0x0188


	//----- nvinfo : EIATTR_PARAM_CBANK
	.align		4
        /*0134*/ 	.byte	0x04, 0x0a
        /*0136*/ 	.short	(.L_4229 - .L_4228)
	.align		4
.L_4228:
        /*0138*/ 	.word	index@(.nv.constant0._Z25selective_scan_fwd_kernelI32Selective_Scan_fwd_kernel_traitsILi128ELi16ELi1ELb0ELb1ELb1ELb0ELb0EN3c108BFloat16EfS2_EEv13SSMParamsBase)
        /*013c*/ 	.short	0x0210
        /*013e*/ 	.short	0x0188


	//----- nvinfo : EIATTR_SW_WAR
	.align		4
.L_4229:
        /*0140*/ 	.byte	0x04, 0x36
        /*0142*/ 	.short	(.L_4231 - .L_4230)
.L_4230:
        /*0144*/ 	.word	0x00000008
.L_4231:


//--------------------- .nv.info._Z25selective_scan_fwd_kernelI32Selective_Scan_fwd_kernel_traitsILi128ELi16ELi1ELb0ELb1ELb1ELb0ELb1EN3c108BFloat16EfS2_EEv13SSMParamsBase --------------------------
	.section	.nv.info._Z25selective_scan_fwd_kernelI32Selective_Scan_fwd_kernel_traitsILi128ELi16ELi1ELb0ELb1ELb1ELb0ELb1EN3c108BFloat16EfS2_EEv13SSMParamsBase,"",@"SHT_CUDA_INFO"
	.sectionflags	@""
	.align	4


	//----- nvinfo : EIATTR_CUDA_API_VERSION
	.align		4
        /*0000*/ 	.byte	0x04, 0x37
        /*0002*/ 	.short	(.L_4233 - .L_4232)
.L_4232:
        /*0004*/ 	.word	0x00000082


	//----- nvinfo : EIATTR_KPARAM_INFO
	.align		4
.L_4233:
        /*0008*/ 	.byte	0x04, 0x17
        /*000a*/ 	.short	(.L_4235 - .L_4234)
.L_4234:
        /*000c*/ 	.word	0x00000000
        /*0010*/ 	.short	0x0000
        /*0012*/ 	.short	0x0000
        /*0014*/ 	.byte	0x00, 0xf0, 0x21, 0x06


	//----- nvinfo : EIATTR_SPARSE_MMA_MASK
	.align		4
.L_4235:
        /*0018*/ 	.byte	0x03, 0x50
        /*001a*/ 	.short	0x0000


	//----- nvinfo : EIATTR_MAXREG_COUNT
	.align		4
        /*001c*/ 	.byte	0x03, 0x1b
        /*001e*/ 	.short	0x00a8


	//----- nvinfo : EIATTR_NUM_BARRIERS
	.align		4
        /*0020*/ 	.byte	0x02, 0x4c
        /*0022*/ 	.byte	0x01
	.zero		1


	//----- nvinfo : EIATTR_ANNOTATIONS
	.align		4
        /*0024*/ 	.byte	0x04, 0x55
        /*0026*/ 	.short	(.L_4237 - .L_4236)


	//   ....[0]....
.L_4236:
        /* <DEDUP_REMOVED lines=8> */


	//----- nvinfo : EIATTR_MERCURY_ISA_VERSION
	.align		4
.L_4237:
        /*0098*/ 	.byte	0x03, 0x5f
        /*009a*/ 	.short	0x0101


	//----- nvinfo : EIATTR_COOP_GROUP_MASK_REGIDS
	.align		4
        /*009c*/ 	.byte	0x04, 0x29
        /*009e*/ 	.short	(.L_4239 - .L_4238)


	//   ....[0]....
.L_4238:
        /*00a0*/ 	.word	0xffffffff


	//   ....[1]....
        /*00a4*/ 	.word	0xffffffff


	//   ....[2]....
        /*00a8*/ 	.word	0xffffffff


	//   ....[3]....
        /*00ac*/ 	.word	0xffffffff


	//   ....[4]....
        /*00b0*/ 	.word	0xffffffff


	//   ....[5]....
        /*00b4*/ 	.word	0xffffffff


	//   ....[6]....
        /*00b8*/ 	.word	0xffffffff


	//   ....[7]....
        /*00bc*/ 	.word	0xffffffff


	//   ....[8]....
        /*00c0*/ 	.word	0xffffffff


	//   ....[9]....
        /*00c4*/ 	.word	0xffffffff


	//   ....[10]....
        /*00c8*/ 	.word	0xffffffff


	//   ....[11]....
        /*00cc*/ 	.word	0xffffffff


	//   ....[12]....
        /*00d0*/ 	.word	0xffffffff


	//   ....[13]....
        /*00d4*/ 	.word	0xffffffff


	//   ....[14]....
        /*00d8*/ 	.word	0xffffffff


	//   ....[15]....
        /*00dc*/ 	.word	0xffffffff


	//   ....[16]....
        /*00e0*/ 	.word	0xffffffff


	//----- nvinfo : EIATTR_COOP_GROUP_INSTR_OFFSETS
	.align		4
.L_4239:
        /*00e4*/ 	.byte	0x04, 0x28
        /*00e6*/ 	.short	(.L_4241 - .L_4240)


	//   ....[0]....
.L_4240:
        /*00e8*/ 	.word	0x00002080


	//   ....[1]....
        /*00ec*/ 	.word	0x00002560


	//   ....[2]....
        /*00f0*/ 	.word	0x00005750


	//   ....[3]....
        /*00f4*/ 	.word	0x000068a0


	//   ....[4]....
        /*00f8*/ 	.word	0x00006f10


	//   ....[5]....
        /*00fc*/ 	.word	0x00006f20


	//   ....[6]....
        /*0100*/ 	.word	0x00006f50


	//   ....[7]....
        /*0104*/ 	.word	0x00006f70


	//   ....[8]....
        /*0108*/ 	.word	0x00006fa0


	//   ....[9]....
        /*010c*/ 	.word	0x00006fc0


	//   ....[10]....
        /*0110*/ 	.word	0x00006ff0


	//   ....[11]....
        /*0114*/ 	.word	0x00007010


	//   ....[12]....
        /*0118*/ 	.word	0x00007040


	//   ....[13]....
        /*011c*/ 	.word	0x00007060


	//   ....[14]....
        /*0120*/ 	.word	0x000070f0


	//   ....[15]....
        /*0124*/ 	.word	0x00007100


	//   ....[16]....
        /*0128*/ 	.word	0x00007c90


	//----- nvinfo : EIATTR_EXIT_INSTR_OFFSETS
	.align		4
.L_4241:
        /*012c*/ 	.byte	0x04, 0x1c
        /*012e*/ 	.short	(.L_4243 - .L_4242)


	//   ....[0]....
.L_4242:
        /*0130*/ 	.word	0x000002c0


	//   ....[1]....
        /*0134*/ 	.word	0x00001330


	//   ....[2]....
        /*0138*/ 	.word	0x000014d0


	//   ....[3]....
        /*013c*/ 	.word	0x000083b0


	//----- nvinfo : EIATTR_MAX_THREADS
	.align		4
.L_4243:
        /*0140*/ 	.byte	0x04, 0x05
        /*0142*/ 	.short	(.L_4245 - .L_4244)
.L_4244:
        /*0144*/ 	.word	0x00000080
        /*0148*/ 	.word	0x00000001
        /*014c*/ 	.word	0x00000001


	//----- nvinfo : EIATTR_CRS_STACK_SIZE
	.align		4
.L_4245:
        /*0150*/ 	.byte	0x04, 0x1e
        /*0152*/ 	.short	(.L_4247 - .L_4246)
.L_4246:
        /*0154*/ 	.word	0x00000000


	//----- nvinfo : EIATTR_CBANK_PARAM_SIZE
	.align		4
.L_4247:
        /*0158*/ 	.byte	0x03, 0x19
        /*015a*/ 	.short	0x0188


	//----- nvinfo : EIATTR_PARAM_CBANK
	.align		4
        /*015c*/ 	.byte	0x04, 0x0a
        /*015e*/ 	.short	(.L_4249 - .L_4248)
	.align		4
.L_4248:
        /*0160*/ 	.word	index@(.nv.constant0._Z25selective_scan_fwd_kernelI32Selective_Scan_fwd_kernel_traitsILi128ELi16ELi1ELb0ELb1ELb1ELb0ELb1EN3c108BFloat16EfS2_EEv13SSMParamsBase)
        /*0164*/ 	.short	0x0210
        /*0166*/ 	.short	0x0188


	//----- nvinfo : EIATTR_SW_WAR
	.align		4
.L_4249:
        /*0168*/ 	.byte	0x04, 0x36
        /*016a*/ 	.short	(.L_4251 - .L_4250)
.L_4250:
        /*016c*/ 	.word	0x00000008
.L_4251:


//--------------------- .nv.info._Z25selective_scan_fwd_kernelI32Selective_Scan_fwd_kernel_traitsILi128ELi16ELi1ELb0ELb1ELb1ELb1ELb0EN3c108BFloat16EfS2_EEv13SSMParamsBase --------------------------
	.section	.nv.info._Z25selective_scan_fwd_kernelI32Selective_Scan_fwd_kernel_traitsILi128ELi16ELi1ELb0ELb1ELb1ELb1ELb0EN3c108BFloat16EfS2_EEv13SSMParamsBase,"",@"SHT_CUDA_INFO"
	.sectionflags	@""
	.align	4


	//----- nvinfo : EIATTR_CUDA_API_VERSION
	.align		4
        /*0000*/ 	.byte	0x04, 0x37
        /*0002*/ 	.short	(.L_4253 - .L_4252)
.L_4252:
        /*0004*/ 	.word	0x00000082


	//----- nvinfo : EIATTR_KPARAM_INFO
	.align		4
.L_4253:
        /*0008*/ 	.byte	0x04, 0x17
        /*000a*/ 	.short	(.L_4255 - .L_4254)
.L_4254:
        /*000c*/ 	.word	0x00000000
        /*0010*/ 	.short	0x0000
        /*0012*/ 	.short	0x0000
        /*0014*/ 	.byte	0x00, 0xf0, 0x21, 0x06


	//----- nvinfo : EIATTR_SPARSE_MMA_MASK
	.align		4
.L_4255:
        /*0018*/ 	.byte	0x03, 0x50
        /*001a*/ 	.short	0x0000


	//----- nvinfo : EIATTR_MAXREG_COUNT
	.align		4
        /*001c*/ 	.byte	0x03, 0x1b
        /*001e*/ 	.short	0x00a8


	//----- nvinfo : EIATTR_NUM_BARRIERS
	.align		4
        /*0020*/ 	.byte	0x02, 0x4c
        /*0022*/ 	.byte	0x01
	.zero		1


	//----- nvinfo : EIATTR_ANNOTATIONS
	.align		4
        /*0024*/ 	.byte	0x04, 0x55
        /*0026*/ 	.short	(.L_4257 - .L_4256)


	//   ....[0]....
.L_4256:
        /*0028*/ 	.word	0x00000001
        /*002c*/ 	.byte	0x50, 0x0e, 0x00, 0x00, 0x01, 0x00, 0x00, 0x00, 0x80, 0x0e, 0x00, 0x00, 0x01, 0x00, 0x00, 0x00
        /*003c*/ 	.byte	0x90, 0x0e, 0x00, 0x00, 0x01, 0x00, 0x00, 0x00, 0xb0, 0x0f, 0x00, 0x00, 0x01, 0x00, 0x00, 0x00
        /*004c*/ 	.byte	0xf0, 0x11, 0x00, 0x00, 0x01, 0x00, 0x00, 0x00, 0x70, 0x13, 0x00, 0x00, 0x01, 0x00, 0x00, 0x00
        /*005c*/ 	.byte	0x80, 0x13, 0x00, 0x00, 0x01, 0x00, 0x00, 0x00, 0x90, 0x13, 0x00, 0x00, 0x01, 0x00, 0x00, 0x00
        /*006c*/ 	.byte	0xa0, 0x13, 0x00, 0x00


	//----- nvinfo : EIATTR_MERCURY_ISA_VERSION
	.align		4
.L_4257:
        /*0070*/ 	.byte	0x03, 0x5f
        /*0072*/ 	.short	0x0101


	//----- nvinfo : EIATTR_COOP_GROUP_MASK_REGIDS
	.align		4
        /*0074*/ 	.byte	0x04, 0x29
        /*0076*/ 	.short	(.L_4259 - .L_4258)


	//   ....[0]....
.L_4258:
        /*0078*/ 	.word	0xffffffff


	//   ....[1]....
        /*007c*/ 	.word	0xffffffff


	//   ....[2]....
        /*0080*/ 	.word	0xffffffff


	//   ....[3]....
        /*0084*/ 	.word	0xffffffff


	//   ....[4]....
        /*0088*/ 	.word	0xffffffff


	//   ....[5]....
        /*008c*/ 	.word	0xffffffff


	//   ....[6]....
        /*0090*/ 	.word	0xffffffff


	//   ....[7]....
        /*0094*/ 	.word	0xffffffff


	//   ....[8]....
        /*0098*/ 	.word	0xffffffff


	//   ....[9]....
        /*009c*/ 	.word	0xffffffff


	//   ....[10]....
        /*00a0*/ 	.word	0xffffffff


	//   ....[11]....
        /*00a4*/ 	.word	0xffffffff


	//   ....[12]....
        /*00a8*/ 	.word	0xffffffff


	//   ....[13]....
        /*00ac*/ 	.word	0xffffffff


	//   ....[14]....
        /*00b0*/ 	.word	0xffffffff


	//   ....[15]....
        /*00b4*/ 	.word	0xffffffff


	//   ....[16]....
        /*00b8*/ 	.word	0xffffffff


	//   ....[17]....
        /*00bc*/ 	.word	0xffffffff


	//   ....[18]....
        /*00c0*/ 	.word	0xffffffff


	//----- nvinfo : EIATTR_COOP_GROUP_INSTR_OFFSETS
	.align		4
.L_4259:
        /*00c4*/ 	.byte	0x04, 0x28
        /*00c6*/ 	.short	(.L_4261 - .L_4260)


	//   ....[0]....
.L_4260:
        /*00c8*/ 	.word	0x00002030


	//   ....[1]....
        /*00cc*/ 	.word	0x000024c0


	//   ....[2]....
        /*00d0*/ 	.word	0x00005690


	//   ....[3]....
        /*00d4*/ 	.word	0x000067e0


	//   ....[4]....
        /*00d8*/ 	.word	0x00006e50


	//   ....[5]....
        /*00dc*/ 	.word	0x00006e60


	//   ....[6]....
        /*00e0*/ 	.word	0x00006e90


	//   ....[7]....
        /*00e4*/ 	.word	0x00006eb0


	//   ....[8]....
        /*00e8*/ 	.word	0x00006ee0


	//   ....[9]....
        /*00ec*/ 	.word	0x00006f00


	//   ....[10]....
        /*00f0*/ 	.word	0x00006f30


	//   ....[11]....
        /*00f4*/ 	.word	0x00006f50


	//   ....[12]....
        /*00f8*/ 	.word	0x00006f80


	//   ....[13]....
        /*00fc*/ 	.word	0x00006fa0


	//   ....[14]....
        /*0100*/ 	.word	0x00007030


	//   ....[15]....
        /*0104*/ 	.word	0x00007040


	//   ....[16]....
        /*0108*/ 	.word	0x00007c50


	//   ....[17]....
        /*010c*/ 	.word	0x000088b0


	//   ....[18]....
        /*0110*/ 	.word	0x000092f0


	//----- nvinfo : EIATTR_EXIT_INSTR_OFFSETS
	.align		4
.L_4261:
        /*0114*/ 	.byte	0x04, 0x1c
        /*0116*/ 	.short	(.L_4263 - .L_4262)


	//   ....[0]....
.L_4262:
        /*0118*/ 	.word	0x000002b0


	//   ....[1]....
        /*011c*/ 	.word	0x000012b0


	//   ....[2]....
        /*0120*/ 	.word	0x00001460


	//   ....[3]....
        /*0124*/ 	.word	0x000098f0


	//----- nvinfo : EIATTR_MAX_THREADS
	.align		4
.L_4263:
        /*0128*/ 	.byte	0x04, 0x05
        /*012a*/ 	.short	(.L_4265 - .L_4264)
.L_4264:
        /*012c*/ 	.word	0x00000080
        /*0130*/ 	.word	0x00000001
        /*0134*/ 	.word	0x00000001


	//----- nvinfo : EIATTR_CRS_STACK_SIZE
	.align		4
.L_4265:
        /*0138*/ 	.byte	0x04, 0x1e
        /*013a*/ 	.short	(.L_4267 - .L_4266)
.L_4266:
        /*013c*/ 	.word	0x00000000


	//----- nvinfo : EIATTR_CBANK_PARAM_SIZE
	.align		4
.L_4267:
        /*0140*/ 	.byte	0x03, 0x19
        /*0142*/ 	.short	0x0188


	//----- nvinfo : EIATTR_PARAM_CBANK
	.align		4
        /*0144*/ 	.byte	0x04, 0x0a
        /*0146*/ 	.short	(.L_4269 - .L_4268)
	.align		4
.L_4268:
        /*0148*/ 	.word	index@(.nv.constant0._Z25selective_scan_fwd_kernelI32Selective_Scan_fwd_kernel_traitsILi128ELi16ELi1ELb0ELb1ELb1ELb1ELb0EN3c108BFloat16EfS2_EEv13SSMParamsBase)
        /*014c*/ 	.short	0x0210
        /*014e*/ 	.short	0x0188


	//----- nvinfo : EIATTR_SW_WAR
	.align		4
.L_4269:
        /*0150*/ 	.byte	0x04, 0x36
        /*0152*/ 	.short	(.L_4271 - .L_4270)
.L_4270:
        /*0154*/ 	.word	0x00000008
.L_4271:


//--------------------- .nv.info._Z25selective_scan_fwd_kernelI32Selective_Scan_fwd_kernel_traitsILi128ELi16ELi1ELb0ELb1ELb1ELb1ELb1EN3c108BFloat16EfS2_EEv13SSMParamsBase --------------------------
	.section	.nv.info._Z25selective_scan_fwd_kernelI32Selective_Scan_fwd_kernel_traitsILi128ELi16ELi1ELb0ELb1ELb1ELb1ELb1EN3c108BFloat16EfS2_EEv13SSMParamsBase,"",@"SHT_CUDA_INFO"
	.sectionflags	@""
	.align	4


	//----- nvinfo : EIATTR_CUDA_API_VERSION
	.align		4
        /*0000*/ 	.byte	0x04, 0x37
        /*0002*/ 	.short	(.L_4273 - .L_4272)
.L_4272:
        /*0004*/ 	.word	0x00000082


	//----- nvinfo : EIATTR_KPARAM_INFO
	.align		4
.L_4273:
        /*0008*/ 	.byte	0x04, 0x17
        /*000a*/ 	.short	(.L_4275 - .L_4274)
.L_4274:
        /*000c*/ 	.word	0x00000000
        /*0010*/ 	.short	0x0000
        /*0012*/ 	.short	0x0000
        /*0014*/ 	.byte	0x00, 0xf0, 0x21, 0x06


	//----- nvinfo : EIATTR_SPARSE_MMA_MASK
	.align		4
.L_4275:
        /*0018*/ 	.byte	0x03, 0x50
        /*001a*/ 	.short	0x0000


	//----- nvinfo : EIATTR_MAXREG_COUNT
	.align		4
        /*001c*/ 	.byte	0x03, 0x1b
        /*001e*/ 	.short	0x00a8


	//----- nvinfo : EIATTR_NUM_BARRIERS
	.align		4
        /*0020*/ 	.byte	0x02, 0x4c
        /*0022*/ 	.byte	0x01
	.zero		1


	//----- nvinfo : EIATTR_ANNOTATIONS
	.align		4
        /*0024*/ 	.byte	0x04, 0x55
        /*0026*/ 	.short	(.L_4277 - .L_4276)


	//   ....[0]....
.L_4276:
        /* <DEDUP_REMOVED lines=8> */


	//----- nvinfo : EIATTR_MERCURY_ISA_VERSION
	.align		4
.L_4277:
        /*0098*/ 	.byte	0x03, 0x5f
        /*009a*/ 	.short	0x0101


	//----- nvinfo : EIATTR_COOP_GROUP_MASK_REGIDS
	.align		4
        /*009c*/ 	.byte	0x04, 0x29
        /*009e*/ 	.short	(.L_4279 - .L_4278)


	//   ....[0]....
.L_4278:
        /*00a0*/ 	.word	0xffffffff


	//   ....[1]....
        /*00a4*/ 	.word	0xffffffff


	//   ....[2]....
        /*00a8*/ 	.word	0xffffffff


	//   ....[3]....
        /*00ac*/ 	.word	0xffffffff


	//   ....[4]....
        /*00b0*/ 	.word	0xffffffff


	//   ....[5]....
        /*00b4*/ 	.word	0xffffffff


	//   ....[6]....
        /*00b8*/ 	.word	0xffffffff


	//   ....[7]....
        /*00bc*/ 	.word	0xffffffff


	//   ....[8]....
        /*00c0*/ 	.word	0xffffffff


	//   ....[9]....
        /*00c4*/ 	.word	0xffffffff


	//   ....[10]....
        /*00c8*/ 	.word	0xffffffff


	//   ....[11]....
        /*00cc*/ 	.word	0xffffffff


	//   ....[12]....
        /*00d0*/ 	.word	0xffffffff


	//   ....[13]....
        /*00d4*/ 	.word	0xffffffff


	//   ....[14]....
        /*00d8*/ 	.word	0xffffffff


	//   ....[15]....
        /*00dc*/ 	.word	0xffffffff


	//   ....[16]....
        /*00e0*/ 	.word	0xffffffff


	//   ....[17]....
        /*00e4*/ 	.word	0xffffffff


	//   ....[18]....
        /*00e8*/ 	.word	0xffffffff


	//----- nvinfo : EIATTR_COOP_GROUP_INSTR_OFFSETS
	.align		4
.L_4279:
        /*00ec*/ 	.byte	0x04, 0x28
        /*00ee*/ 	.short	(.L_4281 - .L_4280)


	//   ....[0]....
.L_4280:
        /*00f0*/ 	.word	0x000020a0


	//   ....[1]....
        /*00f4*/ 	.word	0x00002560


	//   ....[2]....
        /*00f8*/ 	.word	0x00005750


	//   ....[3]....
        /*00fc*/ 	.word	0x000068a0


	//   ....[4]....
        /*0100*/ 	.word	0x00006f10


	//   ....[5]....
        /*0104*/ 	.word	0x00006f20


	//   ....[6]....
        /*0108*/ 	.word	0x00006f50


	//   ....[7]....
        /*010c*/ 	.word	0x00006f70


	//   ....[8]....
        /*0110*/ 	.word	0x00006fa0


	//   ....[9]....
        /*0114*/ 	.word	0x00006fc0


	//   ....[10]....
        /*0118*/ 	.word	0x00006ff0


	//   ....[11]....
        /*011c*/ 	.word	0x00007010


	//   ....[12]....
        /*0120*/ 	.word	0x00007040


	//   ....[13]....
        /*0124*/ 	.word	0x00007060


	//   ....[14]....
        /*0128*/ 	.word	0x000070f0


	//   ....[15]....
        /*012c*/ 	.word	0x00007100


	//   ....[16]....
        /*0130*/ 	.word	0x00007d30


	//   ....[17]....
        /*0134*/ 	.word	0x00008970


	//   ....[18]....
        /*0138*/ 	.word	0x000093a0


	//----- nvinfo : EIATTR_EXIT_INSTR_OFFSETS
	.align		4
.L_4281:
        /*013c*/ 	.byte	0x04, 0x1c
        /*013e*/ 	.short	(.L_4283 - .L_4282)


	//   ....[0]....
.L_4282:
        /*0140*/ 	.word	0x000002c0


	//   ....[1]....
        /*0144*/ 	.word	0x00001330


	//   ....[2]....
        /*0148*/ 	.word	0x000014d0


	//   ....[3]....
        /*014c*/ 	.word	0x000099a0


	//----- nvinfo : EIATTR_MAX_THREADS
	.align		4
.L_4283:
        /*0150*/ 	.byte	0x04, 0x05
        /*0152*/ 	.short	(.L_4285 - .L_4284)
.L_4284:
        /*0154*/ 	.word	0x00000080
        /*0158*/ 	.word	0x00000001
        /*015c*/ 	.word	0x00000001


	//----- nvinfo : EIATTR_CRS_STACK_SIZE
	.align		4
.L_4285:
        /*0160*/ 	.byte	0x04, 0x1e
        /*0162*/ 	.short	(.L_4287 - .L_4286)
.L_4286:
        /*0164*/ 	.word	0x00000000


	//----- nvinfo : EIATTR_CBANK_PARAM_SIZE
	.align		4
.L_4287:
        /*0168*/ 	.byte	0x03, 0x19
        /*016a*/ 	.short	0x0188


	//----- nvinfo : EIATTR_PARAM_CBANK
	.align		4
        /*016c*/ 	.byte	0x04, 0x0a
        /*016e*/ 	.short	(.L_4289 - .L_4288)
	.align		4
.L_4288:
        /*0170*/ 	.word	index@(.nv.constant0._Z25selective_scan_fwd_kernelI32Selective_Scan_fwd_kernel_traitsILi128ELi16ELi1ELb0ELb1ELb1ELb1ELb1EN3c108BFloat16EfS2_EEv13SSMParamsBase)
        /*0174*/ 	.short	0x0210
        /*0176*/ 	.short	0x0188


	//----- nvinfo : EIATTR_SW_WAR
	.align		4
.L_4289:
        /*0178*/ 	.byte	0x04, 0x36
        /*017a*/ 	.short	(.L_4291 - .L_4290)
.L_4290:
        /*017c*/ 	.word	0x00000008
.L_4291:


//--------------------- .nv.info._Z25selective_scan_fwd_kernelI32Selective_Scan_fwd_kernel_traitsILi128ELi16ELi1ELb1ELb1ELb1ELb0ELb0EN3c108BFloat16EfS2_EEv13SSMParamsBase --------------------------
	.section	.nv.info._Z25selective_scan_fwd_kernelI32Selective_Scan_fwd_kernel_traitsILi128ELi16ELi1ELb1ELb1ELb1ELb0ELb0EN3c108BFloat16EfS2_EEv13SSMParamsBase,"",@"SHT_CUDA_INFO"
	.sectionflags	@""
	.align	4


	//----- nvinfo : EIATTR_CUDA_API_VERSION
	.align		4
        /*0000*/ 	.byte	0x04, 0x37
        /*0002*/ 	.short	(.L_4293 - .L_4292)
.L_4292:
        /*0004*/ 	.word	0x00000082


	//----- nvinfo : EIATTR_KPARAM_INFO
	.align		4
.L_4293:
        /*0008*/ 	.byte	0x04, 0x17
        /*000a*/ 	.short	(.L_4295 - .L_4294)
.L_4294:
        /*000c*/ 	.word	0x00000000
        /*0010*/ 	.short	0x0000
        /*0012*/ 	.short	0x0000
        /*0014*/ 	.byte	0x00, 0xf0, 0x21, 0x06


	//----- nvinfo : EIATTR_SPARSE_MMA_MASK
	.align		4
.L_4295:
        /*0018*/ 	.byte	0x03, 0x50
        /*001a*/ 	.short	0x0000


	//----- nvinfo : EIATTR_MAXREG_COUNT
	.align		4
        /*001c*/ 	.byte	0x03, 0x1b
        /*001e*/ 	.short	0x00a8


	//----- nvinfo : EIATTR_NUM_BARRIERS
	.align		4
        /*0020*/ 	.byte	0x02, 0x4c
        /*0022*/ 	.byte	0x01
	.zero		1


	//----- nvinfo : EIATTR_ANNOTATIONS
	.align		4
        /*0024*/ 	.byte	0x04, 0x55
        /*0026*/ 	.short	(.L_4297 - .L_4296)


	//   ....[0]....
.L_4296:
        /*0028*/ 	.word	0x00000001
        /*002c*/ 	.byte	0xf0, 0x0d, 0x00, 0x00, 0x01, 0x00, 0x00, 0x00, 0x90, 0x14, 0x00, 0x00


	//----- nvinfo : EIATTR_MERCURY_ISA_VERSION
	.align		4
.L_4297:
        /*0038*/ 	.byte	0x03, 0x5f
        /*003a*/ 	.short	0x0101


	//----- nvinfo : EIATTR_COOP_GROUP_MASK_REGIDS
	.align		4
        /*003c*/ 	.byte	0x04, 0x29
        /*003e*/ 	.short	(.L_4299 - .L_4298)


	//   ....[0]....
.L_4298:
        /*0040*/ 	.word	0xffffffff


	//   ....[1]....
        /*0044*/ 	.word	0xffffffff


	//   ....[2]....
        /*0048*/ 	.word	0xffffffff


	//   ....[3]....
        /*004c*/ 	.word	0xffffffff


	//   ....[4]....
        /*0050*/ 	.word	0xffffffff


	//   ....[5]....
        /*0054*/ 	.word	0xffffffff


	//   ....[6]....
        /*0058*/ 	.word	0xffffffff


	//   ....[7]....
        /*005c*/ 	.word	0xffffffff


	//   ....[8]....
        /*0060*/ 	.word	0xffffffff


	//   ....[9]....
        /*0064*/ 	.word	0xffffffff


	//   ....[10]....
        /*0068*/ 	.word	0xffffffff


	//   ....[11]....
        /*006c*/ 	.word	0xffffffff


	//   ....[12]....
        /*0070*/ 	.word	0xffffffff


	//   ....[13]....
        /*0074*/ 	.word	0xffffffff


	//   ....[14]....
        /*0078*/ 	.word	0xffffffff


	//   ....[15]....
        /*007c*/ 	.word	0xffffffff


	//   ....[16]....
        /*0080*/ 	.word	0xffffffff


	//----- nvinfo : EIATTR_COOP_GROUP_INSTR_OFFSETS
	.align		4
.L_4299:
        /*0084*/ 	.byte	0x04, 0x28
        /*0086*/ 	.short	(.L_4301 - .L_4300)


	//   ....[0]....
.L_4300:
        /*0088*/ 	.word	0x000016a0


	//   ....[1]....
        /*008c*/ 	.word	0x00001740


	//   ....[2]....
        /*0090*/ 	.word	0x000044b0


	//   ....[3]....
        /*0094*/ 	.word	0x00004aa0


	//   ....[4]....
        /*0098*/ 	.word	0x00005330


	//   ....[5]....
        /*009c*/ 	.word	0x00005340


	//   ....[6]....
        /*00a0*/ 	.word	0x00005370


	//   ....[7]....
        /*00a4*/ 	.word	0x00005390


	//   ....[8]....
        /*00a8*/ 	.word	0x000053c0


	//   ....[9]....
        /*00ac*/ 	.word	0x000053e0


	//   ....[10]....
        /*00b0*/ 	.word	0x00005410


	//   ....[11]....
        /*00b4*/ 	.word	0x00005430


	//   ....[12]....
        /*00b8*/ 	.word	0x00005460


	//   ....[13]....
        /*00bc*/ 	.word	0x00005480


	//   ....[14]....
        /*00c0*/ 	.word	0x00005540


	//   ....[15]....
        /*00c4*/ 	.word	0x00005550


	//   ....[16]....
        /*00c8*/ 	.word	0x00005fa0


	//----- nvinfo : EIATTR_EXIT_INSTR_OFFSETS
	.align		4
.L_4301:
        /*00cc*/ 	.byte	0x04, 0x1c
        /*00ce*/ 	.short	(.L_4303 - .L_4302)


	//   ....[0]....
.L_4302:
        /*00d0*/ 	.word	0x000002b0


	//   ....[1]....
        /*00d4*/ 	.word	0x000012b0


	//   ....[2]....
        /*00d8*/ 	.word	0x00001550


	//   ....[3]....
        /*00dc*/ 	.word	0x00006110


	//----- nvinfo : EIATTR_MAX_THREADS
	.align		4
.L_4303:
        /*00e0*/ 	.byte	0x04, 0x05
        /*00e2*/ 	.short	(.L_4305 - .L_4304)
.L_4304:
        /*00e4*/ 	.word	0x00000080
        /*00e8*/ 	.word	0x00000001
        /*00ec*/ 	.word	0x00000001


	//----- nvinfo : EIATTR_CRS_STACK_SIZE
	.align		4
.L_4305:
        /*00f0*/ 	.byte	0x04, 0x1e
        /*00f2*/ 	.short	(.L_4307 - .L_4306)
.L_4306:
        /*00f4*/ 	.word	0x00000000


	//----- nvinfo : EIATTR_CBANK_PARAM_SIZE
	.align		4
.L_4307:
        /*00f8*/ 	.byte	0x03, 0x19
        /*00fa*/ 	.short	0x0188


	//----- nvinfo : EIATTR_PARAM_CBANK
	.align		4
        /*00fc*/ 	.byte	0x04, 0x0a
        /*00fe*/ 	.short	(.L_4309 - .L_4308)
	.align		4
.L_4308:
        /*0100*/ 	.word	index@(.nv.constant0._Z25selective_scan_fwd_kernelI32Selective_Scan_fwd_kernel_traitsILi128ELi16ELi1ELb1ELb1ELb1ELb0ELb0EN3c108BFloat16EfS2_EEv13SSMParamsBase)
        /*0104*/ 	.short	0x0210
        /*0106*/ 	.short	0x0188


	//----- nvinfo : EIATTR_SW_WAR
	.align		4
.L_4309:
        /*0108*/ 	.byte	0x04, 0x36
        /*010a*/ 	.short	(.L_4311 - .L_4310)
.L_4310:
        /*010c*/ 	.word	0x00000008
.L_4311:


//--------------------- .nv.info._Z25selective_scan_fwd_kernelI32Selective_Scan_fwd_kernel_traitsILi128ELi16ELi1ELb1ELb1ELb1ELb0ELb1EN3c108BFloat16EfS2_EEv13SSMParamsBase --------------------------
	.section	.nv.info._Z25selective_scan_fwd_kernelI32Selective_Scan_fwd_kernel_traitsILi128ELi16ELi1ELb1ELb1ELb1ELb0ELb1EN3c108BFloat16EfS2_EEv13SSMParamsBase,"",@"SHT_CUDA_INFO"
	.sectionflags	@""
	.align	4


	//----- nvinfo : EIATTR_CUDA_API_VERSION
	.align		4
        /*0000*/ 	.byte	0x04, 0x37
        /*0002*/ 	.short	(.L_4313 - .L_4312)
.L_4312:
        /*0004*/ 	.word	0x00000082


	//----- nvinfo : EIATTR_KPARAM_INFO
	.align		4
.L_4313:
        /*0008*/ 	.byte	0x04, 0x17
        /*000a*/ 	.short	(.L_4315 - .L_4314)
.L_4314:
        /*000c*/ 	.word	0x00000000
        /*0010*/ 	.short	0x0000
        /*0012*/ 	.short	0x0000
        /*0014*/ 	.byte	0x00, 0xf0, 0x21, 0x06


	//----- nvinfo : EIATTR_SPARSE_MMA_MASK
	.align		4
.L_4315:
        /*0018*/ 	.byte	0x03, 0x50
        /*001a*/ 	.short	0x0000


	//----- nvinfo : EIATTR_MAXREG_COUNT
	.align		4
        /*001c*/ 	.byte	0x03, 0x1b
        /*001e*/ 	.short	0x00a8


	//----- nvinfo : EIATTR_NUM_BARRIERS
	.align		4
        /*0020*/ 	.byte	0x02, 0x4c
        /*0022*/ 	.byte	0x01
	.zero		1


	//----- nvinfo : EIATTR_ANNOTATIONS
	.align		4
        /*0024*/ 	.byte	0x04, 0x55
        /*0026*/ 	.short	(.L_4317 - .L_4316)


	//   ....[0]....
.L_4316:
        /* <DEDUP_REMOVED lines=8> */


	//----- nvinfo : EIATTR_MERCURY_ISA_VERSION
	.align		4
.L_4317:
        /*0098*/ 	.byte	0x03, 0x5f
        /*009a*/ 	.short	0x0101


	//----- nvinfo : EIATTR_COOP_GROUP_MASK_REGIDS
	.align		4
        /*009c*/ 	.byte	0x04, 0x29
        /*009e*/ 	.short	(.L_4319 - .L_4318)


	//   ....[0]....
.L_4318:
        /*00a0*/ 	.word	0xffffffff


	//   ....[1]....
        /*00a4*/ 	.word	0xffffffff


	//   ....[2]....
        /*00a8*/ 	.word	0xffffffff


	//   ....[3]....
        /*00ac*/ 	.word	0xffffffff


	//   ....[4]....
        /*00b0*/ 	.word	0xffffffff


	//   ....[5]....
        /*00b4*/ 	.word	0xffffffff


	//   ....[6]....
        /*00b8*/ 	.word	0xffffffff


	//   ....[7]....
        /*00bc*/ 	.word	0xffffffff


	//   ....[8]....
        /*00c0*/ 	.word	0xffffffff


	//   ....[9]....
        /*00c4*/ 	.word	0xffffffff


	//   ....[10]....
        /*00c8*/ 	.word	0xffffffff


	//   ....[11]....
        /*00cc*/ 	.word	0xffffffff


	//   ....[12]....
        /*00d0*/ 	.word	0xffffffff


	//   ....[13]....
        /*00d4*/ 	.word	0xffffffff


	//   ....[14]....
        /*00d8*/ 	.word	0xffffffff


	//   ....[15]....
        /*00dc*/ 	.word	0xffffffff


	//   ....[16]....
        /*00e0*/ 	.word	0xffffffff


	//----- nvinfo : EIATTR_COOP_GROUP_INSTR_OFFSETS
	.align		4
.L_4319:
        /*00e4*/ 	.byte	0x04, 0x28
        /*00e6*/ 	.short	(.L_4321 - .L_4320)


	//   ....[0]....
.L_4320:
        /*00e8*/ 	.word	0x00002080


	//   ....[1]....
        /*00ec*/ 	.word	0x00002560


	//   ....[2]....
        /*00f0*/ 	.word	0x00005750


	//   ....[3]....
        /*00f4*/ 	.word	0x000068a0


	//   ....[4]....
        /*00f8*/ 	.word	0x00006f10


	//   ....[5]....
        /*00fc*/ 	.word	0x00006f20


	//   ....[6]....
        /*0100*/ 	.word	0x00006f50


	//   ....[7]....
        /*0104*/ 	.word	0x00006f70


	//   ....[8]....
        /*0108*/ 	.word	0x00006fa0


	//   ....[9]....
        /*010c*/ 	.word	0x00006fc0


	//   ....[10]....
        /*0110*/ 	.word	0x00006ff0


	//   ....[11]....
        /*0114*/ 	.word	0x00007010


	//   ....[12]....
        /*0118*/ 	.word	0x00007040


	//   ....[13]....
        /*011c*/ 	.word	0x00007060


	//   ....[14]....
        /*0120*/ 	.word	0x000070f0


	//   ....[15]....
        /*0124*/ 	.word	0x00007100


	//   ....[16]....
        /*0128*/ 	.word	0x00007c90


	//----- nvinfo : EIATTR_EXIT_INSTR_OFFSETS
	.align		4
.L_4321:
        /*012c*/ 	.byte	0x04, 0x1c
        /*012e*/ 	.short	(.L_4323 - .L_4322)


	//   ....[0]....
.L_4322:
        /*0130*/ 	.word	0x000002c0


	//   ....[1]....
        /*0134*/ 	.word	0x00001330


	//   ....[2]....
        /*0138*/ 	.word	0x000014d0


	//   ....[3]....
        /*013c*/ 	.word	0x000083b0


	//----- nvinfo : EIATTR_MAX_THREADS
	.align		4
.L_4323:
        /*0140*/ 	.byte	0x04, 0x05
        /*0142*/ 	.short	(.L_4325 - .L_4324)
.L_4324:
        /*0144*/ 	.word	0x00000080
        /*0148*/ 	.word	0x00000001
        /*014c*/ 	.word	0x00000001


	//----- nvinfo : EIATTR_CRS_STACK_SIZE
	.align		4
.L_4325:
        /*0150*/ 	.byte	0x04, 0x1e
        /*0152*/ 	.short	(.L_4327 - .L_4326)
.L_4326:
        /*0154*/ 	.word	0x00000000


	//----- nvinfo : EIATTR_CBANK_PARAM_SIZE
	.align		4
.L_4327:
        /*0158*/ 	.byte	0x03, 0x19
        /*015a*/ 	.short	0x0188


	//----- nvinfo : EIATTR_PARAM_CBANK
	.align		4
        /*015c*/ 	.byte	0x04, 0x0a
        /*015e*/ 	.short	(.L_4329 - .L_4328)
	.align		4
.L_4328:
        /*0160*/ 	.word	index@(.nv.constant0._Z25selective_scan_fwd_kernelI32Selective_Scan_fwd_kernel_traitsILi128ELi16ELi1ELb1ELb1ELb1ELb0ELb1EN3c108BFloat16EfS2_EEv13SSMParamsBase)
        /*0164*/ 	.short	0x0210
        /*0166*/ 	.short	0x0188


	//----- nvinfo : EIATTR_SW_WAR
	.align		4
.L_4329:
        /*0168*/ 	.byte	0x04, 0x36
        /*016a*/ 	.short	(.L_4331 - .L_4330)
.L_4330:
        /*016c*/ 	.word	0x00000008
.L_4331:


//--------------------- .nv.info._Z25selective_scan_fwd_kernelI32Selective_Scan_fwd_kernel_traitsILi128ELi16ELi1ELb1ELb1ELb1ELb1ELb0EN3c108BFloat16EfS2_EEv13SSMParamsBase --------------------------
	.section	.nv.info._Z25selective_scan_fwd_kernelI32Selective_Scan_fwd_kernel_traitsILi128ELi16ELi1ELb1ELb1ELb1ELb1ELb0EN3c108BFloat16EfS2_EEv13SSMParamsBase,"",@"SHT_CUDA_INFO"
	.sectionflags	@""
	.align	4


	//----- nvinfo : EIATTR_CUDA_API_VERSION
	.align		4
        /*0000*/ 	.byte	0x04, 0x37
        /*0002*/ 	.short	(.L_4333 - .L_4332)
.L_4332:
        /*0004*/ 	.word	0x00000082


	//----- nvinfo : EIATTR_KPARAM_INFO
	.align		4
.L_4333:
        /*0008*/ 	.byte	0x04, 0x17
        /*000a*/ 	.short	(.L_4335 - .L_4334)
.L_4334:
        /*000c*/ 	.word	0x00000000
        /*0010*/ 	.short	0x0000
        /*0012*/ 	.short	0x0000
        /*0014*/ 	.byte	0x00, 0xf0, 0x21, 0x06


	//----- nvinfo : EIATTR_SPARSE_MMA_MASK
	.align		4
.L_4335:
        /*0018*/ 	.byte	0x03, 0x50
        /*001a*/ 	.short	0x0000


	//----- nvinfo : EIATTR_MAXREG_COUNT
	.align		4
        /*001c*/ 	.byte	0x03, 0x1b
        /*001e*/ 	.short	0x00a8


	//----- nvinfo : EIATTR_NUM_BARRIERS
	.align		4
        /*0020*/ 	.byte	0x02, 0x4c
        /*0022*/ 	.byte	0x01
	.zero		1


	//----- nvinfo : EIATTR_ANNOTATIONS
	.align		4
        /*0024*/ 	.byte	0x04, 0x55
        /*0026*/ 	.short	(.L_4337 - .L_4336)


	//   ....[0]....
.L_4336:
        /*0028*/ 	.word	0x00000001
        /*002c*/ 	.byte	0x10, 0x0e, 0x00, 0x00, 0x01, 0x00, 0x00, 0x00, 0x50, 0x0e, 0x00, 0x00, 0x01, 0x00, 0x00, 0x00
        /*003c*/ 	.byte	0xb0, 0x14, 0x00, 0x00, 0x01, 0x00, 0x00, 0x00, 0xc0, 0x14, 0x00, 0x00


	//----- nvinfo : EIATTR_MERCURY_ISA_VERSION
	.align		4
.L_4337:
        /*0048*/ 	.byte	0x03, 0x5f
        /*004a*/ 	.short	0x0101


	//----- nvinfo : EIATTR_COOP_GROUP_MASK_REGIDS
	.align		4
        /*004c*/ 	.byte	0x04, 0x29
        /*004e*/ 	.short	(.L_4339 - .L_4338)


	//   ....[0]....
.L_4338:
        /*0050*/ 	.word	0xffffffff


	//   ....[1]....
        /*0054*/ 	.word	0xffffffff


	//   ....[2]....
        /*0058*/ 	.word	0xffffffff


	//   ....[3]....
        /*005c*/ 	.word	0xffffffff


	//   ....[4]....
        /*0060*/ 	.word	0xffffffff


	//   ....[5]....
        /*0064*/ 	.word	0xffffffff


	//   ....[6]....
        /*0068*/ 	.word	0xffffffff


	//   ....[7]....
        /*006c*/ 	.word	0xffffffff


	//   ....[8]....
        /*0070*/ 	.word	0xffffffff


	//   ....[9]....
        /*0074*/ 	.word	0xffffffff


	//   ....[10]....
        /*0078*/ 	.word	0xffffffff


	//   ....[11]....
        /*007c*/ 	.word	0xffffffff


	//   ....[12]....
        /*0080*/ 	.word	0xffffffff


	//   ....[13]....
        /*0084*/ 	.word	0xffffffff


	//   ....[14]....
        /*0088*/ 	.word	0xffffffff


	//   ....[15]....
        /*008c*/ 	.word	0xffffffff


	//   ....[16]....
        /*0090*/ 	.word	0xffffffff


	//   ....[17]....
        /*0094*/ 	.word	0xffffffff


	//   ....[18]....
        /*0098*/ 	.word	0xffffffff


	//----- nvinfo : EIATTR_COOP_GROUP_INSTR_OFFSETS
	.align		4
.L_4339:
        /*009c*/ 	.byte	0x04, 0x28
        /*009e*/ 	.short	(.L_4341 - .L_4340)


	//   ....[0]....
.L_4340:
        /*00a0*/ 	.word	0x000016d0


	//   ....[1]....
        /*00a4*/ 	.word	0x00001770


	//   ....[2]....
        /*00a8*/ 	.word	0x00004500


	//   ....[3]....
        /*00ac*/ 	.word	0x00004a60


	//   ....[4]....
        /*00b0*/ 	.word	0x00005380


	//   ....[5]....
        /*00b4*/ 	.word	0x00005390


	//   ....[6]....
        /*00b8*/ 	.word	0x000053c0


	//   ....[7]....
        /*00bc*/ 	.word	0x000053e0


	//   ....[8]....
        /*00c0*/ 	.word	0x00005410


	//   ....[9]....
        /*00c4*/ 	.word	0x00005430


	//   ....[10]....
        /*00c8*/ 	.word	0x00005460


	//   ....[11]....
        /*00cc*/ 	.word	0x00005480


	//   ....[12]....
        /*00d0*/ 	.word	0x000054b0


	//   ....[13]....
        /*00d4*/ 	.word	0x000054d0


	//   ....[14]....
        /*00d8*/ 	.word	0x00005590


	//   ....[15]....
        /*00dc*/ 	.word	0x000055a0


	//   ....[16]....
        /*00e0*/ 	.word	0x00005fe0


	//   ....[17]....
        /*00e4*/ 	.word	0x000062b0


	//   ....[18]....
        /*00e8*/ 	.word	0x00006b80


	//----- nvinfo : EIATTR_EXIT_INSTR_OFFSETS
	.align		4
.L_4341:
        /*00ec*/ 	.byte	0x04, 0x1c
        /*00ee*/ 	.short	(.L_4343 - .L_4342)


	//   ....[0]....
.L_4342:
        /*00f0*/ 	.word	0x000002b0


	//   ....[1]....
        /*00f4*/ 	.word	0x000012c0


	//   ....[2]....
        /*00f8*/ 	.word	0x00001580


	//   ....[3]....
        /*00fc*/ 	.word	0x00006cd0


	//----- nvinfo : EIATTR_MAX_THREADS
	.align		4
.L_4343:
        /*0100*/ 	.byte	0x04, 0x05
        /*0102*/ 	.short	(.L_4345 - .L_4344)
.L_4344:
        /*0104*/ 	.word	0x00000080
        /*0108*/ 	.word	0x00000001
        /*010c*/ 	.word	0x00000001


	//----- nvinfo : EIATTR_CRS_STACK_SIZE
	.align		4
.L_4345:
        /*0110*/ 	.byte	0x04, 0x1e
        /*0112*/ 	.short	(.L_4347 - .L_4346)
.L_4346:
        /*0114*/ 	.word	0x00000000


	//----- nvinfo : EIATTR_CBANK_PARAM_SIZE
	.align		4
.L_4347:
        /*0118*/ 	.byte	0x03, 0x19
        /*011a*/ 	.short	0x0188


	//----- nvinfo : EIATTR_PARAM_CBANK
	.align		4
        /*011c*/ 	.byte	0x04, 0x0a
        /*011e*/ 	.short	(.L_4349 - .L_4348)
	.align		4
.L_4348:
        /*0120*/ 	.word	index@(.nv.constant0._Z25selective_scan_fwd_kernelI32Selective_Scan_fwd_kernel_traitsILi128ELi16ELi1ELb1ELb1ELb1ELb1ELb0EN3c108BFloat16EfS2_EEv13SSMParamsBase)
        /*0124*/ 	.short	0x0210
        /*0126*/ 	.short	0x0188


	//----- nvinfo : EIATTR_SW_WAR
	.align		4
.L_4349:
        /*0128*/ 	.byte	0x04, 0x36
        /*012a*/ 	.short	(.L_4351 - .L_4350)
.L_4350:
        /*012c*/ 	.word	0x00000008
.L_4351:


//--------------------- .nv.info._Z25selective_scan_fwd_kernelI32Selective_Scan_fwd_kernel_traitsILi128ELi16ELi1ELb1ELb1ELb1ELb1ELb1EN3c108BFloat16EfS2_EEv13SSMParamsBase --------------------------
	.section	.nv.info._Z25selective_scan_fwd_kernelI32Selective_Scan_fwd_kernel_traitsILi128ELi16ELi1ELb1ELb1ELb1ELb1ELb1EN3c108BFloat16EfS2_EEv13SSMParamsBase,"",@"SHT_CUDA_INFO"
	.sectionflags	@""
	.align	4


	//----- nvinfo : EIATTR_CUDA_API_VERSION
	.align		4
        /*0000*/ 	.byte	0x04, 0x37
        /*0002*/ 	.short	(.L_4353 - .L_4352)
.L_4352:
        /*0004*/ 	.word	0x00000082


	//----- nvinfo : EIATTR_KPARAM_INFO
	.align		4
.L_4353:
        /*0008*/ 	.byte	0x04, 0x17
        /*000a*/ 	.short	(.L_4355 - .L_4354)
.L_4354:
        /*000c*/ 	.word	0x00000000
        /*0010*/ 	.short	0x0000
        /*0012*/ 	.short	0x0000
        /*0014*/ 	.byte	0x00, 0xf0, 0x21, 0x06


	//----- nvinfo : EIATTR_SPARSE_MMA_MASK
	.align		4
.L_4355:
        /*0018*/ 	.byte	0x03, 0x50
        /*001a*/ 	.short	0x0000


	//----- nvinfo : EIATTR_MAXREG_COUNT
	.align		4
        /*001c*/ 	.byte	0x03, 0x1b
        /*001e*/ 	.short	0x00a8


	//----- nvinfo : EIATTR_NUM_BARRIERS
	.align		4
        /*0020*/ 	.byte	0x02, 0x4c
        /*0022*/ 	.byte	0x01
	.zero		1


	//----- nvinfo : EIATTR_ANNOTATIONS
	.align		4
        /*0024*/ 	.byte	0x04, 0x55
        /*0026*/ 	.short	(.L_4357 - .L_4356)


	//   ....[0]....
.L_4356:
        /* <DEDUP_REMOVED lines=8> */


	//----- nvinfo : EIATTR_MERCURY_ISA_VERSION
	.align		4
.L_4357:
        /*0098*/ 	.byte	0x03, 0x5f
        /*009a*/ 	.short	0x0101


	//----- nvinfo : EIATTR_COOP_GROUP_MASK_REGIDS
	.align		4
        /*009c*/ 	.byte	0x04, 0x29
        /*009e*/ 	.short	(.L_4359 - .L_4358)


	//   ....[0]....
.L_4358:
        /*00a0*/ 	.word	0xffffffff


	//   ....[1]....
        /*00a4*/ 	.word	0xffffffff


	//   ....[2]....
        /*00a8*/ 	.word	0xffffffff


	//   ....[3]....
        /*00ac*/ 	.word	0xffffffff


	//   ....[4]....
        /*00b0*/ 	.word	0xffffffff


	//   ....[5]....
        /*00b4*/ 	.word	0xffffffff


	//   ....[6]....
        /*00b8*/ 	.word	0xffffffff


	//   ....[7]....
        /*00bc*/ 	.word	0xffffffff


	//   ....[8]....
        /*00c0*/ 	.word	0xffffffff


	//   ....[9]....
        /*00c4*/ 	.word	0xffffffff


	//   ....[10]....
        /*00c8*/ 	.word	0xffffffff


	//   ....[11]....
        /*00cc*/ 	.word	0xffffffff


	//   ....[12]....
        /*00d0*/ 	.word	0xffffffff


	//   ....[13]....
        /*00d4*/ 	.word	0xffffffff


	//   ....[14]....
        /*00d8*/ 	.word	0xffffffff


	//   ....[15]....
        /*00dc*/ 	.word	0xffffffff


	//   ....[16]....
        /*00e0*/ 	.word	0xffffffff


	//   ....[17]....
        /*00e4*/ 	.word	0xffffffff


	//   ....[18]....
        /*00e8*/ 	.word	0xffffffff


	//----- nvinfo : EIATTR_COOP_GROUP_INSTR_OFFSETS
	.align		4
.L_4359:
        /*00ec*/ 	.byte	0x04, 0x28
        /*00ee*/ 	.short	(.L_4361 - .L_4360)


	//   ....[0]....
.L_4360:
        /*00f0*/ 	.word	0x000020a0


	//   ....[1]....
        /*00f4*/ 	.word	0x00002560


	//   ....[2]....
        /*00f8*/ 	.word	0x00005750


	//   ....[3]....
        /*00fc*/ 	.word	0x000068a0


	//   ....[4]....
        /*0100*/ 	.word	0x00006f10


	//   ....[5]....
        /*0104*/ 	.word	0x00006f20


	//   ....[6]....
        /*0108*/ 	.word	0x00006f50


	//   ....[7]....
        /*010c*/ 	.word	0x00006f70


	//   ....[8]....
        /*0110*/ 	.word	0x00006fa0


	//   ....[9]....
        /*0114*/ 	.word	0x00006fc0


	//   ....[10]....
        /*0118*/ 	.word	0x00006ff0


	//   ....[11]....
        /*011c*/ 	.word	0x00007010


	//   ....[12]....
        /*0120*/ 	.word	0x00007040


	//   ....[13]....
        /*0124*/ 	.word	0x00007060


	//   ....[14]....
        /*0128*/ 	.word	0x000070f0


	//   ....[15]....
        /*012c*/ 	.word	0x00007100


	//   ....[16]....
        /*0130*/ 	.word	0x00007d30


	//   ....[17]....
        /*0134*/ 	.word	0x00008970


	//   ....[18]....
        /*0138*/ 	.word	0x000093a0


	//----- nvinfo : EIATTR_EXIT_INSTR_OFFSETS
	.align		4
.L_4361:
        /*013c*/ 	.byte	0x04, 0x1c
        /*013e*/ 	.short	(.L_4363 - .L_4362)


	//   ....[0]....
.L_4362:
        /*0140*/ 	.word	0x000002c0


	//   ....[1]....
        /*0144*/ 	.word	0x00001330


	//   ....[2]....
        /*0148*/ 	.word	0x000014d0


	//   ....[3]....
        /*014c*/ 	.word	0x000099a0


	//----- nvinfo : EIATTR_MAX_THREADS
	.align		4
.L_4363:
        /*0150*/ 	.byte	0x04, 0x05
        /*0152*/ 	.short	(.L_4365 - .L_4364)
.L_4364:
        /*0154*/ 	.word	0x00000080
        /*0158*/ 	.word	0x00000001
        /*015c*/ 	.word	0x00000001


	//----- nvinfo : EIATTR_CRS_STACK_SIZE
	.align		4
.L_4365:
        /*0160*/ 	.byte	0x04, 0x1e
        /*0162*/ 	.short	(.L_4367 - .L_4366)
.L_4366:
        /*0164*/ 	.word	0x00000000


	//----- nvinfo : EIATTR_CBANK_PARAM_SIZE
	.align		4
.L_4367:
        /*0168*/ 	.byte	0x03, 0x19
        /*016a*/ 	.short	0x0188


	//----- nvinfo : EIATTR_PARAM_CBANK
	.align		4
        /*016c*/ 	.byte	0x04, 0x0a
        /*016e*/ 	.short	(.L_4369 - .L_4368)
	.align		4
.L_4368:
        /*0170*/ 	.word	index@(.nv.constant0._Z25selective_scan_fwd_kernelI32Selective_Scan_fwd_kernel_traitsILi128ELi16ELi1ELb1ELb1ELb1ELb1ELb1EN3c108BFloat16EfS2_EEv13SSMParamsBase)
        /*0174*/ 	.short	0x0210
        /*0176*/ 	.short	0x0188


	//----- nvinfo : EIATTR_SW_WAR
	.align		4
.L_4369:
        /*0178*/ 	.byte	0x04, 0x36
        /*017a*/ 	.short	(.L_4371 - .L_4370)
.L_4370:
        /*017c*/ 	.word	0x00000008
.L_4371:


//--------------------- .nv.info._Z25selective_scan_fwd_kernelI32Selective_Scan_fwd_kernel_traitsILi32ELi16ELi1ELb0ELb1ELb1ELb0ELb0EN3c108BFloat16EfS2_EEv13SSMParamsBase --------------------------
	.section	.nv.info._Z25selective_scan_fwd_kernelI32Selective_Scan_fwd_kernel_traitsILi32ELi16ELi1ELb0ELb1ELb1ELb0ELb0EN3c108BFloat16EfS2_EEv13SSMParamsBase,"",@"SHT_CUDA_INFO"
	.sectionflags	@""
	.align	4


	//----- nvinfo : EIATTR_CUDA_API_VERSION
	.align		4
        /*0000*/ 	.byte	0x04, 0x37
        /*0002*/ 	.short	(.L_4373 - .L_4372)
.L_4372:
        /*0004*/ 	.word	0x00000082


	//----- nvinfo : EIATTR_KPARAM_INFO
	.align		4
.L_4373:
        /*0008*/ 	.byte	0x04, 0x17
        /*000a*/ 	.short	(.L_4375 - .L_4374)
.L_4374:
        /*000c*/ 	.word	0x00000000
        /*0010*/ 	.short	0x0000
        /*0012*/ 	.short	0x0000
        /*0014*/ 	.byte	0x00, 0xf0, 0x21, 0x06


	//----- nvinfo : EIATTR_SPARSE_MMA_MASK
	.align		4
.L_4375:
        /*0018*/ 	.byte	0x03, 0x50
        /*001a*/ 	.short	0x0000


	//----- nvinfo : EIATTR_MAXREG_COUNT
	.align		4
        /*001c*/ 	.byte	0x03, 0x1b
        /*001e*/ 	.short	0x00ff


	//----- nvinfo : EIATTR_NUM_BARRIERS
	.align		4
        /*0020*/ 	.byte	0x02, 0x4c
        /*0022*/ 	.byte	0x01
	.zero		1


	//----- nvinfo : EIATTR_MERCURY_ISA_VERSION
	.align		4
        /*0024*/ 	.byte	0x03, 0x5f
        /*0026*/ 	.short	0x0101


	//----- nvinfo : EIATTR_COOP_GROUP_MASK_REGIDS
	.align		4
        /*0028*/ 	.byte	0x04, 0x29
        /*002a*/ 	.short	(.L_4377 - .L_4376)


	//   ....[0]....
.L_4376:
        /*002c*/ 	.word	0xffffffff


	//   ....[1]....
        /*0030*/ 	.word	0xffffffff


	//   ....[2]....
        /*0034*/ 	.word	0xffffffff


	//   ....[3]....
        /*0038*/ 	.word	0xffffffff


	//   ....[4]....
        /*003c*/ 	.word	0xffffffff


	//   ....[5]....
        /*0040*/ 	.word	0xffffffff


	//   ....[6]....
        /*0044*/ 	.word	0xffffffff


	//   ....[7]....
        /*0048*/ 	.word	0xffffffff


	//   ....[8]....
        /*004c*/ 	.word	0xffffffff


	//   ....[9]....
        /*0050*/ 	.word	0xffffffff


	//   ....[10]....
        /*0054*/ 	.word	0xffffffff


	//   ....[11]....
        /*0058*/ 	.word	0xffffffff


	//   ....[12]....
        /*005c*/ 	.word	0xffffffff


	//   ....[13]....
        /*0060*/ 	.word	0xffffffff


	//   ....[14]....
        /*0064*/ 	.word	0xffffffff


	//   ....[15]....
        /*0068*/ 	.word	0xffffffff


	//   ....[16]....
        /*006c*/ 	.word	0xffffffff


	//----- nvinfo : EIATTR_COOP_GROUP_INSTR_OFFSETS
	.align		4
.L_4377:
        /*0070*/ 	.byte	0x04, 0x28
        /*0072*/ 	.short	(.L_4379 - .L_4378)


	//   ....[0]....
.L_4378:
        /*0074*/ 	.word	0x00001e70


	//   ....[1]....
        /*0078*/ 	.word	0x00002320


	//   ....[2]....
        /*007c*/ 	.word	0x00005490


	//   ....[3]....
        /*0080*/ 	.word	0x000065f0


	//   ....[4]....
        /*0084*/ 	.word	0x00006c10


	//   ....[5]....
        /*0088*/ 	.word	0x00006c20


	//   ....[6]....
        /*008c*/ 	.word	0x00006c50


	//   ....[7]....
        /*0090*/ 	.word	0x00006c70


	//   ....[8]....
        /*0094*/ 	.word	0x00006ca0


	//   ....[9]....
        /*0098*/ 	.word	0x00006cc0


	//   ....[10]....
        /*009c*/ 	.word	0x00006cf0


	//   ....[11]....
        /*00a0*/ 	.word	0x00006d10


	//   ....[12]....
        /*00a4*/ 	.word	0x00006d40


	//   ....[13]....
        /*00a8*/ 	.word	0x00006d60


	//   ....[14]....
        /*00ac*/ 	.word	0x00006da0


	//   ....[15]....
        /*00b0*/ 	.word	0x00006db0


	//   ....[16]....
        /*00b4*/ 	.word	0x000077a0


	//----- nvinfo : EIATTR_EXIT_INSTR_OFFSETS
	.align		4
.L_4379:
        /*00b8*/ 	.byte	0x04, 0x1c
        /*00ba*/ 	.short	(.L_4381 - .L_4380)


	//   ....[0]....
.L_4380:
        /*00bc*/ 	.word	0x000002a0


	//   ....[1]....
        /*00c0*/ 	.word	0x00001250


	//   ....[2]....
        /*00c4*/ 	.word	0x000013c0


	//   ....[3]....
        /*00c8*/ 	.word	0x00007e60


	//----- nvinfo : EIATTR_MAX_THREADS
	.align		4
.L_4381:
        /*00cc*/ 	.byte	0x04, 0x05
        /*00ce*/ 	.short	(.L_4383 - .L_4382)
.L_4382:
        /*00d0*/ 	.word	0x00000020
        /*00d4*/ 	.word	0x00000001
        /*00d8*/ 	.word	0x00000001


	//----- nvinfo : EIATTR_CRS_STACK_SIZE
	.align		4
.L_4383:
        /*00dc*/ 	.byte	0x04, 0x1e
        /*00de*/ 	.short	(.L_4385 - .L_4384)
.L_4384:
        /*00e0*/ 	.word	0x00000000


	//----- nvinfo : EIATTR_CBANK_PARAM_SIZE
	.align		4
.L_4385:
        /*00e4*/ 	.byte	0x03, 0x19
        /*00e6*/ 	.short	0x0188


	//----- nvinfo : EIATTR_PARAM_CBANK
	.align		4
        /*00e8*/ 	.byte	0x04, 0x0a
        /*00ea*/ 	.short	(.L_4387 - .L_4386)
	.align		4
.L_4386:
        /*00ec*/ 	.word	index@(.nv.constant0._Z25selective_scan_fwd_kernelI32Selective_Scan_fwd_kernel_traitsILi32ELi16ELi1ELb0ELb1ELb1ELb0ELb0EN3c108BFloat16EfS2_EEv13SSMParamsBase)
        /*00f0*/ 	.short	0x0210
        /*00f2*/ 	.short	0x0188


	//----- nvinfo : EIATTR_SW_WAR
	.align		4
.L_4387:
        /*00f4*/ 	.byte	0x04, 0x36
        /*00f6*/ 	.short	(.L_4389 - .L_4388)
.L_4388:
        /*00f8*/ 	.word	0x00000008
.L_4389:


//--------------------- .nv.info._Z25selective_scan_fwd_kernelI32Selective_Scan_fwd_kernel_traitsILi32ELi16ELi1ELb0ELb1ELb1ELb0ELb1EN3c108BFloat16EfS2_EEv13SSMParamsBase --------------------------
	.section	.nv.info._Z25selective_scan_fwd_kernelI32Selective_Scan_fwd_kernel_traitsILi32ELi16ELi1ELb0ELb1ELb1ELb0ELb1EN3c108BFloat16EfS2_EEv13SSMParamsBase,"",@"SHT_CUDA_INFO"
	.sectionflags	@""
	.align	4


	//----- nvinfo : EIATTR_CUDA_API_VERSION
	.align		4
        /*0000*/ 	.byte	0x04, 0x37
        /*0002*/ 	.short	(.L_4391 - .L_4390)
.L_4390:
        /*0004*/ 	.word	0x00000082


	//----- nvinfo : EIATTR_KPARAM_INFO
	.align		4
.L_4391:
        /*0008*/ 	.byte	0x04, 0x17
        /*000a*/ 	.short	(.L_4393 - .L_4392)
.L_4392:
        /*000c*/ 	.word	0x00000000
        /*0010*/ 	.short	0x0000
        /*0012*/ 	.short	0x0000
        /*0014*/ 	.byte	0x00, 0xf0, 0x21, 0x06


	//----- nvinfo : EIATTR_SPARSE_MMA_MASK
	.align		4
.L_4393:
        /*0018*/ 	.byte	0x03, 0x50
        /*001a*/ 	.short	0x0000


	//----- nvinfo : EIATTR_MAXREG_COUNT
	.align		4
        /*001c*/ 	.byte	0x03, 0x1b
        /*001e*/ 	.short	0x00ff


	//----- nvinfo : EIATTR_NUM_BARRIERS
	.align		4
        /*0020*/ 	.byte	0x02, 0x4c
        /*0022*/ 	.byte	0x01
	.zero		1


	//----- nvinfo : EIATTR_MERCURY_ISA_VERSION
	.align		4
        /*0024*/ 	.byte	0x03, 0x5f
        /*0026*/ 	.short	0x0101


	//----- nvinfo : EIATTR_COOP_GROUP_MASK_REGIDS
	.align		4
        /*0028*/ 	.byte	0x04, 0x29
        /*002a*/ 	.short	(.L_4395 - .L_4394)


	//   ....[0]....
.L_4394:
        /*002c*/ 	.word	0xffffffff


	//   ....[1]....
        /*0030*/ 	.word	0xffffffff


	//   ....[2]....
        /*0034*/ 	.word	0xffffffff


	//   ....[3]....
        /*0038*/ 	.word	0xffffffff


	//   ....[4]....
        /*003c*/ 	.word	0xffffffff


	//   ....[5]....
        /*0040*/ 	.word	0xffffffff


	//   ....[6]....
        /*0044*/ 	.word	0xffffffff


	//   ....[7]....
        /*0048*/ 	.word	0xffffffff


	//   ....[8]....
        /*004c*/ 	.word	0xffffffff


	//   ....[9]....
        /*0050*/ 	.word	0xffffffff


	//   ....[10]....
        /*0054*/ 	.word	0xffffffff


	//   ....[11]....
        /*0058*/ 	.word	0xffffffff


	//   ....[12]....
        /*005c*/ 	.word	0xffffffff


	//   ....[13]....
        /*0060*/ 	.word	0xffffffff


	//   ....[14]....
        /*0064*/ 	.word	0xffffffff


	//   ....[15]....
        /*0068*/ 	.word	0xffffffff


	//   ....[16]....
        /*006c*/ 	.word	0xffffffff


	//----- nvinfo : EIATTR_COOP_GROUP_INSTR_OFFSETS
	.align		4
.L_4395:
        /*0070*/ 	.byte	0x04, 0x28
        /*0072*/ 	.short	(.L_4397 - .L_4396)


	//   ....[0]....
.L_4396:
        /*0074*/ 	.word	0x00001eb0


	//   ....[1]....
        /*0078*/ 	.word	0x00002370


	//   ....[2]....
        /*007c*/ 	.word	0x000054f0


	//   ....[3]....
        /*0080*/ 	.word	0x00006650


	//   ....[4]....
        /*0084*/ 	.word	0x00006c70


	//   ....[5]....
        /*0088*/ 	.word	0x00006c80


	//   ....[6]....
        /*008c*/ 	.word	0x00006cb0


	//   ....[7]....
        /*0090*/ 	.word	0x00006cd0


	//   ....[8]....
        /*0094*/ 	.word	0x00006d00


	//   ....[9]....
        /*0098*/ 	.word	0x00006d20


	//   ....[10]....
        /*009c*/ 	.word	0x00006d50


	//   ....[11]....
        /*00a0*/ 	.word	0x00006d70


	//   ....[12]....
        /*00a4*/ 	.word	0x00006da0


	//   ....[13]....
        /*00a8*/ 	.word	0x00006dc0


	//   ....[14]....
        /*00ac*/ 	.word	0x00006e00


	//   ....[15]....
        /*00b0*/ 	.word	0x00006e10


	//   ....[16]....
        /*00b4*/ 	.word	0x000077f0


	//----- nvinfo : EIATTR_EXIT_INSTR_OFFSETS
	.align		4
.L_4397:
        /*00b8*/ 	.byte	0x04, 0x1c
        /*00ba*/ 	.short	(.L_4399 - .L_4398)


	//   ....[0]....
.L_4398:
        /*00bc*/ 	.word	0x000002b0


	//   ....[1]....
        /*00c0*/ 	.word	0x000012b0


	//   ....[2]....
        /*00c4*/ 	.word	0x00001410


	//   ....[3]....
        /*00c8*/ 	.word	0x00007f10


	//----- nvinfo : EIATTR_MAX_THREADS
	.align		4
.L_4399:
        /*00cc*/ 	.byte	0x04, 0x05
        /*00ce*/ 	.short	(.L_4401 - .L_4400)
.L_4400:
        /*00d0*/ 	.word	0x00000020
        /*00d4*/ 	.word	0x00000001
        /*00d8*/ 	.word	0x00000001


	//----- nvinfo : EIATTR_CRS_STACK_SIZE
	.align		4
.L_4401:
        /*00dc*/ 	.byte	0x04, 0x1e
        /*00de*/ 	.short	(.L_4403 - .L_4402)
.L_4402:
        /*00e0*/ 	.word	0x00000000


	//----- nvinfo : EIATTR_CBANK_PARAM_SIZE
	.align		4
.L_4403:
        /*00e4*/ 	.byte	0x03, 0x19
        /*00e6*/ 	.short	0x0188


	//----- nvinfo : EIATTR_PARAM_CBANK
	.align		4
        /*00e8*/ 	.byte	0x04, 0x0a
        /*00ea*/ 	.short	(.L_4405 - .L_4404)
	.align		4
.L_4404:
        /*00ec*/ 	.word	index@(.nv.constant0._Z25selective_scan_fwd_kernelI32Selective_Scan_fwd_kernel_traitsILi32ELi16ELi1ELb0ELb1ELb1ELb0ELb1EN3c108BFloat16EfS2_EEv13SSMParamsBase)
        /*00f0*/ 	.short	0x0210
        /*00f2*/ 	.short	0x0188


	//----- nvinfo : EIATTR_SW_WAR
	.align		4
.L_4405:
        /*00f4*/ 	.byte	0x04, 0x36
        /*00f6*/ 	.short	(.L_4407 - .L_4406)
.L_4406:
        /*00f8*/ 	.word	0x00000008
.L_4407:


//--------------------- .nv.info._Z25selective_scan_fwd_kernelI32Selective_Scan_fwd_kernel_traitsILi32ELi16ELi1ELb0ELb1ELb1ELb1ELb0EN3c108BFloat16EfS2_EEv13SSMParamsBase --------------------------
	.section	.nv.info._Z25selective_scan_fwd_kernelI32Selective_Scan_fwd_kernel_traitsILi32ELi16ELi1ELb0ELb1ELb1ELb1ELb0EN3c108BFloat16EfS2_EEv13SSMParamsBase,"",@"SHT_CUDA_INFO"
	.sectionflags	@""
	.align	4


	//----- nvinfo : EIATTR_CUDA_API_VERSION
	.align		4
        /*0000*/ 	.byte	0x04, 0x37
        /*0002*/ 	.short	(.L_4409 - .L_4408)
.L_4408:
        /*0004*/ 	.word	0x00000082


	//----- nvinfo : EIATTR_KPARAM_INFO
	.align		4
.L_4409:
        /*0008*/ 	.byte	0x04, 0x17
        /*000a*/ 	.short	(.L_4411 - .L_4410)
.L_4410:
        /*000c*/ 	.word	0x00000000
        /*0010*/ 	.short	0x0000
        /*0012*/ 	.short	0x0000
        /*0014*/ 	.byte	0x00, 0xf0, 0x21, 0x06


	//----- nvinfo : EIATTR_SPARSE_MMA_MASK
	.align		4
.L_4411:
        /*0018*/ 	.byte	0x03, 0x50
        /*001a*/ 	.short	0x0000


	//----- nvinfo : EIATTR_MAXREG_COUNT
	.align		4
        /*001c*/ 	.byte	0x03, 0x1b
        /*001e*/ 	.short	0x00ff


	//----- nvinfo : EIATTR_NUM_BARRIERS
	.align		4
        /*0020*/ 	.byte	0x02, 0x4c
        /*0022*/ 	.byte	0x01
	.zero		1


	//----- nvinfo : EIATTR_MERCURY_ISA_VERSION
	.align		4
        /*0024*/ 	.byte	0x03, 0x5f
        /*0026*/ 	.short	0x0101


	//----- nvinfo : EIATTR_COOP_GROUP_MASK_REGIDS
	.align		4
        /*0028*/ 	.byte	0x04, 0x29
        /*002a*/ 	.short	(.L_4413 - .L_4412)


	//   ....[0]....
.L_4412:
        /*002c*/ 	.word	0xffffffff


	//   ....[1]....
        /*0030*/ 	.word	0xffffffff


	//   ....[2]....
        /*0034*/ 	.word	0xffffffff


	//   ....[3]....
        /*0038*/ 	.word	0xffffffff


	//   ....[4]....
        /*003c*/ 	.word	0xffffffff


	//   ....[5]....
        /*0040*/ 	.word	0xffffffff


	//   ....[6]....
        /*0044*/ 	.word	0xffffffff


	//   ....[7]....
        /*0048*/ 	.word	0xffffffff


	//   ....[8]....
        /*004c*/ 	.word	0xffffffff


	//   ....[9]....
        /*0050*/ 	.word	0xffffffff


	//   ....[10]....
        /*0054*/ 	.word	0xffffffff


	//   ....[11]....
        /*0058*/ 	.word	0xffffffff


	//   ....[12]....
        /*005c*/ 	.word	0xffffffff


	//   ....[13]....
        /*0060*/ 	.word	0xffffffff


	//   ....[14]....
        /*0064*/ 	.word	0xffffffff


	//   ....[15]....
        /*0068*/ 	.word	0xffffffff


	//   ....[16]....
        /*006c*/ 	.word	0xffffffff


	//   ....[17]....
        /*0070*/ 	.word	0xffffffff


	//   ....[18]....
        /*0074*/ 	.word	0xffffffff


	//----- nvinfo : EIATTR_COOP_GROUP_INSTR_OFFSETS
	.align		4
.L_4413:
        /*0078*/ 	.byte	0x04, 0x28
        /*007a*/ 	.short	(.L_4415 - .L_4414)


	//   ....[0]....
.L_4414:
        /*007c*/ 	.word	0x00001ee0


	//   ....[1]....
        /*0080*/ 	.word	0x00002390


	//   ....[2]....
        /*0084*/ 	.word	0x00005530


	//   ....[3]....
        /*0088*/ 	.word	0x00006690


	//   ....[4]....
        /*008c*/ 	.word	0x00006cb0


	//   ....[5]....
        /*0090*/ 	.word	0x00006cc0


	//   ....[6]....
        /*0094*/ 	.word	0x00006cf0


	//   ....[7]....
        /*0098*/ 	.word	0x00006d10


	//   ....[8]....
        /*009c*/ 	.word	0x00006d40


	//   ....[9]....
        /*00a0*/ 	.word	0x00006d60


	//   ....[10]....
        /*00a4*/ 	.word	0x00006d90


	//   ....[11]....
        /*00a8*/ 	.word	0x00006db0


	//   ....[12]....
        /*00ac*/ 	.word	0x00006de0


	//   ....[13]....
        /*00b0*/ 	.word	0x00006e00


	//   ....[14]....
        /*00b4*/ 	.word	0x00006e40


	//   ....[15]....
        /*00b8*/ 	.word	0x00006e50


	//   ....[16]....
        /*00bc*/ 	.word	0x000078f0


	//   ....[17]....
        /*00c0*/ 	.word	0x00008540


	//   ....[18]....
        /*00c4*/ 	.word	0x00008f80


	//----- nvinfo : EIATTR_EXIT_INSTR_OFFSETS
	.align		4
.L_4415:
        /*00c8*/ 	.byte	0x04, 0x1c
        /*00ca*/ 	.short	(.L_4417 - .L_4416)


	//   ....[0]....
.L_4416:
        /*00cc*/ 	.word	0x000002a0


	//   ....[1]....
        /*00d0*/ 	.word	0x00001270


	//   ....[2]....
        /*00d4*/ 	.word	0x000013f0


	//   ....[3]....
        /*00d8*/ 	.word	0x00009570


	//----- nvinfo : EIATTR_MAX_THREADS
	.align		4
.L_4417:
        /*00dc*/ 	.byte	0x04, 0x05
        /*00de*/ 	.short	(.L_4419 - .L_4418)
.L_4418:
        /*00e0*/ 	.word	0x00000020
        /*00e4*/ 	.word	0x00000001
        /*00e8*/ 	.word	0x00000001


	//----- nvinfo : EIATTR_CRS_STACK_SIZE
	.align		4
.L_4419:
        /*00ec*/ 	.byte	0x04, 0x1e
        /*00ee*/ 	.short	(.L_4421 - .L_4420)
.L_4420:
        /*00f0*/ 	.word	0x00000000


	//----- nvinfo : EIATTR_CBANK_PARAM_SIZE
	.align		4
.L_4421:
        /*00f4*/ 	.byte	0x03, 0x19
        /*00f6*/ 	.short	0x0188


	//----- nvinfo : EIATTR_PARAM_CBANK
	.align		4
        /*00f8*/ 	.byte	0x04, 0x0a
        /*00fa*/ 	.short	(.L_4423 - .L_4422)
	.align		4
.L_4422:
        /*00fc*/ 	.word	index@(.nv.constant0._Z25selective_scan_fwd_kernelI32Selective_Scan_fwd_kernel_traitsILi32ELi16ELi1ELb0ELb1ELb1ELb1ELb0EN3c108BFloat16EfS2_EEv13SSMParamsBase)
        /*0100*/ 	.short	0x0210
        /*0102*/ 	.short	0x0188


	//----- nvinfo : EIATTR_SW_WAR
	.align		4
.L_4423:
        /*0104*/ 	.byte	0x04, 0x36
        /*0106*/ 	.short	(.L_4425 - .L_4424)
.L_4424:
        /*0108*/ 	.word	0x00000008
.L_4425:


//--------------------- .nv.info._Z25selective_scan_fwd_kernelI32Selective_Scan_fwd_kernel_traitsILi32ELi16ELi1ELb0ELb1ELb1ELb1ELb1EN3c108BFloat16EfS2_EEv13SSMParamsBase --------------------------
	.section	.nv.info._Z25selective_scan_fwd_kernelI32Selective_Scan_fwd_kernel_traitsILi32ELi16ELi1ELb0ELb1ELb1ELb1ELb1EN3c108BFloat16EfS2_EEv13SSMParamsBase,"",@"SHT_CUDA_INFO"
	.sectionflags	@""
	.align	4


	//----- nvinfo : EIATTR_CUDA_API_VERSION
	.align		4
        /*0000*/ 	.byte	0x04, 0x37
        /*0002*/ 	.short	(.L_4427 - .L_4426)
.L_4426:
        /*0004*/ 	.word	0x00000082


	//----- nvinfo : EIATTR_KPARAM_INFO
	.align		4
.L_4427:
        /*0008*/ 	.byte	0x04, 0x17
        /*000a*/ 	.short	(.L_4429 - .L_4428)
.L_4428:
        /*000c*/ 	.word	0x00000000
        /*0010*/ 	.short	0x0000
        /*0012*/ 	.short	0x0000
        /*0014*/ 	.byte	0x00, 0xf0, 0x21, 0x06


	//----- nvinfo : EIATTR_SPARSE_MMA_MASK
	.align		4
.L_4429:
        /*0018*/ 	.byte	0x03, 0x50
        /*001a*/ 	.short	0x0000


	//----- nvinfo : EIATTR_MAXREG_COUNT
	.align		4
        /*001c*/ 	.byte	0x03, 0x1b
        /*001e*/ 	.short	0x00ff


	//----- nvinfo : EIATTR_NUM_BARRIERS
	.align		4
        /*0020*/ 	.byte	0x02, 0x4c
        /*0022*/ 	.byte	0x01
	.zero		1


	//----- nvinfo : EIATTR_MERCURY_ISA_VERSION
	.align		4
        /*0024*/ 	.byte	0x03, 0x5f
        /*0026*/ 	.short	0x0101


	//----- nvinfo : EIATTR_COOP_GROUP_MASK_REGIDS
	.align		4
        /*0028*/ 	.byte	0x04, 0x29
        /*002a*/ 	.short	(.L_4431 - .L_4430)


	//   ....[0]....
.L_4430:
        /*002c*/ 	.word	0xffffffff


	//   ....[1]....
        /*0030*/ 	.word	0xffffffff


	//   ....[2]....
        /*0034*/ 	.word	0xffffffff


	//   ....[3]....
        /*0038*/ 	.word	0xffffffff


	//   ....[4]....
        /*003c*/ 	.word	0xffffffff


	//   ....[5]....
        /*0040*/ 	.word	0xffffffff


	//   ....[6]....
        /*0044*/ 	.word	0xffffffff


	//   ....[7]....
        /*0048*/ 	.word	0xffffffff


	//   ....[8]....
        /*004c*/ 	.word	0xffffffff


	//   ....[9]....
        /*0050*/ 	.word	0xffffffff


	//   ....[10]....
        /*0054*/ 	.word	0xffffffff


	//   ....[11]....
        /*0058*/ 	.word	0xffffffff


	//   ....[12]....
        /*005c*/ 	.word	0xffffffff


	//   ....[13]....
        /*0060*/ 	.word	0xffffffff


	//   ....[14]....
        /*0064*/ 	.word	0xffffffff


	//   ....[15]....
        /*0068*/ 	.word	0xffffffff


	//   ....[16]....
        /*006c*/ 	.word	0xffffffff


	//   ....[17]....
        /*0070*/ 	.word	0xffffffff


	//   ....[18]....
        /*0074*/ 	.word	0xffffffff


	//----- nvinfo : EIATTR_COOP_GROUP_INSTR_OFFSETS
	.align		4
.L_4431:
        /*0078*/ 	.byte	0x04, 0x28
        /*007a*/ 	.short	(.L_4433 - .L_4432)


	//   ....[0]....
.L_4432:
        /*007c*/ 	.word	0x00001e60


	//   ....[1]....
        /*0080*/ 	.word	0x000022f0


	//   ....[2]....
        /*0084*/ 	.word	0x00005470


	//   ....[3]....
        /*0088*/ 	.word	0x000065d0


	//   ....[4]....
        /*008c*/ 	.word	0x00006bf0


	//   ....[5]....
        /*0090*/ 	.word	0x00006c00


	//   ....[6]....
        /*0094*/ 	.word	0x00006c30


	//   ....[7]....
        /*0098*/ 	.word	0x00006c50


	//   ....[8]....
        /*009c*/ 	.word	0x00006c80


	//   ....[9]....
        /*00a0*/ 	.word	0x00006ca0


	//   ....[10]....
        /*00a4*/ 	.word	0x00006cd0


	//   ....[11]....
        /*00a8*/ 	.word	0x00006cf0


	//   ....[12]....
        /*00ac*/ 	.word	0x00006d20


	//   ....[13]....
        /*00b0*/ 	.word	0x00006d40


	//   ....[14]....
        /*00b4*/ 	.word	0x00006d80


	//   ....[15]....
        /*00b8*/ 	.word	0x00006d90


	//   ....[16]....
        /*00bc*/ 	.word	0x00007820


	//   ....[17]....
        /*00c0*/ 	.word	0x00008460


	//   ....[18]....
        /*00c4*/ 	.word	0x00008e80


	//----- nvinfo : EIATTR_EXIT_INSTR_OFFSETS
	.align		4
.L_4433:
        /*00c8*/ 	.byte	0x04, 0x1c
        /*00ca*/ 	.short	(.L_4435 - .L_4434)


	//   ....[0]....
.L_4434:
        /*00cc*/ 	.word	0x000002a0


	//   ....[1]....
        /*00d0*/ 	.word	0x00001250


	//   ....[2]....
        /*00d4*/ 	.word	0x00001390


	//   ....[3]....
        /*00d8*/ 	.word	0x00009410


	//----- nvinfo : EIATTR_MAX_THREADS
	.align		4
.L_4435:
        /*00dc*/ 	.byte	0x04, 0x05
        /*00de*/ 	.short	(.L_4437 - .L_4436)
.L_4436:
        /*00e0*/ 	.word	0x00000020
        /*00e4*/ 	.word	0x00000001
        /*00e8*/ 	.word	0x00000001


	//----- nvinfo : EIATTR_CRS_STACK_SIZE
	.align		4
.L_4437:
        /*00ec*/ 	.byte	0x04, 0x1e
        /*00ee*/ 	.short	(.L_4439 - .L_4438)
.L_4438:
        /*00f0*/ 	.word	0x00000000


	//----- nvinfo : EIATTR_CBANK_PARAM_SIZE
	.align		4
.L_4439:
        /*00f4*/ 	.byte	0x03, 0x19
        /*00f6*/ 	.short	0x0188


	//----- nvinfo : EIATTR_PARAM_CBANK
	.align		4
        /*00f8*/ 	.byte	0x04, 0x0a
        /*00fa*/ 	.short	(.L_4441 - .L_4440)
	.align		4
.L_4440:
        /*00fc*/ 	.word	index@(.nv.constant0._Z25selective_scan_fwd_kernelI32Selective_Scan_fwd_kernel_traitsILi32ELi16ELi1ELb0ELb1ELb1ELb1ELb1EN3c108BFloat16EfS2_EEv13SSMParamsBase)
        /*0100*/ 	.short	0x0210
        /*0102*/ 	.short	0x0188


	//----- nvinfo : EIATTR_SW_WAR
	.align		4
.L_4441:
        /*0104*/ 	.byte	0x04, 0x36
        /*0106*/ 	.short	(.L_4443 - .L_4442)
.L_4442:
        /*0108*/ 	.word	0x00000008
.L_4443:


//--------------------- .nv.info._Z25selective_scan_fwd_kernelI32Selective_Scan_fwd_kernel_traitsILi32ELi16ELi1ELb1ELb1ELb1ELb0ELb0EN3c108BFloat16EfS2_EEv13SSMParamsBase --------------------------
	.section	.nv.info._Z25selective_scan_fwd_kernelI32Selective_Scan_fwd_kernel_traitsILi32ELi16ELi1ELb1ELb1ELb1ELb0ELb0EN3c108BFloat16EfS2_EEv13SSMParamsBase,"",@"SHT_CUDA_INFO"
	.sectionflags	@""
	.align	4


	//----- nvinfo : EIATTR_CUDA_API_VERSION
	.align		4
        /*0000*/ 	.byte	0x04, 0x37
        /*0002*/ 	.short	(.L_4445 - .L_4444)
.L_4444:
        /*0004*/ 	.word	0x00000082


	//----- nvinfo : EIATTR_KPARAM_INFO
	.align		4
.L_4445:
        /*0008*/ 	.byte	0x04, 0x17
        /*000a*/ 	.short	(.L_4447 - .L_4446)
.L_4446:
        /*000c*/ 	.word	0x00000000
        /*0010*/ 	.short	0x0000
        /*0012*/ 	.short	0x0000
        /*0014*/ 	.byte	0x00, 0xf0, 0x21, 0x06


	//----- nvinfo : EIATTR_SPARSE_MMA_MASK
	.align		4
.L_4447:
        /*0018*/ 	.byte	0x03, 0x50
        /*001a*/ 	.short	0x0000


	//----- nvinfo : EIATTR_MAXREG_COUNT
	.align		4
        /*001c*/ 	.byte	0x03, 0x1b
        /*001e*/ 	.short	0x00ff


	//----- nvinfo : EIATTR_NUM_BARRIERS
	.align		4
        /*0020*/ 	.byte	0x02, 0x4c
        /*0022*/ 	.byte	0x01
	.zero		1


	//----- nvinfo : EIATTR_MERCURY_ISA_VERSION
	.align		4
        /*0024*/ 	.byte	0x03, 0x5f
        /*0026*/ 	.short	0x0101


	//----- nvinfo : EIATTR_COOP_GROUP_MASK_REGIDS
	.align		4
        /*0028*/ 	.byte	0x04, 0x29
        /*002a*/ 	.short	(.L_4449 - .L_4448)


	//   ....[0]....
.L_4448:
        /*002c*/ 	.word	0xffffffff


	//   ....[1]....
        /*0030*/ 	.word	0xffffffff


	//   ....[2]....
        /*0034*/ 	.word	0xffffffff


	//   ....[3]....
        /*0038*/ 	.word	0xffffffff


	//   ....[4]....
        /*003c*/ 	.word	0xffffffff


	//   ....[5]....
        /*0040*/ 	.word	0xffffffff


	//   ....[6]....
        /*0044*/ 	.word	0xffffffff


	//   ....[7]....
        /*0048*/ 	.word	0xffffffff


	//   ....[8]....
        /*004c*/ 	.word	0xffffffff


	//   ....[9]....
        /*0050*/ 	.word	0xffffffff


	//   ....[10]....
        /*0054*/ 	.word	0xffffffff


	//   ....[11]....
        /*0058*/ 	.word	0xffffffff


	//   ....[12]....
        /*005c*/ 	.word	0xffffffff


	//   ....[13]....
        /*0060*/ 	.word	0xffffffff


	//   ....[14]....
        /*0064*/ 	.word	0xffffffff


	//   ....[15]....
        /*0068*/ 	.word	0xffffffff


	//   ....[16]....
        /*006c*/ 	.word	0xffffffff


	//----- nvinfo : EIATTR_COOP_GROUP_INSTR_OFFSETS
	.align		4
.L_4449:
        /*0070*/ 	.byte	0x04, 0x28
        /*0072*/ 	.short	(.L_4451 - .L_4450)


	//   ....[0]....
.L_4450:
        /*0074*/ 	.word	0x00001680


	//   ....[1]....
        /*0078*/ 	.word	0x00001720


	//   ....[2]....
        /*007c*/ 	.word	0x00004430


	//   ....[3]....
        /*0080*/ 	.word	0x00004780


	//   ....[4]....
        /*0084*/ 	.word	0x00005280


	//   ....[5]....
        /*0088*/ 	.word	0x00005290


	//   ....[6]....
        /*008c*/ 	.word	0x000052c0


	//   ....[7]....
        /*0090*/ 	.word	0x000052e0


	//   ....[8]....
        /*0094*/ 	.word	0x00005310


	//   ....[9]....
        /*0098*/ 	.word	0x00005330


	//   ....[10]....
        /*009c*/ 	.word	0x00005360


	//   ....[11]....
        /*00a0*/ 	.word	0x00005380


	//   ....[12]....
        /*00a4*/ 	.word	0x000053b0


	//   ....[13]....
        /*00a8*/ 	.word	0x000053d0


	//   ....[14]....
        /*00ac*/ 	.word	0x00005400


	//   ....[15]....
        /*00b0*/ 	.word	0x00005440


	//   ....[16]....
        /*00b4*/ 	.word	0x00005cf0


	//----- nvinfo : EIATTR_EXIT_INSTR_OFFSETS
	.align		4
.L_4451:
        /*00b8*/ 	.byte	0x04, 0x1c
        /*00ba*/ 	.short	(.L_4453 - .L_4452)


	//   ....[0]....
.L_4452:
        /*00bc*/ 	.word	0x000002a0


	//   ....[1]....
        /*00c0*/ 	.word	0x000012a0


	//   ....[2]....
        /*00c4*/ 	.word	0x00001550


	//   ....[3]....
        /*00c8*/ 	.word	0x00005e40


	//----- nvinfo : EIATTR_MAX_THREADS
	.align		4
.L_4453:
        /*00cc*/ 	.byte	0x04, 0x05
        /*00ce*/ 	.short	(.L_4455 - .L_4454)
.L_4454:
        /*00d0*/ 	.word	0x00000020
        /*00d4*/ 	.word	0x00000001
        /*00d8*/ 	.word	0x00000001


	//----- nvinfo : EIATTR_CRS_STACK_SIZE
	.align		4
.L_4455:
        /*00dc*/ 	.byte	0x04, 0x1e
        /*00de*/ 	.short	(.L_4457 - .L_4456)
.L_4456:
        /*00e0*/ 	.word	0x00000000


	//----- nvinfo : EIATTR_CBANK_PARAM_SIZE
	.align		4
.L_4457:
        /*00e4*/ 	.byte	0x03, 0x19
        /*00e6*/ 	.short	0x0188


	//----- nvinfo : EIATTR_PARAM_CBANK
	.align		4
        /*00e8*/ 	.byte	0x04, 0x0a
        /*00ea*/ 	.short	(.L_4459 - .L_4458)
	.align		4
.L_4458:
        /*00ec*/ 	.word	index@(.nv.constant0._Z25selective_scan_fwd_kernelI32Selective_Scan_fwd_kernel_traitsILi32ELi16ELi1ELb1ELb1ELb1ELb0ELb0EN3c108BFloat16EfS2_EEv13SSMParamsBase)
        /*00f0*/ 	.short	0x0210
        /*00f2*/ 	.short	0x0188


	//----- nvinfo : EIATTR_SW_WAR
	.align		4
.L_4459:
        /*00f4*/ 	.byte	0x04, 0x36
        /*00f6*/ 	.short	(.L_4461 - .L_4460)
.L_4460:
        /*00f8*/ 	.word	0x00000008
.L_4461:


//--------------------- .nv.info._Z25selective_scan_fwd_kernelI32Selective_Scan_fwd_kernel_traitsILi32ELi16ELi1ELb1ELb1ELb1ELb0ELb1EN3c108BFloat16EfS2_EEv13SSMParamsBase --------------------------
	.section	.nv.info._Z25selective_scan_fwd_kernelI32Selective_Scan_fwd_kernel_traitsILi32ELi16ELi1ELb1ELb1ELb1ELb0ELb1EN3c108BFloat16EfS2_EEv13SSMParamsBase,"",@"SHT_CUDA_INFO"
	.sectionflags	@""
	.align	4


	//----- nvinfo : EIATTR_CUDA_API_VERSION
	.align		4
        /*0000*/ 	.byte	0x04, 0x37
        /*0002*/ 	.short	(.L_4463 - .L_4462)
.L_4462:
        /*0004*/ 	.word	0x00000082


	//----- nvinfo : EIATTR_KPARAM_INFO
	.align		4
.L_4463:
        /*0008*/ 	.byte	0x04, 0x17
        /*000a*/ 	.short	(.L_4465 - .L_4464)
.L_4464:
        /*000c*/ 	.word	0x00000000
        /*0010*/ 	.short	0x0000
        /*0012*/ 	.short	0x0000
        /*0014*/ 	.byte	0x00, 0xf0, 0x21, 0x06


	//----- nvinfo : EIATTR_SPARSE_MMA_MASK
	.align		4
.L_4465:
        /*0018*/ 	.byte	0x03, 0x50
        /*001a*/ 	.short	0x0000


	//----- nvinfo : EIATTR_MAXREG_COUNT
	.align		4
        /*001c*/ 	.byte	0x03, 0x1b
        /*001e*/ 	.short	0x00ff


	//----- nvinfo : EIATTR_NUM_BARRIERS
	.align		4
        /*0020*/ 	.byte	0x02, 0x4c
        /*0022*/ 	.byte	0x01
	.zero		1


	//----- nvinfo : EIATTR_MERCURY_ISA_VERSION
	.align		4
        /*0024*/ 	.byte	0x03, 0x5f
        /*0026*/ 	.short	0x0101


	//----- nvinfo : EIATTR_COOP_GROUP_MASK_REGIDS
	.align		4
        /*0028*/ 	.byte	0x04, 0x29
        /*002a*/ 	.short	(.L_4467 - .L_4466)


	//   ....[0]....
.L_4466:
        /*002c*/ 	.word	0xffffffff


	//   ....[1]....
        /*0030*/ 	.word	0xffffffff


	//   ....[2]....
        /*0034*/ 	.word	0xffffffff


	//   ....[3]....
        /*0038*/ 	.word	0xffffffff


	//   ....[4]....
        /*003c*/ 	.word	0xffffffff


	//   ....[5]....
        /*0040*/ 	.word	0xffffffff


	//   ....[6]....
        /*0044*/ 	.word	0xffffffff


	//   ....[7]....
        /*0048*/ 	.word	0xffffffff


	//   ....[8]....
        /*004c*/ 	.word	0xffffffff


	//   ....[9]....
        /*0050*/ 	.word	0xffffffff


	//   ....[10]....
        /*0054*/ 	.word	0xffffffff


	//   ....[11]....
        /*0058*/ 	.word	0xffffffff


	//   ....[12]....
        /*005c*/ 	.word	0xffffffff


	//   ....[13]....
        /*0060*/ 	.word	0xffffffff


	//   ....[14]....
        /*0064*/ 	.word	0xffffffff


	//   ....[15]....
        /*0068*/ 	.word	0xffffffff


	//   ....[16]....
        /*006c*/ 	.word	0xffffffff


	//----- nvinfo : EIATTR_COOP_GROUP_INSTR_OFFSETS
	.align		4
.L_4467:
        /*0070*/ 	.byte	0x04, 0x28
        /*0072*/ 	.short	(.L_4469 - .L_4468)


	//   ....[0]....
.L_4468:
        /*0074*/ 	.word	0x00001eb0


	//   ....[1]....
        /*0078*/ 	.word	0x00002370


	//   ....[2]....
        /*007c*/ 	.word	0x000054f0


	//   ....[3]....
        /*0080*/ 	.word	0x00006650


	//   ....[4]....
        /*0084*/ 	.word	0x00006c70


	//   ....[5]....
        /*0088*/ 	.word	0x00006c80


	//   ....[6]....
        /*008c*/ 	.word	0x00006cb0


	//   ....[7]....
        /*0090*/ 	.word	0x00006cd0


	//   ....[8]....
        /*0094*/ 	.word	0x00006d00


	//   ....[9]....
        /*0098*/ 	.word	0x00006d20


	//   ....[10]....
        /*009c*/ 	.word	0x00006d50


	//   ....[11]....
        /*00a0*/ 	.word	0x00006d70


	//   ....[12]....
        /*00a4*/ 	.word	0x00006da0


	//   ....[13]....
        /*00a8*/ 	.word	0x00006dc0


	//   ....[14]....
        /*00ac*/ 	.word	0x00006e00


	//   ....[15]....
        /*00b0*/ 	.word	0x00006e10


	//   ....[16]....
        /*00b4*/ 	.word	0x000077f0


	//----- nvinfo : EIATTR_EXIT_INSTR_OFFSETS
	.align		4
.L_4469:
        /*00b8*/ 	.byte	0x04, 0x1c
        /*00ba*/ 	.short	(.L_4471 - .L_4470)


	//   ....[0]....
.L_4470:
        /*00bc*/ 	.word	0x000002b0


	//   ....[1]....
        /*00c0*/ 	.word	0x000012b0


	//   ....[2]....
        /*00c4*/ 	.word	0x00001410


	//   ....[3]....
        /*00c8*/ 	.word	0x00007f10


	//----- nvinfo : EIATTR_MAX_THREADS
	.align		4
.L_4471:
        /*00cc*/ 	.byte	0x04, 0x05
        /*00ce*/ 	.short	(.L_4473 - .L_4472)
.L_4472:
        /*00d0*/ 	.word	0x00000020
        /*00d4*/ 	.word	0x00000001
        /*00d8*/ 	.word	0x00000001


	//----- nvinfo : EIATTR_CRS_STACK_SIZE
	.align		4
.L_4473:
        /*00dc*/ 	.byte	0x04, 0x1e
        /*00de*/ 	.short	(.L_4475 - .L_4474)
.L_4474:
        /*00e0*/ 	.word	0x00000000


	//----- nvinfo : EIATTR_CBANK_PARAM_SIZE
	.align		4
.L_4475:
        /*00e4*/ 	.byte	0x03, 0x19
        /*00e6*/ 	.short	0x0188


	//----- nvinfo : EIATTR_PARAM_CBANK
	.align		4
        /*00e8*/ 	.byte	0x04, 0x0a
        /*00ea*/ 	.short	(.L_4477 - .L_4476)
	.align		4
.L_4476:
        /*00ec*/ 	.word	index@(.nv.constant0._Z25selective_scan_fwd_kernelI32Selective_Scan_fwd_kernel_traitsILi32ELi16ELi1ELb1ELb1ELb1ELb0ELb1EN3c108BFloat16EfS2_EEv13SSMParamsBase)
        /*00f0*/ 	.short	0x0210
        /*00f2*/ 	.short	0x0188


	//----- nvinfo : EIATTR_SW_WAR
	.align		4
.L_4477:
        /*00f4*/ 	.byte	0x04, 0x36
        /*00f6*/ 	.short	(.L_4479 - .L_4478)
.L_4478:
        /*00f8*/ 	.word	0x00000008
.L_4479:


//--------------------- .nv.info._Z25selective_scan_fwd_kernelI32Selective_Scan_fwd_kernel_traitsILi32ELi16ELi1ELb1ELb1ELb1ELb1ELb0EN3c108BFloat16EfS2_EEv13SSMParamsBase --------------------------
	.section	.nv.info._Z25selective_scan_fwd_kernelI32Selective_Scan_fwd_kernel_traitsILi32ELi16ELi1ELb1ELb1ELb1ELb1ELb0EN3c108BFloat16EfS2_EEv13SSMParamsBase,"",@"SHT_CUDA_INFO"
	.sectionflags	@""
	.align	4


	//----- nvinfo : EIATTR_CUDA_API_VERSION
	.align		4
        /*0000*/ 	.byte	0x04, 0x37
        /*0002*/ 	.short	(.L_4481 - .L_4480)
.L_4480:
        /*0004*/ 	.word	0x00000082


	//----- nvinfo : EIATTR_KPARAM_INFO
	.align		4
.L_4481:
        /*0008*/ 	.byte	0x04, 0x17
        /*000a*/ 	.short	(.L_4483 - .L_4482)
.L_4482:
        /*000c*/ 	.word	0x00000000
        /*0010*/ 	.short	0x0000
        /*0012*/ 	.short	0x0000
        /*0014*/ 	.byte	0x00, 0xf0, 0x21, 0x06


	//----- nvinfo : EIATTR_SPARSE_MMA_MASK
	.align		4
.L_4483:
        /*0018*/ 	.byte	0x03, 0x50
        /*001a*/ 	.short	0x0000


	//----- nvinfo : EIATTR_MAXREG_COUNT
	.align		4
        /*001c*/ 	.byte	0x03, 0x1b
        /*001e*/ 	.short	0x00ff


	//----- nvinfo : EIATTR_NUM_BARRIERS
	.align		4
        /*0020*/ 	.byte	0x02, 0x4c
        /*0022*/ 	.byte	0x01
	.zero		1


	//----- nvinfo : EIATTR_MERCURY_ISA_VERSION
	.align		4
        /*0024*/ 	.byte	0x03, 0x5f
        /*0026*/ 	.short	0x0101


	//----- nvinfo : EIATTR_COOP_GROUP_MASK_REGIDS
	.align		4
        /*0028*/ 	.byte	0x04, 0x29
        /*002a*/ 	.short	(.L_4485 - .L_4484)


	//   ....[0]....
.L_4484:
        /*002c*/ 	.word	0xffffffff


	//   ....[1]....
        /*0030*/ 	.word	0xffffffff


	//   ....[2]....
        /*0034*/ 	.word	0xffffffff


	//   ....[3]....
        /*0038*/ 	.word	0xffffffff


	//   ....[4]....
        /*003c*/ 	.word	0xffffffff


	//   ....[5]....
        /*0040*/ 	.word	0xffffffff


	//   ....[6]....
        /*0044*/ 	.word	0xffffffff


	//   ....[7]....
        /*0048*/ 	.word	0xffffffff


	//   ....[8]....
        /*004c*/ 	.word	0xffffffff


	//   ....[9]....
        /*0050*/ 	.word	0xffffffff


	//   ....[10]....
        /*0054*/ 	.word	0xffffffff


	//   ....[11]....
        /*0058*/ 	.word	0xffffffff


	//   ....[12]....
        /*005c*/ 	.word	0xffffffff


	//   ....[13]....
        /*0060*/ 	.word	0xffffffff


	//   ....[14]....
        /*0064*/ 	.word	0xffffffff


	//   ....[15]....
        /*0068*/ 	.word	0xffffffff


	//   ....[16]....
        /*006c*/ 	.word	0xffffffff


	//   ....[17]....
        /*0070*/ 	.word	0xffffffff


	//   ....[18]....
        /*0074*/ 	.word	0xffffffff


	//----- nvinfo : EIATTR_COOP_GROUP_INSTR_OFFSETS
	.align		4
.L_4485:
        /*0078*/ 	.byte	0x04, 0x28
        /*007a*/ 	.short	(.L_4487 - .L_4486)


	//   ....[0]....
.L_4486:
        /*007c*/ 	.word	0x00001650


	//   ....[1]....
        /*0080*/ 	.word	0x000016f0


	//   ....[2]....
        /*0084*/ 	.word	0x00004400


	//   ....[3]....
        /*0088*/ 	.word	0x000046c0


	//   ....[4]....
        /*008c*/ 	.word	0x00005250


	//   ....[5]....
        /*0090*/ 	.word	0x00005260


	//   ....[6]....
        /*0094*/ 	.word	0x00005290


	//   ....[7]....
        /*0098*/ 	.word	0x000052b0


	//   ....[8]....
        /*009c*/ 	.word	0x000052e0


	//   ....[9]....
        /*00a0*/ 	.word	0x00005300


	//   ....[10]....
        /*00a4*/ 	.word	0x00005330


	//   ....[11]....
        /*00a8*/ 	.word	0x00005350


	//   ....[12]....
        /*00ac*/ 	.word	0x00005380


	//   ....[13]....
        /*00b0*/ 	.word	0x000053a0


	//   ....[14]....
        /*00b4*/ 	.word	0x000053d0


	//   ....[15]....
        /*00b8*/ 	.word	0x00005410


	//   ....[16]....
        /*00bc*/ 	.word	0x00005c80


	//   ....[17]....
        /*00c0*/ 	.word	0x00005f10


	//   ....[18]....
        /*00c4*/ 	.word	0x000067d0


	//----- nvinfo : EIATTR_EXIT_INSTR_OFFSETS
	.align		4
.L_4487:
        /*00c8*/ 	.byte	0x04, 0x1c
        /*00ca*/ 	.short	(.L_4489 - .L_4488)


	//   ....[0]....
.L_4488:
        /*00cc*/ 	.word	0x000002a0


	//   ....[1]....
        /*00d0*/ 	.word	0x00001290


	//   ....[2]....
        /*00d4*/ 	.word	0x00001520


	//   ....[3]....
        /*00d8*/ 	.word	0x000068c0


	//----- nvinfo : EIATTR_MAX_THREADS
	.align		4
.L_4489:
        /*00dc*/ 	.byte	0x04, 0x05
        /*00de*/ 	.short	(.L_4491 - .L_4490)
.L_4490:
        /*00e0*/ 	.word	0x00000020
        /*00e4*/ 	.word	0x00000001
        /*00e8*/ 	.word	0x00000001


	//----- nvinfo : EIATTR_CRS_STACK_SIZE
	.align		4
.L_4491:
        /*00ec*/ 	.byte	0x04, 0x1e
        /*00ee*/ 	.short	(.L_4493 - .L_4492)
.L_4492:
        /*00f0*/ 	.word	0x00000000


	//----- nvinfo : EIATTR_CBANK_PARAM_SIZE
	.align		4
.L_4493:
        /*00f4*/ 	.byte	0x03, 0x19
        /*00f6*/ 	.short	0x0188


	//----- nvinfo : EIATTR_PARAM_CBANK
	.align		4
        /*00f8*/ 	.byte	0x04, 0x0a
        /*00fa*/ 	.short	(.L_4495 - .L_4494)
	.align		4
.L_4494:
        /*00fc*/ 	.word	index@(.nv.constant0._Z25selective_scan_fwd_kernelI32Selective_Scan_fwd_kernel_traitsILi32ELi16ELi1ELb1ELb1ELb1ELb1ELb0EN3c108BFloat16EfS2_EEv13SSMParamsBase)
        /*0100*/ 	.short	0x0210
        /*0102*/ 	.short	0x0188


	//----- nvinfo : EIATTR_SW_WAR
	.align		4
.L_4495:
        /*0104*/ 	.byte	0x04, 0x36
        /*0106*/ 	.short	(.L_4497 - .L_4496)
.L_4496:
        /*0108*/ 	.word	0x00000008
.L_4497:


//--------------------- .nv.info._Z25selective_scan_fwd_kernelI32Selective_Scan_fwd_kernel_traitsILi32ELi16ELi1ELb1ELb1ELb1ELb1ELb1EN3c108BFloat16EfS2_EEv13SSMParamsBase --------------------------
	.section	.nv.info._Z25selective_scan_fwd_kernelI32Selective_Scan_fwd_kernel_traitsILi32ELi16ELi1ELb1ELb1ELb1ELb1ELb1EN3c108BFloat16EfS2_EEv13SSMParamsBase,"",@"SHT_CUDA_INFO"
	.sectionflags	@""
	.align	4


	//----- nvinfo : EIATTR_CUDA_API_VERSION
	.align		4
        /*0000*/ 	.byte	0x04, 0x37
        /*0002*/ 	.short	(.L_4499 - .L_4498)
.L_4498:
        /*0004*/ 	.word	0x00000082


	//----- nvinfo : EIATTR_KPARAM_INFO
	.align		4
.L_4499:
        /*0008*/ 	.byte	0x04, 0x17
        /*000a*/ 	.short	(.L_4501 - .L_4500)
.L_4500:
        /*000c*/ 	.word	0x00000000
        /*0010*/ 	.short	0x0000
        /*0012*/ 	.short	0x0000
        /*0014*/ 	.byte	0x00, 0xf0, 0x21, 0x06


	//----- nvinfo : EIATTR_SPARSE_MMA_MASK
	.align		4
.L_4501:
        /*0018*/ 	.byte	0x03, 0x50
        /*001a*/ 	.short	0x0000


	//----- nvinfo : EIATTR_MAXREG_COUNT
	.align		4
        /*001c*/ 	.byte	0x03, 0x1b
        /*001e*/ 	.short	0x00ff


	//----- nvinfo : EIATTR_NUM_BARRIERS
	.align		4
        /*0020*/ 	.byte	0x02, 0x4c
        /*0022*/ 	.byte	0x01
	.zero		1


	//----- nvinfo : EIATTR_MERCURY_ISA_VERSION
	.align		4
        /*0024*/ 	.byte	0x03, 0x5f
        /*0026*/ 	.short	0x0101


	//----- nvinfo : EIATTR_COOP_GROUP_MASK_REGIDS
	.align		4
        /*0028*/ 	.byte	0x04, 0x29
        /*002a*/ 	.short	(.L_4503 - .L_4502)


	//   ....[0]....
.L_4502:
        /*002c*/ 	.word	0xffffffff


	//   ....[1]....
        /*0030*/ 	.word	0xffffffff


	//   ....[2]....
        /*0034*/ 	.word	0xffffffff


	//   ....[3]....
        /*0038*/ 	.word	0xffffffff


	//   ....[4]....
        /*003c*/ 	.word	0xffffffff


	//   ....[5]....
        /*0040*/ 	.word	0xffffffff


	//   ....[6]....
        /*0044*/ 	.word	0xffffffff


	//   ....[7]....
        /*0048*/ 	.word	0xffffffff


	//   ....[8]....
        /*004c*/ 	.word	0xffffffff


	//   ....[9]....
        /*0050*/ 	.word	0xffffffff


	//   ....[10]....
        /*0054*/ 	.word	0xffffffff


	//   ....[11]....
        /*0058*/ 	.word	0xffffffff


	//   ....[12]....
        /*005c*/ 	.word	0xffffffff


	//   ....[13]....
        /*0060*/ 	.word	0xffffffff


	//   ....[14]....
        /*0064*/ 	.word	0xffffffff


	//   ....[15]....
        /*0068*/ 	.word	0xffffffff


	//   ....[16]....
        /*006c*/ 	.word	0xffffffff


	//   ....[17]....
        /*0070*/ 	.word	0xffffffff


	//   ....[18]....
        /*0074*/ 	.word	0xffffffff


	//----- nvinfo : EIATTR_COOP_GROUP_INSTR_OFFSETS
	.align		4
.L_4503:
        /*0078*/ 	.byte	0x04, 0x28
        /*007a*/ 	.short	(.L_4505 - .L_4504)


	//   ....[0]....
.L_4504:
        /*007c*/ 	.word	0x00001e60


	//   ....[1]....
        /*0080*/ 	.word	0x000022f0


	//   ....[2]....
        /*0084*/ 	.word	0x00005470


	//   ....[3]....
        /*0088*/ 	.word	0x000065d0


	//   ....[4]....
        /*008c*/ 	.word	0x00006bf0


	//   ....[5]....
        /*0090*/ 	.word	0x00006c00


	//   ....[6]....
        /*0094*/ 	.word	0x00006c30


	//   ....[7]....
        /*0098*/ 	.word	0x00006c50


	//   ....[8]....
        /*009c*/ 	.word	0x00006c80


	//   ....[9]....
        /*00a0*/ 	.word	0x00006ca0


	//   ....[10]....
        /*00a4*/ 	.word	0x00006cd0


	//   ....[11]....
        /*00a8*/ 	.word	0x00006cf0


	//   ....[12]....
        /*00ac*/ 	.word	0x00006d20


	//   ....[13]....
        /*00b0*/ 	.word	0x00006d40


	//   ....[14]....
        /*00b4*/ 	.word	0x00006d80


	//   ....[15]....
        /*00b8*/ 	.word	0x00006d90


	//   ....[16]....
        /*00bc*/ 	.word	0x00007820


	//   ....[17]....
        /*00c0*/ 	.word	0x00008460


	//   ....[18]....
        /*00c4*/ 	.word	0x00008e80


	//----- nvinfo : EIATTR_EXIT_INSTR_OFFSETS
	.align		4
.L_4505:
        /*00c8*/ 	.byte	0x04, 0x1c
        /*00ca*/ 	.short	(.L_4507 - .L_4506)


	//   ....[0]....
.L_4506:
        /*00cc*/ 	.word	0x000002a0


	//   ....[1]....
        /*00d0*/ 	.word	0x00001250


	//   ....[2]....
        /*00d4*/ 	.word	0x00001390


	//   ....[3]....
        /*00d8*/ 	.word	0x00009410


	//----- nvinfo : EIATTR_MAX_THREADS
	.align		4
.L_4507:
        /*00dc*/ 	.byte	0x04, 0x05
        /*00de*/ 	.short	(.L_4509 - .L_4508)
.L_4508:
        /*00e0*/ 	.word	0x00000020
        /*00e4*/ 	.word	0x00000001
        /*00e8*/ 	.word	0x00000001


	//----- nvinfo : EIATTR_CRS_STACK_SIZE
	.align		4
.L_4509:
        /*00ec*/ 	.byte	0x04, 0x1e
        /*00ee*/ 	.short	(.L_4511 - .L_4510)
.L_4510:
        /*00f0*/ 	.word	0x00000000


	//----- nvinfo : EIATTR_CBANK_PARAM_SIZE
	.align		4
.L_4511:
        /*00f4*/ 	.byte	0x03, 0x19
        /*00f6*/ 	.short	0x0188


	//----- nvinfo : EIATTR_PARAM_CBANK
	.align		4
        /*00f8*/ 	.byte	0x04, 0x0a
        /*00fa*/ 	.short	(.L_4513 - .L_4512)
	.align		4
.L_4512:
        /*00fc*/ 	.word	index@(.nv.constant0._Z25selective_scan_fwd_kernelI32Selective_Scan_fwd_kernel_traitsILi32ELi16ELi1ELb1ELb1ELb1ELb1ELb1EN3c108BFloat16EfS2_EEv13SSMParamsBase)
        /*0100*/ 	.short	0x0210
        /*0102*/ 	.short	0x0188


	//----- nvinfo : EIATTR_SW_WAR
	.align		4
.L_4513:
        /*0104*/ 	.byte	0x04, 0x36
        /*0106*/ 	.short	(.L_4515 - .L_4514)
.L_4514:
        /*0108*/ 	.word	0x00000008
.L_4515:


//--------------------- .nv.info._Z25selective_scan_fwd_kernelI32Selective_Scan_fwd_kernel_traitsILi32ELi8ELi1ELb0ELb1ELb1ELb0ELb0EN3c108BFloat16EfS2_EEv13SSMParamsBase --------------------------
	.section	.nv.info._Z25selective_scan_fwd_kernelI32Selective_Scan_fwd_kernel_traitsILi32ELi8ELi1ELb0ELb1ELb1ELb0ELb0EN3c108BFloat16EfS2_EEv13SSMParamsBase,"",@"SHT_CUDA_INFO"
	.sectionflags	@""
	.align	4


	//----- nvinfo : EIATTR_CUDA_API_VERSION
	.align		4
        /*0000*/ 	.byte	0x04, 0x37
        /*0002*/ 	.short	(.L_4517 - .L_4516)
.L_4516:
        /*0004*/ 	.word	0x00000082


	//----- nvinfo : EIATTR_KPARAM_INFO
	.align		4
.L_4517:
        /*0008*/ 	.byte	0x04, 0x17
        /*000a*/ 	.short	(.L_4519 - .L_4518)
.L_4518:
        /*000c*/ 	.word	0x00000000
        /*0010*/ 	.short	0x0000
        /*0012*/ 	.short	0x0000
        /*0014*/ 	.byte	0x00, 0xf0, 0x21, 0x06


	//----- nvinfo : EIATTR_SPARSE_MMA_MASK
	.align		4
.L_4519:
        /*0018*/ 	.byte	0x03, 0x50
        /*001a*/ 	.short	0x0000


	//----- nvinfo : EIATTR_MAXREG_COUNT
	.align		4
        /*001c*/ 	.byte	0x03, 0x1b
        /*001e*/ 	.short	0x00ff


	//----- nvinfo : EIATTR_NUM_BARRIERS
	.align		4
        /*0020*/ 	.byte	0x02, 0x4c
        /*0022*/ 	.byte	0x01
	.zero		1


	//----- nvinfo : EIATTR_MERCURY_ISA_VERSION
	.align		4
        /*0024*/ 	.byte	0x03, 0x5f
        /*0026*/ 	.short	0x0101


	//----- nvinfo : EIATTR_COOP_GROUP_MASK_REGIDS
	.align		4
        /*0028*/ 	.byte	0x04, 0x29
        /*002a*/ 	.short	(.L_4521 - .L_4520)


	//   ....[0]....
.L_4520:
        /*002c*/ 	.word	0xffffffff


	//   ....[1]....
        /*0030*/ 	.word	0xffffffff


	//   ....[2]....
        /*0034*/ 	.word	0xffffffff


	//   ....[3]....
        /*0038*/ 	.word	0xffffffff


	//   ....[4]....
        /*003c*/ 	.word	0xffffffff


	//   ....[5]....
        /*0040*/ 	.word	0xffffffff


	//   ....[6]....
        /*0044*/ 	.word	0xffffffff


	//   ....[7]....
        /*0048*/ 	.word	0xffffffff


	//   ....[8]....
        /*004c*/ 	.word	0xffffffff


	//   ....[9]....
        /*0050*/ 	.word	0xffffffff


	//   ....[10]....
        /*0054*/ 	.word	0xffffffff


	//   ....[11]....
        /*0058*/ 	.word	0xffffffff


	//   ....[12]....
        /*005c*/ 	.word	0xffffffff


	//   ....[13]....
        /*0060*/ 	.word	0xffffffff


	//   ....[14]....
        /*0064*/ 	.word	0xffffffff


	//   ....[15]....
        /*0068*/ 	.word	0xffffffff


	//   ....[16]....
        /*006c*/ 	.word	0xffffffff


	//----- nvinfo : EIATTR_COOP_GROUP_INSTR_OFFSETS
	.align		4
.L_4521:
        /*0070*/ 	.byte	0x04, 0x28
        /*0072*/ 	.short	(.L_4523 - .L_4522)


	//   ....[0]....
.L_4522:
        /*0074*/ 	.word	0x00001a50


	//   ....[1]....
        /*0078*/ 	.word	0x00001c20


	//   ....[2]....
        /*007c*/ 	.word	0x000035d0


	//   ....[3]....
        /*0080*/ 	.word	0x00003da0


	//   ....[4]....
        /*0084*/ 	.word	0x000041c0


	//   ....[5]....
        /*0088*/ 	.word	0x000041d0


	//   ....[6]....
        /*008c*/ 	.word	0x00004200


	//   ....[7]....
        /*0090*/ 	.word	0x00004220


	//   ....[8]....
        /*0094*/ 	.word	0x00004250


	//   ....[9]....
        /*0098*/ 	.word	0x00004270


	//   ....[10]....
        /*009c*/ 	.word	0x000042a0


	//   ....[11]....
        /*00a0*/ 	.word	0x000042c0


	//   ....[12]....
        /*00a4*/ 	.word	0x000042f0


	//   ....[13]....
        /*00a8*/ 	.word	0x00004310


	//   ....[14]....
        /*00ac*/ 	.word	0x00004350


	//   ....[15]....
        /*00b0*/ 	.word	0x00004360


	//   ....[16]....
        /*00b4*/ 	.word	0x00004b80


	//----- nvinfo : EIATTR_EXIT_INSTR_OFFSETS
	.align		4
.L_4523:
        /*00b8*/ 	.byte	0x04, 0x1c
        /*00ba*/ 	.short	(.L_4525 - .L_4524)


	//   ....[0]....
.L_4524:
        /*00bc*/ 	.word	0x00000290


	//   ....[1]....
        /*00c0*/ 	.word	0x00001270


	//   ....[2]....
        /*00c4*/ 	.word	0x00001510


	//   ....[3]....
        /*00c8*/ 	.word	0x00004fc0


	//----- nvinfo : EIATTR_MAX_THREADS
	.align		4
.L_4525:
        /*00cc*/ 	.byte	0x04, 0x05
        /*00ce*/ 	.short	(.L_4527 - .L_4526)
.L_4526:
        /*00d0*/ 	.word	0x00000020
        /*00d4*/ 	.word	0x00000001
        /*00d8*/ 	.word	0x00000001


	//----- nvinfo : EIATTR_CRS_STACK_SIZE
	.align		4
.L_4527:
        /*00dc*/ 	.byte	0x04, 0x1e
        /*00de*/ 	.short	(.L_4529 - .L_4528)
.L_4528:
        /*00e0*/ 	.word	0x00000000


	//----- nvinfo : EIATTR_CBANK_PARAM_SIZE
	.align		4
.L_4529:
        /*00e4*/ 	.byte	0x03, 0x19
        /*00e6*/ 	.short	0x0188


	//----- nvinfo : EIATTR_PARAM_CBANK
	.align		4
        /*00e8*/ 	.byte	0x04, 0x0a
        /*00ea*/ 	.short	(.L_4531 - .L_4530)
	.align		4
.L_4530:
        /*00ec*/ 	.word	index@(.nv.constant0._Z25selective_scan_fwd_kernelI32Selective_Scan_fwd_kernel_traitsILi32ELi8ELi1ELb0ELb1ELb1ELb0ELb0EN3c108BFloat16EfS2_EEv13SSMParamsBase)
        /*00f0*/ 	.short	0x0210
        /*00f2*/ 	.short	0x0188


	//----- nvinfo : EIATTR_SW_WAR
	.align		4
.L_4531:
        /*00f4*/ 	.byte	0x04, 0x36
        /*00f6*/ 	.short	(.L_4533 - .L_4532)
.L_4532:
        /*00f8*/ 	.word	0x00000008
.L_4533:


//--------------------- .nv.info._Z25selective_scan_fwd_kernelI32Selective_Scan_fwd_kernel_traitsILi32ELi8ELi1ELb0ELb1ELb1ELb0ELb1EN3c108BFloat16EfS2_EEv13SSMParamsBase --------------------------
	.section	.nv.info._Z25selective_scan_fwd_kernelI32Selective_Scan_fwd_kernel_traitsILi32ELi8ELi1ELb0ELb1ELb1ELb0ELb1EN3c108BFloat16EfS2_EEv13SSMParamsBase,"",@"SHT_CUDA_INFO"
	.sectionflags	@""
	.align	4


	//----- nvinfo : EIATTR_CUDA_API_VERSION
	.align		4
        /*0000*/ 	.byte	0x04, 0x37
        /*0002*/ 	.short	(.L_4535 - .L_4534)
.L_4534:
        /*0004*/ 	.word	0x00000082


	//----- nvinfo : EIATTR_KPARAM_INFO
	.align		4
.L_4535:
        /*0008*/ 	.byte	0x04, 0x17
        /*000a*/ 	.short	(.L_4537 - .L_4536)
.L_4536:
        /*000c*/ 	.word	0x00000000
        /*0010*/ 	.short	0x0000
        /*0012*/ 	.short	0x0000
        /*0014*/ 	.byte	0x00, 0xf0, 0x21, 0x06


	//----- nvinfo : EIATTR_SPARSE_MMA_MASK
	.align		4
.L_4537:
        /*0018*/ 	.byte	0x03, 0x50
        /*001a*/ 	.short	0x0000


	//----- nvinfo : EIATTR_MAXREG_COUNT
	.align		4
        /*001c*/ 	.byte	0x03, 0x1b
        /*001e*/ 	.short	0x00ff


	//----- nvinfo : EIATTR_NUM_BARRIERS
	.align		4
        /*0020*/ 	.byte	0x02, 0x4c
        /*0022*/ 	.byte	0x01
	.zero		1


	//----- nvinfo : EIATTR_MERCURY_ISA_VERSION
	.align		4
        /*0024*/ 	.byte	0x03, 0x5f
        /*0026*/ 	.short	0x0101


	//----- nvinfo : EIATTR_COOP_GROUP_MASK_REGIDS
	.align		4
        /*0028*/ 	.byte	0x04, 0x29
        /*002a*/ 	.short	(.L_4539 - .L_4538)


	//   ....[0]....
.L_4538:
        /*002c*/ 	.word	0xffffffff


	//   ....[1]....
        /*0030*/ 	.word	0xffffffff


	//   ....[2]....
        /*0034*/ 	.word	0xffffffff


	//   ....[3]....
        /*0038*/ 	.word	0xffffffff


	//   ....[4]....
        /*003c*/ 	.word	0xffffffff


	//   ....[5]....
        /*0040*/ 	.word	0xffffffff


	//   ....[6]....
        /*0044*/ 	.word	0xffffffff


	//   ....[7]....
        /*0048*/ 	.word	0xffffffff


	//   ....[8]....
        /*004c*/ 	.word	0xffffffff


	//   ....[9]....
        /*0050*/ 	.word	0xffffffff


	//   ....[10]....
        /*0054*/ 	.word	0xffffffff


	//   ....[11]....
        /*0058*/ 	.word	0xffffffff


	//   ....[12]....
        /*005c*/ 	.word	0xffffffff


	//   ....[13]....
        /*0060*/ 	.word	0xffffffff


	//   ....[14]....
        /*0064*/ 	.word	0xffffffff


	//   ....[15]....
        /*0068*/ 	.word	0xffffffff


	//   ....[16]....
        /*006c*/ 	.word	0xffffffff


	//----- nvinfo : EIATTR_COOP_GROUP_INSTR_OFFSETS
	.align		4
.L_4539:
        /*0070*/ 	.byte	0x04, 0x28
        /*0072*/ 	.short	(.L_4541 - .L_4540)


	//   ....[0]....
.L_4540:
        /*0074*/ 	.word	0x00001ab0


	//   ....[1]....
        /*0078*/ 	.word	0x00001c80


	//   ....[2]....
        /*007c*/ 	.word	0x00003620


	//   ....[3]....
        /*0080*/ 	.word	0x00003df0


	//   ....[4]....
        /*0084*/ 	.word	0x00004210


	//   ....[5]....
        /*0088*/ 	.word	0x00004220


	//   ....[6]....
        /*008c*/ 	.word	0x00004250


	//   ....[7]....
        /*0090*/ 	.word	0x00004270


	//   ....[8]....
        /*0094*/ 	.word	0x000042a0


	//   ....[9]....
        /*0098*/ 	.word	0x000042c0


	//   ....[10]....
        /*009c*/ 	.word	0x000042f0


	//   ....[11]....
        /*00a0*/ 	.word	0x00004310


	//   ....[12]....
        /*00a4*/ 	.word	0x00004340


	//   ....[13]....
        /*00a8*/ 	.word	0x00004360


	//   ....[14]....
        /*00ac*/ 	.word	0x000043a0


	//   ....[15]....
        /*00b0*/ 	.word	0x000043b0


	//   ....[16]....
        /*00b4*/ 	.word	0x00004b90


	//----- nvinfo : EIATTR_EXIT_INSTR_OFFSETS
	.align		4
.L_4541:
        /*00b8*/ 	.byte	0x04, 0x1c
        /*00ba*/ 	.short	(.L_4543 - .L_4542)


	//   ....[0]....
.L_4542:
        /*00bc*/ 	.word	0x000002b0


	//   ....[1]....
        /*00c0*/ 	.word	0x000012f0


	//   ....[2]....
        /*00c4*/ 	.word	0x00001570


	//   ....[3]....
        /*00c8*/ 	.word	0x00005020


	//----- nvinfo : EIATTR_MAX_THREADS
	.align		4
.L_4543:
        /*00cc*/ 	.byte	0x04, 0x05
        /*00ce*/ 	.short	(.L_4545 - .L_4544)
.L_4544:
        /*00d0*/ 	.word	0x00000020
        /*00d4*/ 	.word	0x00000001
        /*00d8*/ 	.word	0x00000001


	//----- nvinfo : EIATTR_CRS_STACK_SIZE
	.align		4
.L_4545:
        /*00dc*/ 	.byte	0x04, 0x1e
        /*00de*/ 	.short	(.L_4547 - .L_4546)
.L_4546:
        /*00e0*/ 	.word	0x00000000


	//----- nvinfo : EIATTR_CBANK_PARAM_SIZE
	.align		4
.L_4547:
        /*00e4*/ 	.byte	0x03, 0x19
        /*00e6*/ 	.short	0x0188


	//----- nvinfo : EIATTR_PARAM_CBANK
	.align		4
        /*00e8*/ 	.byte	0x04, 0x0a
        /*00ea*/ 	.short	(.L_4549 - .L_4548)
	.align		4
.L_4548:
        /*00ec*/ 	.word	index@(.nv.constant0._Z25selective_scan_fwd_kernelI32Selective_Scan_fwd_kernel_traitsILi32ELi8ELi1ELb0ELb1ELb1ELb0ELb1EN3c108BFloat16EfS2_EEv13SSMParamsBase)
        /*00f0*/ 	.short	0x0210
        /*00f2*/ 	.short	0x0188


	//----- nvinfo : EIATTR_SW_WAR
	.align		4
.L_4549:
        /*00f4*/ 	.byte	0x04, 0x36
        /*00f6*/ 	.short	(.L_4551 - .L_4550)
.L_4550:
        /*00f8*/ 	.word	0x00000008
.L_4551:


//--------------------- .nv.info._Z25selective_scan_fwd_kernelI32Selective_Scan_fwd_kernel_traitsILi32ELi8ELi1ELb0ELb1ELb1ELb1ELb0EN3c108BFloat16EfS2_EEv13SSMParamsBase --------------------------
	.section	.nv.info._Z25selective_scan_fwd_kernelI32Selective_Scan_fwd_kernel_traitsILi32ELi8ELi1ELb0ELb1ELb1ELb1ELb0EN3c108BFloat16EfS2_EEv13SSMParamsBase,"",@"SHT_CUDA_INFO"
	.sectionflags	@""
	.align	4


	//----- nvinfo : EIATTR_CUDA_API_VERSION
	.align		4
        /*0000*/ 	.byte	0x04, 0x37
        /*0002*/ 	.short	(.L_4553 - .L_4552)
.L_4552:
        /*0004*/ 	.word	0x00000082


	//----- nvinfo : EIATTR_KPARAM_INFO
	.align		4
.L_4553:
        /*0008*/ 	.byte	0x04, 0x17
        /*000a*/ 	.short	(.L_4555 - .L_4554)
.L_4554:
        /*000c*/ 	.word	0x00000000
        /*0010*/ 	.short	0x0000
        /*0012*/ 	.short	0x0000
        /*0014*/ 	.byte	0x00, 0xf0, 0x21, 0x06


	//----- nvinfo : EIATTR_SPARSE_MMA_MASK
	.align		4
.L_4555:
        /*0018*/ 	.byte	0x03, 0x50
        /*001a*/ 	.short	0x0000


	//----- nvinfo : EIATTR_MAXREG_COUNT
	.align		4
        /*001c*/ 	.byte	0x03, 0x1b
        /*001e*/ 	.short	0x00ff


	//----- nvinfo : EIATTR_NUM_BARRIERS
	.align		4
        /*0020*/ 	.byte	0x02, 0x4c
        /*0022*/ 	.byte	0x01
	.zero		1


	//----- nvinfo : EIATTR_MERCURY_ISA_VERSION
	.align		4
        /*0024*/ 	.byte	0x03, 0x5f
        /*0026*/ 	.short	0x0101


	//----- nvinfo : EIATTR_COOP_GROUP_MASK_REGIDS
	.align		4
        /*0028*/ 	.byte	0x04, 0x29
        /*002a*/ 	.short	(.L_4557 - .L_4556)


	//   ....[0]....
.L_4556:
        /*002c*/ 	.word	0xffffffff


	//   ....[1]....
        /*0030*/ 	.word	0xffffffff


	//   ....[2]....
        /*0034*/ 	.word	0xffffffff


	//   ....[3]....
        /*0038*/ 	.word	0xffffffff


	//   ....[4]....
        /*003c*/ 	.word	0xffffffff


	//   ....[5]....
        /*0040*/ 	.word	0xffffffff


	//   ....[6]....
        /*0044*/ 	.word	0xffffffff


	//   ....[7]....
        /*0048*/ 	.word	0xffffffff


	//   ....[8]....
        /*004c*/ 	.word	0xffffffff


	//   ....[9]....
        /*0050*/ 	.word	0xffffffff


	//   ....[10]....
        /*0054*/ 	.word	0xffffffff


	//   ....[11]....
        /*0058*/ 	.word	0xffffffff


	//   ....[12]....
        /*005c*/ 	.word	0xffffffff


	//   ....[13]....
        /*0060*/ 	.word	0xffffffff


	//   ....[14]....
        /*0064*/ 	.word	0xffffffff


	//   ....[15]....
        /*0068*/ 	.word	0xffffffff


	//   ....[16]....
        /*006c*/ 	.word	0xffffffff


	//   ....[17]....
        /*0070*/ 	.word	0xffffffff


	//   ....[18]....
        /*0074*/ 	.word	0xffffffff


	//----- nvinfo : EIATTR_COOP_GROUP_INSTR_OFFSETS
	.align		4
.L_4557:
        /*0078*/ 	.byte	0x04, 0x28
        /*007a*/ 	.short	(.L_4559 - .L_4558)


	//   ....[0]....
.L_4558:
        /*007c*/ 	.word	0x00001a50


	//   ....[1]....
        /*0080*/ 	.word	0x00001c20


	//   ....[2]....
        /*0084*/ 	.word	0x000035a0


	//   ....[3]....
        /*0088*/ 	.word	0x00003d70


	//   ....[4]....
        /*008c*/ 	.word	0x00004190


	//   ....[5]....
        /*0090*/ 	.word	0x000041a0


	//   ....[6]....
        /*0094*/ 	.word	0x000041d0


	//   ....[7]....
        /*0098*/ 	.word	0x000041f0


	//   ....[8]....
        /*009c*/ 	.word	0x00004220


	//   ....[9]....
        /*00a0*/ 	.word	0x00004240


	//   ....[10]....
        /*00a4*/ 	.word	0x00004270


	//   ....[11]....
        /*00a8*/ 	.word	0x00004290


	//   ....[12]....
        /*00ac*/ 	.word	0x000042c0


	//   ....[13]....
        /*00b0*/ 	.word	0x000042e0


	//   ....[14]....
        /*00b4*/ 	.word	0x00004320


	//   ....[15]....
        /*00b8*/ 	.word	0x00004330


	//   ....[16]....
        /*00bc*/ 	.word	0x00004b70


	//   ....[17]....
        /*00c0*/ 	.word	0x00005250


	//   ....[18]....
        /*00c4*/ 	.word	0x00005780


	//----- nvinfo : EIATTR_EXIT_INSTR_OFFSETS
	.align		4
.L_4559:
        /*00c8*/ 	.byte	0x04, 0x1c
        /*00ca*/ 	.short	(.L_4561 - .L_4560)


	//   ....[0]....
.L_4560:
        /*00cc*/ 	.word	0x00000290


	//   ....[1]....
        /*00d0*/ 	.word	0x00001270


	//   ....[2]....
        /*00d4*/ 	.word	0x00001510


	//   ....[3]....
        /*00d8*/ 	.word	0x00005ba0


	//----- nvinfo : EIATTR_MAX_THREADS
	.align		4
.L_4561:
        /*00dc*/ 	.byte	0x04, 0x05
        /*00de*/ 	.short	(.L_4563 - .L_4562)
.L_4562:
        /*00e0*/ 	.word	0x00000020
        /*00e4*/ 	.word	0x00000001
        /*00e8*/ 	.word	0x00000001


	//----- nvinfo : EIATTR_CRS_STACK_SIZE
	.align		4
.L_4563:
        /*00ec*/ 	.byte	0x04, 0x1e
        /*00ee*/ 	.short	(.L_4565 - .L_4564)
.L_4564:
        /*00f0*/ 	.word	0x00000000


	//----- nvinfo : EIATTR_CBANK_PARAM_SIZE
	.align		4
.L_4565:
        /*00f4*/ 	.byte	0x03, 0x19
        /*00f6*/ 	.short	0x0188


	//----- nvinfo : EIATTR_PARAM_CBANK
	.align		4
        /*00f8*/ 	.byte	0x04, 0x0a
        /*00fa*/ 	.short	(.L_4567 - .L_4566)
	.align		4
.L_4566:
        /*00fc*/ 	.word	index@(.nv.constant0._Z25selective_scan_fwd_kernelI32Selective_Scan_fwd_kernel_traitsILi32ELi8ELi1ELb0ELb1ELb1ELb1ELb0EN3c108BFloat16EfS2_EEv13SSMParamsBase)
        /*0100*/ 	.short	0x0210
        /*0102*/ 	.short	0x0188


	//----- nvinfo : EIATTR_SW_WAR
	.align		4
.L_4567:
        /*0104*/ 	.byte	0x04, 0x36
        /*0106*/ 	.short	(.L_4569 - .L_4568)
.L_4568:
        /*0108*/ 	.word	0x00000008
.L_4569:


//--------------------- .nv.info._Z25selective_scan_fwd_kernelI32Selective_Scan_fwd_kernel_traitsILi32ELi8ELi1ELb0ELb1ELb1ELb1ELb1EN3c108BFloat16EfS2_EEv13SSMParamsBase --------------------------
	.section	.nv.info._Z25selective_scan_fwd_kernelI32Selective_Scan_fwd_kernel_traitsILi32ELi8ELi1ELb0ELb1ELb1ELb1ELb1EN3c108BFloat16EfS2_EEv13SSMParamsBase,"",@"SHT_CUDA_INFO"
	.sectionflags	@""
	.align	4


	//----- nvinfo : EIATTR_CUDA_API_VERSION
	.align		4
        /*0000*/ 	.byte	0x04, 0x37
        /*0002*/ 	.short	(.L_4571 - .L_4570)
.L_4570:
        /*0004*/ 	.word	0x00000082


	//----- nvinfo : EIATTR_KPARAM_INFO
	.align		4
.L_4571:
        /*0008*/ 	.byte	0x04, 0x17
        /*000a*/ 	.short	(.L_4573 - .L_4572)
.L_4572:
        /*000c*/ 	.word	0x00000000
        /*0010*/ 	.short	0x0000
        /*0012*/ 	.short	0x0000
        /*0014*/ 	.byte	0x00, 0xf0, 0x21, 0x06


	//----- nvinfo : EIATTR_SPARSE_MMA_MASK
	.align		4
.L_4573:
        /*0018*/ 	.byte	0x03, 0x50
        /*001a*/ 	.short	0x0000


	//----- nvinfo : EIATTR_MAXREG_COUNT
	.align		4
        /*001c*/ 	.byte	0x03, 0x1b
        /*001e*/ 	.short	0x00ff


	//----- nvinfo : EIATTR_NUM_BARRIERS
	.align		4
        /*0020*/ 	.byte	0x02, 0x4c
        /*0022*/ 	.byte	0x01
	.zero		1


	//----- nvinfo : EIATTR_MERCURY_ISA_VERSION
	.align		4
        /*0024*/ 	.byte	0x03, 0x5f
        /*0026*/ 	.short	0x0101


	//----- nvinfo : EIATTR_COOP_GROUP_MASK_REGIDS
	.align		4
        /*0028*/ 	.byte	0x04, 0x29
        /*002a*/ 	.short	(.L_4575 - .L_4574)


	//   ....[0]....
.L_4574:
        /*002c*/ 	.word	0xffffffff


	//   ....[1]....
        /*0030*/ 	.word	0xffffffff


	//   ....[2]....
        /*0034*/ 	.word	0xffffffff


	//   ....[3]....
        /*0038*/ 	.word	0xffffffff


	//   ....[4]....
        /*003c*/ 	.word	0xffffffff


	//   ....[5]....
        /*0040*/ 	.word	0xffffffff


	//   ....[6]....
        /*0044*/ 	.word	0xffffffff


	//   ....[7]....
        /*0048*/ 	.word	0xffffffff


	//   ....[8]....
        /*004c*/ 	.word	0xffffffff


	//   ....[9]....
        /*0050*/ 	.word	0xffffffff


	//   ....[10]....
        /*0054*/ 	.word	0xffffffff


	//   ....[11]....
        /*0058*/ 	.word	0xffffffff


	//   ....[12]....
        /*005c*/ 	.word	0xffffffff


	//   ....[13]....
        /*0060*/ 	.word	0xffffffff


	//   ....[14]....
        /*0064*/ 	.word	0xffffffff


	//   ....[15]....
        /*0068*/ 	.word	0xffffffff


	//   ....[16]....
        /*006c*/ 	.word	0xffffffff


	//   ....[17]....
        /*0070*/ 	.word	0xffffffff


	//   ....[18]....
        /*0074*/ 	.word	0xffffffff


	//----- nvinfo : EIATTR_COOP_GROUP_INSTR_OFFSETS
	.align		4
.L_4575:
        /*0078*/ 	.byte	0x04, 0x28
        /*007a*/ 	.short	(.L_4577 - .L_4576)


	//   ....[0]....
.L_4576:
        /*007c*/ 	.word	0x00001ab0


	//   ....[1]....
        /*0080*/ 	.word	0x00001c80


	//   ....[2]....
        /*0084*/ 	.word	0x000035d0


	//   ....[3]....
        /*0088*/ 	.word	0x00003da0


	//   ....[4]....
        /*008c*/ 	.word	0x000041c0


	//   ....[5]....
        /*0090*/ 	.word	0x000041d0


	//   ....[6]....
        /*0094*/ 	.word	0x00004200


	//   ....[7]....
        /*0098*/ 	.word	0x00004220


	//   ....[8]....
        /*009c*/ 	.word	0x00004250


	//   ....[9]....
        /*00a0*/ 	.word	0x00004270


	//   ....[10]....
        /*00a4*/ 	.word	0x000042a0


	//   ....[11]....
        /*00a8*/ 	.word	0x000042c0


	//   ....[12]....
        /*00ac*/ 	.word	0x000042f0


	//   ....[13]....
        /*00b0*/ 	.word	0x00004310


	//   ....[14]....
        /*00b4*/ 	.word	0x00004350


	//   ....[15]....
        /*00b8*/ 	.word	0x00004360


	//   ....[16]....
        /*00bc*/ 	.word	0x00004b90


	//   ....[17]....
        /*00c0*/ 	.word	0x00005270


	//   ....[18]....
        /*00c4*/ 	.word	0x00005790


	//----- nvinfo : EIATTR_EXIT_INSTR_OFFSETS
	.align		4
.L_4577:
        /*00c8*/ 	.byte	0x04, 0x1c
        /*00ca*/ 	.short	(.L_4579 - .L_4578)


	//   ....[0]....
.L_4578:
        /*00cc*/ 	.word	0x000002b0


	//   ....[1]....
        /*00d0*/ 	.word	0x000012f0


	//   ....[2]....
        /*00d4*/ 	.word	0x00001570


	//   ....[3]....
        /*00d8*/ 	.word	0x00005bc0


	//----- nvinfo : EIATTR_MAX_THREADS
	.align		4
.L_4579:
        /*00dc*/ 	.byte	0x04, 0x05
        /*00de*/ 	.short	(.L_4581 - .L_4580)
.L_4580:
        /*00e0*/ 	.word	0x00000020
        /*00e4*/ 	.word	0x00000001
        /*00e8*/ 	.word	0x00000001


	//----- nvinfo : EIATTR_CRS_STACK_SIZE
	.align		4
.L_4581:
        /*00ec*/ 	.byte	0x04, 0x1e
        /*00ee*/ 	.short	(.L_4583 - .L_4582)
.L_4582:
        /*00f0*/ 	.word	0x00000000


	//----- nvinfo : EIATTR_CBANK_PARAM_SIZE
	.align		4
.L_4583:
        /*00f4*/ 	.byte	0x03, 0x19
        /*00f6*/ 	.short	0x0188


	//----- nvinfo : EIATTR_PARAM_CBANK
	.align		4
        /*00f8*/ 	.byte	0x04, 0x0a
        /*00fa*/ 	.short	(.L_4585 - .L_4584)
	.align		4
.L_4584:
        /*00fc*/ 	.word	index@(.nv.constant0._Z25selective_scan_fwd_kernelI32Selective_Scan_fwd_kernel_traitsILi32ELi8ELi1ELb0ELb1ELb1ELb1ELb1EN3c108BFloat16EfS2_EEv13SSMParamsBase)
        /*0100*/ 	.short	0x0210
        /*0102*/ 	.short	0x0188


	//----- nvinfo : EIATTR_SW_WAR
	.align		4
.L_4585:
        /*0104*/ 	.byte	0x04, 0x36
        /*0106*/ 	.short	(.L_4587 - .L_4586)
.L_4586:
        /*0108*/ 	.word	0x00000008
.L_4587:


//--------------------- .nv.info._Z25selective_scan_fwd_kernelI32Selective_Scan_fwd_kernel_traitsILi32ELi8ELi1ELb1ELb1ELb1ELb0ELb0EN3c108BFloat16EfS2_EEv13SSMParamsBase --------------------------
	.section	.nv.info._Z25selective_scan_fwd_kernelI32Selective_Scan_fwd_kernel_traitsILi32ELi8ELi1ELb1ELb1ELb1ELb0ELb0EN3c108BFloat16EfS2_EEv13SSMParamsBase,"",@"SHT_CUDA_INFO"
	.sectionflags	@""
	.align	4


	//----- nvinfo : EIATTR_CUDA_API_VERSION
	.align		4
        /*0000*/ 	.byte	0x04, 0x37
        /*0002*/ 	.short	(.L_4589 - .L_4588)
.L_4588:
        /*0004*/ 	.word	0x00000082


	//----- nvinfo : EIATTR_KPARAM_INFO
	.align		4
.L_4589:
        /*0008*/ 	.byte	0x04, 0x17
        /*000a*/ 	.short	(.L_4591 - .L_4590)
.L_4590:
        /*000c*/ 	.word	0x00000000
        /*0010*/ 	.short	0x0000
        /*0012*/ 	.short	0x0000
        /*0014*/ 	.byte	0x00, 0xf0, 0x21, 0x06


	//----- nvinfo : EIATTR_SPARSE_MMA_MASK
	.align		4
.L_4591:
        /*0018*/ 	.byte	0x03, 0x50
        /*001a*/ 	.short	0x0000


	//----- nvinfo : EIATTR_MAXREG_COUNT
	.align		4
        /*001c*/ 	.byte	0x03, 0x1b
        /*001e*/ 	.short	0x00ff


	//----- nvinfo : EIATTR_NUM_BARRIERS
	.align		4
        /*0020*/ 	.byte	0x02, 0x4c
        /*0022*/ 	.byte	0x01
	.zero		1


	//----- nvinfo : EIATTR_MERCURY_ISA_VERSION
	.align		4
        /*0024*/ 	.byte	0x03, 0x5f
        /*0026*/ 	.short	0x0101


	//----- nvinfo : EIATTR_COOP_GROUP_MASK_REGIDS
	.align		4
        /*0028*/ 	.byte	0x04, 0x29
        /*002a*/ 	.short	(.L_4593 - .L_4592)


	//   ....[0]....
.L_4592:
        /*002c*/ 	.word	0xffffffff


	//   ....[1]....
        /*0030*/ 	.word	0xffffffff


	//   ....[2]....
        /*0034*/ 	.word	0xffffffff


	//   ....[3]....
        /*0038*/ 	.word	0xffffffff


	//   ....[4]....
        /*003c*/ 	.word	0xffffffff


	//   ....[5]....
        /*0040*/ 	.word	0xffffffff


	//   ....[6]....
        /*0044*/ 	.word	0xffffffff


	//   ....[7]....
        /*0048*/ 	.word	0xffffffff


	//   ....[8]....
        /*004c*/ 	.word	0xffffffff


	//   ....[9]....
        /*0050*/ 	.word	0xffffffff


	//   ....[10]....
        /*0054*/ 	.word	0xffffffff


	//   ....[11]....
        /*0058*/ 	.word	0xffffffff


	//----- nvinfo : EIATTR_COOP_GROUP_INSTR_OFFSETS
	.align		4
.L_4593:
        /*005c*/ 	.byte	0x04, 0x28
        /*005e*/ 	.short	(.L_4595 - .L_4594)


	//   ....[0]....
.L_4594:
        /*0060*/ 	.word	0x00003510


	//   ....[1]....
        /*0064*/ 	.word	0x00003520


	//   ....[2]....
        /*0068*/ 	.word	0x00003550


	//   ....[3]....
        /*006c*/ 	.word	0x00003570


	//   ....[4]....
        /*0070*/ 	.word	0x000035a0


	//   ....[5]....
        /*0074*/ 	.word	0x000035c0


	//   ....[6]....
        /*0078*/ 	.word	0x000035f0


	//   ....[7]....
        /*007c*/ 	.word	0x00003610


	//   ....[8]....
        /*0080*/ 	.word	0x00003640


	//   ....[9]....
        /*0084*/ 	.word	0x00003660


	//   ....[10]....
        /*0088*/ 	.word	0x00003690


	//   ....[11]....
        /*008c*/ 	.word	0x000036d0


	//----- nvinfo : EIATTR_EXIT_INSTR_OFFSETS
	.align		4
.L_4595:
        /*0090*/ 	.byte	0x04, 0x1c
        /*0092*/ 	.short	(.L_4597 - .L_4596)


	//   ....[0]....
.L_4596:
        /*0094*/ 	.word	0x000002a0


	//   ....[1]....
        /*0098*/ 	.word	0x00001230


	//   ....[2]....
        /*009c*/ 	.word	0x00001430


	//   ....[3]....
        /*00a0*/ 	.word	0x00003f30


	//----- nvinfo : EIATTR_MAX_THREADS
	.align		4
.L_4597:
        /*00a4*/ 	.byte	0x04, 0x05
        /*00a6*/ 	.short	(.L_4599 - .L_4598)
.L_4598:
        /*00a8*/ 	.word	0x00000020
        /*00ac*/ 	.word	0x00000001
        /*00b0*/ 	.word	0x00000001


	//----- nvinfo : EIATTR_CRS_STACK_SIZE
	.align		4
.L_4599:
        /*00b4*/ 	.byte	0x04, 0x1e
        /*00b6*/ 	.short	(.L_4601 - .L_4600)
.L_4600:
        /*00b8*/ 	.word	0x00000000


	//----- nvinfo : EIATTR_CBANK_PARAM_SIZE
	.align		4
.L_4601:
        /*00bc*/ 	.byte	0x03, 0x19
        /*00be*/ 	.short	0x0188


	//----- nvinfo : EIATTR_PARAM_CBANK
	.align		4
        /*00c0*/ 	.byte	0x04, 0x0a
        /*00c2*/ 	.short	(.L_4603 - .L_4602)
	.align		4
.L_4602:
        /*00c4*/ 	.word	index@(.nv.constant0._Z25selective_scan_fwd_kernelI32Selective_Scan_fwd_kernel_traitsILi32ELi8ELi1ELb1ELb1ELb1ELb0ELb0EN3c108BFloat16EfS2_EEv13SSMParamsBase)
        /*00c8*/ 	.short	0x0210
        /*00ca*/ 	.short	0x0188


	//----- nvinfo : EIATTR_SW_WAR
	.align		4
.L_4603:
        /*00cc*/ 	.byte	0x04, 0x36
        /*00ce*/ 	.short	(.L_4605 - .L_4604)
.L_4604:
        /*00d0*/ 	.word	0x00000008
.L_4605:


//--------------------- .nv.info._Z25selective_scan_fwd_kernelI32Selective_Scan_fwd_kernel_traitsILi32ELi8ELi1ELb1ELb1ELb1ELb0ELb1EN3c108BFloat16EfS2_EEv13SSMParamsBase --------------------------
	.section	.nv.info._Z25selective_scan_fwd_kernelI32Selective_Scan_fwd_kernel_traitsILi32ELi8ELi1ELb1ELb1ELb1ELb0ELb1EN3c108BFloat16EfS2_EEv13SSMParamsBase,"",@"SHT_CUDA_INFO"
	.sectionflags	@""
	.align	4


	//----- nvinfo : EIATTR_CUDA_API_VERSION
	.align		4
        /*0000*/ 	.byte	0x04, 0x37
        /*0002*/ 	.short	(.L_4607 - .L_4606)
.L_4606:
        /*0004*/ 	.word	0x00000082


	//----- nvinfo : EIATTR_KPARAM_INFO
	.align		4
.L_4607:
        /*0008*/ 	.byte	0x04, 0x17
        /*000a*/ 	.short	(.L_4609 - .L_4608)
.L_4608:
        /*000c*/ 	.word	0x00000000
        /*0010*/ 	.short	0x0000
        /*0012*/ 	.short	0x0000
        /*0014*/ 	.byte	0x00, 0xf0, 0x21, 0x06


	//----- nvinfo : EIATTR_SPARSE_MMA_MASK
	.align		4
.L_4609:
        /*0018*/ 	.byte	0x03, 0x50
        /*001a*/ 	.short	0x0000


	//----- nvinfo : EIATTR_MAXREG_COUNT
	.align		4
        /*001c*/ 	.byte	0x03, 0x1b
        /*001e*/ 	.short	0x00ff


	//----- nvinfo : EIATTR_NUM_BARRIERS
	.align		4
        /*0020*/ 	.byte	0x02, 0x4c
        /*0022*/ 	.byte	0x01
	.zero		1


	//----- nvinfo : EIATTR_MERCURY_ISA_VERSION
	.align		4
        /*0024*/ 	.byte	0x03, 0x5f
        /*0026*/ 	.short	0x0101


	//----- nvinfo : EIATTR_COOP_GROUP_MASK_REGIDS
	.align		4
        /*0028*/ 	.byte	0x04, 0x29
        /*002a*/ 	.short	(.L_4611 - .L_4610)


	//   ....[0]....
.L_4610:
        /*002c*/ 	.word	0xffffffff


	//   ....[1]....
        /*0030*/ 	.word	0xffffffff


	//   ....[2]....
        /*0034*/ 	.word	0xffffffff


	//   ....[3]....
        /*0038*/ 	.word	0xffffffff


	//   ....[4]....
        /*003c*/ 	.word	0xffffffff


	//   ....[5]....
        /*0040*/ 	.word	0xffffffff


	//   ....[6]....
        /*0044*/ 	.word	0xffffffff


	//   ....[7]....
        /*0048*/ 	.word	0xffffffff


	//   ....[8]....
        /*004c*/ 	.word	0xffffffff


	//   ....[9]....
        /*0050*/ 	.word	0xffffffff


	//   ....[10]....
        /*0054*/ 	.word	0xffffffff


	//   ....[11]....
        /*0058*/ 	.word	0xffffffff


	//   ....[12]....
        /*005c*/ 	.word	0xffffffff


	//   ....[13]....
        /*0060*/ 	.word	0xffffffff


	//   ....[14]....
        /*0064*/ 	.word	0xffffffff


	//   ....[15]....
        /*0068*/ 	.word	0xffffffff


	//   ....[16]....
        /*006c*/ 	.word	0xffffffff


	//----- nvinfo : EIATTR_COOP_GROUP_INSTR_OFFSETS
	.align		4
.L_4611:
        /*0070*/ 	.byte	0x04, 0x28
        /*0072*/ 	.short	(.L_4613 - .L_4612)


	//   ....[0]....
.L_4612:
        /*0074*/ 	.word	0x00001ab0


	//   ....[1]....
        /*0078*/ 	.word	0x00001c80


	//   ....[2]....
        /*007c*/ 	.word	0x00003620


	//   ....[3]....
        /*0080*/ 	.word	0x00003df0


	//   ....[4]....
        /*0084*/ 	.word	0x00004210


	//   ....[5]....
        /*0088*/ 	.word	0x00004220


	//   ....[6]....
        /*008c*/ 	.word	0x00004250


	//   ....[7]....
        /*0090*/ 	.word	0x00004270


	//   ....[8]....
        /*0094*/ 	.word	0x000042a0


	//   ....[9]....
        /*0098*/ 	.word	0x000042c0


	//   ....[10]....
        /*009c*/ 	.word	0x000042f0


	//   ....[11]....
        /*00a0*/ 	.word	0x00004310


	//   ....[12]....
        /*00a4*/ 	.word	0x00004340


	//   ....[13]....
        /*00a8*/ 	.word	0x00004360


	//   ....[14]....
        /*00ac*/ 	.word	0x000043a0


	//   ....[15]....
        /*00b0*/ 	.word	0x000043b0


	//   ....[16]....
        /*00b4*/ 	.word	0x00004b90


	//----- nvinfo : EIATTR_EXIT_INSTR_OFFSETS
	.align		4
.L_4613:
        /*00b8*/ 	.byte	0x04, 0x1c
        /*00ba*/ 	.short	(.L_4615 - .L_4614)


	//   ....[0]....
.L_4614:
        /*00bc*/ 	.word	0x000002b0


	//   ....[1]....
        /*00c0*/ 	.word	0x000012f0


	//   ....[2]....
        /*00c4*/ 	.word	0x00001570


	//   ....[3]....
        /*00c8*/ 	.word	0x00005020


	//----- nvinfo : EIATTR_MAX_THREADS
	.align		4
.L_4615:
        /*00cc*/ 	.byte	0x04, 0x05
        /*00ce*/ 	.short	(.L_4617 - .L_4616)
.L_4616:
        /*00d0*/ 	.word	0x00000020
        /*00d4*/ 	.word	0x00000001
        /*00d8*/ 	.word	0x00000001


	//----- nvinfo : EIATTR_CRS_STACK_SIZE
	.align		4
.L_4617:
        /*00dc*/ 	.byte	0x04, 0x1e
        /*00de*/ 	.short	(.L_4619 - .L_4618)
.L_4618:
        /*00e0*/ 	.word	0x00000000


	//----- nvinfo : EIATTR_CBANK_PARAM_SIZE
	.align		4
.L_4619:
        /*00e4*/ 	.byte	0x03, 0x19
        /*00e6*/ 	.short	0x0188


	//----- nvinfo : EIATTR_PARAM_CBANK
	.align		4
        /*00e8*/ 	.byte	0x04, 0x0a
        /*00ea*/ 	.short	(.L_4621 - .L_4620)
	.align		4
.L_4620:
        /*00ec*/ 	.word	index@(.nv.constant0._Z25selective_scan_fwd_kernelI32Selective_Scan_fwd_kernel_traitsILi32ELi8ELi1ELb1ELb1ELb1ELb0ELb1EN3c108BFloat16EfS2_EEv13SSMParamsBase)
        /*00f0*/ 	.short	0x0210
        /*00f2*/ 	.short	0x0188


	//----- nvinfo : EIATTR_SW_WAR
	.align		4
.L_4621:
        /*00f4*/ 	.byte	0x04, 0x36
        /*00f6*/ 	.short	(.L_4623 - .L_4622)
.L_4622:
        /*00f8*/ 	.word	0x00000008
.L_4623:


//--------------------- .nv.info._Z25selective_scan_fwd_kernelI32Selective_Scan_fwd_kernel_traitsILi32ELi8ELi1ELb1ELb1ELb1ELb1ELb0EN3c108BFloat16EfS2_EEv13SSMParamsBase --------------------------
	.section	.nv.info._Z25selective_scan_fwd_kernelI32Selective_Scan_fwd_kernel_traitsILi32ELi8ELi1ELb1ELb1ELb1ELb1ELb0EN3c108BFloat16EfS2_EEv13SSMParamsBase,"",@"SHT_CUDA_INFO"
	.sectionflags	@""
	.align	4


	//----- nvinfo : EIATTR_CUDA_API_VERSION
	.align		4
        /*0000*/ 	.byte	0x04, 0x37
        /*0002*/ 	.short	(.L_4625 - .L_4624)
.L_4624:
        /*0004*/ 	.word	0x00000082


	//----- nvinfo : EIATTR_KPARAM_INFO
	.align		4
.L_4625:
        /*0008*/ 	.byte	0x04, 0x17
        /*000a*/ 	.short	(.L_4627 - .L_4626)
.L_4626:
        /*000c*/ 	.word	0x00000000
        /*0010*/ 	.short	0x0000
        /*0012*/ 	.short	0x0000
        /*0014*/ 	.byte	0x00, 0xf0, 0x21, 0x06


	//----- nvinfo : EIATTR_SPARSE_MMA_MASK
	.align		4
.L_4627:
        /*0018*/ 	.byte	0x03, 0x50
        /*001a*/ 	.short	0x0000


	//----- nvinfo : EIATTR_MAXREG_COUNT
	.align		4
        /*001c*/ 	.byte	0x03, 0x1b
        /*001e*/ 	.short	0x00ff


	//----- nvinfo : EIATTR_NUM_BARRIERS
	.align		4
        /*0020*/ 	.byte	0x02, 0x4c
        /*0022*/ 	.byte	0x01
	.zero		1


	//----- nvinfo : EIATTR_MERCURY_ISA_VERSION
	.align		4
        /*0024*/ 	.byte	0x03, 0x5f
        /*0026*/ 	.short	0x0101


	//----- nvinfo : EIATTR_COOP_GROUP_MASK_REGIDS
	.align		4
        /*0028*/ 	.byte	0x04, 0x29
        /*002a*/ 	.short	(.L_4629 - .L_4628)


	//   ....[0]....
.L_4628:
        /*002c*/ 	.word	0xffffffff


	//   ....[1]....
        /*0030*/ 	.word	0xffffffff


	//   ....[2]....
        /*0034*/ 	.word	0xffffffff


	//   ....[3]....
        /*0038*/ 	.word	0xffffffff


	//   ....[4]....
        /*003c*/ 	.word	0xffffffff


	//   ....[5]....
        /*0040*/ 	.word	0xffffffff


	//   ....[6]....
        /*0044*/ 	.word	0xffffffff


	//   ....[7]....
        /*0048*/ 	.word	0xffffffff


	//   ....[8]....
        /*004c*/ 	.word	0xffffffff


	//   ....[9]....
        /*0050*/ 	.word	0xffffffff


	//   ....[10]....
        /*0054*/ 	.word	0xffffffff


	//   ....[11]....
        /*0058*/ 	.word	0xffffffff


	//----- nvinfo : EIATTR_COOP_GROUP_INSTR_OFFSETS
	.align		4
.L_4629:
        /*005c*/ 	.byte	0x04, 0x28
        /*005e*/ 	.short	(.L_4631 - .L_4630)


	//   ....[0]....
.L_4630:
        /*0060*/ 	.word	0x00003510


	//   ....[1]....
        /*0064*/ 	.word	0x00003520


	//   ....[2]....
        /*0068*/ 	.word	0x00003550


	//   ....[3]....
        /*006c*/ 	.word	0x00003570


	//   ....[4]....
        /*0070*/ 	.word	0x000035a0


	//   ....[5]....
        /*0074*/ 	.word	0x000035c0


	//   ....[6]....
        /*0078*/ 	.word	0x000035f0


	//   ....[7]....
        /*007c*/ 	.word	0x00003610


	//   ....[8]....
        /*0080*/ 	.word	0x00003640


	//   ....[9]....
        /*0084*/ 	.word	0x00003660


	//   ....[10]....
        /*0088*/ 	.word	0x00003690


	//   ....[11]....
        /*008c*/ 	.word	0x000036d0


	//----- nvinfo : EIATTR_EXIT_INSTR_OFFSETS
	.align		4
.L_4631:
        /*0090*/ 	.byte	0x04, 0x1c
        /*0092*/ 	.short	(.L_4633 - .L_4632)


	//   ....[0]....
.L_4632:
        /*0094*/ 	.word	0x000002a0


	//   ....[1]....
        /*0098*/ 	.word	0x00001230


	//   ....[2]....
        /*009c*/ 	.word	0x00001430


	//   ....[3]....
        /*00a0*/ 	.word	0x00004550


	//----- nvinfo : EIATTR_MAX_THREADS
	.align		4
.L_4633:
        /*00a4*/ 	.byte	0x04, 0x05
        /*00a6*/ 	.short	(.L_4635 - .L_4634)
.L_4634:
        /*00a8*/ 	.word	0x00000020
        /*00ac*/ 	.word	0x00000001
        /*00b0*/ 	.word	0x00000001


	//----- nvinfo : EIATTR_CRS_STACK_SIZE
	.align		4
.L_4635:
        /*00b4*/ 	.byte	0x04, 0x1e
        /*00b6*/ 	.short	(.L_4637 - .L_4636)
.L_4636:
        /*00b8*/ 	.word	0x00000000


	//----- nvinfo : EIATTR_CBANK_PARAM_SIZE
	.align		4
.L_4637:
        /*00bc*/ 	.byte	0x03, 0x19
        /*00be*/ 	.short	0x0188


	//----- nvinfo : EIATTR_PARAM_CBANK
	.align		4
        /*00c0*/ 	.byte	0x04, 0x0a
        /*00c2*/ 	.short	(.L_4639 - .L_4638)
	.align		4
.L_4638:
        /*00c4*/ 	.word	index@(.nv.constant0._Z25selective_scan_fwd_kernelI32Selective_Scan_fwd_kernel_traitsILi32ELi8ELi1ELb1ELb1ELb1ELb1ELb0EN3c108BFloat16EfS2_EEv13SSMParamsBase)
        /*00c8*/ 	.short	0x0210
        /*00ca*/ 	.short	0x0188


	//----- nvinfo : EIATTR_SW_WAR
	.align		4
.L_4639:
        /*00cc*/ 	.byte	0x04, 0x36
        /*00ce*/ 	.short	(.L_4641 - .L_4640)
.L_4640:
        /*00d0*/ 	.word	0x00000008
.L_4641:


//--------------------- .nv.info._Z25selective_scan_fwd_kernelI32Selective_Scan_fwd_kernel_traitsILi32ELi8ELi1ELb1ELb1ELb1ELb1ELb1EN3c108BFloat16EfS2_EEv13SSMParamsBase --------------------------
	.section	.nv.info._Z25selective_scan_fwd_kernelI32Selective_Scan_fwd_kernel_traitsILi32ELi8ELi1ELb1ELb1ELb1ELb1ELb1EN3c108BFloat16EfS2_EEv13SSMParamsBase,"",@"SHT_CUDA_INFO"
	.sectionflags	@""
	.align	4


	//----- nvinfo : EIATTR_CUDA_API_VERSION
	.align		4
        /*0000*/ 	.byte	0x04, 0x37
        /*0002*/ 	.short	(.L_4643 - .L_4642)
.L_4642:
        /*0004*/ 	.word	0x00000082


	//----- nvinfo : EIATTR_KPARAM_INFO
	.align		4
.L_4643:
        /*0008*/ 	.byte	0x04, 0x17
        /*000a*/ 	.short	(.L_4645 - .L_4644)
.L_4644:
        /*000c*/ 	.word	0x00000000
        /*0010*/ 	.short	0x0000
        /*0012*/ 	.short	0x0000
        /*0014*/ 	.byte	0x00, 0xf0, 0x21, 0x06


	//----- nvinfo : EIATTR_SPARSE_MMA_MASK
	.align		4
.L_4645:
        /*0018*/ 	.byte	0x03, 0x50
        /*001a*/ 	.short	0x0000


	//----- nvinfo : EIATTR_MAXREG_COUNT
	.align		4
        /*001c*/ 	.byte	0x03, 0x1b
        /*001e*/ 	.short	0x00ff


	//----- nvinfo : EIATTR_NUM_BARRIERS
	.align		4
        /*0020*/ 	.byte	0x02, 0x4c
        /*0022*/ 	.byte	0x01
	.zero		1


	//----- nvinfo : EIATTR_MERCURY_ISA_VERSION
	.align		4
        /*0024*/ 	.byte	0x03, 0x5f
        /*0026*/ 	.short	0x0101


	//----- nvinfo : EIATTR_COOP_GROUP_MASK_REGIDS
	.align		4
        /*0028*/ 	.byte	0x04, 0x29
        /*002a*/ 	.short	(.L_4647 - .L_4646)


	//   ....[0]....
.L_4646:
        /*002c*/ 	.word	0xffffffff


	//   ....[1]....
        /*0030*/ 	.word	0xffffffff


	//   ....[2]....
        /*0034*/ 	.word	0xffffffff


	//   ....[3]....
        /*0038*/ 	.word	0xffffffff


	//   ....[4]....
        /*003c*/ 	.word	0xffffffff


	//   ....[5]....
        /*0040*/ 	.word	0xffffffff


	//   ....[6]....
        /*0044*/ 	.word	0xffffffff


	//   ....[7]....
        /*0048*/ 	.word	0xffffffff


	//   ....[8]....
        /*004c*/ 	.word	0xffffffff


	//   ....[9]....
        /*0050*/ 	.word	0xffffffff


	//   ....[10]....
        /*0054*/ 	.word	0xffffffff


	//   ....[11]....
        /*0058*/ 	.word	0xffffffff


	//   ....[12]....
        /*005c*/ 	.word	0xffffffff


	//   ....[13]....
        /*0060*/ 	.word	0xffffffff


	//   ....[14]....
        /*0064*/ 	.word	0xffffffff


	//   ....[15]....
        /*0068*/ 	.word	0xffffffff


	//   ....[16]....
        /*006c*/ 	.word	0xffffffff


	//   ....[17]....
        /*0070*/ 	.word	0xffffffff


	//   ....[18]....
        /*0074*/ 	.word	0xffffffff


	//----- nvinfo : EIATTR_COOP_GROUP_INSTR_OFFSETS
	.align		4
.L_4647:
        /*0078*/ 	.byte	0x04, 0x28
        /*007a*/ 	.short	(.L_4649 - .L_4648)


	//   ....[0]....
.L_4648:
        /*007c*/ 	.word	0x00001ab0


	//   ....[1]....
        /*0080*/ 	.word	0x00001c80


	//   ....[2]....
        /*0084*/ 	.word	0x000035d0


	//   ....[3]....
        /*0088*/ 	.word	0x00003da0


	//   ....[4]....
        /*008c*/ 	.word	0x000041c0


	//   ....[5]....
        /*0090*/ 	.word	0x000041d0


	//   ....[6]....
        /*0094*/ 	.word	0x00004200


	//   ....[7]....
        /*0098*/ 	.word	0x00004220


	//   ....[8]....
        /*009c*/ 	.word	0x00004250


	//   ....[9]....
        /*00a0*/ 	.word	0x00004270


	//   ....[10]....
        /*00a4*/ 	.word	0x000042a0


	//   ....[11]....
        /*00a8*/ 	.word	0x000042c0


	//   ....[12]....
        /*00ac*/ 	.word	0x000042f0


	//   ....[13]....
        /*00b0*/ 	.word	0x00004310


	//   ....[14]....
        /*00b4*/ 	.word	0x00004350


	//   ....[15]....
        /*00b8*/ 	.word	0x00004360


	//   ....[16]....
        /*00bc*/ 	.word	0x00004b90


	//   ....[17]....
        /*00c0*/ 	.word	0x00005270


	//   ....[18]....
        /*00c4*/ 	.word	0x00005790


	//----- nvinfo : EIATTR_EXIT_INSTR_OFFSETS
	.align		4
.L_4649:
        /*00c8*/ 	.byte	0x04, 0x1c
        /*00ca*/ 	.short	(.L_4651 - .L_4650)


	//   ....[0]....
.L_4650:
        /*00cc*/ 	.word	0x000002b0


	//   ....[1]....
        /*00d0*/ 	.word	0x000012f0


	//   ....[2]....
        /*00d4*/ 	.word	0x00001570


	//   ....[3]....
        /*00d8*/ 	.word	0x00005bc0


	//----- nvinfo : EIATTR_MAX_THREADS
	.align		4
.L_4651:
        /*00dc*/ 	.byte	0x04, 0x05
        /*00de*/ 	.short	(.L_4653 - .L_4652)
.L_4652:
        /*00e0*/ 	.word	0x00000020
        /*00e4*/ 	.word	0x00000001
        /*00e8*/ 	.word	0x00000001


	//----- nvinfo : EIATTR_CRS_STACK_SIZE
	.align		4
.L_4653:
        /*00ec*/ 	.byte	0x04, 0x1e
        /*00ee*/ 	.short	(.L_4655 - .L_4654)
.L_4654:
        /*00f0*/ 	.word	0x00000000


	//----- nvinfo : EIATTR_CBANK_PARAM_SIZE
	.align		4
.L_4655:
        /*00f4*/ 	.byte	0x03, 0x19
        /*00f6*/ 	.short	0x0188


	//----- nvinfo : EIATTR_PARAM_CBANK
	.align		4
        /*00f8*/ 	.byte	0x04, 0x0a
        /*00fa*/ 	.short	(.L_4657 - .L_4656)
	.align		4
.L_4656:
        /*00fc*/ 	.word	index@(.nv.constant0._Z25selective_scan_fwd_kernelI32Selective_Scan_fwd_kernel_traitsILi32ELi8ELi1ELb1ELb1ELb1ELb1ELb1EN3c108BFloat16EfS2_EEv13SSMParamsBase)
        /*0100*/ 	.short	0x0210
        /*0102*/ 	.short	0x0188


	//----- nvinfo : EIATTR_SW_WAR
	.align		4
.L_4657:
        /*0104*/ 	.byte	0x04, 0x36
        /*0106*/ 	.short	(.L_4659 - .L_4658)
.L_4658:
        /*0108*/ 	.word	0x00000008
.L_4659:


//--------------------- .nv.info._Z25selective_scan_fwd_kernelI32Selective_Scan_fwd_kernel_traitsILi32ELi4ELi1ELb0ELb1ELb1ELb0ELb0EN3c108BFloat16EfS2_EEv13SSMParamsBase --------------------------
	.section	.nv.info._Z25selective_scan_fwd_kernelI32Selective_Scan_fwd_kernel_traitsILi32ELi4ELi1ELb0ELb1ELb1ELb0ELb0EN3c108BFloat16EfS2_EEv13SSMParamsBase,"",@"SHT_CUDA_INFO"
	.sectionflags	@""
	.align	4


	//----- nvinfo : EIATTR_CUDA_API_VERSION
	.align		4
        /*0000*/ 	.byte	0x04, 0x37
        /*0002*/ 	.short	(.L_4661 - .L_4660)
.L_4660:
        /*0004*/ 	.word	0x00000082


	//----- nvinfo : EIATTR_KPARAM_INFO
	.align		4
.L_4661:
        /*0008*/ 	.byte	0x04, 0x17
        /*000a*/ 	.short	(.L_4663 - .L_4662)
.L_4662:
        /*000c*/ 	.word	0x00000000
        /*0010*/ 	.short	0x0000
        /*0012*/ 	.short	0x0000
        /*0014*/ 	.byte	0x00, 0xf0, 0x21, 0x06


	//----- nvinfo : EIATTR_SPARSE_MMA_MASK
	.align		4
.L_4663:
        /*0018*/ 	.byte	0x03, 0x50
        /*001a*/ 	.short	0x0000


	//----- nvinfo : EIATTR_MAXREG_COUNT
	.align		4
        /*001c*/ 	.byte	0x03, 0x1b
        /*001e*/ 	.short	0x00ff


	//----- nvinfo : EIATTR_NUM_BARRIERS
	.align		4
        /*0020*/ 	.byte	0x02, 0x4c
        /*0022*/ 	.byte	0x01
	.zero		1


	//----- nvinfo : EIATTR_MERCURY_ISA_VERSION
	.align		4
        /*0024*/ 	.byte	0x03, 0x5f
        /*0026*/ 	.short	0x0101


	//----- nvinfo : EIATTR_COOP_GROUP_MASK_REGIDS
	.align		4
        /*0028*/ 	.byte	0x04, 0x29
        /*002a*/ 	.short	(.L_4665 - .L_4664)


	//   ....[0]....
.L_4664:
        /*002c*/ 	.word	0xffffffff


	//   ....[1]....
        /*0030*/ 	.word	0xffffffff


	//   ....[2]....
        /*0034*/ 	.word	0xffffffff


	//   ....[3]....
        /*0038*/ 	.word	0xffffffff


	//   ....[4]....
        /*003c*/ 	.word	0xffffffff


	//   ....[5]....
        /*0040*/ 	.word	0xffffffff


	//   ....[6]....
        /*0044*/ 	.word	0xffffffff


	//   ....[7]....
        /*0048*/ 	.word	0xffffffff


	//   ....[8]....
        /*004c*/ 	.word	0xffffffff


	//   ....[9]....
        /*0050*/ 	.word	0xffffffff


	//   ....[10]....
        /*0054*/ 	.word	0xffffffff


	//   ....[11]....
        /*0058*/ 	.word	0xffffffff


	//   ....[12]....
        /*005c*/ 	.word	0xffffffff


	//   ....[13]....
        /*0060*/ 	.word	0xffffffff


	//   ....[14]....
        /*0064*/ 	.word	0xffffffff


	//   ....[15]....
        /*0068*/ 	.word	0xffffffff


	//   ....[16]....
        /*006c*/ 	.word	0xffffffff


	//----- nvinfo : EIATTR_COOP_GROUP_INSTR_OFFSETS
	.align		4
.L_4665:
        /*0070*/ 	.byte	0x04, 0x28
        /*0072*/ 	.short	(.L_4667 - .L_4666)


	//   ....[0]....
.L_4666:
        /*0074*/ 	.word	0x000016c0


	//   ....[1]....
        /*0078*/ 	.word	0x00001780


	//   ....[2]....
        /*007c*/ 	.word	0x000025d0


	//   ....[3]....
        /*0080*/ 	.word	0x00002870


	//   ....[4]....
        /*0084*/ 	.word	0x00002bc0


	//   ....[5]....
        /*0088*/ 	.word	0x00002bd0


	//   ....[6]....
        /*008c*/ 	.word	0x00002c00


	//   ....[7]....
        /*0090*/ 	.word	0x00002c20


	//   ....[8]....
        /*0094*/ 	.word	0x00002c50


	//   ....[9]....
        /*0098*/ 	.word	0x00002c70


	//   ....[10]....
        /*009c*/ 	.word	0x00002ca0


	//   ....[11]....
        /*00a0*/ 	.word	0x00002cc0


	//   ....[12]....
        /*00a4*/ 	.word	0x00002cf0


	//   ....[13]....
        /*00a8*/ 	.word	0x00002d10


	//   ....[14]....
        /*00ac*/ 	.word	0x00002d40


	//   ....[15]....
        /*00b0*/ 	.word	0x00002d80


	//   ....[16]....
        /*00b4*/ 	.word	0x000033e0


	//----- nvinfo : EIATTR_EXIT_INSTR_OFFSETS
	.align		4
.L_4667:
        /*00b8*/ 	.byte	0x04, 0x1c
        /*00ba*/ 	.short	(.L_4669 - .L_4668)


	//   ....[0]....
.L_4668:
        /*00bc*/ 	.word	0x000002a0


	//   ....[1]....
        /*00c0*/ 	.word	0x00001270


	//   ....[2]....
        /*00c4*/ 	.word	0x00001490


	//   ....[3]....
        /*00c8*/ 	.word	0x00003750


	//----- nvinfo : EIATTR_MAX_THREADS
	.align		4
.L_4669:
        /*00cc*/ 	.byte	0x04, 0x05
        /*00ce*/ 	.short	(.L_4671 - .L_4670)
.L_4670:
        /*00d0*/ 	.word	0x00000020
        /*00d4*/ 	.word	0x00000001
        /*00d8*/ 	.word	0x00000001


	//----- nvinfo : EIATTR_CRS_STACK_SIZE
	.align		4
.L_4671:
        /*00dc*/ 	.byte	0x04, 0x1e
        /*00de*/ 	.short	(.L_4673 - .L_4672)
.L_4672:
        /*00e0*/ 	.word	0x00000000


	//----- nvinfo : EIATTR_CBANK_PARAM_SIZE
	.align		4
.L_4673:
        /*00e4*/ 	.byte	0x03, 0x19
        /*00e6*/ 	.short	0x0188


	//----- nvinfo : EIATTR_PARAM_CBANK
	.align		4
        /*00e8*/ 	.byte	0x04, 0x0a
        /*00ea*/ 	.short	(.L_4675 - .L_4674)
	.align		4
.L_4674:
        /*00ec*/ 	.word	index@(.nv.constant0._Z25selective_scan_fwd_kernelI32Selective_Scan_fwd_kernel_traitsILi32ELi4ELi1ELb0ELb1ELb1ELb0ELb0EN3c108BFloat16EfS2_EEv13SSMParamsBase)
        /*00f0*/ 	.short	0x0210
        /*00f2*/ 	.short	0x0188


	//----- nvinfo : EIATTR_SW_WAR
	.align		4
.L_4675:
        /*00f4*/ 	.byte	0x04, 0x36
        /*00f6*/ 	.short	(.L_4677 - .L_4676)
.L_4676:
        /*00f8*/ 	.word	0x00000008
.L_4677:


//--------------------- .nv.info._Z25selective_scan_fwd_kernelI32Selective_Scan_fwd_kernel_traitsILi32ELi4ELi1ELb0ELb1ELb1ELb0ELb1EN3c108BFloat16EfS2_EEv13SSMParamsBase --------------------------
	.section	.nv.info._Z25selective_scan_fwd_kernelI32Selective_Scan_fwd_kernel_traitsILi32ELi4ELi1ELb0ELb1ELb1ELb0ELb1EN3c108BFloat16EfS2_EEv13SSMParamsBase,"",@"SHT_CUDA_INFO"
	.sectionflags	@""
	.align	4


	//----- nvinfo : EIATTR_CUDA_API_VERSION
	.align		4
        /*0000*/ 	.byte	0x04, 0x37
        /*0002*/ 	.short	(.L_4679 - .L_4678)
.L_4678:
        /*0004*/ 	.word	0x00000082


	//----- nvinfo : EIATTR_KPARAM_INFO
	.align		4
.L_4679:
        /*0008*/ 	.byte	0x04, 0x17
        /*000a*/ 	.short	(.L_4681 - .L_4680)
.L_4680:
        /*000c*/ 	.word	0x00000000
        /*0010*/ 	.short	0x0000
        /*0012*/ 	.short	0x0000
        /*0014*/ 	.byte	0x00, 0xf0, 0x21, 0x06


	//----- nvinfo : EIATTR_SPARSE_MMA_MASK
	.align		4
.L_4681:
        /*0018*/ 	.byte	0x03, 0x50
        /*001a*/ 	.short	0x0000


	//----- nvinfo : EIATTR_MAXREG_COUNT
	.align		4
        /*001c*/ 	.byte	0x03, 0x1b
        /*001e*/ 	.short	0x00ff


	//----- nvinfo : EIATTR_NUM_BARRIERS
	.align		4
        /*0020*/ 	.byte	0x02, 0x4c
        /*0022*/ 	.byte	0x01
	.zero		1


	//----- nvinfo : EIATTR_MERCURY_ISA_VERSION
	.align		4
        /*0024*/ 	.byte	0x03, 0x5f
        /*0026*/ 	.short	0x0101


	//----- nvinfo : EIATTR_COOP_GROUP_MASK_REGIDS
	.align		4
        /*0028*/ 	.byte	0x04, 0x29
        /*002a*/ 	.short	(.L_4683 - .L_4682)


	//   ....[0]....
.L_4682:
        /*002c*/ 	.word	0xffffffff


	//   ....[1]....
        /*0030*/ 	.word	0xffffffff


	//   ....[2]....
        /*0034*/ 	.word	0xffffffff


	//   ....[3]....
        /*0038*/ 	.word	0xffffffff


	//   ....[4]....
        /*003c*/ 	.word	0xffffffff


	//   ....[5]....
        /*0040*/ 	.word	0xffffffff


	//   ....[6]....
        /*0044*/ 	.word	0xffffffff


	//   ....[7]....
        /*0048*/ 	.word	0xffffffff


	//   ....[8]....
        /*004c*/ 	.word	0xffffffff


	//   ....[9]....
        /*0050*/ 	.word	0xffffffff


	//   ....[10]....
        /*0054*/ 	.word	0xffffffff


	//   ....[11]....
        /*0058*/ 	.word	0xffffffff


	//   ....[12]....
        /*005c*/ 	.word	0xffffffff


	//   ....[13]....
        /*0060*/ 	.word	0xffffffff


	//   ....[14]....
        /*0064*/ 	.word	0xffffffff


	//   ....[15]....
        /*0068*/ 	.word	0xffffffff


	//   ....[16]....
        /*006c*/ 	.word	0xffffffff


	//----- nvinfo : EIATTR_COOP_GROUP_INSTR_OFFSETS
	.align		4
.L_4683:
        /*0070*/ 	.byte	0x04, 0x28
        /*0072*/ 	.short	(.L_4685 - .L_4684)


	//   ....[0]....
.L_4684:
        /*0074*/ 	.word	0x00001730


	//   ....[1]....
        /*0078*/ 	.word	0x000017f0


	//   ....[2]....
        /*007c*/ 	.word	0x00002600


	//   ....[3]....
        /*0080*/ 	.word	0x00002890


	//   ....[4]....
        /*0084*/ 	.word	0x00002bf0


	//   ....[5]....
        /*0088*/ 	.word	0x00002c00


	//   ....[6]....
        /*008c*/ 	.word	0x00002c30


	//   ....[7]....
        /*0090*/ 	.word	0x00002c50


	//   ....[8]....
        /*0094*/ 	.word	0x00002c80


	//   ....[9]....
        /*0098*/ 	.word	0x00002ca0


	//   ....[10]....
        /*009c*/ 	.word	0x00002cd0


	//   ....[11]....
        /*00a0*/ 	.word	0x00002cf0


	//   ....[12]....
        /*00a4*/ 	.word	0x00002d20


	//   ....[13]....
        /*00a8*/ 	.word	0x00002d40


	//   ....[14]....
        /*00ac*/ 	.word	0x00002d70


	//   ....[15]....
        /*00b0*/ 	.word	0x00002db0


	//   ....[16]....
        /*00b4*/ 	.word	0x000033e0


	//----- nvinfo : EIATTR_EXIT_INSTR_OFFSETS
	.align		4
.L_4685:
        /*00b8*/ 	.byte	0x04, 0x1c
        /*00ba*/ 	.short	(.L_4687 - .L_4686)


	//   ....[0]....
.L_4686:
        /*00bc*/ 	.word	0x000002b0


	//   ....[1]....
        /*00c0*/ 	.word	0x000012f0


	//   ....[2]....
        /*00c4*/ 	.word	0x00001500


	//   ....[3]....
        /*00c8*/ 	.word	0x00003750


	//----- nvinfo : EIATTR_MAX_THREADS
	.align		4
.L_4687:
        /*00cc*/ 	.byte	0x04, 0x05
        /*00ce*/ 	.short	(.L_4689 - .L_4688)
.L_4688:
        /*00d0*/ 	.word	0x00000020
        /*00d4*/ 	.word	0x00000001
        /*00d8*/ 	.word	0x00000001


	//----- nvinfo : EIATTR_CRS_STACK_SIZE
	.align		4
.L_4689:
        /*00dc*/ 	.byte	0x04, 0x1e
        /*00de*/ 	.short	(.L_4691 - .L_4690)
.L_4690:
        /*00e0*/ 	.word	0x00000000


	//----- nvinfo : EIATTR_CBANK_PARAM_SIZE
	.align		4
.L_4691:
        /*00e4*/ 	.byte	0x03, 0x19
        /*00e6*/ 	.short	0x0188


	//----- nvinfo : EIATTR_PARAM_CBANK
	.align		4
        /*00e8*/ 	.byte	0x04, 0x0a
        /*00ea*/ 	.short	(.L_4693 - .L_4692)
	.align		4
.L_4692:
        /*00ec*/ 	.word	index@(.nv.constant0._Z25selective_scan_fwd_kernelI32Selective_Scan_fwd_kernel_traitsILi32ELi4ELi1ELb0ELb1ELb1ELb0ELb1EN3c108BFloat16EfS2_EEv13SSMParamsBase)
        /*00f0*/ 	.short	0x0210
        /*00f2*/ 	.short	0x0188


	//----- nvinfo : EIATTR_SW_WAR
	.align		4
.L_4693:
        /*00f4*/ 	.byte	0x04, 0x36
        /*00f6*/ 	.short	(.L_4695 - .L_4694)
.L_4694:
        /*00f8*/ 	.word	0x00000008
.L_4695:


//--------------------- .nv.info._Z25selective_scan_fwd_kernelI32Selective_Scan_fwd_kernel_traitsILi32ELi4ELi1ELb0ELb1ELb1ELb1ELb0EN3c108BFloat16EfS2_EEv13SSMParamsBase --------------------------
	.section	.nv.info._Z25selective_scan_fwd_kernelI32Selective_Scan_fwd_kernel_traitsILi32ELi4ELi1ELb0ELb1ELb1ELb1ELb0EN3c108BFloat16EfS2_EEv13SSMParamsBase,"",@"SHT_CUDA_INFO"
	.sectionflags	@""
	.align	4


	//----- nvinfo : EIATTR_CUDA_API_VERSION
	.align		4
        /*0000*/ 	.byte	0x04, 0x37
        /*0002*/ 	.short	(.L_4697 - .L_4696)
.L_4696:
        /*0004*/ 	.word	0x00000082


	//----- nvinfo : EIATTR_KPARAM_INFO
	.align		4
.L_4697:
        /*0008*/ 	.byte	0x04, 0x17
        /*000a*/ 	.short	(.L_4699 - .L_4698)
.L_4698:
        /*000c*/ 	.word	0x00000000
        /*0010*/ 	.short	0x0000
        /*0012*/ 	.short	0x0000
        /*0014*/ 	.byte	0x00, 0xf0, 0x21, 0x06


	//----- nvinfo : EIATTR_SPARSE_MMA_MASK
	.align		4
.L_4699:
        /*0018*/ 	.byte	0x03, 0x50
        /*001a*/ 	.short	0x0000


	//----- nvinfo : EIATTR_MAXREG_COUNT
	.align		4
        /*001c*/ 	.byte	0x03, 0x1b
        /*001e*/ 	.short	0x00ff


	//----- nvinfo : EIATTR_NUM_BARRIERS
	.align		4
        /*0020*/ 	.byte	0x02, 0x4c
        /*0022*/ 	.byte	0x01
	.zero		1


	//----- nvinfo : EIATTR_MERCURY_ISA_VERSION
	.align		4
        /*0024*/ 	.byte	0x03, 0x5f
        /*0026*/ 	.short	0x0101


	//----- nvinfo : EIATTR_COOP_GROUP_MASK_REGIDS
	.align		4
        /*0028*/ 	.byte	0x04, 0x29
        /*002a*/ 	.short	(.L_4701 - .L_4700)


	//   ....[0]....
.L_4700:
        /*002c*/ 	.word	0xffffffff


	//   ....[1]....
        /*0030*/ 	.word	0xffffffff


	//   ....[2]....
        /*0034*/ 	.word	0xffffffff


	//   ....[3]....
        /*0038*/ 	.word	0xffffffff


	//   ....[4]....
        /*003c*/ 	.word	0xffffffff


	//   ....[5]....
        /*0040*/ 	.word	0xffffffff


	//   ....[6]....
        /*0044*/ 	.word	0xffffffff


	//   ....[7]....
        /*0048*/ 	.word	0xffffffff


	//   ....[8]....
        /*004c*/ 	.word	0xffffffff


	//   ....[9]....
        /*0050*/ 	.word	0xffffffff


	//   ....[10]....
        /*0054*/ 	.word	0xffffffff


	//   ....[11]....
        /*0058*/ 	.word	0xffffffff


	//   ....[12]....
        /*005c*/ 	.word	0xffffffff


	//   ....[13]....
        /*0060*/ 	.word	0xffffffff


	//   ....[14]....
        /*0064*/ 	.word	0xffffffff


	//   ....[15]....
        /*0068*/ 	.word	0xffffffff


	//   ....[16]....
        /*006c*/ 	.word	0xffffffff


	//   ....[17]....
        /*0070*/ 	.word	0xffffffff


	//   ....[18]....
        /*0074*/ 	.word	0xffffffff


	//----- nvinfo : EIATTR_COOP_GROUP_INSTR_OFFSETS
	.align		4
.L_4701:
        /*0078*/ 	.byte	0x04, 0x28
        /*007a*/ 	.short	(.L_4703 - .L_4702)


	//   ....[0]....
.L_4702:
        /*007c*/ 	.word	0x000016c0


	//   ....[1]....
        /*0080*/ 	.word	0x00001790


	//   ....[2]....
        /*0084*/ 	.word	0x000025a0


	//   ....[3]....
        /*0088*/ 	.word	0x000027d0


	//   ....[4]....
        /*008c*/ 	.word	0x00002bf0


	//   ....[5]....
        /*0090*/ 	.word	0x00002c00


	//   ....[6]....
        /*0094*/ 	.word	0x00002c30


	//   ....[7]....
        /*0098*/ 	.word	0x00002c50


	//   ....[8]....
        /*009c*/ 	.word	0x00002c80


	//   ....[9]....
        /*00a0*/ 	.word	0x00002ca0


	//   ....[10]....
        /*00a4*/ 	.word	0x00002cd0


	//   ....[11]....
        /*00a8*/ 	.word	0x00002cf0


	//   ....[12]....
        /*00ac*/ 	.word	0x00002d20


	//   ....[13]....
        /*00b0*/ 	.word	0x00002d40


	//   ....[14]....
        /*00b4*/ 	.word	0x00002d70


	//   ....[15]....
        /*00b8*/ 	.word	0x00002db0


	//   ....[16]....
        /*00bc*/ 	.word	0x00003430


	//   ....[17]....
        /*00c0*/ 	.word	0x00003970


	//   ....[18]....
        /*00c4*/ 	.word	0x00003bc0


	//----- nvinfo : EIATTR_EXIT_INSTR_OFFSETS
	.align		4
.L_4703:
        /*00c8*/ 	.byte	0x04, 0x1c
        /*00ca*/ 	.short	(.L_4705 - .L_4704)


	//   ....[0]....
.L_4704:
        /*00cc*/ 	.word	0x000002a0


	//   ....[1]....
        /*00d0*/ 	.word	0x00001270


	//   ....[2]....
        /*00d4*/ 	.word	0x000014a0


	//   ....[3]....
        /*00d8*/ 	.word	0x00003ee0


	//----- nvinfo : EIATTR_MAX_THREADS
	.align		4
.L_4705:
        /*00dc*/ 	.byte	0x04, 0x05
        /*00de*/ 	.short	(.L_4707 - .L_4706)
.L_4706:
        /*00e0*/ 	.word	0x00000020
        /*00e4*/ 	.word	0x00000001
        /*00e8*/ 	.word	0x00000001


	//----- nvinfo : EIATTR_CRS_STACK_SIZE
	.align		4
.L_4707:
        /*00ec*/ 	.byte	0x04, 0x1e
        /*00ee*/ 	.short	(.L_4709 - .L_4708)
.L_4708:
        /*00f0*/ 	.word	0x00000000


	//----- nvinfo : EIATTR_CBANK_PARAM_SIZE
	.align		4
.L_4709:
        /*00f4*/ 	.byte	0x03, 0x19
        /*00f6*/ 	.short	0x0188


	//----- nvinfo : EIATTR_PARAM_CBANK
	.align		4
        /*00f8*/ 	.byte	0x04, 0x0a
        /*00fa*/ 	.short	(.L_4711 - .L_4710)
	.align		4
.L_4710:
        /*00fc*/ 	.word	index@(.nv.constant0._Z25selective_scan_fwd_kernelI32Selective_Scan_fwd_kernel_traitsILi32ELi4ELi1ELb0ELb1ELb1ELb1ELb0EN3c108BFloat16EfS2_EEv13SSMParamsBase)
        /*0100*/ 	.short	0x0210
        /*0102*/ 	.short	0x0188


	//----- nvinfo : EIATTR_SW_WAR
	.align		4
.L_4711:
        /*0104*/ 	.byte	0x04, 0x36
        /*0106*/ 	.short	(.L_4713 - .L_4712)
.L_4712:
        /*0108*/ 	.word	0x00000008
.L_4713:


//--------------------- .nv.info._Z25selective_scan_fwd_kernelI32Selective_Scan_fwd_kernel_traitsILi32ELi4ELi1ELb0ELb1ELb1ELb1ELb1EN3c108BFloat16EfS2_EEv13SSMParamsBase --------------------------
	.section	.nv.info._Z25selective_scan_fwd_kernelI32Selective_Scan_fwd_kernel_traitsILi32ELi4ELi1ELb0ELb1ELb1ELb1ELb1EN3c108BFloat16EfS2_EEv13SSMParamsBase,"",@"SHT_CUDA_INFO"
	.sectionflags	@""
	.align	4


	//----- nvinfo : EIATTR_CUDA_API_VERSION
	.align		4
        /*0000*/ 	.byte	0x04, 0x37
        /*0002*/ 	.short	(.L_4715 - .L_4714)
.L_4714:
        /*0004*/ 	.word	0x00000082


	//----- nvinfo : EIATTR_KPARAM_INFO
	.align		4
.L_4715:
        /*0008*/ 	.byte	0x04, 0x17
        /*000a*/ 	.short	(.L_4717 - .L_4716)
.L_4716:
        /*000c*/ 	.word	0x00000000
        /*0010*/ 	.short	0x0000
        /*0012*/ 	.short	0x0000
        /*0014*/ 	.byte	0x00, 0xf0, 0x21, 0x06


	//----- nvinfo : EIATTR_SPARSE_MMA_MASK
	.align		4
.L_4717:
        /*0018*/ 	.byte	0x03, 0x50
        /*001a*/ 	.short	0x0000


	//----- nvinfo : EIATTR_MAXREG_COUNT
	.align		4
        /*001c*/ 	.byte	0x03, 0x1b
        /*001e*/ 	.short	0x00ff


	//----- nvinfo : EIATTR_NUM_BARRIERS
	.align		4
        /*0020*/ 	.byte	0x02, 0x4c
        /*0022*/ 	.byte	0x01
	.zero		1


	//----- nvinfo : EIATTR_MERCURY_ISA_VERSION
	.align		4
        /*0024*/ 	.byte	0x03, 0x5f
        /*0026*/ 	.short	0x0101


	//----- nvinfo : EIATTR_COOP_GROUP_MASK_REGIDS
	.align		4
        /*0028*/ 	.byte	0x04, 0x29
        /*002a*/ 	.short	(.L_4719 - .L_4718)


	//   ....[0]....
.L_4718:
        /*002c*/ 	.word	0xffffffff


	//   ....[1]....
        /*0030*/ 	.word	0xffffffff


	//   ....[2]....
        /*0034*/ 	.word	0xffffffff


	//   ....[3]....
        /*0038*/ 	.word	0xffffffff


	//   ....[4]....
        /*003c*/ 	.word	0xffffffff


	//   ....[5]....
        /*0040*/ 	.word	0xffffffff


	//   ....[6]....
        /*0044*/ 	.word	0xffffffff


	//   ....[7]....
        /*0048*/ 	.word	0xffffffff


	//   ....[8]....
        /*004c*/ 	.word	0xffffffff


	//   ....[9]....
        /*0050*/ 	.word	0xffffffff


	//   ....[10]....
        /*0054*/ 	.word	0xffffffff


	//   ....[11]....
        /*0058*/ 	.word	0xffffffff


	//   ....[12]....
        /*005c*/ 	.word	0xffffffff


	//   ....[13]....
        /*0060*/ 	.word	0xffffffff


	//   ....[14]....
        /*0064*/ 	.word	0xffffffff


	//   ....[15]....
        /*0068*/ 	.word	0xffffffff


	//   ....[16]....
        /*006c*/ 	.word	0xffffffff


	//   ....[17]....
        /*0070*/ 	.word	0xffffffff


	//   ....[18]....
        /*0074*/ 	.word	0xffffffff


	//----- nvinfo : EIATTR_COOP_GROUP_INSTR_OFFSETS
	.align		4
.L_4719:
        /*0078*/ 	.byte	0x04, 0x28
        /*007a*/ 	.short	(.L_4721 - .L_4720)


	//   ....[0]....
.L_4720:
        /*007c*/ 	.word	0x00001730


	//   ....[1]....
        /*0080*/ 	.word	0x000017f0


	//   ....[2]....
        /*0084*/ 	.word	0x000025c0


	//   ....[3]....
        /*0088*/ 	.word	0x000027d0


	//   ....[4]....
        /*008c*/ 	.word	0x00002c10


	//   ....[5]....
        /*0090*/ 	.word	0x00002c20


	//   ....[6]....
        /*0094*/ 	.word	0x00002c50


	//   ....[7]....
        /*0098*/ 	.word	0x00002c70


	//   ....[8]....
        /*009c*/ 	.word	0x00002ca0


	//   ....[9]....
        /*00a0*/ 	.word	0x00002cc0


	//   ....[10]....
        /*00a4*/ 	.word	0x00002cf0


	//   ....[11]....
        /*00a8*/ 	.word	0x00002d10


	//   ....[12]....
        /*00ac*/ 	.word	0x00002d40


	//   ....[13]....
        /*00b0*/ 	.word	0x00002d60


	//   ....[14]....
        /*00b4*/ 	.word	0x00002d90


	//   ....[15]....
        /*00b8*/ 	.word	0x00002dd0


	//   ....[16]....
        /*00bc*/ 	.word	0x00003440


	//   ....[17]....
        /*00c0*/ 	.word	0x00003970


	//   ....[18]....
        /*00c4*/ 	.word	0x00003bb0


	//----- nvinfo : EIATTR_EXIT_INSTR_OFFSETS
	.align		4
.L_4721:
        /*00c8*/ 	.byte	0x04, 0x1c
        /*00ca*/ 	.short	(.L_4723 - .L_4722)


	//   ....[0]....
.L_4722:
        /*00cc*/ 	.word	0x000002b0


	//   ....[1]....
        /*00d0*/ 	.word	0x000012f0


	//   ....[2]....
        /*00d4*/ 	.word	0x00001500


	//   ....[3]....
        /*00d8*/ 	.word	0x00003ee0


	//----- nvinfo : EIATTR_MAX_THREADS
	.align		4
.L_4723:
        /*00dc*/ 	.byte	0x04, 0x05
        /*00de*/ 	.short	(.L_4725 - .L_4724)
.L_4724:
        /*00e0*/ 	.word	0x00000020
        /*00e4*/ 	.word	0x00000001
        /*00e8*/ 	.word	0x00000001


	//----- nvinfo : EIATTR_CRS_STACK_SIZE
	.align		4
.L_4725:
        /*00ec*/ 	.byte	0x04, 0x1e
        /*00ee*/ 	.short	(.L_4727 - .L_4726)
.L_4726:
        /*00f0*/ 	.word	0x00000000


	//----- nvinfo : EIATTR_CBANK_PARAM_SIZE
	.align		4
.L_4727:
        /*00f4*/ 	.byte	0x03, 0x19
        /*00f6*/ 	.short	0x0188


	//----- nvinfo : EIATTR_PARAM_CBANK
	.align		4
        /*00f8*/ 	.byte	0x04, 0x0a
        /*00fa*/ 	.short	(.L_4729 - .L_4728)
	.align		4
.L_4728:
        /*00fc*/ 	.word	index@(.nv.constant0._Z25selective_scan_fwd_kernelI32Selective_Scan_fwd_kernel_traitsILi32ELi4ELi1ELb0ELb1ELb1ELb1ELb1EN3c108BFloat16EfS2_EEv13SSMParamsBase)
        /*0100*/ 	.short	0x0210
        /*0102*/ 	.short	0x0188


	//----- nvinfo : EIATTR_SW_WAR
	.align		4
.L_4729:
        /*0104*/ 	.byte	0x04, 0x36
        /*0106*/ 	.short	(.L_4731 - .L_4730)
.L_4730:
        /*0108*/ 	.word	0x00000008
.L_4731:


//--------------------- .nv.info._Z25selective_scan_fwd_kernelI32Selective_Scan_fwd_kernel_traitsILi32ELi4ELi1ELb1ELb1ELb1ELb0ELb0EN3c108BFloat16EfS2_EEv13SSMParamsBase --------------------------
	.section	.nv.info._Z25selective_scan_fwd_kernelI32Selective_Scan_fwd_kernel_traitsILi32ELi4ELi1ELb1ELb1ELb1ELb0ELb0EN3c108BFloat16EfS2_EEv13SSMParamsBase,"",@"SHT_CUDA_INFO"
	.sectionflags	@""
	.align	4


	//----- nvinfo : EIATTR_CUDA_API_VERSION
	.align		4
        /*0000*/ 	.byte	0x04, 0x37
        /*0002*/ 	.short	(.L_4733 - .L_4732)
.L_4732:
        /*0004*/ 	.word	0x00000082


	//----- nvinfo : EIATTR_KPARAM_INFO
	.align		4
.L_4733:
        /*0008*/ 	.byte	0x04, 0x17
        /*000a*/ 	.short	(.L_4735 - .L_4734)
.L_4734:
        /*000c*/ 	.word	0x00000000
        /*0010*/ 	.short	0x0000
        /*0012*/ 	.short	0x0000
        /*0014*/ 	.byte	0x00, 0xf0, 0x21, 0x06


	//----- nvinfo : EIATTR_SPARSE_MMA_MASK
	.align		4
.L_4735:
        /*0018*/ 	.byte	0x03, 0x50
        /*001a*/ 	.short	0x0000


	//----- nvinfo : EIATTR_MAXREG_COUNT
	.align		4
        /*001c*/ 	.byte	0x03, 0x1b
        /*001e*/ 	.short	0x00ff


	//----- nvinfo : EIATTR_NUM_BARRIERS
	.align		4
        /*0020*/ 	.byte	0x02, 0x4c
        /*0022*/ 	.byte	0x01
	.zero		1


	//----- nvinfo : EIATTR_MERCURY_ISA_VERSION
	.align		4
        /*0024*/ 	.byte	0x03, 0x5f
        /*0026*/ 	.short	0x0101


	//----- nvinfo : EIATTR_COOP_GROUP_MASK_REGIDS
	.align		4
        /*0028*/ 	.byte	0x04, 0x29
        /*002a*/ 	.short	(.L_4737 - .L_4736)


	//   ....[0]....
.L_4736:
        /*002c*/ 	.word	0xffffffff


	//   ....[1]....
        /*0030*/ 	.word	0xffffffff


	//   ....[2]....
        /*0034*/ 	.word	0xffffffff


	//   ....[3]....
        /*0038*/ 	.word	0xffffffff


	//   ....[4]....
        /*003c*/ 	.word	0xffffffff


	//   ....[5]....
        /*0040*/ 	.word	0xffffffff


	//   ....[6]....
        /*0044*/ 	.word	0xffffffff


	//   ....[7]....
        /*0048*/ 	.word	0xffffffff


	//   ....[8]....
        /*004c*/ 	.word	0xffffffff


	//   ....[9]....
        /*0050*/ 	.word	0xffffffff


	//   ....[10]....
        /*0054*/ 	.word	0xffffffff


	//   ....[11]....
        /*0058*/ 	.word	0xffffffff


	//----- nvinfo : EIATTR_COOP_GROUP_INSTR_OFFSETS
	.align		4
.L_4737:
        /*005c*/ 	.byte	0x04, 0x28
        /*005e*/ 	.short	(.L_4739 - .L_4738)


	//   ....[0]....
.L_4738:
        /*0060*/ 	.word	0x00002830


	//   ....[1]....
        /*0064*/ 	.word	0x00002840


	//   ....[2]....
        /*0068*/ 	.word	0x00002880


	//   ....[3]....
        /*006c*/ 	.word	0x000028a0


	//   ....[4]....
        /*0070*/ 	.word	0x000028d0


	//   ....[5]....
        /*0074*/ 	.word	0x000028f0


	//   ....[6]....
        /*0078*/ 	.word	0x00002920


	//   ....[7]....
        /*007c*/ 	.word	0x00002940


	//   ....[8]....
        /*0080*/ 	.word	0x00002970


	//   ....[9]....
        /*0084*/ 	.word	0x00002990


	//   ....[10]....
        /*0088*/ 	.word	0x000029c0


	//   ....[11]....
        /*008c*/ 	.word	0x00002a00


	//----- nvinfo : EIATTR_EXIT_INSTR_OFFSETS
	.align		4
.L_4739:
        /*0090*/ 	.byte	0x04, 0x1c
        /*0092*/ 	.short	(.L_4741 - .L_4740)


	//   ....[0]....
.L_4740:
        /*0094*/ 	.word	0x000002a0


	//   ....[1]....
        /*0098*/ 	.word	0x000012a0


	//   ....[2]....
        /*009c*/ 	.word	0x00001480


	//   ....[3]....
        /*00a0*/ 	.word	0x000031d0


	//----- nvinfo : EIATTR_MAX_THREADS
	.align		4
.L_4741:
        /*00a4*/ 	.byte	0x04, 0x05
        /*00a6*/ 	.short	(.L_4743 - .L_4742)
.L_4742:
        /*00a8*/ 	.word	0x00000020
        /*00ac*/ 	.word	0x00000001
        /*00b0*/ 	.word	0x00000001


	//----- nvinfo : EIATTR_CRS_STACK_SIZE
	.align		4
.L_4743:
        /*00b4*/ 	.byte	0x04, 0x1e
        /*00b6*/ 	.short	(.L_4745 - .L_4744)
.L_4744:
        /*00b8*/ 	.word	0x00000000


	//----- nvinfo : EIATTR_CBANK_PARAM_SIZE
	.align		4
.L_4745:
        /*00bc*/ 	.byte	0x03, 0x19
        /*00be*/ 	.short	0x0188


	//----- nvinfo : EIATTR_PARAM_CBANK
	.align		4
        /*00c0*/ 	.byte	0x04, 0x0a
        /*00c2*/ 	.short	(.L_4747 - .L_4746)
	.align		4
.L_4746:
        /*00c4*/ 	.word	index@(.nv.constant0._Z25selective_scan_fwd_kernelI32Selective_Scan_fwd_kernel_traitsILi32ELi4ELi1ELb1ELb1ELb1ELb0ELb0EN3c108BFloat16EfS2_EEv13SSMParamsBase)
        /*00c8*/ 	.short	0x0210
        /*00ca*/ 	.short	0x0188


	//----- nvinfo : EIATTR_SW_WAR
	.align		4
.L_4747:
        /*00cc*/ 	.byte	0x04, 0x36
        /*00ce*/ 	.short	(.L_4749 - .L_4748)
.L_4748:
        /*00d0*/ 	.word	0x00000008
.L_4749:


//--------------------- .nv.info._Z25selective_scan_fwd_kernelI32Selective_Scan_fwd_kernel_traitsILi32ELi4ELi1ELb1ELb1ELb1ELb0ELb1EN3c108BFloat16EfS2_EEv13SSMParamsBase --------------------------
	.section	.nv.info._Z25selective_scan_fwd_kernelI32Selective_Scan_fwd_kernel_traitsILi32ELi4ELi1ELb1ELb1ELb1ELb0ELb1EN3c108BFloat16EfS2_EEv13SSMParamsBase,"",@"SHT_CUDA_INFO"
	.sectionflags	@""
	.align	4


	//----- nvinfo : EIATTR_CUDA_API_VERSION
	.align		4
        /*0000*/ 	.byte	0x04, 0x37
        /*0002*/ 	.short	(.L_4751 - .L_4750)
.L_4750:
        /*0004*/ 	.word	0x00000082


	//----- nvinfo : EIATTR_KPARAM_INFO
	.align		4
.L_4751:
        /*0008*/ 	.byte	0x04, 0x17
        /*000a*/ 	.short	(.L_4753 - .L_4752)
.L_4752:
        /*000c*/ 	.word	0x00000000
        /*0010*/ 	.short	0x0000
        /*0012*/ 	.short	0x0000
        /*0014*/ 	.byte	0x00, 0xf0, 0x21, 0x06


	//----- nvinfo : EIATTR_SPARSE_MMA_MASK
	.align		4
.L_4753:
        /*0018*/ 	.byte	0x03, 0x50
        /*001a*/ 	.short	0x0000


	//----- nvinfo : EIATTR_MAXREG_COUNT
	.align		4
        /*001c*/ 	.byte	0x03, 0x1b
        /*001e*/ 	.short	0x00ff


	//----- nvinfo : EIATTR_NUM_BARRIERS
	.align		4
        /*0020*/ 	.byte	0x02, 0x4c
        /*0022*/ 	.byte	0x01
	.zero		1


	//----- nvinfo : EIATTR_MERCURY_ISA_VERSION
	.align		4
        /*0024*/ 	.byte	0x03, 0x5f
        /*0026*/ 	.short	0x0101


	//----- nvinfo : EIATTR_COOP_GROUP_MASK_REGIDS
	.align		4
        /*0028*/ 	.byte	0x04, 0x29
        /*002a*/ 	.short	(.L_4755 - .L_4754)


	//   ....[0]....
.L_4754:
        /*002c*/ 	.word	0xffffffff


	//   ....[1]....
        /*0030*/ 	.word	0xffffffff


	//   ....[2]....
        /*0034*/ 	.word	0xffffffff


	//   ....[3]....
        /*0038*/ 	.word	0xffffffff


	//   ....[4]....
        /*003c*/ 	.word	0xffffffff


	//   ....[5]....
        /*0040*/ 	.word	0xffffffff


	//   ....[6]....
        /*0044*/ 	.word	0xffffffff


	//   ....[7]....
        /*0048*/ 	.word	0xffffffff


	//   ....[8]....
        /*004c*/ 	.word	0xffffffff


	//   ....[9]....
        /*0050*/ 	.word	0xffffffff


	//   ....[10]....
        /*0054*/ 	.word	0xffffffff


	//   ....[11]....
        /*0058*/ 	.word	0xffffffff


	//   ....[12]....
        /*005c*/ 	.word	0xffffffff


	//   ....[13]....
        /*0060*/ 	.word	0xffffffff


	//   ....[14]....
        /*0064*/ 	.word	0xffffffff


	//   ....[15]....
        /*0068*/ 	.word	0xffffffff


	//   ....[16]....
        /*006c*/ 	.word	0xffffffff


	//----- nvinfo : EIATTR_COOP_GROUP_INSTR_OFFSETS
	.align		4
.L_4755:
        /*0070*/ 	.byte	0x04, 0x28
        /*0072*/ 	.short	(.L_4757 - .L_4756)


	//   ....[0]....
.L_4756:
        /*0074*/ 	.word	0x00001730


	//   ....[1]....
        /*0078*/ 	.word	0x000017f0


	//   ....[2]....
        /*007c*/ 	.word	0x00002600


	//   ....[3]....
        /*0080*/ 	.word	0x00002890


	//   ....[4]....
        /*0084*/ 	.word	0x00002bf0


	//   ....[5]....
        /*0088*/ 	.word	0x00002c00


	//   ....[6]....
        /*008c*/ 	.word	0x00002c30


	//   ....[7]....
        /*0090*/ 	.word	0x00002c50


	//   ....[8]....
        /*0094*/ 	.word	0x00002c80


	//   ....[9]....
        /*0098*/ 	.word	0x00002ca0


	//   ....[10]....
        /*009c*/ 	.word	0x00002cd0


	//   ....[11]....
        /*00a0*/ 	.word	0x00002cf0


	//   ....[12]....
        /*00a4*/ 	.word	0x00002d20


	//   ....[13]....
        /*00a8*/ 	.word	0x00002d40


	//   ....[14]....
        /*00ac*/ 	.word	0x00002d70


	//   ....[15]....
        /*00b0*/ 	.word	0x00002db0


	//   ....[16]....
        /*00b4*/ 	.word	0x000033e0


	//----- nvinfo : EIATTR_EXIT_INSTR_OFFSETS
	.align		4
.L_4757:
        /*00b8*/ 	.byte	0x04, 0x1c
        /*00ba*/ 	.short	(.L_4759 - .L_4758)


	//   ....[0]....
.L_4758:
        /*00bc*/ 	.word	0x000002b0


	//   ....[1]....
        /*00c0*/ 	.word	0x000012f0


	//   ....[2]....
        /*00c4*/ 	.word	0x00001500


	//   ....[3]....
        /*00c8*/ 	.word	0x00003750


	//----- nvinfo : EIATTR_MAX_THREADS
	.align		4
.L_4759:
        /*00cc*/ 	.byte	0x04, 0x05
        /*00ce*/ 	.short	(.L_4761 - .L_4760)
.L_4760:
        /*00d0*/ 	.word	0x00000020
        /*00d4*/ 	.word	0x00000001
        /*00d8*/ 	.word	0x00000001


	//----- nvinfo : EIATTR_CRS_STACK_SIZE
	.align		4
.L_4761:
        /*00dc*/ 	.byte	0x04, 0x1e
        /*00de*/ 	.short	(.L_4763 - .L_4762)
.L_4762:
        /*00e0*/ 	.word	0x00000000


	//----- nvinfo : EIATTR_CBANK_PARAM_SIZE
	.align		4
.L_4763:
        /*00e4*/ 	.byte	0x03, 0x19
        /*00e6*/ 	.short	0x0188


	//----- nvinfo : EIATTR_PARAM_CBANK
	.align		4
        /*00e8*/ 	.byte	0x04, 0x0a
        /*00ea*/ 	.short	(.L_4765 - .L_4764)
	.align		4
.L_4764:
        /*00ec*/ 	.word	index@(.nv.constant0._Z25selective_scan_fwd_kernelI32Selective_Scan_fwd_kernel_traitsILi32ELi4ELi1ELb1ELb1ELb1ELb0ELb1EN3c108BFloat16EfS2_EEv13SSMParamsBase)
        /*00f0*/ 	.short	0x0210
        /*00f2*/ 	.short	0x0188


	//----- nvinfo : EIATTR_SW_WAR
	.align		4
.L_4765:
        /*00f4*/ 	.byte	0x04, 0x36
        /*00f6*/ 	.short	(.L_4767 - .L_4766)
.L_4766:
        /*00f8*/ 	.word	0x00000008
.L_4767:


//--------------------- .nv.info._Z25selective_scan_fwd_kernelI32Selective_Scan_fwd_kernel_traitsILi32ELi4ELi1ELb1ELb1ELb1ELb1ELb0EN3c108BFloat16EfS2_EEv13SSMParamsBase --------------------------
	.section	.nv.info._Z25selective_scan_fwd_kernelI32Selective_Scan_fwd_kernel_traitsILi32ELi4ELi1ELb1ELb1ELb1ELb1ELb0EN3c108BFloat16EfS2_EEv13SSMParamsBase,"",@"SHT_CUDA_INFO"
	.sectionflags	@""
	.align	4


	//----- nvinfo : EIATTR_CUDA_API_VERSION
	.align		4
        /*0000*/ 	.byte	0x04, 0x37
        /*0002*/ 	.short	(.L_4769 - .L_4768)
.L_4768:
        /*0004*/ 	.word	0x00000082


	//----- nvinfo : EIATTR_KPARAM_INFO
	.align		4
.L_4769:
        /*0008*/ 	.byte	0x04, 0x17
        /*000a*/ 	.short	(.L_4771 - .L_4770)
.L_4770:
        /*000c*/ 	.word	0x00000000
        /*0010*/ 	.short	0x0000
        /*0012*/ 	.short	0x0000
        /*0014*/ 	.byte	0x00, 0xf0, 0x21, 0x06


	//----- nvinfo : EIATTR_SPARSE_MMA_MASK
	.align		4
.L_4771:
        /*0018*/ 	.byte	0x03, 0x50
        /*001a*/ 	.short	0x0000


	//----- nvinfo : EIATTR_MAXREG_COUNT
	.align		4
        /*001c*/ 	.byte	0x03, 0x1b
        /*001e*/ 	.short	0x00ff


	//----- nvinfo : EIATTR_NUM_BARRIERS
	.align		4
        /*0020*/ 	.byte	0x02, 0x4c
        /*0022*/ 	.byte	0x01
	.zero		1


	//----- nvinfo : EIATTR_MERCURY_ISA_VERSION
	.align		4
        /*0024*/ 	.byte	0x03, 0x5f
        /*0026*/ 	.short	0x0101


	//----- nvinfo : EIATTR_COOP_GROUP_MASK_REGIDS
	.align		4
        /*0028*/ 	.byte	0x04, 0x29
        /*002a*/ 	.short	(.L_4773 - .L_4772)


	//   ....[0]....
.L_4772:
        /*002c*/ 	.word	0xffffffff


	//   ....[1]....
        /*0030*/ 	.word	0xffffffff


	//   ....[2]....
        /*0034*/ 	.word	0xffffffff


	//   ....[3]....
        /*0038*/ 	.word	0xffffffff


	//   ....[4]....
        /*003c*/ 	.word	0xffffffff


	//   ....[5]....
        /*0040*/ 	.word	0xffffffff


	//   ....[6]....
        /*0044*/ 	.word	0xffffffff


	//   ....[7]....
        /*0048*/ 	.word	0xffffffff


	//   ....[8]....
        /*004c*/ 	.word	0xffffffff


	//   ....[9]....
        /*0050*/ 	.word	0xffffffff


	//   ....[10]....
        /*0054*/ 	.word	0xffffffff


	//   ....[11]....
        /*0058*/ 	.word	0xffffffff


	//----- nvinfo : EIATTR_COOP_GROUP_INSTR_OFFSETS
	.align		4
.L_4773:
        /*005c*/ 	.byte	0x04, 0x28
        /*005e*/ 	.short	(.L_4775 - .L_4774)


	//   ....[0]....
.L_4774:
        /*0060*/ 	.word	0x00002840


	//   ....[1]....
        /*0064*/ 	.word	0x00002850


	//   ....[2]....
        /*0068*/ 	.word	0x00002890


	//   ....[3]....
        /*006c*/ 	.word	0x000028b0


	//   ....[4]....
        /*0070*/ 	.word	0x000028e0


	//   ....[5]....
        /*0074*/ 	.word	0x00002900


	//   ....[6]....
        /*0078*/ 	.word	0x00002930


	//   ....[7]....
        /*007c*/ 	.word	0x00002950


	//   ....[8]....
        /*0080*/ 	.word	0x00002980


	//   ....[9]....
        /*0084*/ 	.word	0x000029a0


	//   ....[10]....
        /*0088*/ 	.word	0x000029d0


	//   ....[11]....
        /*008c*/ 	.word	0x00002a10


	//----- nvinfo : EIATTR_EXIT_INSTR_OFFSETS
	.align		4
.L_4775:
        /*0090*/ 	.byte	0x04, 0x1c
        /*0092*/ 	.short	(.L_4777 - .L_4776)


	//   ....[0]....
.L_4776:
        /*0094*/ 	.word	0x00000290


	//   ....[1]....
        /*0098*/ 	.word	0x00001250


	//   ....[2]....
        /*009c*/ 	.word	0x00001410


	//   ....[3]....
        /*00a0*/ 	.word	0x00003620


	//----- nvinfo : EIATTR_MAX_THREADS
	.align		4
.L_4777:
        /*00a4*/ 	.byte	0x04, 0x05
        /*00a6*/ 	.short	(.L_4779 - .L_4778)
.L_4778:
        /*00a8*/ 	.word	0x00000020
        /*00ac*/ 	.word	0x00000001
        /*00b0*/ 	.word	0x00000001


	//----- nvinfo : EIATTR_CRS_STACK_SIZE
	.align		4
.L_4779:
        /*00b4*/ 	.byte	0x04, 0x1e
        /*00b6*/ 	.short	(.L_4781 - .L_4780)
.L_4780:
        /*00b8*/ 	.word	0x00000000


	//----- nvinfo : EIATTR_CBANK_PARAM_SIZE
	.align		4
.L_4781:
        /*00bc*/ 	.byte	0x03, 0x19
        /*00be*/ 	.short	0x0188


	//----- nvinfo : EIATTR_PARAM_CBANK
	.align		4
        /*00c0*/ 	.byte	0x04, 0x0a
        /*00c2*/ 	.short	(.L_4783 - .L_4782)
	.align		4
.L_4782:
        /*00c4*/ 	.word	index@(.nv.constant0._Z25selective_scan_fwd_kernelI32Selective_Scan_fwd_kernel_traitsILi32ELi4ELi1ELb1ELb1ELb1ELb1ELb0EN3c108BFloat16EfS2_EEv13SSMParamsBase)
        /*00c8*/ 	.short	0x0210
        /*00ca*/ 	.short	0x0188


	//----- nvinfo : EIATTR_SW_WAR
	.align		4
.L_4783:
        /*00cc*/ 	.byte	0x04, 0x36
        /*00ce*/ 	.short	(.L_4785 - .L_4784)
.L_4784:
        /*00d0*/ 	.word	0x00000008
.L_4785:


//--------------------- .nv.info._Z25selective_scan_fwd_kernelI32Selective_Scan_fwd_kernel_traitsILi32ELi4ELi1ELb1ELb1ELb1ELb1ELb1EN3c108BFloat16EfS2_EEv13SSMParamsBase --------------------------
	.section	.nv.info._Z25selective_scan_fwd_kernelI32Selective_Scan_fwd_kernel_traitsILi32ELi4ELi1ELb1ELb1ELb1ELb1ELb1EN3c108BFloat16EfS2_EEv13SSMParamsBase,"",@"SHT_CUDA_INFO"
	.sectionflags	@""
	.align	4


	//----- nvinfo : EIATTR_CUDA_API_VERSION
	.align		4
        /*0000*/ 	.byte	0x04, 0x37
        /*0002*/ 	.short	(.L_4787 - .L_4786)
.L_4786:
        /*0004*/ 	.word	0x00000082


	//----- nvinfo : EIATTR_KPARAM_INFO
	.align		4
.L_4787:
        /*0008*/ 	.byte	0x04, 0x17
        /*000a*/ 	.short	(.L_4789 - .L_4788)
.L_4788:
        /*000c*/ 	.word	0x00000000
        /*0010*/ 	.short	0x0000
        /*0012*/ 	.short	0x0000
        /*0014*/ 	.byte	0x00, 0xf0, 0x21, 0x06


	//----- nvinfo : EIATTR_SPARSE_MMA_MASK
	.align		4
.L_4789:
        /*0018*/ 	.byte	0x03, 0x50
        /*001a*/ 	.short	0x0000


	//----- nvinfo : EIATTR_MAXREG_COUNT
	.align		4
        /*001c*/ 	.byte	0x03, 0x1b
        /*001e*/ 	.short	0x00ff


	//----- nvinfo : EIATTR_NUM_BARRIERS
	.align		4
        /*0020*/ 	.byte	0x02, 0x4c
        /*0022*/ 	.byte	0x01
	.zero		1


	//----- nvinfo : EIATTR_MERCURY_ISA_VERSION
	.align		4
        /*0024*/ 	.byte	0x03, 0x5f
        /*0026*/ 	.short	0x0101


	//----- nvinfo : EIATTR_COOP_GROUP_MASK_REGIDS
	.align		4
        /*0028*/ 	.byte	0x04, 0x29
        /*002a*/ 	.short	(.L_4791 - .L_4790)


	//   ....[0]....
.L_4790:
        /*002c*/ 	.word	0xffffffff


	//   ....[1]....
        /*0030*/ 	.word	0xffffffff


	//   ....[2]....
        /*0034*/ 	.word	0xffffffff


	//   ....[3]....
        /*0038*/ 	.word	0xffffffff


	//   ....[4]....
        /*003c*/ 	.word	0xffffffff


	//   ....[5]....
        /*0040*/ 	.word	0xffffffff


	//   ....[6]....
        /*0044*/ 	.word	0xffffffff


	//   ....[7]....
        /*0048*/ 	.word	0xffffffff


	//   ....[8]....
        /*004c*/ 	.word	0xffffffff


	//   ....[9]....
        /*0050*/ 	.word	0xffffffff


	//   ....[10]....
        /*0054*/ 	.word	0xffffffff


	//   ....[11]....
        /*0058*/ 	.word	0xffffffff


	//   ....[12]....
        /*005c*/ 	.word	0xffffffff


	//   ....[13]....
        /*0060*/ 	.word	0xffffffff


	//   ....[14]....
        /*0064*/ 	.word	0xffffffff


	//   ....[15]....
        /*0068*/ 	.word	0xffffffff


	//   ....[16]....
        /*006c*/ 	.word	0xffffffff


	//   ....[17]....
        /*0070*/ 	.word	0xffffffff


	//   ....[18]....
        /*0074*/ 	.word	0xffffffff


	//----- nvinfo : EIATTR_COOP_GROUP_INSTR_OFFSETS
	.align		4
.L_4791:
        /*0078*/ 	.byte	0x04, 0x28
        /*007a*/ 	.short	(.L_4793 - .L_4792)


	//   ....[0]....
.L_4792:
        /*007c*/ 	.word	0x00001730


	//   ....[1]....
        /*0080*/ 	.word	0x000017f0


	//   ....[2]....
        /*0084*/ 	.word	0x000025c0


	//   ....[3]....
        /*0088*/ 	.word	0x000027d0


	//   ....[4]....
        /*008c*/ 	.word	0x00002c10


	//   ....[5]....
        /*0090*/ 	.word	0x00002c20


	//   ....[6]....
        /*0094*/ 	.word	0x00002c50


	//   ....[7]....
        /*0098*/ 	.word	0x00002c70


	//   ....[8]....
        /*009c*/ 	.word	0x00002ca0


	//   ....[9]....
        /*00a0*/ 	.word	0x00002cc0


	//   ....[10]....
        /*00a4*/ 	.word	0x00002cf0


	//   ....[11]....
        /*00a8*/ 	.word	0x00002d10


	//   ....[12]....
        /*00ac*/ 	.word	0x00002d40


	//   ....[13]....
        /*00b0*/ 	.word	0x00002d60


	//   ....[14]....
        /*00b4*/ 	.word	0x00002d90


	//   ....[15]....
        /*00b8*/ 	.word	0x00002dd0


	//   ....[16]....
        /*00bc*/ 	.word	0x00003440


	//   ....[17]....
        /*00c0*/ 	.word	0x00003970


	//   ....[18]....
        /*00c4*/ 	.word	0x00003bb0


	//----- nvinfo : EIATTR_EXIT_INSTR_OFFSETS
	.align		4
.L_4793:
        /*00c8*/ 	.byte	0x04, 0x1c
        /*00ca*/ 	.short	(.L_4795 - .L_4794)


	//   ....[0]....
.L_4794:
        /*00cc*/ 	.word	0x000002b0


	//   ....[1]....
        /*00d0*/ 	.word	0x000012f0


	//   ....[2]....
        /*00d4*/ 	.word	0x00001500


	//   ....[3]....
        /*00d8*/ 	.word	0x00003ee0


	//----- nvinfo : EIATTR_MAX_THREADS
	.align		4
.L_4795:
        /*00dc*/ 	.byte	0x04, 0x05
        /*00de*/ 	.short	(.L_4797 - .L_4796)
.L_4796:
        /*00e0*/ 	.word	0x00000020
        /*00e4*/ 	.word	0x00000001
        /*00e8*/ 	.word	0x00000001


	//----- nvinfo : EIATTR_CRS_STACK_SIZE
	.align		4
.L_4797:
        /*00ec*/ 	.byte	0x04, 0x1e
        /*00ee*/ 	.short	(.L_4799 - .L_4798)
.L_4798:
        /*00f0*/ 	.word	0x00000000


	//----- nvinfo : EIATTR_CBANK_PARAM_SIZE
	.align		4
.L_4799:
        /*00f4*/ 	.byte	0x03, 0x19
        /*00f6*/ 	.short	0x0188


	//----- nvinfo : EIATTR_PARAM_CBANK
	.align		4
        /*00f8*/ 	.byte	0x04, 0x0a
        /*00fa*/ 	.short	(.L_4801 - .L_4800)
	.align		4
.L_4800:
        /*00fc*/ 	.word	index@(.nv.constant0._Z25selective_scan_fwd_kernelI32Selective_Scan_fwd_kernel_traitsILi32ELi4ELi1ELb1ELb1ELb1ELb1ELb1EN3c108BFloat16EfS2_EEv13SSMParamsBase)
        /*0100*/ 	.short	0x0210
        /*0102*/ 	.short	0x0188


	//----- nvinfo : EIATTR_SW_WAR
	.align		4
.L_4801:
        /*0104*/ 	.byte	0x04, 0x36
        /*0106*/ 	.short	(.L_4803 - .L_4802)
.L_4802:
        /*0108*/ 	.word	0x00000008
.L_4803:


//--------------------- .nv.info._Z25selective_scan_fwd_kernelI32Selective_Scan_fwd_kernel_traitsILi64ELi16ELi1ELb0ELb1ELb1ELb0ELb0EN3c108BFloat16EfS2_EEv13SSMParamsBase --------------------------
	.section	.nv.info._Z25selective_scan_fwd_kernelI32Selective_Scan_fwd_kernel_traitsILi64ELi16ELi1ELb0ELb1ELb1ELb0ELb0EN3c108BFloat16EfS2_EEv13SSMParamsBase,"",@"SHT_CUDA_INFO"
	.sectionflags	@""
	.align	4


	//----- nvinfo : EIATTR_CUDA_API_VERSION
	.align		4
        /*0000*/ 	.byte	0x04, 0x37
        /*0002*/ 	.short	(.L_4805 - .L_4804)
.L_4804:
        /*0004*/ 	.word	0x00000082


	//----- nvinfo : EIATTR_KPARAM_INFO
	.align		4
.L_4805:
        /*0008*/ 	.byte	0x04, 0x17
        /*000a*/ 	.short	(.L_4807 - .L_4806)
.L_4806:
        /*000c*/ 	.word	0x00000000
        /*0010*/ 	.short	0x0000
        /*0012*/ 	.short	0x0000
        /*0014*/ 	.byte	0x00, 0xf0, 0x21, 0x06


	//----- nvinfo : EIATTR_SPARSE_MMA_MASK
	.align		4
.L_4807:
        /*0018*/ 	.byte	0x03, 0x50
        /*001a*/ 	.short	0x0000


	//----- nvinfo : EIATTR_MAXREG_COUNT
	.align		4
        /*001c*/ 	.byte	0x03, 0x1b
        /*001e*/ 	.short	0x00a8


	//----- nvinfo : EIATTR_NUM_BARRIERS
	.align		4
        /*0020*/ 	.byte	0x02, 0x4c
        /*0022*/ 	.byte	0x01
	.zero		1


	//----- nvinfo : EIATTR_MERCURY_ISA_VERSION
	.align		4
        /*0024*/ 	.byte	0x03, 0x5f
        /*0026*/ 	.short	0x0101


	//----- nvinfo : EIATTR_COOP_GROUP_MASK_REGIDS
	.align		4
        /*0028*/ 	.byte	0x04, 0x29
        /*002a*/ 	.short	(.L_4809 - .L_4808)


	//   ....[0]....
.L_4808:
        /*002c*/ 	.word	0xffffffff


	//   ....[1]....
        /*0030*/ 	.word	0xffffffff


	//   ....[2]....
        /*0034*/ 	.word	0xffffffff


	//   ....[3]....
        /*0038*/ 	.word	0xffffffff


	//   ....[4]....
        /*003c*/ 	.word	0xffffffff


	//   ....[5]....
        /*0040*/ 	.word	0xffffffff


	//   ....[6]....
        /*0044*/ 	.word	0xffffffff


	//   ....[7]....
        /*0048*/ 	.word	0xffffffff


	//   ....[8]....
        /*004c*/ 	.word	0xffffffff


	//   ....[9]....
        /*0050*/ 	.word	0xffffffff


	//   ....[10]....
        /*0054*/ 	.word	0xffffffff


	//   ....[11]....
        /*0058*/ 	.word	0xffffffff


	//   ....[12]....
        /*005c*/ 	.word	0xffffffff


	//   ....[13]....
        /*0060*/ 	.word	0xffffffff


	//   ....[14]....
        /*0064*/ 	.word	0xffffffff


	//   ....[15]....
        /*0068*/ 	.word	0xffffffff


	//   ....[16]....
        /*006c*/ 	.word	0xffffffff


	//----- nvinfo : EIATTR_COOP_GROUP_INSTR_OFFSETS
	.align		4
.L_4809:
        /*0070*/ 	.byte	0x04, 0x28
        /*0072*/ 	.short	(.L_4811 - .L_4810)


	//   ....[0]....
.L_4810:
        /*0074*/ 	.word	0x00001f70


	//   ....[1]....
        /*0078*/ 	.word	0x00002410


	//   ....[2]....
        /*007c*/ 	.word	0x000055f0


	//   ....[3]....
        /*0080*/ 	.word	0x00006740


	//   ....[4]....
        /*0084*/ 	.word	0x00006d90


	//   ....[5]....
        /*0088*/ 	.word	0x00006da0


	//   ....[6]....
        /*008c*/ 	.word	0x00006dd0


	//   ....[7]....
        /*0090*/ 	.word	0x00006df0


	//   ....[8]....
        /*0094*/ 	.word	0x00006e20


	//   ....[9]....
        /*0098*/ 	.word	0x00006e40


	//   ....[10]....
        /*009c*/ 	.word	0x00006e70


	//   ....[11]....
        /*00a0*/ 	.word	0x00006e90


	//   ....[12]....
        /*00a4*/ 	.word	0x00006ec0


	//   ....[13]....
        /*00a8*/ 	.word	0x00006ee0


	//   ....[14]....
        /*00ac*/ 	.word	0x00006f90


	//   ....[15]....
        /*00b0*/ 	.word	0x00006fa0


	//   ....[16]....
        /*00b4*/ 	.word	0x00007a90


	//----- nvinfo : EIATTR_EXIT_INSTR_OFFSETS
	.align		4
.L_4811:
        /*00b8*/ 	.byte	0x04, 0x1c
        /*00ba*/ 	.short	(.L_4813 - .L_4812)


	//   ....[0]....
.L_4812:
        /*00bc*/ 	.word	0x000002a0


	//   ....[1]....
        /*00c0*/ 	.word	0x00001230


	//   ....[2]....
        /*00c4*/ 	.word	0x000013a0


	//   ....[3]....
        /*00c8*/ 	.word	0x000081c0


	//----- nvinfo : EIATTR_MAX_THREADS
	.align		4
.L_4813:
        /*00cc*/ 	.byte	0x04, 0x05
        /*00ce*/ 	.short	(.L_4815 - .L_4814)
.L_4814:
        /*00d0*/ 	.word	0x00000040
        /*00d4*/ 	.word	0x00000001
        /*00d8*/ 	.word	0x00000001


	//----- nvinfo : EIATTR_CRS_STACK_SIZE
	.align		4
.L_4815:
        /*00dc*/ 	.byte	0x04, 0x1e
        /*00de*/ 	.short	(.L_4817 - .L_4816)
.L_4816:
        /*00e0*/ 	.word	0x00000000


	//----- nvinfo : EIATTR_CBANK_PARAM_SIZE
	.align		4
.L_4817:
        /*00e4*/ 	.byte	0x03, 0x19
        /*00e6*/ 	.short	0x0188


	//----- nvinfo : EIATTR_PARAM_CBANK
	.align		4
        /*00e8*/ 	.byte	0x04, 0x0a
        /*00ea*/ 	.short	(.L_4819 - .L_4818)
	.align		4
.L_4818:
        /*00ec*/ 	.word	index@(.nv.constant0._Z25selective_scan_fwd_kernelI32Selective_Scan_fwd_kernel_traitsILi64ELi16ELi1ELb0ELb1ELb1ELb0ELb0EN3c108BFloat16EfS2_EEv13SSMParamsBase)
        /*00f0*/ 	.short	0x0210
        /*00f2*/ 	.short	0x0188


	//----- nvinfo : EIATTR_SW_WAR
	.align		4
.L_4819:
        /*00f4*/ 	.byte	0x04, 0x36
        /*00f6*/ 	.short	(.L_4821 - .L_4820)
.L_4820:
        /*00f8*/ 	.word	0x00000008
.L_4821:


//--------------------- .nv.info._Z25selective_scan_fwd_kernelI32Selective_Scan_fwd_kernel_traitsILi64ELi16ELi1ELb0ELb1ELb1ELb0ELb1EN3c108BFloat16EfS2_EEv13SSMParamsBase --------------------------
	.section	.nv.info._Z25selective_scan_fwd_kernelI32Selective_Scan_fwd_kernel_traitsILi64ELi16ELi1ELb0ELb1ELb1ELb0ELb1EN3c108BFloat16EfS2_EEv13SSMParamsBase,"",@"SHT_CUDA_INFO"
	.sectionflags	@""
	.align	4


	//----- nvinfo : EIATTR_CUDA_API_VERSION
	.align		4
        /*0000*/ 	.byte	0x04, 0x37
        /*0002*/ 	.short	(.L_4823 - .L_4822)
.L_4822:
        /*0004*/ 	.word	0x00000082


	//----- nvinfo : EIATTR_KPARAM_INFO
	.align		4
.L_4823:
        /*0008*/ 	.byte	0x04, 0x17
        /*000a*/ 	.short	(.L_4825 - .L_4824)
.L_4824:
        /*000c*/ 	.word	0x00000000
        /*0010*/ 	.short	0x0000
        /*0012*/ 	.short	0x0000
        /*0014*/ 	.byte	0x00, 0xf0, 0x21, 0x06


	//----- nvinfo : EIATTR_SPARSE_MMA_MASK
	.align		4
.L_4825:
        /*0018*/ 	.byte	0x03, 0x50
        /*001a*/ 	.short	0x0000


	//----- nvinfo : EIATTR_MAXREG_COUNT
	.align		4
        /*001c*/ 	.byte	0x03, 0x1b
        /*001e*/ 	.short	0x00a8


	//----- nvinfo : EIATTR_NUM_BARRIERS
	.align		4
        /*0020*/ 	.byte	0x02, 0x4c
        /*0022*/ 	.byte	0x01
	.zero		1


	//----- nvinfo : EIATTR_ANNOTATIONS
	.align		4
        /*0024*/ 	.byte	0x04, 0x55
        /*0026*/ 	.short	(.L_4827 - .L_4826)


	//   ....[0]....
.L_4826:
        /*0028*/ 	.word	0x00000001
        /*002c*/ 	.byte	0x30, 0x0e, 0x00, 0x00, 0x01, 0x00, 0x00, 0x00, 0x80, 0x0f, 0x00, 0x00, 0x01, 0x00, 0x00, 0x00
        /*003c*/ 	.byte	0x90, 0x0f, 0x00, 0x00, 0x01, 0x00, 0x00, 0x00, 0xc0, 0x13, 0x00, 0x00, 0x01, 0x00, 0x00, 0x00
        /*004c*/ 	.byte	0xd0, 0x13, 0x00, 0x00, 0x01, 0x00, 0x00, 0x00, 0xf0, 0x13, 0x00, 0x00


	//----- nvinfo : EIATTR_MERCURY_ISA_VERSION
	.align		4
.L_4827:
        /*0058*/ 	.byte	0x03, 0x5f
        /*005a*/ 	.short	0x0101


	//----- nvinfo : EIATTR_COOP_GROUP_MASK_REGIDS
	.align		4
        /*005c*/ 	.byte	0x04, 0x29
        /*005e*/ 	.short	(.L_4829 - .L_4828)


	//   ....[0]....
.L_4828:
        /*0060*/ 	.word	0xffffffff


	//   ....[1]....
        /*0064*/ 	.word	0xffffffff


	//   ....[2]....
        /*0068*/ 	.word	0xffffffff


	//   ....[3]....
        /*006c*/ 	.word	0xffffffff


	//   ....[4]....
        /*0070*/ 	.word	0xffffffff


	//   ....[5]....
        /*0074*/ 	.word	0xffffffff


	//   ....[6]....
        /*0078*/ 	.word	0xffffffff


	//   ....[7]....
        /*007c*/ 	.word	0xffffffff


	//   ....[8]....
        /*0080*/ 	.word	0xffffffff


	//   ....[9]....
        /*0084*/ 	.word	0xffffffff


	//   ....[10]....
        /*0088*/ 	.word	0xffffffff


	//   ....[11]....
        /*008c*/ 	.word	0xffffffff


	//   ....[12]....
        /*0090*/ 	.word	0xffffffff


	//   ....[13]....
        /*0094*/ 	.word	0xffffffff


	//   ....[14]....
        /*0098*/ 	.word	0xffffffff


	//   ....[15]....
        /*009c*/ 	.word	0xffffffff


	//   ....[16]....
        /*00a0*/ 	.word	0xffffffff


	//----- nvinfo : EIATTR_COOP_GROUP_INSTR_OFFSETS
	.align		4
.L_4829:
        /*00a4*/ 	.byte	0x04, 0x28
        /*00a6*/ 	.short	(.L_4831 - .L_4830)


	//   ....[0]....
.L_4830:
        /*00a8*/ 	.word	0x00002050


	//   ....[1]....
        /*00ac*/ 	.word	0x00002510


	//   ....[2]....
        /*00b0*/ 	.word	0x00005700


	//   ....[3]....
        /*00b4*/ 	.word	0x00006850


	//   ....[4]....
        /*00b8*/ 	.word	0x00006ea0


	//   ....[5]....
        /*00bc*/ 	.word	0x00006eb0


	//   ....[6]....
        /*00c0*/ 	.word	0x00006ee0


	//   ....[7]....
        /*00c4*/ 	.word	0x00006f00


	//   ....[8]....
        /*00c8*/ 	.word	0x00006f30


	//   ....[9]....
        /*00cc*/ 	.word	0x00006f50


	//   ....[10]....
        /*00d0*/ 	.word	0x00006f80


	//   ....[11]....
        /*00d4*/ 	.word	0x00006fa0


	//   ....[12]....
        /*00d8*/ 	.word	0x00006fd0


	//   ....[13]....
        /*00dc*/ 	.word	0x00006ff0


	//   ....[14]....
        /*00e0*/ 	.word	0x00007030


	//   ....[15]....
        /*00e4*/ 	.word	0x00007050


	//   ....[16]....
        /*00e8*/ 	.word	0x00007bb0


	//----- nvinfo : EIATTR_EXIT_INSTR_OFFSETS
	.align		4
.L_4831:
        /*00ec*/ 	.byte	0x04, 0x1c
        /*00ee*/ 	.short	(.L_4833 - .L_4832)


	//   ....[0]....
.L_4832:
        /*00f0*/ 	.word	0x000002c0


	//   ....[1]....
        /*00f4*/ 	.word	0x00001300


	//   ....[2]....
        /*00f8*/ 	.word	0x00001480


	//   ....[3]....
        /*00fc*/ 	.word	0x000082d0


	//----- nvinfo : EIATTR_MAX_THREADS
	.align		4
.L_4833:
        /*0100*/ 	.byte	0x04, 0x05
        /*0102*/ 	.short	(.L_4835 - .L_4834)
.L_4834:
        /*0104*/ 	.word	0x00000040
        /*0108*/ 	.word	0x00000001
        /*010c*/ 	.word	0x00000001


	//----- nvinfo : EIATTR_CRS_STACK_SIZE
	.align		4
.L_4835:
        /*0110*/ 	.byte	0x04, 0x1e
        /*0112*/ 	.short	(.L_4837 - .L_4836)
.L_4836:
        /*0114*/ 	.word	0x00000000


	//----- nvinfo : EIATTR_CBANK_PARAM_SIZE
	.align		4
.L_4837:
        /*0118*/ 	.byte	0x03, 0x19
        /*011a*/ 	.short	0x0188


	//----- nvinfo : EIATTR_PARAM_CBANK
	.align		4
        /*011c*/ 	.byte	0x04, 0x0a
        /*011e*/ 	.short	(.L_4839 - .L_4838)
	.align		4
.L_4838:
        /*0120*/ 	.word	index@(.nv.constant0._Z25selective_scan_fwd_kernelI32Selective_Scan_fwd_kernel_traitsILi64ELi16ELi1ELb0ELb1ELb1ELb0ELb1EN3c108BFloat16EfS2_EEv13SSMParamsBase)
        /*0124*/ 	.short	0x0210
        /*0126*/ 	.short	0x0188


	//----- nvinfo : EIATTR_SW_WAR
	.align		4
.L_4839:
        /*0128*/ 	.byte	0x04, 0x36
        /*012a*/ 	.short	(.L_4841 - .L_4840)
.L_4840:
        /*012c*/ 	.word	0x00000008
.L_4841:


//--------------------- .nv.info._Z25selective_scan_fwd_kernelI32Selective_Scan_fwd_kernel_traitsILi64ELi16ELi1ELb0ELb1ELb1ELb1ELb0EN3c108BFloat16EfS2_EEv13SSMParamsBase --------------------------
	.section	.nv.info._Z25selective_scan_fwd_kernelI32Selective_Scan_fwd_kernel_traitsILi64ELi16ELi1ELb0ELb1ELb1ELb1ELb0EN3c108BFloat16EfS2_EEv13SSMParamsBase,"",@"SHT_CUDA_INFO"
	.sectionflags	@""
	.align	4


	//----- nvinfo : EIATTR_CUDA_API_VERSION
	.align		4
        /*0000*/ 	.byte	0x04, 0x37
        /*0002*/ 	.short	(.L_4843 - .L_4842)
.L_4842:
        /*0004*/ 	.word	0x00000082


	//----- nvinfo : EIATTR_KPARAM_INFO
	.align		4
.L_4843:
        /*0008*/ 	.byte	0x04, 0x17
        /*000a*/ 	.short	(.L_4845 - .L_4844)
.L_4844:
        /*000c*/ 	.word	0x00000000
        /*0010*/ 	.short	0x0000
        /*0012*/ 	.short	0x0000
        /*0014*/ 	.byte	0x00, 0xf0, 0x21, 0x06


	//----- nvinfo : EIATTR_SPARSE_MMA_MASK
	.align		4
.L_4845:
        /*0018*/ 	.byte	0x03, 0x50
        /*001a*/ 	.short	0x0000


	//----- nvinfo : EIATTR_MAXREG_COUNT
	.align		4
        /*001c*/ 	.byte	0x03, 0x1b
        /*001e*/ 	.short	0x00a8


	//----- nvinfo : EIATTR_NUM_BARRIERS
	.align		4
        /*0020*/ 	.byte	0x02, 0x4c
        /*0022*/ 	.byte	0x01
	.zero		1


	//----- nvinfo : EIATTR_MERCURY_ISA_VERSION
	.align		4
        /*0024*/ 	.byte	0x03, 0x5f
        /*0026*/ 	.short	0x0101


	//----- nvinfo : EIATTR_COOP_GROUP_MASK_REGIDS
	.align		4
        /*0028*/ 	.byte	0x04, 0x29
        /*002a*/ 	.short	(.L_4847 - .L_4846)


	//   ....[0]....
.L_4846:
        /*002c*/ 	.word	0xffffffff


	//   ....[1]....
        /*0030*/ 	.word	0xffffffff


	//   ....[2]....
        /*0034*/ 	.word	0xffffffff


	//   ....[3]....
        /*0038*/ 	.word	0xffffffff


	//   ....[4]....
        /*003c*/ 	.word	0xffffffff


	//   ....[5]....
        /*0040*/ 	.word	0xffffffff


	//   ....[6]....
        /*0044*/ 	.word	0xffffffff


	//   ....[7]....
        /*0048*/ 	.word	0xffffffff


	//   ....[8]....
        /*004c*/ 	.word	0xffffffff


	//   ....[9]....
        /*0050*/ 	.word	0xffffffff


	//   ....[10]....
        /*0054*/ 	.word	0xffffffff


	//   ....[11]....
        /*0058*/ 	.word	0xffffffff


	//   ....[12]....
        /*005c*/ 	.word	0xffffffff


	//   ....[13]....
        /*0060*/ 	.word	0xffffffff


	//   ....[14]....
        /*0064*/ 	.word	0xffffffff


	//   ....[15]....
        /*0068*/ 	.word	0xffffffff


	//   ....[16]....
        /*006c*/ 	.word	0xffffffff


	//   ....[17]....
        /*0070*/ 	.word	0xffffffff


	//   ....[18]....
        /*0074*/ 	.word	0xffffffff


	//----- nvinfo : EIATTR_COOP_GROUP_INSTR_OFFSETS
	.align		4
.L_4847:
        /*0078*/ 	.byte	0x04, 0x28
        /*007a*/ 	.short	(.L_4849 - .L_4848)


	//   ....[0]....
.L_4848:
        /*007c*/ 	.word	0x00001f70


	//   ....[1]....
        /*0080*/ 	.word	0x00002410


	//   ....[2]....
        /*0084*/ 	.word	0x000055f0


	//   ....[3]....
        /*0088*/ 	.word	0x00006740


	//   ....[4]....
        /*008c*/ 	.word	0x00006d90


	//   ....[5]....
        /*0090*/ 	.word	0x00006da0


	//   ....[6]....
        /*0094*/ 	.word	0x00006dd0


	//   ....[7]....
        /*0098*/ 	.word	0x00006df0


	//   ....[8]....
        /*009c*/ 	.word	0x00006e20


	//   ....[9]....
        /*00a0*/ 	.word	0x00006e40


	//   ....[10]....
        /*00a4*/ 	.word	0x00006e70


	//   ....[11]....
        /*00a8*/ 	.word	0x00006e90


	//   ....[12]....
        /*00ac*/ 	.word	0x00006ec0


	//   ....[13]....
        /*00b0*/ 	.word	0x00006ee0


	//   ....[14]....
        /*00b4*/ 	.word	0x00006f90


	//   ....[15]....
        /*00b8*/ 	.word	0x00006fa0


	//   ....[16]....
        /*00bc*/ 	.word	0x00007b20


	//   ....[17]....
        /*00c0*/ 	.word	0x00008780


	//   ....[18]....
        /*00c4*/ 	.word	0x000091c0


	//----- nvinfo : EIATTR_EXIT_INSTR_OFFSETS
	.align		4
.L_4849:
        /*00c8*/ 	.byte	0x04, 0x1c
        /*00ca*/ 	.short	(.L_4851 - .L_4850)


	//   ....[0]....
.L_4850:
        /*00cc*/ 	.word	0x000002a0


	//   ....[1]....
        /*00d0*/ 	.word	0x00001230


	//   ....[2]....
        /*00d4*/ 	.word	0x000013a0


	//   ....[3]....
        /*00d8*/ 	.word	0x000097c0


	//----- nvinfo : EIATTR_MAX_THREADS
	.align		4
.L_4851:
        /*00dc*/ 	.byte	0x04, 0x05
        /*00de*/ 	.short	(.L_4853 - .L_4852)
.L_4852:
        /*00e0*/ 	.word	0x00000040
        /*00e4*/ 	.word	0x00000001
        /*00e8*/ 	.word	0x00000001


	//----- nvinfo : EIATTR_CRS_STACK_SIZE
	.align		4
.L_4853:
        /*00ec*/ 	.byte	0x04, 0x1e
        /*00ee*/ 	.short	(.L_4855 - .L_4854)
.L_4854:
        /*00f0*/ 	.word	0x00000000


	//----- nvinfo : EIATTR_CBANK_PARAM_SIZE
	.align		4
.L_4855:
        /*00f4*/ 	.byte	0x03, 0x19
        /*00f6*/ 	.short	0x0188


	//----- nvinfo : EIATTR_PARAM_CBANK
	.align		4
        /*00f8*/ 	.byte	0x04, 0x0a
        /*00fa*/ 	.short	(.L_4857 - .L_4856)
	.align		4
.L_4856:
        /*00fc*/ 	.word	index@(.nv.constant0._Z25selective_scan_fwd_kernelI32Selective_Scan_fwd_kernel_traitsILi64ELi16ELi1ELb0ELb1ELb1ELb1ELb0EN3c108BFloat16EfS2_EEv13SSMParamsBase)
        /*0100*/ 	.short	0x0210
        /*0102*/ 	.short	0x0188


	//----- nvinfo : EIATTR_SW_WAR
	.align		4
.L_4857:
        /*0104*/ 	.byte	0x04, 0x36
        /*0106*/ 	.short	(.L_4859 - .L_4858)
.L_4858:
        /*0108*/ 	.word	0x00000008
.L_4859:


//--------------------- .nv.info._Z25selective_scan_fwd_kernelI32Selective_Scan_fwd_kernel_traitsILi64ELi16ELi1ELb0ELb1ELb1ELb1ELb1EN3c108BFloat16EfS2_EEv13SSMParamsBase --------------------------
	.section	.nv.info._Z25selective_scan_fwd_kernelI32Selective_Scan_fwd_kernel_traitsILi64ELi16ELi1ELb0ELb1ELb1ELb1ELb1EN3c108BFloat16EfS2_EEv13SSMParamsBase,"",@"SHT_CUDA_INFO"
	.sectionflags	@""
	.align	4


	//----- nvinfo : EIATTR_CUDA_API_VERSION
	.align		4
        /*0000*/ 	.byte	0x04, 0x37
        /*0002*/ 	.short	(.L_4861 - .L_4860)
.L_4860:
        /*0004*/ 	.word	0x00000082


	//----- nvinfo : EIATTR_KPARAM_INFO
	.align		4
.L_4861:
        /*0008*/ 	.byte	0x04, 0x17
        /*000a*/ 	.short	(.L_4863 - .L_4862)
.L_4862:
        /*000c*/ 	.word	0x00000000
        /*0010*/ 	.short	0x0000
        /*0012*/ 	.short	0x0000
        /*0014*/ 	.byte	0x00, 0xf0, 0x21, 0x06


	//----- nvinfo : EIATTR_SPARSE_MMA_MASK
	.align		4
.L_4863:
        /*0018*/ 	.byte	0x03, 0x50
        /*001a*/ 	.short	0x0000


	//----- nvinfo : EIATTR_MAXREG_COUNT
	.align		4
        /*001c*/ 	.byte	0x03, 0x1b
        /*001e*/ 	.short	0x00a8


	//----- nvinfo : EIATTR_NUM_BARRIERS
	.align		4
        /*0020*/ 	.byte	0x02, 0x4c
        /*0022*/ 	.byte	0x01
	.zero		1


	//----- nvinfo : EIATTR_ANNOTATIONS
	.align		4
        /*0024*/ 	.byte	0x04, 0x55
        /*0026*/ 	.short	(.L_4865 - .L_4864)


	//   ....[0]....
.L_4864:
        /*0028*/ 	.word	0x00000001
        /*002c*/ 	.byte	0x30, 0x0e, 0x00, 0x00, 0x01, 0x00, 0x00, 0x00, 0x80, 0x0f, 0x00, 0x00, 0x01, 0x00, 0x00, 0x00
        /*003c*/ 	.byte	0x90, 0x0f, 0x00, 0x00, 0x01, 0x00, 0x00, 0x00, 0xc0, 0x13, 0x00, 0x00, 0x01, 0x00, 0x00, 0x00
        /*004c*/ 	.byte	0xd0, 0x13, 0x00, 0x00, 0x01, 0x00, 0x00, 0x00, 0xf0, 0x13, 0x00, 0x00


	//----- nvinfo : EIATTR_MERCURY_ISA_VERSION
	.align		4
.L_4865:
        /*0058*/ 	.byte	0x03, 0x5f
        /*005a*/ 	.short	0x0101


	//----- nvinfo : EIATTR_COOP_GROUP_MASK_REGIDS
	.align		4
        /*005c*/ 	.byte	0x04, 0x29
        /*005e*/ 	.short	(.L_4867 - .L_4866)


	//   ....[0]....
.L_4866:
        /*0060*/ 	.word	0xffffffff


	//   ....[1]....
        /*0064*/ 	.word	0xffffffff


	//   ....[2]....
        /*0068*/ 	.word	0xffffffff


	//   ....[3]....
        /*006c*/ 	.word	0xffffffff


	//   ....[4]....
        /*0070*/ 	.word	0xffffffff


	//   ....[5]....
        /*0074*/ 	.word	0xffffffff


	//   ....[6]....
        /*0078*/ 	.word	0xffffffff


	//   ....[7]....
        /*007c*/ 	.word	0xffffffff


	//   ....[8]....
        /*0080*/ 	.word	0xffffffff


	//   ....[9]....
        /*0084*/ 	.word	0xffffffff


	//   ....[10]....
        /*0088*/ 	.word	0xffffffff


	//   ....[11]....
        /*008c*/ 	.word	0xffffffff


	//   ....[12]....
        /*0090*/ 	.word	0xffffffff


	//   ....[13]....
        /*0094*/ 	.word	0xffffffff


	//   ....[14]....
        /*0098*/ 	.word	0xffffffff


	//   ....[15]....
        /*009c*/ 	.word	0xffffffff


	//   ....[16]....
        /*00a0*/ 	.word	0xffffffff


	//   ....[17]....
        /*00a4*/ 	.word	0xffffffff


	//   ....[18]....
        /*00a8*/ 	.word	0xffffffff


	//----- nvinfo : EIATTR_COOP_GROUP_INSTR_OFFSETS
	.align		4
.L_4867:
        /*00ac*/ 	.byte	0x04, 0x28
        /*00ae*/ 	.short	(.L_4869 - .L_4868)


	//   ....[0]....
.L_4868:
        /*00b0*/ 	.word	0x00002060


	//   ....[1]....
        /*00b4*/ 	.word	0x00002510


	//   ....[2]....
        /*00b8*/ 	.word	0x00005700


	//   ....[3]....
        /*00bc*/ 	.word	0x00006850


	//   ....[4]....
        /*00c0*/ 	.word	0x00006ea0


	//   ....[5]....
        /*00c4*/ 	.word	0x00006eb0


	//   ....[6]....
        /*00c8*/ 	.word	0x00006ee0


	//   ....[7]....
        /*00cc*/ 	.word	0x00006f00


	//   ....[8]....
        /*00d0*/ 	.word	0x00006f30


	//   ....[9]....
        /*00d4*/ 	.word	0x00006f50


	//   ....[10]....
        /*00d8*/ 	.word	0x00006f80


	//   ....[11]....
        /*00dc*/ 	.word	0x00006fa0


	//   ....[12]....
        /*00e0*/ 	.word	0x00006fd0


	//   ....[13]....
        /*00e4*/ 	.word	0x00006ff0


	//   ....[14]....
        /*00e8*/ 	.word	0x00007030


	//   ....[15]....
        /*00ec*/ 	.word	0x00007050


	//   ....[16]....
        /*00f0*/ 	.word	0x00007c50


	//   ....[17]....
        /*00f4*/ 	.word	0x00008890


	//   ....[18]....
        /*00f8*/ 	.word	0x000092d0


	//----- nvinfo : EIATTR_EXIT_INSTR_OFFSETS
	.align		4
.L_4869:
        /*00fc*/ 	.byte	0x04, 0x1c
        /*00fe*/ 	.short	(.L_4871 - .L_4870)


	//   ....[0]....
.L_4870:
        /*0100*/ 	.word	0x000002c0


	//   ....[1]....
        /*0104*/ 	.word	0x00001300


	//   ....[2]....
        /*0108*/ 	.word	0x00001480


	//   ....[3]....
        /*010c*/ 	.word	0x000098d0


	//----- nvinfo : EIATTR_MAX_THREADS
	.align		4
.L_4871:
        /*0110*/ 	.byte	0x04, 0x05
        /*0112*/ 	.short	(.L_4873 - .L_4872)
.L_4872:
        /*0114*/ 	.word	0x00000040
        /*0118*/ 	.word	0x00000001
        /*011c*/ 	.word	0x00000001


	//----- nvinfo : EIATTR_CRS_STACK_SIZE
	.align		4
.L_4873:
        /*0120*/ 	.byte	0x04, 0x1e
        /*0122*/ 	.short	(.L_4875 - .L_4874)
.L_4874:
        /*0124*/ 	.word	0x00000000


	//----- nvinfo : EIATTR_CBANK_PARAM_SIZE
	.align		4
.L_4875:
        /*0128*/ 	.byte	0x03, 0x19
        /*012a*/ 	.short	0x0188


	//----- nvinfo : EIATTR_PARAM_CBANK
	.align		4
        /*012c*/ 	.byte	0x04, 0x0a
        /*012e*/ 	.short	(.L_4877 - .L_4876)
	.align		4
.L_4876:
        /*0130*/ 	.word	index@(.nv.constant0._Z25selective_scan_fwd_kernelI32Selective_Scan_fwd_kernel_traitsILi64ELi16ELi1ELb0ELb1ELb1ELb1ELb1EN3c108BFloat16EfS2_EEv13SSMParamsBase)
        /*0134*/ 	.short	0x0210
        /*0136*/ 	.short	0x0188


	//----- nvinfo : EIATTR_SW_WAR
	.align		4
.L_4877:
        /*0138*/ 	.byte	0x04, 0x36
        /*013a*/ 	.short	(.L_4879 - .L_4878)
.L_4878:
        /*013c*/ 	.word	0x00000008
.L_4879:


//--------------------- .nv.info._Z25selective_scan_fwd_kernelI32Selective_Scan_fwd_kernel_traitsILi64ELi16ELi1ELb1ELb1ELb1ELb0ELb0EN3c108BFloat16EfS2_EEv13SSMParamsBase --------------------------
	.section	.nv.info._Z25selective_scan_fwd_kernelI32Selective_Scan_fwd_kernel_traitsILi64ELi16ELi1ELb1ELb1ELb1ELb0ELb0EN3c108BFloat16EfS2_EEv13SSMParamsBase,"",@"SHT_CUDA_INFO"
	.sectionflags	@""
	.align	4


	//----- nvinfo : EIATTR_CUDA_API_VERSION
	.align		4
        /*0000*/ 	.byte	0x04, 0x37
        /*0002*/ 	.short	(.L_4881 - .L_4880)
.L_4880:
        /*0004*/ 	.word	0x00000082


	//----- nvinfo : EIATTR_KPARAM_INFO
	.align		4
.L_4881:
        /*0008*/ 	.byte	0x04, 0x17
        /*000a*/ 	.short	(.L_4883 - .L_4882)
.L_4882:
        /*000c*/ 	.word	0x00000000
        /*0010*/ 	.short	0x0000
        /*0012*/ 	.short	0x0000
        /*0014*/ 	.byte	0x00, 0xf0, 0x21, 0x06


	//----- nvinfo : EIATTR_SPARSE_MMA_MASK
	.align		4
.L_4883:
        /*0018*/ 	.byte	0x03, 0x50
        /*001a*/ 	.short	0x0000


	//----- nvinfo : EIATTR_MAXREG_COUNT
	.align		4
        /*001c*/ 	.byte	0x03, 0x1b
        /*001e*/ 	.short	0x00a8


	//----- nvinfo : EIATTR_NUM_BARRIERS
	.align		4
        /*0020*/ 	.byte	0x02, 0x4c
        /*0022*/ 	.byte	0x01
	.zero		1


	//----- nvinfo : EIATTR_MERCURY_ISA_VERSION
	.align		4
        /*0024*/ 	.byte	0x03, 0x5f
        /*0026*/ 	.short	0x0101


	//----- nvinfo : EIATTR_COOP_GROUP_MASK_REGIDS
	.align		4
        /*0028*/ 	.byte	0x04, 0x29
        /*002a*/ 	.short	(.L_4885 - .L_4884)


	//   ....[0]....
.L_4884:
        /*002c*/ 	.word	0xffffffff


	//   ....[1]....
        /*0030*/ 	.word	0xffffffff


	//   ....[2]....
        /*0034*/ 	.word	0xffffffff


	//   ....[3]....
        /*0038*/ 	.word	0xffffffff


	//   ....[4]....
        /*003c*/ 	.word	0xffffffff


	//   ....[5]....
        /*0040*/ 	.word	0xffffffff


	//   ....[6]....
        /*0044*/ 	.word	0xffffffff


	//   ....[7]....
        /*0048*/ 	.word	0xffffffff


	//   ....[8]....
        /*004c*/ 	.word	0xffffffff


	//   ....[9]....
        /*0050*/ 	.word	0xffffffff


	//   ....[10]....
        /*0054*/ 	.word	0xffffffff


	//   ....[11]....
        /*0058*/ 	.word	0xffffffff


	//   ....[12]....
        /*005c*/ 	.word	0xffffffff


	//   ....[13]....
        /*0060*/ 	.word	0xffffffff


	//   ....[14]....
        /*0064*/ 	.word	0xffffffff


	//   ....[15]....
        /*0068*/ 	.word	0xffffffff


	//   ....[16]....
        /*006c*/ 	.word	0xffffffff


	//----- nvinfo : EIATTR_COOP_GROUP_INSTR_OFFSETS
	.align		4
.L_4885:
        /*0070*/ 	.byte	0x04, 0x28
        /*0072*/ 	.short	(.L_4887 - .L_4886)


	//   ....[0]....
.L_4886:
        /*0074*/ 	.word	0x00001670


	//   ....[1]....
        /*0078*/ 	.word	0x00001710


	//   ....[2]....
        /*007c*/ 	.word	0x000044a0


	//   ....[3]....
        /*0080*/ 	.word	0x00004d10


	//   ....[4]....
        /*0084*/ 	.word	0x00005300


	//   ....[5]....
        /*0088*/ 	.word	0x00005310


	//   ....[6]....
        /*008c*/ 	.word	0x00005340


	//   ....[7]....
        /*0090*/ 	.word	0x00005360


	//   ....[8]....
        /*0094*/ 	.word	0x00005390


	//   ....[9]....
        /*0098*/ 	.word	0x000053b0


	//   ....[10]....
        /*009c*/ 	.word	0x000053e0


	//   ....[11]....
        /*00a0*/ 	.word	0x00005400


	//   ....[12]....
        /*00a4*/ 	.word	0x00005430


	//   ....[13]....
        /*00a8*/ 	.word	0x00005450


	//   ....[14]....
        /*00ac*/ 	.word	0x000054a0


	//   ....[15]....
        /*00b0*/ 	.word	0x00005500


	//   ....[16]....
        /*00b4*/ 	.word	0x00005ef0


	//----- nvinfo : EIATTR_EXIT_INSTR_OFFSETS
	.align		4
.L_4887:
        /*00b8*/ 	.byte	0x04, 0x1c
        /*00ba*/ 	.short	(.L_4889 - .L_4888)


	//   ....[0]....
.L_4888:
        /*00bc*/ 	.word	0x00000290


	//   ....[1]....
        /*00c0*/ 	.word	0x00001280


	//   ....[2]....
        /*00c4*/ 	.word	0x00001520


	//   ....[3]....
        /*00c8*/ 	.word	0x00006090


	//----- nvinfo : EIATTR_MAX_THREADS
	.align		4
.L_4889:
        /*00cc*/ 	.byte	0x04, 0x05
        /*00ce*/ 	.short	(.L_4891 - .L_4890)
.L_4890:
        /*00d0*/ 	.word	0x00000040
        /*00d4*/ 	.word	0x00000001
        /*00d8*/ 	.word	0x00000001


	//----- nvinfo : EIATTR_CRS_STACK_SIZE
	.align		4
.L_4891:
        /*00dc*/ 	.byte	0x04, 0x1e
        /*00de*/ 	.short	(.L_4893 - .L_4892)
.L_4892:
        /*00e0*/ 	.word	0x00000000


	//----- nvinfo : EIATTR_CBANK_PARAM_SIZE
	.align		4
.L_4893:
        /*00e4*/ 	.byte	0x03, 0x19
        /*00e6*/ 	.short	0x0188


	//----- nvinfo : EIATTR_PARAM_CBANK
	.align		4
        /*00e8*/ 	.byte	0x04, 0x0a
        /*00ea*/ 	.short	(.L_4895 - .L_4894)
	.align		4
.L_4894:
        /*00ec*/ 	.word	index@(.nv.constant0._Z25selective_scan_fwd_kernelI32Selective_Scan_fwd_kernel_traitsILi64ELi16ELi1ELb1ELb1ELb1ELb0ELb0EN3c108BFloat16EfS2_EEv13SSMParamsBase)
        /*00f0*/ 	.short	0x0210
        /*00f2*/ 	.short	0x0188


	//----- nvinfo : EIATTR_SW_WAR
	.align		4
.L_4895:
        /*00f4*/ 	.byte	0x04, 0x36
        /*00f6*/ 	.short	(.L_4897 - .L_4896)
.L_4896:
        /*00f8*/ 	.word	0x00000008
.L_4897:


//--------------------- .nv.info._Z25selective_scan_fwd_kernelI32Selective_Scan_fwd_kernel_traitsILi64ELi16ELi1ELb1ELb1ELb1ELb0ELb1EN3c108BFloat16EfS2_EEv13SSMParamsBase --------------------------
	.section	.nv.info._Z25selective_scan_fwd_kernelI32Selective_Scan_fwd_kernel_traitsILi64ELi16ELi1ELb1ELb1ELb1ELb0ELb1EN3c108BFloat16EfS2_EEv13SSMParamsBase,"",@"SHT_CUDA_INFO"
	.sectionflags	@""
	.align	4


	//----- nvinfo : EIATTR_CUDA_API_VERSION
	.align		4
        /*0000*/ 	.byte	0x04, 0x37
        /*0002*/ 	.short	(.L_4899 - .L_4898)
.L_4898:
        /*0004*/ 	.word	0x00000082


	//----- nvinfo : EIATTR_KPARAM_INFO
	.align		4
.L_4899:
        /*0008*/ 	.byte	0x04, 0x17
        /*000a*/ 	.short	(.L_4901 - .L_4900)
.L_4900:
        /*000c*/ 	.word	0x00000000
        /*0010*/ 	.short	0x0000
        /*0012*/ 	.short	0x0000
        /*0014*/ 	.byte	0x00, 0xf0, 0x21, 0x06


	//----- nvinfo : EIATTR_SPARSE_MMA_MASK
	.align		4
.L_4901:
        /*0018*/ 	.byte	0x03, 0x50
        /*001a*/ 	.short	0x0000


	//----- nvinfo : EIATTR_MAXREG_COUNT
	.align		4
        /*001c*/ 	.byte	0x03, 0x1b
        /*001e*/ 	.short	0x00a8


	//----- nvinfo : EIATTR_NUM_BARRIERS
	.align		4
        /*0020*/ 	.byte	0x02, 0x4c
        /*0022*/ 	.byte	0x01
	.zero		1


	//----- nvinfo : EIATTR_ANNOTATIONS
	.align		4
        /*0024*/ 	.byte	0x04, 0x55
        /*0026*/ 	.short	(.L_4903 - .L_4902)


	//   ....[0]....
.L_4902:
        /*0028*/ 	.word	0x00000001
        /*002c*/ 	.byte	0x30, 0x0e, 0x00, 0x00, 0x01, 0x00, 0x00, 0x00, 0x80, 0x0f, 0x00, 0x00, 0x01, 0x00, 0x00, 0x00
        /*003c*/ 	.byte	0x90, 0x0f, 0x00, 0x00, 0x01, 0x00, 0x00, 0x00, 0xc0, 0x13, 0x00, 0x00, 0x01, 0x00, 0x00, 0x00
        /*004c*/ 	.byte	0xd0, 0x13, 0x00, 0x00, 0x01, 0x00, 0x00, 0x00, 0xf0, 0x13, 0x00, 0x00


	//----- nvinfo : EIATTR_MERCURY_ISA_VERSION
	.align		4
.L_4903:
        /*0058*/ 	.byte	0x03, 0x5f
        /*005a*/ 	.short	0x0101


	//----- nvinfo : EIATTR_COOP_GROUP_MASK_REGIDS
	.align		4
        /*005c*/ 	.byte	0x04, 0x29
        /*005e*/ 	.short	(.L_4905 - .L_4904)


	//   ....[0]....
.L_4904:
        /*0060*/ 	.word	0xffffffff


	//   ....[1]....
        /*0064*/ 	.word	0xffffffff


	//   ....[2]....
        /*0068*/ 	.word	0xffffffff


	//   ....[3]....
        /*006c*/ 	.word	0xffffffff


	//   ....[4]....
        /*0070*/ 	.word	0xffffffff


	//   ....[5]....
        /*0074*/ 	.word	0xffffffff


	//   ....[6]....
        /*0078*/ 	.word	0xffffffff


	//   ....[7]....
        /*007c*/ 	.word	0xffffffff


	//   ....[8]....
        /*0080*/ 	.word	0xffffffff


	//   ....[9]....
        /*0084*/ 	.word	0xffffffff


	//   ....[10]....
        /*0088*/ 	.word	0xffffffff


	//   ....[11]....
        /*008c*/ 	.word	0xffffffff


	//   ....[12]....
        /*0090*/ 	.word	0xffffffff


	//   ....[13]....
        /*0094*/ 	.word	0xffffffff


	//   ....[14]....
        /*0098*/ 	.word	0xffffffff


	//   ....[15]....
        /*009c*/ 	.word	0xffffffff


	//   ....[16]....
        /*00a0*/ 	.word	0xffffffff


	//----- nvinfo : EIATTR_COOP_GROUP_INSTR_OFFSETS
	.align		4
.L_4905:
        /*00a4*/ 	.byte	0x04, 0x28
        /*00a6*/ 	.short	(.L_4907 - .L_4906)


	//   ....[0]....
.L_4906:
        /*00a8*/ 	.word	0x00002050


	//   ....[1]....
        /*00ac*/ 	.word	0x00002510


	//   ....[2]....
        /*00b0*/ 	.word	0x00005700


	//   ....[3]....
        /*00b4*/ 	.word	0x00006850


	//   ....[4]....
        /*00b8*/ 	.word	0x00006ea0


	//   ....[5]....
        /*00bc*/ 	.word	0x00006eb0


	//   ....[6]....
        /*00c0*/ 	.word	0x00006ee0


	//   ....[7]....
        /*00c4*/ 	.word	0x00006f00


	//   ....[8]....
        /*00c8*/ 	.word	0x00006f30


	//   ....[9]....
        /*00cc*/ 	.word	0x00006f50


	//   ....[10]....
        /*00d0*/ 	.word	0x00006f80


	//   ....[11]....
        /*00d4*/ 	.word	0x00006fa0


	//   ....[12]....
        /*00d8*/ 	.word	0x00006fd0


	//   ....[13]....
        /*00dc*/ 	.word	0x00006ff0


	//   ....[14]....
        /*00e0*/ 	.word	0x00007030


	//   ....[15]....
        /*00e4*/ 	.word	0x00007050


	//   ....[16]....
        /*00e8*/ 	.word	0x00007bb0


	//----- nvinfo : EIATTR_EXIT_INSTR_OFFSETS
	.align		4
.L_4907:
        /*00ec*/ 	.byte	0x04, 0x1c
        /*00ee*/ 	.short	(.L_4909 - .L_4908)


	//   ....[0]....
.L_4908:
        /*00f0*/ 	.word	0x000002c0


	//   ....[1]....
        /*00f4*/ 	.word	0x00001300


	//   ....[2]....
        /*00f8*/ 	.word	0x00001480


	//   ....[3]....
        /*00fc*/ 	.word	0x000082d0


	//----- nvinfo : EIATTR_MAX_THREADS
	.align		4
.L_4909:
        /*0100*/ 	.byte	0x04, 0x05
        /*0102*/ 	.short	(.L_4911 - .L_4910)
.L_4910:
        /*0104*/ 	.word	0x00000040
        /*0108*/ 	.word	0x00000001
        /*010c*/ 	.word	0x00000001


	//----- nvinfo : EIATTR_CRS_STACK_SIZE
	.align		4
.L_4911:
        /*0110*/ 	.byte	0x04, 0x1e
        /*0112*/ 	.short	(.L_4913 - .L_4912)
.L_4912:
        /*0114*/ 	.word	0x00000000


	//----- nvinfo : EIATTR_CBANK_PARAM_SIZE
	.align		4
.L_4913:
        /*0118*/ 	.byte	0x03, 0x19
        /*011a*/ 	.short	0x0188


	//----- nvinfo : EIATTR_PARAM_CBANK
	.align		4
        /*011c*/ 	.byte	0x04, 0x0a
        /*011e*/ 	.short	(.L_4915 - .L_4914)
	.align		4
.L_4914:
        /*0120*/ 	.word	index@(.nv.constant0._Z25selective_scan_fwd_kernelI32Selective_Scan_fwd_kernel_traitsILi64ELi16ELi1ELb1ELb1ELb1ELb0ELb1EN3c108BFloat16EfS2_EEv13SSMParamsBase)
        /*0124*/ 	.short	0x0210
        /*0126*/ 	.short	0x0188


	//----- nvinfo : EIATTR_SW_WAR
	.align		4
.L_4915:
        /*0128*/ 	.byte	0x04, 0x36
        /*012a*/ 	.short	(.L_4917 - .L_4916)
.L_4916:
        /*012c*/ 	.word	0x00000008
.L_4917:


//--------------------- .nv.info._Z25selective_scan_fwd_kernelI32Selective_Scan_fwd_kernel_traitsILi64ELi16ELi1ELb1ELb1ELb1ELb1ELb0EN3c108BFloat16EfS2_EEv13SSMParamsBase --------------------------
	.section	.nv.info._Z25selective_scan_fwd_kernelI32Selective_Scan_fwd_kernel_traitsILi64ELi16ELi1ELb1ELb1ELb1ELb1ELb0EN3c108BFloat16EfS2_EEv13SSMParamsBase,"",@"SHT_CUDA_INFO"
	.sectionflags	@""
	.align	4


	//----- nvinfo : EIATTR_CUDA_API_VERSION
	.align		4
        /*0000*/ 	.byte	0x04, 0x37
        /*0002*/ 	.short	(.L_4919 - .L_4918)
.L_4918:
        /*0004*/ 	.word	0x00000082


	//----- nvinfo : EIATTR_KPARAM_INFO
	.align		4
.L_4919:
        /*0008*/ 	.byte	0x04, 0x17
        /*000a*/ 	.short	(.L_4921 - .L_4920)
.L_4920:
        /*000c*/ 	.word	0x00000000
        /*0010*/ 	.short	0x0000
        /*0012*/ 	.short	0x0000
        /*0014*/ 	.byte	0x00, 0xf0, 0x21, 0x06


	//----- nvinfo : EIATTR_SPARSE_MMA_MASK
	.align		4
.L_4921:
        /*0018*/ 	.byte	0x03, 0x50
        /*001a*/ 	.short	0x0000


	//----- nvinfo : EIATTR_MAXREG_COUNT
	.align		4
        /*001c*/ 	.byte	0x03, 0x1b
        /*001e*/ 	.short	0x00a8


	//----- nvinfo : EIATTR_NUM_BARRIERS
	.align		4
        /*0020*/ 	.byte	0x02, 0x4c
        /*0022*/ 	.byte	0x01
	.zero		1


	//----- nvinfo : EIATTR_MERCURY_ISA_VERSION
	.align		4
        /*0024*/ 	.byte	0x03, 0x5f
        /*0026*/ 	.short	0x0101


	//----- nvinfo : EIATTR_COOP_GROUP_MASK_REGIDS
	.align		4
        /*0028*/ 	.byte	0x04, 0x29
        /*002a*/ 	.short	(.L_4923 - .L_4922)


	//   ....[0]....
.L_4922:
        /*002c*/ 	.word	0xffffffff


	//   ....[1]....
        /*0030*/ 	.word	0xffffffff


	//   ....[2]....
        /*0034*/ 	.word	0xffffffff


	//   ....[3]....
        /*0038*/ 	.word	0xffffffff


	//   ....[4]....
        /*003c*/ 	.word	0xffffffff


	//   ....[5]....
        /*0040*/ 	.word	0xffffffff


	//   ....[6]....
        /*0044*/ 	.word	0xffffffff


	//   ....[7]....
        /*0048*/ 	.word	0xffffffff


	//   ....[8]....
        /*004c*/ 	.word	0xffffffff


	//   ....[9]....
        /*0050*/ 	.word	0xffffffff


	//   ....[10]....
        /*0054*/ 	.word	0xffffffff


	//   ....[11]....
        /*0058*/ 	.word	0xffffffff


	//   ....[12]....
        /*005c*/ 	.word	0xffffffff


	//   ....[13]....
        /*0060*/ 	.word	0xffffffff


	//   ....[14]....
        /*0064*/ 	.word	0xffffffff


	//   ....[15]....
        /*0068*/ 	.word	0xffffffff


	//   ....[16]....
        /*006c*/ 	.word	0xffffffff


	//   ....[17]....
        /*0070*/ 	.word	0xffffffff


	//   ....[18]....
        /*0074*/ 	.word	0xffffffff


	//----- nvinfo : EIATTR_COOP_GROUP_INSTR_OFFSETS
	.align		4
.L_4923:
        /*0078*/ 	.byte	0x04, 0x28
        /*007a*/ 	.short	(.L_4925 - .L_4924)


	//   ....[0]....
.L_4924:
        /*007c*/ 	.word	0x00001630


	//   ....[1]....
        /*0080*/ 	.word	0x000016d0


	//   ....[2]....
        /*0084*/ 	.word	0x00004490


	//   ....[3]....
        /*0088*/ 	.word	0x00004cb0


	//   ....[4]....
        /*008c*/ 	.word	0x000052e0


	//   ....[5]....
        /*0090*/ 	.word	0x000052f0


	//   ....[6]....
        /*0094*/ 	.word	0x00005320


	//   ....[7]....
        /*0098*/ 	.word	0x00005340


	//   ....[8]....
        /*009c*/ 	.word	0x00005370


	//   ....[9]....
        /*00a0*/ 	.word	0x00005390


	//   ....[10]....
        /*00a4*/ 	.word	0x000053c0


	//   ....[11]....
        /*00a8*/ 	.word	0x000053e0


	//   ....[12]....
        /*00ac*/ 	.word	0x00005410


	//   ....[13]....
        /*00b0*/ 	.word	0x00005430


	//   ....[14]....
        /*00b4*/ 	.word	0x00005480


	//   ....[15]....
        /*00b8*/ 	.word	0x000054e0


	//   ....[16]....
        /*00bc*/ 	.word	0x00005ed0


	//   ....[17]....
        /*00c0*/ 	.word	0x00006180


	//   ....[18]....
        /*00c4*/ 	.word	0x00006a90


	//----- nvinfo : EIATTR_EXIT_INSTR_OFFSETS
	.align		4
.L_4925:
        /*00c8*/ 	.byte	0x04, 0x1c
        /*00ca*/ 	.short	(.L_4927 - .L_4926)


	//   ....[0]....
.L_4926:
        /*00cc*/ 	.word	0x00000290


	//   ....[1]....
        /*00d0*/ 	.word	0x00001250


	//   ....[2]....
        /*00d4*/ 	.word	0x000014e0


	//   ....[3]....
        /*00d8*/ 	.word	0x00006b30


	//----- nvinfo : EIATTR_MAX_THREADS
	.align		4
.L_4927:
        /*00dc*/ 	.byte	0x04, 0x05
        /*00de*/ 	.short	(.L_4929 - .L_4928)
.L_4928:
        /*00e0*/ 	.word	0x00000040
        /*00e4*/ 	.word	0x00000001
        /*00e8*/ 	.word	0x00000001


	//----- nvinfo : EIATTR_CRS_STACK_SIZE
	.align		4
.L_4929:
        /*00ec*/ 	.byte	0x04, 0x1e
        /*00ee*/ 	.short	(.L_4931 - .L_4930)
.L_4930:
        /*00f0*/ 	.word	0x00000000


	//----- nvinfo : EIATTR_CBANK_PARAM_SIZE
	.align		4
.L_4931:
        /*00f4*/ 	.byte	0x03, 0x19
        /*00f6*/ 	.short	0x0188


	//----- nvinfo : EIATTR_PARAM_CBANK
	.align		4
        /*00f8*/ 	.byte	0x04, 0x0a
        /*00fa*/ 	.short	(.L_4933 - .L_4932)
	.align		4
.L_4932:
        /*00fc*/ 	.word	index@(.nv.constant0._Z25selective_scan_fwd_kernelI32Selective_Scan_fwd_kernel_traitsILi64ELi16ELi1ELb1ELb1ELb1ELb1ELb0EN3c108BFloat16EfS2_EEv13SSMParamsBase)
        /*0100*/ 	.short	0x0210
        /*0102*/ 	.short	0x0188


	//----- nvinfo : EIATTR_SW_WAR
	.align		4
.L_4933:
        /*0104*/ 	.byte	0x04, 0x36
        /*0106*/ 	.short	(.L_4935 - .L_4934)
.L_4934:
        /*0108*/ 	.word	0x00000008
.L_4935:


//--------------------- .nv.info._Z25selective_scan_fwd_kernelI32Selective_Scan_fwd_kernel_traitsILi64ELi16ELi1ELb1ELb1ELb1ELb1ELb1EN3c108BFloat16EfS2_EEv13SSMParamsBase --------------------------
	.section	.nv.info._Z25selective_scan_fwd_kernelI32Selective_Scan_fwd_kernel_traitsILi64ELi16ELi1ELb1ELb1ELb1ELb1ELb1EN3c108BFloat16EfS2_EEv13SSMParamsBase,"",@"SHT_CUDA_INFO"
	.sectionflags	@""
	.align	4


	//----- nvinfo : EIATTR_CUDA_API_VERSION
	.align		4
        /*0000*/ 	.byte	0x04, 0x37
        /*0002*/ 	.short	(.L_4937 - .L_4936)
.L_4936:
        /*0004*/ 	.word	0x00000082


	//----- nvinfo : EIATTR_KPARAM_INFO
	.align		4
.L_4937:
        /*0008*/ 	.byte	0x04, 0x17
        /*000a*/ 	.short	(.L_4939 - .L_4938)
.L_4938:
        /*000c*/ 	.word	0x00000000
        /*0010*/ 	.short	0x0000
        /*0012*/ 	.short	0x0000
        /*0014*/ 	.byte	0x00, 0xf0, 0x21, 0x06


	//----- nvinfo : EIATTR_SPARSE_MMA_MASK
	.align		4
.L_4939:
        /*0018*/ 	.byte	0x03, 0x50
        /*001a*/ 	.short	0x0000


	//----- nvinfo : EIATTR_MAXREG_COUNT
	.align		4
        /*001c*/ 	.byte	0x03, 0x1b
        /*001e*/ 	.short	0x00a8


	//----- nvinfo : EIATTR_NUM_BARRIERS
	.align		4
        /*0020*/ 	.byte	0x02, 0x4c
        /*0022*/ 	.byte	0x01
	.zero		1


	//----- nvinfo : EIATTR_ANNOTATIONS
	.align		4
        /*0024*/ 	.byte	0x04, 0x55
        /*0026*/ 	.short	(.L_4941 - .L_4940)


	//   ....[0]....
.L_4940:
        /*0028*/ 	.word	0x00000001
        /*002c*/ 	.byte	0x30, 0x0e, 0x00, 0x00, 0x01, 0x00, 0x00, 0x00, 0x80, 0x0f, 0x00, 0x00, 0x01, 0x00, 0x00, 0x00
        /*003c*/ 	.byte	0x90, 0x0f, 0x00, 0x00, 0x01, 0x00, 0x00, 0x00, 0xc0, 0x13, 0x00, 0x00, 0x01, 0x00, 0x00, 0x00
        /*004c*/ 	.byte	0xd0, 0x13, 0x00, 0x00, 0x01, 0x00, 0x00, 0x00, 0xf0, 0x13, 0x00, 0x00


	//----- nvinfo : EIATTR_MERCURY_ISA_VERSION
	.align		4
.L_4941:
        /*0058*/ 	.byte	0x03, 0x5f
        /*005a*/ 	.short	0x0101


	//----- nvinfo : EIATTR_COOP_GROUP_MASK_REGIDS
	.align		4
        /*005c*/ 	.byte	0x04, 0x29
        /*005e*/ 	.short	(.L_4943 - .L_4942)


	//   ....[0]....
.L_4942:
        /*0060*/ 	.word	0xffffffff


	//   ....[1]....
        /*0064*/ 	.word	0xffffffff


	//   ....[2]....
        /*0068*/ 	.word	0xffffffff


	//   ....[3]....
        /*006c*/ 	.word	0xffffffff


	//   ....[4]....
        /*0070*/ 	.word	0xffffffff


	//   ....[5]....
        /*0074*/ 	.word	0xffffffff


	//   ....[6]....
        /*0078*/ 	.word	0xffffffff


	//   ....[7]....
        /*007c*/ 	.word	0xffffffff


	//   ....[8]....
        /*0080*/ 	.word	0xffffffff


	//   ....[9]....
        /*0084*/ 	.word	0xffffffff


	//   ....[10]....
        /*0088*/ 	.word	0xffffffff


	//   ....[11]....
        /*008c*/ 	.word	0xffffffff


	//   ....[12]....
        /*0090*/ 	.word	0xffffffff


	//   ....[13]....
        /*0094*/ 	.word	0xffffffff


	//   ....[14]....
        /*0098*/ 	.word	0xffffffff


	//   ....[15]....
        /*009c*/ 	.word	0xffffffff


	//   ....[16]....
        /*00a0*/ 	.word	0xffffffff


	//   ....[17]....
        /*00a4*/ 	.word	0xffffffff


	//   ....[18]....
        /*00a8*/ 	.word	0xffffffff


	//----- nvinfo : EIATTR_COOP_GROUP_INSTR_OFFSETS
	.align		4
.L_4943:
        /*00ac*/ 	.byte	0x04, 0x28
        /*00ae*/ 	.short	(.L_4945 - .L_4944)


	//   ....[0]....
.L_4944:
        /*00b0*/ 	.word	0x00002060


	//   ....[1]....
        /*00b4*/ 	.word	0x00002510


	//   ....[2]....
        /*00b8*/ 	.word	0x00005700


	//   ....[3]....
        /*00bc*/ 	.word	0x00006850


	//   ....[4]....
        /*00c0*/ 	.word	0x00006ea0


	//   ....[5]....
        /*00c4*/ 	.word	0x00006eb0


	//   ....[6]....
        /*00c8*/ 	.word	0x00006ee0


	//   ....[7]....
        /*00cc*/ 	.word	0x00006f00


	//   ....[8]....
        /*00d0*/ 	.word	0x00006f30


	//   ....[9]....
        /*00d4*/ 	.word	0x00006f50


	//   ....[10]....
        /*00d8*/ 	.word	0x00006f80


	//   ....[11]....
        /*00dc*/ 	.word	0x00006fa0


	//   ....[12]....
        /*00e0*/ 	.word	0x00006fd0


	//   ....[13]....
        /*00e4*/ 	.word	0x00006ff0


	//   ....[14]....
        /*00e8*/ 	.word	0x00007030


	//   ....[15]....
        /*00ec*/ 	.word	0x00007050


	//   ....[16]....
        /*00f0*/ 	.word	0x00007c50


	//   ....[17]....
        /*00f4*/ 	.word	0x00008890


	//   ....[18]....
        /*00f8*/ 	.word	0x000092d0


	//----- nvinfo : EIATTR_EXIT_INSTR_OFFSETS
	.align		4
.L_4945:
        /*00fc*/ 	.byte	0x04, 0x1c
        /*00fe*/ 	.short	(.L_4947 - .L_4946)


	//   ....[0]....
.L_4946:
        /*0100*/ 	.word	0x000002c0


	//   ....[1]....
        /*0104*/ 	.word	0x00001300


	//   ....[2]....
        /*0108*/ 	.word	0x00001480


	//   ....[3]....
        /*010c*/ 	.word	0x000098d0


	//----- nvinfo : EIATTR_MAX_THREADS
	.align		4
.L_4947:
        /*0110*/ 	.byte	0x04, 0x05
        /*0112*/ 	.short	(.L_4949 - .L_4948)
.L_4948:
        /*0114*/ 	.word	0x00000040
        /*0118*/ 	.word	0x00000001
        /*011c*/ 	.word	0x00000001


	//----- nvinfo : EIATTR_CRS_STACK_SIZE
	.align		4
.L_4949:
        /*0120*/ 	.byte	0x04, 0x1e
        /*0122*/ 	.short	(.L_4951 - .L_4950)
.L_4950:
        /*0124*/ 	.word	0x00000000


	//----- nvinfo : EIATTR_CBANK_PARAM_SIZE
	.align		4
.L_4951:
        /*0128*/ 	.byte	0x03, 0x19
        /*012a*/ 	.short	0x0188


	//----- nvinfo : EIATTR_PARAM_CBANK
	.align		4
        /*012c*/ 	.byte	0x04, 0x0a
        /*012e*/ 	.short	(.L_4953 - .L_4952)
	.align		4
.L_4952:
        /*0130*/ 	.word	index@(.nv.constant0._Z25selective_scan_fwd_kernelI32Selective_Scan_fwd_kernel_traitsILi64ELi16ELi1ELb1ELb1ELb1ELb1ELb1EN3c108BFloat16EfS2_EEv13SSMParamsBase)
        /*0134*/ 	.short	0x0210
        /*0136*/ 	.short	0x0188


	//----- nvinfo : EIATTR_SW_WAR
	.align		4
.L_4953:
        /*0138*/ 	.byte	0x04, 0x36
        /*013a*/ 	.short	(.L_4955 - .L_4954)
.L_4954:
        /*013c*/ 	.word	0x00000008
.L_4955:


//--------------------- .nv.callgraph             --------------------------
	.section	.nv.callgraph,"",@"SHT_CUDA_CALLGRAPH"
	.align	4
	.sectionentsize	8
	.align		4
        /*0000*/ 	.word	0x00000000
	.align		4
        /*0004*/ 	.word	0xffffffff
	.align		4
        /*0008*/ 	.word	0x00000000
	.align		4
        /*000c*/ 	.word	0xfffffffe
	.align		4
        /*0010*/ 	.word	0x00000000
	.align		4
        /*0014*/ 	.word	0xfffffffd
	.align		4
        /*0018*/ 	.word	0x00000000
	.align		4
        /*001c*/ 	.word	0xfffffffc


//--------------------- .nv.constant4             --------------------------
	.section	.nv.constant4,"a",@progbits
	.align	8
	.align		8
.nv.constant4:
        /*0000*/ 	.dword	_ZN52_INTERNAL_8d0413da_21_selective_scan_fwd_cu_9934c4754cuda3std3__45__cpo5beginE
	.align		8
        /*0008*/ 	.dword	_ZN52_INTERNAL_8d0413da_21_selective_scan_fwd_cu_9934c4754cuda3std3__45__cpo3endE
	.align		8
        /*0010*/ 	.dword	_ZN52_INTERNAL_8d0413da_21_selective_scan_fwd_cu_9934c4754cuda3std3__45__cpo6cbeginE
	.align		8
        /*0018*/ 	.dword	_ZN52_INTERNAL_8d0413da_21_selective_scan_fwd_cu_9934c4754cuda3std3__45__cpo4cendE
	.align		8
        /*0020*/ 	.dword	_ZN52_INTERNAL_8d0413da_21_selective_scan_fwd_cu_9934c4754cuda3std3__45__cpo6rbeginE
	.align		8
        /*0028*/ 	.dword	_ZN52_INTERNAL_8d0413da_21_selective_scan_fwd_cu_9934c4754cuda3std3__45__cpo4rendE
	.align		8
        /*0030*/ 	.dword	_ZN52_INTERNAL_8d0413da_21_selective_scan_fwd_cu_9934c4754cuda3std3__45__cpo7crbeginE
	.align		8
        /*0038*/ 	.dword	_ZN52_INTERNAL_8d0413da_21_selective_scan_fwd_cu_9934c4754cuda3std3__45__cpo5crendE
	.align		8
        /*0040*/ 	.dword	_ZN52_INTERNAL_8d0413da_21_selective_scan_fwd_cu_9934c4754cuda3std3__454_GLOBAL__N__8d0413da_21_selective_scan_fwd_cu_9934c4756ignoreE
	.align		8
        /*0048*/ 	.dword	_ZN52_INTERNAL_8d0413da_21_selective_scan_fwd_cu_9934c4754cuda3std3__419piecewise_constructE
	.align		8
        /*0050*/ 	.dword	_ZN52_INTERNAL_8d0413da_21_selective_scan_fwd_cu_9934c4754cuda3std3__48in_placeE
	.align		8
        /*0058*/ 	.dword	_ZN52_INTERNAL_8d0413da_21_selective_scan_fwd_cu_9934c4754cuda3std3__420unreachable_sentinelE
	.align		8
        /*0060*/ 	.dword	_ZN52_INTERNAL_8d0413da_21_selective_scan_fwd_cu_9934c4754cuda3std6ranges3__45__cpo4swapE
	.align		8
        /*0068*/ 	.dword	_ZN52_INTERNAL_8d0413da_21_selective_scan_fwd_cu_9934c4754cuda3std6ranges3__45__cpo9iter_moveE
	.align		8
        /*0070*/ 	.dword	_ZN52_INTERNAL_8d0413da_21_selective_scan_fwd_cu_9934c4754cuda3std6ranges3__45__cpo5beginE
	.align		8
        /*0078*/ 	.dword	_ZN52_INTERNAL_8d0413da_21_selective_scan_fwd_cu_9934c4754cuda3std6ranges3__45__cpo3endE
	.align		8
        /*0080*/ 	.dword	_ZN52_INTERNAL_8d0413da_21_selective_scan_fwd_cu_9934c4754cuda3std6ranges3__45__cpo6cbeginE
	.align		8
        /*0088*/ 	.dword	_ZN52_INTERNAL_8d0413da_21_selective_scan_fwd_cu_9934c4754cuda3std6ranges3__45__cpo4cendE
	.align		8
        /*0090*/ 	.dword	_ZN52_INTERNAL_8d0413da_21_selective_scan_fwd_cu_9934c4754cuda3std6ranges3__45__cpo7advanceE
	.align		8
        /*0098*/ 	.dword	_ZN52_INTERNAL_8d0413da_21_selective_scan_fwd_cu_9934c4754cuda3std6ranges3__45__cpo9iter_swapE
	.align		8
        /*00a0*/ 	.dword	_ZN52_INTERNAL_8d0413da_21_selective_scan_fwd_cu_9934c4754cuda3std6ranges3__45__cpo4nextE
	.align		8
        /*00a8*/ 	.dword	_ZN52_INTERNAL_8d0413da_21_selective_scan_fwd_cu_9934c4754cuda3std6ranges3__45__cpo4prevE
	.align		8
        /*00b0*/ 	.dword	_ZN52_INTERNAL_8d0413da_21_selective_scan_fwd_cu_9934c4754cuda3std6ranges3__45__cpo4dataE
	.align		8
        /*00b8*/ 	.dword	_ZN52_INTERNAL_8d0413da_21_selective_scan_fwd_cu_9934c4754cuda3std6ranges3__45__cpo5cdataE
	.align		8
        /*00c0*/ 	.dword	_ZN52_INTERNAL_8d0413da_21_selective_scan_fwd_cu_9934c4754cuda3std6ranges3__45__cpo4sizeE
	.align		8
        /*00c8*/ 	.dword	_ZN52_INTERNAL_8d0413da_21_selective_scan_fwd_cu_9934c4754cuda3std6ranges3__45__cpo5ssizeE
	.align		8
        /*00d0*/ 	.dword	_ZN52_INTERNAL_8d0413da_21_selective_scan_fwd_cu_9934c4754cuda3std6ranges3__45__cpo8distanceE
	.align		8
        /*00d8*/ 	.dword	_ZN52_INTERNAL_8d0413da_21_selective_scan_fwd_cu_9934c4756thrust23THRUST_300001_SM_900_NS6system6detail10sequential3seqE


//--------------------- .text._Z25selective_scan_fwd_kernelI32Selective_Scan_fwd_kernel_traitsILi128ELi16ELi1ELb0ELb1ELb1ELb0ELb0EfffEEv13SSMParamsBase --------------------------
	.section	.text._Z25selective_scan_fwd_kernelI32Selective_Scan_fwd_kernel_traitsILi128ELi16ELi1ELb0ELb1ELb1ELb0ELb0EfffEEv13SSMParamsBase,"ax",@progbits
	.align	128
        .global         _Z25selective_scan_fwd_kernelI32Selective_Scan_fwd_kernel_traitsILi128ELi16ELi1ELb0ELb1ELb1ELb0ELb0EfffEEv13SSMParamsBase
        .type           _Z25selective_scan_fwd_kernelI32Selective_Scan_fwd_kernel_traitsILi128ELi16ELi1ELb0ELb1ELb1ELb0ELb0EfffEEv13SSMParamsBase,@function
        .size           _Z25selective_scan_fwd_kernelI32Selective_Scan_fwd_kernel_traitsILi128ELi16ELi1ELb0ELb1ELb1ELb0ELb0EfffEEv13SSMParamsBase,(.L_x_8610 - _Z25selective_scan_fwd_kernelI32Selective_Scan_fwd_kernel_traitsILi128ELi16ELi1ELb0ELb1ELb1ELb0ELb0EfffEEv13SSMParamsBase)
        .other          _Z25selective_scan_fwd_kernelI32Selective_Scan_fwd_kernel_traitsILi128ELi16ELi1ELb0ELb1ELb1ELb0ELb0EfffEEv13SSMParamsBase,@"STO_CUDA_ENTRY STV_DEFAULT"
_Z25selective_scan_fwd_kernelI32Selective_Scan_fwd_kernel_traitsILi128ELi16ELi1ELb0ELb1ELb1ELb0ELb0EfffEEv13SSMParamsBase:
.text._Z25selective_scan_fwd_kernelI32Selective_Scan_fwd_kernel_traitsILi128ELi16ELi1ELb0ELb1ELb1ELb0ELb0EfffEEv13SSMParamsBase:
[----:B------:R-:W0:Y:S08]  /*0000*/  LDC R1, c[0x0][0x28] ;  /* 0x00000a00ff017b82 */ /* 0x000e300000000800 */
[----:B------:R-:W1:Y:S01]  /*0010*/  LDC.64 R2, c[0x0][0x360] ;  /* 0x0000d800ff027b82 */ /* 0x000e620000000a00 */
[----:B------:R-:W-:Y:S01]  /*0020*/  CS2R R12, SRZ ;  /* 0x00000000000c7805 */ /* 0x000fe2000001ff00 */
[----:B------:R-:W-:Y:S01]  /*0030*/  IMAD.MOV.U32 R11, RZ, RZ, RZ ;  /* 0x000000ffff0b7224 */ /* 0x000fe200078e00ff */
[----:B------:R-:W2:Y:S01]  /*0040*/  S2R R0, SR_CTAID.X ;  /* 0x0000000000007919 */ /* 0x000ea20000002500 */
[----:B------:R-:W-:Y:S01]  /*0050*/  ULDC.64 UR6, c[0x0][0x208] ;  /* 0x0000820000067ab9 */ /* 0x000fe20000000a00 */
[----:B------:R-:W-:Y:S01]  /*0060*/  ULDC.64 UR4, c[0x0][0x230] ;  /* 0x00008c0000047ab9 */ /* 0x000fe20000000a00 */
[----:B------:R-:W-:-:S02]  /*0070*/  IMAD.MOV.U32 R14, RZ, RZ, RZ ;  /* 0x000000ffff0e7224 */ /* 0x000fc400078e00ff */
[----:B0-----:R-:W-:Y:S01]  /*0080*/  VIADD R1, R1, 0xffffffe8 ;  /* 0xffffffe801017836 */ /* 0x001fe20000000000 */
[----:B-1----:R-:W-:-:S04]  /*0090*/  ISETP.NE.U32.AND P1, PT, R2, RZ, PT ;  /* 0x000000ff0200720c */ /* 0x002fc80003f25070 */
[----:B------:R-:W-:Y:S02]  /*00a0*/  ISETP.NE.AND.EX P1, PT, R3, RZ, PT, P1 ;  /* 0x000000ff0300720c */ /* 0x000fe40003f25310 */
[----:B--2---:R-:W-:-:S11]  /*00b0*/  MOV R8, R0 ;  /* 0x0000000000087202 */ /* 0x004fd60000000f00 */
[----:B------:R-:W0:Y:S08]  /*00c0*/  @P1 LDC R12, c[0x0][0x360] ;  /* 0x0000d800ff0c1b82 */ /* 0x000e300000000800 */
[----:B------:R-:W1:Y:S01]  /*00d0*/  @P1 LDC R11, c[0x0][0x364] ;  /* 0x0000d900ff0b1b82 */ /* 0x000e620000000800 */
[C---:B0-----:R-:W-:Y:S01]  /*00e0*/  ISETP.NE.U32.AND P0, PT, R12.reuse, RZ, PT ;  /* 0x000000ff0c00720c */ /* 0x041fe20003f05070 */
[----:B------:R-:W-:Y:S01]  /*00f0*/  @P1 IMAD.MOV.U32 R13, RZ, RZ, R12 ;  /* 0x000000ffff0d1224 */ /* 0x000fe200078e000c */
[----:B------:R-:W-:-:S02]  /*0100*/  ISETP.NE.U32.AND P2, PT, R12, RZ, PT ;  /* 0x000000ff0c00720c */ /* 0x000fc40003f45070 */
[----:B-1----:R-:W-:Y:S01]  /*0110*/  ISETP.NE.AND.EX P0, PT, R11, RZ, PT, P0 ;  /* 0x000000ff0b00720c */ /* 0x002fe20003f05300 */
[----:B------:R-:W-:-:S12]  /*0120*/  @P1 IMAD.MOV.U32 R14, RZ, RZ, R11 ;  /* 0x000000ffff0e1224 */ /* 0x000fd800078e000b */
[----:B------:R-:W-:Y:S05]  /*0130*/  @!P0 BRA `(.L_x_0) ;  /* 0x00000000004c8947 */ /* 0x000fea0003800000 */
[----:B------:R-:W0:Y:S02]  /*0140*/  LDC.U8 R2, c[0x0][0x239] ;  /* 0x00008e40ff027b82 */ /* 0x000e240000000000 */
[----:B0-----:R-:W-:-:S13]  /*0150*/  ISETP.NE.AND P1, PT, R2, RZ, PT ;  /* 0x000000ff0200720c */ /* 0x001fda0003f25270 */
[----:B------:R-:W0:Y:S08]  /*0160*/  @P1 LDC.64 R2, c[0x0][0x380] ;  /* 0x0000e000ff021b82 */ /* 0x000e300000000a00 */
[----:B------:R-:W1:Y:S01]  /*0170*/  @P1 LDC.64 R8, c[0x0][0x2f8] ;  /* 0x0000be00ff081b82 */ /* 0x000e620000000a00 */
[----:B0-----:R-:W-:-:S05]  /*0180*/  @P1 IMAD.WIDE R2, R0, 0x4, R2 ;  /* 0x0000000400021825 */ /* 0x001fca00078e0202 */
[----:B------:R-:W2:Y:S01]  /*0190*/  @P1 LDG.E R4, desc[UR6][R2.64] ;  /* 0x0000000602041981 */ /* 0x000ea2000c1e1900 */
[----:B------:R-:W-:-:S05]  /*01a0*/  @P1 SHF.R.S32.HI R5, RZ, 0x1f, R0 ;  /* 0x0000001fff051819 */ /* 0x000fca0000011400 */
[----:B-1----:R-:W-:-:S04]  /*01b0*/  @P1 IMAD R6, R5, R8, RZ ;  /* 0x0000000805061224 */ /* 0x002fc800078e02ff */
[----:B------:R-:W-:Y:S01]  /*01c0*/  @P1 IMAD R7, R0, R9, R6 ;  /* 0x0000000900071224 */ /* 0x000fe200078e0206 */
[----:B--2---:R-:W-:-:S03]  /*01d0*/  @P1 SHF.R.S32.HI R5, RZ, 0x1f, R4 ;  /* 0x0000001fff051819 */ /* 0x004fc60000011404 */
[----:B------:R-:W-:-:S04]  /*01e0*/  @P1 IMAD.WIDE.U32 R4, R0, R8, R4 ;  /* 0x0000000800041225 */ /* 0x000fc800078e0004 */
[----:B------:R-:W-:Y:S01]  /*01f0*/  @P1 IMAD.IADD R5, R5, 0x1, R7 ;  /* 0x0000000105051824 */ /* 0x000fe200078e0207 */
[----:B------:R-:W-:-:S04]  /*0200*/  @P1 LEA R6, P3, R4, R13, 0x2 ;  /* 0x0000000d04061211 */ /* 0x000fc800078610ff */
[----:B------:R-:W-:-:S05]  /*0210*/  @P1 LEA.HI.X R7, R4, R14, R5, 0x2, P3 ;  /* 0x0000000e04071211 */ /* 0x000fca00018f1405 */
[----:B------:R0:W5:Y:S01]  /*0220*/  @P1 LDG.E R8, desc[UR6][R6.64] ;  /* 0x0000000606081981 */ /* 0x000162000c1e1900 */
[----:B------:R-:W-:Y:S01]  /*0230*/  @!P1 MOV R2, R13 ;  /* 0x0000000d00029202 */ /* 0x000fe20000000f00 */
[----:B------:R-:W-:-:S04]  /*0240*/  @!P1 IMAD.MOV.U32 R3, RZ, RZ, R14 ;  /* 0x000000ffff039224 */ /* 0x000fc800078e000e */
[----:B------:R-:W-:-:S05]  /*0250*/  @!P1 IMAD.WIDE R2, R0, 0x4, R2 ;  /* 0x0000000400029825 */ /* 0x000fca00078e0202 */
[----:B------:R0:W5:Y:S02]  /*0260*/  @!P1 LDG.E R8, desc[UR6][R2.64] ;  /* 0x0000000602089981 */ /* 0x000164000c1e1900 */
.L_x_0:
[----:B-----5:R-:W-:Y:S02]  /*0270*/  ISETP.NE.U32.AND P1, PT, R8, UR4, PT ;  /* 0x0000000408007c0c */ /* 0x020fe4000bf25070 */
[----:B0-----:R-:W-:Y:S02]  /*0280*/  SHF.R.S32.HI R3, RZ, 0x1f, R8 ;  /* 0x0000001fff037819 */ /* 0x001fe40000011408 */
[----:B------:R-:W-:Y:S02]  /*0290*/  ISETP.NE.AND.EX P2, PT, R11, RZ, PT, P2 ;  /* 0x000000ff0b00720c */ /* 0x000fe40003f45320 */
[----:B------:R-:W-:-:S13]  /*02a0*/  ISETP.NE.AND.EX P1, PT, R3, UR5, PT, P1 ;  /* 0x0000000503007c0c */ /* 0x000fda000bf25310 */
[----:B------:R-:W-:Y:S05]  /*02b0*/  @!P1 EXIT P2 ;  /* 0x000000000000994d */ /* 0x000fea0001000000 */
[----:B------:R-:W0:Y:S01]  /*02c0*/  LDC.U8 R2, c[0x0][0x239] ;  /* 0x00008e40ff027b82 */ /* 0x000e220000000000 */
[----:B------:R-:W1:Y:S01]  /*02d0*/  S2R R32, SR_CTAID.Y ;  /* 0x0000000000207919 */ /* 0x000e620000002600 */
[----:B------:R-:W-:Y:S01]  /*02e0*/  IMAD.MOV.U32 R9, RZ, RZ, RZ ;  /* 0x000000ffff097224 */ /* 0x000fe200078e00ff */
[----:B------:R-:W-:Y:S01]  /*02f0*/  CS2R R76, SRZ ;  /* 0x00000000004c7805 */ /* 0x000fe2000001ff00 */
[----:B------:R-:W-:Y:S01]  /*0300*/  IMAD.MOV.U32 R10, RZ, RZ, RZ ;  /* 0x000000ffff0a7224 */ /* 0x000fe200078e00ff */
[----:B------:R-:W-:-:S03]  /*0310*/  CS2R R74, SRZ ;  /* 0x00000000004a7805 */ /* 0x000fc6000001ff00 */
[----:B------:R-:W2:Y:S01]  /*0320*/  LDC.64 R4, c[0x0][0x380] ;  /* 0x0000e000ff047b82 */ /* 0x000ea20000000a00 */
[----:B0-----:R-:W-:Y:S02]  /*0330*/  ISETP.NE.AND P5, PT, R2, RZ, PT ;  /* 0x000000ff0200720c */ /* 0x001fe40003fa5270 */
[----:B--2---:R-:W-:Y:S02]  /*0340*/  ISETP.NE.U32.AND P1, PT, R4, RZ, PT ;  /* 0x000000ff0400720c */ /* 0x004fe40003f25070 */
[----:B-1----:R-:W-:Y:S02]  /*0350*/  SHF.R.S32.HI R4, RZ, 0x1f, R32 ;  /* 0x0000001fff047819 */ /* 0x002fe40000011420 */
[----:B------:R-:W-:-:S07]  /*0360*/  ISETP.NE.AND.EX P1, PT, R5, RZ, PT, P1 ;  /* 0x000000ff0500720c */ /* 0x000fce0003f25310 */
[----:B------:R-:W0:Y:S08]  /*0370*/  @P5 LDC.64 R16, c[0x0][0x2e8] ;  /* 0x0000ba00ff105b82 */ /* 0x000e300000000a00 */
[----:B------:R-:W1:Y:S08]  /*0380*/  @P1 LDC R9, c[0x0][0x380] ;  /* 0x0000e000ff091b82 */ /* 0x000e700000000800 */
[----:B------:R-:W2:Y:S01]  /*0390*/  @P1 LDC R10, c[0x0][0x384] ;  /* 0x0000e100ff0a1b82 */ /* 0x000ea20000000800 */
[----:B0-----:R-:W-:-:S02]  /*03a0*/  @P5 IMAD R2, R4, R16, RZ ;  /* 0x0000001004025224 */ /* 0x001fc400078e02ff */
[----:B------:R-:W-:-:S04]  /*03b0*/  @P5 IMAD.WIDE.U32 R6, R32, R16, RZ ;  /* 0x0000001020065225 */ /* 0x000fc800078e00ff */
[----:B------:R-:W-:Y:S01]  /*03c0*/  @P5 IMAD R5, R32, R17, R2 ;  /* 0x0000001120055224 */ /* 0x000fe200078e0202 */
[----:B------:R-:W-:Y:S01]  /*03d0*/  @P5 MOV R91, R6 ;  /* 0x00000006005b5202 */ /* 0x000fe20000000f00 */
[----:B------:R-:W-:Y:S02]  /*03e0*/  IMAD.MOV.U32 R2, RZ, RZ, R8 ;  /* 0x000000ffff027224 */ /* 0x000fe400078e0008 */
[----:B------:R-:W-:Y:S01]  /*03f0*/  @P5 IMAD.IADD R90, R7, 0x1, R5 ;  /* 0x00000001075a5824 */ /* 0x000fe200078e0205 */
[----:B------:R-:W-:Y:S01]  /*0400*/  SHF.R.S32.HI R5, RZ, 0x1f, R0 ;  /* 0x0000001fff057819 */ /* 0x000fe20000011400 */
[----:B-1----:R-:W-:Y:S06]  /*0410*/  @P5 BRA `(.L_x_1) ;  /* 0x00000000002c5947 */ /* 0x002fec0003800000 */
[----:B------:R-:W0:Y:S08]  /*0420*/  LDC.64 R16, c[0x0][0x2e0] ;  /* 0x0000b800ff107b82 */ /* 0x000e300000000a00 */
[----:B------:R-:W1:Y:S01]  /*0430*/  LDC.64 R18, c[0x0][0x2e8] ;  /* 0x0000ba00ff127b82 */ /* 0x000e620000000a00 */
[-C--:B0-----:R-:W-:Y:S02]  /*0440*/  IMAD R8, R3, R16.reuse, RZ ;  /* 0x0000001003087224 */ /* 0x081fe400078e02ff */
[----:B------:R-:W-:-:S04]  /*0450*/  IMAD.WIDE.U32 R6, R2, R16, RZ ;  /* 0x0000001002067225 */ /* 0x000fc800078e00ff */
[----:B------:R-:W-:Y:S02]  /*0460*/  IMAD R15, R2, R17, R8 ;  /* 0x00000011020f7224 */ /* 0x000fe400078e0208 */
[-C--:B-1----:R-:W-:Y:S02]  /*0470*/  IMAD R8, R4, R18.reuse, RZ ;  /* 0x0000001204087224 */ /* 0x082fe400078e02ff */
[----:B------:R-:W-:Y:S02]  /*0480*/  IMAD.IADD R7, R7, 0x1, R15 ;  /* 0x0000000107077824 */ /* 0x000fe400078e020f */
[C---:B------:R-:W-:Y:S02]  /*0490*/  IMAD R19, R32.reuse, R19, R8 ;  /* 0x0000001320137224 */ /* 0x040fe400078e0208 */
[----:B------:R-:W-:-:S04]  /*04a0*/  IMAD.WIDE.U32 R6, R32, R18, R6 ;  /* 0x0000001220067225 */ /* 0x000fc800078e0006 */
[----:B------:R-:W-:Y:S01]  /*04b0*/  IMAD.MOV.U32 R91, RZ, RZ, R6 ;  /* 0x000000ffff5b7224 */ /* 0x000fe200078e0006 */
[----:B------:R-:W-:-:S07]  /*04c0*/  IADD3 R90, R19, R7, RZ ;  /* 0x00000007135a7210 */ /* 0x000fce0007ffe0ff */
.L_x_1:
[----:B------:R-:W-:Y:S05]  /*04d0*/  @!P0 BRA `(.L_x_2) ;  /* 0x00000000002c8947 */ /* 0x000fea0003800000 */
[----:B------:R-:W0:Y:S02]  /*04e0*/  LDC.64 R16, c[0x0][0x2f8] ;  /* 0x0000be00ff107b82 */ /* 0x000e240000000a00 */
[-C--:B0-----:R-:W-:Y:S02]  /*04f0*/  IMAD R8, R5, R16.reuse, RZ ;  /* 0x0000001005087224 */ /* 0x081fe400078e02ff */
[----:B------:R-:W-:-:S04]  /*0500*/  IMAD.WIDE.U32 R6, R0, R16, RZ ;  /* 0x0000001000067225 */ /* 0x000fc800078e00ff */
[----:B------:R-:W-:Y:S02]  /*0510*/  IMAD R17, R0, R17, R8 ;  /* 0x0000001100117224 */ /* 0x000fe400078e0208 */
[----:B------:R-:W-:Y:S02]  /*0520*/  IMAD.SHL.U32 R75, R6, 0x4, RZ ;  /* 0x00000004064b7824 */ /* 0x000fe400078e00ff */
[----:B------:R-:W-:-:S03]  /*0530*/  IMAD.IADD R7, R17, 0x1, R7 ;  /* 0x0000000111077824 */ /* 0x000fc600078e0207 */
[-C--:B------:R-:W-:Y:S02]  /*0540*/  IADD3 R76, P0, R13, R75.reuse, RZ ;  /* 0x0000004b0d4c7210 */ /* 0x080fe40007f1e0ff */
[----:B------:R-:W-:Y:S02]  /*0550*/  IADD3 R75, P1, R12, R75, RZ ;  /* 0x0000004b0c4b7210 */ /* 0x000fe40007f3e0ff */
[----:B------:R-:W-:-:S04]  /*0560*/  SHF.L.U64.HI R6, R6, 0x2, R7 ;  /* 0x0000000206067819 */ /* 0x000fc80000010207 */
[----:B------:R-:W-:Y:S01]  /*0570*/  IADD3.X R77, R14, R6, RZ, P0, !PT ;  /* 0x000000060e4d7210 */ /* 0x000fe200007fe4ff */
[----:B------:R-:W-:-:S07]  /*0580*/  IMAD.X R74, R11, 0x1, R6, P1 ;  /* 0x000000010b4a7824 */ /* 0x000fce00008e0606 */
.L_x_2:
[----:B------:R-:W-:Y:S01]  /*0590*/  ISETP.EQ.U32.AND P0, PT, R75, RZ, PT ;  /* 0x000000ff4b00720c */ /* 0x000fe20003f02070 */
[----:B------:R-:W-:Y:S01]  /*05a0*/  IMAD.MOV.U32 R13, RZ, RZ, RZ ;  /* 0x000000ffff0d7224 */ /* 0x000fe200078e00ff */
[----:B------:R-:W0:Y:S01]  /*05b0*/  LDC.64 R18, c[0x0][0x330] ;  /* 0x0000cc00ff127b82 */ /* 0x000e220000000a00 */
[----:B------:R-:W-:Y:S02]  /*05c0*/  CS2R R14, SRZ ;  /* 0x00000000000e7805 */ /* 0x000fe4000001ff00 */
[----:B------:R-:W-:Y:S02]  /*05d0*/  ISETP.EQ.OR.EX P0, PT, R74, RZ, !P5, P0 ;  /* 0x000000ff4a00720c */ /* 0x000fe40006f02700 */
[----:B------:R-:W-:Y:S01]  /*05e0*/  PRMT R66, RZ, 0x7610, R66 ;  /* 0x00007610ff427816 */ /* 0x000fe20000000042 */
[----:B------:R-:W-:Y:S01]  /*05f0*/  IMAD.MOV.U32 R16, RZ, RZ, RZ ;  /* 0x000000ffff107224 */ /* 0x000fe200078e00ff */
[----:B------:R-:W-:Y:S01]  /*0600*/  CS2R R152, SRZ ;  /* 0x0000000000987805 */ /* 0x000fe2000001ff00 */
[----:B------:R-:W-:Y:S01]  /*0610*/  IMAD.MOV.U32 R68, RZ, RZ, RZ ;  /* 0x000000ffff447224 */ /* 0x000fe200078e00ff */
[----:B------:R-:W1:Y:S01]  /*0620*/  LDC.64 R70, c[0x0][0x270] ;  /* 0x00009c00ff467b82 */ /* 0x000e620000000a00 */
[----:B------:R-:W-:Y:S01]  /*0630*/  ULDC.64 UR4, c[0x0][0x250] ;  /* 0x0000940000047ab9 */ /* 0x000fe20000000a00 */
[----:B------:R-:W-:-:S05]  /*0640*/  ULDC.64 UR8, c[0x0][0x2a0] ;  /* 0x0000a80000087ab9 */ /* 0x000fca0000000a00 */
[C---:B------:R-:W-:Y:S01]  /*0650*/  @!P0 LEA R6, P1, R0.reuse, R9, 0x2 ;  /* 0x0000000900068211 */ /* 0x040fe200078210ff */
[----:B------:R-:W3:Y:S03]  /*0660*/  LDC.64 R26, c[0x0][0x388] ;  /* 0x0000e200ff1a7b82 */ /* 0x000ee60000000a00 */
[----:B--2---:R-:W-:-:S05]  /*0670*/  @!P0 LEA.HI.X R7, R0, R10, R5, 0x2, P1 ;  /* 0x0000000a00078211 */ /* 0x004fca00008f1405 */
[----:B------:R-:W2:Y:S01]  /*0680*/  LDC.64 R10, c[0x0][0x370] ;  /* 0x0000dc00ff0a7b82 */ /* 0x000ea20000000a00 */
[----:B------:R-:W4:Y:S01]  /*0690*/  @!P0 LDG.E R7, desc[UR6][R6.64] ;  /* 0x0000000606078981 */ /* 0x000f22000c1e1900 */
[----:B0-----:R-:W-:-:S06]  /*06a0*/  ISETP.NE.U32.AND P6, PT, R18, RZ, PT ;  /* 0x000000ff1200720c */ /* 0x001fcc0003fc5070 */
[----:B------:R-:W0:Y:S08]  /*06b0*/  LDC.64 R8, c[0x0][0x368] ;  /* 0x0000da00ff087b82 */ /* 0x000e300000000a00 */
[----:B------:R-:W3:Y:S01]  /*06c0*/  LDC.64 R20, c[0x0][0x288] ;  /* 0x0000a200ff147b82 */ /* 0x000ee20000000a00 */
[----:B--2---:R-:W-:-:S07]  /*06d0*/  ISETP.NE.U32.AND P1, PT, R10, RZ, PT ;  /* 0x000000ff0a00720c */ /* 0x004fce0003f25070 */
[----:B------:R-:W2:Y:S01]  /*06e0*/  LDC.64 R28, c[0x0][0x390] ;  /* 0x0000e400ff1c7b82 */ /* 0x000ea20000000a00 */
[----:B------:R-:W-:Y:S02]  /*06f0*/  ISETP.NE.AND.EX P1, PT, R11, RZ, PT, P1 ;  /* 0x000000ff0b00720c */ /* 0x000fe40003f25310 */
[----:B0-----:R-:W-:-:S05]  /*0700*/  ISETP.NE.U32.AND P2, PT, R8, RZ, PT ;  /* 0x000000ff0800720c */ /* 0x001fca0003f45070 */
[----:B------:R-:W0:Y:S01]  /*0710*/  LDC.64 R10, c[0x0][0x318] ;  /* 0x0000c600ff0a7b82 */ /* 0x000e220000000a00 */
[----:B------:R-:W-:-:S07]  /*0720*/  ISETP.NE.AND.EX P2, PT, R9, RZ, PT, P2 ;  /* 0x000000ff0900720c */ /* 0x000fce0003f45320 */
[----:B------:R-:W1:Y:S08]  /*0730*/  @P1 LDC R13, c[0x0][0x370] ;  /* 0x0000dc00ff0d1b82 */ /* 0x000e700000000800 */
[----:B------:R-:W3:Y:S01]  /*0740*/  @P1 LDC R14, c[0x0][0x374] ;  /* 0x0000dd00ff0e1b82 */ /* 0x000ee20000000800 */
[----:B------:R-:W-:-:S04]  /*0750*/  @P2 IADD3 R8, P4, R0, R8, RZ ;  /* 0x0000000800082210 */ /* 0x000fc80007f9e0ff */
[----:B------:R-:W-:Y:S02]  /*0760*/  @P2 LEA.HI.X.SX32 R9, R0, R9, 0x1, P4 ;  /* 0x0000000900092211 */ /* 0x000fe400020f0eff */
[----:B------:R-:W-:Y:S01]  /*0770*/  ISETP.NE.AND.EX P4, PT, R19, RZ, PT, P6 ;  /* 0x000000ff1300720c */ /* 0x000fe20003f85360 */
[----:B------:R-:W2:Y:S01]  /*0780*/  LDC.64 R22, c[0x0][0x310] ;  /* 0x0000c400ff167b82 */ /* 0x000ea20000000a00 */
[----:B0-----:R-:W-:Y:S01]  /*0790*/  ISETP.NE.U32.AND P3, PT, R10, RZ, PT ;  /* 0x000000ff0a00720c */ /* 0x001fe20003f65070 */
[----:B------:R0:W5:Y:S03]  /*07a0*/  @P2 LDG.E.U8 R66, desc[UR6][R8.64] ;  /* 0x0000000608422981 */ /* 0x000166000c1e1100 */
[----:B------:R-:W-:Y:S02]  /*07b0*/  ISETP.NE.AND.EX P3, PT, R11, RZ, PT, P3 ;  /* 0x000000ff0b00720c */ /* 0x000fe40003f65330 */
[----:B-1----:R-:W-:Y:S01]  /*07c0*/  ISETP.EQ.U32.AND P6, PT, R13, RZ, PT ;  /* 0x000000ff0d00720c */ /* 0x002fe20003fc2070 */
[----:B------:R-:W1:Y:S03]  /*07d0*/  LDC.64 R24, c[0x0][0x378] ;  /* 0x0000de00ff187b82 */ /* 0x000e660000000a00 */
[----:B---3--:R-:W-:-:S02]  /*07e0*/  ISETP.EQ.OR.EX P6, PT, R14, RZ, !P5, P6 ;  /* 0x000000ff0e00720c */ /* 0x008fc40006fc2760 */
[----:B------:R-:W-:Y:S02]  /*07f0*/  CS2R R30, SRZ ;  /* 0x00000000001e7805 */ /* 0x000fe4000001ff00 */
[----:B------:R-:W-:Y:S01]  /*0800*/  @P1 MOV R15, R13 ;  /* 0x0000000d000f1202 */ /* 0x000fe20000000f00 */
[----:B------:R-:W-:Y:S01]  /*0810*/  @P1 IMAD.MOV.U32 R16, RZ, RZ, R14 ;  /* 0x000000ffff101224 */ /* 0x000fe200078e000e */
[----:B------:R-:W3:Y:S07]  /*0820*/  LDC R69, c[0x0][0x23c] ;  /* 0x00008f00ff457b82 */ /* 0x000eee0000000800 */
[----:B0-----:R-:W-:-:S02]  /*0830*/  @!P6 LEA R8, P1, R0, R15, 0x2 ;  /* 0x0000000f0008e211 */ /* 0x001fc400078210ff */
[----:B------:R-:W0:Y:S02]  /*0840*/  LDC R15, c[0x0][0x224] ;  /* 0x00008900ff0f7b82 */ /* 0x000e240000000800 */
[----:B------:R-:W-:Y:S02]  /*0850*/  @!P6 LEA.HI.X R9, R0, R16, R5, 0x2, P1 ;  /* 0x000000100009e211 */ /* 0x000fe400008f1405 */
[----:B------:R-:W-:-:S03]  /*0860*/  @P3 LEA R10, P2, R32, R10, 0x2 ;  /* 0x0000000a200a3211 */ /* 0x000fc600078410ff */
[----:B------:R-:W5:Y:S01]  /*0870*/  @!P6 LDG.E R68, desc[UR6][R8.64] ;  /* 0x000000060844e981 */ /* 0x000f62000c1e1900 */
[----:B0-----:R-:W-:-:S04]  /*0880*/  IABS R16, R15 ;  /* 0x0000000f00107213 */ /* 0x001fc80000000000 */
[----:B------:R-:W0:Y:S08]  /*0890*/  I2F.RP R14, R16 ;  /* 0x00000010000e7306 */ /* 0x000e300000209400 */
[----:B0-----:R-:W0:Y:S01]  /*08a0*/  MUFU.RCP R14, R14 ;  /* 0x0000000e000e7308 */ /* 0x001e220000001000 */
[----:B------:R-:W-:-:S05]  /*08b0*/  @P3 LEA.HI.X R11, R32, R11, R4, 0x2, P2 ;  /* 0x0000000b200b3211 */ /* 0x000fca00010f1404 */
[----:B------:R-:W5:Y:S01]  /*08c0*/  @P3 LDG.E R152, desc[UR6][R10.64] ;  /* 0x000000060a983981 */ /* 0x000f62000c1e1900 */
[----:B----4-:R-:W-:-:S05]  /*08d0*/  @!P0 IMAD.WIDE R6, R7, 0x4, R76 ;  /* 0x0000000407068825 */ /* 0x010fca00078e024c */
[----:B------:R0:W4:Y:S02]  /*08e0*/  @!P0 LDG.E R2, desc[UR6][R6.64] ;  /* 0x0000000606028981 */ /* 0x000124000c1e1900 */
[----:B0-----:R-:W-:-:S04]  /*08f0*/  VIADD R6, R14, 0xffffffe ;  /* 0x0ffffffe0e067836 */ /* 0x001fc80000000000 */
[----:B------:R0:W2:Y:S01]  /*0900*/  F2I.FTZ.U32.TRUNC.NTZ R7, R6 ;  /* 0x0000000600077305 */ /* 0x0000a2000021f000 */
[----:B------:R-:W-:Y:S01]  /*0910*/  IABS R8, R32 ;  /* 0x0000002000087213 */ /* 0x000fe20000000000 */
[----:B0-----:R-:W-:Y:S01]  /*0920*/  IMAD.MOV.U32 R6, RZ, RZ, RZ ;  /* 0x000000ffff067224 */ /* 0x001fe200078e00ff */
[----:B--2---:R-:W-:-:S05]  /*0930*/  IADD3 R11, RZ, -R7, RZ ;  /* 0x80000007ff0b7210 */ /* 0x004fca0007ffe0ff */
[----:B------:R-:W-:-:S04]  /*0940*/  IMAD R11, R11, R16, RZ ;  /* 0x000000100b0b7224 */ /* 0x000fc800078e02ff */
[----:B------:R-:W-:-:S06]  /*0950*/  IMAD.HI.U32 R7, R7, R11, R6 ;  /* 0x0000000b07077227 */ /* 0x000fcc00078e0006 */
[----:B------:R-:W-:-:S04]  /*0960*/  IMAD.HI.U32 R10, R7, R8, RZ ;  /* 0x00000008070a7227 */ /* 0x000fc800078e00ff */
[----:B------:R-:W-:Y:S01]  /*0970*/  IMAD.MOV R7, RZ, RZ, -R10 ;  /* 0x000000ffff077224 */ /* 0x000fe200078e0a0a */
[----:B------:R-:W-:-:S03]  /*0980*/  @P4 LEA R12, P2, R32, R18, 0x2 ;  /* 0x00000012200c4211 */ /* 0x000fc600078410ff */
[----:B------:R-:W-:Y:S01]  /*0990*/  IMAD R7, R16, R7, R8 ;  /* 0x0000000710077224 */ /* 0x000fe200078e0208 */
[----:B------:R-:W-:Y:S01]  /*09a0*/  @P4 LEA.HI.X R13, R32, R19, R4, 0x2, P2 ;  /* 0x00000013200d4211 */ /* 0x000fe200010f1404 */
[C---:B------:R-:W-:Y:S01]  /*09b0*/  IMAD R6, R5.reuse, R70, RZ ;  /* 0x0000004605067224 */ /* 0x040fe200078e02ff */
[----:B------:R-:W0:Y:S02]  /*09c0*/  LDC.64 R18, c[0x0][0x308] ;  /* 0x0000c200ff127b82 */ /* 0x000e240000000a00 */
[----:B------:R-:W-:Y:S01]  /*09d0*/  ISETP.GT.U32.AND P2, PT, R16, R7, PT ;  /* 0x000000071000720c */ /* 0x000fe20003f44070 */
[----:B------:R-:W-:Y:S01]  /*09e0*/  IMAD R9, R5, UR4, RZ ;  /* 0x0000000405097c24 */ /* 0x000fe2000f8e02ff */
[----:B------:R2:W5:Y:S11]  /*09f0*/  @P4 LDG.E R153, desc[UR6][R12.64] ;  /* 0x000000060c994981 */ /* 0x000576000c1e1900 */
[----:B------:R-:W-:-:S05]  /*0a00*/  @!P2 IMAD.IADD R7, R7, 0x1, -R16 ;  /* 0x000000010707a824 */ /* 0x000fca00078e0a10 */
[----:B------:R-:W-:Y:S02]  /*0a10*/  ISETP.GE.U32.AND P1, PT, R7, R16, PT ;  /* 0x000000100700720c */ /* 0x000fe40003f26070 */
[----:B------:R-:W-:Y:S01]  /*0a20*/  LOP3.LUT R7, R32, R15, RZ, 0x3c, !PT ;  /* 0x0000000f20077212 */ /* 0x000fe200078e3cff */
[----:B------:R-:W2:Y:S01]  /*0a30*/  LDC.64 R16, c[0x0][0x268] ;  /* 0x00009a00ff107b82 */ /* 0x000ea20000000a00 */
[----:B------:R-:W-:Y:S02]  /*0a40*/  @!P2 IADD3 R10, R10, 0x1, RZ ;  /* 0x000000010a0aa810 */ /* 0x000fe40007ffe0ff */
[----:B------:R-:W-:Y:S02]  /*0a50*/  ISETP.GE.AND P3, PT, R7, RZ, PT ;  /* 0x000000ff0700720c */ /* 0x000fe40003f66270 */
[----:B------:R-:W-:Y:S01]  /*0a60*/  ISETP.NE.AND P2, PT, R15, RZ, PT ;  /* 0x000000ff0f00720c */ /* 0x000fe20003f45270 */
[----:B------:R-:W-:-:S04]  /*0a70*/  IMAD R71, R0, R71, R6 ;  /* 0x0000004700477224 */ /* 0x000fc800078e0206 */
[----:B------:R-:W-:Y:S02]  /*0a80*/  @P1 VIADD R10, R10, 0x1 ;  /* 0x000000010a0a1836 */ /* 0x000fe40000000000 */
[----:B------:R-:W-:-:S04]  /*0a90*/  IMAD.WIDE.U32 R6, R0, UR4, RZ ;  /* 0x0000000400067c25 */ /* 0x000fc8000f8e00ff */
[----:B------:R-:W-:Y:S01]  /*0aa0*/  IMAD R11, R0, UR5, R9 ;  /* 0x00000005000b7c24 */ /* 0x000fe2000f8e0209 */
[----:B------:R-:W-:Y:S01]  /*0ab0*/  ISETP.NE.U32.AND P1, PT, R26, RZ, PT ;  /* 0x000000ff1a00720c */ /* 0x000fe20003f25070 */
[----:B------:R-:W-:Y:S01]  /*0ac0*/  @!P3 IMAD.MOV R10, RZ, RZ, -R10 ;  /* 0x000000ffff0ab224 */ /* 0x000fe200078e0a0a */
[----:B------:R-:W-:Y:S01]  /*0ad0*/  @!P2 LOP3.LUT R10, RZ, R15, RZ, 0x33, !PT ;  /* 0x0000000fff0aa212 */ /* 0x000fe200078e33ff */
[----:B------:R-:W-:Y:S01]  /*0ae0*/  IMAD.IADD R7, R7, 0x1, R11 ;  /* 0x0000000107077824 */ /* 0x000fe200078e020b */
[----:B------:R-:W-:Y:S02]  /*0af0*/  ULDC.64 UR4, c[0x0][0x290] ;  /* 0x0000a40000047ab9 */ /* 0x000fe40000000a00 */
[----:B------:R-:W-:Y:S01]  /*0b00*/  SHF.R.S32.HI R11, RZ, 0x1f, R10 ;  /* 0x0000001fff0b7819 */ /* 0x000fe2000001140a */
[----:B------:R-:W-:Y:S01]  /*0b10*/  IMAD.WIDE.U32 R8, R0, R70, RZ ;  /* 0x0000004600087225 */ /* 0x000fe200078e00ff */
[----:B------:R-:W-:-:S03]  /*0b20*/  ISETP.NE.AND.EX P1, PT, R27, RZ, PT, P1 ;  /* 0x000000ff1b00720c */ /* 0x000fc60003f25310 */
[----:B--2---:R-:W-:Y:S01]  /*0b30*/  IMAD R12, R11, R16, RZ ;  /* 0x000000100b0c7224 */ /* 0x004fe200078e02ff */
[----:B------:R-:W-:Y:S01]  /*0b40*/  IADD3 R71, R9, R71, RZ ;  /* 0x0000004709477210 */ /* 0x000fe20007ffe0ff */
[----:B------:R-:W-:Y:S02]  /*0b50*/  IMAD.MOV.U32 R70, RZ, RZ, R8 ;  /* 0x000000ffff467224 */ /* 0x000fe400078e0008 */
[----:B------:R-:W-:Y:S02]  /*0b60*/  IMAD R14, R11, R20, RZ ;  /* 0x000000140b0e7224 */ /* 0x000fe400078e02ff */
[----:B------:R-:W-:-:S04]  /*0b70*/  IMAD.WIDE.U32 R8, R10, R16, R6 ;  /* 0x000000100a087225 */ /* 0x000fc800078e0006 */
[C---:B------:R-:W-:Y:S02]  /*0b80*/  IMAD R11, R10.reuse, R17, R12 ;  /* 0x000000110a0b7224 */ /* 0x040fe400078e020c */
[----:B------:R-:W2:Y:S01]  /*0b90*/  LDC.64 R16, c[0x0][0x320] ;  /* 0x0000c800ff107b82 */ /* 0x000ea20000000a00 */
[----:B------:R-:W-:Y:S02]  /*0ba0*/  IMAD R13, R5, UR4, RZ ;  /* 0x00000004050d7c24 */ /* 0x000fe4000f8e02ff */
[----:B------:R-:W-:Y:S01]  /*0bb0*/  IMAD.WIDE.U32 R70, R10, R20, R70 ;  /* 0x000000140a467225 */ /* 0x000fe200078e0046 */
[----:B0-----:R-:W-:-:S03]  /*0bc0*/  LEA R73, P2, R8, R18, 0x2 ;  /* 0x0000001208497211 */ /* 0x001fc600078410ff */
[----:B------:R-:W-:Y:S01]  /*0bd0*/  IMAD R15, R10, R21, R14 ;  /* 0x000000150a0f7224 */ /* 0x000fe200078e020e */
[----:B------:R-:W0:Y:S01]  /*0be0*/  @P1 LDC R31, c[0x0][0x388] ;  /* 0x0000e200ff1f1b82 */ /* 0x000e220000000800 */
[----:B------:R-:W-:Y:S02]  /*0bf0*/  IMAD.IADD R10, R9, 0x1, R11 ;  /* 0x00000001090a7824 */ /* 0x000fe400078e020b */
[----:B------:R-:W-:Y:S01]  /*0c00*/  IMAD.WIDE.U32 R6, R0, UR4, RZ ;  /* 0x0000000400067c25 */ /* 0x000fe2000f8e00ff */
[----:B------:R-:W-:-:S03]  /*0c10*/  IADD3 R9, R71, R15, RZ ;  /* 0x0000000f47097210 */ /* 0x000fc60007ffe0ff */
[----:B------:R-:W-:Y:S01]  /*0c20*/  IMAD R13, R0, UR5, R13 ;  /* 0x00000005000d7c24 */ /* 0x000fe2000f8e020d */
[----:B------:R-:W3:Y:S01]  /*0c30*/  @P1 LDC R30, c[0x0][0x38c] ;  /* 0x0000e300ff1e1b82 */ /* 0x000ee20000000800 */
[----:B------:R-:W-:Y:S01]  /*0c40*/  ULDC.64 UR4, c[0x0][0x298] ;  /* 0x0000a60000047ab9 */ /* 0x000fe20000000a00 */
[----:B------:R-:W-:Y:S01]  /*0c50*/  LEA.HI.X R71, R8, R19, R10, 0x2, P2 ;  /* 0x0000001308477211 */ /* 0x000fe200010f140a */
[----:B------:R-:W-:Y:S01]  /*0c60*/  IMAD R11, R5, UR8, RZ ;  /* 0x00000008050b7c24 */ /* 0x000fe2000f8e02ff */
[----:B------:R-:W-:Y:S01]  /*0c70*/  ISETP.NE.U32.AND P2, PT, R28, RZ, PT ;  /* 0x000000ff1c00720c */ /* 0x000fe20003f45070 */
[----:B------:R-:W-:-:S03]  /*0c80*/  IMAD.IADD R7, R7, 0x1, R13 ;  /* 0x0000000107077824 */ /* 0x000fc600078e020d */
[----:B------:R-:W3:Y:S01]  /*0c90*/  LDC.64 R14, c[0x0][0x328] ;  /* 0x0000ca00ff0e7b82 */ /* 0x000ee20000000a00 */
[----:B------:R-:W-:Y:S01]  /*0ca0*/  IMAD R10, R4, UR4, RZ ;  /* 0x00000004040a7c24 */ /* 0x000fe2000f8e02ff */
[----:B------:R-:W-:Y:S01]  /*0cb0*/  LEA R72, P3, R70, R22, 0x2 ;  /* 0x0000001646487211 */ /* 0x000fe200078610ff */
[----:B------:R-:W-:Y:S01]  /*0cc0*/  IMAD R13, R0, UR9, R11 ;  /* 0x00000009000d7c24 */ /* 0x000fe2000f8e020b */
[----:B------:R-:W-:Y:S01]  /*0cd0*/  ISETP.NE.AND.EX P2, PT, R29, RZ, PT, P2 ;  /* 0x000000ff1d00720c */ /* 0x000fe20003f45320 */
[----:B------:R-:W-:Y:S01]  /*0ce0*/  IMAD R11, R32, UR5, R10 ;  /* 0x00000005200b7c24 */ /* 0x000fe2000f8e020a */
[----:B------:R-:W-:Y:S01]  /*0cf0*/  LEA.HI.X R70, R70, R23, R9, 0x2, P3 ;  /* 0x0000001746467211 */ /* 0x000fe200018f1409 */
[----:B------:R-:W-:Y:S01]  /*0d00*/  IMAD.WIDE.U32 R158, R32, UR4, R6 ;  /* 0x00000004209e7c25 */ /* 0x000fe2000f8e0006 */
[----:B------:R-:W-:-:S03]  /*0d10*/  ULDC.64 UR4, c[0x0][0x2a8] ;  /* 0x0000aa0000047ab9 */ /* 0x000fc60000000a00 */
[----:B------:R-:W-:-:S04]  /*0d20*/  IMAD.WIDE.U32 R8, R0, UR8, RZ ;  /* 0x0000000800087c25 */ /* 0x000fc8000f8e00ff */
[----:B------:R-:W-:Y:S02]  /*0d30*/  IMAD R4, R4, UR4, RZ ;  /* 0x0000000404047c24 */ /* 0x000fe4000f8e02ff */
[----:B------:R-:W-:Y:S01]  /*0d40*/  IMAD.IADD R6, R159, 0x1, R11 ;  /* 0x000000019f067824 */ /* 0x000fe200078e020b */
[----:B--2---:R-:W-:Y:S01]  /*0d50*/  LEA R159, P4, R158, R16, 0x2 ;  /* 0x000000109e9f7211 */ /* 0x004fe200078810ff */
[----:B------:R-:W-:Y:S01]  /*0d60*/  IMAD.IADD R9, R9, 0x1, R13 ;  /* 0x0000000109097824 */ /* 0x000fe200078e020d */
[----:B-1----:R-:W-:Y:S01]  /*0d70*/  ISETP.NE.U32.AND P3, PT, R24, RZ, PT ;  /* 0x000000ff1800720c */ /* 0x002fe20003f65070 */
[----:B------:R-:W-:Y:S01]  /*0d80*/  IMAD R13, R32, UR5, R4 ;  /* 0x00000005200d7c24 */ /* 0x000fe2000f8e0204 */
[----:B------:R-:W-:Y:S01]  /*0d90*/  HFMA2.MMA R4, -RZ, RZ, 0, 0 ;  /* 0x00000000ff047435 */ /* 0x000fe200000001ff */
[----:B------:R-:W-:Y:S02]  /*0da0*/  LEA.HI.X R158, R158, R17, R6, 0x2, P4 ;  /* 0x000000119e9e7211 */ /* 0x000fe400020f1406 */
[----:B------:R-:W-:-:S02]  /*0db0*/  CS2R R10, SRZ ;  /* 0x00000000000a7805 */ /* 0x000fc4000001ff00 */
[----:B------:R-:W-:Y:S02]  /*0dc0*/  ISETP.NE.AND.EX P3, PT, R25, RZ, PT, P3 ;  /* 0x000000ff1900720c */ /* 0x000fe40003f65330 */
[----:B------:R-:W-:Y:S02]  /*0dd0*/  CS2R R6, SRZ ;  /* 0x0000000000067805 */ /* 0x000fe4000001ff00 */
[----:B------:R-:W-:Y:S01]  /*0de0*/  @P2 ISETP.NE.U32.AND P6, PT, R28, RZ, PT ;  /* 0x000000ff1c00220c */ /* 0x000fe20003fc5070 */
[----:B------:R-:W-:Y:S01]  /*0df0*/  IMAD.WIDE.U32 R160, R32, UR4, R8 ;  /* 0x0000000420a07c25 */ /* 0x000fe2000f8e0008 */
[----:B------:R-:W-:-:S03]  /*0e00*/  PLOP3.LUT P4, PT, PT, PT, PT, 0x8, 0x0 ;  /* 0x000000000000781c */ /* 0x000fc60003f8e170 */
[----:B0-----:R-:W-:Y:S02]  /*0e10*/  @P1 IMAD.MOV.U32 R4, RZ, RZ, R31 ;  /* 0x000000ffff041224 */ /* 0x001fe400078e001f */
[----:B---3--:R-:W-:Y:S01]  /*0e20*/  @P1 IMAD.MOV.U32 R7, RZ, RZ, R30 ;  /* 0x000000ffff071224 */ /* 0x008fe200078e001e */
[----:B------:R-:W0:Y:S01]  /*0e30*/  @P2 LDC R11, c[0x0][0x390] ;  /* 0x0000e400ff0b2b82 */ /* 0x000e220000000800 */
[----:B------:R-:W-:Y:S01]  /*0e40*/  @P2 ISETP.NE.AND.EX P4, PT, R29, RZ, PT, P6 ;  /* 0x000000ff1d00220c */ /* 0x000fe20003f85360 */
[----:B------:R-:W-:Y:S01]  /*0e50*/  IMAD.MOV.U32 R79, RZ, RZ, RZ ;  /* 0x000000ffff4f7224 */ /* 0x000fe200078e00ff */
[----:B------:R-:W-:Y:S01]  /*0e60*/  MOV R16, R4 ;  /* 0x0000000400107202 */ /* 0x000fe20000000f00 */
[----:B------:R-:W-:-:S04]  /*0e70*/  IMAD.MOV.U32 R17, RZ, RZ, R7 ;  /* 0x000000ffff117224 */ /* 0x000fc800078e0007 */
[----:B------:R-:W1:Y:S01]  /*0e80*/  @P2 LDC R6, c[0x0][0x394] ;  /* 0x0000e500ff062b82 */ /* 0x000e620000000800 */
[----:B------:R-:W-:Y:S01]  /*0e90*/  LEA R9, P2, R160, R14, 0x2 ;  /* 0x0000000ea0097211 */ /* 0x000fe200078410ff */
[----:B------:R2:W-:Y:S04]  /*0ea0*/  STL [R1+0x10], R31 ;  /* 0x0000101f01007387 */ /* 0x0005e80000100800 */
[----:B------:R2:W-:Y:S02]  /*0eb0*/  STL [R1+0x14], R30 ;  /* 0x0000141e01007387 */ /* 0x0005e40000100800 */
[----:B------:R-:W3:Y:S02]  /*0ec0*/  @P3 LDC R79, c[0x0][0x378] ;  /* 0x0000de00ff4f3b82 */ /* 0x000ee40000000800 */
[----:B------:R2:W-:Y:S04]  /*0ed0*/  STL [R1], R9 ;  /* 0x0000000901007387 */ /* 0x0005e80000100800 */
[----:B------:R2:W-:Y:S02]  /*0ee0*/  STL.64 [R1+0x8], R16 ;  /* 0x0000081001007387 */ /* 0x0005e40000100a00 */
[----:B------:R-:W0:Y:S01]  /*0ef0*/  @P3 LDC R10, c[0x0][0x37c] ;  /* 0x0000df00ff0a3b82 */ /* 0x000e220000000800 */
[----:B------:R-:W-:-:S04]  /*0f00*/  ISETP.NE.U32.AND P3, PT, R31, RZ, PT ;  /* 0x000000ff1f00720c */ /* 0x000fc80003f65070 */
[----:B------:R-:W-:Y:S01]  /*0f10*/  ISETP.NE.AND.EX P3, PT, R30, RZ, PT, P3 ;  /* 0x000000ff1e00720c */ /* 0x000fe20003f65330 */
[----:B------:R-:W-:Y:S01]  /*0f20*/  IMAD.IADD R8, R161, 0x1, R13 ;  /* 0x00000001a1087824 */ /* 0x000fe200078e020d */
[----:B------:R-:W-:-:S04]  /*0f30*/  SEL R69, R69, 0x800, P5 ;  /* 0x0000080045457807 */ /* 0x000fc80002800000 */
[----:B------:R-:W-:Y:S02]  /*0f40*/  LEA.HI.X R160, R160, R15, R8, 0x2, P2 ;  /* 0x0000000fa0a07211 */ /* 0x000fe400010f1408 */
[----:B----4-:R-:W-:-:S05]  /*0f50*/  @!P0 SHF.R.S32.HI R3, RZ, 0x1f, R2 ;  /* 0x0000001fff038819 */ /* 0x010fca0000011402 */
[----:B0123--:R-:W-:Y:S05]  /*0f60*/  @P4 BRA P3, `(.L_x_3) ;  /* 0x00000000007c4947 */ /* 0x00ffea0001800000 */
[-C--:B------:R-:W-:Y:S01]  /*0f70*/  IABS R9, R69.reuse ;  /* 0x0000004500097213 */ /* 0x080fe20000000000 */
[----:B------:R-:W0:Y:S01]  /*0f80*/  LDC R4, c[0x0][0x218] ;  /* 0x00008600ff047b82 */ /* 0x000e220000000800 */
[----:B------:R-:W-:Y:S01]  /*0f90*/  IABS R13, R69 ;  /* 0x00000045000d7213 */ /* 0x000fe20000000000 */
[----:B------:R1:W-:Y:S01]  /*0fa0*/  STL [R1+0x4], RZ ;  /* 0x000004ff01007387 */ /* 0x0003e20000100800 */
[----:B------:R-:W2:Y:S01]  /*0fb0*/  I2F.RP R8, R9 ;  /* 0x0000000900087306 */ /* 0x000ea20000209400 */
[----:B-----5:R-:W-:Y:S01]  /*0fc0*/  IMAD.MOV.U32 R68, RZ, RZ, RZ ;  /* 0x000000ffff447224 */ /* 0x020fe200078e00ff */
[----:B------:R-:W-:-:S06]  /*0fd0*/  IADD3 R13, RZ, -R13, RZ ;  /* 0x8000000dff0d7210 */ /* 0x000fcc0007ffe0ff */
[----:B--2---:R-:W2:Y:S01]  /*0fe0*/  MUFU.RCP R8, R8 ;  /* 0x0000000800087308 */ /* 0x004ea20000001000 */
[----:B0-----:R-:W-:Y:S01]  /*0ff0*/  IADD3 R4, R69, -0x1, R4 ;  /* 0xffffffff45047810 */ /* 0x001fe20007ffe004 */
[----:B--2---:R-:W-:-:S03]  /*1000*/  VIADD R6, R8, 0xffffffe ;  /* 0x0ffffffe08067836 */ /* 0x004fc60000000000 */
[----:B------:R-:W-:Y:S02]  /*1010*/  IABS R8, R4 ;  /* 0x0000000400087213 */ /* 0x000fe40000000000 */
[----:B------:R-:W-:Y:S01]  /*1020*/  LOP3.LUT R4, R4, R69, RZ, 0x3c, !PT ;  /* 0x0000004504047212 */ /* 0x000fe200078e3cff */
[----:B------:R0:W2:Y:S03]  /*1030*/  F2I.FTZ.U32.TRUNC.NTZ R7, R6 ;  /* 0x0000000600077305 */ /* 0x0000a6000021f000 */
[----:B------:R-:W-:Y:S01]  /*1040*/  ISETP.GE.AND P2, PT, R4, RZ, PT ;  /* 0x000000ff0400720c */ /* 0x000fe20003f46270 */
[----:B0-----:R-:W-:Y:S02]  /*1050*/  IMAD.MOV.U32 R6, RZ, RZ, RZ ;  /* 0x000000ffff067224 */ /* 0x001fe400078e00ff */
[----:B--2---:R-:W-:-:S04]  /*1060*/  IMAD.MOV R12, RZ, RZ, -R7 ;  /* 0x000000ffff0c7224 */ /* 0x004fc800078e0a07 */
[----:B------:R-:W-:-:S04]  /*1070*/  IMAD R11, R12, R9, RZ ;  /* 0x000000090c0b7224 */ /* 0x000fc800078e02ff */
[----:B------:R-:W-:-:S04]  /*1080*/  IMAD.HI.U32 R7, R7, R11, R6 ;  /* 0x0000000b07077227 */ /* 0x000fc800078e0006 */
[----:B------:R-:W-:Y:S02]  /*1090*/  IMAD.MOV.U32 R6, RZ, RZ, R13 ;  /* 0x000000ffff067224 */ /* 0x000fe400078e000d */
[----:B------:R-:W-:-:S04]  /*10a0*/  IMAD.HI.U32 R7, R7, R8, RZ ;  /* 0x0000000807077227 */ /* 0x000fc800078e00ff */
[----:B------:R-:W-:-:S05]  /*10b0*/  IMAD R6, R7, R6, R8 ;  /* 0x0000000607067224 */ /* 0x000fca00078e0208 */
[----:B------:R-:W-:-:S13]  /*10c0*/  ISETP.GT.U32.AND P1, PT, R9, R6, PT ;  /* 0x000000060900720c */ /* 0x000fda0003f24070 */
[----:B------:R-:W-:Y:S01]  /*10d0*/  @!P1 IMAD.IADD R6, R6, 0x1, -R9 ;  /* 0x0000000106069824 */ /* 0x000fe200078e0a09 */
[----:B------:R-:W-:Y:S02]  /*10e0*/  @!P1 IADD3 R7, R7, 0x1, RZ ;  /* 0x0000000107079810 */ /* 0x000fe40007ffe0ff */
[----:B------:R-:W-:Y:S02]  /*10f0*/  ISETP.NE.AND P1, PT, R69, RZ, PT ;  /* 0x000000ff4500720c */ /* 0x000fe40003f25270 */
[----:B------:R-:W-:-:S13]  /*1100*/  ISETP.GE.U32.AND P0, PT, R6, R9, PT ;  /* 0x000000090600720c */ /* 0x000fda0003f06070 */
[----:B------:R-:W-:-:S04]  /*1110*/  @P0 VIADD R7, R7, 0x1 ;  /* 0x0000000107070836 */ /* 0x000fc80000000000 */
[----:B------:R-:W-:Y:S01]  /*1120*/  @!P2 IMAD.MOV R7, RZ, RZ, -R7 ;  /* 0x000000ffff07a224 */ /* 0x000fe200078e0a07 */
[----:B------:R-:W-:-:S04]  /*1130*/  @!P1 LOP3.LUT R7, RZ, R69, RZ, 0x33, !PT ;  /* 0x00000045ff079212 */ /* 0x000fc800078e33ff */
[----:B------:R-:W-:Y:S01]  /*1140*/  MOV R67, R7 ;  /* 0x0000000700437202 */ /* 0x000fe20000000f00 */
[----:B-1----:R-:W-:Y:S06]  /*1150*/  BRA `(.L_x_4) ;  /* 0x00000000004c7947 */ /* 0x002fec0003800000 */
.L_x_3:
[C---:B------:R-:W-:Y:S02]  /*1160*/  ISETP.NE.AND P0, PT, R0.reuse, RZ, PT ;  /* 0x000000ff0000720c */ /* 0x040fe40003f05270 */
[----:B------:R-:W-:-:S04]  /*1170*/  LEA R8, P1, R0, R11, 0x2 ;  /* 0x0000000b00087211 */ /* 0x000fc800078210ff */
[----:B------:R-:W-:Y:S01]  /*1180*/  LEA.HI.X R9, R0, R6, R5, 0x2, P1 ;  /* 0x0000000600097211 */ /* 0x000fe200008f1405 */
[----:B------:R-:W-:-:S04]  /*1190*/  IMAD.MOV.U32 R12, RZ, RZ, RZ ;  /* 0x000000ffff0c7224 */ /* 0x000fc800078e00ff */
[----:B------:R-:W2:Y:S04]  /*11a0*/  LDG.E R67, desc[UR6][R8.64] ;  /* 0x0000000608437981 */ /* 0x000ea8000c1e1900 */
[----:B------:R-:W3:Y:S02]  /*11b0*/  @P0 LDG.E R4, desc[UR6][R8.64+-0x4] ;  /* 0xfffffc0608040981 */ /* 0x000ee4000c1e1900 */
[----:B---3--:R-:W-:-:S04]  /*11c0*/  @P0 VIADD R12, R4, 0x1 ;  /* 0x00000001040c0836 */ /* 0x008fc80000000000 */
[----:B------:R-:W-:Y:S01]  /*11d0*/  IMAD.WIDE R6, R12, 0x4, R16 ;  /* 0x000000040c067825 */ /* 0x000fe200078e0210 */
[----:B------:R0:W-:Y:S04]  /*11e0*/  STL [R1+0x4], R12 ;  /* 0x0000040c01007387 */ /* 0x0001e80000100800 */
[----:B------:R-:W3:Y:S04]  /*11f0*/  LDG.E R4, desc[UR6][R6.64] ;  /* 0x0000000606047981 */ /* 0x000ee8000c1e1900 */
[----:B------:R-:W3:Y:S01]  /*1200*/  LDG.E R11, desc[UR6][R6.64+0x4] ;  /* 0x00000406060b7981 */ /* 0x000ee2000c1e1900 */
[----:B--2---:R-:W-:Y:S01]  /*1210*/  IMAD.IADD R67, R67, 0x1, -R12 ;  /* 0x0000000143437824 */ /* 0x004fe200078e0a0c */
[----:B---3--:R-:W-:-:S04]  /*1220*/  IADD3 R4, -R4, R11, RZ ;  /* 0x0000000b04047210 */ /* 0x008fc80007ffe1ff */
[C---:B------:R-:W-:Y:S01]  /*1230*/  ISETP.GT.AND P0, PT, R69.reuse, R4, PT ;  /* 0x000000044500720c */ /* 0x040fe20003f04270 */
[----:B------:R-:W-:-:S03]  /*1240*/  IMAD.IADD R4, R69, 0x1, -R4 ;  /* 0x0000000145047824 */ /* 0x000fc600078e0a04 */
[----:B------:R-:W-:-:S04]  /*1250*/  ISETP.GT.AND P0, PT, R67, RZ, P0 ;  /* 0x000000ff4300720c */ /* 0x000fc80000704270 */
[----:B------:R-:W-:Y:S02]  /*1260*/  SEL R4, R4, RZ, P0 ;  /* 0x000000ff04047207 */ /* 0x000fe40000000000 */
[----:B------:R-:W-:-:S03]  /*1270*/  IADD3 R67, R67, 0x1, RZ ;  /* 0x0000000143437810 */ /* 0x000fc60007ffe0ff */
[----:B0----5:R-:W-:-:S07]  /*1280*/  IMAD R68, R68, R69, R4 ;  /* 0x0000004544447224 */ /* 0x021fce00078e0204 */
.L_x_4:
[----:B------:R-:W-:-:S13]  /*1290*/  ISETP.GE.AND P0, PT, R67, 0x1, PT ;  /* 0x000000014300780c */ /* 0x000fda0003f06270 */
[----:B------:R-:W-:Y:S05]  /*12a0*/  @!P0 EXIT ;  /* 0x000000000000894d */ /* 0x000fea0003800000 */
[----:B------:R-:W0:Y:S01]  /*12b0*/  S2R R157, SR_TID.X ;  /* 0x00000000009d7919 */ /* 0x000e220000002100 */
[C---:B------:R-:W-:Y:S01]  /*12c0*/  LEA R78, P0, R0.reuse, R79, 0x2 ;  /* 0x0000004f004e7211 */ /* 0x040fe200078010ff */
[----:B------:R-:W-:Y:S01]  /*12d0*/  ULDC.64 UR4, c[0x0][0x2e0] ;  /* 0x0000b80000047ab9 */ /* 0x000fe20000000a00 */
[----:B------:R-:W-:Y:S01]  /*12e0*/  IMAD.MOV.U32 R4, RZ, RZ, R91 ;  /* 0x000000ffff047224 */ /* 0x000fe200078e005b */
[----:B------:R-:W1:Y:S01]  /*12f0*/  S2R R155, SR_LANEID ;  /* 0x00000000009b7919 */ /* 0x000e620000000000 */
[----:B------:R-:W-:Y:S01]  /*1300*/  LEA.HI.X R79, R0, R10, R5, 0x2, P0 ;  /* 0x0000000a004f7211 */ /* 0x000fe200000f1405 */
[----:B------:R-:W-:Y:S01]  /*1310*/  IMAD R7, R3, UR4, RZ ;  /* 0x0000000403077c24 */ /* 0x000fe2000f8e02ff */
[----:B------:R-:W-:Y:S01]  /*1320*/  MOV R5, R90 ;  /* 0x0000005a00057202 */ /* 0x000fe20000000f00 */
[----:B------:R-:W-:Y:S01]  /*1330*/  IMAD.MOV.U32 R65, RZ, RZ, RZ ;  /* 0x000000ffff417224 */ /* 0x000fe200078e00ff */
[----:B------:R-:W-:Y:S01]  /*1340*/  LOP3.LUT R66, R66, 0xff, RZ, 0xc0, !PT ;  /* 0x000000ff42427812 */ /* 0x000fe200078ec0ff */
[----:B------:R-:W-:-:S02]  /*1350*/  IMAD R7, R2, UR5, R7 ;  /* 0x0000000502077c24 */ /* 0x000fc4000f8e0207 */
[----:B------:R-:W-:-:S04]  /*1360*/  IMAD.WIDE.U32 R80, R2, UR4, R4 ;  /* 0x0000000402507c25 */ /* 0x000fc8000f8e0004 */
[----:B------:R-:W-:Y:S01]  /*1370*/  IMAD.MOV.U32 R156, RZ, RZ, RZ ;  /* 0x000000ffff9c7224 */ /* 0x000fe200078e00ff */
[----:B------:R-:W-:Y:S01]  /*1380*/  IADD3 R154, R81, R7, RZ ;  /* 0x00000007519a7210 */ /* 0x000fe20007ffe0ff */
[C---:B0-----:R-:W-:Y:S01]  /*1390*/  IMAD.SHL.U32 R3, R157.reuse, 0x10, RZ ;  /* 0x000000109d037824 */ /* 0x041fe200078e00ff */
[----:B------:R-:W-:-:S04]  /*13a0*/  LOP3.LUT R0, R157, 0x1f, RZ, 0xc0, !PT ;  /* 0x0000001f9d007812 */ /* 0x000fc800078ec0ff */
[----:B------:R-:W-:-:S04]  /*13b0*/  LOP3.LUT R9, R0, 0xfffffe00, R3, 0xf8, !PT ;  /* 0xfffffe0000097812 */ /* 0x000fc800078ef803 */
[----:B-1----:R-:W-:-:S07]  /*13c0*/  SHF.R.S32.HI R83, RZ, 0x1f, R9 ;  /* 0x0000001fff537819 */ /* 0x002fce0000011409 */
.L_x_50:
[----:B--2---:R-:W2:Y:S04]  /*13d0*/  LDL R3, [R1+0x10] ;  /* 0x0000100001037983 */ /* 0x004ea80000100800 */
[----:B---3--:R-:W3:Y:S04]  /*13e0*/  LDL R2, [R1+0x14] ;  /* 0x0000140001027983 */ /* 0x008ee80000100800 */
[----:B------:R-:W4:Y:S04]  /*13f0*/  LDL R0, [R1+0x4] ;  /* 0x0000040001007983 */ /* 0x000f280000100800 */
[----:B------:R-:W5:Y:S01]  /*1400*/  LDL.64 R4, [R1+0x8] ;  /* 0x0000080001047983 */ /* 0x000f620000100a00 */
[----:B--2---:R-:W-:-:S04]  /*1410*/  ISETP.NE.U32.AND P0, PT, R3, RZ, PT ;  /* 0x000000ff0300720c */ /* 0x004fc80003f05070 */
[----:B---3--:R-:W-:-:S13]  /*1420*/  ISETP.NE.AND.EX P0, PT, R2, RZ, PT, P0 ;  /* 0x000000ff0200720c */ /* 0x008fda0003f05300 */
[----:B----4-:R-:W-:-:S04]  /*1430*/  @P0 IMAD.IADD R2, R65, 0x1, R0 ;  /* 0x0000000141020824 */ /* 0x010fc800078e0200 */
[----:B-----5:R-:W-:Y:S02]  /*1440*/  @P0 IMAD.WIDE R2, R2, 0x4, R4 ;  /* 0x0000000402020825 */ /* 0x020fe400078e0204 */
[----:B0-----:R-:W0:Y:S03]  /*1450*/  @!P0 LDC R4, c[0x0][0x218] ;  /* 0x00008600ff048b82 */ /* 0x001e260000000800 */
[----:B------:R-:W2:Y:S04]  /*1460*/  @P0 LDG.E R64, desc[UR6][R2.64] ;  /* 0x0000000602400981 */ /* 0x000ea8000c1e1900 */
[----:B------:R-:W2:Y:S01]  /*1470*/  @P0 LDG.E R5, desc[UR6][R2.64+0x4] ;  /* 0x0000040602050981 */ /* 0x000ea2000c1e1900 */
[----:B------:R-:W-:Y:S01]  /*1480*/  @!P0 IMAD.MOV R0, RZ, RZ, -R156 ;  /* 0x000000ffff008224 */ /* 0x000fe200078e0a9c */
[----:B--2---:R-:W-:-:S04]  /*1490*/  @P0 IADD3 R64, -R64, R5, RZ ;  /* 0x0000000540400210 */ /* 0x004fc80007ffe1ff */
[----:B0-----:R-:W-:-:S04]  /*14a0*/  @!P0 VIADDMNMX R64, R0, R4, R69, PT ;  /* 0x0000000400408246 */ /* 0x001fc80003800145 */
[----:B------:R-:W-:-:S13]  /*14b0*/  ISETP.GE.AND P0, PT, R64, 0x1, PT ;  /* 0x000000014000780c */ /* 0x000fda0003f06270 */
[----:B-1----:R-:W-:Y:S05]  /*14c0*/  @!P0 EXIT ;  /* 0x000000000000894d */ /* 0x002fea0003800000 */
[----:B------:R-:W2:Y:S01]  /*14d0*/  LDL R99, [R1] ;  /* 0x0000000001637983 */ /* 0x000ea20000100800 */
[----:B------:R-:W-:Y:S01]  /*14e0*/  IMAD.SHL.U32 R93, R157, 0x10, RZ ;  /* 0x000000109d5d7824 */ /* 0x000fe200078e00ff */
[----:B------:R-:W-:Y:S01]  /*14f0*/  LOP3.LUT R62, R62, 0xfffffbff, RZ, 0xc0, !PT ;  /* 0xfffffbff3e3e7812 */ /* 0x000fe200078ec0ff */
[----:B------:R-:W-:Y:S01]  /*1500*/  IMAD.SHL.U32 R2, R9, 0x4, RZ ;  /* 0x0000000409027824 */ /* 0x000fe200078e00ff */
[----:B------:R-:W-:Y:S01]  /*1510*/  CS2R R12, SRZ ;  /* 0x00000000000c7805 */ /* 0x000fe2000001ff00 */
[----:B------:R-:W-:Y:S01]  /*1520*/  IMAD.MOV.U32 R0, RZ, RZ, RZ ;  /* 0x000000ffff007224 */ /* 0x000fe200078e00ff */
[----:B------:R-:W-:Y:S02]  /*1530*/  LOP3.LUT R63, R93, 0xfffffe00, RZ, 0xc0, !PT ;  /* 0xfffffe005d3f7812 */ /* 0x000fe400078ec0ff */
[----:B------:R-:W-:Y:S02]  /*1540*/  CS2R R10, SRZ ;  /* 0x00000000000a7805 */ /* 0x000fe4000001ff00 */
[----:B------:R-:W-:Y:S01]  /*1550*/  IADD3 R4, P1, R159, R2, RZ ;  /* 0x000000029f047210 */ /* 0x000fe20007f3e0ff */
[----:B------:R-:W-:Y:S01]  /*1560*/  HFMA2.MMA R14, -RZ, RZ, 0, 0 ;  /* 0x00000000ff0e7435 */ /* 0x000fe200000001ff */
[----:B------:R-:W-:-:S02]  /*1570*/  LOP3.LUT R82, R63, 0x1f, R157, 0xf8, !PT ;  /* 0x0000001f3f527812 */ /* 0x000fc400078ef89d */
[----:B------:R-:W-:Y:S01]  /*1580*/  CS2R R18, SRZ ;  /* 0x0000000000127805 */ /* 0x000fe2000001ff00 */
[----:B------:R-:W-:Y:S01]  /*1590*/  IMAD.MOV.U32 R25, RZ, RZ, RZ ;  /* 0x000000ffff197224 */ /* 0x000fe200078e00ff */
[----:B------:R-:W-:Y:S01]  /*15a0*/  MOV R31, RZ ;  /* 0x000000ff001f7202 */ /* 0x000fe20000000f00 */
[----:B------:R-:W-:Y:S01]  /*15b0*/  IMAD.MOV.U32 R16, RZ, RZ, RZ ;  /* 0x000000ffff107224 */ /* 0x000fe200078e00ff */
[C---:B------:R-:W-:Y:S01]  /*15c0*/  LOP3.LUT R3, R82.reuse, 0x20, RZ, 0xfc, !PT ;  /* 0x0000002052037812 */ /* 0x040fe200078efcff */
[----:B------:R-:W-:Y:S01]  /*15d0*/  IMAD.MOV.U32 R37, RZ, RZ, RZ ;  /* 0x000000ffff257224 */ /* 0x000fe200078e00ff */
[----:B------:R-:W-:Y:S02]  /*15e0*/  LOP3.LUT R5, R82, 0x40, RZ, 0xfc, !PT ;  /* 0x0000004052057812 */ /* 0x000fe400078efcff */
[-C--:B------:R-:W-:Y:S02]  /*15f0*/  ISETP.GE.AND P0, PT, R3, R64.reuse, PT ;  /* 0x000000400300720c */ /* 0x080fe40003f06270 */
[----:B------:R-:W-:-:S02]  /*1600*/  ISETP.GE.AND P6, PT, R5, R64, PT ;  /* 0x000000400500720c */ /* 0x000fc40003fc6270 */
[C---:B------:R-:W-:Y:S02]  /*1610*/  LOP3.LUT R7, R82.reuse, 0x60, RZ, 0xfc, !PT ;  /* 0x0000006052077812 */ /* 0x040fe400078efcff */
[C---:B------:R-:W-:Y:S02]  /*1620*/  LOP3.LUT R3, R82.reuse, 0x80, RZ, 0xfc, !PT ;  /* 0x0000008052037812 */ /* 0x040fe400078efcff */
[-C--:B------:R-:W-:Y:S02]  /*1630*/  ISETP.GE.AND P5, PT, R7, R64.reuse, PT ;  /* 0x000000400700720c */ /* 0x080fe40003fa6270 */
[----:B------:R-:W-:Y:S02]  /*1640*/  ISETP.GE.AND P4, PT, R3, R64, PT ;  /* 0x000000400300720c */ /* 0x000fe40003f86270 */
[----:B------:R-:W-:Y:S02]  /*1650*/  LOP3.LUT R3, R82, 0xa0, RZ, 0xfc, !PT ;  /* 0x000000a052037812 */ /* 0x000fe400078efcff */
[----:B------:R-:W-:-:S02]  /*1660*/  @P0 LOP3.LUT R62, R62, 0x400, RZ, 0xfc, !PT ;  /* 0x000004003e3e0812 */ /* 0x000fc400078efcff */
[CC--:B------:R-:W-:Y:S02]  /*1670*/  ISETP.GE.AND P0, PT, R9.reuse, R64.reuse, PT ;  /* 0x000000400900720c */ /* 0x0c0fe40003f06270 */
[----:B------:R-:W-:Y:S02]  /*1680*/  LOP3.LUT R62, R62, 0xfffffdff, RZ, 0xc0, !PT ;  /* 0xfffffdff3e3e7812 */ /* 0x000fe400078ec0ff */
[----:B------:R-:W-:Y:S02]  /*1690*/  SHF.L.U64.HI R9, R9, 0x2, R83 ;  /* 0x0000000209097819 */ /* 0x000fe40000010253 */
[----:B------:R-:W-:Y:S02]  /*16a0*/  @P6 LOP3.LUT R62, R62, 0x200, RZ, 0xfc, !PT ;  /* 0x000002003e3e6812 */ /* 0x000fe400078efcff */
[----:B------:R-:W-:Y:S02]  /*16b0*/  ISETP.GE.AND P3, PT, R3, R64, PT ;  /* 0x000000400300720c */ /* 0x000fe40003f66270 */
[----:B------:R-:W-:-:S02]  /*16c0*/  LOP3.LUT R62, R62, 0xfffffeff, RZ, 0xc0, !PT ;  /* 0xfffffeff3e3e7812 */ /* 0x000fc400078ec0ff */
[----:B------:R-:W-:Y:S02]  /*16d0*/  LOP3.LUT R7, R82, 0xc0, RZ, 0xfc, !PT ;  /* 0x000000c052077812 */ /* 0x000fe400078efcff */
[----:B------:R-:W-:Y:S02]  /*16e0*/  @P5 LOP3.LUT R62, R62, 0x100, RZ, 0xfc, !PT ;  /* 0x000001003e3e5812 */ /* 0x000fe400078efcff */
[----:B------:R-:W-:Y:S01]  /*16f0*/  IADD3.X R5, R158, R9, RZ, P1, !PT ;  /* 0x000000099e057210 */ /* 0x000fe20000ffe4ff */
[----:B------:R-:W-:Y:S01]  /*1700*/  BAR.SYNC.DEFER_BLOCKING 0x0 ;  /* 0x0000000000007b1d */ /* 0x000fe20000010000 */
[----:B------:R-:W-:Y:S02]  /*1710*/  LOP3.LUT R62, R62, 0xfffff7ff, RZ, 0xc0, !PT ;  /* 0xfffff7ff3e3e7812 */ /* 0x000fe400078ec0ff */
[----:B------:R-:W-:Y:S02]  /*1720*/  ISETP.GE.AND P2, PT, R7, R64, PT ;  /* 0x000000400700720c */ /* 0x000fe40003f46270 */
[----:B------:R-:W-:-:S02]  /*1730*/  CS2R R6, SRZ ;  /* 0x0000000000067805 */ /* 0x000fc4000001ff00 */
[----:B------:R-:W-:Y:S02]  /*1740*/  @P0 LOP3.LUT R62, R62, 0x800, RZ, 0xfc, !PT ;  /* 0x000008003e3e0812 */ /* 0x000fe400078efcff */
[----:B------:R-:W-:Y:S02]  /*1750*/  LOP3.LUT R15, R82, 0xe0, RZ, 0xfc, !PT ;  /* 0x000000e0520f7812 */ /* 0x000fe400078efcff */
[----:B------:R-:W-:Y:S02]  /*1760*/  LOP3.LUT R62, R62, 0xffffff7f, RZ, 0xc0, !PT ;  /* 0xffffff7f3e3e7812 */ /* 0x000fe400078ec0ff */
[----:B------:R-:W-:Y:S02]  /*1770*/  LOP3.LUT R17, R82, 0x100, RZ, 0xfc, !PT ;  /* 0x0000010052117812 */ /* 0x000fe400078efcff */
[----:B------:R-:W-:Y:S02]  /*1780*/  @P4 LOP3.LUT R62, R62, 0x80, RZ, 0xfc, !PT ;  /* 0x000000803e3e4812 */ /* 0x000fe400078efcff */
[----:B------:R-:W-:-:S02]  /*1790*/  LOP3.LUT R21, R82, 0x120, RZ, 0xfc, !PT ;  /* 0x0000012052157812 */ /* 0x000fc400078efcff */
[----:B------:R-:W-:Y:S02]  /*17a0*/  LOP3.LUT P1, RZ, R62, 0x400, RZ, 0xc0, !PT ;  /* 0x000004003eff7812 */ /* 0x000fe4000782c0ff */
[C---:B------:R-:W-:Y:S02]  /*17b0*/  LOP3.LUT R23, R82.reuse, 0x140, RZ, 0xfc, !PT ;  /* 0x0000014052177812 */ /* 0x040fe400078efcff */
[C---:B------:R-:W-:Y:S02]  /*17c0*/  LOP3.LUT R27, R82.reuse, 0x160, RZ, 0xfc, !PT ;  /* 0x00000160521b7812 */ /* 0x040fe400078efcff */
[C---:B------:R-:W-:Y:S01]  /*17d0*/  LOP3.LUT R29, R82.reuse, 0x180, RZ, 0xfc, !PT ;  /* 0x00000180521d7812 */ /* 0x040fe200078efcff */
[----:B------:R-:W3:Y:S01]  /*17e0*/  @!P6 LDG.E R6, desc[UR6][R4.64+0x100] ;  /* 0x000100060406e981 */ /* 0x000ee2000c1e1900 */
[C---:B------:R-:W-:Y:S02]  /*17f0*/  LOP3.LUT R33, R82.reuse, 0x1a0, RZ, 0xfc, !PT ;  /* 0x000001a052217812 */ /* 0x040fe400078efcff */
[----:B------:R-:W-:Y:S01]  /*1800*/  ISETP.GE.AND P6, PT, R21, R64, PT ;  /* 0x000000401500720c */ /* 0x000fe20003fc6270 */
[----:B------:R-:W4:Y:S01]  /*1810*/  @!P3 LDG.E R11, desc[UR6][R4.64+0x280] ;  /* 0x00028006040bb981 */ /* 0x000f22000c1e1900 */
[----:B------:R-:W-:-:S02]  /*1820*/  LOP3.LUT R35, R82, 0x1c0, RZ, 0xfc, !PT ;  /* 0x000001c052237812 */ /* 0x000fc400078efcff */
[----:B------:R-:W-:Y:S01]  /*1830*/  LOP3.LUT R39, R82, 0x1e0, RZ, 0xfc, !PT ;  /* 0x000001e052277812 */ /* 0x000fe200078efcff */
[----:B------:R-:W5:Y:S04]  /*1840*/  @!P2 LDG.E R10, desc[UR6][R4.64+0x300] ;  /* 0x00030006040aa981 */ /* 0x000f68000c1e1900 */
[----:B------:R-:W3:Y:S01]  /*1850*/  @!P1 LDG.E R7, desc[UR6][R4.64+0x80] ;  /* 0x0000800604079981 */ /* 0x000ee2000c1e1900 */
[----:B------:R-:W-:-:S03]  /*1860*/  ISETP.GE.AND P1, PT, R35, R64, PT ;  /* 0x000000402300720c */ /* 0x000fc60003f26270 */
[----:B------:R-:W5:Y:S10]  /*1870*/  @!P6 LDG.E R19, desc[UR6][R4.64+0x480] ;  /* 0x000480060413e981 */ /* 0x000f74000c1e1900 */
[----:B------:R-:W5:Y:S01]  /*1880*/  @!P1 LDG.E R18, desc[UR6][R4.64+0x700] ;  /* 0x0007000604129981 */ /* 0x000f62000c1e1900 */
[----:B--2---:R-:W-:-:S05]  /*1890*/  IADD3 R2, P0, R99, R2, RZ ;  /* 0x0000000263027210 */ /* 0x004fca0007f1e0ff */
[----:B------:R-:W-:Y:S01]  /*18a0*/  IMAD.X R3, R160, 0x1, R9, P0 ;  /* 0x00000001a0037824 */ /* 0x000fe200000e0609 */
[C---:B------:R-:W-:Y:S02]  /*18b0*/  LOP3.LUT P0, RZ, R62.reuse, 0x800, RZ, 0xc0, !PT ;  /* 0x000008003eff7812 */ /* 0x040fe4000780c0ff */
[----:B------:R-:W-:Y:S02]  /*18c0*/  CS2R R8, SRZ ;  /* 0x0000000000087805 */ /* 0x000fe4000001ff00 */
[----:B------:R-:W-:-:S04]  /*18d0*/  LOP3.LUT R62, R62, 0xffffffbf, RZ, 0xc0, !PT ;  /* 0xffffffbf3e3e7812 */ /* 0x000fc800078ec0ff */
[----:B------:R-:W-:Y:S01]  /*18e0*/  @P3 LOP3.LUT R62, R62, 0x40, RZ, 0xfc, !PT ;  /* 0x000000403e3e3812 */ /* 0x000fe200078efcff */
[----:B------:R-:W2:Y:S03]  /*18f0*/  @!P5 LDG.E R9, desc[UR6][R4.64+0x180] ;  /* 0x000180060409d981 */ /* 0x000ea6000c1e1900 */
[----:B------:R-:W-:Y:S01]  /*1900*/  LOP3.LUT R62, R62, 0xffffffdf, RZ, 0xc0, !PT ;  /* 0xffffffdf3e3e7812 */ /* 0x000fe200078ec0ff */
[----:B------:R-:W4:Y:S03]  /*1910*/  @!P4 LDG.E R8, desc[UR6][R4.64+0x200] ;  /* 0x000200060408c981 */ /* 0x000f26000c1e1900 */
[----:B------:R-:W-:Y:S01]  /*1920*/  @P2 LOP3.LUT R62, R62, 0x20, RZ, 0xfc, !PT ;  /* 0x000000203e3e2812 */ /* 0x000fe200078efcff */
[----:B------:R-:W3:Y:S01]  /*1930*/  @!P0 LDG.E R0, desc[UR6][R4.64] ;  /* 0x0000000604008981 */ /* 0x000ee2000c1e1900 */
[----:B------:R-:W-:-:S02]  /*1940*/  ISETP.GE.AND P0, PT, R15, R64, PT ;  /* 0x000000400f00720c */ /* 0x000fc40003f06270 */
[----:B------:R-:W-:-:S11]  /*1950*/  LOP3.LUT R62, R62, 0xffffffef, RZ, 0xc0, !PT ;  /* 0xffffffef3e3e7812 */ /* 0x000fd600078ec0ff */
[----:B------:R-:W-:Y:S01]  /*1960*/  @P0 LOP3.LUT R62, R62, 0x10, RZ, 0xfc, !PT ;  /* 0x000000103e3e0812 */ /* 0x000fe200078efcff */
[----:B------:R-:W5:Y:S01]  /*1970*/  @!P0 LDG.E R13, desc[UR6][R4.64+0x380] ;  /* 0x00038006040d8981 */ /* 0x000f62000c1e1900 */
[-C--:B------:R-:W-:Y:S02]  /*1980*/  ISETP.GE.AND P0, PT, R17, R64.reuse, PT ;  /* 0x000000401100720c */ /* 0x080fe40003f06270 */
[----:B------:R-:W-:Y:S02]  /*1990*/  LOP3.LUT R62, R62, 0xfffffff7, RZ, 0xc0, !PT ;  /* 0xfffffff73e3e7812 */ /* 0x000fe400078ec0ff */
[-C--:B------:R-:W-:Y:S02]  /*19a0*/  ISETP.GE.AND P5, PT, R23, R64.reuse, PT ;  /* 0x000000401700720c */ /* 0x080fe40003fa6270 */
[-C--:B------:R-:W-:Y:S02]  /*19b0*/  ISETP.GE.AND P4, PT, R27, R64.reuse, PT ;  /* 0x000000401b00720c */ /* 0x080fe40003f86270 */
[----:B------:R-:W-:-:S02]  /*19c0*/  ISETP.GE.AND P3, PT, R29, R64, PT ;  /* 0x000000401d00720c */ /* 0x000fc40003f66270 */
[----:B------:R-:W-:-:S03]  /*19d0*/  ISETP.GE.AND P2, PT, R33, R64, PT ;  /* 0x000000402100720c */ /* 0x000fc60003f46270 */
[----:B------:R-:W-:Y:S01]  /*19e0*/  @P0 LOP3.LUT R62, R62, 0x8, RZ, 0xfc, !PT ;  /* 0x000000083e3e0812 */ /* 0x000fe200078efcff */
[----:B------:R-:W5:Y:S01]  /*19f0*/  @!P0 LDG.E R12, desc[UR6][R4.64+0x400] ;  /* 0x00040006040c8981 */ /* 0x000f62000c1e1900 */
[----:B------:R-:W-:-:S03]  /*1a00*/  ISETP.GE.AND P0, PT, R39, R64, PT ;  /* 0x000000402700720c */ /* 0x000fc60003f06270 */
[----:B------:R-:W5:Y:S04]  /*1a10*/  @!P5 LDG.E R14, desc[UR6][R4.64+0x500] ;  /* 0x00050006040ed981 */ /* 0x000f68000c1e1900 */
[----:B------:R-:W5:Y:S04]  /*1a20*/  @!P4 LDG.E R25, desc[UR6][R4.64+0x580] ;  /* 0x000580060419c981 */ /* 0x000f68000c1e1900 */
[----:B------:R-:W5:Y:S04]  /*1a30*/  @!P3 LDG.E R16, desc[UR6][R4.64+0x600] ;  /* 0x000600060410b981 */ /* 0x000f68000c1e1900 */
[----:B------:R-:W5:Y:S04]  /*1a40*/  @!P2 LDG.E R31, desc[UR6][R4.64+0x680] ;  /* 0x00068006041fa981 */ /* 0x000f68000c1e1900 */
[----:B------:R0:W5:Y:S01]  /*1a50*/  @!P0 LDG.E R37, desc[UR6][R4.64+0x780] ;  /* 0x0007800604258981 */ /* 0x000162000c1e1900 */
[----:B------:R-:W1:Y:S01]  /*1a60*/  S2UR UR5, SR_CgaCtaId ;  /* 0x00000000000579c3 */ /* 0x000e620000008800 */
[----:B------:R-:W-:Y:S01]  /*1a70*/  LOP3.LUT R62, R62, 0xfffffffb, RZ, 0xc0, !PT ;  /* 0xfffffffb3e3e7812 */ /* 0x000fe200078ec0ff */
[----:B------:R-:W-:Y:S01]  /*1a80*/  IMAD.IADD R15, R63, 0x1, R155 ;  /* 0x000000013f0f7824 */ /* 0x000fe200078e029b */
[----:B------:R-:W-:-:S02]  /*1a90*/  UMOV UR4, 0x400 ;  /* 0x0000040000047882 */ /* 0x000fc40000000000 */
[----:B------:R-:W-:Y:S01]  /*1aa0*/  @P6 LOP3.LUT R62, R62, 0x4, RZ, 0xfc, !PT ;  /* 0x000000043e3e6812 */ /* 0x000fe200078efcff */
[C---:B------:R-:W-:Y:S01]  /*1ab0*/  VIADD R22, R15.reuse, 0x40 ;  /* 0x000000400f167836 */ /* 0x040fe20000000000 */
[----:B------:R-:W-:Y:S01]  /*1ac0*/  P2R R98, PR, RZ, 0x40 ;  /* 0x00000040ff627803 */ /* 0x000fe20000000000 */
[C---:B------:R-:W-:Y:S01]  /*1ad0*/  VIADD R24, R15.reuse, 0x60 ;  /* 0x000000600f187836 */ /* 0x040fe20000000000 */
[C---:B------:R-:W-:Y:S02]  /*1ae0*/  IADD3 R20, R15.reuse, 0x20, RZ ;  /* 0x000000200f147810 */ /* 0x040fe40007ffe0ff */
[----:B------:R-:W-:Y:S01]  /*1af0*/  LOP3.LUT P6, RZ, R62, 0x8, RZ, 0xc0, !PT ;  /* 0x000000083eff7812 */ /* 0x000fe200078cc0ff */
[C---:B------:R-:W-:Y:S01]  /*1b00*/  VIADD R28, R15.reuse, 0xa0 ;  /* 0x000000a00f1c7836 */ /* 0x040fe20000000000 */
[C---:B------:R-:W-:Y:S01]  /*1b10*/  LEA.HI.SX32 R61, R15.reuse, R15, 0x1b ;  /* 0x0000000f0f3d7211 */ /* 0x040fe200078fdaff */
[C---:B0-----:R-:W-:Y:S01]  /*1b20*/  VIADD R4, R15.reuse, 0xc0 ;  /* 0x000000c00f047836 */ /* 0x041fe20000000000 */
[----:B------:R-:W-:-:S02]  /*1b30*/  IADD3 R26, R15, 0x80, RZ ;  /* 0x000000800f1a7810 */ /* 0x000fc40007ffe0ff */
[-C--:B------:R-:W-:Y:S01]  /*1b40*/  LEA.HI.SX32 R20, R20, R15.reuse, 0x1b ;  /* 0x0000000f14147211 */ /* 0x080fe200078fdaff */
[C---:B------:R-:W-:Y:S01]  /*1b50*/  VIADD R32, R15.reuse, 0x100 ;  /* 0x000001000f207836 */ /* 0x040fe20000000000 */
[----:B------:R-:W-:Y:S01]  /*1b60*/  P2R R97, PR, RZ, 0x40 ;  /* 0x00000040ff617803 */ /* 0x000fe20000000000 */
[----:B-1----:R-:W-:Y:S01]  /*1b70*/  ULEA UR4, UR5, UR4, 0x18 ;  /* 0x0000000405047291 */ /* 0x002fe2000f8ec03f */
[-C--:B------:R-:W-:Y:S01]  /*1b80*/  LEA.HI.SX32 R22, R22, R15.reuse, 0x1b ;  /* 0x0000000f16167211 */ /* 0x080fe200078fdaff */
[C---:B------:R-:W-:Y:S01]  /*1b90*/  VIADD R34, R15.reuse, 0x120 ;  /* 0x000001200f227836 */ /* 0x040fe20000000000 */
[----:B------:R-:W-:Y:S01]  /*1ba0*/  LOP3.LUT P6, RZ, R62, 0x10, RZ, 0xc0, !PT ;  /* 0x000000103eff7812 */ /* 0x000fe200078cc0ff */
[C---:B------:R-:W-:Y:S01]  /*1bb0*/  VIADD R38, R15.reuse, 0x160 ;  /* 0x000001600f267836 */ /* 0x040fe20000000000 */
[C---:B------:R-:W-:Y:S01]  /*1bc0*/  IADD3 R30, R15.reuse, 0xe0, RZ ;  /* 0x000000e00f1e7810 */ /* 0x040fe20007ffe0ff */
[C---:B------:R-:W-:Y:S01]  /*1bd0*/  VIADD R40, R15.reuse, 0x180 ;  /* 0x000001800f287836 */ /* 0x040fe20000000000 */
[-C--:B------:R-:W-:Y:S01]  /*1be0*/  LEA.HI.SX32 R24, R24, R15.reuse, 0x1b ;  /* 0x0000000f18187211 */ /* 0x080fe200078fdaff */
[----:B------:R-:W-:Y:S01]  /*1bf0*/  VIADD R44, R15, 0x1c0 ;  /* 0x000001c00f2c7836 */ /* 0x000fe20000000000 */
[----:B------:R-:W-:Y:S01]  /*1c00*/  LEA R61, R61, UR4, 0x2 ;  /* 0x000000043d3d7c11 */ /* 0x000fe2000f8e10ff */
[----:B------:R-:W-:Y:S01]  /*1c10*/  VIADD R46, R15, 0x1e0 ;  /* 0x000001e00f2e7836 */ /* 0x000fe20000000000 */
[-C--:B------:R-:W-:Y:S01]  /*1c20*/  LEA.HI.SX32 R26, R26, R15.reuse, 0x1b ;  /* 0x0000000f1a1a7211 */ /* 0x080fe200078fdaff */
[----:B------:R-:W0:Y:S01]  /*1c30*/  S2R R157, SR_TID.X ;  /* 0x00000000009d7919 */ /* 0x000e220000002100 */
[----:B------:R-:W-:Y:S01]  /*1c40*/  LEA.HI.SX32 R28, R28, R15, 0x1b ;  /* 0x0000000f1c1c7211 */ /* 0x000fe200078fdaff */
[----:B------:R-:W-:Y:S01]  /*1c50*/  ULDC.U8 UR5, c[0x0][0x238] ;  /* 0x00008e0000057ab9 */ /* 0x000fe20000000000 */
[----:B------:R-:W-:-:S02]  /*1c60*/  LEA R60, R20, UR4, 0x2 ;  /* 0x00000004143c7c11 */ /* 0x000fc4000f8e10ff */
[----:B------:R-:W-:Y:S02]  /*1c70*/  IADD3 R36, R15, 0x140, RZ ;  /* 0x000001400f247810 */ /* 0x000fe40007ffe0ff */
[-C--:B------:R-:W-:Y:S02]  /*1c80*/  LEA.HI.SX32 R4, R4, R15.reuse, 0x1b ;  /* 0x0000000f04047211 */ /* 0x080fe400078fdaff */
[----:B------:R-:W-:Y:S02]  /*1c90*/  LEA R59, R22, UR4, 0x2 ;  /* 0x00000004163b7c11 */ /* 0x000fe4000f8e10ff */
[----:B------:R-:W-:Y:S02]  /*1ca0*/  P2R R96, PR, RZ, 0x40 ;  /* 0x00000040ff607803 */ /* 0x000fe40000000000 */
[----:B------:R-:W-:Y:S02]  /*1cb0*/  LEA.HI.SX32 R30, R30, R15, 0x1b ;  /* 0x0000000f1e1e7211 */ /* 0x000fe400078fdaff */
[----:B------:R-:W-:-:S02]  /*1cc0*/  LEA R58, R24, UR4, 0x2 ;  /* 0x00000004183a7c11 */ /* 0x000fc4000f8e10ff */
[----:B------:R-:W-:Y:S02]  /*1cd0*/  LOP3.LUT P6, RZ, R62, 0x20, RZ, 0xc0, !PT ;  /* 0x000000203eff7812 */ /* 0x000fe400078cc0ff */
[-C--:B------:R-:W-:Y:S02]  /*1ce0*/  LEA.HI.SX32 R32, R32, R15.reuse, 0x1b ;  /* 0x0000000f20207211 */ /* 0x080fe400078fdaff */
[----:B------:R-:W-:Y:S02]  /*1cf0*/  LEA R57, R26, UR4, 0x2 ;  /* 0x000000041a397c11 */ /* 0x000fe4000f8e10ff */
[----:B------:R-:W-:Y:S02]  /*1d00*/  IADD3 R42, R15, 0x1a0, RZ ;  /* 0x000001a00f2a7810 */ /* 0x000fe40007ffe0ff */
[----:B------:R-:W-:Y:S02]  /*1d10*/  LEA.HI.SX32 R34, R34, R15, 0x1b ;  /* 0x0000000f22227211 */ /* 0x000fe400078fdaff */
[----:B------:R-:W-:-:S02]  /*1d20*/  LEA R56, R28, UR4, 0x2 ;  /* 0x000000041c387c11 */ /* 0x000fc4000f8e10ff */
[-C--:B------:R-:W-:Y:S02]  /*1d30*/  LEA.HI.SX32 R36, R36, R15.reuse, 0x1b ;  /* 0x0000000f24247211 */ /* 0x080fe400078fdaff */
[----:B------:R-:W-:Y:S02]  /*1d40*/  LEA R55, R4, UR4, 0x2 ;  /* 0x0000000404377c11 */ /* 0x000fe4000f8e10ff */
[-C--:B------:R-:W-:Y:S02]  /*1d50*/  LEA.HI.SX32 R38, R38, R15.reuse, 0x1b ;  /* 0x0000000f26267211 */ /* 0x080fe400078fdaff */
[----:B------:R-:W-:Y:S02]  /*1d60*/  LEA R54, R30, UR4, 0x2 ;  /* 0x000000041e367c11 */ /* 0x000fe4000f8e10ff */
[----:B------:R-:W-:Y:S02]  /*1d70*/  P2R R95, PR, RZ, 0x40 ;  /* 0x00000040ff5f7803 */ /* 0x000fe40000000000 */
[----:B------:R-:W-:-:S02]  /*1d80*/  LEA.HI.SX32 R40, R40, R15, 0x1b ;  /* 0x0000000f28287211 */ /* 0x000fc400078fdaff */
[----:B------:R-:W-:Y:S02]  /*1d90*/  LEA R53, R32, UR4, 0x2 ;  /* 0x0000000420357c11 */ /* 0x000fe4000f8e10ff */
[----:B------:R-:W-:Y:S02]  /*1da0*/  LOP3.LUT P6, RZ, R62, 0x40, RZ, 0xc0, !PT ;  /* 0x000000403eff7812 */ /* 0x000fe400078cc0ff */
[-C--:B------:R-:W-:Y:S02]  /*1db0*/  LEA.HI.SX32 R42, R42, R15.reuse, 0x1b ;  /* 0x0000000f2a2a7211 */ /* 0x080fe400078fdaff */
[----:B------:R-:W-:Y:S02]  /*1dc0*/  LEA R52, R34, UR4, 0x2 ;  /* 0x0000000422347c11 */ /* 0x000fe4000f8e10ff */
[----:B------:R-:W-:Y:S02]  /*1dd0*/  LEA.HI.SX32 R44, R44, R15, 0x1b ;  /* 0x0000000f2c2c7211 */ /* 0x000fe400078fdaff */
[----:B------:R-:W-:-:S02]  /*1de0*/  LEA R51, R36, UR4, 0x2 ;  /* 0x0000000424337c11 */ /* 0x000fc4000f8e10ff */
[----:B------:R-:W-:Y:S02]  /*1df0*/  LEA.HI.SX32 R46, R46, R15, 0x1b ;  /* 0x0000000f2e2e7211 */ /* 0x000fe400078fdaff */
[----:B------:R-:W-:Y:S02]  /*1e00*/  LEA R50, R38, UR4, 0x2 ;  /* 0x0000000426327c11 */ /* 0x000fe4000f8e10ff */
[----:B------:R-:W-:Y:S02]  /*1e10*/  LEA R49, R40, UR4, 0x2 ;  /* 0x0000000428317c11 */ /* 0x000fe4000f8e10ff */
[----:B------:R-:W-:Y:S02]  /*1e20*/  P2R R94, PR, RZ, 0x40 ;  /* 0x00000040ff5e7803 */ /* 0x000fe40000000000 */
[----:B------:R-:W-:Y:S02]  /*1e30*/  LEA R48, R42, UR4, 0x2 ;  /* 0x000000042a307c11 */ /* 0x000fe4000f8e10ff */
[----:B------:R-:W-:-:S02]  /*1e40*/  LOP3.LUT P6, RZ, R62, 0x80, RZ, 0xc0, !PT ;  /* 0x000000803eff7812 */ /* 0x000fc400078cc0ff */
[----:B------:R-:W-:Y:S02]  /*1e50*/  LEA R47, R44, UR4, 0x2 ;  /* 0x000000042c2f7c11 */ /* 0x000fe4000f8e10ff */
[----:B------:R-:W-:Y:S02]  /*1e60*/  LEA R46, R46, UR4, 0x2 ;  /* 0x000000042e2e7c11 */ /* 0x000fe4000f8e10ff */
[----:B------:R-:W-:Y:S02]  /*1e70*/  P2R R92, PR, RZ, 0x40 ;  /* 0x00000040ff5c7803 */ /* 0x000fe40000000000 */
[----:B------:R-:W-:-:S04]  /*1e80*/  LOP3.LUT P6, RZ, R62, 0x100, RZ, 0xc0, !PT ;  /* 0x000001003eff7812 */ /* 0x000fc800078cc0ff */
[----:B------:R-:W-:Y:S02]  /*1e90*/  P2R R88, PR, RZ, 0x40 ;  /* 0x00000040ff587803 */ /* 0x000fe40000000000 */
[----:B------:R-:W-:-:S04]  /*1ea0*/  LOP3.LUT P6, RZ, R62, 0x200, RZ, 0xc0, !PT ;  /* 0x000002003eff7812 */ /* 0x000fc800078cc0ff */
[----:B------:R-:W-:Y:S02]  /*1eb0*/  P2R R86, PR, RZ, 0x40 ;  /* 0x00000040ff567803 */ /* 0x000fe40000000000 */
[----:B------:R-:W-:-:S04]  /*1ec0*/  LOP3.LUT P6, RZ, R62, 0x400, RZ, 0xc0, !PT ;  /* 0x000004003eff7812 */ /* 0x000fc800078cc0ff */
[----:B------:R-:W-:Y:S02]  /*1ed0*/  P2R R84, PR, RZ, 0x40 ;  /* 0x00000040ff547803 */ /* 0x000fe40000000000 */
[----:B------:R-:W-:Y:S02]  /*1ee0*/  LOP3.LUT P6, RZ, R62, 0x800, RZ, 0xc0, !PT ;  /* 0x000008003eff7812 */ /* 0x000fe400078cc0ff */
[----:B------:R-:W-:Y:S01]  /*1ef0*/  CS2R R4, SRZ ;  /* 0x0000000000047805 */ /* 0x000fe2000001ff00 */
[----:B---3--:R1:W-:Y:S04]  /*1f00*/  STS [R61], R0 ;  /* 0x000000003d007388 */ /* 0x0083e80000000800 */
[----:B------:R-:W-:Y:S04]  /*1f10*/  STS [R60+0x80], R7 ;  /* 0x000080073c007388 */ /* 0x000fe80000000800 */
[----:B------:R-:W-:Y:S01]  /*1f20*/  STS [R59+0x100], R6 ;  /* 0x000100063b007388 */ /* 0x000fe20000000800 */
[----:B-1----:R-:W-:-:S03]  /*1f30*/  IMAD R0, R155, 0x10, R63 ;  /* 0x000000109b007824 */ /* 0x002fc600078e023f */
[----:B--2---:R-:W-:Y:S04]  /*1f40*/  STS [R58+0x180], R9 ;  /* 0x000180093a007388 */ /* 0x004fe80000000800 */
[----:B----4-:R-:W-:Y:S01]  /*1f50*/  STS [R57+0x200], R8 ;  /* 0x0002000839007388 */ /* 0x010fe20000000800 */
[----:B------:R-:W-:-:S03]  /*1f60*/  LEA.HI.SX32 R0, R0, R0, 0x1b ;  /* 0x0000000000007211 */ /* 0x000fc600078fdaff */
[----:B------:R-:W-:Y:S04]  /*1f70*/  STS [R56+0x280], R11 ;  /* 0x0002800b38007388 */ /* 0x000fe80000000800 */
[----:B-----5:R1:W-:Y:S04]  /*1f80*/  STS [R55+0x300], R10 ;  /* 0x0003000a37007388 */ /* 0x0203e80000000800 */
[----:B------:R-:W-:Y:S04]  /*1f90*/  STS [R54+0x380], R13 ;  /* 0x0003800d36007388 */ /* 0x000fe80000000800 */
[----:B------:R2:W-:Y:S01]  /*1fa0*/  STS [R53+0x400], R12 ;  /* 0x0004000c35007388 */ /* 0x0005e20000000800 */
[----:B------:R-:W-:-:S03]  /*1fb0*/  LEA R45, R0, UR4, 0x2 ;  /* 0x00000004002d7c11 */ /* 0x000fc6000f8e10ff */
[----:B------:R-:W-:Y:S04]  /*1fc0*/  STS [R52+0x480], R19 ;  /* 0x0004801334007388 */ /* 0x000fe80000000800 */
[----:B------:R3:W-:Y:S04]  /*1fd0*/  STS [R51+0x500], R14 ;  /* 0x0005000e33007388 */ /* 0x0007e80000000800 */
[----:B------:R-:W-:Y:S04]  /*1fe0*/  STS [R50+0x580], R25 ;  /* 0x0005801932007388 */ /* 0x000fe80000000800 */
[----:B------:R4:W-:Y:S04]  /*1ff0*/  STS [R49+0x600], R16 ;  /* 0x0006001031007388 */ /* 0x0009e80000000800 */
[----:B------:R-:W-:Y:S04]  /*2000*/  STS [R48+0x680], R31 ;  /* 0x0006801f30007388 */ /* 0x000fe80000000800 */
[----:B------:R5:W-:Y:S04]  /*2010*/  STS [R47+0x700], R18 ;  /* 0x000700122f007388 */ /* 0x000be80000000800 */
[----:B------:R-:W-:Y:S01]  /*2020*/  STS [R46+0x780], R37 ;  /* 0x000780252e007388 */ /* 0x000fe20000000800 */
[----:B------:R-:W-:-:S03]  /*2030*/  NOP ;  /* 0x0000000000007918 */ /* 0x000fc60000000000 */
[----:B------:R-:W-:Y:S04]  /*2040*/  LDS R143, [R45] ;  /* 0x000000002d8f7984 */ /* 0x000fe80000000800 */
[----:B------:R-:W-:Y:S04]  /*2050*/  LDS R142, [R45+0x4] ;  /* 0x000004002d8e7984 */ /* 0x000fe80000000800 */
        /* <DEDUP_REMOVED lines=13> */
[----:B------:R-:W-:Y:S01]  /*2130*/  LDS R0, [R45+0x3c] ;  /* 0x00003c002d007984 */ /* 0x000fe20000000800 */
[----:B------:R-:W-:Y:S01]  /*2140*/  BAR.SYNC.DEFER_BLOCKING 0x0 ;  /* 0x0000000000007b1d */ /* 0x000fe20000010000 */
[----:B-1----:R-:W-:-:S05]  /*2150*/  CS2R R10, SRZ ;  /* 0x00000000000a7805 */ /* 0x002fca000001ff00 */
[----:B------:R-:W5:Y:S01]  /*2160*/  @!P6 LDG.E R4, desc[UR6][R2.64] ;  /* 0x000000060204e981 */ /* 0x000f62000c1e1900 */
[----:B------:R-:W-:Y:S01]  /*2170*/  ISETP.NE.AND P6, PT, R84, RZ, PT ;  /* 0x000000ff5400720c */ /* 0x000fe20003fc5270 */
[----:B------:R-:W-:Y:S01]  /*2180*/  HFMA2.MMA R9, -RZ, RZ, 0, 0 ;  /* 0x00000000ff097435 */ /* 0x000fe200000001ff */
[----:B--2---:R-:W-:Y:S02]  /*2190*/  CS2R R12, SRZ ;  /* 0x00000000000c7805 */ /* 0x004fe4000001ff00 */
[----:B---3--:R-:W-:Y:S02]  /*21a0*/  CS2R R14, SRZ ;  /* 0x00000000000e7805 */ /* 0x008fe4000001ff00 */
[----:B----4-:R-:W-:Y:S02]  /*21b0*/  CS2R R16, SRZ ;  /* 0x0000000000107805 */ /* 0x010fe4000001ff00 */
[----:B-----5:R-:W-:Y:S02]  /*21c0*/  CS2R R18, SRZ ;  /* 0x0000000000127805 */ /* 0x020fe4000001ff00 */
[----:B------:R-:W-:Y:S01]  /*21d0*/  CS2R R20, SRZ ;  /* 0x0000000000147805 */ /* 0x000fe2000001ff00 */
[----:B------:R-:W-:Y:S01]  /*21e0*/  IMAD.MOV.U32 R22, RZ, RZ, RZ ;  /* 0x000000ffff167224 */ /* 0x000fe200078e00ff */
[----:B------:R-:W-:Y:S01]  /*21f0*/  LOP3.LUT R62, R62, 0xfffffffd, RZ, 0xc0, !PT ;  /* 0xfffffffd3e3e7812 */ /* 0x000fe200078ec0ff */
[----:B------:R-:W1:Y:S01]  /*2200*/  LDC R84, c[0x0][0x21c] ;  /* 0x00008700ff547b82 */ /* 0x000e620000000800 */
[----:B------:R-:W2:Y:S04]  /*2210*/  @!P4 LDG.E R17, desc[UR6][R2.64+0x580] ;  /* 0x000580060211c981 */ /* 0x000ea8000c1e1900 */
[----:B------:R-:W3:Y:S01]  /*2220*/  @!P6 LDG.E R5, desc[UR6][R2.64+0x80] ;  /* 0x000080060205e981 */ /* 0x000ee2000c1e1900 */
[----:B------:R-:W-:-:S03]  /*2230*/  ISETP.NE.AND P6, PT, R86, RZ, PT ;  /* 0x000000ff5600720c */ /* 0x000fc60003fc5270 */
[----:B------:R-:W4:Y:S04]  /*2240*/  @!P5 LDG.E R18, desc[UR6][R2.64+0x500] ;  /* 0x000500060212d981 */ /* 0x000f28000c1e1900 */
[----:B------:R-:W5:Y:S04]  /*2250*/  @!P3 LDG.E R20, desc[UR6][R2.64+0x600] ;  /* 0x000600060214b981 */ /* 0x000f68000c1e1900 */
[----:B------:R-:W5:Y:S04]  /*2260*/  @!P2 LDG.E R19, desc[UR6][R2.64+0x680] ;  /* 0x000680060213a981 */ /* 0x000f68000c1e1900 */
[----:B------:R-:W2:Y:S01]  /*2270*/  @!P6 LDG.E R10, desc[UR6][R2.64+0x100] ;  /* 0x00010006020ae981 */ /* 0x000ea2000c1e1900 */
[----:B------:R-:W-:-:S03]  /*2280*/  ISETP.NE.AND P6, PT, R88, RZ, PT ;  /* 0x000000ff5800720c */ /* 0x000fc60003fc5270 */
[----:B------:R-:W5:Y:S04]  /*2290*/  @!P1 LDG.E R22, desc[UR6][R2.64+0x700] ;  /* 0x0007000602169981 */ /* 0x000f68000c1e1900 */
[----:B------:R-:W5:Y:S06]  /*22a0*/  @!P0 LDG.E R21, desc[UR6][R2.64+0x780] ;  /* 0x0007800602158981 */ /* 0x000f6c000c1e1900 */
[----:B------:R-:W4:Y:S01]  /*22b0*/  @!P6 LDG.E R9, desc[UR6][R2.64+0x180] ;  /* 0x000180060209e981 */ /* 0x000f22000c1e1900 */
[----:B------:R-:W-:-:S13]  /*22c0*/  ISETP.NE.AND P6, PT, R92, RZ, PT ;  /* 0x000000ff5c00720c */ /* 0x000fda0003fc5270 */
[----:B------:R-:W5:Y:S01]  /*22d0*/  @!P6 LDG.E R12, desc[UR6][R2.64+0x200] ;  /* 0x00020006020ce981 */ /* 0x000f62000c1e1900 */
        /* <DEDUP_REMOVED lines=10> */
[----:B------:R-:W-:Y:S01]  /*2380*/  @P5 LOP3.LUT R62, R62, 0x2, RZ, 0xfc, !PT ;  /* 0x000000023e3e5812 */ /* 0x000fe200078efcff */
[----:B------:R-:W-:Y:S02]  /*2390*/  BSSY B0, `(.L_x_5) ;  /* 0x0000046000007945 */ /* 0x000fe40003800000 */
[----:B------:R-:W-:Y:S04]  /*23a0*/  STS [R61], R4 ;  /* 0x000000043d007388 */ /* 0x000fe80000000800 */
[----:B---3--:R-:W-:Y:S04]  /*23b0*/  STS [R60+0x80], R5 ;  /* 0x000080053c007388 */ /* 0x008fe80000000800 */
[----:B--2---:R-:W-:Y:S04]  /*23c0*/  STS [R59+0x100], R10 ;  /* 0x0001000a3b007388 */ /* 0x004fe80000000800 */
[----:B----4-:R-:W-:Y:S04]  /*23d0*/  STS [R58+0x180], R9 ;  /* 0x000180093a007388 */ /* 0x010fe80000000800 */
[----:B-----5:R-:W-:Y:S04]  /*23e0*/  STS [R57+0x200], R12 ;  /* 0x0002000c39007388 */ /* 0x020fe80000000800 */
[----:B------:R-:W-:Y:S04]  /*23f0*/  STS [R56+0x280], R11 ;  /* 0x0002800b38007388 */ /* 0x000fe80000000800 */
        /* <DEDUP_REMOVED lines=9> */
[----:B------:R-:W-:Y:S01]  /*2490*/  STS [R46+0x780], R21 ;  /* 0x000780152e007388 */ /* 0x000fe20000000800 */
[----:B------:R-:W-:-:S03]  /*24a0*/  NOP ;  /* 0x0000000000007918 */ /* 0x000fc60000000000 */
[----:B------:R-:W2:Y:S04]  /*24b0*/  LDS R44, [R45] ;  /* 0x000000002d2c7984 */ /* 0x000ea80000000800 */
[----:B------:R-:W3:Y:S04]  /*24c0*/  LDS R24, [R45+0x4] ;  /* 0x000004002d187984 */ /* 0x000ee80000000800 */
[----:B------:R4:W0:Y:S04]  /*24d0*/  LDS R38, [R45+0x8] ;  /* 0x000008002d267984 */ /* 0x0008280000000800 */
        /* <DEDUP_REMOVED lines=12> */
[----:B------:R4:W0:Y:S01]  /*25a0*/  LDS R10, [R45+0x3c] ;  /* 0x00003c002d0a7984 */ /* 0x0008220000000800 */
[----:B--2---:R-:W-:-:S05]  /*25b0*/  FADD.FTZ R44, R44, R153 ;  /* 0x000000992c2c7221 */ /* 0x004fca0000010000 */
[----:B------:R-:W-:-:S04]  /*25c0*/  FSETP.GTU.FTZ.AND P5, PT, R44, 20, PT ;  /* 0x41a000002c00780b */ /* 0x000fc80003fbc000 */
[----:B------:R-:W-:Y:S01]  /*25d0*/  ISETP.EQ.OR P5, PT, RZ, UR5, P5 ;  /* 0x00000005ff007c0c */ /* 0x000fe2000afa2670 */
[----:B---3--:R-:W-:-:S12]  /*25e0*/  FADD.FTZ R39, R24, R153 ;  /* 0x0000009918277221 */ /* 0x008fd80000010000 */
[----:B-1--4-:R-:W-:Y:S05]  /*25f0*/  @P5 BRA `(.L_x_6) ;  /* 0x00000000007c5947 */ /* 0x012fea0003800000 */
[----:B------:R-:W-:Y:S01]  /*2600*/  FMUL.FTZ R44, R44, 1.4426950216293334961 ;  /* 0x3fb8aa3b2c2c7820 */ /* 0x000fe20000410000 */
[----:B------:R-:W-:Y:S01]  /*2610*/  IMAD.MOV.U32 R18, RZ, RZ, 0x3e800000 ;  /* 0x3e800000ff127424 */ /* 0x000fe200078e00ff */
[----:B------:R-:W-:Y:S02]  /*2620*/  MOV R20, 0x3d39bf78 ;  /* 0x3d39bf7800147802 */ /* 0x000fe40000000f00 */
[----:B------:R-:W1:Y:S02]  /*2630*/  MUFU.EX2 R22, R44 ;  /* 0x0000002c00167308 */ /* 0x000e640000000800 */
[C---:B-1----:R-:W-:Y:S01]  /*2640*/  FADD.FTZ.RZ R3, R22.reuse, 1 ;  /* 0x3f80000016037421 */ /* 0x042fe2000001c000 */
[----:B------:R-:W-:-:S04]  /*2650*/  ISETP.GE.U32.AND P5, PT, R22, 0x7f800000, PT ;  /* 0x7f8000001600780c */ /* 0x000fc80003fa6070 */
[----:B------:R-:W-:-:S04]  /*2660*/  IADD3 R3, R3, -0x3f400000, RZ ;  /* 0xc0c0000003037810 */ /* 0x000fc80007ffe0ff */
[----:B------:R-:W-:-:S04]  /*2670*/  LOP3.LUT R3, R3, 0xff800000, RZ, 0xc0, !PT ;  /* 0xff80000003037812 */ /* 0x000fc800078ec0ff */
[----:B------:R-:W-:Y:S01]  /*2680*/  IADD3 R9, -R3, 0x40800000, RZ ;  /* 0x4080000003097810 */ /* 0x000fe20007ffe1ff */
[----:B------:R-:W-:Y:S01]  /*2690*/  IMAD.IADD R5, R22, 0x1, -R3 ;  /* 0x0000000116057824 */ /* 0x000fe200078e0a03 */
[----:B------:R-:W-:-:S03]  /*26a0*/  I2FP.F32.S32 R3, R3 ;  /* 0x0000000300037245 */ /* 0x000fc60000201400 */
[----:B------:R-:W-:Y:S02]  /*26b0*/  FFMA.FTZ R18, R9, R18, -1 ;  /* 0xbf80000009127423 */ /* 0x000fe40000010012 */
[----:B------:R-:W-:Y:S02]  /*26c0*/  FMUL.FTZ R3, R3, 1.1920928955078125e-07 ;  /* 0x3400000003037820 */ /* 0x000fe40000410000 */
[----:B------:R-:W-:-:S04]  /*26d0*/  FADD.FTZ R5, R5, R18 ;  /* 0x0000001205057221 */ /* 0x000fc80000010000 */
[----:B------:R-:W-:-:S04]  /*26e0*/  FFMA.FTZ R18, R5, -R20, 0.10546888411045074463 ;  /* 0x3dd8001205127423 */ /* 0x000fc80000010814 */
[----:B------:R-:W-:-:S04]  /*26f0*/  FFMA.FTZ R18, R5, R18, -0.13229703903198242188 ;  /* 0xbe0778e005127423 */ /* 0x000fc80000010012 */
[----:B------:R-:W-:-:S04]  /*2700*/  FFMA.FTZ R18, R5, R18, 0.14491446316242218018 ;  /* 0x3e14647505127423 */ /* 0x000fc80000010012 */
[----:B------:R-:W-:-:S04]  /*2710*/  FFMA.FTZ R18, R5, R18, -0.16641564667224884033 ;  /* 0xbe2a68dd05127423 */ /* 0x000fc80000010012 */
[----:B------:R-:W-:-:S04]  /*2720*/  FFMA.FTZ R18, R5, R18, 0.19988867640495300293 ;  /* 0x3e4caf9e05127423 */ /* 0x000fc80000010012 */
[----:B------:R-:W-:-:S04]  /*2730*/  FFMA.FTZ R18, R5, R18, -0.25000196695327758789 ;  /* 0xbe80004205127423 */ /* 0x000fc80000010012 */
[----:B------:R-:W-:-:S04]  /*2740*/  FFMA.FTZ R18, R5, R18, 0.33333510160446166992 ;  /* 0x3eaaaae605127423 */ /* 0x000fc80000010012 */
[----:B------:R-:W-:-:S04]  /*2750*/  FFMA.FTZ R18, R5, R18, -0.5 ;  /* 0xbf00000005127423 */ /* 0x000fc80000010012 */
[----:B------:R-:W-:-:S04]  /*2760*/  FMUL.FTZ R18, R5, R18 ;  /* 0x0000001205127220 */ /* 0x000fc80000410000 */
[----:B------:R-:W-:-:S04]  /*2770*/  FFMA.FTZ R18, R5, R18, R5 ;  /* 0x0000001205127223 */ /* 0x000fc80000010005 */
[----:B------:R-:W-:Y:S01]  /*2780*/  FFMA.FTZ R44, R3, 0.69314718246459960938, R18 ;  /* 0x3f317218032c7823 */ /* 0x000fe20000010012 */
[----:B------:R-:W-:Y:S06]  /*2790*/  @!P5 BRA `(.L_x_6) ;  /* 0x000000000014d947 */ /* 0x000fec0003800000 */
[----:B------:R-:W-:-:S13]  /*27a0*/  ISETP.GE.AND P5, PT, R22, -0x407fffff, PT ;  /* 0xbf8000011600780c */ /* 0x000fda0003fa6270 */
[----:B------:R-:W-:-:S04]  /*27b0*/  @P5 IMAD.MOV.U32 R3, RZ, RZ, 0x7f800000 ;  /* 0x7f800000ff035424 */ /* 0x000fc800078e00ff */
[C---:B------:R-:W-:Y:S01]  /*27c0*/  @P5 FFMA.FTZ R44, R22.reuse, R3, +INF ;  /* 0x7f800000162c5423 */ /* 0x040fe20000010003 */
[----:B------:R-:W-:-:S04]  /*27d0*/  FSETP.NEU.FTZ.AND P5, PT, R22, RZ, PT ;  /* 0x000000ff1600720b */ /* 0x000fc80003fbd000 */
[----:B------:R-:W-:-:S09]  /*27e0*/  FSEL R44, R44, -RZ, P5 ;  /* 0x800000ff2c2c7208 */ /* 0x000fd20002800000 */
.L_x_6:
[----:B------:R-:W-:Y:S05]  /*27f0*/  BSYNC B0 ;  /* 0x0000000000007941 */ /* 0x000fea0003800000 */
.L_x_5:
[----:B------:R-:W-:Y:S01]  /*2800*/  FSETP.GTU.FTZ.AND P5, PT, R39, 20, PT ;  /* 0x41a000002700780b */ /* 0x000fe20003fbc000 */
[----:B------:R-:W-:Y:S01]  /*2810*/  BSSY B0, `(.L_x_7) ;  /* 0x0000023000007945 */ /* 0x000fe20003800000 */
[----:B0-----:R-:W-:Y:S02]  /*2820*/  FADD.FTZ R38, R38, R153 ;  /* 0x0000009926267221 */ /* 0x001fe40000010000 */
[----:B------:R-:W-:-:S13]  /*2830*/  ISETP.EQ.OR P5, PT, RZ, UR5, P5 ;  /* 0x00000005ff007c0c */ /* 0x000fda000afa2670 */
[----:B------:R-:W-:Y:S05]  /*2840*/  @P5 BRA `(.L_x_8) ;  /* 0x00000000007c5947 */ /* 0x000fea0003800000 */
[----:B------:R-:W-:Y:S01]  /*2850*/  FMUL.FTZ R39, R39, 1.4426950216293334961 ;  /* 0x3fb8aa3b27277820 */ /* 0x000fe20000410000 */
[----:B------:R-:W-:Y:S01]  /*2860*/  MOV R18, 0x3e800000 ;  /* 0x3e80000000127802 */ /* 0x000fe20000000f00 */
[----:B------:R-:W-:Y:S02]  /*2870*/  IMAD.MOV.U32 R22, RZ, RZ, 0x3d39bf78 ;  /* 0x3d39bf78ff167424 */ /* 0x000fe400078e00ff */
[----:B------:R-:W0:Y:S02]  /*2880*/  MUFU.EX2 R20, R39 ;  /* 0x0000002700147308 */ /* 0x000e240000000800 */
[C---:B0-----:R-:W-:Y:S01]  /*2890*/  FADD.FTZ.RZ R3, R20.reuse, 1 ;  /* 0x3f80000014037421 */ /* 0x041fe2000001c000 */
[----:B------:R-:W-:-:S03]  /*28a0*/  ISETP.GE.U32.AND P5, PT, R20, 0x7f800000, PT ;  /* 0x7f8000001400780c */ /* 0x000fc60003fa6070 */
[----:B------:R-:W-:-:S05]  /*28b0*/  VIADD R3, R3, 0xc0c00000 ;  /* 0xc0c0000003037836 */ /* 0x000fca0000000000 */
        /* <DEDUP_REMOVED lines=20> */
[----:B------:R-:W-:-:S05]  /*2a00*/  @P5 MOV R3, 0x7f800000 ;  /* 0x7f80000000035802 */ /* 0x000fca0000000f00 */
[C---:B------:R-:W-:Y:S01]  /*2a10*/  @P5 FFMA.FTZ R39, R20.reuse, R3, +INF ;  /* 0x7f80000014275423 */ /* 0x040fe20000010003 */
[----:B------:R-:W-:-:S04]  /*2a20*/  FSETP.NEU.FTZ.AND P5, PT, R20, RZ, PT ;  /* 0x000000ff1400720b */ /* 0x000fc80003fbd000 */
[----:B------:R-:W-:-:S09]  /*2a30*/  FSEL R39, R39, -RZ, P5 ;  /* 0x800000ff27277208 */ /* 0x000fd20002800000 */
.L_x_8:
[----:B------:R-:W-:Y:S05]  /*2a40*/  BSYNC B0 ;  /* 0x0000000000007941 */ /* 0x000fea0003800000 */
.L_x_7:
[----:B------:R-:W-:Y:S01]  /*2a50*/  FSETP.GTU.FTZ.AND P5, PT, R38, 20, PT ;  /* 0x41a000002600780b */ /* 0x000fe20003fbc000 */
[----:B------:R-:W-:Y:S01]  /*2a60*/  BSSY B0, `(.L_x_9) ;  /* 0x0000023000007945 */ /* 0x000fe20003800000 */
[----:B------:R-:W-:Y:S02]  /*2a70*/  FADD.FTZ R37, R86, R153 ;  /* 0x0000009956257221 */ /* 0x000fe40000010000 */
[----:B------:R-:W-:-:S13]  /*2a80*/  ISETP.EQ.OR P5, PT, RZ, UR5, P5 ;  /* 0x00000005ff007c0c */ /* 0x000fda000afa2670 */
[----:B------:R-:W-:Y:S05]  /*2a90*/  @P5 BRA `(.L_x_10) ;  /* 0x00000000007c5947 */ /* 0x000fea0003800000 */
[----:B------:R-:W-:Y:S01]  /*2aa0*/  FMUL.FTZ R38, R38, 1.4426950216293334961 ;  /* 0x3fb8aa3b26267820 */ /* 0x000fe20000410000 */
[----:B------:R-:W-:Y:S02]  /*2ab0*/  IMAD.MOV.U32 R18, RZ, RZ, 0x3e800000 ;  /* 0x3e800000ff127424 */ /* 0x000fe400078e00ff */
[----:B------:R-:W-:Y:S01]  /*2ac0*/  IMAD.MOV.U32 R22, RZ, RZ, 0x3d39bf78 ;  /* 0x3d39bf78ff167424 */ /* 0x000fe200078e00ff */
[----:B------:R-:W0:Y:S02]  /*2ad0*/  MUFU.EX2 R20, R38 ;  /* 0x0000002600147308 */ /* 0x000e240000000800 */
[C---:B0-----:R-:W-:Y:S01]  /*2ae0*/  FADD.FTZ.RZ R3, R20.reuse, 1 ;  /* 0x3f80000014037421 */ /* 0x041fe2000001c000 */
[----:B------:R-:W-:-:S03]  /*2af0*/  ISETP.GE.U32.AND P5, PT, R20, 0x7f800000, PT ;  /* 0x7f8000001400780c */ /* 0x000fc60003fa6070 */
[----:B------:R-:W-:-:S05]  /*2b00*/  VIADD R3, R3, 0xc0c00000 ;  /* 0xc0c0000003037836 */ /* 0x000fca0000000000 */
[----:B------:R-:W-:-:S04]  /*2b10*/  LOP3.LUT R3, R3, 0xff800000, RZ, 0xc0, !PT ;  /* 0xff80000003037812 */ /* 0x000fc800078ec0ff */
[----:B------:R-:W-:Y:S02]  /*2b20*/  IADD3 R9, -R3, 0x40800000, RZ ;  /* 0x4080000003097810 */ /* 0x000fe40007ffe1ff */
[-C--:B------:R-:W-:Y:S02]  /*2b30*/  IADD3 R5, R20, -R3.reuse, RZ ;  /* 0x8000000314057210 */ /* 0x080fe40007ffe0ff */
[----:B------:R-:W-:Y:S01]  /*2b40*/  I2FP.F32.S32 R3, R3 ;  /* 0x0000000300037245 */ /* 0x000fe20000201400 */
[----:B------:R-:W-:-:S04]  /*2b50*/  FFMA.FTZ R18, R9, R18, -1 ;  /* 0xbf80000009127423 */ /* 0x000fc80000010012 */
[----:B------:R-:W-:Y:S01]  /*2b60*/  FADD.FTZ R5, R5, R18 ;  /* 0x0000001205057221 */ /* 0x000fe20000010000 */
[----:B------:R-:W-:-:S03]  /*2b70*/  FMUL.FTZ R3, R3, 1.1920928955078125e-07 ;  /* 0x3400000003037820 */ /* 0x000fc60000410000 */
        /* <DEDUP_REMOVED lines=17> */
.L_x_10:
[----:B------:R-:W-:Y:S05]  /*2c90*/  BSYNC B0 ;  /* 0x0000000000007941 */ /* 0x000fea0003800000 */
.L_x_9:
[----:B------:R-:W-:Y:S01]  /*2ca0*/  FSETP.GTU.FTZ.AND P5, PT, R37, 20, PT ;  /* 0x41a000002500780b */ /* 0x000fe20003fbc000 */
[----:B------:R-:W-:Y:S01]  /*2cb0*/  BSSY B0, `(.L_x_11) ;  /* 0x0000023000007945 */ /* 0x000fe20003800000 */
[----:B------:R-:W-:Y:S02]  /*2cc0*/  FADD.FTZ R36, R36, R153 ;  /* 0x0000009924247221 */ /* 0x000fe40000010000 */
[----:B------:R-:W-:-:S13]  /*2cd0*/  ISETP.EQ.OR P5, PT, RZ, UR5, P5 ;  /* 0x00000005ff007c0c */ /* 0x000fda000afa2670 */
[----:B------:R-:W-:Y:S05]  /*2ce0*/  @P5 BRA `(.L_x_12) ;  /* 0x00000000007c5947 */ /* 0x000fea0003800000 */
[----:B------:R-:W-:Y:S01]  /*2cf0*/  FMUL.FTZ R37, R37, 1.4426950216293334961 ;  /* 0x3fb8aa3b25257820 */ /* 0x000fe20000410000 */
[----:B------:R-:W-:Y:S01]  /*2d00*/  IMAD.MOV.U32 R18, RZ, RZ, 0x3e800000 ;  /* 0x3e800000ff127424 */ /* 0x000fe200078e00ff */
[----:B------:R-:W-:Y:S02]  /*2d10*/  HFMA2.MMA R22, -RZ, RZ, 1.3056640625, -1.8671875 ;  /* 0x3d39bf78ff167435 */ /* 0x000fe400000001ff */
[----:B------:R-:W0:Y:S02]  /*2d20*/  MUFU.EX2 R20, R37 ;  /* 0x0000002500147308 */ /* 0x000e240000000800 */
[C---:B0-----:R-:W-:Y:S01]  /*2d30*/  FADD.FTZ.RZ R3, R20.reuse, 1 ;  /* 0x3f80000014037421 */ /* 0x041fe2000001c000 */
        /* <DEDUP_REMOVED lines=26> */
.L_x_12:
[----:B------:R-:W-:Y:S05]  /*2ee0*/  BSYNC B0 ;  /* 0x0000000000007941 */ /* 0x000fea0003800000 */
.L_x_11:
[----:B------:R-:W-:Y:S01]  /*2ef0*/  FSETP.GTU.FTZ.AND P5, PT, R36, 20, PT ;  /* 0x41a000002400780b */ /* 0x000fe20003fbc000 */
[----:B------:R-:W-:Y:S01]  /*2f00*/  BSSY B0, `(.L_x_13) ;  /* 0x0000023000007945 */ /* 0x000fe20003800000 */
[----:B------:R-:W-:Y:S02]  /*2f10*/  FADD.FTZ R35, R16, R153 ;  /* 0x0000009910237221 */ /* 0x000fe40000010000 */
        /* <DEDUP_REMOVED lines=33> */
.L_x_14:
[----:B------:R-:W-:Y:S05]  /*3130*/  BSYNC B0 ;  /* 0x0000000000007941 */ /* 0x000fea0003800000 */
.L_x_13:
        /* <DEDUP_REMOVED lines=36> */
.L_x_16:
[----:B------:R-:W-:Y:S05]  /*3380*/  BSYNC B0 ;  /* 0x0000000000007941 */ /* 0x000fea0003800000 */
.L_x_15:
        /* <DEDUP_REMOVED lines=36> */
.L_x_18:
[----:B------:R-:W-:Y:S05]  /*35d0*/  BSYNC B0 ;  /* 0x0000000000007941 */ /* 0x000fea0003800000 */
.L_x_17:
        /* <DEDUP_REMOVED lines=36> */
.L_x_20:
[----:B------:R-:W-:Y:S05]  /*3820*/  BSYNC B0 ;  /* 0x0000000000007941 */ /* 0x000fea0003800000 */
.L_x_19:
        /* <DEDUP_REMOVED lines=36> */
.L_x_22:
[----:B------:R-:W-:Y:S05]  /*3a70*/  BSYNC B0 ;  /* 0x0000000000007941 */ /* 0x000fea0003800000 */
.L_x_21:
        /* <DEDUP_REMOVED lines=36> */
.L_x_24:
[----:B------:R-:W-:Y:S05]  /*3cc0*/  BSYNC B0 ;  /* 0x0000000000007941 */ /* 0x000fea0003800000 */
.L_x_23:
        /* <DEDUP_REMOVED lines=36> */
.L_x_26:
[----:B------:R-:W-:Y:S05]  /*3f10*/  BSYNC B0 ;  /* 0x0000000000007941 */ /* 0x000fea0003800000 */
.L_x_25:
        /* <DEDUP_REMOVED lines=36> */
.L_x_28:
[----:B------:R-:W-:Y:S05]  /*4160*/  BSYNC B0 ;  /* 0x0000000000007941 */ /* 0x000fea0003800000 */
.L_x_27:
        /* <DEDUP_REMOVED lines=36> */
.L_x_30:
[----:B------:R-:W-:Y:S05]  /*43b0*/  BSYNC B0 ;  /* 0x0000000000007941 */ /* 0x000fea0003800000 */
.L_x_29:
[----:B------:R-:W-:Y:S01]  /*43c0*/  FSETP.GTU.FTZ.AND P5, PT, R27, 20, PT ;  /* 0x41a000001b00780b */ /* 0x000fe20003fbc000 */
[----:B------:R-:W-:Y:S01]  /*43d0*/  IMAD.MOV.U32 R2, RZ, RZ, R159 ;  /* 0x000000ffff027224 */ /* 0x000fe200078e009f */
[----:B------:R-:W-:Y:S01]  /*43e0*/  MOV R3, R158 ;  /* 0x0000009e00037202 */ /* 0x000fe20000000f00 */
[----:B------:R-:W-:Y:S01]  /*43f0*/  BSSY B0, `(.L_x_31) ;  /* 0x0000026000007945 */ /* 0x000fe20003800000 */
[----:B------:R-:W-:Y:S01]  /*4400*/  ISETP.EQ.OR P5, PT, RZ, UR5, P5 ;  /* 0x00000005ff007c0c */ /* 0x000fe2000afa2670 */
[----:B------:R-:W-:Y:S01]  /*4410*/  FADD.FTZ R26, R26, R153 ;  /* 0x000000991a1a7221 */ /* 0x000fe20000010000 */
[----:B------:R-:W-:Y:S02]  /*4420*/  IMAD.MOV.U32 R4, RZ, RZ, R99 ;  /* 0x000000ffff047224 */ /* 0x000fe400078e0063 */
[----:B------:R-:W-:-:S04]  /*4430*/  IMAD.WIDE R2, R64, 0x4, R2 ;  /* 0x0000000440027825 */ /* 0x000fc800078e0202 */
[----:B------:R-:W-:-:S05]  /*4440*/  IMAD.MOV.U32 R5, RZ, RZ, R160 ;  /* 0x000000ffff057224 */ /* 0x000fca00078e00a0 */
        /* <DEDUP_REMOVED lines=32> */
.L_x_32:
[----:B------:R-:W-:Y:S05]  /*4650*/  BSYNC B0 ;  /* 0x0000000000007941 */ /* 0x000fea0003800000 */
.L_x_31:
[----:B------:R-:W-:Y:S01]  /*4660*/  IMAD.WIDE R4, R64, 0x4, R4 ;  /* 0x0000000440047825 */ /* 0x000fe200078e0204 */
[----:B------:R-:W-:Y:S01]  /*4670*/  FSETP.GTU.FTZ.AND P5, PT, R26, 20, PT ;  /* 0x41a000001a00780b */ /* 0x000fe20003fbc000 */
[----:B------:R-:W-:Y:S01]  /*4680*/  BSSY B0, `(.L_x_33) ;  /* 0x0000026000007945 */ /* 0x000fe20003800000 */
[----:B------:R-:W-:Y:S01]  /*4690*/  MOV R158, R3 ;  /* 0x00000003009e7202 */ /* 0x000fe20000000f00 */
[----:B------:R-:W-:Y:S01]  /*46a0*/  IMAD.MOV.U32 R159, RZ, RZ, R2 ;  /* 0x000000ffff9f7224 */ /* 0x000fe200078e0002 */
[----:B------:R0:W-:Y:S01]  /*46b0*/  STL [R1], R4 ;  /* 0x0000000401007387 */ /* 0x0001e20000100800 */
[----:B------:R-:W-:Y:S01]  /*46c0*/  ISETP.EQ.OR P5, PT, RZ, UR5, P5 ;  /* 0x00000005ff007c0c */ /* 0x000fe2000afa2670 */
[----:B------:R-:W-:-:S12]  /*46d0*/  FADD.FTZ R25, R10, R153 ;  /* 0x000000990a197221 */ /* 0x000fd80000010000 */
[----:B0-----:R-:W-:Y:S05]  /*46e0*/  @P5 BRA `(.L_x_34) ;  /* 0x00000000007c5947 */ /* 0x001fea0003800000 */
        /* <DEDUP_REMOVED lines=31> */
.L_x_34:
[----:B------:R-:W-:Y:S05]  /*48e0*/  BSYNC B0 ;  /* 0x0000000000007941 */ /* 0x000fea0003800000 */
.L_x_33:
[----:B------:R-:W-:Y:S01]  /*48f0*/  FSETP.GTU.FTZ.AND P5, PT, R25, 20, PT ;  /* 0x41a000001900780b */ /* 0x000fe20003fbc000 */
[----:B------:R-:W-:Y:S01]  /*4900*/  BSSY B0, `(.L_x_35) ;  /* 0x0000029000007945 */ /* 0x000fe20003800000 */
[----:B------:R-:W-:Y:S01]  /*4910*/  MOV R160, R5 ;  /* 0x0000000500a07202 */ /* 0x000fe20000000f00 */
[-C--:B------:R-:W-:Y:S01]  /*4920*/  FMUL.FTZ R24, R143, R152.reuse ;  /* 0x000000988f187220 */ /* 0x080fe20000410000 */
[----:B------:R-:W-:Y:S01]  /*4930*/  ISETP.EQ.OR P5, PT, RZ, UR5, P5 ;  /* 0x00000005ff007c0c */ /* 0x000fe2000afa2670 */
[-C--:B------:R-:W-:Y:S01]  /*4940*/  FMUL.FTZ R23, R142, R152.reuse ;  /* 0x000000988e177220 */ /* 0x080fe20000410000 */
[-C--:B------:R-:W-:Y:S01]  /*4950*/  FMUL.FTZ R22, R43, R152.reuse ;  /* 0x000000982b167220 */ /* 0x080fe20000410000 */
[-C--:B------:R-:W-:Y:S01]  /*4960*/  FMUL.FTZ R21, R8, R152.reuse ;  /* 0x0000009808157220 */ /* 0x080fe20000410000 */
[-C--:B------:R-:W-:Y:S01]  /*4970*/  FMUL.FTZ R20, R145, R152.reuse ;  /* 0x0000009891147220 */ /* 0x080fe20000410000 */
[----:B------:R-:W-:-:S08]  /*4980*/  FMUL.FTZ R19, R7, R152 ;  /* 0x0000009807137220 */ /* 0x000fd00000410000 */
        /* <DEDUP_REMOVED lines=32> */
.L_x_36:
[----:B------:R-:W-:Y:S05]  /*4b90*/  BSYNC B0 ;  /* 0x0000000000007941 */ /* 0x000fea0003800000 */
.L_x_35:
[----:B------:R-:W-:Y:S01]  /*4ba0*/  ISETP.GE.AND P5, PT, R84, 0x1, PT ;  /* 0x000000015400780c */ /* 0x000fe20003fa6270 */
[----:B------:R-:W-:Y:S01]  /*4bb0*/  BAR.SYNC.DEFER_BLOCKING 0x0 ;  /* 0x0000000000007b1d */ /* 0x000fe20000010000 */
[-C--:B------:R-:W-:Y:S01]  /*4bc0*/  FMUL.FTZ R18, R87, R152.reuse ;  /* 0x0000009857127220 */ /* 0x080fe20000410000 */
        /* <DEDUP_REMOVED lines=8> */
[----:B------:R-:W-:-:S02]  /*4c50*/  FMUL.FTZ R9, R0, R152 ;  /* 0x0000009800097220 */ /* 0x000fc40000410000 */
[----:B------:R-:W-:Y:S05]  /*4c60*/  @!P5 BRA `(.L_x_37) ;  /* 0x000000280000d947 */ /* 0x000fea0003800000 */
[----:B------:R-:W0:Y:S01]  /*4c70*/  S2R R3, SR_CTAID.Y ;  /* 0x0000000000037919 */ /* 0x000e220000002600 */
[----:B------:R-:W-:Y:S01]  /*4c80*/  ULDC.64 UR4, c[0x0][0x240] ;  /* 0x0000900000047ab9 */ /* 0x000fe20000000a00 */
[----:B------:R-:W-:Y:S01]  /*4c90*/  FMUL.FTZ R150, R85, R26 ;  /* 0x0000001a55967220 */ /* 0x000fe20000410000 */
        /* <DEDUP_REMOVED lines=13> */
[----:B------:R-:W-:Y:S01]  /*4d70*/  ULDC UR18, c[0x0][0x21c] ;  /* 0x0000870000127ab9 */ /* 0x000fe20000000800 */
[----:B------:R-:W-:Y:S01]  /*4d80*/  ULDC.64 UR14, c[0x0][0x2f0] ;  /* 0x0000bc00000e7ab9 */ /* 0x000fe20000000a00 */
[----:B------:R-:W-:Y:S01]  /*4d90*/  ULDC.64 UR16, c[0x0][0x2e0] ;  /* 0x0000b80000107ab9 */ /* 0x000fe20000000a00 */
[----:B------:R-:W-:Y:S01]  /*4da0*/  ULDC.64 UR8, c[0x0][0x248] ;  /* 0x0000920000087ab9 */ /* 0x000fe20000000a00 */
[----:B------:R-:W-:Y:S01]  /*4db0*/  ULDC.64 UR10, c[0x0][0x260] ;  /* 0x00009800000a7ab9 */ /* 0x000fe20000000a00 */
[----:B------:R-:W-:Y:S01]  /*4dc0*/  ULDC.64 UR12, c[0x0][0x280] ;  /* 0x0000a000000c7ab9 */ /* 0x000fe20000000a00 */
[----:B0-----:R-:W-:Y:S01]  /*4dd0*/  SHF.R.S32.HI R2, RZ, 0x1f, R3 ;  /* 0x0000001fff027819 */ /* 0x001fe20000011403 */
[----:B------:R-:W-:-:S04]  /*4de0*/  IMAD.WIDE.U32 R84, R3, UR4, RZ ;  /* 0x0000000403547c25 */ /* 0x000fc8000f8e00ff */
[----:B------:R-:W-:-:S04]  /*4df0*/  IMAD R2, R2, UR4, RZ ;  /* 0x0000000402027c24 */ /* 0x000fc8000f8e02ff */
[----:B------:R-:W-:Y:S02]  /*4e00*/  IMAD R151, R3, UR5, R2 ;  /* 0x0000000503977c24 */ /* 0x000fe4000f8e0202 */
[----:B------:R-:W-:Y:S01]  /*4e10*/  FMUL.FTZ R2, R0, R25 ;  /* 0x0000001900027220 */ /* 0x000fe20000410000 */
[----:B------:R-:W-:Y:S01]  /*4e20*/  HFMA2.MMA R0, -RZ, RZ, 0, 0 ;  /* 0x00000000ff007435 */ /* 0x000fe200000001ff */
[----:B------:R-:W-:Y:S01]  /*4e30*/  FMUL.FTZ R3, R40, R27 ;  /* 0x0000001b28037220 */ /* 0x000fe20000410000 */
[----:B------:R-:W-:-:S09]  /*4e40*/  IMAD.IADD R151, R85, 0x1, R151 ;  /* 0x0000000155977824 */ /* 0x000fd200078e0297 */
.L_x_47:
[----:B------:R-:W-:Y:S01]  /*4e50*/  SHF.R.S32.HI R92, RZ, 0x1f, R0 ;  /* 0x0000001fff5c7819 */ /* 0x000fe20000011400 */
[--C-:B--23--:R-:W-:Y:S01]  /*4e60*/  IMAD.WIDE.U32 R42, R0, UR10, R82.reuse ;  /* 0x0000000a002a7c25 */ /* 0x10cfe2000f8e0052 */
[----:B------:R-:W-:Y:S02]  /*4e70*/  P2R R98, PR, RZ, 0x10 ;  /* 0x00000010ff627803 */ /* 0x000fe40000000000 */
[----:B------:R-:W-:Y:S02]  /*4e80*/  CS2R R102, SRZ ;  /* 0x0000000000667805 */ /* 0x000fe4000001ff00 */
[----:B------:R-:W-:Y:S01]  /*4e90*/  LOP3.LUT P4, RZ, R62, 0x80, RZ, 0xc0, !PT ;  /* 0x000000803eff7812 */ /* 0x000fe2000788c0ff */
[----:B------:R-:W-:Y:S01]  /*4ea0*/  IMAD R41, R92, UR10, RZ ;  /* 0x0000000a5c297c24 */ /* 0x000fe2000f8e02ff */
[----:B------:R-:W-:Y:S01]  /*4eb0*/  LEA R40, P5, R42, R73, 0x2 ;  /* 0x000000492a287211 */ /* 0x000fe200078a10ff */
[----:B0-----:R-:W-:Y:S01]  /*4ec0*/  IMAD.WIDE.U32 R86, R0, UR12, R82 ;  /* 0x0000000c00567c25 */ /* 0x001fe2000f8e0052 */
[----:B------:R-:W-:-:S02]  /*4ed0*/  P2R R97, PR, RZ, 0x10 ;  /* 0x00000010ff617803 */ /* 0x000fc40000000000 */
[----:B------:R-:W-:Y:S02]  /*4ee0*/  CS2R R106, SRZ ;  /* 0x00000000006a7805 */ /* 0x000fe4000001ff00 */
[----:B------:R-:W-:Y:S01]  /*4ef0*/  LOP3.LUT P4, RZ, R62, 0x100, RZ, 0xc0, !PT ;  /* 0x000001003eff7812 */ /* 0x000fe2000788c0ff */
[----:B------:R-:W-:Y:S01]  /*4f00*/  IMAD R41, R0, UR11, R41 ;  /* 0x0000000b00297c24 */ /* 0x000fe2000f8e0229 */
[----:B------:R-:W-:Y:S01]  /*4f10*/  P2R R99, PR, RZ, 0x8 ;  /* 0x00000008ff637803 */ /* 0x000fe20000000000 */
[----:B------:R-:W-:Y:S01]  /*4f20*/  IMAD R93, R92, UR8, RZ ;  /* 0x000000085c5d7c24 */ /* 0x000fe2000f8e02ff */
[----:B------:R-:W-:Y:S01]  /*4f30*/  P2R R96, PR, RZ, 0x10 ;  /* 0x00000010ff607803 */ /* 0x000fe20000000000 */
[----:B------:R-:W-:Y:S01]  /*4f40*/  IMAD.IADD R41, R43, 0x1, R41 ;  /* 0x000000012b297824 */ /* 0x000fe200078e0229 */
[----:B------:R-:W-:Y:S01]  /*4f50*/  LOP3.LUT P4, RZ, R62, 0x200, RZ, 0xc0, !PT ;  /* 0x000002003eff7812 */ /* 0x000fe2000788c0ff */
[----:B------:R-:W-:Y:S01]  /*4f60*/  IMAD R43, R92, UR12, RZ ;  /* 0x0000000c5c2b7c24 */ /* 0x000fe2000f8e02ff */
[----:B------:R-:W-:Y:S01]  /*4f70*/  LOP3.LUT P3, RZ, R62, 0x40, RZ, 0xc0, !PT ;  /* 0x000000403eff7812 */ /* 0x000fe2000786c0ff */
[----:B------:R-:W-:Y:S01]  /*4f80*/  IMAD.MOV.U32 R88, RZ, RZ, R84 ;  /* 0x000000ffff587224 */ /* 0x000fe200078e0054 */
[----:B------:R-:W-:Y:S01]  /*4f90*/  LEA.HI.X R41, R42, R71, R41, 0x2, P5 ;  /* 0x000000472a297211 */ /* 0x000fe200028f1429 */
[----:B------:R-:W-:Y:S01]  /*4fa0*/  IMAD R43, R0, UR13, R43 ;  /* 0x0000000d002b7c24 */ /* 0x000fe2000f8e022b */
[----:B------:R-:W-:Y:S01]  /*4fb0*/  LEA R42, P5, R86, R72, 0x2 ;  /* 0x00000048562a7211 */ /* 0x000fe200078a10ff */
[----:B------:R-:W-:Y:S01]  /*4fc0*/  IMAD.MOV.U32 R89, RZ, RZ, R151 ;  /* 0x000000ffff597224 */ /* 0x000fe200078e0097 */
[----:B------:R-:W-:Y:S01]  /*4fd0*/  P2R R95, PR, RZ, 0x10 ;  /* 0x00000010ff5f7803 */ /* 0x000fe20000000000 */
[C---:B------:R-:W-:Y:S01]  /*4fe0*/  IMAD R93, R0.reuse, UR9, R93 ;  /* 0x00000009005d7c24 */ /* 0x040fe2000f8e025d */
[----:B------:R-:W-:Y:S01]  /*4ff0*/  IADD3 R43, R87, R43, RZ ;  /* 0x0000002b572b7210 */ /* 0x000fe20007ffe0ff */
[----:B------:R-:W-:Y:S01]  /*5000*/  IMAD.WIDE.U32 R88, R0, UR8, R88 ;  /* 0x0000000800587c25 */ /* 0x000fe2000f8e0058 */
[----:B------:R-:W-:-:S02]  /*5010*/  LOP3.LUT P4, RZ, R62, 0x400, RZ, 0xc0, !PT ;  /* 0x000004003eff7812 */ /* 0x000fc4000788c0ff */
[----:B------:R-:W-:Y:S02]  /*5020*/  CS2R R108, SRZ ;  /* 0x00000000006c7805 */ /* 0x000fe4000001ff00 */
[----:B------:R-:W-:Y:S01]  /*5030*/  LEA.HI.X R43, R86, R70, R43, 0x2, P5 ;  /* 0x00000046562b7211 */ /* 0x000fe200028f142b */
[----:B------:R-:W-:Y:S01]  /*5040*/  IMAD.MOV.U32 R104, RZ, RZ, RZ ;  /* 0x000000ffff687224 */ /* 0x000fe200078e00ff */
[----:B------:R-:W0:Y:S01]  /*5050*/  LDC.64 R86, c[0x0][0x300] ;  /* 0x0000c000ff567b82 */ /* 0x000e220000000a00 */
[----:B------:R-:W-:Y:S01]  /*5060*/  P2R R94, PR, RZ, 0x10 ;  /* 0x00000010ff5e7803 */ /* 0x000fe20000000000 */
[----:B------:R-:W2:Y:S01]  /*5070*/  @!P3 LDG.E R103, desc[UR6][R40.64+0x280] ;  /* 0x000280062867b981 */ /* 0x000ea2000c1e1900 */
[----:B------:R-:W-:Y:S02]  /*5080*/  LOP3.LUT P4, RZ, R62, 0x800, RZ, 0xc0, !PT ;  /* 0x000008003eff7812 */ /* 0x000fe4000788c0ff */
[----:B------:R-:W-:Y:S02]  /*5090*/  CS2R R110, SRZ ;  /* 0x00000000006e7805 */ /* 0x000fe4000001ff00 */
[----:B------:R-:W-:Y:S01]  /*50a0*/  IADD3 R89, R89, R93, RZ ;  /* 0x0000005d59597210 */ /* 0x000fe20007ffe0ff */
[----:B------:R-:W-:Y:S01]  /*50b0*/  IMAD.MOV.U32 R93, RZ, RZ, RZ ;  /* 0x000000ffff5d7224 */ /* 0x000fe200078e00ff */
[----:B------:R-:W-:-:S02]  /*50c0*/  P2R R100, PR, RZ, 0x4 ;  /* 0x00000004ff647803 */ /* 0x000fc40000000000 */
[----:B------:R-:W-:Y:S02]  /*50d0*/  CS2R R112, SRZ ;  /* 0x0000000000707805 */ /* 0x000fe4000001ff00 */
[C---:B------:R-:W-:Y:S02]  /*50e0*/  LOP3.LUT P2, RZ, R62.reuse, 0x20, RZ, 0xc0, !PT ;  /* 0x000000203eff7812 */ /* 0x040fe4000784c0ff */
[----:B------:R-:W-:Y:S02]  /*50f0*/  CS2R R114, SRZ ;  /* 0x0000000000727805 */ /* 0x000fe4000001ff00 */
[----:B------:R-:W-:Y:S02]  /*5100*/  P2R R101, PR, RZ, 0x2 ;  /* 0x00000002ff657803 */ /* 0x000fe40000000000 */
[----:B------:R-:W-:Y:S02]  /*5110*/  LOP3.LUT P1, RZ, R62, 0x10, RZ, 0xc0, !PT ;  /* 0x000000103eff7812 */ /* 0x000fe4000782c0ff */
[----:B------:R-:W-:-:S02]  /*5120*/  P2R R105, PR, RZ, 0x1 ;  /* 0x00000001ff697803 */ /* 0x000fc40000000000 */
[C---:B------:R-:W-:Y:S02]  /*5130*/  LOP3.LUT P0, RZ, R62.reuse, 0x8, RZ, 0xc0, !PT ;  /* 0x000000083eff7812 */ /* 0x040fe4000780c0ff */
[----:B------:R-:W-:Y:S02]  /*5140*/  LOP3.LUT P6, RZ, R62, 0x2, RZ, 0xc0, !PT ;  /* 0x000000023eff7812 */ /* 0x000fe400078cc0ff */
[C---:B0-----:R-:W-:Y:S01]  /*5150*/  LEA R86, P5, R88.reuse, R86, 0x2 ;  /* 0x0000005658567211 */ /* 0x041fe200078a10ff */
[----:B------:R-:W3:Y:S03]  /*5160*/  @!P2 LDG.E R106, desc[UR6][R40.64+0x300] ;  /* 0x00030006286aa981 */ /* 0x000ee6000c1e1900 */
[----:B------:R-:W-:Y:S02]  /*5170*/  LEA.HI.X R87, R88, R87, R89, 0x2, P5 ;  /* 0x0000005758577211 */ /* 0x000fe400028f1459 */
[----:B------:R-:W-:-:S02]  /*5180*/  CS2R R88, SRZ ;  /* 0x0000000000587805 */ /* 0x000fc4000001ff00 */
[----:B------:R-:W-:Y:S01]  /*5190*/  LOP3.LUT P5, RZ, R62, 0x4, RZ, 0xc0, !PT ;  /* 0x000000043eff7812 */ /* 0x000fe200078ac0ff */
[----:B------:R-:W4:Y:S04]  /*51a0*/  @!P1 LDG.E R107, desc[UR6][R40.64+0x380] ;  /* 0x00038006286b9981 */ /* 0x000f28000c1e1900 */
[----:B------:R-:W5:Y:S01]  /*51b0*/  @!P4 LDG.E R88, desc[UR6][R40.64] ;  /* 0x000000062858c981 */ /* 0x000f62000c1e1900 */
[----:B------:R-:W-:Y:S02]  /*51c0*/  ISETP.NE.AND P4, PT, R94, RZ, PT ;  /* 0x000000ff5e00720c */ /* 0x000fe40003f85270 */
[----:B------:R-:W-:Y:S01]  /*51d0*/  ISETP.NE.AND P3, PT, R99, RZ, PT ;  /* 0x000000ff6300720c */ /* 0x000fe20003f65270 */
[----:B------:R-:W4:Y:S01]  /*51e0*/  @!P0 LDG.E R108, desc[UR6][R40.64+0x400] ;  /* 0x00040006286c8981 */ /* 0x000f22000c1e1900 */
[----:B------:R-:W-:-:S03]  /*51f0*/  ISETP.NE.AND P2, PT, R100, RZ, PT ;  /* 0x000000ff6400720c */ /* 0x000fc60003f45270 */
[----:B------:R-:W4:Y:S04]  /*5200*/  @!P5 LDG.E R109, desc[UR6][R40.64+0x480] ;  /* 0x00048006286dd981 */ /* 0x000f28000c1e1900 */
[----:B------:R-:W4:Y:S04]  /*5210*/  @!P6 LDG.E R110, desc[UR6][R40.64+0x500] ;  /* 0x00050006286ee981 */ /* 0x000f28000c1e1900 */
[----:B------:R-:W2:Y:S01]  /*5220*/  @!P4 LDG.E R89, desc[UR6][R40.64+0x80] ;  /* 0x000080062859c981 */ /* 0x000ea2000c1e1900 */
[----:B------:R-:W-:Y:S02]  /*5230*/  ISETP.NE.AND P4, PT, R95, RZ, PT ;  /* 0x000000ff5f00720c */ /* 0x000fe40003f85270 */
[----:B------:R-:W-:Y:S01]  /*5240*/  ISETP.NE.AND P1, PT, R101, RZ, PT ;  /* 0x000000ff6500720c */ /* 0x000fe20003f25270 */
[----:B------:R-:W4:Y:S01]  /*5250*/  @!P3 LDG.E R112, desc[UR6][R40.64+0x600] ;  /* 0x000600062870b981 */ /* 0x000f22000c1e1900 */
[----:B------:R-:W-:-:S03]  /*5260*/  ISETP.NE.AND P0, PT, R105, RZ, PT ;  /* 0x000000ff6900720c */ /* 0x000fc60003f05270 */
[----:B------:R-:W4:Y:S04]  /*5270*/  @!P2 LDG.E R113, desc[UR6][R40.64+0x680] ;  /* 0x000680062871a981 */ /* 0x000f28000c1e1900 */
[----:B------:R-:W4:Y:S04]  /*5280*/  LDG.E R86, desc[UR6][R86.64] ;  /* 0x0000000656567981 */ /* 0x000f28000c1e1900 */
[----:B------:R-:W3:Y:S01]  /*5290*/  @!P4 LDG.E R102, desc[UR6][R40.64+0x100] ;  /* 0x000100062866c981 */ /* 0x000ee2000c1e1900 */
[----:B------:R-:W-:-:S03]  /*52a0*/  ISETP.NE.AND P4, PT, R96, RZ, PT ;  /* 0x000000ff6000720c */ /* 0x000fc60003f85270 */
[----:B------:R-:W4:Y:S04]  /*52b0*/  @!P1 LDG.E R114, desc[UR6][R40.64+0x700] ;  /* 0x0007000628729981 */ /* 0x000f28000c1e1900 */
[----:B------:R-:W4:Y:S06]  /*52c0*/  @!P0 LDG.E R115, desc[UR6][R40.64+0x780] ;  /* 0x0007800628738981 */ /* 0x000f2c000c1e1900 */
[----:B------:R-:W4:Y:S01]  /*52d0*/  @!P4 LDG.E R93, desc[UR6][R40.64+0x180] ;  /* 0x00018006285dc981 */ /* 0x000f22000c1e1900 */
[----:B------:R-:W-:-:S13]  /*52e0*/  ISETP.NE.AND P4, PT, R97, RZ, PT ;  /* 0x000000ff6100720c */ /* 0x000fda0003f85270 */
[----:B------:R-:W4:Y:S01]  /*52f0*/  @!P4 LDG.E R104, desc[UR6][R40.64+0x200] ;  /* 0x000200062868c981 */ /* 0x000f22000c1e1900 */
[----:B------:R-:W-:-:S13]  /*5300*/  ISETP.NE.AND P4, PT, R98, RZ, PT ;  /* 0x000000ff6200720c */ /* 0x000fda0003f85270 */
[----:B------:R-:W4:Y:S01]  /*5310*/  @!P4 LDG.E R111, desc[UR6][R40.64+0x580] ;  /* 0x00058006286fc981 */ /* 0x000f22000c1e1900 */
[----:B------:R-:W0:Y:S03]  /*5320*/  S2R R157, SR_TID.X ;  /* 0x00000000009d7919 */ /* 0x000e260000002100 */
[----:B-----5:R-:W-:Y:S04]  /*5330*/  STS [R61], R88 ;  /* 0x000000583d007388 */ /* 0x020fe80000000800 */
[----:B--2---:R-:W-:Y:S04]  /*5340*/  STS [R60+0x80], R89 ;  /* 0x000080593c007388 */ /* 0x004fe80000000800 */
[----:B---3--:R-:W-:Y:S04]  /*5350*/  STS [R59+0x100], R102 ;  /* 0x000100663b007388 */ /* 0x008fe80000000800 */
[----:B----4-:R0:W-:Y:S04]  /*5360*/  STS [R58+0x180], R93 ;  /* 0x0001805d3a007388 */ /* 0x0101e80000000800 */
        /* <DEDUP_REMOVED lines=8> */
[----:B-1----:R1:W-:Y:S04]  /*53f0*/  STS [R49+0x600], R112 ;  /* 0x0006007031007388 */ /* 0x0023e80000000800 */
[----:B------:R2:W-:Y:S04]  /*5400*/  STS [R48+0x680], R113 ;  /* 0x0006807130007388 */ /* 0x0005e80000000800 */
[----:B------:R-:W-:Y:S04]  /*5410*/  STS [R47+0x700], R114 ;  /* 0x000700722f007388 */ /* 0x000fe80000000800 */
[----:B------:R-:W-:Y:S01]  /*5420*/  STS [R46+0x780], R115 ;  /* 0x000780732e007388 */ /* 0x000fe20000000800 */
[----:B------:R-:W-:-:S03]  /*5430*/  NOP ;  /* 0x0000000000007918 */ /* 0x000fc60000000000 */
[----:B------:R-:W3:Y:S01]  /*5440*/  LDS R41, [R45+0x3c] ;  /* 0x00003c002d297984 */ /* 0x000ee20000000800 */
[----:B0-----:R-:W-:-:S03]  /*5450*/  SHF.L.U32 R93, R157, 0x4, RZ ;  /* 0x000000049d5d7819 */ /* 0x001fc600000006ff */
[----:B------:R-:W0:Y:S02]  /*5460*/  LDS R46, [R45] ;  /* 0x000000002d2e7984 */ /* 0x000e240000000800 */
[----:B-1----:R-:W-:-:S05]  /*5470*/  VIADD R49, R93, 0xf ;  /* 0x0000000f5d317836 */ /* 0x002fca0000000000 */
[----:B------:R-:W-:Y:S01]  /*5480*/  ISETP.GE.U32.AND P5, PT, R49, R64, PT ;  /* 0x000000403100720c */ /* 0x000fe20003fa6070 */
[----:B------:R-:W-:-:S04]  /*5490*/  FMUL.FTZ R40, R86, 1.4426950216293334961 ;  /* 0x3fb8aa3b56287820 */ /* 0x000fc80000410000 */
[C---:B------:R-:W-:Y:S01]  /*54a0*/  FMUL.FTZ R52, R40.reuse, R25 ;  /* 0x0000001928347220 */ /* 0x040fe20000410000 */
[----:B--2---:R-:W-:Y:S01]  /*54b0*/  FMUL.FTZ R48, R40, R44 ;  /* 0x0000002c28307220 */ /* 0x004fe20000410000 */
[----:B---3--:R-:W-:-:S05]  /*54c0*/  FMUL.FTZ R41, R2, R41 ;  /* 0x0000002902297220 */ /* 0x008fca0000410000 */
[----:B------:R-:W-:Y:S02]  /*54d0*/  FSEL R111, R41, RZ, !P5 ;  /* 0x000000ff296f7208 */ /* 0x000fe40006800000 */
[----:B------:R-:W1:Y:S01]  /*54e0*/  LDS R41, [R45+0x4] ;  /* 0x000004002d297984 */ /* 0x000e620000000800 */
[----:B------:R-:W2:Y:S08]  /*54f0*/  MUFU.EX2 R52, R52 ;  /* 0x0000003400347308 */ /* 0x000eb00000000800 */
[----:B------:R-:W3:Y:S01]  /*5500*/  MUFU.EX2 R48, R48 ;  /* 0x0000003000307308 */ /* 0x000ee20000000800 */
[----:B0-----:R-:W-:Y:S01]  /*5510*/  FMUL.FTZ R46, R143, R46 ;  /* 0x0000002e8f2e7220 */ /* 0x001fe20000410000 */
[----:B------:R-:W-:Y:S01]  /*5520*/  VIADD R47, R93, 0x1 ;  /* 0x000000015d2f7836 */ /* 0x000fe20000000000 */
[----:B--2---:R-:W-:-:S02]  /*5530*/  FSEL R110, R52, 1, !P5 ;  /* 0x3f800000346e7808 */ /* 0x004fc40006800000 */
[----:B------:R-:W-:-:S04]  /*5540*/  ISETP.GE.U32.AND P5, PT, R93, R64, PT ;  /* 0x000000405d00720c */ /* 0x000fc80003fa6070 */
[----:B------:R-:W-:Y:S02]  /*5550*/  FSEL R113, R46, RZ, !P5 ;  /* 0x000000ff2e717208 */ /* 0x000fe40006800000 */
[----:B---3--:R-:W-:Y:S02]  /*5560*/  FSEL R112, R48, 1, !P5 ;  /* 0x3f80000030707808 */ /* 0x008fe40006800000 */
[----:B------:R-:W-:Y:S01]  /*5570*/  ISETP.GE.U32.AND P5, PT, R47, R64, PT ;  /* 0x000000402f00720c */ /* 0x000fe20003fa6070 */
[----:B-1----:R-:W-:-:S05]  /*5580*/  FMUL.FTZ R41, R142, R41 ;  /* 0x000000298e297220 */ /* 0x002fca0000410000 */
[----:B------:R-:W-:Y:S02]  /*5590*/  FSEL R115, R41, RZ, !P5 ;  /* 0x000000ff29737208 */ /* 0x000fe40006800000 */
[----:B------:R-:W0:Y:S01]  /*55a0*/  LDS R41, [R45+0x8] ;  /* 0x000008002d297984 */ /* 0x000e220000000800 */
[----:B------:R-:W-:-:S06]  /*55b0*/  FMUL.FTZ R46, R40, R39 ;  /* 0x00000027282e7220 */ /* 0x000fcc0000410000 */
[----:B------:R-:W1:Y:S01]  /*55c0*/  MUFU.EX2 R46, R46 ;  /* 0x0000002e002e7308 */ /* 0x000e620000000800 */
[----:B------:R-:W-:Y:S02]  /*55d0*/  IADD3 R47, R93, 0x2, RZ ;  /* 0x000000025d2f7810 */ /* 0x000fe40007ffe0ff */
[----:B-1----:R-:W-:Y:S02]  /*55e0*/  FSEL R114, R46, 1, !P5 ;  /* 0x3f8000002e727808 */ /* 0x002fe40006800000 */
[----:B------:R-:W-:Y:S01]  /*55f0*/  ISETP.GE.U32.AND P5, PT, R47, R64, PT ;  /* 0x000000402f00720c */ /* 0x000fe20003fa6070 */
[----:B------:R-:W1:Y:S01]  /*5600*/  LDS R46, [R45+0x10] ;  /* 0x000010002d2e7984 */ /* 0x000e620000000800 */
[----:B0-----:R-:W-:-:S05]  /*5610*/  FMUL.FTZ R41, R144, R41 ;  /* 0x0000002990297220 */ /* 0x001fca0000410000 */
[----:B------:R-:W-:Y:S02]  /*5620*/  FSEL R117, R41, RZ, !P5 ;  /* 0x000000ff29757208 */ /* 0x000fe40006800000 */
[----:B------:R-:W0:Y:S01]  /*5630*/  LDS R41, [R45+0xc] ;  /* 0x00000c002d297984 */ /* 0x000e220000000800 */
[C---:B------:R-:W-:Y:S01]  /*5640*/  FMUL.FTZ R48, R40.reuse, R38 ;  /* 0x0000002628307220 */ /* 0x040fe20000410000 */
[----:B------:R-:W-:-:S05]  /*5650*/  FMUL.FTZ R49, R40, R37 ;  /* 0x0000002528317220 */ /* 0x000fca0000410000 */
[----:B------:R-:W2:Y:S01]  /*5660*/  MUFU.EX2 R48, R48 ;  /* 0x0000003000307308 */ /* 0x000ea20000000800 */
[----:B------:R-:W-:-:S07]  /*5670*/  VIADD R47, R93, 0x3 ;  /* 0x000000035d2f7836 */ /* 0x000fce0000000000 */
[----:B------:R-:W3:Y:S01]  /*5680*/  MUFU.EX2 R49, R49 ;  /* 0x0000003100317308 */ /* 0x000ee20000000800 */
[----:B--2---:R-:W-:Y:S02]  /*5690*/  FSEL R116, R48, 1, !P5 ;  /* 0x3f80000030747808 */ /* 0x004fe40006800000 */
[----:B------:R-:W-:Y:S01]  /*56a0*/  ISETP.GE.U32.AND P5, PT, R47, R64, PT ;  /* 0x000000402f00720c */ /* 0x000fe20003fa6070 */
[----:B------:R-:W-:Y:S01]  /*56b0*/  FMUL.FTZ R47, R40, R36 ;  /* 0x00000024282f7220 */ /* 0x000fe20000410000 */
[----:B-1----:R-:W-:Y:S01]  /*56c0*/  FMUL.FTZ R46, R145, R46 ;  /* 0x0000002e912e7220 */ /* 0x002fe20000410000 */
[----:B0-----:R-:W-:-:S05]  /*56d0*/  FMUL.FTZ R41, R8, R41 ;  /* 0x0000002908297220 */ /* 0x001fca0000410000 */
[----:B------:R-:W-:Y:S01]  /*56e0*/  FSEL R119, R41, RZ, !P5 ;  /* 0x000000ff29777208 */ /* 0x000fe20006800000 */
[----:B------:R-:W-:Y:S01]  /*56f0*/  VIADD R41, R93, 0x4 ;  /* 0x000000045d297836 */ /* 0x000fe20000000000 */
[----:B---3--:R-:W-:Y:S01]  /*5700*/  FSEL R118, R49, 1, !P5 ;  /* 0x3f80000031767808 */ /* 0x008fe20006800000 */
[----:B------:R-:W0:Y:S03]  /*5710*/  MUFU.EX2 R47, R47 ;  /* 0x0000002f002f7308 */ /* 0x000e260000000800 */
[----:B------:R-:W-:-:S04]  /*5720*/  ISETP.GE.U32.AND P5, PT, R41, R64, PT ;  /* 0x000000402900720c */ /* 0x000fc80003fa6070 */
[----:B------:R-:W-:Y:S02]  /*5730*/  FSEL R121, R46, RZ, !P5 ;  /* 0x000000ff2e797208 */ /* 0x000fe40006800000 */
[----:B------:R-:W1:Y:S01]  /*5740*/  LDS R46, [R45+0x14] ;  /* 0x000014002d2e7984 */ /* 0x000e620000000800 */
[----:B------:R-:W-:Y:S02]  /*5750*/  IADD3 R41, R93, 0x5, RZ ;  /* 0x000000055d297810 */ /* 0x000fe40007ffe0ff */
[----:B0-----:R-:W-:Y:S02]  /*5760*/  FSEL R120, R47, 1, !P5 ;  /* 0x3f8000002f787808 */ /* 0x001fe40006800000 */
[----:B------:R-:W-:Y:S02]  /*5770*/  ISETP.GE.U32.AND P5, PT, R41, R64, PT ;  /* 0x000000402900720c */ /* 0x000fe40003fa6070 */
[----:B------:R-:W0:Y:S01]  /*5780*/  LDS R41, [R45+0x18] ;  /* 0x000018002d297984 */ /* 0x000e220000000800 */
[----:B------:R-:W-:-:S06]  /*5790*/  FMUL.FTZ R48, R40, R35 ;  /* 0x0000002328307220 */ /* 0x000fcc0000410000 */
[----:B------:R-:W2:Y:S01]  /*57a0*/  MUFU.EX2 R48, R48 ;  /* 0x0000003000307308 */ /* 0x000ea20000000800 */
[----:B------:R-:W-:Y:S02]  /*57b0*/  VIADD R47, R93, 0x6 ;  /* 0x000000065d2f7836 */ /* 0x000fe40000000000 */
[----:B-1----:R-:W-:-:S05]  /*57c0*/  FMUL.FTZ R46, R7, R46 ;  /* 0x0000002e072e7220 */ /* 0x002fca0000410000 */
[----:B------:R-:W-:Y:S01]  /*57d0*/  FSEL R123, R46, RZ, !P5 ;  /* 0x000000ff2e7b7208 */ /* 0x000fe20006800000 */
[----:B------:R-:W-:Y:S01]  /*57e0*/  FMUL.FTZ R46, R40, R34 ;  /* 0x00000022282e7220 */ /* 0x000fe20000410000 */
[----:B--2---:R-:W-:-:S05]  /*57f0*/  FSEL R122, R48, 1, !P5 ;  /* 0x3f800000307a7808 */ /* 0x004fca0006800000 */
[----:B------:R-:W1:Y:S01]  /*5800*/  MUFU.EX2 R46, R46 ;  /* 0x0000002e002e7308 */ /* 0x000e620000000800 */
[----:B0-----:R-:W-:Y:S01]  /*5810*/  FMUL.FTZ R41, R146, R41 ;  /* 0x0000002992297220 */ /* 0x001fe20000410000 */
[----:B------:R-:W-:-:S04]  /*5820*/  ISETP.GE.U32.AND P5, PT, R47, R64, PT ;  /* 0x000000402f00720c */ /* 0x000fc80003fa6070 */
[----:B------:R-:W-:Y:S02]  /*5830*/  FSEL R125, R41, RZ, !P5 ;  /* 0x000000ff297d7208 */ /* 0x000fe40006800000 */
[----:B------:R-:W0:Y:S01]  /*5840*/  LDS R41, [R45+0x1c] ;  /* 0x00001c002d297984 */ /* 0x000e220000000800 */
[----:B-1----:R-:W-:-:S03]  /*5850*/  FSEL R124, R46, 1, !P5 ;  /* 0x3f8000002e7c7808 */ /* 0x002fc60006800000 */
[----:B------:R-:W1:Y:S01]  /*5860*/  LDS R46, [R45+0x20] ;  /* 0x000020002d2e7984 */ /* 0x000e620000000800 */
[----:B------:R-:W-:Y:S01]  /*5870*/  FMUL.FTZ R48, R40, R33 ;  /* 0x0000002128307220 */ /* 0x000fe20000410000 */
[----:B------:R-:W-:-:S05]  /*5880*/  VIADD R47, R93, 0x7 ;  /* 0x000000075d2f7836 */ /* 0x000fca0000000000 */
[----:B------:R-:W2:Y:S01]  /*5890*/  MUFU.EX2 R48, R48 ;  /* 0x0000003000307308 */ /* 0x000ea20000000800 */
[----:B------:R-:W-:Y:S01]  /*58a0*/  ISETP.GE.U32.AND P5, PT, R47, R64, PT ;  /* 0x000000402f00720c */ /* 0x000fe20003fa6070 */
[----:B------:R-:W-:-:S06]  /*58b0*/  FMUL.FTZ R47, R40, R32 ;  /* 0x00000020282f7220 */ /* 0x000fcc0000410000 */
[----:B------:R-:W3:Y:S01]  /*58c0*/  MUFU.EX2 R47, R47 ;  /* 0x0000002f002f7308 */ /* 0x000ee20000000800 */
[----:B0-----:R-:W-:Y:S01]  /*58d0*/  FMUL.FTZ R41, R6, R41 ;  /* 0x0000002906297220 */ /* 0x001fe20000410000 */
[----:B--2---:R-:W-:-:S04]  /*58e0*/  FSEL R126, R48, 1, !P5 ;  /* 0x3f800000307e7808 */ /* 0x004fc80006800000 */
[----:B------:R-:W-:Y:S02]  /*58f0*/  FSEL R127, R41, RZ, !P5 ;  /* 0x000000ff297f7208 */ /* 0x000fe40006800000 */
[----:B------:R-:W-:Y:S01]  /*5900*/  IADD3 R41, R93, 0x8, RZ ;  /* 0x000000085d297810 */ /* 0x000fe20007ffe0ff */
[----:B-1----:R-:W-:-:S03]  /*5910*/  FMUL.FTZ R46, R147, R46 ;  /* 0x0000002e932e7220 */ /* 0x002fc60000410000 */
[----:B------:R-:W-:-:S04]  /*5920*/  ISETP.GE.U32.AND P5, PT, R41, R64, PT ;  /* 0x000000402900720c */ /* 0x000fc80003fa6070 */
[----:B------:R-:W-:Y:S02]  /*5930*/  FSEL R129, R46, RZ, !P5 ;  /* 0x000000ff2e817208 */ /* 0x000fe40006800000 */
[----:B------:R-:W0:Y:S01]  /*5940*/  LDS R46, [R45+0x24] ;  /* 0x000024002d2e7984 */ /* 0x000e220000000800 */
[----:B------:R-:W-:Y:S01]  /*5950*/  VIADD R41, R93, 0x9 ;  /* 0x000000095d297836 */ /* 0x000fe20000000000 */
[----:B---3--:R-:W-:-:S04]  /*5960*/  FSEL R128, R47, 1, !P5 ;  /* 0x3f8000002f807808 */ /* 0x008fc80006800000 */
[----:B------:R-:W-:Y:S02]  /*5970*/  ISETP.GE.U32.AND P5, PT, R41, R64, PT ;  /* 0x000000402900720c */ /* 0x000fe40003fa6070 */
[----:B------:R-:W1:Y:S01]  /*5980*/  LDS R41, [R45+0x28] ;  /* 0x000028002d297984 */ /* 0x000e620000000800 */
[----:B------:R-:W-:-:S06]  /*5990*/  FMUL.FTZ R48, R40, R31 ;  /* 0x0000001f28307220 */ /* 0x000fcc0000410000 */
[----:B------:R-:W2:Y:S01]  /*59a0*/  MUFU.EX2 R48, R48 ;  /* 0x0000003000307308 */ /* 0x000ea20000000800 */
[----:B------:R-:W-:Y:S02]  /*59b0*/  VIADD R47, R93, 0xa ;  /* 0x0000000a5d2f7836 */ /* 0x000fe40000000000 */
[----:B0-----:R-:W-:-:S05]  /*59c0*/  FMUL.FTZ R46, R5, R46 ;  /* 0x0000002e052e7220 */ /* 0x001fca0000410000 */
[----:B------:R-:W-:Y:S01]  /*59d0*/  FSEL R131, R46, RZ, !P5 ;  /* 0x000000ff2e837208 */ /* 0x000fe20006800000 */
[----:B------:R-:W-:Y:S01]  /*59e0*/  FMUL.FTZ R46, R40, R30 ;  /* 0x0000001e282e7220 */ /* 0x000fe20000410000 */
[----:B--2---:R-:W-:Y:S01]  /*59f0*/  FSEL R130, R48, 1, !P5 ;  /* 0x3f80000030827808 */ /* 0x004fe20006800000 */
[----:B-1----:R-:W-:Y:S01]  /*5a00*/  FMUL.FTZ R41, R148, R41 ;  /* 0x0000002994297220 */ /* 0x002fe20000410000 */
[----:B------:R-:W-:-:S03]  /*5a10*/  ISETP.GE.U32.AND P5, PT, R47, R64, PT ;  /* 0x000000402f00720c */ /* 0x000fc60003fa6070 */
[----:B------:R-:W0:Y:S01]  /*5a20*/  MUFU.EX2 R46, R46 ;  /* 0x0000002e002e7308 */ /* 0x000e220000000800 */
[----:B------:R-:W-:Y:S02]  /*5a30*/  FSEL R133, R41, RZ, !P5 ;  /* 0x000000ff29857208 */ /* 0x000fe40006800000 */
[----:B------:R-:W1:Y:S01]  /*5a40*/  LDS R41, [R45+0x2c] ;  /* 0x00002c002d297984 */ /* 0x000e620000000800 */
[----:B0-----:R-:W-:-:S03]  /*5a50*/  FSEL R132, R46, 1, !P5 ;  /* 0x3f8000002e847808 */ /* 0x001fc60006800000 */
[----:B------:R-:W0:Y:S01]  /*5a60*/  LDS R46, [R45+0x30] ;  /* 0x000030002d2e7984 */ /* 0x000e220000000800 */
[----:B------:R-:W-:Y:S01]  /*5a70*/  FMUL.FTZ R48, R40, R29 ;  /* 0x0000001d28307220 */ /* 0x000fe20000410000 */
[----:B------:R-:W-:-:S05]  /*5a80*/  IADD3 R47, R93, 0xb, RZ ;  /* 0x0000000b5d2f7810 */ /* 0x000fca0007ffe0ff */
[----:B------:R-:W2:Y:S01]  /*5a90*/  MUFU.EX2 R48, R48 ;  /* 0x0000003000307308 */ /* 0x000ea20000000800 */
[----:B------:R-:W-:Y:S02]  /*5aa0*/  P2R R97, PR, RZ, 0x40 ;  /* 0x00000040ff617803 */ /* 0x000fe40000000000 */
[----:B------:R-:W-:Y:S02]  /*5ab0*/  ISETP.GE.U32.AND P5, PT, R47, R64, PT ;  /* 0x000000402f00720c */ /* 0x000fe40003fa6070 */
[----:B------:R-:W-:-:S04]  /*5ac0*/  LOP3.LUT P6, RZ, R62, 0x8, RZ, 0xc0, !PT ;  /* 0x000000083eff7812 */ /* 0x000fc800078cc0ff */
[----:B------:R-:W-:Y:S01]  /*5ad0*/  P2R R95, PR, RZ, 0x40 ;  /* 0x00000040ff5f7803 */ /* 0x000fe20000000000 */
[----:B-1----:R-:W-:Y:S01]  /*5ae0*/  FMUL.FTZ R41, R4, R41 ;  /* 0x0000002904297220 */ /* 0x002fe20000410000 */
[----:B------:R-:W-:-:S04]  /*5af0*/  LOP3.LUT P6, RZ, R62, 0x10, RZ, 0xc0, !PT ;  /* 0x000000103eff7812 */ /* 0x000fc800078cc0ff */
[----:B------:R-:W-:Y:S01]  /*5b00*/  FSEL R135, R41, RZ, !P5 ;  /* 0x000000ff29877208 */ /* 0x000fe20006800000 */
[----:B------:R-:W-:Y:S01]  /*5b10*/  VIADD R41, R93, 0xc ;  /* 0x0000000c5d297836 */ /* 0x000fe20000000000 */
[----:B--2---:R-:W-:Y:S02]  /*5b20*/  FSEL R134, R48, 1, !P5 ;  /* 0x3f80000030867808 */ /* 0x004fe40006800000 */
[----:B------:R-:W-:Y:S02]  /*5b30*/  P2R R94, PR, RZ, 0x40 ;  /* 0x00000040ff5e7803 */ /* 0x000fe40000000000 */
[----:B------:R-:W-:Y:S02]  /*5b40*/  ISETP.GE.U32.AND P5, PT, R41, R64, PT ;  /* 0x000000402900720c */ /* 0x000fe40003fa6070 */
[----:B------:R-:W-:Y:S01]  /*5b50*/  LOP3.LUT P6, RZ, R62, 0x20, RZ, 0xc0, !PT ;  /* 0x000000203eff7812 */ /* 0x000fe200078cc0ff */
[----:B0-----:R-:W-:-:S03]  /*5b60*/  FMUL.FTZ R46, R149, R46 ;  /* 0x0000002e952e7220 */ /* 0x001fc60000410000 */
[----:B------:R-:W-:Y:S02]  /*5b70*/  P2R R96, PR, RZ, 0x40 ;  /* 0x00000040ff607803 */ /* 0x000fe40000000000 */
[----:B------:R-:W-:Y:S02]  /*5b80*/  LOP3.LUT P6, RZ, R62, 0x40, RZ, 0xc0, !PT ;  /* 0x000000403eff7812 */ /* 0x000fe400078cc0ff */
[----:B------:R-:W-:Y:S02]  /*5b90*/  FSEL R137, R46, RZ, !P5 ;  /* 0x000000ff2e897208 */ /* 0x000fe40006800000 */
[----:B------:R-:W0:Y:S01]  /*5ba0*/  LDS R46, [R45+0x34] ;  /* 0x000034002d2e7984 */ /* 0x000e220000000800 */
[----:B------:R-:W-:Y:S02]  /*5bb0*/  P2R R98, PR, RZ, 0x40 ;  /* 0x00000040ff627803 */ /* 0x000fe40000000000 */
[----:B------:R-:W-:-:S04]  /*5bc0*/  LOP3.LUT P6, RZ, R62, 0x80, RZ, 0xc0, !PT ;  /* 0x000000803eff7812 */ /* 0x000fc800078cc0ff */
[----:B------:R-:W-:Y:S02]  /*5bd0*/  P2R R99, PR, RZ, 0x40 ;  /* 0x00000040ff637803 */ /* 0x000fe40000000000 */
[----:B------:R-:W-:Y:S01]  /*5be0*/  LOP3.LUT P6, RZ, R62, 0x100, RZ, 0xc0, !PT ;  /* 0x000001003eff7812 */ /* 0x000fe200078cc0ff */
[----:B------:R-:W-:-:S03]  /*5bf0*/  FMUL.FTZ R47, R40, R28 ;  /* 0x0000001c282f7220 */ /* 0x000fc60000410000 */
[----:B------:R-:W-:Y:S02]  /*5c00*/  P2R R100, PR, RZ, 0x40 ;  /* 0x00000040ff647803 */ /* 0x000fe40000000000 */
[----:B------:R-:W-:Y:S01]  /*5c10*/  LOP3.LUT P6, RZ, R62, 0x200, RZ, 0xc0, !PT ;  /* 0x000002003eff7812 */ /* 0x000fe200078cc0ff */
[----:B------:R-:W-:-:S03]  /*5c20*/  FMUL.FTZ R48, R40, R27 ;  /* 0x0000001b28307220 */ /* 0x000fc60000410000 */
[----:B------:R-:W-:Y:S02]  /*5c30*/  P2R R101, PR, RZ, 0x40 ;  /* 0x00000040ff657803 */ /* 0x000fe40000000000 */
[C---:B------:R-:W-:Y:S01]  /*5c40*/  LOP3.LUT P6, RZ, R62.reuse, 0x400, RZ, 0xc0, !PT ;  /* 0x000004003eff7812 */ /* 0x040fe200078cc0ff */
[----:B------:R-:W1:Y:S03]  /*5c50*/  MUFU.EX2 R47, R47 ;  /* 0x0000002f002f7308 */ /* 0x000e660000000800 */
[----:B------:R-:W-:Y:S02]  /*5c60*/  P2R R105, PR, RZ, 0x40 ;  /* 0x00000040ff697803 */ /* 0x000fe40000000000 */
[----:B------:R-:W-:-:S03]  /*5c70*/  LOP3.LUT P6, RZ, R62, 0x800, RZ, 0xc0, !PT ;  /* 0x000008003eff7812 */ /* 0x000fc600078cc0ff */
[----:B------:R-:W2:Y:S01]  /*5c80*/  MUFU.EX2 R48, R48 ;  /* 0x0000003000307308 */ /* 0x000ea20000000800 */
[----:B------:R-:W-:Y:S02]  /*5c90*/  IMAD.MOV.U32 R52, RZ, RZ, RZ ;  /* 0x000000ffff347224 */ /* 0x000fe400078e00ff */
[----:B------:R-:W-:Y:S01]  /*5ca0*/  VIADD R41, R93, 0xd ;  /* 0x0000000d5d297836 */ /* 0x000fe20000000000 */
[----:B-1----:R-:W-:-:S06]  /*5cb0*/  FSEL R136, R47, 1, !P5 ;  /* 0x3f8000002f887808 */ /* 0x002fcc0006800000 */
[----:B------:R-:W3:Y:S01]  /*5cc0*/  @!P6 LDG.E R52, desc[UR6][R42.64] ;  /* 0x000000062a34e981 */ /* 0x000ee2000c1e1900 */
[----:B0-----:R-:W-:Y:S01]  /*5cd0*/  FMUL.FTZ R46, R3, R46 ;  /* 0x0000002e032e7220 */ /* 0x001fe20000410000 */
[----:B------:R-:W-:Y:S02]  /*5ce0*/  ISETP.NE.AND P6, PT, R105, RZ, PT ;  /* 0x000000ff6900720c */ /* 0x000fe40003fc5270 */
[----:B------:R-:W-:Y:S02]  /*5cf0*/  ISETP.GE.U32.AND P5, PT, R41, R64, PT ;  /* 0x000000402900720c */ /* 0x000fe40003fa6070 */
[----:B------:R-:W-:Y:S01]  /*5d00*/  IADD3 R47, R93, 0xe, RZ ;  /* 0x0000000e5d2f7810 */ /* 0x000fe20007ffe0ff */
[----:B------:R-:W-:Y:S01]  /*5d10*/  IMAD.MOV.U32 R51, RZ, RZ, RZ ;  /* 0x000000ffff337224 */ /* 0x000fe200078e00ff */
[----:B--2---:R-:W-:Y:S01]  /*5d20*/  FSEL R138, R48, 1, !P5 ;  /* 0x3f800000308a7808 */ /* 0x004fe20006800000 */
[----:B------:R-:W0:Y:S01]  /*5d30*/  LDS R41, [R45+0x38] ;  /* 0x000038002d297984 */ /* 0x000e220000000800 */
[----:B------:R-:W-:-:S02]  /*5d40*/  FSEL R139, R46, RZ, !P5 ;  /* 0x000000ff2e8b7208 */ /* 0x000fc40006800000 */
[----:B------:R-:W-:Y:S02]  /*5d50*/  ISETP.GE.U32.AND P5, PT, R47, R64, PT ;  /* 0x000000402f00720c */ /* 0x000fe40003fa6070 */
[----:B------:R-:W-:-:S06]  /*5d60*/  CS2R R46, SRZ ;  /* 0x00000000002e7805 */ /* 0x000fcc000001ff00 */
[----:B------:R-:W2:Y:S01]  /*5d70*/  @!P6 LDG.E R47, desc[UR6][R42.64+0x80] ;  /* 0x000080062a2fe981 */ /* 0x000ea2000c1e1900 */
[----:B------:R-:W-:-:S13]  /*5d80*/  ISETP.NE.AND P6, PT, R101, RZ, PT ;  /* 0x000000ff6500720c */ /* 0x000fda0003fc5270 */
[----:B------:R-:W4:Y:S01]  /*5d90*/  @!P6 LDG.E R46, desc[UR6][R42.64+0x100] ;  /* 0x000100062a2ee981 */ /* 0x000f22000c1e1900 */
[----:B------:R-:W-:Y:S02]  /*5da0*/  ISETP.NE.AND P6, PT, R100, RZ, PT ;  /* 0x000000ff6400720c */ /* 0x000fe40003fc5270 */
[----:B------:R-:W-:-:S11]  /*5db0*/  CS2R R48, SRZ ;  /* 0x0000000000307805 */ /* 0x000fd6000001ff00 */
[----:B------:R-:W5:Y:S01]  /*5dc0*/  @!P6 LDG.E R51, desc[UR6][R42.64+0x180] ;  /* 0x000180062a33e981 */ /* 0x000f62000c1e1900 */
[----:B------:R-:W-:-:S13]  /*5dd0*/  ISETP.NE.AND P6, PT, R99, RZ, PT ;  /* 0x000000ff6300720c */ /* 0x000fda0003fc5270 */
[----:B------:R-:W5:Y:S01]  /*5de0*/  @!P6 LDG.E R48, desc[UR6][R42.64+0x200] ;  /* 0x000200062a30e981 */ /* 0x000f62000c1e1900 */
[----:B------:R-:W-:-:S13]  /*5df0*/  ISETP.NE.AND P6, PT, R98, RZ, PT ;  /* 0x000000ff6200720c */ /* 0x000fda0003fc5270 */
[----:B------:R-:W5:Y:S01]  /*5e00*/  @!P6 LDG.E R49, desc[UR6][R42.64+0x280] ;  /* 0x000280062a31e981 */ /* 0x000f62000c1e1900 */
[----:B------:R-:W-:Y:S02]  /*5e10*/  ISETP.NE.AND P6, PT, R96, RZ, PT ;  /* 0x000000ff6000720c */ /* 0x000fe40003fc5270 */
[----:B------:R-:W-:Y:S01]  /*5e20*/  MOV R96, RZ ;  /* 0x000000ff00607202 */ /* 0x000fe20000000f00 */
[----:B------:R-:W-:Y:S01]  /*5e30*/  FMUL.FTZ R40, R40, R26 ;  /* 0x0000001a28287220 */ /* 0x000fe20000410000 */
[----:B------:R-:W-:-:S09]  /*5e40*/  CS2R R88, SRZ ;  /* 0x0000000000587805 */ /* 0x000fd2000001ff00 */
[----:B------:R-:W5:Y:S01]  /*5e50*/  @!P6 LDG.E R96, desc[UR6][R42.64+0x300] ;  /* 0x000300062a60e981 */ /* 0x000f62000c1e1900 */
[----:B------:R-:W-:Y:S01]  /*5e60*/  ISETP.NE.AND P6, PT, R94, RZ, PT ;  /* 0x000000ff5e00720c */ /* 0x000fe20003fc5270 */
[----:B------:R-:W1:Y:S01]  /*5e70*/  MUFU.EX2 R40, R40 ;  /* 0x0000002800287308 */ /* 0x000e620000000800 */
[----:B0-----:R-:W-:-:S11]  /*5e80*/  FMUL.FTZ R41, R150, R41 ;  /* 0x0000002996297220 */ /* 0x001fd60000410000 */
[----:B------:R-:W5:Y:S01]  /*5e90*/  @!P6 LDG.E R89, desc[UR6][R42.64+0x380] ;  /* 0x000380062a59e981 */ /* 0x000f62000c1e1900 */
[----:B------:R-:W-:Y:S02]  /*5ea0*/  ISETP.NE.AND P6, PT, R95, RZ, PT ;  /* 0x000000ff5f00720c */ /* 0x000fe40003fc5270 */
[----:B------:R-:W-:Y:S02]  /*5eb0*/  CS2R R94, SRZ ;  /* 0x00000000005e7805 */ /* 0x000fe4000001ff00 */
[----:B------:R-:W-:Y:S02]  /*5ec0*/  FSEL R141, R41, RZ, !P5 ;  /* 0x000000ff298d7208 */ /* 0x000fe40006800000 */
[----:B-1----:R-:W-:Y:S02]  /*5ed0*/  FSEL R140, R40, 1, !P5 ;  /* 0x3f800000288c7808 */ /* 0x002fe40006800000 */
[----:B------:R-:W-:Y:S01]  /*5ee0*/  LOP3.LUT P5, RZ, R62, 0x4, RZ, 0xc0, !PT ;  /* 0x000000043eff7812 */ /* 0x000fe200078ac0ff */
[----:B------:R-:W-:Y:S01]  /*5ef0*/  IMAD.MOV.U32 R45, RZ, RZ, RZ ;  /* 0x000000ffff2d7224 */ /* 0x000fe200078e00ff */
[----:B------:R-:W-:Y:S01]  /*5f00*/  CS2R R86, SRZ ;  /* 0x0000000000567805 */ /* 0x000fe2000001ff00 */
[----:B------:R-:W5:Y:S04]  /*5f10*/  @!P4 LDG.E R95, desc[UR6][R42.64+0x580] ;  /* 0x000580062a5fc981 */ /* 0x000f68000c1e1900 */
[----:B------:R-:W5:Y:S01]  /*5f20*/  @!P6 LDG.E R94, desc[UR6][R42.64+0x400] ;  /* 0x000400062a5ee981 */ /* 0x000f62000c1e1900 */
[----:B------:R-:W-:-:S02]  /*5f30*/  ISETP.NE.AND P6, PT, R97, RZ, PT ;  /* 0x000000ff6100720c */ /* 0x000fc40003fc5270 */
[----:B------:R-:W-:Y:S01]  /*5f40*/  CS2R R40, SRZ ;  /* 0x0000000000287805 */ /* 0x000fe2000001ff00 */
[----:B------:R-:W5:Y:S04]  /*5f50*/  @!P3 LDG.E R86, desc[UR6][R42.64+0x600] ;  /* 0x000600062a56b981 */ /* 0x000f68000c1e1900 */
[----:B------:R-:W5:Y:S04]  /*5f60*/  @!P5 LDG.E R45, desc[UR6][R42.64+0x480] ;  /* 0x000480062a2dd981 */ /* 0x000f68000c1e1900 */
[----:B------:R-:W5:Y:S04]  /*5f70*/  @!P2 LDG.E R87, desc[UR6][R42.64+0x680] ;  /* 0x000680062a57a981 */ /* 0x000f68000c1e1900 */
[----:B------:R-:W5:Y:S04]  /*5f80*/  @!P6 LDG.E R88, desc[UR6][R42.64+0x500] ;  /* 0x000500062a58e981 */ /* 0x000f68000c1e1900 */
[----:B------:R-:W5:Y:S04]  /*5f90*/  @!P1 LDG.E R40, desc[UR6][R42.64+0x700] ;  /* 0x000700062a289981 */ /* 0x000f68000c1e1900 */
[----:B------:R0:W5:Y:S01]  /*5fa0*/  @!P0 LDG.E R41, desc[UR6][R42.64+0x780] ;  /* 0x000780062a298981 */ /* 0x000162000c1e1900 */
[----:B------:R-:W1:Y:S01]  /*5fb0*/  S2UR UR5, SR_CgaCtaId ;  /* 0x00000000000579c3 */ /* 0x000e620000008800 */
[----:B------:R-:W-:Y:S01]  /*5fc0*/  IMAD.IADD R50, R63, 0x1, R155 ;  /* 0x000000013f327824 */ /* 0x000fe200078e029b */
[----:B------:R-:W-:-:S04]  /*5fd0*/  UMOV UR4, 0x400 ;  /* 0x0000040000047882 */ /* 0x000fc80000000000 */
[----:B------:R-:W-:Y:S01]  /*5fe0*/  LEA.HI.SX32 R50, R50, R50, 0x1b ;  /* 0x0000003232327211 */ /* 0x000fe200078fdaff */
[----:B-1----:R-:W-:-:S06]  /*5ff0*/  ULEA UR4, UR5, UR4, 0x18 ;  /* 0x0000000405047291 */ /* 0x002fcc000f8ec03f */
[----:B------:R-:W-:Y:S02]  /*6000*/  LEA R61, R50, UR4, 0x2 ;  /* 0x00000004323d7c11 */ /* 0x000fe4000f8e10ff */
[----:B------:R-:W-:-:S04]  /*6010*/  IADD3 R50, R63, R155, RZ ;  /* 0x0000009b3f327210 */ /* 0x000fc80007ffe0ff */
[C---:B0-----:R-:W-:Y:S01]  /*6020*/  IADD3 R43, R50.reuse, 0x60, RZ ;  /* 0x00000060322b7810 */ /* 0x041fe20007ffe0ff */
[C---:B------:R-:W-:Y:S02]  /*6030*/  VIADD R53, R50.reuse, 0x20 ;  /* 0x0000002032357836 */ /* 0x040fe40000000000 */
[C---:B------:R-:W-:Y:S01]  /*6040*/  VIADD R55, R50.reuse, 0x40 ;  /* 0x0000004032377836 */ /* 0x040fe20000000000 */
[-C--:B------:R-:W-:Y:S01]  /*6050*/  LEA.HI.SX32 R43, R43, R50.reuse, 0x1b ;  /* 0x000000322b2b7211 */ /* 0x080fe200078fdaff */
[C---:B------:R-:W-:Y:S01]  /*6060*/  VIADD R57, R50.reuse, 0x80 ;  /* 0x0000008032397836 */ /* 0x040fe20000000000 */
[-C--:B------:R-:W-:Y:S01]  /*6070*/  LEA.HI.SX32 R53, R53, R50.reuse, 0x1b ;  /* 0x0000003235357211 */ /* 0x080fe200078fdaff */
[----:B------:R-:W-:Y:S01]  /*6080*/  VIADD R59, R50, 0xa0 ;  /* 0x000000a0323b7836 */ /* 0x000fe20000000000 */
[-C--:B------:R-:W-:Y:S02]  /*6090*/  LEA.HI.SX32 R55, R55, R50.reuse, 0x1b ;  /* 0x0000003237377211 */ /* 0x080fe400078fdaff */
[----:B------:R-:W-:-:S02]  /*60a0*/  LEA.HI.SX32 R57, R57, R50, 0x1b ;  /* 0x0000003239397211 */ /* 0x000fc400078fdaff */
[----:B------:R-:W-:Y:S02]  /*60b0*/  LEA.HI.SX32 R56, R59, R50, 0x1b ;  /* 0x000000323b387211 */ /* 0x000fe400078fdaff */
[----:B------:R-:W-:Y:S01]  /*60c0*/  LEA R60, R53, UR4, 0x2 ;  /* 0x00000004353c7c11 */ /* 0x000fe2000f8e10ff */
[C---:B------:R-:W-:Y:S01]  /*60d0*/  VIADD R53, R50.reuse, 0xe0 ;  /* 0x000000e032357836 */ /* 0x040fe20000000000 */
[----:B------:R-:W-:Y:S02]  /*60e0*/  LEA R58, R43, UR4, 0x2 ;  /* 0x000000042b3a7c11 */ /* 0x000fe4000f8e10ff */
[----:B------:R-:W-:Y:S01]  /*60f0*/  LEA R59, R55, UR4, 0x2 ;  /* 0x00000004373b7c11 */ /* 0x000fe2000f8e10ff */
[C---:B------:R-:W-:Y:S01]  /*6100*/  VIADD R55, R50.reuse, 0x100 ;  /* 0x0000010032377836 */ /* 0x040fe20000000000 */
[----:B------:R-:W-:Y:S02]  /*6110*/  IADD3 R43, R50, 0xc0, RZ ;  /* 0x000000c0322b7810 */ /* 0x000fe40007ffe0ff */
[----:B------:R-:W-:-:S02]  /*6120*/  LEA R57, R57, UR4, 0x2 ;  /* 0x0000000439397c11 */ /* 0x000fc4000f8e10ff */
[C---:B------:R-:W-:Y:S01]  /*6130*/  IADD3 R97, R50.reuse, 0x120, RZ ;  /* 0x0000012032617810 */ /* 0x040fe20007ffe0ff */
[----:B------:R-:W-:Y:S01]  /*6140*/  VIADD R99, R50, 0x140 ;  /* 0x0000014032637836 */ /* 0x000fe20000000000 */
[----:B------:R-:W-:Y:S02]  /*6150*/  LEA R56, R56, UR4, 0x2 ;  /* 0x0000000438387c11 */ /* 0x000fe4000f8e10ff */
[-C--:B------:R-:W-:Y:S01]  /*6160*/  LEA.HI.SX32 R43, R43, R50.reuse, 0x1b ;  /* 0x000000322b2b7211 */ /* 0x080fe200078fdaff */
[C---:B------:R-:W-:Y:S01]  /*6170*/  VIADD R101, R50.reuse, 0x160 ;  /* 0x0000016032657836 */ /* 0x040fe20000000000 */
[-C--:B------:R-:W-:Y:S02]  /*6180*/  LEA.HI.SX32 R53, R53, R50.reuse, 0x1b ;  /* 0x0000003235357211 */ /* 0x080fe400078fdaff */
[-C--:B------:R-:W-:Y:S01]  /*6190*/  LEA.HI.SX32 R42, R55, R50.reuse, 0x1b ;  /* 0x00000032372a7211 */ /* 0x080fe200078fdaff */
[----:B------:R-:W-:Y:S01]  /*61a0*/  VIADD R103, R50, 0x1a0 ;  /* 0x000001a032677836 */ /* 0x000fe20000000000 */
[----:B------:R-:W-:-:S02]  /*61b0*/  LEA.HI.SX32 R97, R97, R50, 0x1b ;  /* 0x0000003261617211 */ /* 0x000fc400078fdaff */
[----:B------:R-:W-:Y:S02]  /*61c0*/  LEA R55, R43, UR4, 0x2 ;  /* 0x000000042b377c11 */ /* 0x000fe4000f8e10ff */
[----:B------:R-:W-:Y:S02]  /*61d0*/  ISETP.NE.AND P5, PT, R65, RZ, PT ;  /* 0x000000ff4100720c */ /* 0x000fe40003fa5270 */
[----:B------:R-:W-:Y:S02]  /*61e0*/  LEA R54, R53, UR4, 0x2 ;  /* 0x0000000435367c11 */ /* 0x000fe4000f8e10ff */
[-C--:B------:R-:W-:Y:S02]  /*61f0*/  LEA.HI.SX32 R99, R99, R50.reuse, 0x1b ;  /* 0x0000003263637211 */ /* 0x080fe400078fdaff */
[----:B------:R-:W-:Y:S01]  /*6200*/  LEA R53, R42, UR4, 0x2 ;  /* 0x000000042a357c11 */ /* 0x000fe2000f8e10ff */
[----:B------:R-:W-:Y:S01]  /*6210*/  IMAD R42, R155, 0x10, R63 ;  /* 0x000000109b2a7824 */ /* 0x000fe200078e023f */
[----:B------:R-:W-:-:S02]  /*6220*/  LEA.HI.SX32 R101, R101, R50, 0x1b ;  /* 0x0000003265657211 */ /* 0x000fc400078fdaff */
[-C--:B------:R-:W-:Y:S01]  /*6230*/  LEA.HI.SX32 R103, R103, R50.reuse, 0x1b ;  /* 0x0000003267677211 */ /* 0x080fe200078fdaff */
[----:B---3--:R0:W-:Y:S02]  /*6240*/  STS [R61+0x2100], R52 ;  /* 0x002100343d007388 */ /* 0x0081e40000000800 */
[----:B0-----:R-:W-:Y:S02]  /*6250*/  LEA R52, R97, UR4, 0x2 ;  /* 0x0000000461347c11 */ /* 0x001fe4000f8e10ff */
[----:B--2---:R0:W-:Y:S02]  /*6260*/  STS [R60+0x2180], R47 ;  /* 0x0021802f3c007388 */ /* 0x0041e40000000800 */
[----:B0-----:R-:W-:Y:S02]  /*6270*/  IADD3 R47, R50, 0x180, RZ ;  /* 0x00000180322f7810 */ /* 0x001fe40007ffe0ff */
[----:B----4-:R-:W-:Y:S02]  /*6280*/  STS [R59+0x2200], R46 ;  /* 0x0022002e3b007388 */ /* 0x010fe40000000800 */
[----:B------:R-:W-:-:S02]  /*6290*/  LEA.HI.SX32 R47, R47, R50, 0x1b ;  /* 0x000000322f2f7211 */ /* 0x000fc400078fdaff */
[----:B-----5:R0:W-:Y:S02]  /*62a0*/  STS [R58+0x2280], R51 ;  /* 0x002280333a007388 */ /* 0x0201e40000000800 */
[----:B0-----:R-:W-:Y:S02]  /*62b0*/  VIADD R51, R50, 0x1c0 ;  /* 0x000001c032337836 */ /* 0x001fe40000000000 */
[----:B------:R0:W-:Y:S03]  /*62c0*/  STS [R57+0x2300], R48 ;  /* 0x0023003039007388 */ /* 0x0001e60000000800 */
[----:B------:R-:W-:Y:S02]  /*62d0*/  LEA.HI.SX32 R43, R51, R50, 0x1b ;  /* 0x00000032332b7211 */ /* 0x000fe400078fdaff */
[----:B------:R-:W-:Y:S01]  /*62e0*/  LEA R51, R99, UR4, 0x2 ;  /* 0x0000000463337c11 */ /* 0x000fe2000f8e10ff */
[----:B------:R1:W-:Y:S01]  /*62f0*/  STS [R56+0x2380], R49 ;  /* 0x0023803138007388 */ /* 0x0003e20000000800 */
[----:B0-----:R-:W-:-:S02]  /*6300*/  LEA R48, R103, UR4, 0x2 ;  /* 0x0000000467307c11 */ /* 0x001fc4000f8e10ff */
[----:B-1----:R-:W-:Y:S01]  /*6310*/  IADD3 R49, R50, 0x1e0, RZ ;  /* 0x000001e032317810 */ /* 0x002fe20007ffe0ff */
[----:B------:R-:W-:Y:S03]  /*6320*/  STS [R55+0x2400], R96 ;  /* 0x0024006037007388 */ /* 0x000fe60000000800 */
[----:B------:R-:W-:Y:S02]  /*6330*/  LEA.HI.SX32 R46, R49, R50, 0x1b ;  /* 0x00000032312e7211 */ /* 0x000fe400078fdaff */
[----:B------:R-:W-:Y:S02]  /*6340*/  LEA R50, R101, UR4, 0x2 ;  /* 0x0000000465327c11 */ /* 0x000fe4000f8e10ff */
[----:B------:R-:W-:Y:S02]  /*6350*/  LEA R49, R47, UR4, 0x2 ;  /* 0x000000042f317c11 */ /* 0x000fe4000f8e10ff */
[----:B------:R-:W-:-:S02]  /*6360*/  LEA R47, R43, UR4, 0x2 ;  /* 0x000000042b2f7c11 */ /* 0x000fc4000f8e10ff */
[----:B------:R-:W-:Y:S01]  /*6370*/  LEA R46, R46, UR4, 0x2 ;  /* 0x000000042e2e7c11 */ /* 0x000fe2000f8e10ff */
[----:B------:R-:W-:Y:S04]  /*6380*/  STS [R54+0x2480], R89 ;  /* 0x0024805936007388 */ /* 0x000fe80000000800 */
[----:B------:R-:W-:Y:S04]  /*6390*/  STS [R53+0x2500], R94 ;  /* 0x0025005e35007388 */ /* 0x000fe80000000800 */
[----:B------:R0:W-:Y:S04]  /*63a0*/  STS [R52+0x2580], R45 ;  /* 0x0025802d34007388 */ /* 0x0001e80000000800 */
[----:B------:R1:W-:Y:S01]  /*63b0*/  STS [R51+0x2600], R88 ;  /* 0x0026005833007388 */ /* 0x0003e20000000800 */
[----:B0-----:R-:W-:-:S03]  /*63c0*/  LEA.HI.SX32 R45, R42, R42, 0x1b ;  /* 0x0000002a2a2d7211 */ /* 0x001fc600078fdaff */
[----:B------:R1:W-:Y:S01]  /*63d0*/  STS [R50+0x2680], R95 ;  /* 0x0026805f32007388 */ /* 0x0003e20000000800 */
[----:B------:R-:W-:Y:S02]  /*63e0*/  @P5 LEA R42, R0, UR4, 0x3 ;  /* 0x00000004002a5c11 */ /* 0x000fe4000f8e18ff */
[----:B------:R-:W-:Y:S01]  /*63f0*/  LEA R45, R45, UR4, 0x2 ;  /* 0x000000042d2d7c11 */ /* 0x000fe2000f8e10ff */
[----:B------:R1:W-:Y:S04]  /*6400*/  STS [R49+0x2700], R86 ;  /* 0x0027005631007388 */ /* 0x0003e80000000800 */
[----:B------:R1:W-:Y:S04]  /*6410*/  STS [R48+0x2780], R87 ;  /* 0x0027805730007388 */ /* 0x0003e80000000800 */
[----:B------:R1:W-:Y:S04]  /*6420*/  STS [R47+0x2800], R40 ;  /* 0x002800282f007388 */ /* 0x0003e80000000800 */
[----:B------:R1:W-:Y:S01]  /*6430*/  STS [R46+0x2880], R41 ;  /* 0x002880292e007388 */ /* 0x0003e20000000800 */
[----:B------:R-:W-:-:S03]  /*6440*/  NOP ;  /* 0x0000000000007918 */ /* 0x000fc60000000000 */
[----:B------:R1:W0:Y:S04]  /*6450*/  LDS R94, [R45+0x2100] ;  /* 0x002100002d5e7984 */ /* 0x0002280000000800 */
[----:B------:R1:W2:Y:S04]  /*6460*/  LDS R95, [R45+0x2104] ;  /* 0x002104002d5f7984 */ /* 0x0002a80000000800 */
[----:B------:R1:W3:Y:S04]  /*6470*/  LDS R96, [R45+0x2108] ;  /* 0x002108002d607984 */ /* 0x0002e80000000800 */
[----:B------:R1:W4:Y:S04]  /*6480*/  LDS R97, [R45+0x210c] ;  /* 0x00210c002d617984 */ /* 0x0003280000000800 */
        /* <DEDUP_REMOVED lines=12> */
[----:B------:R1:W0:Y:S01]  /*6550*/  @P5 LDS.64 R86, [R42+0x4240] ;  /* 0x004240002a565984 */ /* 0x0002220000000a00 */
[----:B--234-:R-:W-:Y:S05]  /*6560*/  @P5 BRA `(.L_x_38) ;  /* 0x00000000007c5947 */ /* 0x01cfea0003800000 */
[----:B------:R-:W-:Y:S01]  /*6570*/  ULDC.U8 UR5, c[0x0][0x239] ;  /* 0x00008e4000057ab9 */ /* 0x000fe20000000000 */
[----:B------:R-:W-:Y:S01]  /*6580*/  ISETP.NE.U32.AND P5, PT, R75, RZ, PT ;  /* 0x000000ff4b00720c */ /* 0x000fe20003fa5070 */
[----:B01----:R-:W-:Y:S01]  /*6590*/  IMAD.MOV.U32 R86, RZ, RZ, 0x3f800000 ;  /* 0x3f800000ff567424 */ /* 0x003fe200078e00ff */
[----:B------:R-:W-:Y:S02]  /*65a0*/  ISETP.NE.AND P6, PT, RZ, UR5, PT ;  /* 0x00000005ff007c0c */ /* 0x000fe4000bfc5270 */
[----:B------:R-:W-:Y:S02]  /*65b0*/  ISETP.NE.AND.EX P5, PT, R74, RZ, PT, P5 ;  /* 0x000000ff4a00720c */ /* 0x000fe40003fa5350 */
[----:B------:R-:W-:-:S13]  /*65c0*/  ISETP.NE.AND P6, PT, R66, RZ, P6 ;  /* 0x000000ff4200720c */ /* 0x000fda00037c5270 */
[----:B------:R-:W-:Y:S05]  /*65d0*/  @P6 BRA P5, `(.L_x_39) ;  /* 0x0000000000386947 */ /* 0x000fea0002800000 */
[----:B------:R-:W-:Y:S01]  /*65e0*/  ISETP.NE.AND P5, PT, R66, RZ, PT ;  /* 0x000000ff4200720c */ /* 0x000fe20003fa5270 */
[----:B------:R-:W-:-:S12]  /*65f0*/  HFMA2.MMA R87, -RZ, RZ, 0, 0 ;  /* 0x00000000ff577435 */ /* 0x000fd800000001ff */
[----:B------:R-:W-:Y:S05]  /*6600*/  @!P5 BRA `(.L_x_38) ;  /* 0x000000000054d947 */ /* 0x000fea0003800000 */
[----:B------:R-:W0:Y:S01]  /*6610*/  LDC.64 R40, c[0x0][0x340] ;  /* 0x0000d000ff287b82 */ /* 0x000e220000000a00 */
[----:B------:R-:W-:Y:S02]  /*6620*/  IMAD R87, R92, UR14, RZ ;  /* 0x0000000e5c577c24 */ /* 0x000fe4000f8e02ff */
[----:B------:R-:W-:Y:S02]  /*6630*/  IMAD.MOV.U32 R42, RZ, RZ, R91 ;  /* 0x000000ffff2a7224 */ /* 0x000fe400078e005b */
[----:B------:R-:W-:Y:S02]  /*6640*/  IMAD.MOV.U32 R43, RZ, RZ, R90 ;  /* 0x000000ffff2b7224 */ /* 0x000fe400078e005a */
[C---:B------:R-:W-:Y:S02]  /*6650*/  IMAD R87, R0.reuse, UR15, R87 ;  /* 0x0000000f00577c24 */ /* 0x040fe4000f8e0257 */
[----:B------:R-:W-:-:S05]  /*6660*/  IMAD.WIDE.U32 R42, R0, UR14, R42 ;  /* 0x0000000e002a7c25 */ /* 0x000fca000f8e002a */
[----:B------:R-:W-:Y:S02]  /*6670*/  IADD3 R43, R43, R87, RZ ;  /* 0x000000572b2b7210 */ /* 0x000fe40007ffe0ff */
[----:B0-----:R-:W-:-:S04]  /*6680*/  LEA R40, P5, R42, R40, 0x2 ;  /* 0x000000282a287211 */ /* 0x001fc800078a10ff */
[----:B------:R-:W-:-:S05]  /*6690*/  LEA.HI.X R41, R42, R41, R43, 0x2, P5 ;  /* 0x000000292a297211 */ /* 0x000fca00028f142b */
[----:B------:R3:W5:Y:S01]  /*66a0*/  LDG.E R87, desc[UR6][R40.64] ;  /* 0x0000000628577981 */ /* 0x000762000c1e1900 */
[----:B------:R-:W-:Y:S05]  /*66b0*/  BRA `(.L_x_38) ;  /* 0x0000000000287947 */ /* 0x000fea0003800000 */
.L_x_39:
        /* <DEDUP_REMOVED lines=9> */
[----:B------:R2:W5:Y:S04]  /*6750*/  LDG.E R87, desc[UR6][R40.64] ;  /* 0x0000000628577981 */ /* 0x000568000c1e1900 */
.L_x_38:
[-C--:B-123--:R-:W-:Y:S01]  /*6760*/  FFMA.FTZ R40, R113, R114.reuse, R115 ;  /* 0x0000007271287223 */ /* 0x08efe20000010073 */
[----:B------:R-:W-:Y:S01]  /*6770*/  FMUL.FTZ R41, R112, R114 ;  /* 0x0000007270297220 */ /* 0x000fe20000410000 */
[----:B------:R-:W-:Y:S01]  /*6780*/  ISETP.GE.AND P5, PT, R155, 0x1, PT ;  /* 0x000000019b00780c */ /* 0x000fe20003fa6270 */
[----:B------:R-:W-:Y:S01]  /*6790*/  BSSY B0, `(.L_x_40) ;  /* 0x000005a000007945 */ /* 0x000fe20003800000 */
[C---:B------:R-:W-:Y:S01]  /*67a0*/  FFMA.FTZ R40, R116.reuse, R40, R117 ;  /* 0x0000002874287223 */ /* 0x040fe20000010075 */
[----:B------:R-:W-:Y:S01]  /*67b0*/  FMUL.FTZ R41, R116, R41 ;  /* 0x0000002974297220 */ /* 0x000fe20000410000 */
[----:B------:R-:W-:Y:S02]  /*67c0*/  SHF.R.U32.HI R164, RZ, 0x5, R157 ;  /* 0x00000005ffa47819 */ /* 0x000fe4000001169d */
[C---:B------:R-:W-:Y:S01]  /*67d0*/  FFMA.FTZ R40, R118.reuse, R40, R119 ;  /* 0x0000002876287223 */ /* 0x040fe20000010077 */
[----:B------:R-:W-:Y:S01]  /*67e0*/  FMUL.FTZ R41, R118, R41 ;  /* 0x0000002976297220 */ /* 0x000fe20000410000 */
[----:B------:R-:W-:-:S02]  /*67f0*/  ISETP.NE.AND P6, PT, R164, 0x3, PT ;  /* 0x00000003a400780c */ /* 0x000fc40003fc5270 */
[C---:B------:R-:W-:Y:S01]  /*6800*/  FFMA.FTZ R40, R120.reuse, R40, R121 ;  /* 0x0000002878287223 */ /* 0x040fe20000010079 */
[----:B------:R-:W-:-:S03]  /*6810*/  FMUL.FTZ R41, R120, R41 ;  /* 0x0000002978297220 */ /* 0x000fc60000410000 */
        /* <DEDUP_REMOVED lines=21> */
[----:B------:R-:W-:-:S04]  /*6970*/  FMUL.FTZ R88, R110, R41 ;  /* 0x000000296e587220 */ /* 0x000fc80000410000 */
[----:B------:R-:W1:Y:S04]  /*6980*/  SHFL.UP PT, R40, R89, 0x1, RZ ;  /* 0x0420000059287989 */ /* 0x000e6800000e00ff */
[----:B------:R-:W2:Y:S01]  /*6990*/  SHFL.UP PT, R41, R88, 0x1, RZ ;  /* 0x0420000058297989 */ /* 0x000ea200000e00ff */
[C---:B-1----:R-:W-:Y:S01]  /*69a0*/  @P5 FFMA.FTZ R89, R88.reuse, R40, R89 ;  /* 0x0000002858595223 */ /* 0x042fe20000010059 */
[----:B--2---:R-:W-:-:S04]  /*69b0*/  @P5 FMUL.FTZ R88, R88, R41 ;  /* 0x0000002958585220 */ /* 0x004fc80000410000 */
[----:B------:R-:W1:Y:S01]  /*69c0*/  SHFL.UP PT, R40, R89, 0x2, RZ ;  /* 0x0440000059287989 */ /* 0x000e6200000e00ff */
[----:B------:R-:W-:-:S03]  /*69d0*/  ISETP.GE.AND P5, PT, R155, 0x2, PT ;  /* 0x000000029b00780c */ /* 0x000fc60003fa6270 */
[----:B------:R-:W2:Y:S10]  /*69e0*/  SHFL.UP PT, R41, R88, 0x2, RZ ;  /* 0x0440000058297989 */ /* 0x000eb400000e00ff */
        /* <DEDUP_REMOVED lines=16> */
[----:B--2---:R-:W-:Y:S01]  /*6af0*/  @P5 FMUL.FTZ R88, R88, R41 ;  /* 0x0000002958585220 */ /* 0x004fe20000410000 */
[----:B------:R-:W-:-:S13]  /*6b00*/  ISETP.NE.AND P5, PT, R155, 0x1f, PT ;  /* 0x0000001f9b00780c */ /* 0x000fda0003fa5270 */
[----:B------:R-:W-:-:S04]  /*6b10*/  @!P5 SHF.R.U32.HI R40, RZ, 0x2, R157 ;  /* 0x00000002ff28d819 */ /* 0x000fc8000001169d */
[----:B------:R-:W-:-:S05]  /*6b20*/  @!P5 LOP3.LUT R40, R40, 0x3ffffff8, RZ, 0xc0, !PT ;  /* 0x3ffffff82828d812 */ /* 0x000fca00078ec0ff */
[----:B------:R-:W-:Y:S01]  /*6b30*/  @!P5 STS.64 [R40+UR4+0x4200], R88 ;  /* 0x004200582800d988 */ /* 0x000fe20008000a04 */
[----:B------:R-:W-:Y:S01]  /*6b40*/  BAR.SYNC.DEFER_BLOCKING 0x0 ;  /* 0x0000000000007b1d */ /* 0x000fe20000010000 */
[----:B------:R-:W-:-:S05]  /*6b50*/  ISETP.NE.AND P5, PT, R164, 0x2, PT ;  /* 0x00000002a400780c */ /* 0x000fca0003fa5270 */
[----:B------:R-:W-:Y:S04]  /*6b60*/  SHFL.UP PT, R88, R88, 0x1, RZ ;  /* 0x0420000058587989 */ /* 0x000fe800000e00ff */
[----:B------:R-:W-:Y:S04]  /*6b70*/  SHFL.UP PT, R89, R89, 0x1, RZ ;  /* 0x0420000059597989 */ /* 0x000fe800000e00ff */
[----:B------:R-:W1:Y:S02]  /*6b80*/  LDS.128 R40, [UR4+0x4200] ;  /* 0x00420004ff287984 */ /* 0x000e640008000c00 */
[-C--:B-1----:R-:W-:Y:S01]  /*6b90*/  FFMA.FTZ R161, R41, R42.reuse, R43 ;  /* 0x0000002a29a17223 */ /* 0x082fe2000001002b */
[----:B------:R-:W-:-:S04]  /*6ba0*/  FMUL.FTZ R162, R40, R42 ;  /* 0x0000002a28a27220 */ /* 0x000fc80000410000 */
[C---:B------:R-:W-:Y:S02]  /*6bb0*/  FSEL R165, R161.reuse, R41, !P5 ;  /* 0x00000029a1a57208 */ /* 0x040fe40006800000 */
[----:B------:R-:W-:Y:S02]  /*6bc0*/  FSEL R163, R162, R40, !P5 ;  /* 0x00000028a2a37208 */ /* 0x000fe40006800000 */
[----:B------:R-:W1:Y:S01]  /*6bd0*/  LDS.128 R40, [UR4+0x4210] ;  /* 0x00421004ff287984 */ /* 0x000e620008000c00 */
[----:B------:R-:W-:Y:S01]  /*6be0*/  ISETP.NE.AND P5, PT, R164, RZ, PT ;  /* 0x000000ffa400720c */ /* 0x000fe20003fa5270 */
[-C--:B-1----:R-:W-:Y:S01]  /*6bf0*/  FMUL.FTZ R162, R162, R40.reuse ;  /* 0x00000028a2a27220 */ /* 0x082fe20000410000 */
[----:B------:R-:W-:-:S11]  /*6c00*/  FFMA.FTZ R41, R161, R40, R41 ;  /* 0x00000028a1297223 */ /* 0x000fd60000010029 */
[----:B0-----:R-:W-:Y:S01]  /*6c10*/  @P5 IMAD.MOV.U32 R40, RZ, RZ, R86 ;  /* 0x000000ffff285224 */ /* 0x001fe200078e0056 */
[----:B------:R-:W-:Y:S01]  /*6c20*/  FSEL R163, R162, R163, !P6 ;  /* 0x000000a3a2a37208 */ /* 0x000fe20007000000 */
[C---:B------:R-:W-:Y:S01]  /*6c30*/  FFMA.FTZ R43, R42.reuse, R41, R43 ;  /* 0x000000292a2b7223 */ /* 0x040fe2000001002b */
[----:B------:R-:W-:Y:S01]  /*6c40*/  FSEL R165, R41, R165, !P6 ;  /* 0x000000a529a57208 */ /* 0x000fe20007000000 */
[----:B------:R-:W-:Y:S01]  /*6c50*/  FMUL.FTZ R42, R42, R162 ;  /* 0x000000a22a2a7220 */ /* 0x000fe20000410000 */
[----:B------:R-:W-:Y:S02]  /*6c60*/  ISETP.NE.AND P6, PT, R155, RZ, P5 ;  /* 0x000000ff9b00720c */ /* 0x000fe40002fc5270 */
[----:B-----5:R-:W-:-:S11]  /*6c70*/  @P5 MOV R41, R87 ;  /* 0x0000005700295202 */ /* 0x020fd60000000f00 */
[C---:B------:R-:W-:Y:S01]  /*6c80*/  @P6 FMUL.FTZ R163, R88.reuse, R163 ;  /* 0x000000a358a36220 */ /* 0x040fe20000410000 */
[----:B------:R-:W-:-:S03]  /*6c90*/  @P6 FFMA.FTZ R165, R88, R165, R89 ;  /* 0x000000a558a56223 */ /* 0x000fc60000010059 */
[----:B------:R-:W-:Y:S02]  /*6ca0*/  @P5 IMAD.MOV.U32 R88, RZ, RZ, R163 ;  /* 0x000000ffff585224 */ /* 0x000fe400078e00a3 */
[----:B------:R-:W-:Y:S01]  /*6cb0*/  @P5 IMAD.MOV.U32 R89, RZ, RZ, R165 ;  /* 0x000000ffff595224 */ /* 0x000fe200078e00a5 */
[----:B------:R-:W-:Y:S06]  /*6cc0*/  @P5 BRA `(.L_x_41) ;  /* 0x0000000000185947 */ /* 0x000fec0003800000 */
[----:B------:R-:W-:Y:S01]  /*6cd0*/  ISETP.NE.AND P5, PT, R155, RZ, PT ;  /* 0x000000ff9b00720c */ /* 0x000fe20003fa5270 */
[C---:B------:R-:W-:Y:S01]  /*6ce0*/  FFMA.FTZ R41, R42.reuse, R87, R43 ;  /* 0x000000572a297223 */ /* 0x040fe2000001002b */
[----:B------:R-:W-:-:S11]  /*6cf0*/  FMUL.FTZ R40, R42, R86 ;  /* 0x000000562a287220 */ /* 0x000fd60000410000 */
[----:B------:R0:W-:Y:S01]  /*6d00*/  @!P5 STS.64 [UR4+0x4228], R86 ;  /* 0x00422856ff00d988 */ /* 0x0001e20008000a04 */
[----:B------:R-:W-:Y:S01]  /*6d10*/  @!P5 IMAD.MOV.U32 R88, RZ, RZ, R86 ;  /* 0x000000ffff58d224 */ /* 0x000fe200078e0056 */
[----:B------:R-:W-:-:S07]  /*6d20*/  @!P5 MOV R89, R87 ;  /* 0x000000570059d202 */ /* 0x000fce0000000f00 */
.L_x_41:
[----:B------:R-:W-:Y:S05]  /*6d30*/  BSYNC B0 ;  /* 0x0000000000007941 */ /* 0x000fea0003800000 */
.L_x_40:
[----:B------:R-:W-:Y:S01]  /*6d40*/  BAR.SYNC.DEFER_BLOCKING 0x0 ;  /* 0x0000000000007b1d */ /* 0x000fe20000010000 */
[----:B------:R-:W-:-:S05]  /*6d50*/  ISETP.NE.AND P5, PT, R157, RZ, PT ;  /* 0x000000ff9d00720c */ /* 0x000fca0003fa5270 */
[----:B------:R-:W-:Y:S01]  /*6d60*/  BSSY B0, `(.L_x_42) ;  /* 0x000005d000007945 */ /* 0x000fe20003800000 */
[----:B------:R-:W1:Y:S07]  /*6d70*/  LDS R43, [UR4+0x422c] ;  /* 0x00422c04ff2b7984 */ /* 0x000e6e0008000800 */
[----:B-1----:R-:W-:Y:S01]  /*6d80*/  @P5 FFMA.FTZ R89, R43, R88, R89 ;  /* 0x000000582b595223 */ /* 0x002fe20000010059 */
[----:B------:R-:W-:-:S03]  /*6d90*/  ISETP.NE.AND P5, PT, R157, RZ, PT ;  /* 0x000000ff9d00720c */ /* 0x000fc60003fa5270 */
[----:B------:R-:W-:-:S04]  /*6da0*/  FFMA.FTZ R112, R112, R89, R113 ;  /* 0x0000005970707223 */ /* 0x000fc80000010071 */
        /* <DEDUP_REMOVED lines=14> */
[----:B------:R-:W-:Y:S01]  /*6e90*/  FFMA.FTZ R110, R110, R140, R111 ;  /* 0x0000008c6e6e7223 */ /* 0x000fe2000001006f */
[----:B------:R-:W-:Y:S06]  /*6ea0*/  @P5 BRA `(.L_x_43) ;  /* 0x0000000400205947 */ /* 0x000fec0003800000 */
[----:B------:R-:W-:Y:S01]  /*6eb0*/  LEA R42, R0, UR4, 0x3 ;  /* 0x00000004002a7c11 */ /* 0x000fe2000f8e18ff */
[----:B------:R-:W-:Y:S01]  /*6ec0*/  ULDC.U8 UR5, c[0x0][0x239] ;  /* 0x00008e4000057ab9 */ /* 0x000fe20000000000 */
[----:B------:R-:W-:Y:S02]  /*6ed0*/  ISETP.NE.U32.AND P5, PT, R75, RZ, PT ;  /* 0x000000ff4b00720c */ /* 0x000fe40003fa5070 */
[----:B------:R-:W-:Y:S01]  /*6ee0*/  ISETP.NE.AND P6, PT, RZ, UR5, PT ;  /* 0x00000005ff007c0c */ /* 0x000fe2000bfc5270 */
[----:B------:R1:W-:Y:S01]  /*6ef0*/  STS.64 [R42+0x4240], R40 ;  /* 0x004240282a007388 */ /* 0x0003e20000000a00 */
[----:B------:R-:W-:Y:S02]  /*6f00*/  ISETP.NE.AND.EX P5, PT, R74, RZ, PT, P5 ;  /* 0x000000ff4a00720c */ /* 0x000fe40003fa5350 */
[----:B------:R-:W-:-:S09]  /*6f10*/  LOP3.LUT R62, R62, 0xfffffffe, RZ, 0xc0, !PT ;  /* 0xfffffffe3e3e7812 */ /* 0x000fd200078ec0ff */
[----:B------:R-:W-:Y:S02]  /*6f20*/  @P6 LOP3.LUT R62, R62, 0x1, RZ, 0xfc, !PT ;  /* 0x000000013e3e6812 */ /* 0x000fe400078efcff */
[----:B-1----:R-:W-:Y:S05]  /*6f30*/  @P6 BRA P5, `(.L_x_44) ;  /* 0x0000000000386947 */ /* 0x002fea0002800000 */
[----:B------:R-:W-:-:S05]  /*6f40*/  VIADD R40, R67, 0xffffffff ;  /* 0xffffffff43287836 */ /* 0x000fca0000000000 */
[----:B------:R-:W-:-:S13]  /*6f50*/  ISETP.NE.OR P5, PT, R65, R40, P6 ;  /* 0x000000284100720c */ /* 0x000fda00037a5670 */
[----:B------:R-:W-:Y:S05]  /*6f60*/  @P5 BRA `(.L_x_43) ;  /* 0x0000000000f05947 */ /* 0x000fea0003800000 */
[----:B------:R-:W1:Y:S01]  /*6f70*/  LDC.64 R42, c[0x0][0x340] ;  /* 0x0000d000ff2a7b82 */ /* 0x000e620000000a00 */
[----:B0-----:R-:W-:Y:S01]  /*6f80*/  MOV R87, R90 ;  /* 0x0000005a00577202 */ /* 0x001fe20000000f00 */
[----:B------:R-:W-:Y:S02]  /*6f90*/  IMAD R89, R92, UR14, RZ ;  /* 0x0000000e5c597c24 */ /* 0x000fe4000f8e02ff */
[----:B------:R-:W-:Y:S02]  /*6fa0*/  IMAD.MOV.U32 R86, RZ, RZ, R91 ;  /* 0x000000ffff567224 */ /* 0x000fe400078e005b */
[C---:B------:R-:W-:Y:S02]  /*6fb0*/  IMAD R89, R0.reuse, UR15, R89 ;  /* 0x0000000f00597c24 */ /* 0x040fe4000f8e0259 */
[----:B------:R-:W-:-:S04]  /*6fc0*/  IMAD.WIDE.U32 R86, R0, UR14, R86 ;  /* 0x0000000e00567c25 */ /* 0x000fc8000f8e0056 */
[----:B------:R-:W-:Y:S01]  /*6fd0*/  IMAD.IADD R89, R87, 0x1, R89 ;  /* 0x0000000157597824 */ /* 0x000fe200078e0259 */
[----:B-1----:R-:W-:-:S04]  /*6fe0*/  LEA R42, P5, R86, R42, 0x2 ;  /* 0x0000002a562a7211 */ /* 0x002fc800078a10ff */
[----:B------:R-:W-:-:S05]  /*6ff0*/  LEA.HI.X R43, R86, R43, R89, 0x2, P5 ;  /* 0x0000002b562b7211 */ /* 0x000fca00028f1459 */
[----:B------:R3:W-:Y:S01]  /*7000*/  STG.E desc[UR6][R42.64], R41 ;  /* 0x000000292a007986 */ /* 0x0007e2000c101906 */
[----:B------:R-:W-:Y:S05]  /*7010*/  BRA `(.L_x_43) ;  /* 0x0000000000c47947 */ /* 0x000fea0003800000 */
.L_x_44:
[----:B------:R-:W-:-:S05]  /*7020*/  VIADD R40, R67, 0xffffffff ;  /* 0xffffffff43287836 */ /* 0x000fca0000000000 */
[----:B------:R-:W-:-:S13]  /*7030*/  ISETP.NE.AND P5, PT, R65, R40, PT ;  /* 0x000000284100720c */ /* 0x000fda0003fa5270 */
[----:B------:R-:W-:Y:S05]  /*7040*/  @!P5 BRA `(.L_x_45) ;  /* 0x000000000070d947 */ /* 0x000fea0003800000 */
[-C--:B0-----:R-:W-:Y:S02]  /*7050*/  IABS R86, R69.reuse ;  /* 0x0000004500567213 */ /* 0x081fe40000000000 */
[----:B------:R-:W-:Y:S02]  /*7060*/  IADD3 R40, R68, -0x1, R64 ;  /* 0xffffffff44287810 */ /* 0x000fe40007ffe040 */
[----:B------:R-:W0:Y:S01]  /*7070*/  I2F.RP R87, R86 ;  /* 0x0000005600577306 */ /* 0x000e220000209400 */
[-C--:B------:R-:W-:Y:S02]  /*7080*/  IABS R88, R69.reuse ;  /* 0x0000004500587213 */ /* 0x080fe40000000000 */
[----:B------:R-:W-:Y:S02]  /*7090*/  IABS R111, R40 ;  /* 0x00000028006f7213 */ /* 0x000fe40000000000 */
[----:B------:R-:W-:-:S03]  /*70a0*/  LOP3.LUT R40, R40, R69, RZ, 0x3c, !PT ;  /* 0x0000004528287212 */ /* 0x000fc600078e3cff */
[----:B0-----:R-:W0:Y:S02]  /*70b0*/  MUFU.RCP R87, R87 ;  /* 0x0000005700577308 */ /* 0x001e240000001000 */
[----:B0-----:R-:W-:Y:S01]  /*70c0*/  IADD3 R42, R87, 0xffffffe, RZ ;  /* 0x0ffffffe572a7810 */ /* 0x001fe20007ffe0ff */
[----:B------:R-:W-:-:S05]  /*70d0*/  IMAD.MOV R87, RZ, RZ, -R88 ;  /* 0x000000ffff577224 */ /* 0x000fca00078e0a58 */
[----:B------:R0:W1:Y:S02]  /*70e0*/  F2I.FTZ.U32.TRUNC.NTZ R43, R42 ;  /* 0x0000002a002b7305 */ /* 0x000064000021f000 */
[----:B0-----:R-:W-:Y:S01]  /*70f0*/  HFMA2.MMA R42, -RZ, RZ, 0, 0 ;  /* 0x00000000ff2a7435 */ /* 0x001fe200000001ff */
[----:B-1----:R-:W-:-:S04]  /*7100*/  IMAD.MOV R89, RZ, RZ, -R43 ;  /* 0x000000ffff597224 */ /* 0x002fc800078e0a2b */
[----:B------:R-:W-:-:S05]  /*7110*/  IMAD R89, R89, R86, RZ ;  /* 0x0000005659597224 */ /* 0x000fca00078e02ff */
[----:B------:R-:W-:-:S04]  /*7120*/  IMAD.HI.U32 R88, R43, R89, R42 ;  /* 0x000000592b587227 */ /* 0x000fc800078e002a */
[----:B------:R-:W-:-:S04]  /*7130*/  IMAD.MOV.U32 R43, RZ, RZ, R111 ;  /* 0x000000ffff2b7224 */ /* 0x000fc800078e006f */
[----:B------:R-:W-:-:S04]  /*7140*/  IMAD.HI.U32 R42, R88, R43, RZ ;  /* 0x0000002b582a7227 */ /* 0x000fc800078e00ff */
[----:B------:R-:W-:-:S05]  /*7150*/  IMAD R43, R42, R87, R43 ;  /* 0x000000572a2b7224 */ /* 0x000fca00078e022b */
[----:B------:R-:W-:-:S13]  /*7160*/  ISETP.GT.U32.AND P5, PT, R86, R43, PT ;  /* 0x0000002b5600720c */ /* 0x000fda0003fa4070 */
[----:B------:R-:W-:Y:S01]  /*7170*/  @!P5 IMAD.IADD R43, R43, 0x1, -R86 ;  /* 0x000000012b2bd824 */ /* 0x000fe200078e0a56 */
[----:B------:R-:W-:-:S04]  /*7180*/  @!P5 IADD3 R42, R42, 0x1, RZ ;  /* 0x000000012a2ad810 */ /* 0x000fc80007ffe0ff */
[----:B------:R-:W-:-:S13]  /*7190*/  ISETP.GE.U32.AND P5, PT, R43, R86, PT ;  /* 0x000000562b00720c */ /* 0x000fda0003fa6070 */
[----:B------:R-:W-:Y:S01]  /*71a0*/  @P5 VIADD R42, R42, 0x1 ;  /* 0x000000012a2a5836 */ /* 0x000fe20000000000 */
[----:B------:R-:W-:-:S13]  /*71b0*/  ISETP.GE.AND P5, PT, R40, RZ, PT ;  /* 0x000000ff2800720c */ /* 0x000fda0003fa6270 */
[----:B------:R-:W-:Y:S01]  /*71c0*/  @!P5 IMAD.MOV R42, RZ, RZ, -R42 ;  /* 0x000000ffff2ad224 */ /* 0x000fe200078e0a2a */
[----:B------:R-:W-:-:S13]  /*71d0*/  ISETP.NE.AND P5, PT, R69, RZ, PT ;  /* 0x000000ff4500720c */ /* 0x000fda0003fa5270 */
[----:B------:R-:W-:-:S04]  /*71e0*/  @!P5 LOP3.LUT R42, RZ, R69, RZ, 0x33, !PT ;  /* 0x00000045ff2ad212 */ /* 0x000fc800078e33ff */
[----:B------:R-:W-:Y:S01]  /*71f0*/  MOV R43, R42 ;  /* 0x0000002a002b7202 */ /* 0x000fe20000000f00 */
[----:B------:R-:W-:Y:S06]  /*7200*/  BRA `(.L_x_46) ;  /* 0x0000000000047947 */ /* 0x000fec0003800000 */
.L_x_45:
[----:B------:R1:W5:Y:S02]  /*7210*/  LDG.E R43, desc[UR6][R78.64] ;  /* 0x000000064e2b7981 */ /* 0x000364000c1e1900 */
.L_x_46:
[----:B-----5:R-:W-:-:S05]  /*7220*/  IMAD.WIDE R42, R43, 0x4, R76 ;  /* 0x000000042b2a7825 */ /* 0x020fca00078e024c */
[----:B------:R2:W3:Y:S01]  /*7230*/  LDG.E R89, desc[UR6][R42.64] ;  /* 0x000000062a597981 */ /* 0x0004e2000c1e1900 */
[----:B0-----:R-:W-:Y:S02]  /*7240*/  IMAD.MOV.U32 R86, RZ, RZ, R91 ;  /* 0x000000ffff567224 */ /* 0x001fe400078e005b */
[----:B------:R-:W-:Y:S02]  /*7250*/  IMAD.MOV.U32 R87, RZ, RZ, R90 ;  /* 0x000000ffff577224 */ /* 0x000fe400078e005a */
[----:B------:R-:W-:-:S04]  /*7260*/  IMAD R111, R92, UR14, RZ ;  /* 0x0000000e5c6f7c24 */ /* 0x000fc8000f8e02ff */
[----:B------:R-:W-:Y:S01]  /*7270*/  IMAD R111, R0, UR15, R111 ;  /* 0x0000000f006f7c24 */ /* 0x000fe2000f8e026f */
[----:B--2---:R-:W0:Y:S01]  /*7280*/  LDC.64 R42, c[0x0][0x340] ;  /* 0x0000d000ff2a7b82 */ /* 0x004e220000000a00 */
[----:B---3--:R-:W-:Y:S01]  /*7290*/  SHF.R.S32.HI R40, RZ, 0x1f, R89 ;  /* 0x0000001fff287819 */ /* 0x008fe20000011459 */
[----:B------:R-:W-:-:S04]  /*72a0*/  IMAD.WIDE.U32 R86, R89, UR16, R86 ;  /* 0x0000001059567c25 */ /* 0x000fc8000f8e0056 */
[----:B------:R-:W-:-:S04]  /*72b0*/  IMAD R40, R40, UR16, RZ ;  /* 0x0000001028287c24 */ /* 0x000fc8000f8e02ff */
[----:B------:R-:W-:-:S05]  /*72c0*/  IMAD R89, R89, UR17, R40 ;  /* 0x0000001159597c24 */ /* 0x000fca000f8e0228 */
[----:B------:R-:W-:-:S03]  /*72d0*/  IADD3 R87, R87, R89, RZ ;  /* 0x0000005957577210 */ /* 0x000fc60007ffe0ff */
[----:B------:R-:W-:-:S04]  /*72e0*/  IMAD.WIDE.U32 R86, R0, UR14, R86 ;  /* 0x0000000e00567c25 */ /* 0x000fc8000f8e0056 */
[----:B------:R-:W-:Y:S01]  /*72f0*/  IMAD.IADD R40, R111, 0x1, R87 ;  /* 0x000000016f287824 */ /* 0x000fe200078e0257 */
[----:B0-----:R-:W-:-:S04]  /*7300*/  LEA R42, P5, R86, R42, 0x2 ;  /* 0x0000002a562a7211 */ /* 0x001fc800078a10ff */
[----:B------:R-:W-:-:S05]  /*7310*/  LEA.HI.X R43, R86, R43, R40, 0x2, P5 ;  /* 0x0000002b562b7211 */ /* 0x000fca00028f1428 */
[----:B------:R2:W-:Y:S04]  /*7320*/  STG.E desc[UR6][R42.64], R41 ;  /* 0x000000292a007986 */ /* 0x0005e8000c101906 */
.L_x_43:
[----:B------:R-:W-:Y:S05]  /*7330*/  BSYNC B0 ;  /* 0x0000000000007941 */ /* 0x000fea0003800000 */
.L_x_42:
[----:B------:R-:W-:Y:S02]  /*7340*/  VIADD R0, R0, 0x1 ;  /* 0x0000000100007836 */ /* 0x000fe40000000000 */
[----:B------:R-:W-:Y:S01]  /*7350*/  FFMA.FTZ R24, R94, R112, R24 ;  /* 0x000000705e187223 */ /* 0x000fe20000010018 */
[----:B------:R-:W-:Y:S01]  /*7360*/  FFMA.FTZ R23, R95, R114, R23 ;  /* 0x000000725f177223 */ /* 0x000fe20000010017 */
[----:B------:R-:W-:Y:S01]  /*7370*/  FFMA.FTZ R22, R96, R116, R22 ;  /* 0x0000007460167223 */ /* 0x000fe20000010016 */
[----:B------:R-:W-:Y:S01]  /*7380*/  FFMA.FTZ R21, R97, R118, R21 ;  /* 0x0000007661157223 */ /* 0x000fe20000010015 */
[----:B------:R-:W-:Y:S01]  /*7390*/  ISETP.GE.AND P5, PT, R0, UR18, PT ;  /* 0x0000001200007c0c */ /* 0x000fe2000bfa6270 */
[----:B------:R-:W-:Y:S01]  /*73a0*/  FFMA.FTZ R20, R98, R120, R20 ;  /* 0x0000007862147223 */ /* 0x000fe20000010014 */
        /* <DEDUP_REMOVED lines=11> */
[----:B------:R-:W-:Y:S06]  /*7460*/  @!P5 BRA `(.L_x_47) ;  /* 0xffffffd80078d947 */ /* 0x000fec000383ffff */
.L_x_37:
[----:B------:R-:W-:Y:S01]  /*7470*/  BAR.SYNC.DEFER_BLOCKING 0x0 ;  /* 0x0000000000007b1d */ /* 0x000fe20000010000 */
[----:B------:R-:W-:-:S07]  /*7480*/  ISETP.NE.AND P0, PT, R157, RZ, PT ;  /* 0x000000ff9d00720c */ /* 0x000fce0003f05270 */
[----:B------:R-:W4:Y:S01]  /*7490*/  S2UR UR8, SR_CTAID.X ;  /* 0x00000000000879c3 */ /* 0x000f220000002500 */
[----:B------:R-:W-:Y:S01]  /*74a0*/  BSSY B0, `(.L_x_48) ;  /* 0x000003c000007945 */ /* 0x000fe20003800000 */
[----:B------:R-:W5:Y:S06]  /*74b0*/  S2R R40, SR_CTAID.Y ;  /* 0x0000000000287919 */ /* 0x000f6c0000002600 */
[----:B------:R-:W4:Y:S01]  /*74c0*/  LDC.64 R6, c[0x0][0x2c0] ;  /* 0x0000b000ff067b82 */ /* 0x000f220000000a00 */
[----:B------:R-:W-:Y:S04]  /*74d0*/  STS [R45], R24 ;  /* 0x000000182d007388 */ /* 0x000fe80000000800 */
[----:B------:R-:W-:Y:S04]  /*74e0*/  STS [R45+0x4], R23 ;  /* 0x000004172d007388 */ /* 0x000fe80000000800 */
[----:B------:R-:W-:Y:S04]  /*74f0*/  STS [R45+0x8], R22 ;  /* 0x000008162d007388 */ /* 0x000fe80000000800 */
[----:B------:R-:W-:Y:S01]  /*7500*/  STS [R45+0xc], R21 ;  /* 0x00000c152d007388 */ /* 0x000fe20000000800 */
[----:B----4-:R-:W-:-:S03]  /*7510*/  IMAD.WIDE.U32 R2, R6, UR8, RZ ;  /* 0x0000000806027c25 */ /* 0x010fc6000f8e00ff */
[----:B------:R-:W-:Y:S01]  /*7520*/  STS [R45+0x10], R20 ;  /* 0x000010142d007388 */ /* 0x000fe20000000800 */
[----:B-----5:R-:W-:-:S03]  /*7530*/  SHF.R.S32.HI R8, RZ, 0x1f, R40 ;  /* 0x0000001fff087819 */ /* 0x020fc60000011428 */
        /* <DEDUP_REMOVED lines=10> */
[----:B------:R4:W-:Y:S01]  /*75e0*/  STS [R45+0x3c], R9 ;  /* 0x00003c092d007388 */ /* 0x0009e20000000800 */
        /* <DEDUP_REMOVED lines=17> */
[----:B------:R-:W-:Y:S01]  /*7700*/  @!P0 STS [UR4+0x2100], R64 ;  /* 0x00210040ff008988 */ /* 0x000fe20008000804 */
[----:B------:R-:W-:Y:S06]  /*7710*/  BAR.SYNC.DEFER_BLOCKING 0x0 ;  /* 0x0000000000007b1d */ /* 0x000fec0000010000 */
[----:B------:R-:W5:Y:S01]  /*7720*/  LDS R27, [UR4+0x2100] ;  /* 0x00210004ff1b7984 */ /* 0x000f620008000800 */
[----:B------:R-:W-:-:S06]  /*7730*/  USHF.R.S32.HI UR4, URZ, 0x1f, UR8 ;  /* 0x0000001f3f047899 */ /* 0x000fcc0008011408 */
[----:B------:R-:W-:-:S04]  /*7740*/  IMAD R0, R6, UR4, RZ ;  /* 0x0000000406007c24 */ /* 0x000fc8000f8e02ff */
[----:B------:R-:W-:-:S05]  /*7750*/  IMAD R7, R7, UR8, R0 ;  /* 0x0000000807077c24 */ /* 0x000fca000f8e0200 */
[----:B----4-:R-:W-:Y:S02]  /*7760*/  IADD3 R9, R3, R7, RZ ;  /* 0x0000000703097210 */ /* 0x010fe40007ffe0ff */
[----:B-----5:R-:W-:-:S13]  /*7770*/  ISETP.GE.AND P0, PT, R82, R27, PT ;  /* 0x0000001b5200720c */ /* 0x020fda0003f06270 */
[----:B------:R-:W-:Y:S05]  /*7780*/  @P0 BRA `(.L_x_49) ;  /* 0x0000000000340947 */ /* 0x000fea0003800000 */
[----:B------:R-:W-:Y:S01]  /*7790*/  IADD3 R4, P0, R82, R156, RZ ;  /* 0x0000009c52047210 */ /* 0x000fe20007f1e0ff */
[----:B------:R-:W-:Y:S02]  /*77a0*/  ULDC.64 UR4, c[0x0][0x2c8] ;  /* 0x0000b20000047ab9 */ /* 0x000fe40000000a00 */
[----:B------:R-:W-:Y:S01]  /*77b0*/  IMAD R0, R8, UR4, RZ ;  /* 0x0000000408007c24 */ /* 0x000fe2000f8e02ff */
[----:B------:R-:W-:-:S03]  /*77c0*/  LEA.HI.X.SX32 R5, R156, R83, 0x1, P0 ;  /* 0x000000539c057211 */ /* 0x000fc600000f0eff */
[----:B------:R-:W-:-:S04]  /*77d0*/  IMAD.WIDE.U32 R4, R6, UR8, R4 ;  /* 0x0000000806047c25 */ /* 0x000fc8000f8e0004 */
[----:B------:R-:W-:Y:S02]  /*77e0*/  IMAD.IADD R5, R7, 0x1, R5 ;  /* 0x0000000107057824 */ /* 0x000fe400078e0205 */
[C---:B------:R-:W-:Y:S02]  /*77f0*/  IMAD R7, R40.reuse, UR5, R0 ;  /* 0x0000000528077c24 */ /* 0x040fe4000f8e0200 */
[----:B------:R-:W-:Y:S01]  /*7800*/  IMAD.WIDE.U32 R4, R40, UR4, R4 ;  /* 0x0000000428047c25 */ /* 0x000fe2000f8e0004 */
[----:B------:R-:W-:-:S03]  /*7810*/  ULDC.64 UR4, c[0x0][0x338] ;  /* 0x0000ce0000047ab9 */ /* 0x000fc60000000a00 */
[----:B------:R-:W-:Y:S01]  /*7820*/  IMAD.IADD R5, R5, 0x1, R7 ;  /* 0x0000000105057824 */ /* 0x000fe200078e0207 */
[----:B------:R-:W-:-:S04]  /*7830*/  LEA R6, P0, R4, UR4, 0x2 ;  /* 0x0000000404067c11 */ /* 0x000fc8000f8010ff */
[----:B------:R-:W-:-:S05]  /*7840*/  LEA.HI.X R7, R4, UR5, R5, 0x2, P0 ;  /* 0x0000000504077c11 */ /* 0x000fca00080f1405 */
[----:B------:R4:W-:Y:S04]  /*7850*/  STG.E desc[UR6][R6.64], R61 ;  /* 0x0000003d06007986 */ /* 0x0009e8000c101906 */
.L_x_49:
[----:B------:R-:W-:Y:S05]  /*7860*/  BSYNC B0 ;  /* 0x0000000000007941 */ /* 0x000fea0003800000 */
.L_x_48:
[----:B------:R-:W5:Y:S01]  /*7870*/  LDC.64 R4, c[0x0][0x338] ;  /* 0x0000ce00ff047b82 */ /* 0x000f620000000a00 */
[----:B------:R-:W-:Y:S01]  /*7880*/  MOV R3, R9 ;  /* 0x0000000900037202 */ /* 0x000fe20000000f00 */
[----:B------:R-:W-:Y:S01]  /*7890*/  ULDC.64 UR4, c[0x0][0x2c8] ;  /* 0x0000b20000047ab9 */ /* 0x000fe20000000a00 */
[----:B------:R-:W-:Y:S01]  /*78a0*/  LOP3.LUT R0, R93, 0xfffffe00, RZ, 0xc0, !PT ;  /* 0xfffffe005d007812 */ /* 0x000fe200078ec0ff */
[----:B----4-:R-:W-:Y:S01]  /*78b0*/  IMAD R6, R8, UR4, RZ ;  /* 0x0000000408067c24 */ /* 0x010fe2000f8e02ff */
[----:B------:R-:W-:Y:S01]  /*78c0*/  SHF.R.S32.HI R29, RZ, 0x1f, R156 ;  /* 0x0000001fff1d7819 */ /* 0x000fe2000001149c */
[----:B------:R-:W-:Y:S01]  /*78d0*/  IMAD.WIDE.U32 R2, R40, UR4, R2 ;  /* 0x0000000428027c25 */ /* 0x000fe2000f8e0002 */
[----:B------:R-:W-:Y:S02]  /*78e0*/  LOP3.LUT R9, R0, 0x1f, R157, 0xf8, !PT ;  /* 0x0000001f00097812 */ /* 0x000fe400078ef89d */
[----:B------:R-:W-:Y:S01]  /*78f0*/  IADD3 R65, R65, 0x1, RZ ;  /* 0x0000000141417810 */ /* 0x000fe20007ffe0ff */
[----:B------:R-:W-:Y:S01]  /*7900*/  IMAD R8, R40, UR5, R6 ;  /* 0x0000000528087c24 */ /* 0x000fe2000f8e0206 */
[----:B------:R-:W-:Y:S01]  /*7910*/  IADD3 R7, P0, R156, R2, RZ ;  /* 0x000000029c077210 */ /* 0x000fe20007f1e0ff */
[----:B------:R-:W-:Y:S01]  /*7920*/  IMAD.IADD R156, R64, 0x1, R156 ;  /* 0x00000001409c7824 */ /* 0x000fe200078e029c */
[----:B------:R-:W-:-:S02]  /*7930*/  LOP3.LUT R6, R9, 0x20, RZ, 0xfc, !PT ;  /* 0x0000002009067812 */ /* 0x000fc400078efcff */
[----:B------:R-:W-:Y:S02]  /*7940*/  IADD3.X R0, R29, R8, R3, P0, !PT ;  /* 0x000000081d007210 */ /* 0x000fe400007fe403 */
[C---:B------:R-:W-:Y:S02]  /*7950*/  LOP3.LUT R8, R9.reuse, 0x40, RZ, 0xfc, !PT ;  /* 0x0000004009087812 */ /* 0x040fe400078efcff */
[-C--:B------:R-:W-:Y:S02]  /*7960*/  ISETP.GE.AND P3, PT, R6, R27.reuse, PT ;  /* 0x0000001b0600720c */ /* 0x080fe40003f66270 */
[----:B------:R-:W-:Y:S02]  /*7970*/  ISETP.GE.AND P4, PT, R8, R27, PT ;  /* 0x0000001b0800720c */ /* 0x000fe40003f86270 */
[C---:B------:R-:W-:Y:S01]  /*7980*/  LOP3.LUT R10, R9.reuse, 0x60, RZ, 0xfc, !PT ;  /* 0x00000060090a7812 */ /* 0x040fe200078efcff */
[C---:B-----5:R-:W-:Y:S01]  /*7990*/  IMAD.WIDE R2, R9.reuse, 0x4, R4 ;  /* 0x0000000409027825 */ /* 0x060fe200078e0204 */
[----:B------:R-:W-:-:S02]  /*79a0*/  LOP3.LUT R12, R9, 0x80, RZ, 0xfc, !PT ;  /* 0x00000080090c7812 */ /* 0x000fc400078efcff */
[-C--:B------:R-:W-:Y:S02]  /*79b0*/  ISETP.GE.AND P5, PT, R10, R27.reuse, PT ;  /* 0x0000001b0a00720c */ /* 0x080fe40003fa6270 */
[----:B------:R-:W-:Y:S02]  /*79c0*/  LEA R6, P0, R7, R2, 0x2 ;  /* 0x0000000207067211 */ /* 0x000fe400078010ff */
[----:B------:R-:W-:Y:S02]  /*79d0*/  ISETP.GE.AND P6, PT, R12, R27, PT ;  /* 0x0000001b0c00720c */ /* 0x000fe40003fc6270 */
[C---:B------:R-:W-:Y:S02]  /*79e0*/  LOP3.LUT R2, R9.reuse, 0xa0, RZ, 0xfc, !PT ;  /* 0x000000a009027812 */ /* 0x040fe400078efcff */
[----:B------:R-:W-:Y:S02]  /*79f0*/  LOP3.LUT R4, R9, 0xc0, RZ, 0xfc, !PT ;  /* 0x000000c009047812 */ /* 0x000fe400078efcff */
[----:B------:R-:W-:Y:S01]  /*7a00*/  LEA.HI.X R7, R7, R3, R0, 0x2, P0 ;  /* 0x0000000307077211 */ /* 0x000fe200000f1400 */
[----:B------:R-:W-:Y:S01]  /*7a10*/  IMAD.MOV.U32 R3, RZ, RZ, R71 ;  /* 0x000000ffff037224 */ /* 0x000fe200078e0047 */
[----:B------:R-:W-:-:S02]  /*7a20*/  ISETP.GE.AND P0, PT, R2, R27, PT ;  /* 0x0000001b0200720c */ /* 0x000fc40003f06270 */
[-C--:B------:R-:W-:Y:S01]  /*7a30*/  ISETP.GE.AND P1, PT, R4, R27.reuse, PT ;  /* 0x0000001b0400720c */ /* 0x080fe20003f26270 */
[----:B------:R4:W-:Y:S01]  /*7a40*/  @!P3 STG.E desc[UR6][R6.64+0x80], R17 ;  /* 0x000080110600b986 */ /* 0x0009e2000c101906 */
[C---:B------:R-:W-:Y:S02]  /*7a50*/  LOP3.LUT R0, R9.reuse, 0x100, RZ, 0xfc, !PT ;  /* 0x0000010009007812 */ /* 0x040fe400078efcff */
[C---:B------:R-:W-:Y:S01]  /*7a60*/  LOP3.LUT R2, R9.reuse, 0x120, RZ, 0xfc, !PT ;  /* 0x0000012009027812 */ /* 0x040fe200078efcff */
[----:B------:R4:W-:Y:S01]  /*7a70*/  @!P4 STG.E desc[UR6][R6.64+0x100], R59 ;  /* 0x0001003b0600c986 */ /* 0x0009e2000c101906 */
[----:B------:R-:W-:Y:S02]  /*7a80*/  LOP3.LUT R8, R9, 0xe0, RZ, 0xfc, !PT ;  /* 0x000000e009087812 */ /* 0x000fe400078efcff */
[-C--:B------:R-:W-:Y:S01]  /*7a90*/  ISETP.GE.AND P3, PT, R0, R27.reuse, PT ;  /* 0x0000001b0000720c */ /* 0x080fe20003f66270 */
[----:B------:R4:W-:Y:S01]  /*7aa0*/  @!P5 STG.E desc[UR6][R6.64+0x180], R15 ;  /* 0x0001800f0600d986 */ /* 0x0009e2000c101906 */
[----:B------:R-:W-:-:S02]  /*7ab0*/  ISETP.GE.AND P4, PT, R2, R27, PT ;  /* 0x0000001b0200720c */ /* 0x000fc40003f86270 */
[-C--:B------:R-:W-:Y:S01]  /*7ac0*/  ISETP.GE.AND P2, PT, R8, R27.reuse, PT ;  /* 0x0000001b0800720c */ /* 0x080fe20003f46270 */
[----:B------:R4:W-:Y:S01]  /*7ad0*/  @!P6 STG.E desc[UR6][R6.64+0x200], R57 ;  /* 0x000200390600e986 */ /* 0x0009e2000c101906 */
[C---:B------:R-:W-:Y:S02]  /*7ae0*/  LOP3.LUT R0, R9.reuse, 0x140, RZ, 0xfc, !PT ;  /* 0x0000014009007812 */ /* 0x040fe400078efcff */
[C---:B------:R-:W-:Y:S01]  /*7af0*/  LOP3.LUT R2, R9.reuse, 0x160, RZ, 0xfc, !PT ;  /* 0x0000016009027812 */ /* 0x040fe200078efcff */
[----:B------:R4:W-:Y:S01]  /*7b00*/  @!P0 STG.E desc[UR6][R6.64+0x280], R13 ;  /* 0x0002800d06008986 */ /* 0x0009e2000c101906 */
[-C--:B------:R-:W-:Y:S02]  /*7b10*/  ISETP.GE.AND P5, PT, R0, R27.reuse, PT ;  /* 0x0000001b0000720c */ /* 0x080fe40003fa6270 */
[----:B------:R-:W-:Y:S01]  /*7b20*/  ISETP.GE.AND P6, PT, R2, R27, PT ;  /* 0x0000001b0200720c */ /* 0x000fe20003fc6270 */
[----:B------:R4:W-:Y:S01]  /*7b30*/  @!P1 STG.E desc[UR6][R6.64+0x300], R55 ;  /* 0x0003003706009986 */ /* 0x0009e2000c101906 */
[----:B------:R-:W-:-:S02]  /*7b40*/  LOP3.LUT R0, R9, 0x180, RZ, 0xfc, !PT ;  /* 0x0000018009007812 */ /* 0x000fc400078efcff */
[C---:B------:R-:W-:Y:S01]  /*7b50*/  LOP3.LUT R2, R9.reuse, 0x1a0, RZ, 0xfc, !PT ;  /* 0x000001a009027812 */ /* 0x040fe200078efcff */
[----:B------:R4:W-:Y:S01]  /*7b60*/  @!P2 STG.E desc[UR6][R6.64+0x380], R11 ;  /* 0x0003800b0600a986 */ /* 0x0009e2000c101906 */
[-C--:B------:R-:W-:Y:S02]  /*7b70*/  ISETP.GE.AND P0, PT, R0, R27.reuse, PT ;  /* 0x0000001b0000720c */ /* 0x080fe40003f06270 */
[-C--:B------:R-:W-:Y:S01]  /*7b80*/  ISETP.GE.AND P1, PT, R2, R27.reuse, PT ;  /* 0x0000001b0200720c */ /* 0x080fe20003f26270 */
[----:B------:R4:W-:Y:S01]  /*7b90*/  @!P3 STG.E desc[UR6][R6.64+0x400], R53 ;  /* 0x000400350600b986 */ /* 0x0009e2000c101906 */
[C---:B------:R-:W-:Y:S02]  /*7ba0*/  LOP3.LUT R0, R9.reuse, 0x1c0, RZ, 0xfc, !PT ;  /* 0x000001c009007812 */ /* 0x040fe400078efcff */
[----:B------:R-:W-:Y:S01]  /*7bb0*/  LOP3.LUT R2, R9, 0x1e0, RZ, 0xfc, !PT ;  /* 0x000001e009027812 */ /* 0x000fe200078efcff */
[----:B------:R4:W-:Y:S01]  /*7bc0*/  @!P4 STG.E desc[UR6][R6.64+0x480], R19 ;  /* 0x000480130600c986 */ /* 0x0009e2000c101906 */
[----:B------:R-:W-:-:S02]  /*7bd0*/  ISETP.GE.AND P2, PT, R0, R27, PT ;  /* 0x0000001b0000720c */ /* 0x000fc40003f46270 */
[----:B------:R-:W-:Y:S01]  /*7be0*/  ISETP.GE.AND P3, PT, R2, R27, PT ;  /* 0x0000001b0200720c */ /* 0x000fe20003f66270 */
[----:B------:R4:W-:Y:S01]  /*7bf0*/  @!P5 STG.E desc[UR6][R6.64+0x500], R51 ;  /* 0x000500330600d986 */ /* 0x0009e2000c101906 */
[----:B------:R-:W-:Y:S01]  /*7c00*/  IMAD.MOV.U32 R2, RZ, RZ, R73 ;  /* 0x000000ffff027224 */ /* 0x000fe200078e0049 */
[C---:B------:R-:W-:Y:S01]  /*7c10*/  IADD3 R68, R64.reuse, R68, RZ ;  /* 0x0000004440447210 */ /* 0x040fe20007ffe0ff */
[----:B------:R-:W-:Y:S01]  /*7c20*/  IMAD.MOV.U32 R73, RZ, RZ, R70 ;  /* 0x000000ffff497224 */ /* 0x000fe200078e0046 */
[----:B------:R4:W-:Y:S01]  /*7c30*/  @!P6 STG.E desc[UR6][R6.64+0x580], R21 ;  /* 0x000580150600e986 */ /* 0x0009e2000c101906 */
[----:B------:R-:W-:-:S03]  /*7c40*/  IMAD.WIDE R2, R64, 0x4, R2 ;  /* 0x0000000440027825 */ /* 0x000fc600078e0202 */
[----:B------:R4:W-:Y:S01]  /*7c50*/  @!P1 STG.E desc[UR6][R6.64+0x680], R23 ;  /* 0x0006801706009986 */ /* 0x0009e2000c101906 */
[----:B------:R-:W-:Y:S01]  /*7c60*/  IMAD.WIDE R4, R64, 0x4, R72 ;  /* 0x0000000440047825 */ /* 0x000fe200078e0248 */
[----:B------:R-:W-:Y:S02]  /*7c70*/  MOV R71, R3 ;  /* 0x0000000300477202 */ /* 0x000fe40000000f00 */
[----:B------:R4:W-:Y:S01]  /*7c80*/  @!P2 STG.E desc[UR6][R6.64+0x700], R47 ;  /* 0x0007002f0600a986 */ /* 0x0009e2000c101906 */
[----:B------:R-:W-:Y:S02]  /*7c90*/  IMAD.MOV.U32 R73, RZ, RZ, R2 ;  /* 0x000000ffff497224 */ /* 0x000fe400078e0002 */
[----:B------:R-:W-:Y:S01]  /*7ca0*/  IMAD.MOV.U32 R72, RZ, RZ, R4 ;  /* 0x000000ffff487224 */ /* 0x000fe200078e0004 */
[----:B------:R4:W-:Y:S01]  /*7cb0*/  @!P3 STG.E desc[UR6][R6.64+0x780], R25 ;  /* 0x000780190600b986 */ /* 0x0009e2000c101906 */
[----:B------:R-:W-:-:S03]  /*7cc0*/  IMAD.MOV.U32 R70, RZ, RZ, R5 ;  /* 0x000000ffff467224 */ /* 0x000fc600078e0005 */
[----:B------:R4:W-:Y:S01]  /*7cd0*/  @!P0 STG.E desc[UR6][R6.64+0x600], R49 ;  /* 0x0006003106008986 */ /* 0x0009e2000c101906 */
[----:B------:R-:W-:-:S13]  /*7ce0*/  ISETP.GE.AND P0, PT, R65, R67, PT ;  /* 0x000000434100720c */ /* 0x000fda0003f06270 */
[----:B----4-:R-:W-:Y:S05]  /*7cf0*/  @!P0 BRA `(.L_x_50) ;  /* 0xffffff9400b48947 */ /* 0x010fea000383ffff */
[----:B------:R-:W-:Y:S05]  /*7d00*/  EXIT ;  /* 0x000000000000794d */ /* 0x000fea0003800000 */
.L_x_51:
[----:B------:R-:W-:-:S00]  /*7d10*/  BRA `(.L_x_51) ;  /* 0xfffffffc00fc7947 */ /* 0x000fc0000383ffff */
[----:B------:R-:W-:-:S00]  /*7d20*/  NOP ;  /* 0x0000000000007918 */ /* 0x000fc00000000000 */
        /* <DEDUP_REMOVED lines=13> */
.L_x_8610:


//--------------------- .text._Z25selective_scan_fwd_kernelI32Selective_Scan_fwd_kernel_traitsILi128ELi16ELi1ELb0ELb1ELb1ELb0ELb1EfffEEv13SSMParamsBase --------------------------
	.section	.text._Z25selective_scan_fwd_kernelI32Selective_Scan_fwd_kernel_traitsILi128ELi16ELi1ELb0ELb1ELb1ELb0ELb1EfffEEv13SSMParamsBase,"ax",@progbits
	.align	128
        .global         _Z25selective_scan_fwd_kernelI32Selective_Scan_fwd_kernel_traitsILi128ELi16ELi1ELb0ELb1ELb1ELb0ELb1EfffEEv13SSMParamsBase
        .type           _Z25selective_scan_fwd_kernelI32Selective_Scan_fwd_kernel_traitsILi128ELi16ELi1ELb0ELb1ELb1ELb0ELb1EfffEEv13SSMParamsBase,@function
        .size           _Z25selective_scan_fwd_kernelI32Selective_Scan_fwd_kernel_traitsILi128ELi16ELi1ELb0ELb1ELb1ELb0ELb1EfffEEv13SSMParamsBase,(.L_x_8611 - _Z25selective_scan_fwd_kernelI32Selective_Scan_fwd_kernel_traitsILi128ELi16ELi1ELb0ELb1ELb1ELb0ELb1EfffEEv13SSMParamsBase)
        .other          _Z25selective_scan_fwd_kernelI32Selective_Scan_fwd_kernel_traitsILi128ELi16ELi1ELb0ELb1ELb1ELb0ELb1EfffEEv13SSMParamsBase,@"STO_CUDA_ENTRY STV_DEFAULT"
_Z25selective_scan_fwd_kernelI32Selective_Scan_fwd_kernel_traitsILi128ELi16ELi1ELb0ELb1ELb1ELb0ELb1EfffEEv13SSMParamsBase:
.text._Z25selective_scan_fwd_kernelI32Selective_Scan_fwd_kernel_traitsILi128ELi16ELi1ELb0ELb1ELb1ELb0ELb1EfffEEv13SSMParamsBase:
[----:B------:R-:W0:Y:S08]  /*0000*/  LDC R1, c[0x0][0x28] ;  /* 0x00000a00ff017b82 */ /* 0x000e300000000800 */
[----:B------:R-:W1:Y:S01]  /*0010*/  LDC.64 R2, c[0x0][0x360] ;  /* 0x0000d800ff027b82 */ /* 0x000e620000000a00 */
[----:B------:R-:W-:Y:S01]  /*0020*/  IMAD.MOV.U32 R11, RZ, RZ, RZ ;  /* 0x000000ffff0b7224 */ /* 0x000fe200078e00ff */
[----:B------:R-:W2:Y:S01]  /*0030*/  S2R R0, SR_CTAID.X ;  /* 0x0000000000007919 */ /* 0x000ea20000002500 */
[----:B------:R-:W-:Y:S01]  /*0040*/  IMAD.MOV.U32 R13, RZ, RZ, RZ ;  /* 0x000000ffff0d7224 */ /* 0x000fe200078e00ff */
[----:B------:R-:W-:Y:S01]  /*0050*/  HFMA2.MMA R15, -RZ, RZ, 0, 0 ;  /* 0x00000000ff0f7435 */ /* 0x000fe200000001ff */
[----:B------:R-:W-:Y:S01]  /*0060*/  ULDC.64 UR6, c[0x0][0x208] ;  /* 0x0000820000067ab9 */ /* 0x000fe20000000a00 */
[----:B------:R-:W-:Y:S01]  /*0070*/  ULDC.64 UR4, c[0x0][0x230] ;  /* 0x00008c0000047ab9 */ /* 0x000fe20000000a00 */
[----:B------:R-:W-:-:S02]  /*0080*/  IMAD.MOV.U32 R17, RZ, RZ, RZ ;  /* 0x000000ffff117224 */ /* 0x000fc400078e00ff */
[----:B0-----:R-:W-:Y:S01]  /*0090*/  VIADD R1, R1, 0xffffffe0 ;  /* 0xffffffe001017836 */ /* 0x001fe20000000000 */
[----:B-1----:R-:W-:-:S04]  /*00a0*/  ISETP.NE.U32.AND P2, PT, R2, RZ, PT ;  /* 0x000000ff0200720c */ /* 0x002fc80003f45070 */
[----:B------:R-:W-:Y:S02]  /*00b0*/  ISETP.NE.AND.EX P2, PT, R3, RZ, PT, P2 ;  /* 0x000000ff0300720c */ /* 0x000fe40003f45320 */
[--C-:B--2---:R-:W-:Y:S01]  /*00c0*/  SHF.R.S32.HI R3, RZ, 0x1f, R0.reuse ;  /* 0x0000001fff037819 */ /* 0x104fe20000011400 */
[----:B------:R-:W-:-:S10]  /*00d0*/  IMAD.MOV.U32 R2, RZ, RZ, R0 ;  /* 0x000000ffff027224 */ /* 0x000fd400078e0000 */
[----:B------:R-:W0:Y:S08]  /*00e0*/  @P2 LDC R11, c[0x0][0x360] ;  /* 0x0000d800ff0b2b82 */ /* 0x000e300000000800 */
[----:B------:R-:W1:Y:S01]  /*00f0*/  @P2 LDC R13, c[0x0][0x364] ;  /* 0x0000d900ff0d2b82 */ /* 0x000e620000000800 */
[C---:B0-----:R-:W-:Y:S01]  /*0100*/  ISETP.NE.U32.AND P0, PT, R11.reuse, RZ, PT ;  /* 0x000000ff0b00720c */ /* 0x041fe20003f05070 */
[----:B------:R-:W-:Y:S01]  /*0110*/  @P2 IMAD.MOV.U32 R15, RZ, RZ, R11 ;  /* 0x000000ffff0f2224 */ /* 0x000fe200078e000b */
[----:B------:R-:W-:-:S02]  /*0120*/  ISETP.NE.U32.AND P1, PT, R11, RZ, PT ;  /* 0x000000ff0b00720c */ /* 0x000fc40003f25070 */
[----:B-1----:R-:W-:Y:S02]  /*0130*/  ISETP.NE.AND.EX P0, PT, R13, RZ, PT, P0 ;  /* 0x000000ff0d00720c */ /* 0x002fe40003f05300 */
[----:B------:R-:W-:-:S11]  /*0140*/  @P2 MOV R17, R13 ;  /* 0x0000000d00112202 */ /* 0x000fd60000000f00 */
[----:B------:R-:W-:Y:S05]  /*0150*/  @!P0 BRA `(.L_x_52) ;  /* 0x0000000000488947 */ /* 0x000fea0003800000 */
[----:B------:R-:W0:Y:S02]  /*0160*/  LDC.U8 R2, c[0x0][0x239] ;  /* 0x00008e40ff027b82 */ /* 0x000e240000000000 */
[----:B0-----:R-:W-:-:S13]  /*0170*/  ISETP.NE.AND P2, PT, R2, RZ, PT ;  /* 0x000000ff0200720c */ /* 0x001fda0003f45270 */
[----:B------:R-:W0:Y:S08]  /*0180*/  @P2 LDC.64 R4, c[0x0][0x380] ;  /* 0x0000e000ff042b82 */ /* 0x000e300000000a00 */
[----:B------:R-:W1:Y:S01]  /*0190*/  @P2 LDC.64 R8, c[0x0][0x2f8] ;  /* 0x0000be00ff082b82 */ /* 0x000e620000000a00 */
[----:B0-----:R-:W-:-:S04]  /*01a0*/  @P2 LEA R4, P3, R0, R4, 0x2 ;  /* 0x0000000400042211 */ /* 0x001fc800078610ff */
[----:B------:R-:W-:-:S05]  /*01b0*/  @P2 LEA.HI.X R5, R0, R5, R3, 0x2, P3 ;  /* 0x0000000500052211 */ /* 0x000fca00018f1403 */
[----:B------:R-:W2:Y:S01]  /*01c0*/  @P2 LDG.E R6, desc[UR6][R4.64] ;  /* 0x0000000604062981 */ /* 0x000ea2000c1e1900 */
        /* <DEDUP_REMOVED lines=8> */
[----:B------:R-:W-:-:S04]  /*0250*/  @!P2 LEA R6, P3, R0, R15, 0x2 ;  /* 0x0000000f0006a211 */ /* 0x000fc800078610ff */
[----:B------:R-:W-:-:S05]  /*0260*/  @!P2 LEA.HI.X R7, R0, R17, R3, 0x2, P3 ;  /* 0x000000110007a211 */ /* 0x000fca00018f1403 */
[----:B------:R0:W5:Y:S04]  /*0270*/  @!P2 LDG.E R2, desc[UR6][R6.64] ;  /* 0x000000060602a981 */ /* 0x000168000c1e1900 */
.L_x_52:
[----:B-----5:R-:W-:Y:S02]  /*0280*/  ISETP.NE.U32.AND P2, PT, R2, UR4, PT ;  /* 0x0000000402007c0c */ /* 0x020fe4000bf45070 */
[----:B------:R-:W-:Y:S02]  /*0290*/  SHF.R.S32.HI R5, RZ, 0x1f, R2 ;  /* 0x0000001fff057819 */ /* 0x000fe40000011402 */
[----:B------:R-:W-:Y:S02]  /*02a0*/  ISETP.NE.AND.EX P3, PT, R13, RZ, PT, P1 ;  /* 0x000000ff0d00720c */ /* 0x000fe40003f65310 */
[----:B------:R-:W-:-:S13]  /*02b0*/  ISETP.NE.AND.EX P1, PT, R5, UR5, PT, P2 ;  /* 0x0000000505007c0c */ /* 0x000fda000bf25320 */
[----:B------:R-:W-:Y:S05]  /*02c0*/  @!P1 EXIT P3 ;  /* 0x000000000000994d */ /* 0x000fea0001800000 */
[----:B------:R-:W1:Y:S01]  /*02d0*/  LDC.U8 R4, c[0x0][0x239] ;  /* 0x00008e40ff047b82 */ /* 0x000e620000000000 */
[----:B------:R-:W2:Y:S01]  /*02e0*/  S2R R34, SR_CTAID.Y ;  /* 0x0000000000227919 */ /* 0x000ea20000002600 */
[----:B0-----:R-:W-:Y:S01]  /*02f0*/  IMAD.MOV.U32 R9, RZ, RZ, RZ ;  /* 0x000000ffff097224 */ /* 0x001fe200078e00ff */
[----:B------:R-:W-:Y:S01]  /*0300*/  CS2R R76, SRZ ;  /* 0x00000000004c7805 */ /* 0x000fe2000001ff00 */
[----:B------:R-:W-:-:S04]  /*0310*/  IMAD.MOV.U32 R75, RZ, RZ, RZ ;  /* 0x000000ffff4b7224 */ /* 0x000fc800078e00ff */
[----:B------:R-:W0:Y:S01]  /*0320*/  LDC.64 R6, c[0x0][0x380] ;  /* 0x0000e000ff067b82 */ /* 0x000e220000000a00 */
[----:B-1----:R-:W-:Y:S01]  /*0330*/  ISETP.NE.AND P5, PT, R4, RZ, PT ;  /* 0x000000ff0400720c */ /* 0x002fe20003fa5270 */
[----:B------:R-:W-:Y:S01]  /*0340*/  IMAD.MOV.U32 R4, RZ, RZ, RZ ;  /* 0x000000ffff047224 */ /* 0x000fe200078e00ff */
[----:B0-----:R-:W-:Y:S02]  /*0350*/  ISETP.NE.U32.AND P1, PT, R6, RZ, PT ;  /* 0x000000ff0600720c */ /* 0x001fe40003f25070 */
[----:B--2---:R-:W-:Y:S02]  /*0360*/  SHF.R.S32.HI R16, RZ, 0x1f, R34 ;  /* 0x0000001fff107819 */ /* 0x004fe40000011422 */
[----:B------:R-:W-:-:S07]  /*0370*/  ISETP.NE.AND.EX P1, PT, R7, RZ, PT, P1 ;  /* 0x000000ff0700720c */ /* 0x000fce0003f25310 */
[----:B------:R-:W0:Y:S08]  /*0380*/  @P5 LDC.64 R90, c[0x0][0x2e8] ;  /* 0x0000ba00ff5a5b82 */ /* 0x000e300000000a00 */
[----:B------:R-:W1:Y:S08]  /*0390*/  @P1 LDC R9, c[0x0][0x380] ;  /* 0x0000e000ff091b82 */ /* 0x000e700000000800 */
[----:B------:R-:W2:Y:S01]  /*03a0*/  @P1 LDC R4, c[0x0][0x384] ;  /* 0x0000e100ff041b82 */ /* 0x000ea20000000800 */
[----:B0-----:R-:W-:-:S02]  /*03b0*/  @P5 IMAD R6, R16, R90, RZ ;  /* 0x0000005a10065224 */ /* 0x001fc400078e02ff */
[----:B------:R-:W-:-:S04]  /*03c0*/  @P5 IMAD.WIDE.U32 R92, R34, R90, RZ ;  /* 0x0000005a225c5225 */ /* 0x000fc800078e00ff */
[----:B------:R-:W-:Y:S02]  /*03d0*/  @P5 IMAD R91, R34, R91, R6 ;  /* 0x0000005b225b5224 */ /* 0x000fe400078e0206 */
[----:B------:R-:W-:-:S03]  /*03e0*/  IMAD.MOV.U32 R90, RZ, RZ, RZ ;  /* 0x000000ffff5a7224 */ /* 0x000fc600078e00ff */
[----:B------:R-:W-:Y:S01]  /*03f0*/  @P5 IADD3 R91, R93, R91, RZ ;  /* 0x0000005b5d5b5210 */ /* 0x000fe20007ffe0ff */
        /* <DEDUP_REMOVED lines=9> */
[----:B------:R-:W-:-:S05]  /*0490*/  IMAD.WIDE.U32 R92, R34, R92, R6 ;  /* 0x0000005c225c7225 */ /* 0x000fca00078e0006 */
[----:B------:R-:W-:-:S07]  /*04a0*/  IADD3 R91, R91, R93, RZ ;  /* 0x0000005d5b5b7210 */ /* 0x000fce0007ffe0ff */
.L_x_53:
        /* <DEDUP_REMOVED lines=8> */
[----:B------:R-:W-:Y:S02]  /*0530*/  SHF.L.U64.HI R6, R6, 0x2, R7 ;  /* 0x0000000206067819 */ /* 0x000fe40000010207 */
[----:B------:R-:W-:-:S03]  /*0540*/  IADD3 R90, P1, R11, R90, RZ ;  /* 0x0000005a0b5a7210 */ /* 0x000fc60007f3e0ff */
[----:B------:R-:W-:Y:S01]  /*0550*/  IMAD.X R77, R17, 0x1, R6, P0 ;  /* 0x00000001114d7824 */ /* 0x000fe200000e0606 */
[----:B------:R-:W-:-:S09]  /*0560*/  IADD3.X R75, R13, R6, RZ, P1, !PT ;  /* 0x000000060d4b7210 */ /* 0x000fd20000ffe4ff */
.L_x_54:
[----:B------:R-:W-:Y:S01]  /*0570*/  ISETP.EQ.U32.AND P0, PT, R90, RZ, PT ;  /* 0x000000ff5a00720c */ /* 0x000fe20003f02070 */
[----:B------:R-:W0:Y:S08]  /*0580*/  LDC.64 R6, c[0x0][0x358] ;  /* 0x0000d600ff067b82 */ /* 0x000e300000000a00 */
[----:B------:R-:W1:Y:S01]  /*0590*/  LDC.64 R10, c[0x0][0x370] ;  /* 0x0000dc00ff0a7b82 */ /* 0x000e620000000a00 */
[----:B------:R-:W-:Y:S01]  /*05a0*/  ISETP.EQ.OR.EX P0, PT, R75, RZ, !P5, P0 ;  /* 0x000000ff4b00720c */ /* 0x000fe20006f02700 */
[----:B------:R-:W-:Y:S01]  /*05b0*/  IMAD.MOV.U32 R15, RZ, RZ, RZ ;  /* 0x000000ffff0f7224 */ /* 0x000fe200078e00ff */
[----:B------:R-:W-:Y:S01]  /*05c0*/  ULDC.64 UR4, c[0x0][0x368] ;  /* 0x0000da0000047ab9 */ /* 0x000fe20000000a00 */
[----:B------:R-:W-:-:S04]  /*05d0*/  IMAD.MOV.U32 R17, RZ, RZ, RZ ;  /* 0x000000ffff117224 */ /* 0x000fc800078e00ff */
[----:B------:R-:W3:Y:S01]  /*05e0*/  LDC.64 R20, c[0x0][0x330] ;  /* 0x0000cc00ff147b82 */ /* 0x000ee20000000a00 */
[----:B------:R-:W-:Y:S02]  /*05f0*/  PRMT R66, RZ, 0x7610, R66 ;  /* 0x00007610ff427816 */ /* 0x000fe40000000042 */
[----:B------:R-:W-:-:S05]  /*0600*/  CS2R R18, SRZ ;  /* 0x0000000000127805 */ /* 0x000fca000001ff00 */
[----:B------:R-:W4:Y:S01]  /*0610*/  LDC.64 R12, c[0x0][0x318] ;  /* 0x0000c600ff0c7b82 */ /* 0x000f220000000a00 */
[C---:B------:R-:W-:Y:S02]  /*0620*/  @!P0 LEA R8, P1, R0.reuse, R9, 0x2 ;  /* 0x0000000900088211 */ /* 0x040fe400078210ff */
[----:B------:R-:W-:Y:S01]  /*0630*/  CS2R R152, SRZ ;  /* 0x0000000000987805 */ /* 0x000fe2000001ff00 */
[----:B------:R-:W-:Y:S01]  /*0640*/  IMAD.MOV.U32 R69, RZ, RZ, RZ ;  /* 0x000000ffff457224 */ /* 0x000fe200078e00ff */
[----:B------:R-:W-:Y:S01]  /*0650*/  ULDC.64 UR8, c[0x0][0x2a0] ;  /* 0x0000a80000087ab9 */ /* 0x000fe20000000a00 */
[C---:B--2---:R-:W-:Y:S02]  /*0660*/  @!P0 LEA.HI.X R9, R0.reuse, R4, R3, 0x2, P1 ;  /* 0x0000000400098211 */ /* 0x044fe400008f1403 */
[----:B------:R-:W2:Y:S04]  /*0670*/  LDC.64 R72, c[0x0][0x268] ;  /* 0x00009a00ff487b82 */ /* 0x000ea80000000a00 */
[----:B------:R-:W2:Y:S01]  /*0680*/  @!P0 LDG.E R9, desc[UR6][R8.64] ;  /* 0x0000000608098981 */ /* 0x000ea2000c1e1900 */
[----:B0-----:R-:W-:-:S03]  /*0690*/  IMAD.WIDE R6, R0, 0x4, R6 ;  /* 0x0000000400067825 */ /* 0x001fc600078e0206 */
[----:B------:R-:W0:Y:S02]  /*06a0*/  LDC.64 R24, c[0x0][0x308] ;  /* 0x0000c200ff187b82 */ /* 0x000e240000000a00 */
[----:B------:R-:W2:Y:S01]  /*06b0*/  LDG.E R157, desc[UR6][R6.64] ;  /* 0x00000006069d7981 */ /* 0x000ea2000c1e1900 */
[----:B-1----:R-:W-:Y:S02]  /*06c0*/  ISETP.NE.U32.AND P1, PT, R10, RZ, PT ;  /* 0x000000ff0a00720c */ /* 0x002fe40003f25070 */
[----:B------:R-:W-:Y:S01]  /*06d0*/  ISETP.NE.U32.AND P2, PT, RZ, UR4, PT ;  /* 0x00000004ff007c0c */ /* 0x000fe2000bf45070 */
[----:B------:R-:W2:Y:S01]  /*06e0*/  LDG.E R4, desc[UR6][R6.64+0x4] ;  /* 0x0000040606047981 */ /* 0x000ea2000c1e1900 */
[----:B------:R-:W-:Y:S02]  /*06f0*/  ISETP.NE.AND.EX P1, PT, R11, RZ, PT, P1 ;  /* 0x000000ff0b00720c */ /* 0x000fe40003f25310 */
[----:B------:R-:W-:Y:S01]  /*0700*/  ISETP.NE.AND.EX P2, PT, RZ, UR5, PT, P2 ;  /* 0x00000005ff007c0c */ /* 0x000fe2000bf45320 */
[----:B------:R-:W1:Y:S01]  /*0710*/  LDC.64 R30, c[0x0][0x388] ;  /* 0x0000e200ff1e7b82 */ /* 0x000e620000000a00 */
[----:B---3--:R-:W-:-:S02]  /*0720*/  ISETP.NE.U32.AND P6, PT, R20, RZ, PT ;  /* 0x000000ff1400720c */ /* 0x008fc40003fc5070 */
[----:B----4-:R-:W-:-:S04]  /*0730*/  ISETP.NE.U32.AND P3, PT, R12, RZ, PT ;  /* 0x000000ff0c00720c */ /* 0x010fc80003f65070 */
[----:B------:R-:W-:Y:S01]  /*0740*/  ISETP.NE.AND.EX P3, PT, R13, RZ, PT, P3 ;  /* 0x000000ff0d00720c */ /* 0x000fe20003f65330 */
[----:B------:R-:W3:Y:S04]  /*0750*/  LDC.64 R22, c[0x0][0x320] ;  /* 0x0000c800ff167b82 */ /* 0x000ee80000000a00 */
[----:B------:R-:W-:-:S04]  /*0760*/  @P2 IADD3 R10, P4, R0, UR4, RZ ;  /* 0x00000004000a2c10 */ /* 0x000fc8000ff9e0ff */
[----:B------:R-:W4:Y:S01]  /*0770*/  @P1 LDC R15, c[0x0][0x370] ;  /* 0x0000dc00ff0f1b82 */ /* 0x000f220000000800 */
[----:B------:R-:W-:Y:S01]  /*0780*/  @P2 IADD3.X R11, R3, UR5, RZ, P4, !PT ;  /* 0x00000005030b2c10 */ /* 0x000fe2000a7fe4ff */
[----:B------:R-:W-:Y:S01]  /*0790*/  ULDC.64 UR4, c[0x0][0x250] ;  /* 0x0000940000047ab9 */ /* 0x000fe20000000a00 */
[----:B------:R-:W-:-:S03]  /*07a0*/  ISETP.NE.AND.EX P4, PT, R21, RZ, PT, P6 ;  /* 0x000000ff1500720c */ /* 0x000fc60003f85360 */
[----:B------:R0:W5:Y:S02]  /*07b0*/  @P2 LDG.E.U8 R66, desc[UR6][R10.64] ;  /* 0x000000060a422981 */ /* 0x000164000c1e1100 */
[----:B------:R-:W0:Y:S08]  /*07c0*/  @P1 LDC R17, c[0x0][0x374] ;  /* 0x0000dd00ff111b82 */ /* 0x000e300000000800 */
[----:B------:R-:W3:Y:S01]  /*07d0*/  LDC.64 R32, c[0x0][0x390] ;  /* 0x0000e400ff207b82 */ /* 0x000ee20000000a00 */
[----:B----4-:R-:W-:-:S07]  /*07e0*/  ISETP.EQ.U32.AND P6, PT, R15, RZ, PT ;  /* 0x000000ff0f00720c */ /* 0x010fce0003fc2070 */
[----:B------:R-:W4:Y:S01]  /*07f0*/  LDC.64 R28, c[0x0][0x378] ;  /* 0x0000de00ff1c7b82 */ /* 0x000f220000000a00 */
[----:B0-----:R-:W-:-:S07]  /*0800*/  ISETP.EQ.OR.EX P2, PT, R17, RZ, !P5, P6 ;  /* 0x000000ff1100720c */ /* 0x001fce0006f42760 */
[----:B------:R-:W0:Y:S01]  /*0810*/  LDC.64 R26, c[0x0][0x270] ;  /* 0x00009c00ff1a7b82 */ /* 0x000e220000000a00 */
[----:B------:R-:W-:-:S07]  /*0820*/  @P1 MOV R18, R17 ;  /* 0x0000001100121202 */ /* 0x000fce0000000f00 */
[----:B------:R-:W1:Y:S08]  /*0830*/  LDC R17, c[0x0][0x224] ;  /* 0x00008900ff117b82 */ /* 0x000e700000000800 */
[----:B------:R-:W0:Y:S01]  /*0840*/  LDC.64 R70, c[0x0][0x288] ;  /* 0x0000a200ff467b82 */ /* 0x000e220000000a00 */
[----:B-1----:R-:W-:-:S04]  /*0850*/  IABS R11, R17 ;  /* 0x00000011000b7213 */ /* 0x002fc80000000000 */
[----:B------:R-:W1:Y:S08]  /*0860*/  I2F.RP R10, R11 ;  /* 0x0000000b000a7306 */ /* 0x000e700000209400 */
[----:B-1----:R-:W1:Y:S01]  /*0870*/  MUFU.RCP R10, R10 ;  /* 0x0000000a000a7308 */ /* 0x002e620000001000 */
[----:B------:R-:W-:Y:S01]  /*0880*/  @P3 LEA R12, P6, R34, R12, 0x2 ;  /* 0x0000000c220c3211 */ /* 0x000fe200078c10ff */
[----:B------:R-:W-:-:S03]  /*0890*/  @P1 IMAD.MOV.U32 R19, RZ, RZ, R15 ;  /* 0x000000ffff131224 */ /* 0x000fc600078e000f */
[----:B------:R-:W-:Y:S02]  /*08a0*/  @P3 LEA.HI.X R13, R34, R13, R16, 0x2, P6 ;  /* 0x0000000d220d3211 */ /* 0x000fe400030f1410 */
[----:B------:R-:W-:-:S03]  /*08b0*/  @!P2 LEA R6, P1, R0, R19, 0x2 ;  /* 0x000000130006a211 */ /* 0x000fc600078210ff */
[----:B------:R-:W5:Y:S01]  /*08c0*/  @P3 LDG.E R152, desc[UR6][R12.64] ;  /* 0x000000060c983981 */ /* 0x000f62000c1e1900 */
[----:B------:R-:W-:-:S05]  /*08d0*/  @!P2 LEA.HI.X R7, R0, R18, R3, 0x2, P1 ;  /* 0x000000120007a211 */ /* 0x000fca00008f1403 */
[----:B------:R3:W5:Y:S02]  /*08e0*/  @!P2 LDG.E R69, desc[UR6][R6.64] ;  /* 0x000000060645a981 */ /* 0x000764000c1e1900 */
[----:B---3--:R-:W-:Y:S01]  /*08f0*/  IABS R6, R34 ;  /* 0x0000002200067213 */ /* 0x008fe20000000000 */
[----:B--2---:R-:W-:-:S05]  /*0900*/  @!P0 IMAD.WIDE R8, R9, 0x4, R76 ;  /* 0x0000000409088825 */ /* 0x004fca00078e024c */
[----:B------:R1:W2:Y:S02]  /*0910*/  @!P0 LDG.E R2, desc[UR6][R8.64] ;  /* 0x0000000608028981 */ /* 0x0002a4000c1e1900 */
[----:B-1----:R-:W-:-:S04]  /*0920*/  VIADD R8, R10, 0xffffffe ;  /* 0x0ffffffe0a087836 */ /* 0x002fc80000000000 */
[----:B------:R1:W3:Y:S02]  /*0930*/  F2I.FTZ.U32.TRUNC.NTZ R9, R8 ;  /* 0x0000000800097305 */ /* 0x0002e4000021f000 */
[----:B-1----:R-:W-:Y:S01]  /*0940*/  HFMA2.MMA R8, -RZ, RZ, 0, 0 ;  /* 0x00000000ff087435 */ /* 0x002fe200000001ff */
[----:B---3--:R-:W-:-:S04]  /*0950*/  IMAD.MOV R12, RZ, RZ, -R9 ;  /* 0x000000ffff0c7224 */ /* 0x008fc800078e0a09 */
[----:B------:R-:W-:-:S05]  /*0960*/  IMAD R13, R12, R11, RZ ;  /* 0x0000000b0c0d7224 */ /* 0x000fca00078e02ff */
[----:B------:R-:W-:-:S06]  /*0970*/  IMAD.HI.U32 R9, R9, R13, R8 ;  /* 0x0000000d09097227 */ /* 0x000fcc00078e0008 */
[----:B------:R-:W-:-:S04]  /*0980*/  IMAD.HI.U32 R9, R9, R6, RZ ;  /* 0x0000000609097227 */ /* 0x000fc800078e00ff */
[----:B------:R-:W-:-:S04]  /*0990*/  IMAD.MOV R7, RZ, RZ, -R9 ;  /* 0x000000ffff077224 */ /* 0x000fc800078e0a09 */
[----:B------:R-:W-:-:S05]  /*09a0*/  IMAD R6, R11, R7, R6 ;  /* 0x000000070b067224 */ /* 0x000fca00078e0206 */
[----:B------:R-:W-:-:S13]  /*09b0*/  ISETP.GT.U32.AND P2, PT, R11, R6, PT ;  /* 0x000000060b00720c */ /* 0x000fda0003f44070 */
[----:B------:R-:W-:-:S05]  /*09c0*/  @!P2 IMAD.IADD R6, R6, 0x1, -R11 ;  /* 0x000000010606a824 */ /* 0x000fca00078e0a0b */
[----:B------:R-:W-:Y:S02]  /*09d0*/  ISETP.GE.U32.AND P1, PT, R6, R11, PT ;  /* 0x0000000b0600720c */ /* 0x000fe40003f26070 */
[C---:B------:R-:W-:Y:S01]  /*09e0*/  LOP3.LUT R6, R34.reuse, R17, RZ, 0x3c, !PT ;  /* 0x0000001122067212 */ /* 0x040fe200078e3cff */
[----:B------:R-:W-:Y:S01]  /*09f0*/  @!P2 VIADD R9, R9, 0x1 ;  /* 0x000000010909a836 */ /* 0x000fe20000000000 */
[----:B------:R-:W-:Y:S02]  /*0a00*/  @P4 LEA R14, P6, R34, R20, 0x2 ;  /* 0x00000014220e4211 */ /* 0x000fe400078c10ff */
[----:B------:R-:W-:Y:S02]  /*0a10*/  ISETP.GE.AND P3, PT, R6, RZ, PT ;  /* 0x000000ff0600720c */ /* 0x000fe40003f66270 */
[----:B------:R-:W-:Y:S02]  /*0a20*/  ISETP.NE.AND P2, PT, R17, RZ, PT ;  /* 0x000000ff1100720c */ /* 0x000fe40003f45270 */
[----:B------:R-:W-:-:S03]  /*0a30*/  @P4 LEA.HI.X R15, R34, R21, R16, 0x2, P6 ;  /* 0x00000015220f4211 */ /* 0x000fc600030f1410 */
[----:B------:R-:W-:Y:S02]  /*0a40*/  @P1 IADD3 R9, R9, 0x1, RZ ;  /* 0x0000000109091810 */ /* 0x000fe40007ffe0ff */
[----:B------:R1:W5:Y:S03]  /*0a50*/  @P4 LDG.E R153, desc[UR6][R14.64] ;  /* 0x000000060e994981 */ /* 0x000366000c1e1900 */
[----:B------:R-:W-:-:S04]  /*0a60*/  IMAD.MOV.U32 R13, RZ, RZ, R9 ;  /* 0x000000ffff0d7224 */ /* 0x000fc800078e0009 */
[----:B------:R-:W-:Y:S01]  /*0a70*/  @!P3 IMAD.MOV R13, RZ, RZ, -R13 ;  /* 0x000000ffff0db224 */ /* 0x000fe200078e0a0d */
[----:B-1----:R-:W-:Y:S02]  /*0a80*/  SHF.R.S32.HI R15, RZ, 0x1f, R157 ;  /* 0x0000001fff0f7819 */ /* 0x002fe4000001149d */
[----:B------:R-:W-:Y:S01]  /*0a90*/  @!P2 LOP3.LUT R13, RZ, R17, RZ, 0x33, !PT ;  /* 0x00000011ff0da212 */ /* 0x000fe200078e33ff */
[----:B------:R-:W-:-:S04]  /*0aa0*/  IMAD.WIDE.U32 R6, R157, UR4, RZ ;  /* 0x000000049d067c25 */ /* 0x000fc8000f8e00ff */
[----:B------:R-:W-:Y:S01]  /*0ab0*/  IMAD R8, R15, UR4, RZ ;  /* 0x000000040f087c24 */ /* 0x000fe2000f8e02ff */
[----:B------:R-:W-:-:S03]  /*0ac0*/  SHF.R.S32.HI R17, RZ, 0x1f, R13 ;  /* 0x0000001fff117819 */ /* 0x000fc6000001140d */
[----:B------:R-:W-:Y:S01]  /*0ad0*/  IMAD R11, R157, UR5, R8 ;  /* 0x000000059d0b7c24 */ /* 0x000fe2000f8e0208 */
[----:B------:R-:W-:Y:S01]  /*0ae0*/  MOV R10, R6 ;  /* 0x00000006000a7202 */ /* 0x000fe20000000f00 */
[-C--:B------:R-:W-:Y:S01]  /*0af0*/  IMAD R14, R17, R72.reuse, RZ ;  /* 0x00000048110e7224 */ /* 0x080fe200078e02ff */
[----:B------:R-:W-:Y:S01]  /*0b00*/  ULDC.64 UR4, c[0x0][0x290] ;  /* 0x0000a40000047ab9 */ /* 0x000fe20000000a00 */
[----:B------:R-:W-:Y:S02]  /*0b10*/  IMAD.IADD R11, R7, 0x1, R11 ;  /* 0x00000001070b7824 */ /* 0x000fe400078e020b */
[C---:B------:R-:W-:Y:S02]  /*0b20*/  IMAD R73, R13.reuse, R73, R14 ;  /* 0x000000490d497224 */ /* 0x040fe400078e020e */
[----:B------:R-:W-:-:S04]  /*0b30*/  IMAD.WIDE.U32 R10, R13, R72, R10 ;  /* 0x000000480d0a7225 */ /* 0x000fc800078e000a */
[----:B------:R-:W-:Y:S01]  /*0b40*/  IMAD R8, R15, UR4, RZ ;  /* 0x000000040f087c24 */ /* 0x000fe2000f8e02ff */
[----:B------:R-:W-:Y:S01]  /*0b50*/  LEA R74, P1, R10, R24, 0x2 ;  /* 0x000000180a4a7211 */ /* 0x000fe200078210ff */
[----:B------:R-:W-:Y:S01]  /*0b60*/  IMAD.WIDE.U32 R6, R157, UR4, RZ ;  /* 0x000000049d067c25 */ /* 0x000fe2000f8e00ff */
[----:B------:R-:W-:-:S03]  /*0b70*/  IADD3 R73, R11, R73, RZ ;  /* 0x000000490b497210 */ /* 0x000fc60007ffe0ff */
[----:B------:R-:W-:Y:S01]  /*0b80*/  IMAD R19, R157, UR5, R8 ;  /* 0x000000059d137c24 */ /* 0x000fe2000f8e0208 */
[----:B------:R-:W-:Y:S01]  /*0b90*/  ULDC.64 UR4, c[0x0][0x298] ;  /* 0x0000a60000047ab9 */ /* 0x000fe20000000a00 */
[----:B------:R-:W-:Y:S01]  /*0ba0*/  LEA.HI.X R73, R10, R25, R73, 0x2, P1 ;  /* 0x000000190a497211 */ /* 0x000fe200008f1449 */
[----:B------:R-:W-:Y:S01]  /*0bb0*/  IMAD R11, R16, UR4, RZ ;  /* 0x00000004100b7c24 */ /* 0x000fe2000f8e02ff */
[----:B------:R-:W-:Y:S01]  /*0bc0*/  ISETP.NE.U32.AND P1, PT, R30, RZ, PT ;  /* 0x000000ff1e00720c */ /* 0x000fe20003f25070 */
[----:B------:R-:W-:Y:S02]  /*0bd0*/  IMAD.IADD R7, R7, 0x1, R19 ;  /* 0x0000000107077824 */ /* 0x000fe400078e0213 */
[C---:B------:R-:W-:Y:S01]  /*0be0*/  IMAD R11, R34.reuse, UR5, R11 ;  /* 0x00000005220b7c24 */ /* 0x040fe2000f8e020b */
[----:B------:R-:W-:Y:S01]  /*0bf0*/  ISETP.NE.AND.EX P1, PT, R31, RZ, PT, P1 ;  /* 0x000000ff1f00720c */ /* 0x000fe20003f25310 */
[----:B------:R-:W-:Y:S01]  /*0c00*/  IMAD.WIDE.U32 R158, R34, UR4, R6 ;  /* 0x00000004229e7c25 */ /* 0x000fe2000f8e0006 */
[----:B------:R-:W-:Y:S01]  /*0c10*/  ULDC.64 UR4, c[0x0][0x2a8] ;  /* 0x0000aa0000047ab9 */ /* 0x000fe20000000a00 */
[----:B------:R-:W1:Y:S02]  /*0c20*/  LDC.64 R18, c[0x0][0x328] ;  /* 0x0000ca00ff127b82 */ /* 0x000e640000000a00 */
[----:B------:R-:W-:-:S02]  /*0c30*/  IMAD R16, R16, UR4, RZ ;  /* 0x0000000410107c24 */ /* 0x000fc4000f8e02ff */
[----:B------:R-:W-:Y:S02]  /*0c40*/  IMAD.IADD R6, R159, 0x1, R11 ;  /* 0x000000019f067824 */ /* 0x000fe400078e020b */
[----:B------:R-:W-:Y:S02]  /*0c50*/  IMAD R11, R34, UR5, R16 ;  /* 0x00000005220b7c24 */ /* 0x000fe4000f8e0210 */
[----:B------:R-:W-:Y:S01]  /*0c60*/  IMAD.MOV.U32 R16, RZ, RZ, RZ ;  /* 0x000000ffff107224 */ /* 0x000fe200078e00ff */
[----:B------:R-:W-:Y:S01]  /*0c70*/  HFMA2.MMA R14, -RZ, RZ, 0, 0 ;  /* 0x00000000ff0e7435 */ /* 0x000fe200000001ff */
[----:B------:R-:W-:-:S04]  /*0c80*/  IMAD R12, R15, UR8, RZ ;  /* 0x000000080f0c7c24 */ /* 0x000fc8000f8e02ff */
[----:B------:R-:W3:Y:S01]  /*0c90*/  @P1 LDC R16, c[0x0][0x388] ;  /* 0x0000e200ff101b82 */ /* 0x000ee20000000800 */
[----:B------:R-:W-:Y:S01]  /*0ca0*/  IMAD.WIDE.U32 R8, R157, UR8, RZ ;  /* 0x000000089d087c25 */ /* 0x000fe2000f8e00ff */
[----:B------:R-:W-:-:S03]  /*0cb0*/  LEA R159, P2, R158, R22, 0x2 ;  /* 0x000000169e9f7211 */ /* 0x000fc600078410ff */
[----:B------:R-:W-:Y:S01]  /*0cc0*/  IMAD R21, R157, UR9, R12 ;  /* 0x000000099d157c24 */ /* 0x000fe2000f8e020c */
[----:B------:R-:W-:-:S03]  /*0cd0*/  LEA.HI.X R158, R158, R23, R6, 0x2, P2 ;  /* 0x000000179e9e7211 */ /* 0x000fc600010f1406 */
[----:B------:R-:W-:Y:S01]  /*0ce0*/  IMAD.IADD R9, R9, 0x1, R21 ;  /* 0x0000000109097824 */ /* 0x000fe200078e0215 */
[----:B------:R-:W3:Y:S01]  /*0cf0*/  @P1 LDC R14, c[0x0][0x38c] ;  /* 0x0000e300ff0e1b82 */ /* 0x000ee20000000800 */
[----:B------:R-:W-:Y:S01]  /*0d00*/  ISETP.NE.U32.AND P2, PT, R32, RZ, PT ;  /* 0x000000ff2000720c */ /* 0x000fe20003f45070 */
[----:B------:R-:W-:Y:S01]  /*0d10*/  IMAD.WIDE.U32 R160, R34, UR4, R8 ;  /* 0x0000000422a07c25 */ /* 0x000fe2000f8e0008 */
[----:B----4-:R-:W-:Y:S02]  /*0d20*/  ISETP.NE.U32.AND P3, PT, R28, RZ, PT ;  /* 0x000000ff1c00720c */ /* 0x010fe40003f65070 */
[----:B------:R-:W-:Y:S01]  /*0d30*/  ISETP.NE.AND.EX P2, PT, R33, RZ, PT, P2 ;  /* 0x000000ff2100720c */ /* 0x000fe20003f45320 */
[----:B0-----:R-:W-:Y:S01]  /*0d40*/  IMAD R10, R15, R26, RZ ;  /* 0x0000001a0f0a7224 */ /* 0x001fe200078e02ff */
[C---:B-1----:R-:W-:Y:S01]  /*0d50*/  LEA R9, P4, R160.reuse, R18, 0x2 ;  /* 0x00000012a0097211 */ /* 0x042fe200078810ff */
[----:B------:R-:W-:Y:S01]  /*0d60*/  IMAD.IADD R8, R161, 0x1, R11 ;  /* 0x00000001a1087824 */ /* 0x000fe200078e020b */
[----:B------:R-:W-:Y:S01]  /*0d70*/  ISETP.NE.AND.EX P3, PT, R29, RZ, PT, P3 ;  /* 0x000000ff1d00720c */ /* 0x000fe20003f65330 */
[C---:B------:R-:W-:Y:S01]  /*0d80*/  IMAD R15, R157.reuse, R27, R10 ;  /* 0x0000001b9d0f7224 */ /* 0x040fe200078e020a */
[----:B---3--:R-:W-:Y:S01]  /*0d90*/  STL [R1+0x10], R16 ;  /* 0x0000101001007387 */ /* 0x008fe20000100800 */
[----:B------:R-:W-:Y:S01]  /*0da0*/  IMAD.WIDE.U32 R6, R157, R26, RZ ;  /* 0x0000001a9d067225 */ /* 0x000fe200078e00ff */
[----:B------:R-:W-:Y:S01]  /*0db0*/  LEA.HI.X R160, R160, R19, R8, 0x2, P4 ;  /* 0x00000013a0a07211 */ /* 0x000fe200020f1408 */
[----:B------:R-:W0:Y:S01]  /*0dc0*/  LDC.64 R20, c[0x0][0x310] ;  /* 0x0000c400ff147b82 */ /* 0x000e220000000a00 */
[----:B------:R1:W-:Y:S01]  /*0dd0*/  STL [R1], R9 ;  /* 0x0000000901007387 */ /* 0x0003e20000100800 */
[----:B------:R-:W-:Y:S01]  /*0de0*/  IMAD R8, R17, R70, RZ ;  /* 0x0000004611087224 */ /* 0x000fe200078e02ff */
[----:B------:R-:W-:Y:S01]  /*0df0*/  MOV R12, RZ ;  /* 0x000000ff000c7202 */ /* 0x000fe20000000f00 */
[----:B------:R-:W-:-:S02]  /*0e00*/  IMAD.IADD R7, R7, 0x1, R15 ;  /* 0x0000000107077824 */ /* 0x000fc400078e020f */
[----:B------:R-:W-:Y:S02]  /*0e10*/  IMAD.MOV.U32 R79, RZ, RZ, RZ ;  /* 0x000000ffff4f7224 */ /* 0x000fe400078e00ff */
[----:B------:R-:W3:Y:S01]  /*0e20*/  LDC R11, c[0x0][0x23c] ;  /* 0x00008f00ff0b7b82 */ /* 0x000ee20000000800 */
[----:B-1----:R-:W-:Y:S01]  /*0e30*/  HFMA2.MMA R9, -RZ, RZ, 0, 0 ;  /* 0x00000000ff097435 */ /* 0x002fe200000001ff */
[----:B------:R-:W-:Y:S01]  /*0e40*/  IMAD.MOV.U32 R10, RZ, RZ, RZ ;  /* 0x000000ffff0a7224 */ /* 0x000fe200078e00ff */
[----:B------:R-:W-:Y:S01]  /*0e50*/  @P2 ISETP.NE.U32.AND P4, PT, R32, RZ, PT ;  /* 0x000000ff2000220c */ /* 0x000fe20003f85070 */
[C---:B------:R-:W-:Y:S01]  /*0e60*/  IMAD R71, R13.reuse, R71, R8 ;  /* 0x000000470d477224 */ /* 0x040fe200078e0208 */
[----:B------:R-:W-:Y:S01]  /*0e70*/  HFMA2.MMA R8, -RZ, RZ, 0, 0 ;  /* 0x00000000ff087435 */ /* 0x000fe200000001ff */
[----:B------:R-:W-:Y:S02]  /*0e80*/  IMAD.WIDE.U32 R6, R13, R70, R6 ;  /* 0x000000460d067225 */ /* 0x000fe400078e0006 */
[----:B------:R-:W1:Y:S02]  /*0e90*/  @P3 LDC R79, c[0x0][0x378] ;  /* 0x0000de00ff4f3b82 */ /* 0x000e640000000800 */
[----:B------:R-:W-:-:S02]  /*0ea0*/  IMAD.IADD R71, R7, 0x1, R71 ;  /* 0x0000000107477824 */ /* 0x000fc400078e0247 */
[----:B------:R-:W-:-:S04]  /*0eb0*/  IMAD.MOV.U32 R7, RZ, RZ, RZ ;  /* 0x000000ffff077224 */ /* 0x000fc800078e00ff */
[----:B------:R-:W4:Y:S01]  /*0ec0*/  @P3 LDC R12, c[0x0][0x37c] ;  /* 0x0000df00ff0c3b82 */ /* 0x000f220000000800 */
[----:B------:R-:W-:Y:S02]  /*0ed0*/  PLOP3.LUT P3, PT, PT, PT, PT, 0x8, 0x0 ;  /* 0x000000000000781c */ /* 0x000fe40003f6e170 */
[----:B------:R-:W-:Y:S01]  /*0ee0*/  @P2 ISETP.NE.AND.EX P3, PT, R33, RZ, PT, P4 ;  /* 0x000000ff2100220c */ /* 0x000fe20003f65340 */
[----:B------:R-:W-:Y:S02]  /*0ef0*/  @P1 IMAD.MOV.U32 R7, RZ, RZ, R16 ;  /* 0x000000ffff071224 */ /* 0x000fe400078e0010 */
[----:B------:R-:W-:Y:S02]  /*0f00*/  @P1 IMAD.MOV.U32 R8, RZ, RZ, R14 ;  /* 0x000000ffff081224 */ /* 0x000fe400078e000e */
[----:B------:R-:W1:Y:S01]  /*0f10*/  @P2 LDC R9, c[0x0][0x390] ;  /* 0x0000e400ff092b82 */ /* 0x000e620000000800 */
[----:B------:R0:W-:Y:S01]  /*0f20*/  STL [R1+0x14], R14 ;  /* 0x0000140e01007387 */ /* 0x0001e20000100800 */
[----:B------:R-:W-:-:S06]  /*0f30*/  IADD3 R13, -R157, R4, RZ ;  /* 0x000000049d0d7210 */ /* 0x000fcc0007ffe1ff */
[----:B------:R-:W1:Y:S01]  /*0f40*/  @P2 LDC R10, c[0x0][0x394] ;  /* 0x0000e500ff0a2b82 */ /* 0x000e620000000800 */
[----:B------:R-:W-:Y:S01]  /*0f50*/  ISETP.NE.U32.AND P2, PT, R16, RZ, PT ;  /* 0x000000ff1000720c */ /* 0x000fe20003f45070 */
[----:B------:R-:W-:-:S03]  /*0f60*/  IMAD.MOV.U32 R15, RZ, RZ, R8 ;  /* 0x000000ffff0f7224 */ /* 0x000fc600078e0008 */
[----:B------:R-:W-:Y:S01]  /*0f70*/  ISETP.NE.AND.EX P2, PT, R14, RZ, PT, P2 ;  /* 0x000000ff0e00720c */ /* 0x000fe20003f45320 */
[----:B0-----:R-:W-:Y:S01]  /*0f80*/  IMAD.MOV.U32 R14, RZ, RZ, R7 ;  /* 0x000000ffff0e7224 */ /* 0x001fe200078e0007 */
[----:B------:R0:W-:Y:S04]  /*0f90*/  STL [R1+0x18], R13 ;  /* 0x0000180d01007387 */ /* 0x0001e80000100800 */
[----:B------:R0:W-:Y:S01]  /*0fa0*/  STL.64 [R1+0x8], R14 ;  /* 0x0000080e01007387 */ /* 0x0001e20000100a00 */
[C---:B------:R-:W-:Y:S02]  /*0fb0*/  LEA R72, P4, R6.reuse, R20, 0x2 ;  /* 0x0000001406487211 */ /* 0x040fe400078810ff */
[----:B---3--:R-:W-:Y:S02]  /*0fc0*/  SEL R70, R11, 0x800, P5 ;  /* 0x000008000b467807 */ /* 0x008fe40002800000 */
[----:B------:R-:W-:-:S02]  /*0fd0*/  LEA.HI.X R71, R6, R21, R71, 0x2, P4 ;  /* 0x0000001506477211 */ /* 0x000fc400020f1447 */
[----:B--2---:R-:W-:Y:S01]  /*0fe0*/  @!P0 SHF.R.S32.HI R5, RZ, 0x1f, R2 ;  /* 0x0000001fff058819 */ /* 0x004fe20000011402 */
[----:B01--4-:R-:W-:Y:S06]  /*0ff0*/  @P3 BRA P2, `(.L_x_55) ;  /* 0x0000000000783947 */ /* 0x013fec0001000000 */
[-C--:B------:R-:W-:Y:S01]  /*1000*/  IABS R11, R70.reuse ;  /* 0x00000046000b7213 */ /* 0x080fe20000000000 */
[----:B------:R0:W-:Y:S01]  /*1010*/  STL [R1+0x4], RZ ;  /* 0x000004ff01007387 */ /* 0x0001e20000100800 */
[----:B------:R-:W-:Y:S02]  /*1020*/  IADD3 R9, R13, -0x1, R70 ;  /* 0xffffffff0d097810 */ /* 0x000fe40007ffe046 */
[----:B------:R-:W1:Y:S01]  /*1030*/  I2F.RP R4, R11 ;  /* 0x0000000b00047306 */ /* 0x000e620000209400 */
[----:B------:R-:W-:Y:S02]  /*1040*/  IABS R10, R70 ;  /* 0x00000046000a7213 */ /* 0x000fe40000000000 */
[----:B-----5:R-:W-:-:S03]  /*1050*/  MOV R69, RZ ;  /* 0x000000ff00457202 */ /* 0x020fc60000000f00 */
[----:B------:R-:W-:Y:S02]  /*1060*/  IMAD.MOV R10, RZ, RZ, -R10 ;  /* 0x000000ffff0a7224 */ /* 0x000fe400078e0a0a */
[----:B-1----:R-:W1:Y:S02]  /*1070*/  MUFU.RCP R4, R4 ;  /* 0x0000000400047308 */ /* 0x002e640000001000 */
[----:B-1----:R-:W-:Y:S02]  /*1080*/  IADD3 R6, R4, 0xffffffe, RZ ;  /* 0x0ffffffe04067810 */ /* 0x002fe40007ffe0ff */
[----:B------:R-:W-:-:S04]  /*1090*/  IABS R4, R9 ;  /* 0x0000000900047213 */ /* 0x000fc80000000000 */
[----:B------:R1:W2:Y:S01]  /*10a0*/  F2I.FTZ.U32.TRUNC.NTZ R7, R6 ;  /* 0x0000000600077305 */ /* 0x0002a2000021f000 */
[----:B------:R-:W-:-:S04]  /*10b0*/  LOP3.LUT R9, R9, R70, RZ, 0x3c, !PT ;  /* 0x0000004609097212 */ /* 0x000fc800078e3cff */
[----:B------:R-:W-:Y:S02]  /*10c0*/  ISETP.GE.AND P2, PT, R9, RZ, PT ;  /* 0x000000ff0900720c */ /* 0x000fe40003f46270 */
[----:B-1----:R-:W-:Y:S01]  /*10d0*/  MOV R6, RZ ;  /* 0x000000ff00067202 */ /* 0x002fe20000000f00 */
        /* <DEDUP_REMOVED lines=13> */
[----:B------:R-:W-:-:S05]  /*11b0*/  @!P1 LOP3.LUT R7, RZ, R70, RZ, 0x33, !PT ;  /* 0x00000046ff079212 */ /* 0x000fca00078e33ff */
[----:B------:R-:W-:Y:S01]  /*11c0*/  IMAD.MOV.U32 R68, RZ, RZ, R7 ;  /* 0x000000ffff447224 */ /* 0x000fe200078e0007 */
[----:B0-----:R-:W-:Y:S06]  /*11d0*/  BRA `(.L_x_56) ;  /* 0x00000000004c7947 */ /* 0x001fec0003800000 */
.L_x_55:
[C---:B------:R-:W-:Y:S02]  /*11e0*/  ISETP.NE.AND P0, PT, R0.reuse, RZ, PT ;  /* 0x000000ff0000720c */ /* 0x040fe40003f05270 */
[----:B------:R-:W-:-:S04]  /*11f0*/  LEA R8, P1, R0, R9, 0x2 ;  /* 0x0000000900087211 */ /* 0x000fc800078210ff */
[----:B------:R-:W-:Y:S01]  /*1200*/  LEA.HI.X R9, R0, R10, R3, 0x2, P1 ;  /* 0x0000000a00097211 */ /* 0x000fe200008f1403 */
[----:B------:R-:W-:-:S04]  /*1210*/  IMAD.MOV.U32 R13, RZ, RZ, RZ ;  /* 0x000000ffff0d7224 */ /* 0x000fc800078e00ff */
[----:B------:R-:W2:Y:S04]  /*1220*/  LDG.E R68, desc[UR6][R8.64] ;  /* 0x0000000608447981 */ /* 0x000ea8000c1e1900 */
[----:B------:R-:W3:Y:S02]  /*1230*/  @P0 LDG.E R4, desc[UR6][R8.64+-0x4] ;  /* 0xfffffc0608040981 */ /* 0x000ee4000c1e1900 */
[----:B---3--:R-:W-:-:S05]  /*1240*/  @P0 IADD3 R13, R4, 0x1, RZ ;  /* 0x00000001040d0810 */ /* 0x008fca0007ffe0ff */
[----:B------:R-:W-:Y:S01]  /*1250*/  IMAD.WIDE R6, R13, 0x4, R14 ;  /* 0x000000040d067825 */ /* 0x000fe200078e020e */
[----:B------:R0:W-:Y:S04]  /*1260*/  STL [R1+0x4], R13 ;  /* 0x0000040d01007387 */ /* 0x0001e80000100800 */
[----:B------:R-:W3:Y:S04]  /*1270*/  LDG.E R4, desc[UR6][R6.64] ;  /* 0x0000000606047981 */ /* 0x000ee8000c1e1900 */
[----:B------:R-:W3:Y:S01]  /*1280*/  LDG.E R11, desc[UR6][R6.64+0x4] ;  /* 0x00000406060b7981 */ /* 0x000ee2000c1e1900 */
[----:B--2---:R-:W-:-:S02]  /*1290*/  IMAD.IADD R68, R68, 0x1, -R13 ;  /* 0x0000000144447824 */ /* 0x004fc400078e0a0d */
[----:B---3--:R-:W-:-:S05]  /*12a0*/  IMAD.IADD R11, R11, 0x1, -R4 ;  /* 0x000000010b0b7824 */ /* 0x008fca00078e0a04 */
[----:B------:R-:W-:Y:S02]  /*12b0*/  ISETP.GT.AND P0, PT, R70, R11, PT ;  /* 0x0000000b4600720c */ /* 0x000fe40003f04270 */
[----:B------:R-:W-:Y:S02]  /*12c0*/  IADD3 R11, -R11, R70, RZ ;  /* 0x000000460b0b7210 */ /* 0x000fe40007ffe1ff */
[----:B------:R-:W-:-:S04]  /*12d0*/  ISETP.GT.AND P0, PT, R68, RZ, P0 ;  /* 0x000000ff4400720c */ /* 0x000fc80000704270 */
[----:B------:R-:W-:Y:S01]  /*12e0*/  SEL R11, R11, RZ, P0 ;  /* 0x000000ff0b0b7207 */ /* 0x000fe20000000000 */
[----:B------:R-:W-:-:S04]  /*12f0*/  VIADD R68, R68, 0x1 ;  /* 0x0000000144447836 */ /* 0x000fc80000000000 */
[----:B0----5:R-:W-:-:S07]  /*1300*/  IMAD R69, R69, R70, R11 ;  /* 0x0000004645457224 */ /* 0x021fce00078e020b */
.L_x_56:
[----:B------:R-:W-:-:S13]  /*1310*/  ISETP.GE.AND P0, PT, R68, 0x1, PT ;  /* 0x000000014400780c */ /* 0x000fda0003f06270 */
[----:B------:R-:W-:Y:S05]  /*1320*/  @!P0 EXIT ;  /* 0x000000000000894d */ /* 0x000fea0003800000 */
[----:B------:R-:W0:Y:S01]  /*1330*/  S2R R67, SR_LANEID ;  /* 0x0000000000437919 */ /* 0x000e220000000000 */
[----:B------:R-:W-:Y:S01]  /*1340*/  ULDC.64 UR4, c[0x0][0x2e0] ;  /* 0x0000b80000047ab9 */ /* 0x000fe20000000a00 */
[----:B------:R-:W-:Y:S01]  /*1350*/  IMAD.MOV.U32 R93, RZ, RZ, R91 ;  /* 0x000000ffff5d7224 */ /* 0x000fe200078e005b */
[----:B------:R-:W-:Y:S01]  /*1360*/  LEA R78, P0, R0, R79, 0x2 ;  /* 0x0000004f004e7211 */ /* 0x000fe200078010ff */
[----:B------:R-:W-:Y:S01]  /*1370*/  IMAD R5, R5, UR4, RZ ;  /* 0x0000000405057c24 */ /* 0x000fe2000f8e02ff */
[----:B------:R-:W-:Y:S01]  /*1380*/  LOP3.LUT R66, R66, 0xff, RZ, 0xc0, !PT ;  /* 0x000000ff42427812 */ /* 0x000fe200078ec0ff */
[----:B------:R-:W-:Y:S01]  /*1390*/  IMAD.WIDE.U32 R80, R2, UR4, R92 ;  /* 0x0000000402507c25 */ /* 0x000fe2000f8e005c */
[----:B------:R-:W-:Y:S02]  /*13a0*/  LEA.HI.X R79, R0, R12, R3, 0x2, P0 ;  /* 0x0000000c004f7211 */ /* 0x000fe400000f1403 */
[----:B------:R-:W-:Y:S01]  /*13b0*/  MOV R65, RZ ;  /* 0x000000ff00417202 */ /* 0x000fe20000000f00 */
[----:B------:R-:W-:-:S02]  /*13c0*/  IMAD R5, R2, UR5, R5 ;  /* 0x0000000502057c24 */ /* 0x000fc4000f8e0205 */
[----:B------:R-:W-:Y:S02]  /*13d0*/  IMAD.MOV.U32 R155, RZ, RZ, RZ ;  /* 0x000000ffff9b7224 */ /* 0x000fe400078e00ff */
[----:B------:R-:W-:-:S07]  /*13e0*/  IMAD.IADD R154, R81, 0x1, R5 ;  /* 0x00000001519a7824 */ /* 0x000fce00078e0205 */
.L_x_102:
[----:B--2---:R-:W2:Y:S04]  /*13f0*/  LDL R6, [R1+0x10] ;  /* 0x0000100001067983 */ /* 0x004ea80000100800 */
[----:B---3--:R-:W3:Y:S04]  /*1400*/  LDL R3, [R1+0x14] ;  /* 0x0000140001037983 */ /* 0x008ee80000100800 */
[----:B------:R-:W4:Y:S04]  /*1410*/  LDL R2, [R1+0x4] ;  /* 0x0000040001027983 */ /* 0x000f280000100800 */
[----:B------:R-:W5:Y:S04]  /*1420*/  LDL.64 R4, [R1+0x8] ;  /* 0x0000080001047983 */ /* 0x000f680000100a00 */
[----:B------:R-:W5:Y:S01]  /*1430*/  LDL R0, [R1+0x18] ;  /* 0x0000180001007983 */ /* 0x000f620000100800 */
[----:B--2---:R-:W-:-:S04]  /*1440*/  ISETP.NE.U32.AND P0, PT, R6, RZ, PT ;  /* 0x000000ff0600720c */ /* 0x004fc80003f05070 */
[----:B---3--:R-:W-:-:S13]  /*1450*/  ISETP.NE.AND.EX P0, PT, R3, RZ, PT, P0 ;  /* 0x000000ff0300720c */ /* 0x008fda0003f05300 */
[----:B----4-:R-:W-:-:S05]  /*1460*/  @P0 IADD3 R2, R65, R2, RZ ;  /* 0x0000000241020210 */ /* 0x010fca0007ffe0ff */
[----:B-----5:R-:W-:-:S05]  /*1470*/  @P0 IMAD.WIDE R2, R2, 0x4, R4 ;  /* 0x0000000402020825 */ /* 0x020fca00078e0204 */
[----:B------:R-:W2:Y:S04]  /*1480*/  @P0 LDG.E R64, desc[UR6][R2.64] ;  /* 0x0000000602400981 */ /* 0x000ea8000c1e1900 */
[----:B------:R-:W2:Y:S02]  /*1490*/  @P0 LDG.E R5, desc[UR6][R2.64+0x4] ;  /* 0x0000040602050981 */ /* 0x000ea4000c1e1900 */
[----:B--2---:R-:W-:Y:S01]  /*14a0*/  @P0 IMAD.IADD R64, R5, 0x1, -R64 ;  /* 0x0000000105400824 */ /* 0x004fe200078e0a40 */
[----:B------:R-:W-:-:S04]  /*14b0*/  @!P0 VIADDMNMX R64, R0, -R155, R70, PT ;  /* 0x8000009b00408246 */ /* 0x000fc80003800146 */
[----:B------:R-:W-:-:S13]  /*14c0*/  ISETP.GE.AND P0, PT, R64, 0x1, PT ;  /* 0x000000014000780c */ /* 0x000fda0003f06270 */
[----:B01----:R-:W-:Y:S05]  /*14d0*/  @!P0 EXIT ;  /* 0x000000000000894d */ /* 0x003fea0003800000 */
[----:B------:R-:W1:Y:S01]  /*14e0*/  S2R R82, SR_TID.X ;  /* 0x0000000000527919 */ /* 0x000e620000002100 */
[----:B------:R-:W-:Y:S01]  /*14f0*/  LOP3.LUT R63, R63, 0xfffffbff, RZ, 0xc0, !PT ;  /* 0xfffffbff3f3f7812 */ /* 0x000fe200078ec0ff */
[----:B------:R-:W-:Y:S06]  /*1500*/  BAR.SYNC.DEFER_BLOCKING 0x0 ;  /* 0x0000000000007b1d */ /* 0x000fec0000010000 */
[----:B------:R-:W2:Y:S01]  /*1510*/  LDL.LU R41, [R1] ;  /* 0x0000000001297983 */ /* 0x000ea20000300800 */
[----:B------:R-:W-:Y:S02]  /*1520*/  LOP3.LUT R159, R159, R158, RZ, 0x3c, !PT ;  /* 0x0000009e9f9f7212 */ /* 0x000fe400078e3cff */
[----:B------:R-:W-:-:S02]  /*1530*/  CS2R R10, SRZ ;  /* 0x00000000000a7805 */ /* 0x000fc4000001ff00 */
[----:B------:R-:W-:Y:S01]  /*1540*/  CS2R R16, SRZ ;  /* 0x0000000000107805 */ /* 0x000fe2000001ff00 */
[----:B------:R-:W-:Y:S01]  /*1550*/  IMAD.MOV.U32 R12, RZ, RZ, RZ ;  /* 0x000000ffff0c7224 */ /* 0x000fe200078e00ff */
[C---:B------:R-:W-:Y:S01]  /*1560*/  LOP3.LUT R158, R159.reuse, R158, RZ, 0x3c, !PT ;  /* 0x0000009e9f9e7212 */ /* 0x040fe200078e3cff */
[----:B------:R-:W-:Y:S01]  /*1570*/  IMAD.MOV.U32 R23, RZ, RZ, RZ ;  /* 0x000000ffff177224 */ /* 0x000fe200078e00ff */
[----:B------:R-:W-:Y:S01]  /*1580*/  MOV R14, RZ ;  /* 0x000000ff000e7202 */ /* 0x000fe20000000f00 */
[----:B------:R-:W-:Y:S01]  /*1590*/  IMAD.MOV.U32 R29, RZ, RZ, RZ ;  /* 0x000000ffff1d7224 */ /* 0x000fe200078e00ff */
[----:B------:R-:W-:Y:S01]  /*15a0*/  LOP3.LUT R159, R159, R158, RZ, 0x3c, !PT ;  /* 0x0000009e9f9f7212 */ /* 0x000fe200078e3cff */
[----:B------:R-:W-:Y:S02]  /*15b0*/  IMAD.MOV.U32 R35, RZ, RZ, RZ ;  /* 0x000000ffff237224 */ /* 0x000fe400078e00ff */
[----:B-1----:R-:W-:-:S05]  /*15c0*/  IMAD.SHL.U32 R0, R82, 0x10, RZ ;  /* 0x0000001052007824 */ /* 0x002fca00078e00ff */
[----:B------:R-:W-:Y:S01]  /*15d0*/  LOP3.LUT R83, R0, 0xfffffe00, RZ, 0xc0, !PT ;  /* 0xfffffe0000537812 */ /* 0x000fe200078ec0ff */
[----:B------:R-:W-:-:S03]  /*15e0*/  HFMA2.MMA R0, -RZ, RZ, 0, 0 ;  /* 0x00000000ff007435 */ /* 0x000fc600000001ff */
[----:B------:R-:W-:-:S04]  /*15f0*/  LOP3.LUT R82, R83, 0x1f, R82, 0xf8, !PT ;  /* 0x0000001f53527812 */ /* 0x000fc800078ef852 */
[C---:B------:R-:W-:Y:S02]  /*1600*/  LOP3.LUT R3, R82.reuse, 0x20, RZ, 0xfc, !PT ;  /* 0x0000002052037812 */ /* 0x040fe400078efcff */
[C---:B------:R-:W-:Y:S02]  /*1610*/  LOP3.LUT R5, R82.reuse, 0x40, RZ, 0xfc, !PT ;  /* 0x0000004052057812 */ /* 0x040fe400078efcff */
[-C--:B------:R-:W-:Y:S02]  /*1620*/  ISETP.GE.AND P5, PT, R3, R64.reuse, PT ;  /* 0x000000400300720c */ /* 0x080fe40003fa6270 */
[----:B------:R-:W-:Y:S02]  /*1630*/  ISETP.GE.AND P4, PT, R5, R64, PT ;  /* 0x000000400500720c */ /* 0x000fe40003f86270 */
[C---:B------:R-:W-:Y:S02]  /*1640*/  LOP3.LUT R7, R82.reuse, 0x60, RZ, 0xfc, !PT ;  /* 0x0000006052077812 */ /* 0x040fe400078efcff */
[----:B------:R-:W-:-:S02]  /*1650*/  LOP3.LUT R3, R82, 0x80, RZ, 0xfc, !PT ;  /* 0x0000008052037812 */ /* 0x000fc400078efcff */
[-C--:B------:R-:W-:Y:S02]  /*1660*/  ISETP.GE.AND P3, PT, R7, R64.reuse, PT ;  /* 0x000000400700720c */ /* 0x080fe40003f66270 */
[----:B------:R-:W-:Y:S02]  /*1670*/  CS2R R6, SRZ ;  /* 0x0000000000067805 */ /* 0x000fe4000001ff00 */
[-C--:B------:R-:W-:Y:S01]  /*1680*/  ISETP.GE.AND P2, PT, R3, R64.reuse, PT ;  /* 0x000000400300720c */ /* 0x080fe20003f46270 */
[C---:B------:R-:W-:Y:S01]  /*1690*/  IMAD.WIDE R2, R82.reuse, 0x4, R158 ;  /* 0x0000000452027825 */ /* 0x040fe200078e029e */
[----:B------:R-:W-:Y:S02]  /*16a0*/  LOP3.LUT R5, R82, 0xa0, RZ, 0xfc, !PT ;  /* 0x000000a052057812 */ /* 0x000fe400078efcff */
[----:B------:R-:W-:Y:S02]  /*16b0*/  @P5 LOP3.LUT R63, R63, 0x400, RZ, 0xfc, !PT ;  /* 0x000004003f3f5812 */ /* 0x000fe400078efcff */
[----:B------:R-:W-:-:S02]  /*16c0*/  ISETP.GE.AND P1, PT, R5, R64, PT ;  /* 0x000000400500720c */ /* 0x000fc40003f26270 */
[----:B------:R-:W-:Y:S02]  /*16d0*/  CS2R R4, SRZ ;  /* 0x0000000000047805 */ /* 0x000fe4000001ff00 */
[----:B------:R-:W-:Y:S02]  /*16e0*/  LOP3.LUT R63, R63, 0xfffffdff, RZ, 0xc0, !PT ;  /* 0xfffffdff3f3f7812 */ /* 0x000fe400078ec0ff */
[----:B------:R-:W-:Y:S01]  /*16f0*/  LOP3.LUT R9, R82, 0xc0, RZ, 0xfc, !PT ;  /* 0x000000c052097812 */ /* 0x000fe200078efcff */
[----:B------:R-:W3:Y:S01]  /*1700*/  @!P3 LDG.E R7, desc[UR6][R2.64+0x180] ;  /* 0x000180060207b981 */ /* 0x000ee2000c1e1900 */
[----:B------:R-:W-:Y:S02]  /*1710*/  @P4 LOP3.LUT R63, R63, 0x200, RZ, 0xfc, !PT ;  /* 0x000002003f3f4812 */ /* 0x000fe400078efcff */
[----:B------:R-:W-:Y:S02]  /*1720*/  ISETP.GE.AND P0, PT, R9, R64, PT ;  /* 0x000000400900720c */ /* 0x000fe40003f06270 */
[----:B------:R-:W-:-:S02]  /*1730*/  CS2R R8, SRZ ;  /* 0x0000000000087805 */ /* 0x000fc4000001ff00 */
[----:B------:R-:W-:Y:S01]  /*1740*/  LOP3.LUT R63, R63, 0xfffffeff, RZ, 0xc0, !PT ;  /* 0xfffffeff3f3f7812 */ /* 0x000fe200078ec0ff */
[----:B------:R-:W4:Y:S01]  /*1750*/  @!P5 LDG.E R5, desc[UR6][R2.64+0x80] ;  /* 0x000080060205d981 */ /* 0x000f22000c1e1900 */
[C---:B------:R-:W-:Y:S02]  /*1760*/  ISETP.GE.AND P6, PT, R82.reuse, R64, PT ;  /* 0x000000405200720c */ /* 0x040fe40003fc6270 */
[----:B------:R-:W-:Y:S01]  /*1770*/  @P3 LOP3.LUT R63, R63, 0x100, RZ, 0xfc, !PT ;  /* 0x000001003f3f3812 */ /* 0x000fe200078efcff */
[----:B------:R-:W5:Y:S01]  /*1780*/  @!P4 LDG.E R4, desc[UR6][R2.64+0x100] ;  /* 0x000100060204c981 */ /* 0x000f62000c1e1900 */
[C---:B------:R-:W-:Y:S02]  /*1790*/  LOP3.LUT R13, R82.reuse, 0xe0, RZ, 0xfc, !PT ;  /* 0x000000e0520d7812 */ /* 0x040fe400078efcff */
[----:B------:R-:W-:Y:S01]  /*17a0*/  LOP3.LUT R63, R63, 0xffffff7f, RZ, 0xc0, !PT ;  /* 0xffffff7f3f3f7812 */ /* 0x000fe200078ec0ff */
[----:B------:R-:W3:Y:S01]  /*17b0*/  @!P2 LDG.E R6, desc[UR6][R2.64+0x200] ;  /* 0x000200060206a981 */ /* 0x000ee2000c1e1900 */
[----:B------:R-:W-:-:S02]  /*17c0*/  LOP3.LUT R15, R82, 0x100, RZ, 0xfc, !PT ;  /* 0x00000100520f7812 */ /* 0x000fc400078efcff */
[----:B------:R-:W-:Y:S01]  /*17d0*/  @P2 LOP3.LUT R63, R63, 0x80, RZ, 0xfc, !PT ;  /* 0x000000803f3f2812 */ /* 0x000fe200078efcff */
[----:B------:R-:W3:Y:S01]  /*17e0*/  @!P0 LDG.E R8, desc[UR6][R2.64+0x300] ;  /* 0x0003000602088981 */ /* 0x000ee2000c1e1900 */
[C---:B------:R-:W-:Y:S02]  /*17f0*/  LOP3.LUT R19, R82.reuse, 0x120, RZ, 0xfc, !PT ;  /* 0x0000012052137812 */ /* 0x040fe400078efcff */
[----:B------:R-:W-:Y:S01]  /*1800*/  LOP3.LUT R63, R63, 0xffffffbf, RZ, 0xc0, !PT ;  /* 0xffffffbf3f3f7812 */ /* 0x000fe200078ec0ff */
[----:B------:R-:W4:Y:S01]  /*1810*/  @!P6 LDG.E R0, desc[UR6][R2.64] ;  /* 0x000000060200e981 */ /* 0x000f22000c1e1900 */
[C---:B------:R-:W-:Y:S02]  /*1820*/  LOP3.LUT R21, R82.reuse, 0x140, RZ, 0xfc, !PT ;  /* 0x0000014052157812 */ /* 0x040fe400078efcff */
[----:B------:R-:W-:Y:S01]  /*1830*/  @P1 LOP3.LUT R63, R63, 0x40, RZ, 0xfc, !PT ;  /* 0x000000403f3f1812 */ /* 0x000fe200078efcff */
[----:B------:R-:W3:Y:S01]  /*1840*/  @!P1 LDG.E R9, desc[UR6][R2.64+0x280] ;  /* 0x0002800602099981 */ /* 0x000ee2000c1e1900 */
[----:B------:R-:W-:-:S02]  /*1850*/  LOP3.LUT R25, R82, 0x160, RZ, 0xfc, !PT ;  /* 0x0000016052197812 */ /* 0x000fc400078efcff */
[----:B------:R-:W-:Y:S02]  /*1860*/  LOP3.LUT R63, R63, 0xffffffdf, RZ, 0xc0, !PT ;  /* 0xffffffdf3f3f7812 */ /* 0x000fe400078ec0ff */
[C---:B------:R-:W-:Y:S02]  /*1870*/  LOP3.LUT R27, R82.reuse, 0x180, RZ, 0xfc, !PT ;  /* 0x00000180521b7812 */ /* 0x040fe400078efcff */
[----:B------:R-:W-:Y:S02]  /*1880*/  @P0 LOP3.LUT R63, R63, 0x20, RZ, 0xfc, !PT ;  /* 0x000000203f3f0812 */ /* 0x000fe400078efcff */
[----:B------:R-:W-:Y:S02]  /*1890*/  ISETP.GE.AND P0, PT, R13, R64, PT ;  /* 0x000000400d00720c */ /* 0x000fe40003f06270 */
[----:B------:R-:W-:Y:S02]  /*18a0*/  LOP3.LUT R63, R63, 0xfffff7ff, RZ, 0xc0, !PT ;  /* 0xfffff7ff3f3f7812 */ /* 0x000fe400078ec0ff */
[----:B------:R-:W-:-:S02]  /*18b0*/  LOP3.LUT R31, R82, 0x1a0, RZ, 0xfc, !PT ;  /* 0x000001a0521f7812 */ /* 0x000fc400078efcff */
[----:B------:R-:W-:Y:S02]  /*18c0*/  @P6 LOP3.LUT R63, R63, 0x800, RZ, 0xfc, !PT ;  /* 0x000008003f3f6812 */ /* 0x000fe400078efcff */
[C---:B------:R-:W-:Y:S02]  /*18d0*/  LOP3.LUT R33, R82.reuse, 0x1c0, RZ, 0xfc, !PT ;  /* 0x000001c052217812 */ /* 0x040fe400078efcff */
[----:B------:R-:W-:Y:S02]  /*18e0*/  LOP3.LUT R63, R63, 0xffffffef, RZ, 0xc0, !PT ;  /* 0xffffffef3f3f7812 */ /* 0x000fe400078ec0ff */
[----:B------:R-:W-:Y:S01]  /*18f0*/  LOP3.LUT R37, R82, 0x1e0, RZ, 0xfc, !PT ;  /* 0x000001e052257812 */ /* 0x000fe200078efcff */
[----:B------:R-:W3:Y:S01]  /*1900*/  @!P0 LDG.E R11, desc[UR6][R2.64+0x380] ;  /* 0x00038006020b8981 */ /* 0x000ee2000c1e1900 */
[----:B------:R-:W-:Y:S02]  /*1910*/  @P0 LOP3.LUT R63, R63, 0x10, RZ, 0xfc, !PT ;  /* 0x000000103f3f0812 */ /* 0x000fe400078efcff */
[----:B------:R-:W-:-:S02]  /*1920*/  ISETP.GE.AND P0, PT, R15, R64, PT ;  /* 0x000000400f00720c */ /* 0x000fc40003f06270 */
[-C--:B------:R-:W-:Y:S02]  /*1930*/  ISETP.GE.AND P6, PT, R19, R64.reuse, PT ;  /* 0x000000401300720c */ /* 0x080fe40003fc6270 */
[----:B------:R-:W-:Y:S02]  /*1940*/  LOP3.LUT R63, R63, 0xfffffff7, RZ, 0xc0, !PT ;  /* 0xfffffff73f3f7812 */ /* 0x000fe400078ec0ff */
[-C--:B------:R-:W-:Y:S02]  /*1950*/  ISETP.GE.AND P5, PT, R21, R64.reuse, PT ;  /* 0x000000401500720c */ /* 0x080fe40003fa6270 */
[-C--:B------:R-:W-:Y:S02]  /*1960*/  ISETP.GE.AND P4, PT, R25, R64.reuse, PT ;  /* 0x000000401900720c */ /* 0x080fe40003f86270 */
[-C--:B------:R-:W-:Y:S02]  /*1970*/  ISETP.GE.AND P3, PT, R27, R64.reuse, PT ;  /* 0x000000401b00720c */ /* 0x080fe40003f66270 */
[----:B------:R-:W-:Y:S01]  /*1980*/  ISETP.GE.AND P2, PT, R31, R64, PT ;  /* 0x000000401f00720c */ /* 0x000fe20003f46270 */
[----:B------:R-:W3:Y:S01]  /*1990*/  @!P0 LDG.E R10, desc[UR6][R2.64+0x400] ;  /* 0x00040006020a8981 */ /* 0x000ee2000c1e1900 */
[----:B------:R-:W-:-:S02]  /*19a0*/  @P0 LOP3.LUT R63, R63, 0x8, RZ, 0xfc, !PT ;  /* 0x000000083f3f0812 */ /* 0x000fc400078efcff */
[-C--:B------:R-:W-:Y:S01]  /*19b0*/  ISETP.GE.AND P1, PT, R33, R64.reuse, PT ;  /* 0x000000402100720c */ /* 0x080fe20003f26270 */
[----:B------:R-:W3:Y:S01]  /*19c0*/  @!P6 LDG.E R17, desc[UR6][R2.64+0x480] ;  /* 0x000480060211e981 */ /* 0x000ee2000c1e1900 */
[----:B------:R-:W-:-:S03]  /*19d0*/  ISETP.GE.AND P0, PT, R37, R64, PT ;  /* 0x000000402500720c */ /* 0x000fc60003f06270 */
[----:B------:R-:W3:Y:S04]  /*19e0*/  @!P5 LDG.E R12, desc[UR6][R2.64+0x500] ;  /* 0x00050006020cd981 */ /* 0x000ee8000c1e1900 */
[----:B------:R-:W3:Y:S04]  /*19f0*/  @!P4 LDG.E R23, desc[UR6][R2.64+0x580] ;  /* 0x000580060217c981 */ /* 0x000ee8000c1e1900 */
[----:B------:R-:W3:Y:S04]  /*1a00*/  @!P3 LDG.E R14, desc[UR6][R2.64+0x600] ;  /* 0x00060006020eb981 */ /* 0x000ee8000c1e1900 */
[----:B------:R-:W3:Y:S04]  /*1a10*/  @!P2 LDG.E R29, desc[UR6][R2.64+0x680] ;  /* 0x00068006021da981 */ /* 0x000ee8000c1e1900 */
[----:B------:R-:W3:Y:S04]  /*1a20*/  @!P1 LDG.E R16, desc[UR6][R2.64+0x700] ;  /* 0x0007000602109981 */ /* 0x000ee8000c1e1900 */
[----:B------:R1:W3:Y:S01]  /*1a30*/  @!P0 LDG.E R35, desc[UR6][R2.64+0x780] ;  /* 0x0007800602238981 */ /* 0x0002e2000c1e1900 */
[----:B------:R-:W0:Y:S01]  /*1a40*/  S2R R156, SR_TID.X ;  /* 0x00000000009c7919 */ /* 0x000e220000002100 */
[----:B------:R-:W1:Y:S01]  /*1a50*/  S2UR UR5, SR_CgaCtaId ;  /* 0x00000000000579c3 */ /* 0x000e620000008800 */
[----:B------:R-:W-:Y:S01]  /*1a60*/  LOP3.LUT R63, R63, 0xfffffffb, RZ, 0xc0, !PT ;  /* 0xfffffffb3f3f7812 */ /* 0x000fe200078ec0ff */
[----:B------:R-:W-:-:S03]  /*1a70*/  UMOV UR4, 0x400 ;  /* 0x0000040000047882 */ /* 0x000fc60000000000 */
[----:B------:R-:W-:Y:S02]  /*1a80*/  @P6 LOP3.LUT R63, R63, 0x4, RZ, 0xfc, !PT ;  /* 0x000000043f3f6812 */ /* 0x000fe400078efcff */
[----:B------:R-:W-:Y:S02]  /*1a90*/  P2R R97, PR, RZ, 0x40 ;  /* 0x00000040ff617803 */ /* 0x000fe40000000000 */
[----:B------:R-:W-:Y:S02]  /*1aa0*/  LOP3.LUT P6, RZ, R63, 0x8, RZ, 0xc0, !PT ;  /* 0x000000083fff7812 */ /* 0x000fe400078cc0ff */
[----:B0-----:R-:W-:-:S04]  /*1ab0*/  SHF.L.U32 R62, R156, 0x4, RZ ;  /* 0x000000049c3e7819 */ /* 0x001fc800000006ff */
[----:B------:R-:W-:-:S05]  /*1ac0*/  LOP3.LUT R62, R62, 0xfffffe00, RZ, 0xc0, !PT ;  /* 0xfffffe003e3e7812 */ /* 0x000fca00078ec0ff */
[----:B------:R-:W-:Y:S01]  /*1ad0*/  IMAD.IADD R13, R62, 0x1, R67 ;  /* 0x000000013e0d7824 */ /* 0x000fe200078e0243 */
[----:B-1----:R-:W-:-:S03]  /*1ae0*/  ULEA UR4, UR5, UR4, 0x18 ;  /* 0x0000000405047291 */ /* 0x002fc6000f8ec03f */
[C---:B------:R-:W-:Y:S01]  /*1af0*/  VIADD R18, R13.reuse, 0x20 ;  /* 0x000000200d127836 */ /* 0x040fe20000000000 */
[C---:B------:R-:W-:Y:S01]  /*1b00*/  IADD3 R20, R13.reuse, 0x40, RZ ;  /* 0x000000400d147810 */ /* 0x040fe20007ffe0ff */
[C---:B------:R-:W-:Y:S01]  /*1b10*/  VIADD R2, R13.reuse, 0x60 ;  /* 0x000000600d027836 */ /* 0x040fe20000000000 */
[CC--:B------:R-:W-:Y:S01]  /*1b20*/  LEA.HI.SX32 R61, R13.reuse, R13.reuse, 0x1b ;  /* 0x0000000d0d3d7211 */ /* 0x0c0fe200078fdaff */
[C---:B------:R-:W-:Y:S01]  /*1b30*/  VIADD R22, R13.reuse, 0x80 ;  /* 0x000000800d167836 */ /* 0x040fe20000000000 */
[C---:B------:R-:W-:Y:S01]  /*1b40*/  IADD3 R24, R13.reuse, 0xa0, RZ ;  /* 0x000000a00d187810 */ /* 0x040fe20007ffe0ff */
[C---:B------:R-:W-:Y:S01]  /*1b50*/  VIADD R26, R13.reuse, 0xc0 ;  /* 0x000000c00d1a7836 */ /* 0x040fe20000000000 */
[-C--:B------:R-:W-:Y:S01]  /*1b60*/  LEA.HI.SX32 R18, R18, R13.reuse, 0x1b ;  /* 0x0000000d12127211 */ /* 0x080fe200078fdaff */
[C---:B------:R-:W-:Y:S01]  /*1b70*/  VIADD R28, R13.reuse, 0xe0 ;  /* 0x000000e00d1c7836 */ /* 0x040fe20000000000 */
[----:B------:R-:W-:Y:S01]  /*1b80*/  P2R R96, PR, RZ, 0x40 ;  /* 0x00000040ff607803 */ /* 0x000fe20000000000 */
[C---:B------:R-:W-:Y:S01]  /*1b90*/  VIADD R32, R13.reuse, 0x120 ;  /* 0x000001200d207836 */ /* 0x040fe20000000000 */
[-C--:B------:R-:W-:Y:S01]  /*1ba0*/  LEA.HI.SX32 R20, R20, R13.reuse, 0x1b ;  /* 0x0000000d14147211 */ /* 0x080fe200078fdaff */
[----:B------:R-:W-:Y:S01]  /*1bb0*/  VIADD R34, R13, 0x140 ;  /* 0x000001400d227836 */ /* 0x000fe20000000000 */
[----:B------:R-:W-:Y:S01]  /*1bc0*/  LOP3.LUT P6, RZ, R63, 0x10, RZ, 0xc0, !PT ;  /* 0x000000103fff7812 */ /* 0x000fe200078cc0ff */
[C---:B------:R-:W-:Y:S01]  /*1bd0*/  VIADD R38, R13.reuse, 0x180 ;  /* 0x000001800d267836 */ /* 0x040fe20000000000 */
[-C--:B------:R-:W-:Y:S01]  /*1be0*/  LEA.HI.SX32 R2, R2, R13.reuse, 0x1b ;  /* 0x0000000d02027211 */ /* 0x080fe200078fdaff */
[C---:B------:R-:W-:Y:S01]  /*1bf0*/  VIADD R40, R13.reuse, 0x1a0 ;  /* 0x000001a00d287836 */ /* 0x040fe20000000000 */
[C---:B------:R-:W-:Y:S01]  /*1c00*/  IADD3 R30, R13.reuse, 0x100, RZ ;  /* 0x000001000d1e7810 */ /* 0x040fe20007ffe0ff */
[----:B------:R-:W-:Y:S01]  /*1c10*/  VIADD R44, R13, 0x1e0 ;  /* 0x000001e00d2c7836 */ /* 0x000fe20000000000 */
[----:B------:R-:W-:Y:S01]  /*1c20*/  LEA R61, R61, UR4, 0x2 ;  /* 0x000000043d3d7c11 */ /* 0x000fe2000f8e10ff */
[----:B------:R-:W-:Y:S01]  /*1c30*/  IMAD.MOV.U32 R161, RZ, RZ, R160 ;  /* 0x000000ffffa17224 */ /* 0x000fe200078e00a0 */
[-C--:B------:R-:W-:Y:S01]  /*1c40*/  LEA.HI.SX32 R22, R22, R13.reuse, 0x1b ;  /* 0x0000000d16167211 */ /* 0x080fe200078fdaff */
[----:B------:R-:W-:Y:S01]  /*1c50*/  ULDC.U8 UR5, c[0x0][0x238] ;  /* 0x00008e0000057ab9 */ /* 0x000fe20000000000 */
[----:B------:R-:W-:-:S02]  /*1c60*/  LEA.HI.SX32 R24, R24, R13, 0x1b ;  /* 0x0000000d18187211 */ /* 0x000fc400078fdaff */
[----:B------:R-:W-:Y:S02]  /*1c70*/  LEA R60, R18, UR4, 0x2 ;  /* 0x00000004123c7c11 */ /* 0x000fe4000f8e10ff */
[-C--:B------:R-:W-:Y:S02]  /*1c80*/  LEA.HI.SX32 R26, R26, R13.reuse, 0x1b ;  /* 0x0000000d1a1a7211 */ /* 0x080fe400078fdaff */
[----:B------:R-:W-:Y:S02]  /*1c90*/  LEA R59, R20, UR4, 0x2 ;  /* 0x00000004143b7c11 */ /* 0x000fe4000f8e10ff */
[----:B------:R-:W-:Y:S02]  /*1ca0*/  P2R R95, PR, RZ, 0x40 ;  /* 0x00000040ff5f7803 */ /* 0x000fe40000000000 */
[----:B------:R-:W-:Y:S02]  /*1cb0*/  IADD3 R36, R13, 0x160, RZ ;  /* 0x000001600d247810 */ /* 0x000fe40007ffe0ff */
[----:B------:R-:W-:-:S02]  /*1cc0*/  LEA.HI.SX32 R28, R28, R13, 0x1b ;  /* 0x0000000d1c1c7211 */ /* 0x000fc400078fdaff */
[----:B------:R-:W-:Y:S02]  /*1cd0*/  LEA R58, R2, UR4, 0x2 ;  /* 0x00000004023a7c11 */ /* 0x000fe4000f8e10ff */
[----:B------:R-:W-:Y:S02]  /*1ce0*/  LOP3.LUT P6, RZ, R63, 0x20, RZ, 0xc0, !PT ;  /* 0x000000203fff7812 */ /* 0x000fe400078cc0ff */
[-C--:B------:R-:W-:Y:S02]  /*1cf0*/  LEA.HI.SX32 R30, R30, R13.reuse, 0x1b ;  /* 0x0000000d1e1e7211 */ /* 0x080fe400078fdaff */
[----:B------:R-:W-:Y:S02]  /*1d00*/  LEA R57, R22, UR4, 0x2 ;  /* 0x0000000416397c11 */ /* 0x000fe4000f8e10ff */
[----:B------:R-:W-:Y:S02]  /*1d10*/  LEA.HI.SX32 R32, R32, R13, 0x1b ;  /* 0x0000000d20207211 */ /* 0x000fe400078fdaff */
[----:B------:R-:W-:-:S02]  /*1d20*/  LEA R56, R24, UR4, 0x2 ;  /* 0x0000000418387c11 */ /* 0x000fc4000f8e10ff */
[----:B------:R-:W-:Y:S02]  /*1d30*/  IADD3 R42, R13, 0x1c0, RZ ;  /* 0x000001c00d2a7810 */ /* 0x000fe40007ffe0ff */
[-C--:B------:R-:W-:Y:S02]  /*1d40*/  LEA.HI.SX32 R34, R34, R13.reuse, 0x1b ;  /* 0x0000000d22227211 */ /* 0x080fe400078fdaff */
[----:B------:R-:W-:Y:S02]  /*1d50*/  LEA R55, R26, UR4, 0x2 ;  /* 0x000000041a377c11 */ /* 0x000fe4000f8e10ff */
[----:B------:R-:W-:Y:S02]  /*1d60*/  LEA.HI.SX32 R36, R36, R13, 0x1b ;  /* 0x0000000d24247211 */ /* 0x000fe400078fdaff */
[----:B------:R-:W-:Y:S02]  /*1d70*/  LEA R54, R28, UR4, 0x2 ;  /* 0x000000041c367c11 */ /* 0x000fe4000f8e10ff */
[----:B------:R-:W-:-:S02]  /*1d80*/  P2R R94, PR, RZ, 0x40 ;  /* 0x00000040ff5e7803 */ /* 0x000fc40000000000 */
[-C--:B------:R-:W-:Y:S02]  /*1d90*/  LEA.HI.SX32 R38, R38, R13.reuse, 0x1b ;  /* 0x0000000d26267211 */ /* 0x080fe400078fdaff */
[----:B------:R-:W-:Y:S02]  /*1da0*/  LEA R53, R30, UR4, 0x2 ;  /* 0x000000041e357c11 */ /* 0x000fe4000f8e10ff */
[----:B------:R-:W-:Y:S02]  /*1db0*/  LOP3.LUT P6, RZ, R63, 0x40, RZ, 0xc0, !PT ;  /* 0x000000403fff7812 */ /* 0x000fe400078cc0ff */
[-C--:B------:R-:W-:Y:S02]  /*1dc0*/  LEA.HI.SX32 R40, R40, R13.reuse, 0x1b ;  /* 0x0000000d28287211 */ /* 0x080fe400078fdaff */
[----:B------:R-:W-:Y:S02]  /*1dd0*/  LEA R52, R32, UR4, 0x2 ;  /* 0x0000000420347c11 */ /* 0x000fe4000f8e10ff */
[----:B------:R-:W-:-:S02]  /*1de0*/  LEA.HI.SX32 R42, R42, R13, 0x1b ;  /* 0x0000000d2a2a7211 */ /* 0x000fc400078fdaff */
[----:B------:R-:W-:Y:S02]  /*1df0*/  LEA R51, R34, UR4, 0x2 ;  /* 0x0000000422337c11 */ /* 0x000fe4000f8e10ff */
[----:B------:R-:W-:Y:S02]  /*1e00*/  LEA.HI.SX32 R44, R44, R13, 0x1b ;  /* 0x0000000d2c2c7211 */ /* 0x000fe400078fdaff */
[----:B------:R-:W-:Y:S02]  /*1e10*/  LEA R50, R36, UR4, 0x2 ;  /* 0x0000000424327c11 */ /* 0x000fe4000f8e10ff */
[----:B------:R-:W-:Y:S02]  /*1e20*/  LEA R49, R38, UR4, 0x2 ;  /* 0x0000000426317c11 */ /* 0x000fe4000f8e10ff */
[----:B------:R-:W-:Y:S02]  /*1e30*/  P2R R93, PR, RZ, 0x40 ;  /* 0x00000040ff5d7803 */ /* 0x000fe40000000000 */
[----:B------:R-:W-:-:S02]  /*1e40*/  LEA R48, R40, UR4, 0x2 ;  /* 0x0000000428307c11 */ /* 0x000fc4000f8e10ff */
[C---:B------:R-:W-:Y:S02]  /*1e50*/  LOP3.LUT P6, RZ, R63.reuse, 0x80, RZ, 0xc0, !PT ;  /* 0x000000803fff7812 */ /* 0x040fe400078cc0ff */
[----:B------:R-:W-:Y:S02]  /*1e60*/  LEA R47, R42, UR4, 0x2 ;  /* 0x000000042a2f7c11 */ /* 0x000fe4000f8e10ff */
[----:B------:R-:W-:Y:S02]  /*1e70*/  LEA R46, R44, UR4, 0x2 ;  /* 0x000000042c2e7c11 */ /* 0x000fe4000f8e10ff */
[----:B------:R-:W-:Y:S02]  /*1e80*/  P2R R88, PR, RZ, 0x40 ;  /* 0x00000040ff587803 */ /* 0x000fe40000000000 */
[----:B------:R-:W-:-:S04]  /*1e90*/  LOP3.LUT P6, RZ, R63, 0x100, RZ, 0xc0, !PT ;  /* 0x000001003fff7812 */ /* 0x000fc800078cc0ff */
[----:B------:R-:W-:Y:S02]  /*1ea0*/  P2R R86, PR, RZ, 0x40 ;  /* 0x00000040ff567803 */ /* 0x000fe40000000000 */
[----:B--2---:R-:W-:Y:S02]  /*1eb0*/  MOV R160, R41 ;  /* 0x0000002900a07202 */ /* 0x004fe40000000f00 */
[----:B------:R-:W-:-:S04]  /*1ec0*/  LOP3.LUT P6, RZ, R63, 0x200, RZ, 0xc0, !PT ;  /* 0x000002003fff7812 */ /* 0x000fc800078cc0ff */
[----:B------:R-:W-:Y:S02]  /*1ed0*/  P2R R84, PR, RZ, 0x40 ;  /* 0x00000040ff547803 */ /* 0x000fe40000000000 */
[----:B------:R-:W-:-:S04]  /*1ee0*/  LOP3.LUT P6, RZ, R63, 0x400, RZ, 0xc0, !PT ;  /* 0x000004003fff7812 */ /* 0x000fc800078cc0ff */
[----:B------:R-:W-:Y:S02]  /*1ef0*/  P2R R39, PR, RZ, 0x40 ;  /* 0x00000040ff277803 */ /* 0x000fe40000000000 */
[----:B------:R-:W-:Y:S01]  /*1f00*/  LOP3.LUT P6, RZ, R63, 0x800, RZ, 0xc0, !PT ;  /* 0x000008003fff7812 */ /* 0x000fe200078cc0ff */
[----:B------:R-:W-:Y:S01]  /*1f10*/  IMAD.WIDE R2, R82, 0x4, R160 ;  /* 0x0000000452027825 */ /* 0x000fe200078e02a0 */
[----:B----4-:R0:W-:Y:S04]  /*1f20*/  STS [R61], R0 ;  /* 0x000000003d007388 */ /* 0x0101e80000000800 */
[----:B------:R-:W-:Y:S04]  /*1f30*/  STS [R60+0x80], R5 ;  /* 0x000080053c007388 */ /* 0x000fe80000000800 */
[----:B-----5:R1:W-:Y:S01]  /*1f40*/  STS [R59+0x100], R4 ;  /* 0x000100043b007388 */ /* 0x0203e20000000800 */
[----:B0-----:R-:W-:-:S03]  /*1f50*/  IMAD R0, R67, 0x10, R62 ;  /* 0x0000001043007824 */ /* 0x001fc600078e023e */
[----:B---3--:R-:W-:Y:S04]  /*1f60*/  STS [R58+0x180], R7 ;  /* 0x000180073a007388 */ /* 0x008fe80000000800 */
[----:B------:R-:W-:Y:S01]  /*1f70*/  STS [R57+0x200], R6 ;  /* 0x0002000639007388 */ /* 0x000fe20000000800 */
[----:B------:R-:W-:-:S03]  /*1f80*/  LEA.HI.SX32 R0, R0, R0, 0x1b ;  /* 0x0000000000007211 */ /* 0x000fc600078fdaff */
[----:B------:R-:W-:Y:S04]  /*1f90*/  STS [R56+0x280], R9 ;  /* 0x0002800938007388 */ /* 0x000fe80000000800 */
[----:B------:R-:W-:Y:S04]  /*1fa0*/  STS [R55+0x300], R8 ;  /* 0x0003000837007388 */ /* 0x000fe80000000800 */
[----:B------:R-:W-:Y:S01]  /*1fb0*/  STS [R54+0x380], R11 ;  /* 0x0003800b36007388 */ /* 0x000fe20000000800 */
[----:B------:R-:W-:-:S03]  /*1fc0*/  LEA R45, R0, UR4, 0x2 ;  /* 0x00000004002d7c11 */ /* 0x000fc6000f8e10ff */
[----:B------:R0:W-:Y:S04]  /*1fd0*/  STS [R53+0x400], R10 ;  /* 0x0004000a35007388 */ /* 0x0001e80000000800 */
        /* <DEDUP_REMOVED lines=24> */
[----:B-1----:R-:W-:Y:S01]  /*2160*/  CS2R R4, SRZ ;  /* 0x0000000000047805 */ /* 0x002fe2000001ff00 */
[----:B------:R-:W-:Y:S01]  /*2170*/  BAR.SYNC.DEFER_BLOCKING 0x0 ;  /* 0x0000000000007b1d */ /* 0x000fe20000010000 */
[----:B0-----:R-:W-:-:S05]  /*2180*/  CS2R R10, SRZ ;  /* 0x00000000000a7805 */ /* 0x001fca000001ff00 */
[----:B------:R-:W5:Y:S01]  /*2190*/  @!P6 LDG.E R4, desc[UR6][R2.64] ;  /* 0x000000060204e981 */ /* 0x000f62000c1e1900 */
[----:B------:R-:W-:-:S13]  /*21a0*/  ISETP.NE.AND P6, PT, R39, RZ, PT ;  /* 0x000000ff2700720c */ /* 0x000fda0003fc5270 */
[----:B------:R-:W5:Y:S01]  /*21b0*/  @!P6 LDG.E R5, desc[UR6][R2.64+0x80] ;  /* 0x000080060205e981 */ /* 0x000f62000c1e1900 */
[----:B------:R-:W-:Y:S01]  /*21c0*/  ISETP.NE.AND P6, PT, R84, RZ, PT ;  /* 0x000000ff5400720c */ /* 0x000fe20003fc5270 */
[----:B------:R-:W-:Y:S01]  /*21d0*/  IMAD.MOV.U32 R9, RZ, RZ, RZ ;  /* 0x000000ffff097224 */ /* 0x000fe200078e00ff */
[----:B--2---:R-:W-:Y:S02]  /*21e0*/  CS2R R12, SRZ ;  /* 0x00000000000c7805 */ /* 0x004fe4000001ff00 */
[----:B---3--:R-:W-:Y:S02]  /*21f0*/  CS2R R14, SRZ ;  /* 0x00000000000e7805 */ /* 0x008fe4000001ff00 */
[----:B----4-:R-:W-:Y:S02]  /*2200*/  CS2R R16, SRZ ;  /* 0x0000000000107805 */ /* 0x010fe4000001ff00 */
[----:B------:R-:W-:Y:S01]  /*2210*/  CS2R R18, SRZ ;  /* 0x0000000000127805 */ /* 0x000fe2000001ff00 */
[----:B------:R-:W-:Y:S01]  /*2220*/  HFMA2.MMA R22, -RZ, RZ, 0, 0 ;  /* 0x00000000ff167435 */ /* 0x000fe200000001ff */
[----:B------:R-:W-:-:S02]  /*2230*/  CS2R R20, SRZ ;  /* 0x0000000000147805 */ /* 0x000fc4000001ff00 */
[----:B------:R-:W-:Y:S01]  /*2240*/  LOP3.LUT R63, R63, 0xfffffffd, RZ, 0xc0, !PT ;  /* 0xfffffffd3f3f7812 */ /* 0x000fe200078ec0ff */
[----:B------:R-:W0:Y:S01]  /*2250*/  LDC R84, c[0x0][0x21c] ;  /* 0x00008700ff547b82 */ /* 0x000e220000000800 */
[----:B------:R-:W2:Y:S04]  /*2260*/  @!P4 LDG.E R17, desc[UR6][R2.64+0x580] ;  /* 0x000580060211c981 */ /* 0x000ea8000c1e1900 */
[----:B------:R-:W3:Y:S01]  /*2270*/  @!P6 LDG.E R10, desc[UR6][R2.64+0x100] ;  /* 0x00010006020ae981 */ /* 0x000ee2000c1e1900 */
[----:B------:R-:W-:-:S03]  /*2280*/  ISETP.NE.AND P6, PT, R86, RZ, PT ;  /* 0x000000ff5600720c */ /* 0x000fc60003fc5270 */
[----:B------:R-:W4:Y:S04]  /*2290*/  @!P5 LDG.E R18, desc[UR6][R2.64+0x500] ;  /* 0x000500060212d981 */ /* 0x000f28000c1e1900 */
[----:B------:R-:W2:Y:S04]  /*22a0*/  @!P3 LDG.E R20, desc[UR6][R2.64+0x600] ;  /* 0x000600060214b981 */ /* 0x000ea8000c1e1900 */
[----:B------:R-:W2:Y:S04]  /*22b0*/  @!P2 LDG.E R19, desc[UR6][R2.64+0x680] ;  /* 0x000680060213a981 */ /* 0x000ea8000c1e1900 */
[----:B------:R-:W4:Y:S01]  /*22c0*/  @!P6 LDG.E R9, desc[UR6][R2.64+0x180] ;  /* 0x000180060209e981 */ /* 0x000f22000c1e1900 */
[----:B------:R-:W-:-:S03]  /*22d0*/  ISETP.NE.AND P6, PT, R88, RZ, PT ;  /* 0x000000ff5800720c */ /* 0x000fc60003fc5270 */
[----:B------:R-:W2:Y:S04]  /*22e0*/  @!P1 LDG.E R22, desc[UR6][R2.64+0x700] ;  /* 0x0007000602169981 */ /* 0x000ea8000c1e1900 */
[----:B------:R-:W2:Y:S06]  /*22f0*/  @!P0 LDG.E R21, desc[UR6][R2.64+0x780] ;  /* 0x0007800602158981 */ /* 0x000eac000c1e1900 */
[----:B------:R-:W2:Y:S01]  /*2300*/  @!P6 LDG.E R12, desc[UR6][R2.64+0x200] ;  /* 0x00020006020ce981 */ /* 0x000ea2000c1e1900 */
[----:B------:R-:W-:-:S13]  /*2310*/  ISETP.NE.AND P6, PT, R93, RZ, PT ;  /* 0x000000ff5d00720c */ /* 0x000fda0003fc5270 */
        /* <DEDUP_REMOVED lines=9> */
[----:B------:R-:W-:Y:S01]  /*23b0*/  @P5 LOP3.LUT R63, R63, 0x2, RZ, 0xfc, !PT ;  /* 0x000000023f3f5812 */ /* 0x000fe200078efcff */
[----:B------:R-:W-:Y:S02]  /*23c0*/  BSSY B0, `(.L_x_57) ;  /* 0x0000046000007945 */ /* 0x000fe40003800000 */
[----:B-----5:R-:W-:Y:S04]  /*23d0*/  STS [R61], R4 ;  /* 0x000000043d007388 */ /* 0x020fe80000000800 */
[----:B------:R-:W-:Y:S04]  /*23e0*/  STS [R60+0x80], R5 ;  /* 0x000080053c007388 */ /* 0x000fe80000000800 */
[----:B---3--:R-:W-:Y:S04]  /*23f0*/  STS [R59+0x100], R10 ;  /* 0x0001000a3b007388 */ /* 0x008fe80000000800 */
[----:B----4-:R-:W-:Y:S04]  /*2400*/  STS [R58+0x180], R9 ;  /* 0x000180093a007388 */ /* 0x010fe80000000800 */
[----:B--2---:R-:W-:Y:S04]  /*2410*/  STS [R57+0x200], R12 ;  /* 0x0002000c39007388 */ /* 0x004fe80000000800 */
        /* <DEDUP_REMOVED lines=12> */
[----:B------:R-:W1:Y:S04]  /*24e0*/  LDS R44, [R45] ;  /* 0x000000002d2c7984 */ /* 0x000e680000000800 */
[----:B------:R-:W2:Y:S04]  /*24f0*/  LDS R24, [R45+0x4] ;  /* 0x000004002d187984 */ /* 0x000ea80000000800 */
        /* <DEDUP_REMOVED lines=14> */
[----:B-1----:R-:W-:-:S05]  /*25e0*/  FADD.FTZ R44, R44, R153 ;  /* 0x000000992c2c7221 */ /* 0x002fca0000010000 */
[----:B------:R-:W-:-:S04]  /*25f0*/  FSETP.GTU.FTZ.AND P5, PT, R44, 20, PT ;  /* 0x41a000002c00780b */ /* 0x000fc80003fbc000 */
[----:B------:R-:W-:Y:S01]  /*2600*/  ISETP.EQ.OR P5, PT, RZ, UR5, P5 ;  /* 0x00000005ff007c0c */ /* 0x000fe2000afa2670 */
[----:B--2---:R-:W-:-:S12]  /*2610*/  FADD.FTZ R39, R24, R153 ;  /* 0x0000009918277221 */ /* 0x004fd80000010000 */
[----:B---34-:R-:W-:Y:S05]  /*2620*/  @P5 BRA `(.L_x_58) ;  /* 0x00000000007c5947 */ /* 0x018fea0003800000 */
[----:B------:R-:W-:Y:S01]  /*2630*/  FMUL.FTZ R44, R44, 1.4426950216293334961 ;  /* 0x3fb8aa3b2c2c7820 */ /* 0x000fe20000410000 */
[----:B------:R-:W-:Y:S02]  /*2640*/  IMAD.MOV.U32 R18, RZ, RZ, 0x3e800000 ;  /* 0x3e800000ff127424 */ /* 0x000fe400078e00ff */
[----:B------:R-:W-:Y:S01]  /*2650*/  IMAD.MOV.U32 R20, RZ, RZ, 0x3d39bf78 ;  /* 0x3d39bf78ff147424 */ /* 0x000fe200078e00ff */
[----:B------:R-:W1:Y:S02]  /*2660*/  MUFU.EX2 R22, R44 ;  /* 0x0000002c00167308 */ /* 0x000e640000000800 */
[C---:B-1----:R-:W-:Y:S01]  /*2670*/  FADD.FTZ.RZ R3, R22.reuse, 1 ;  /* 0x3f80000016037421 */ /* 0x042fe2000001c000 */
        /* <DEDUP_REMOVED lines=26> */
.L_x_58:
[----:B------:R-:W-:Y:S05]  /*2820*/  BSYNC B0 ;  /* 0x0000000000007941 */ /* 0x000fea0003800000 */
.L_x_57:
[----:B------:R-:W-:Y:S01]  /*2830*/  FSETP.GTU.FTZ.AND P5, PT, R39, 20, PT ;  /* 0x41a000002700780b */ /* 0x000fe20003fbc000 */
[----:B------:R-:W-:Y:S01]  /*2840*/  BSSY B0, `(.L_x_59) ;  /* 0x0000023000007945 */ /* 0x000fe20003800000 */
[----:B------:R-:W-:Y:S02]  /*2850*/  FADD.FTZ R38, R38, R153 ;  /* 0x0000009926267221 */ /* 0x000fe40000010000 */
[----:B------:R-:W-:-:S13]  /*2860*/  ISETP.EQ.OR P5, PT, RZ, UR5, P5 ;  /* 0x00000005ff007c0c */ /* 0x000fda000afa2670 */
[----:B------:R-:W-:Y:S05]  /*2870*/  @P5 BRA `(.L_x_60) ;  /* 0x00000000007c5947 */ /* 0x000fea0003800000 */
        /* <DEDUP_REMOVED lines=31> */
.L_x_60:
[----:B------:R-:W-:Y:S05]  /*2a70*/  BSYNC B0 ;  /* 0x0000000000007941 */ /* 0x000fea0003800000 */
.L_x_59:
[----:B------:R-:W-:Y:S01]  /*2a80*/  FSETP.GTU.FTZ.AND P5, PT, R38, 20, PT ;  /* 0x41a000002600780b */ /* 0x000fe20003fbc000 */
[----:B------:R-:W-:Y:S01]  /*2a90*/  BSSY B0, `(.L_x_61) ;  /* 0x0000023000007945 */ /* 0x000fe20003800000 */
[----:B0-----:R-:W-:Y:S02]  /*2aa0*/  FADD.FTZ R37, R86, R153 ;  /* 0x0000009956257221 */ /* 0x001fe40000010000 */
[----:B------:R-:W-:-:S13]  /*2ab0*/  ISETP.EQ.OR P5, PT, RZ, UR5, P5 ;  /* 0x00000005ff007c0c */ /* 0x000fda000afa2670 */
[----:B------:R-:W-:Y:S05]  /*2ac0*/  @P5 BRA `(.L_x_62) ;  /* 0x00000000007c5947 */ /* 0x000fea0003800000 */
[----:B------:R-:W-:Y:S01]  /*2ad0*/  FMUL.FTZ R38, R38, 1.4426950216293334961 ;  /* 0x3fb8aa3b26267820 */ /* 0x000fe20000410000 */
[----:B------:R-:W-:Y:S01]  /*2ae0*/  HFMA2.MMA R18, -RZ, RZ, 1.625, 0 ;  /* 0x3e800000ff127435 */ /* 0x000fe200000001ff */
        /* <DEDUP_REMOVED lines=29> */
.L_x_62:
[----:B------:R-:W-:Y:S05]  /*2cc0*/  BSYNC B0 ;  /* 0x0000000000007941 */ /* 0x000fea0003800000 */
.L_x_61:
        /* <DEDUP_REMOVED lines=36> */
.L_x_64:
[----:B------:R-:W-:Y:S05]  /*2f10*/  BSYNC B0 ;  /* 0x0000000000007941 */ /* 0x000fea0003800000 */
.L_x_63:
        /* <DEDUP_REMOVED lines=36> */
.L_x_66:
[----:B------:R-:W-:Y:S05]  /*3160*/  BSYNC B0 ;  /* 0x0000000000007941 */ /* 0x000fea0003800000 */
.L_x_65:
[----:B------:R-:W-:Y:S01]  /*3170*/  FSETP.GTU.FTZ.AND P5, PT, R35, 20, PT ;  /* 0x41a000002300780b */ /* 0x000fe20003fbc000 */
[----:B------:R-:W-:Y:S01]  /*3180*/  BSSY B0, `(.L_x_67) ;  /* 0x0000023000007945 */ /* 0x000fe20003800000 */
[----:B------:R-:W-:Y:S02]  /*3190*/  FADD.FTZ R34, R34, R153 ;  /* 0x0000009922227221 */ /* 0x000fe40000010000 */
        /* <DEDUP_REMOVED lines=33> */
.L_x_68:
[----:B------:R-:W-:Y:S05]  /*33b0*/  BSYNC B0 ;  /* 0x0000000000007941 */ /* 0x000fea0003800000 */
.L_x_67:
        /* <DEDUP_REMOVED lines=36> */
.L_x_70:
[----:B------:R-:W-:Y:S05]  /*3600*/  BSYNC B0 ;  /* 0x0000000000007941 */ /* 0x000fea0003800000 */
.L_x_69:
        /* <DEDUP_REMOVED lines=36> */
.L_x_72:
[----:B------:R-:W-:Y:S05]  /*3850*/  BSYNC B0 ;  /* 0x0000000000007941 */ /* 0x000fea0003800000 */
.L_x_71:
        /* <DEDUP_REMOVED lines=36> */
.L_x_74:
[----:B------:R-:W-:Y:S05]  /*3aa0*/  BSYNC B0 ;  /* 0x0000000000007941 */ /* 0x000fea0003800000 */
.L_x_73:
        /* <DEDUP_REMOVED lines=36> */
.L_x_76:
[----:B------:R-:W-:Y:S05]  /*3cf0*/  BSYNC B0 ;  /* 0x0000000000007941 */ /* 0x000fea0003800000 */
.L_x_75:
        /* <DEDUP_REMOVED lines=36> */
.L_x_78:
[----:B------:R-:W-:Y:S05]  /*3f40*/  BSYNC B0 ;  /* 0x0000000000007941 */ /* 0x000fea0003800000 */
.L_x_77:
        /* <DEDUP_REMOVED lines=36> */
.L_x_80:
[----:B------:R-:W-:Y:S05]  /*4190*/  BSYNC B0 ;  /* 0x0000000000007941 */ /* 0x000fea0003800000 */
.L_x_79:
        /* <DEDUP_REMOVED lines=36> */
.L_x_82:
[----:B------:R-:W-:Y:S05]  /*43e0*/  BSYNC B0 ;  /* 0x0000000000007941 */ /* 0x000fea0003800000 */
.L_x_81:
[----:B------:R-:W-:Y:S01]  /*43f0*/  FSETP.GTU.FTZ.AND P5, PT, R27, 20, PT ;  /* 0x41a000001b00780b */ /* 0x000fe20003fbc000 */
[----:B------:R-:W-:Y:S01]  /*4400*/  BSSY B0, `(.L_x_83) ;  /* 0x0000024000007945 */ /* 0x000fe20003800000 */
[----:B------:R-:W-:-:S04]  /*4410*/  IMAD.WIDE R4, R64, 0x4, R158 ;  /* 0x0000000440047825 */ /* 0x000fc800078e029e */
[----:B------:R-:W-:Y:S01]  /*4420*/  FADD.FTZ R26, R26, R153 ;  /* 0x000000991a1a7221 */ /* 0x000fe20000010000 */
        /* <DEDUP_REMOVED lines=33> */
.L_x_84:
[----:B------:R-:W-:Y:S05]  /*4640*/  BSYNC B0 ;  /* 0x0000000000007941 */ /* 0x000fea0003800000 */
.L_x_83:
        /* <DEDUP_REMOVED lines=40> */
.L_x_86:
[----:B------:R-:W-:Y:S05]  /*48d0*/  BSYNC B0 ;  /* 0x0000000000007941 */ /* 0x000fea0003800000 */
.L_x_85:
        /* <DEDUP_REMOVED lines=42> */
.L_x_88:
[----:B------:R-:W-:Y:S05]  /*4b80*/  BSYNC B0 ;  /* 0x0000000000007941 */ /* 0x000fea0003800000 */
.L_x_87:
        /* <DEDUP_REMOVED lines=43> */
.L_x_99:
[----:B------:R-:W-:Y:S02]  /*4e40*/  P2R R99, PR, RZ, 0x10 ;  /* 0x00000010ff637803 */ /* 0x000fe40000000000 */
[----:B------:R-:W-:Y:S02]  /*4e50*/  CS2R R100, SRZ ;  /* 0x0000000000647805 */ /* 0x000fe4000001ff00 */
[C---:B------:R-:W-:Y:S02]  /*4e60*/  LOP3.LUT P4, RZ, R63.reuse, 0x80, RZ, 0xc0, !PT ;  /* 0x000000803fff7812 */ /* 0x040fe4000788c0ff */
[----:B------:R-:W-:Y:S02]  /*4e70*/  CS2R R102, SRZ ;  /* 0x0000000000667805 */ /* 0x000fe4000001ff00 */
[----:B------:R-:W-:Y:S01]  /*4e80*/  SHF.R.S32.HI R93, RZ, 0x1f, R0 ;  /* 0x0000001fff5d7819 */ /* 0x000fe20000011400 */
[----:B------:R-:W-:Y:S01]  /*4e90*/  IMAD.MOV.U32 R88, RZ, RZ, R84 ;  /* 0x000000ffff587224 */ /* 0x000fe200078e0054 */
[----:B------:R-:W-:Y:S01]  /*4ea0*/  P2R R98, PR, RZ, 0x10 ;  /* 0x00000010ff627803 */ /* 0x000fe20000000000 */
[----:B------:R-:W-:Y:S01]  /*4eb0*/  IMAD.MOV.U32 R89, RZ, RZ, R151 ;  /* 0x000000ffff597224 */ /* 0x000fe200078e0097 */
[----:B------:R-:W-:Y:S01]  /*4ec0*/  LOP3.LUT P4, RZ, R63, 0x100, RZ, 0xc0, !PT ;  /* 0x000001003fff7812 */ /* 0x000fe2000788c0ff */
[C---:B--23--:R-:W-:Y:S01]  /*4ed0*/  IMAD R41, R93.reuse, UR10, RZ ;  /* 0x0000000a5d297c24 */ /* 0x04cfe2000f8e02ff */
[--C-:B------:R-:W-:Y:S01]  /*4ee0*/  SHF.R.S32.HI R83, RZ, 0x1f, R82.reuse ;  /* 0x0000001fff537819 */ /* 0x100fe20000011452 */
[----:B------:R-:W-:Y:S01]  /*4ef0*/  IMAD R95, R93, UR8, RZ ;  /* 0x000000085d5f7c24 */ /* 0x000fe2000f8e02ff */
[----:B------:R-:W-:Y:S01]  /*4f00*/  P2R R97, PR, RZ, 0x10 ;  /* 0x00000010ff617803 */ /* 0x000fe20000000000 */
[C---:B------:R-:W-:Y:S01]  /*4f10*/  IMAD R41, R0.reuse, UR11, R41 ;  /* 0x0000000b00297c24 */ /* 0x040fe2000f8e0229 */
[----:B------:R-:W-:Y:S01]  /*4f20*/  LOP3.LUT P4, RZ, R63, 0x200, RZ, 0xc0, !PT ;  /* 0x000002003fff7812 */ /* 0x000fe2000788c0ff */
[----:B------:R-:W-:Y:S01]  /*4f30*/  IMAD.WIDE.U32 R42, R0, UR10, R82 ;  /* 0x0000000a002a7c25 */ /* 0x000fe2000f8e0052 */
[----:B------:R-:W-:-:S02]  /*4f40*/  P2R R104, PR, RZ, 0x8 ;  /* 0x00000008ff687803 */ /* 0x000fc40000000000 */
[----:B------:R-:W-:Y:S02]  /*4f50*/  CS2R R106, SRZ ;  /* 0x00000000006a7805 */ /* 0x000fe4000001ff00 */
[----:B------:R-:W-:Y:S01]  /*4f60*/  P2R R96, PR, RZ, 0x10 ;  /* 0x00000010ff607803 */ /* 0x000fe20000000000 */
[----:B------:R-:W-:Y:S01]  /*4f70*/  IMAD.IADD R41, R43, 0x1, R41 ;  /* 0x000000012b297824 */ /* 0x000fe200078e0229 */
[----:B------:R-:W-:Y:S01]  /*4f80*/  LOP3.LUT P4, RZ, R63, 0x400, RZ, 0xc0, !PT ;  /* 0x000004003fff7812 */ /* 0x000fe2000788c0ff */
[----:B------:R-:W-:Y:S01]  /*4f90*/  IMAD R43, R93, UR12, RZ ;  /* 0x0000000c5d2b7c24 */ /* 0x000fe2000f8e02ff */
[----:B------:R-:W-:Y:S01]  /*4fa0*/  LEA R40, P5, R42, R74, 0x2 ;  /* 0x0000004a2a287211 */ /* 0x000fe200078a10ff */
[----:B0-----:R-:W-:Y:S01]  /*4fb0*/  IMAD.WIDE.U32 R86, R0, UR12, R82 ;  /* 0x0000000c00567c25 */ /* 0x001fe2000f8e0052 */
[----:B------:R-:W-:Y:S02]  /*4fc0*/  P2R R94, PR, RZ, 0x10 ;  /* 0x00000010ff5e7803 */ /* 0x000fe40000000000 */
[----:B------:R-:W-:-:S02]  /*4fd0*/  CS2R R108, SRZ ;  /* 0x00000000006c7805 */ /* 0x000fc4000001ff00 */
[----:B------:R-:W-:Y:S01]  /*4fe0*/  LOP3.LUT P4, RZ, R63, 0x800, RZ, 0xc0, !PT ;  /* 0x000008003fff7812 */ /* 0x000fe2000788c0ff */
[----:B------:R-:W-:Y:S01]  /*4ff0*/  IMAD R43, R0, UR13, R43 ;  /* 0x0000000d002b7c24 */ /* 0x000fe2000f8e022b */
[----:B------:R-:W-:Y:S01]  /*5000*/  LEA.HI.X R41, R42, R73, R41, 0x2, P5 ;  /* 0x000000492a297211 */ /* 0x000fe200028f1429 */
[----:B------:R-:W-:Y:S01]  /*5010*/  IMAD.WIDE.U32 R88, R0, UR8, R88 ;  /* 0x0000000800587c25 */ /* 0x000fe2000f8e0058 */
[----:B------:R-:W-:Y:S02]  /*5020*/  LEA R42, P5, R86, R72, 0x2 ;  /* 0x00000048562a7211 */ /* 0x000fe400078a10ff */
[----:B------:R-:W-:Y:S02]  /*5030*/  CS2R R110, SRZ ;  /* 0x00000000006e7805 */ /* 0x000fe4000001ff00 */
[----:B------:R-:W-:Y:S01]  /*5040*/  IADD3 R43, R87, R43, RZ ;  /* 0x0000002b572b7210 */ /* 0x000fe20007ffe0ff */
[----:B------:R-:W-:Y:S01]  /*5050*/  IMAD R95, R0, UR9, R95 ;  /* 0x00000009005f7c24 */ /* 0x000fe2000f8e025f */
[----:B------:R-:W-:Y:S01]  /*5060*/  LOP3.LUT P3, RZ, R63, 0x40, RZ, 0xc0, !PT ;  /* 0x000000403fff7812 */ /* 0x000fe2000786c0ff */
[----:B------:R-:W-:Y:S01]  /*5070*/  IMAD.MOV.U32 R105, RZ, RZ, RZ ;  /* 0x000000ffff697224 */ /* 0x000fe200078e00ff */
[----:B------:R-:W-:-:S02]  /*5080*/  LEA.HI.X R43, R86, R71, R43, 0x2, P5 ;  /* 0x00000047562b7211 */ /* 0x000fc400028f142b */
[----:B------:R-:W-:Y:S01]  /*5090*/  CS2R R112, SRZ ;  /* 0x0000000000707805 */ /* 0x000fe2000001ff00 */
[----:B------:R-:W0:Y:S01]  /*50a0*/  LDC.64 R86, c[0x0][0x300] ;  /* 0x0000c000ff567b82 */ /* 0x000e220000000a00 */
[----:B------:R-:W2:Y:S01]  /*50b0*/  @!P4 LDG.E R100, desc[UR6][R40.64] ;  /* 0x000000062864c981 */ /* 0x000ea2000c1e1900 */
[----:B------:R-:W-:Y:S02]  /*50c0*/  ISETP.NE.AND P4, PT, R94, RZ, PT ;  /* 0x000000ff5e00720c */ /* 0x000fe40003f85270 */
[----:B------:R-:W-:Y:S02]  /*50d0*/  CS2R R114, SRZ ;  /* 0x0000000000727805 */ /* 0x000fe4000001ff00 */
[----:B------:R-:W-:Y:S01]  /*50e0*/  P2R R117, PR, RZ, 0x4 ;  /* 0x00000004ff757803 */ /* 0x000fe20000000000 */
[----:B------:R-:W-:Y:S01]  /*50f0*/  IMAD.MOV.U32 R116, RZ, RZ, RZ ;  /* 0x000000ffff747224 */ /* 0x000fe200078e00ff */
[C---:B------:R-:W-:Y:S02]  /*5100*/  LOP3.LUT P2, RZ, R63.reuse, 0x20, RZ, 0xc0, !PT ;  /* 0x000000203fff7812 */ /* 0x040fe4000784c0ff */
[----:B------:R-:W-:Y:S01]  /*5110*/  P2R R118, PR, RZ, 0x2 ;  /* 0x00000002ff767803 */ /* 0x000fe20000000000 */
[----:B------:R-:W3:Y:S01]  /*5120*/  @!P3 LDG.E R105, desc[UR6][R40.64+0x280] ;  /* 0x000280062869b981 */ /* 0x000ee2000c1e1900 */
[----:B------:R-:W-:-:S02]  /*5130*/  LOP3.LUT P1, RZ, R63, 0x10, RZ, 0xc0, !PT ;  /* 0x000000103fff7812 */ /* 0x000fc4000782c0ff */
[----:B------:R-:W-:Y:S02]  /*5140*/  P2R R119, PR, RZ, 0x1 ;  /* 0x00000001ff777803 */ /* 0x000fe40000000000 */
[----:B------:R-:W-:Y:S01]  /*5150*/  LOP3.LUT P0, RZ, R63, 0x8, RZ, 0xc0, !PT ;  /* 0x000000083fff7812 */ /* 0x000fe2000780c0ff */
[----:B------:R-:W4:Y:S01]  /*5160*/  @!P4 LDG.E R101, desc[UR6][R40.64+0x80] ;  /* 0x000080062865c981 */ /* 0x000f22000c1e1900 */
[----:B------:R-:W-:Y:S02]  /*5170*/  ISETP.NE.AND P4, PT, R96, RZ, PT ;  /* 0x000000ff6000720c */ /* 0x000fe40003f85270 */
[----:B------:R-:W-:Y:S01]  /*5180*/  IADD3 R89, R89, R95, RZ ;  /* 0x0000005f59597210 */ /* 0x000fe20007ffe0ff */
[----:B------:R-:W5:Y:S01]  /*5190*/  @!P2 LDG.E R108, desc[UR6][R40.64+0x300] ;  /* 0x00030006286ca981 */ /* 0x000f62000c1e1900 */
[----:B------:R-:W-:Y:S02]  /*51a0*/  LOP3.LUT P6, RZ, R63, 0x2, RZ, 0xc0, !PT ;  /* 0x000000023fff7812 */ /* 0x000fe400078cc0ff */
[C---:B0-----:R-:W-:Y:S01]  /*51b0*/  LEA R86, P5, R88.reuse, R86, 0x2 ;  /* 0x0000005658567211 */ /* 0x041fe200078a10ff */
[----:B------:R-:W5:Y:S03]  /*51c0*/  @!P1 LDG.E R107, desc[UR6][R40.64+0x380] ;  /* 0x00038006286b9981 */ /* 0x000f66000c1e1900 */
[----:B------:R-:W-:-:S03]  /*51d0*/  LEA.HI.X R87, R88, R87, R89, 0x2, P5 ;  /* 0x0000005758577211 */ /* 0x000fc600028f1459 */
[----:B------:R-:W3:Y:S01]  /*51e0*/  @!P4 LDG.E R102, desc[UR6][R40.64+0x100] ;  /* 0x000100062866c981 */ /* 0x000ee2000c1e1900 */
[----:B------:R-:W-:Y:S02]  /*51f0*/  ISETP.NE.AND P4, PT, R97, RZ, PT ;  /* 0x000000ff6100720c */ /* 0x000fe40003f85270 */
[----:B------:R-:W-:Y:S01]  /*5200*/  LOP3.LUT P5, RZ, R63, 0x4, RZ, 0xc0, !PT ;  /* 0x000000043fff7812 */ /* 0x000fe200078ac0ff */
[----:B------:R-:W5:Y:S01]  /*5210*/  @!P0 LDG.E R110, desc[UR6][R40.64+0x400] ;  /* 0x00040006286e8981 */ /* 0x000f62000c1e1900 */
[----:B------:R-:W-:Y:S02]  /*5220*/  ISETP.NE.AND P3, PT, R104, RZ, PT ;  /* 0x000000ff6800720c */ /* 0x000fe40003f65270 */
[----:B------:R-:W-:Y:S01]  /*5230*/  ISETP.NE.AND P2, PT, R117, RZ, PT ;  /* 0x000000ff7500720c */ /* 0x000fe20003f45270 */
[----:B------:R-:W5:Y:S01]  /*5240*/  @!P6 LDG.E R112, desc[UR6][R40.64+0x500] ;  /* 0x000500062870e981 */ /* 0x000f62000c1e1900 */
[----:B------:R-:W-:-:S03]  /*5250*/  ISETP.NE.AND P1, PT, R118, RZ, PT ;  /* 0x000000ff7600720c */ /* 0x000fc60003f25270 */
[----:B------:R-:W5:Y:S04]  /*5260*/  LDG.E R86, desc[UR6][R86.64] ;  /* 0x0000000656567981 */ /* 0x000f68000c1e1900 */
[----:B------:R-:W5:Y:S01]  /*5270*/  @!P4 LDG.E R103, desc[UR6][R40.64+0x180] ;  /* 0x000180062867c981 */ /* 0x000f62000c1e1900 */
[----:B------:R-:W-:Y:S02]  /*5280*/  ISETP.NE.AND P4, PT, R98, RZ, PT ;  /* 0x000000ff6200720c */ /* 0x000fe40003f85270 */
[----:B------:R-:W-:Y:S01]  /*5290*/  ISETP.NE.AND P0, PT, R119, RZ, PT ;  /* 0x000000ff7700720c */ /* 0x000fe20003f05270 */
[----:B------:R-:W5:Y:S04]  /*52a0*/  @!P5 LDG.E R109, desc[UR6][R40.64+0x480] ;  /* 0x00048006286dd981 */ /* 0x000f68000c1e1900 */
[----:B------:R-:W5:Y:S04]  /*52b0*/  @!P3 LDG.E R114, desc[UR6][R40.64+0x600] ;  /* 0x000600062872b981 */ /* 0x000f68000c1e1900 */
[----:B------:R-:W5:Y:S04]  /*52c0*/  @!P2 LDG.E R113, desc[UR6][R40.64+0x680] ;  /* 0x000680062871a981 */ /* 0x000f68000c1e1900 */
[----:B------:R-:W5:Y:S01]  /*52d0*/  @!P4 LDG.E R106, desc[UR6][R40.64+0x200] ;  /* 0x00020006286ac981 */ /* 0x000f62000c1e1900 */
[----:B------:R-:W-:-:S03]  /*52e0*/  ISETP.NE.AND P4, PT, R99, RZ, PT ;  /* 0x000000ff6300720c */ /* 0x000fc60003f85270 */
[----:B------:R-:W5:Y:S04]  /*52f0*/  @!P1 LDG.E R116, desc[UR6][R40.64+0x700] ;  /* 0x0007000628749981 */ /* 0x000f68000c1e1900 */
[----:B------:R-:W5:Y:S06]  /*5300*/  @!P0 LDG.E R115, desc[UR6][R40.64+0x780] ;  /* 0x0007800628738981 */ /* 0x000f6c000c1e1900 */
[----:B------:R0:W5:Y:S01]  /*5310*/  @!P4 LDG.E R111, desc[UR6][R40.64+0x580] ;  /* 0x00058006286fc981 */ /* 0x000162000c1e1900 */
[----:B------:R-:W0:Y:S02]  /*5320*/  S2R R156, SR_TID.X ;  /* 0x00000000009c7919 */ /* 0x000e240000002100 */
[----:B0-----:R-:W-:Y:S01]  /*5330*/  SHF.L.U32 R41, R156, 0x4, RZ ;  /* 0x000000049c297819 */ /* 0x001fe200000006ff */
[----:B--2---:R-:W-:Y:S04]  /*5340*/  STS [R61], R100 ;  /* 0x000000643d007388 */ /* 0x004fe80000000800 */
[----:B----4-:R-:W-:Y:S04]  /*5350*/  STS [R60+0x80], R101 ;  /* 0x000080653c007388 */ /* 0x010fe80000000800 */
[----:B---3--:R-:W-:Y:S04]  /*5360*/  STS [R59+0x100], R102 ;  /* 0x000100663b007388 */ /* 0x008fe80000000800 */
[----:B-----5:R-:W-:Y:S04]  /*5370*/  STS [R58+0x180], R103 ;  /* 0x000180673a007388 */ /* 0x020fe80000000800 */
[----:B------:R-:W-:Y:S04]  /*5380*/  STS [R57+0x200], R106 ;  /* 0x0002006a39007388 */ /* 0x000fe80000000800 */
[----:B------:R-:W-:Y:S04]  /*5390*/  STS [R56+0x280], R105 ;  /* 0x0002806938007388 */ /* 0x000fe80000000800 */
[----:B------:R-:W-:Y:S04]  /*53a0*/  STS [R55+0x300], R108 ;  /* 0x0003006c37007388 */ /* 0x000fe80000000800 */
[----:B------:R-:W-:Y:S04]  /*53b0*/  STS [R54+0x380], R107 ;  /* 0x0003806b36007388 */ /* 0x000fe80000000800 */
[----:B------:R-:W-:Y:S04]  /*53c0*/  STS [R53+0x400], R110 ;  /* 0x0004006e35007388 */ /* 0x000fe80000000800 */
[----:B------:R0:W-:Y:S04]  /*53d0*/  STS [R52+0x480], R109 ;  /* 0x0004806d34007388 */ /* 0x0001e80000000800 */
[----:B------:R-:W-:Y:S04]  /*53e0*/  STS [R51+0x500], R112 ;  /* 0x0005007033007388 */ /* 0x000fe80000000800 */
[----:B------:R-:W-:Y:S04]  /*53f0*/  STS [R50+0x580], R111 ;  /* 0x0005806f32007388 */ /* 0x000fe80000000800 */
[----:B------:R-:W-:Y:S04]  /*5400*/  STS [R49+0x600], R114 ;  /* 0x0006007231007388 */ /* 0x000fe80000000800 */
[----:B-1----:R1:W-:Y:S04]  /*5410*/  STS [R48+0x680], R113 ;  /* 0x0006807130007388 */ /* 0x0023e80000000800 */
[----:B------:R-:W-:Y:S04]  /*5420*/  STS [R47+0x700], R116 ;  /* 0x000700742f007388 */ /* 0x000fe80000000800 */
[----:B------:R-:W-:Y:S01]  /*5430*/  STS [R46+0x780], R115 ;  /* 0x000780732e007388 */ /* 0x000fe20000000800 */
[----:B------:R-:W-:-:S03]  /*5440*/  NOP ;  /* 0x0000000000007918 */ /* 0x000fc60000000000 */
[----:B------:R-:W2:Y:S04]  /*5450*/  LDS R55, [R45+0x3c] ;  /* 0x00003c002d377984 */ /* 0x000ea80000000800 */
[----:B------:R-:W3:Y:S04]  /*5460*/  LDS R46, [R45] ;  /* 0x000000002d2e7984 */ /* 0x000ee80000000800 */
[----:B------:R-:W4:Y:S01]  /*5470*/  LDS R47, [R45+0x4] ;  /* 0x000004002d2f7984 */ /* 0x000f220000000800 */
[----:B------:R-:W-:-:S04]  /*5480*/  FMUL.FTZ R40, R86, 1.4426950216293334961 ;  /* 0x3fb8aa3b56287820 */ /* 0x000fc80000410000 */
[C---:B0-----:R-:W-:Y:S01]  /*5490*/  FMUL.FTZ R52, R40.reuse, R25 ;  /* 0x0000001928347220 */ /* 0x041fe20000410000 */
[----:B-1----:R-:W-:-:S05]  /*54a0*/  FMUL.FTZ R48, R40, R44 ;  /* 0x0000002c28307220 */ /* 0x002fca0000410000 */
[----:B------:R-:W0:Y:S01]  /*54b0*/  MUFU.EX2 R52, R52 ;  /* 0x0000003400347308 */ /* 0x000e220000000800 */
[----:B------:R-:W-:-:S07]  /*54c0*/  VIADD R49, R41, 0xf ;  /* 0x0000000f29317836 */ /* 0x000fce0000000000 */
[----:B------:R-:W1:Y:S01]  /*54d0*/  MUFU.EX2 R48, R48 ;  /* 0x0000003000307308 */ /* 0x000e620000000800 */
[----:B------:R-:W-:Y:S01]  /*54e0*/  ISETP.GE.U32.AND P5, PT, R49, R64, PT ;  /* 0x000000403100720c */ /* 0x000fe20003fa6070 */
[----:B------:R-:W-:Y:S02]  /*54f0*/  VIADD R49, R41, 0x1 ;  /* 0x0000000129317836 */ /* 0x000fe40000000000 */
[----:B--2---:R-:W-:Y:S01]  /*5500*/  FMUL.FTZ R55, R2, R55 ;  /* 0x0000003702377220 */ /* 0x004fe20000410000 */
[----:B0-----:R-:W-:Y:S01]  /*5510*/  FSEL R110, R52, 1, !P5 ;  /* 0x3f800000346e7808 */ /* 0x001fe20006800000 */
[----:B---3--:R-:W-:-:S03]  /*5520*/  FMUL.FTZ R46, R143, R46 ;  /* 0x0000002e8f2e7220 */ /* 0x008fc60000410000 */
[----:B------:R-:W-:Y:S02]  /*5530*/  FSEL R111, R55, RZ, !P5 ;  /* 0x000000ff376f7208 */ /* 0x000fe40006800000 */
[----:B------:R-:W-:Y:S01]  /*5540*/  ISETP.GE.U32.AND P5, PT, R41, R64, PT ;  /* 0x000000402900720c */ /* 0x000fe20003fa6070 */
[----:B----4-:R-:W-:-:S03]  /*5550*/  FMUL.FTZ R47, R142, R47 ;  /* 0x0000002f8e2f7220 */ /* 0x010fc60000410000 */
[----:B-1----:R-:W-:Y:S02]  /*5560*/  FSEL R112, R48, 1, !P5 ;  /* 0x3f80000030707808 */ /* 0x002fe40006800000 */
[----:B------:R-:W-:Y:S02]  /*5570*/  FSEL R113, R46, RZ, !P5 ;  /* 0x000000ff2e717208 */ /* 0x000fe40006800000 */
[----:B------:R-:W-:-:S04]  /*5580*/  ISETP.GE.U32.AND P5, PT, R49, R64, PT ;  /* 0x000000403100720c */ /* 0x000fc80003fa6070 */
        /* <DEDUP_REMOVED lines=81> */
[----:B------:R-:W-:Y:S01]  /*5aa0*/  ISETP.GE.U32.AND P5, PT, R49, R64, PT ;  /* 0x000000403100720c */ /* 0x000fe20003fa6070 */
[----:B------:R-:W-:Y:S01]  /*5ab0*/  FMUL.FTZ R49, R40, R28 ;  /* 0x0000001c28317220 */ /* 0x000fe20000410000 */
[----:B------:R-:W-:-:S05]  /*5ac0*/  P2R R97, PR, RZ, 0x40 ;  /* 0x00000040ff617803 */ /* 0x000fca0000000000 */
[----:B------:R-:W3:Y:S01]  /*5ad0*/  MUFU.EX2 R49, R49 ;  /* 0x0000003100317308 */ /* 0x000ee20000000800 */
[----:B------:R-:W-:Y:S01]  /*5ae0*/  LOP3.LUT P6, RZ, R63, 0x8, RZ, 0xc0, !PT ;  /* 0x000000083fff7812 */ /* 0x000fe200078cc0ff */
[----:B-1----:R-:W-:-:S05]  /*5af0*/  FMUL.FTZ R47, R4, R47 ;  /* 0x0000002f042f7220 */ /* 0x002fca0000410000 */
[----:B------:R-:W-:Y:S01]  /*5b00*/  FSEL R135, R47, RZ, !P5 ;  /* 0x000000ff2f877208 */ /* 0x000fe20006800000 */
[----:B------:R-:W-:Y:S01]  /*5b10*/  VIADD R47, R41, 0xc ;  /* 0x0000000c292f7836 */ /* 0x000fe20000000000 */
[----:B------:R-:W-:Y:S02]  /*5b20*/  P2R R95, PR, RZ, 0x40 ;  /* 0x00000040ff5f7803 */ /* 0x000fe40000000000 */
[----:B--2---:R-:W-:Y:S02]  /*5b30*/  FSEL R134, R48, 1, !P5 ;  /* 0x3f80000030867808 */ /* 0x004fe40006800000 */
[----:B------:R-:W-:Y:S02]  /*5b40*/  LOP3.LUT P6, RZ, R63, 0x10, RZ, 0xc0, !PT ;  /* 0x000000103fff7812 */ /* 0x000fe400078cc0ff */
[----:B------:R-:W-:Y:S01]  /*5b50*/  ISETP.GE.U32.AND P5, PT, R47, R64, PT ;  /* 0x000000402f00720c */ /* 0x000fe20003fa6070 */
[----:B0-----:R-:W-:Y:S01]  /*5b60*/  FMUL.FTZ R46, R149, R46 ;  /* 0x0000002e952e7220 */ /* 0x001fe20000410000 */
[----:B------:R-:W-:Y:S01]  /*5b70*/  P2R R88, PR, RZ, 0x40 ;  /* 0x00000040ff587803 */ /* 0x000fe20000000000 */
[----:B------:R-:W-:Y:S01]  /*5b80*/  VIADD R47, R41, 0xd ;  /* 0x0000000d292f7836 */ /* 0x000fe20000000000 */
[----:B------:R-:W-:-:S02]  /*5b90*/  LOP3.LUT P6, RZ, R63, 0x20, RZ, 0xc0, !PT ;  /* 0x000000203fff7812 */ /* 0x000fc400078cc0ff */
[----:B------:R-:W-:Y:S02]  /*5ba0*/  FSEL R137, R46, RZ, !P5 ;  /* 0x000000ff2e897208 */ /* 0x000fe40006800000 */
[----:B------:R-:W0:Y:S01]  /*5bb0*/  LDS R46, [R45+0x34] ;  /* 0x000034002d2e7984 */ /* 0x000e220000000800 */
[----:B---3--:R-:W-:Y:S02]  /*5bc0*/  FSEL R136, R49, 1, !P5 ;  /* 0x3f80000031887808 */ /* 0x008fe40006800000 */
[----:B------:R-:W-:Y:S02]  /*5bd0*/  P2R R89, PR, RZ, 0x40 ;  /* 0x00000040ff597803 */ /* 0x000fe40000000000 */
[----:B------:R-:W-:Y:S02]  /*5be0*/  ISETP.GE.U32.AND P5, PT, R47, R64, PT ;  /* 0x000000402f00720c */ /* 0x000fe40003fa6070 */
[----:B------:R-:W-:Y:S01]  /*5bf0*/  LOP3.LUT P6, RZ, R63, 0x40, RZ, 0xc0, !PT ;  /* 0x000000403fff7812 */ /* 0x000fe200078cc0ff */
[----:B------:R-:W1:Y:S03]  /*5c00*/  LDS R47, [R45+0x38] ;  /* 0x000038002d2f7984 */ /* 0x000e660000000800 */
[----:B------:R-:W-:-:S02]  /*5c10*/  P2R R94, PR, RZ, 0x40 ;  /* 0x00000040ff5e7803 */ /* 0x000fc40000000000 */
[----:B------:R-:W-:-:S04]  /*5c20*/  LOP3.LUT P6, RZ, R63, 0x80, RZ, 0xc0, !PT ;  /* 0x000000803fff7812 */ /* 0x000fc800078cc0ff */
[----:B------:R-:W-:Y:S02]  /*5c30*/  P2R R96, PR, RZ, 0x40 ;  /* 0x00000040ff607803 */ /* 0x000fe40000000000 */
[----:B------:R-:W-:Y:S01]  /*5c40*/  LOP3.LUT P6, RZ, R63, 0x100, RZ, 0xc0, !PT ;  /* 0x000001003fff7812 */ /* 0x000fe200078cc0ff */
[----:B------:R-:W-:-:S03]  /*5c50*/  FMUL.FTZ R48, R40, R27 ;  /* 0x0000001b28307220 */ /* 0x000fc60000410000 */
[----:B------:R-:W-:Y:S02]  /*5c60*/  P2R R98, PR, RZ, 0x40 ;  /* 0x00000040ff627803 */ /* 0x000fe40000000000 */
[----:B------:R-:W-:-:S04]  /*5c70*/  LOP3.LUT P6, RZ, R63, 0x200, RZ, 0xc0, !PT ;  /* 0x000002003fff7812 */ /* 0x000fc800078cc0ff */
[----:B------:R-:W-:Y:S02]  /*5c80*/  P2R R99, PR, RZ, 0x40 ;  /* 0x00000040ff637803 */ /* 0x000fe40000000000 */
[C---:B------:R-:W-:Y:S01]  /*5c90*/  LOP3.LUT P6, RZ, R63.reuse, 0x400, RZ, 0xc0, !PT ;  /* 0x000004003fff7812 */ /* 0x040fe200078cc0ff */
[----:B------:R-:W2:Y:S03]  /*5ca0*/  MUFU.EX2 R48, R48 ;  /* 0x0000003000307308 */ /* 0x000ea60000000800 */
[----:B------:R-:W-:Y:S02]  /*5cb0*/  P2R R104, PR, RZ, 0x40 ;  /* 0x00000040ff687803 */ /* 0x000fe40000000000 */
[----:B------:R-:W-:Y:S01]  /*5cc0*/  LOP3.LUT P6, RZ, R63, 0x800, RZ, 0xc0, !PT ;  /* 0x000008003fff7812 */ /* 0x000fe200078cc0ff */
[----:B------:R-:W-:Y:S02]  /*5cd0*/  IMAD.MOV.U32 R52, RZ, RZ, RZ ;  /* 0x000000ffff347224 */ /* 0x000fe400078e00ff */
[----:B0-----:R-:W-:Y:S01]  /*5ce0*/  FMUL.FTZ R46, R3, R46 ;  /* 0x0000002e032e7220 */ /* 0x001fe20000410000 */
[----:B------:R-:W-:-:S04]  /*5cf0*/  IADD3 R41, R41, 0xe, RZ ;  /* 0x0000000e29297810 */ /* 0x000fc80007ffe0ff */
[----:B------:R-:W-:Y:S01]  /*5d00*/  FSEL R139, R46, RZ, !P5 ;  /* 0x000000ff2e8b7208 */ /* 0x000fe20006800000 */
[----:B-1----:R-:W-:-:S04]  /*5d10*/  FMUL.FTZ R47, R150, R47 ;  /* 0x0000002f962f7220 */ /* 0x002fc80000410000 */
[----:B------:R-:W3:Y:S01]  /*5d20*/  @!P6 LDG.E R52, desc[UR6][R42.64] ;  /* 0x000000062a34e981 */ /* 0x000ee2000c1e1900 */
[----:B------:R-:W-:Y:S02]  /*5d30*/  ISETP.NE.AND P6, PT, R104, RZ, PT ;  /* 0x000000ff6800720c */ /* 0x000fe40003fc5270 */
[----:B--2---:R-:W-:Y:S02]  /*5d40*/  FSEL R138, R48, 1, !P5 ;  /* 0x3f800000308a7808 */ /* 0x004fe40006800000 */
[----:B------:R-:W-:-:S04]  /*5d50*/  ISETP.GE.U32.AND P5, PT, R41, R64, PT ;  /* 0x000000402900720c */ /* 0x000fc80003fa6070 */
[----:B------:R-:W-:Y:S02]  /*5d60*/  FSEL R141, R47, RZ, !P5 ;  /* 0x000000ff2f8d7208 */ /* 0x000fe40006800000 */
[----:B------:R-:W-:-:S06]  /*5d70*/  CS2R R46, SRZ ;  /* 0x00000000002e7805 */ /* 0x000fcc000001ff00 */
[----:B------:R-:W2:Y:S01]  /*5d80*/  @!P6 LDG.E R47, desc[UR6][R42.64+0x80] ;  /* 0x000080062a2fe981 */ /* 0x000ea2000c1e1900 */
[----:B------:R-:W-:Y:S02]  /*5d90*/  ISETP.NE.AND P6, PT, R99, RZ, PT ;  /* 0x000000ff6300720c */ /* 0x000fe40003fc5270 */
[----:B------:R-:W-:Y:S01]  /*5da0*/  CS2R R48, SRZ ;  /* 0x0000000000307805 */ /* 0x000fe2000001ff00 */
[----:B------:R-:W-:-:S10]  /*5db0*/  IMAD.MOV.U32 R51, RZ, RZ, RZ ;  /* 0x000000ffff337224 */ /* 0x000fd400078e00ff */
[----:B------:R-:W4:Y:S01]  /*5dc0*/  @!P6 LDG.E R48, desc[UR6][R42.64+0x100] ;  /* 0x000100062a30e981 */ /* 0x000f22000c1e1900 */
[----:B------:R-:W-:-:S13]  /*5dd0*/  ISETP.NE.AND P6, PT, R98, RZ, PT ;  /* 0x000000ff6200720c */ /* 0x000fda0003fc5270 */
[----:B------:R-:W5:Y:S01]  /*5de0*/  @!P6 LDG.E R51, desc[UR6][R42.64+0x180] ;  /* 0x000180062a33e981 */ /* 0x000f62000c1e1900 */
[----:B------:R-:W-:-:S13]  /*5df0*/  ISETP.NE.AND P6, PT, R96, RZ, PT ;  /* 0x000000ff6000720c */ /* 0x000fda0003fc5270 */
[----:B------:R-:W5:Y:S01]  /*5e00*/  @!P6 LDG.E R46, desc[UR6][R42.64+0x200] ;  /* 0x000200062a2ee981 */ /* 0x000f62000c1e1900 */
[----:B------:R-:W-:Y:S02]  /*5e10*/  ISETP.NE.AND P6, PT, R94, RZ, PT ;  /* 0x000000ff5e00720c */ /* 0x000fe40003fc5270 */
[----:B------:R-:W-:-:S11]  /*5e20*/  MOV R96, RZ ;  /* 0x000000ff00607202 */ /* 0x000fd60000000f00 */
[----:B------:R-:W5:Y:S01]  /*5e30*/  @!P6 LDG.E R49, desc[UR6][R42.64+0x280] ;  /* 0x000280062a31e981 */ /* 0x000f62000c1e1900 */
[----:B------:R-:W-:Y:S01]  /*5e40*/  ISETP.NE.AND P6, PT, R89, RZ, PT ;  /* 0x000000ff5900720c */ /* 0x000fe20003fc5270 */
[----:B------:R-:W-:-:S12]  /*5e50*/  FMUL.FTZ R40, R40, R26 ;  /* 0x0000001a28287220 */ /* 0x000fd80000410000 */
[----:B------:R-:W5:Y:S01]  /*5e60*/  @!P6 LDG.E R96, desc[UR6][R42.64+0x300] ;  /* 0x000300062a60e981 */ /* 0x000f62000c1e1900 */
[----:B------:R-:W-:Y:S01]  /*5e70*/  ISETP.NE.AND P6, PT, R88, RZ, PT ;  /* 0x000000ff5800720c */ /* 0x000fe20003fc5270 */
[----:B------:R-:W0:Y:S01]  /*5e80*/  MUFU.EX2 R40, R40 ;  /* 0x0000002800287308 */ /* 0x000e220000000800 */
[----:B------:R-:W-:-:S11]  /*5e90*/  CS2R R88, SRZ ;  /* 0x0000000000587805 */ /* 0x000fd6000001ff00 */
[----:B------:R-:W5:Y:S01]  /*5ea0*/  @!P6 LDG.E R89, desc[UR6][R42.64+0x380] ;  /* 0x000380062a59e981 */ /* 0x000f62000c1e1900 */
[----:B------:R-:W-:Y:S02]  /*5eb0*/  ISETP.NE.AND P6, PT, R95, RZ, PT ;  /* 0x000000ff5f00720c */ /* 0x000fe40003fc5270 */
[----:B------:R-:W-:Y:S02]  /*5ec0*/  CS2R R94, SRZ ;  /* 0x00000000005e7805 */ /* 0x000fe4000001ff00 */
[----:B0-----:R-:W-:Y:S02]  /*5ed0*/  FSEL R140, R40, 1, !P5 ;  /* 0x3f800000288c7808 */ /* 0x001fe40006800000 */
        /* <DEDUP_REMOVED lines=19> */
[----:B------:R-:W-:-:S05]  /*6010*/  IADD3 R50, R62, R67, RZ ;  /* 0x000000433e327210 */ /* 0x000fca0007ffe0ff */
[C---:B------:R-:W-:Y:S02]  /*6020*/  VIADD R53, R50.reuse, 0x20 ;  /* 0x0000002032357836 */ /* 0x040fe40000000000 */
[C---:B------:R-:W-:Y:S01]  /*6030*/  VIADD R55, R50.reuse, 0x40 ;  /* 0x0000004032377836 */ /* 0x040fe20000000000 */
[C---:B0-----:R-:W-:Y:S01]  /*6040*/  IADD3 R43, R50.reuse, 0x60, RZ ;  /* 0x00000060322b7810 */ /* 0x041fe20007ffe0ff */
[C---:B------:R-:W-:Y:S01]  /*6050*/  VIADD R57, R50.reuse, 0x80 ;  /* 0x0000008032397836 */ /* 0x040fe20000000000 */
[-C--:B------:R-:W-:Y:S01]  /*6060*/  LEA.HI.SX32 R53, R53, R50.reuse, 0x1b ;  /* 0x0000003235357211 */ /* 0x080fe200078fdaff */
[----:B------:R-:W-:Y:S01]  /*6070*/  VIADD R59, R50, 0xa0 ;  /* 0x000000a0323b7836 */ /* 0x000fe20000000000 */
[-C--:B------:R-:W-:Y:S02]  /*6080*/  LEA.HI.SX32 R55, R55, R50.reuse, 0x1b ;  /* 0x0000003237377211 */ /* 0x080fe400078fdaff */
[-C--:B------:R-:W-:Y:S02]  /*6090*/  LEA.HI.SX32 R43, R43, R50.reuse, 0x1b ;  /* 0x000000322b2b7211 */ /* 0x080fe400078fdaff */
[----:B------:R-:W-:-:S02]  /*60a0*/  LEA.HI.SX32 R57, R57, R50, 0x1b ;  /* 0x0000003239397211 */ /* 0x000fc400078fdaff */
[----:B------:R-:W-:Y:S02]  /*60b0*/  LEA.HI.SX32 R56, R59, R50, 0x1b ;  /* 0x000000323b387211 */ /* 0x000fe400078fdaff */
[----:B------:R-:W-:Y:S02]  /*60c0*/  LEA R60, R53, UR4, 0x2 ;  /* 0x00000004353c7c11 */ /* 0x000fe4000f8e10ff */
[----:B------:R-:W-:Y:S02]  /*60d0*/  LEA R59, R55, UR4, 0x2 ;  /* 0x00000004373b7c11 */ /* 0x000fe4000f8e10ff */
[----:B------:R-:W-:Y:S02]  /*60e0*/  LEA R58, R43, UR4, 0x2 ;  /* 0x000000042b3a7c11 */ /* 0x000fe4000f8e10ff */
[----:B------:R-:W-:Y:S01]  /*60f0*/  LEA R57, R57, UR4, 0x2 ;  /* 0x0000000439397c11 */ /* 0x000fe2000f8e10ff */
[----:B------:R-:W-:Y:S01]  /*6100*/  VIADD R103, R50, 0xe0 ;  /* 0x000000e032677836 */ /* 0x000fe20000000000 */
[----:B------:R-:W-:Y:S01]  /*6110*/  LEA R56, R56, UR4, 0x2 ;  /* 0x0000000438387c11 */ /* 0x000fe2000f8e10ff */
[C---:B------:R-:W-:Y:S01]  /*6120*/  VIADD R53, R50.reuse, 0x100 ;  /* 0x0000010032357836 */ /* 0x040fe20000000000 */
[----:B------:R-:W-:-:S02]  /*6130*/  IADD3 R43, R50, 0xc0, RZ ;  /* 0x000000c0322b7810 */ /* 0x000fc40007ffe0ff */
[C---:B------:R-:W-:Y:S01]  /*6140*/  IADD3 R55, R50.reuse, 0x120, RZ ;  /* 0x0000012032377810 */ /* 0x040fe20007ffe0ff */
[C---:B------:R-:W-:Y:S01]  /*6150*/  VIADD R97, R50.reuse, 0x140 ;  /* 0x0000014032617836 */ /* 0x040fe20000000000 */
[-C--:B------:R-:W-:Y:S01]  /*6160*/  LEA.HI.SX32 R43, R43, R50.reuse, 0x1b ;  /* 0x000000322b2b7211 */ /* 0x080fe200078fdaff */
[C---:B------:R-:W-:Y:S01]  /*6170*/  VIADD R99, R50.reuse, 0x160 ;  /* 0x0000016032637836 */ /* 0x040fe20000000000 */
[-C--:B------:R-:W-:Y:S02]  /*6180*/  LEA.HI.SX32 R103, R103, R50.reuse, 0x1b ;  /* 0x0000003267677211 */ /* 0x080fe400078fdaff */
[----:B------:R-:W-:Y:S01]  /*6190*/  LEA.HI.SX32 R53, R53, R50, 0x1b ;  /* 0x0000003235357211 */ /* 0x000fe200078fdaff */
[----:B------:R-:W-:Y:S01]  /*61a0*/  VIADD R101, R50, 0x1a0 ;  /* 0x000001a032657836 */ /* 0x000fe20000000000 */
[----:B------:R-:W-:Y:S02]  /*61b0*/  ISETP.NE.AND P5, PT, R65, RZ, PT ;  /* 0x000000ff4100720c */ /* 0x000fe40003fa5270 */
[----:B------:R-:W-:-:S02]  /*61c0*/  LEA R54, R103, UR4, 0x2 ;  /* 0x0000000467367c11 */ /* 0x000fc4000f8e10ff */
[-C--:B------:R-:W-:Y:S02]  /*61d0*/  LEA.HI.SX32 R97, R97, R50.reuse, 0x1b ;  /* 0x0000003261617211 */ /* 0x080fe400078fdaff */
[----:B------:R-:W-:Y:S02]  /*61e0*/  LEA R53, R53, UR4, 0x2 ;  /* 0x0000000435357c11 */ /* 0x000fe4000f8e10ff */
[-C--:B------:R-:W-:Y:S02]  /*61f0*/  LEA.HI.SX32 R99, R99, R50.reuse, 0x1b ;  /* 0x0000003263637211 */ /* 0x080fe400078fdaff */
[-C--:B------:R-:W-:Y:S01]  /*6200*/  LEA.HI.SX32 R101, R101, R50.reuse, 0x1b ;  /* 0x0000003265657211 */ /* 0x080fe200078fdaff */
[----:B---3--:R0:W-:Y:S04]  /*6210*/  STS [R61+0x2100], R52 ;  /* 0x002100343d007388 */ /* 0x0081e80000000800 */
[----:B--2---:R1:W-:Y:S01]  /*6220*/  STS [R60+0x2180], R47 ;  /* 0x0021802f3c007388 */ /* 0x0043e20000000800 */
[----:B0-----:R-:W-:-:S02]  /*6230*/  LEA.HI.SX32 R52, R55, R50, 0x1b ;  /* 0x0000003237347211 */ /* 0x001fc400078fdaff */
[----:B------:R-:W-:Y:S02]  /*6240*/  LEA R55, R43, UR4, 0x2 ;  /* 0x000000042b377c11 */ /* 0x000fe4000f8e10ff */
[----:B-1----:R-:W-:Y:S01]  /*6250*/  IADD3 R47, R50, 0x180, RZ ;  /* 0x00000180322f7810 */ /* 0x002fe20007ffe0ff */
[----:B----4-:R-:W-:Y:S03]  /*6260*/  STS [R59+0x2200], R48 ;  /* 0x002200303b007388 */ /* 0x010fe60000000800 */
[----:B------:R-:W-:Y:S02]  /*6270*/  LEA.HI.SX32 R47, R47, R50, 0x1b ;  /* 0x000000322f2f7211 */ /* 0x000fe400078fdaff */
[----:B------:R-:W-:Y:S01]  /*6280*/  LEA R52, R52, UR4, 0x2 ;  /* 0x0000000434347c11 */ /* 0x000fe2000f8e10ff */
[----:B-----5:R0:W-:Y:S02]  /*6290*/  STS [R58+0x2280], R51 ;  /* 0x002280333a007388 */ /* 0x0201e40000000800 */
[----:B0-----:R-:W-:-:S02]  /*62a0*/  VIADD R51, R50, 0x1c0 ;  /* 0x000001c032337836 */ /* 0x001fc40000000000 */
[----:B------:R-:W-:Y:S03]  /*62b0*/  STS [R57+0x2300], R46 ;  /* 0x0023002e39007388 */ /* 0x000fe60000000800 */
[----:B------:R-:W-:Y:S02]  /*62c0*/  LEA.HI.SX32 R42, R51, R50, 0x1b ;  /* 0x00000032332a7211 */ /* 0x000fe400078fdaff */
[----:B------:R-:W-:Y:S01]  /*62d0*/  LEA R51, R97, UR4, 0x2 ;  /* 0x0000000461337c11 */ /* 0x000fe2000f8e10ff */
[----:B------:R0:W-:Y:S02]  /*62e0*/  STS [R56+0x2380], R49 ;  /* 0x0023803138007388 */ /* 0x0001e40000000800 */
[----:B0-----:R-:W-:-:S04]  /*62f0*/  IADD3 R49, R50, 0x1e0, RZ ;  /* 0x000001e032317810 */ /* 0x001fc80007ffe0ff */
[----:B------:R-:W-:Y:S02]  /*6300*/  LEA.HI.SX32 R46, R49, R50, 0x1b ;  /* 0x00000032312e7211 */ /* 0x000fe400078fdaff */
[----:B------:R-:W-:Y:S02]  /*6310*/  LEA R49, R47, UR4, 0x2 ;  /* 0x000000042f317c11 */ /* 0x000fe4000f8e10ff */
[----:B------:R-:W-:Y:S01]  /*6320*/  LEA R47, R42, UR4, 0x2 ;  /* 0x000000042a2f7c11 */ /* 0x000fe2000f8e10ff */
[----:B------:R-:W-:Y:S01]  /*6330*/  IMAD R42, R67, 0x10, R62 ;  /* 0x00000010432a7824 */ /* 0x000fe200078e023e */
[----:B------:R-:W-:Y:S01]  /*6340*/  STS [R55+0x2400], R96 ;  /* 0x0024006037007388 */ /* 0x000fe20000000800 */
[----:B------:R-:W-:Y:S02]  /*6350*/  LEA R50, R99, UR4, 0x2 ;  /* 0x0000000463327c11 */ /* 0x000fe4000f8e10ff */
[----:B------:R-:W-:Y:S01]  /*6360*/  LEA R48, R101, UR4, 0x2 ;  /* 0x0000000465307c11 */ /* 0x000fe2000f8e10ff */
[----:B------:R-:W-:Y:S01]  /*6370*/  STS [R54+0x2480], R89 ;  /* 0x0024805936007388 */ /* 0x000fe20000000800 */
[----:B------:R-:W-:-:S03]  /*6380*/  LEA R46, R46, UR4, 0x2 ;  /* 0x000000042e2e7c11 */ /* 0x000fc6000f8e10ff */
        /* <DEDUP_REMOVED lines=51> */
.L_x_91:
        /* <DEDUP_REMOVED lines=10> */
.L_x_90:
        /* <DEDUP_REMOVED lines=93> */
.L_x_93:
[----:B------:R-:W-:Y:S05]  /*6d30*/  BSYNC B0 ;  /* 0x0000000000007941 */ /* 0x000fea0003800000 */
.L_x_92:
        /* <DEDUP_REMOVED lines=46> */
.L_x_96:
[----:B------:R-:W-:-:S05]  /*7020*/  VIADD R40, R68, 0xffffffff ;  /* 0xffffffff44287836 */ /* 0x000fca0000000000 */
[----:B------:R-:W-:-:S13]  /*7030*/  ISETP.NE.AND P5, PT, R65, R40, PT ;  /* 0x000000284100720c */ /* 0x000fda0003fa5270 */
[----:B------:R-:W-:Y:S05]  /*7040*/  @!P5 BRA `(.L_x_97) ;  /* 0x000000000074d947 */ /* 0x000fea0003800000 */
[-C--:B------:R-:W-:Y:S02]  /*7050*/  IABS R89, R70.reuse ;  /* 0x0000004600597213 */ /* 0x080fe40000000000 */
[----:B0-----:R-:W-:Y:S02]  /*7060*/  IADD3 R87, R69, -0x1, R64 ;  /* 0xffffffff45577810 */ /* 0x001fe40007ffe040 */
[----:B------:R-:W0:Y:S01]  /*7070*/  I2F.RP R40, R89 ;  /* 0x0000005900287306 */ /* 0x000e220000209400 */
[----:B------:R-:W-:-:S05]  /*7080*/  IABS R88, R70 ;  /* 0x0000004600587213 */ /* 0x000fca0000000000 */
[----:B------:R-:W-:Y:S02]  /*7090*/  IMAD.MOV R88, RZ, RZ, -R88 ;  /* 0x000000ffff587224 */ /* 0x000fe400078e0a58 */
[----:B0-----:R-:W0:Y:S02]  /*70a0*/  MUFU.RCP R40, R40 ;  /* 0x0000002800287308 */ /* 0x001e240000001000 */
[----:B0-----:R-:W-:-:S06]  /*70b0*/  IADD3 R42, R40, 0xffffffe, RZ ;  /* 0x0ffffffe282a7810 */ /* 0x001fcc0007ffe0ff */
[----:B------:R0:W1:Y:S02]  /*70c0*/  F2I.FTZ.U32.TRUNC.NTZ R43, R42 ;  /* 0x0000002a002b7305 */ /* 0x000064000021f000 */
[----:B0-----:R-:W-:Y:S01]  /*70d0*/  HFMA2.MMA R42, -RZ, RZ, 0, 0 ;  /* 0x00000000ff2a7435 */ /* 0x001fe200000001ff */
[----:B-1----:R-:W-:-:S04]  /*70e0*/  IMAD.MOV R86, RZ, RZ, -R43 ;  /* 0x000000ffff567224 */ /* 0x002fc800078e0a2b */
[----:B------:R-:W-:Y:S01]  /*70f0*/  IMAD R111, R86, R89, RZ ;  /* 0x00000059566f7224 */ /* 0x000fe200078e02ff */
[----:B------:R-:W-:Y:S02]  /*7100*/  IABS R86, R87 ;  /* 0x0000005700567213 */ /* 0x000fe40000000000 */
[----:B------:R-:W-:Y:S02]  /*7110*/  LOP3.LUT R87, R87, R70, RZ, 0x3c, !PT ;  /* 0x0000004657577212 */ /* 0x000fe400078e3cff */
[----:B------:R-:W-:-:S04]  /*7120*/  IMAD.HI.U32 R40, R43, R111, R42 ;  /* 0x0000006f2b287227 */ /* 0x000fc800078e002a */
[----:B------:R-:W-:Y:S02]  /*7130*/  IMAD.MOV.U32 R43, RZ, RZ, R86 ;  /* 0x000000ffff2b7224 */ /* 0x000fe400078e0056 */
[----:B------:R-:W-:Y:S02]  /*7140*/  IMAD.MOV.U32 R42, RZ, RZ, R88 ;  /* 0x000000ffff2a7224 */ /* 0x000fe400078e0058 */
[----:B------:R-:W-:-:S04]  /*7150*/  IMAD.HI.U32 R40, R40, R43, RZ ;  /* 0x0000002b28287227 */ /* 0x000fc800078e00ff */
[----:B------:R-:W-:-:S05]  /*7160*/  IMAD R42, R40, R42, R43 ;  /* 0x0000002a282a7224 */ /* 0x000fca00078e022b */
[----:B------:R-:W-:-:S13]  /*7170*/  ISETP.GT.U32.AND P5, PT, R89, R42, PT ;  /* 0x0000002a5900720c */ /* 0x000fda0003fa4070 */
[----:B------:R-:W-:Y:S01]  /*7180*/  @!P5 IADD3 R42, R42, -R89, RZ ;  /* 0x800000592a2ad210 */ /* 0x000fe20007ffe0ff */
[----:B------:R-:W-:-:S03]  /*7190*/  @!P5 VIADD R40, R40, 0x1 ;  /* 0x000000012828d836 */ /* 0x000fc60000000000 */
[----:B------:R-:W-:-:S13]  /*71a0*/  ISETP.GE.U32.AND P5, PT, R42, R89, PT ;  /* 0x000000592a00720c */ /* 0x000fda0003fa6070 */
[----:B------:R-:W-:Y:S01]  /*71b0*/  @P5 VIADD R40, R40, 0x1 ;  /* 0x0000000128285836 */ /* 0x000fe20000000000 */
[----:B------:R-:W-:-:S13]  /*71c0*/  ISETP.GE.AND P5, PT, R87, RZ, PT ;  /* 0x000000ff5700720c */ /* 0x000fda0003fa6270 */
[----:B------:R-:W-:Y:S02]  /*71d0*/  @!P5 IADD3 R40, -R40, RZ, RZ ;  /* 0x000000ff2828d210 */ /* 0x000fe40007ffe1ff */
[----:B------:R-:W-:-:S13]  /*71e0*/  ISETP.NE.AND P5, PT, R70, RZ, PT ;  /* 0x000000ff4600720c */ /* 0x000fda0003fa5270 */
[----:B------:R-:W-:-:S05]  /*71f0*/  @!P5 LOP3.LUT R40, RZ, R70, RZ, 0x33, !PT ;  /* 0x00000046ff28d212 */ /* 0x000fca00078e33ff */
[----:B------:R-:W-:Y:S01]  /*7200*/  IMAD.MOV.U32 R43, RZ, RZ, R40 ;  /* 0x000000ffff2b7224 */ /* 0x000fe200078e0028 */
[----:B------:R-:W-:Y:S06]  /*7210*/  BRA `(.L_x_98) ;  /* 0x0000000000047947 */ /* 0x000fec0003800000 */
.L_x_97:
[----:B------:R1:W5:Y:S02]  /*7220*/  LDG.E R43, desc[UR6][R78.64] ;  /* 0x000000064e2b7981 */ /* 0x000364000c1e1900 */
.L_x_98:
[----:B-----5:R-:W-:-:S05]  /*7230*/  IMAD.WIDE R42, R43, 0x4, R76 ;  /* 0x000000042b2a7825 */ /* 0x020fca00078e024c */
[----:B------:R2:W3:Y:S01]  /*7240*/  LDG.E R89, desc[UR6][R42.64] ;  /* 0x000000062a597981 */ /* 0x0004e2000c1e1900 */
[----:B0-----:R-:W-:Y:S01]  /*7250*/  MOV R87, R91 ;  /* 0x0000005b00577202 */ /* 0x001fe20000000f00 */
[----:B------:R-:W-:Y:S02]  /*7260*/  IMAD.MOV.U32 R86, RZ, RZ, R92 ;  /* 0x000000ffff567224 */ /* 0x000fe400078e005c */
[----:B------:R-:W-:-:S04]  /*7270*/  IMAD R93, R93, UR14, RZ ;  /* 0x0000000e5d5d7c24 */ /* 0x000fc8000f8e02ff */
[----:B------:R-:W-:Y:S01]  /*7280*/  IMAD R93, R0, UR15, R93 ;  /* 0x0000000f005d7c24 */ /* 0x000fe2000f8e025d */
[----:B--2---:R-:W0:Y:S01]  /*7290*/  LDC.64 R42, c[0x0][0x340] ;  /* 0x0000d000ff2a7b82 */ /* 0x004e220000000a00 */
[----:B---3--:R-:W-:Y:S01]  /*72a0*/  SHF.R.S32.HI R40, RZ, 0x1f, R89 ;  /* 0x0000001fff287819 */ /* 0x008fe20000011459 */
[----:B------:R-:W-:-:S04]  /*72b0*/  IMAD.WIDE.U32 R86, R89, UR16, R86 ;  /* 0x0000001059567c25 */ /* 0x000fc8000f8e0056 */
[----:B------:R-:W-:-:S04]  /*72c0*/  IMAD R40, R40, UR16, RZ ;  /* 0x0000001028287c24 */ /* 0x000fc8000f8e02ff */
[----:B------:R-:W-:-:S04]  /*72d0*/  IMAD R89, R89, UR17, R40 ;  /* 0x0000001159597c24 */ /* 0x000fc8000f8e0228 */
[----:B------:R-:W-:Y:S02]  /*72e0*/  IMAD.IADD R87, R87, 0x1, R89 ;  /* 0x0000000157577824 */ /* 0x000fe400078e0259 */
[----:B------:R-:W-:-:S04]  /*72f0*/  IMAD.WIDE.U32 R86, R0, UR14, R86 ;  /* 0x0000000e00567c25 */ /* 0x000fc8000f8e0056 */
[----:B------:R-:W-:Y:S01]  /*7300*/  IMAD.IADD R40, R93, 0x1, R87 ;  /* 0x000000015d287824 */ /* 0x000fe200078e0257 */
[----:B0-----:R-:W-:-:S04]  /*7310*/  LEA R42, P5, R86, R42, 0x2 ;  /* 0x0000002a562a7211 */ /* 0x001fc800078a10ff */
[----:B------:R-:W-:-:S05]  /*7320*/  LEA.HI.X R43, R86, R43, R40, 0x2, P5 ;  /* 0x0000002b562b7211 */ /* 0x000fca00028f1428 */
[----:B------:R2:W-:Y:S04]  /*7330*/  STG.E desc[UR6][R42.64], R41 ;  /* 0x000000292a007986 */ /* 0x0005e8000c101906 */
.L_x_95:
[----:B------:R-:W-:Y:S05]  /*7340*/  BSYNC B0 ;  /* 0x0000000000007941 */ /* 0x000fea0003800000 */
.L_x_94:
[----:B------:R-:W-:Y:S01]  /*7350*/  IADD3 R0, R0, 0x1, RZ ;  /* 0x0000000100007810 */ /* 0x000fe20007ffe0ff */
        /* <DEDUP_REMOVED lines=18> */
.L_x_89:
[----:B------:R-:W-:Y:S01]  /*7480*/  BAR.SYNC.DEFER_BLOCKING 0x0 ;  /* 0x0000000000007b1d */ /* 0x000fe20000010000 */
[----:B------:R-:W-:Y:S02]  /*7490*/  ISETP.NE.AND P0, PT, R156, RZ, PT ;  /* 0x000000ff9c00720c */ /* 0x000fe40003f05270 */
[----:B------:R-:W-:-:S03]  /*74a0*/  SHF.R.S32.HI R4, RZ, 0x1f, R157 ;  /* 0x0000001fff047819 */ /* 0x000fc6000001149d */
[----:B------:R-:W-:Y:S01]  /*74b0*/  BSSY B0, `(.L_x_100) ;  /* 0x0000040000007945 */ /* 0x000fe20003800000 */
[----:B------:R-:W4:Y:S01]  /*74c0*/  S2R R2, SR_TID.X ;  /* 0x0000000000027919 */ /* 0x000f220000002100 */
[----:B------:R-:W5:Y:S01]  /*74d0*/  S2R R40, SR_CTAID.Y ;  /* 0x0000000000287919 */ /* 0x000f620000002600 */
[----:B------:R-:W-:Y:S04]  /*74e0*/  STS [R45], R24 ;  /* 0x000000182d007388 */ /* 0x000fe80000000800 */
[----:B------:R-:W-:Y:S04]  /*74f0*/  STS [R45+0x4], R23 ;  /* 0x000004172d007388 */ /* 0x000fe80000000800 */
[----:B------:R-:W-:Y:S04]  /*7500*/  STS [R45+0x8], R22 ;  /* 0x000008162d007388 */ /* 0x000fe80000000800 */
[----:B------:R-:W-:Y:S04]  /*7510*/  STS [R45+0xc], R21 ;  /* 0x00000c152d007388 */ /* 0x000fe80000000800 */
[----:B------:R-:W-:Y:S01]  /*7520*/  STS [R45+0x10], R20 ;  /* 0x000010142d007388 */ /* 0x000fe20000000800 */
[----:B----4-:R-:W-:-:S03]  /*7530*/  IMAD.SHL.U32 R3, R2, 0x10, RZ ;  /* 0x0000001002037824 */ /* 0x010fc600078e00ff */
[----:B------:R-:W-:Y:S01]  /*7540*/  STS [R45+0x14], R19 ;  /* 0x000014132d007388 */ /* 0x000fe20000000800 */
[----:B-----5:R-:W-:Y:S02]  /*7550*/  SHF.R.S32.HI R8, RZ, 0x1f, R40 ;  /* 0x0000001fff087819 */ /* 0x020fe40000011428 */
[----:B------:R-:W-:Y:S01]  /*7560*/  LOP3.LUT R3, R3, 0xfffffe00, RZ, 0xc0, !PT ;  /* 0xfffffe0003037812 */ /* 0x000fe200078ec0ff */
        /* <DEDUP_REMOVED lines=8> */
[----:B------:R4:W-:Y:S04]  /*75f0*/  STS [R45+0x38], R10 ;  /* 0x0000380a2d007388 */ /* 0x0009e80000000800 */
[----:B------:R-:W-:Y:S01]  /*7600*/  STS [R45+0x3c], R9 ;  /* 0x00003c092d007388 */ /* 0x000fe20000000800 */
[----:B------:R-:W-:-:S03]  /*7610*/  NOP ;  /* 0x0000000000007918 */ /* 0x000fc60000000000 */
[----:B------:R-:W-:Y:S01]  /*7620*/  LDS R61, [R61] ;  /* 0x000000003d3d7984 */ /* 0x000fe20000000800 */
[----:B----4-:R-:W-:-:S03]  /*7630*/  LOP3.LUT R10, R3, 0x1f, R2, 0xf8, !PT ;  /* 0x0000001f030a7812 */ /* 0x010fc600078ef802 */
        /* <DEDUP_REMOVED lines=17> */
[----:B------:R-:W4:Y:S01]  /*7750*/  LDS R0, [UR4+0x2100] ;  /* 0x00210004ff007984 */ /* 0x000f220008000800 */
[----:B------:R-:W-:-:S02]  /*7760*/  ULDC.64 UR4, c[0x0][0x2c0] ;  /* 0x0000b00000047ab9 */ /* 0x000fc40000000a00 */
[----:B------:R-:W-:Y:S02]  /*7770*/  IMAD R4, R4, UR4, RZ ;  /* 0x0000000404047c24 */ /* 0x000fe4000f8e02ff */
[----:B------:R-:W-:-:S04]  /*7780*/  IMAD.WIDE.U32 R2, R157, UR4, RZ ;  /* 0x000000049d027c25 */ /* 0x000fc8000f8e00ff */
[----:B------:R-:W-:-:S04]  /*7790*/  IMAD R7, R157, UR5, R4 ;  /* 0x000000059d077c24 */ /* 0x000fc8000f8e0204 */
[----:B------:R-:W-:Y:S01]  /*77a0*/  IMAD.IADD R25, R3, 0x1, R7 ;  /* 0x0000000103197824 */ /* 0x000fe200078e0207 */
[----:B----4-:R-:W-:-:S13]  /*77b0*/  ISETP.GE.AND P0, PT, R10, R0, PT ;  /* 0x000000000a00720c */ /* 0x010fda0003f06270 */
[----:B------:R-:W-:Y:S05]  /*77c0*/  @P0 BRA `(.L_x_101) ;  /* 0x0000000000380947 */ /* 0x000fea0003800000 */
[----:B------:R-:W-:Y:S01]  /*77d0*/  SHF.R.S32.HI R5, RZ, 0x1f, R155 ;  /* 0x0000001fff057819 */ /* 0x000fe2000001149b */
[----:B------:R-:W-:Y:S01]  /*77e0*/  ULDC.64 UR8, c[0x0][0x2c8] ;  /* 0x0000b20000087ab9 */ /* 0x000fe20000000a00 */
[----:B------:R-:W-:Y:S01]  /*77f0*/  IADD3 R4, P0, R10, R155, RZ ;  /* 0x0000009b0a047210 */ /* 0x000fe20007f1e0ff */
[----:B------:R-:W-:-:S03]  /*7800*/  IMAD R6, R8, UR8, RZ ;  /* 0x0000000808067c24 */ /* 0x000fc6000f8e02ff */
[----:B------:R-:W-:-:S03]  /*7810*/  LEA.HI.X.SX32 R5, R10, R5, 0x1, P0 ;  /* 0x000000050a057211 */ /* 0x000fc600000f0eff */
[----:B------:R-:W-:-:S05]  /*7820*/  IMAD.WIDE.U32 R4, R157, UR4, R4 ;  /* 0x000000049d047c25 */ /* 0x000fca000f8e0004 */
[----:B------:R-:W-:Y:S01]  /*7830*/  IADD3 R5, R7, R5, RZ ;  /* 0x0000000507057210 */ /* 0x000fe20007ffe0ff */
[C---:B------:R-:W-:Y:S02]  /*7840*/  IMAD R7, R40.reuse, UR9, R6 ;  /* 0x0000000928077c24 */ /* 0x040fe4000f8e0206 */
[----:B------:R-:W-:Y:S01]  /*7850*/  IMAD.WIDE.U32 R4, R40, UR8, R4 ;  /* 0x0000000828047c25 */ /* 0x000fe2000f8e0004 */
[----:B------:R-:W-:-:S03]  /*7860*/  ULDC.64 UR8, c[0x0][0x338] ;  /* 0x0000ce0000087ab9 */ /* 0x000fc60000000a00 */
[----:B------:R-:W-:Y:S01]  /*7870*/  IMAD.IADD R5, R5, 0x1, R7 ;  /* 0x0000000105057824 */ /* 0x000fe200078e0207 */
[----:B------:R-:W-:-:S04]  /*7880*/  LEA R6, P0, R4, UR8, 0x2 ;  /* 0x0000000804067c11 */ /* 0x000fc8000f8010ff */
[----:B------:R-:W-:-:S05]  /*7890*/  LEA.HI.X R7, R4, UR9, R5, 0x2, P0 ;  /* 0x0000000904077c11 */ /* 0x000fca00080f1405 */
[----:B------:R4:W-:Y:S04]  /*78a0*/  STG.E desc[UR6][R6.64], R61 ;  /* 0x0000003d06007986 */ /* 0x0009e8000c101906 */
.L_x_101:
[----:B------:R-:W-:Y:S05]  /*78b0*/  BSYNC B0 ;  /* 0x0000000000007941 */ /* 0x000fea0003800000 */
.L_x_100:
[----:B----4-:R-:W4:Y:S01]  /*78c0*/  LDC.64 R6, c[0x0][0x338] ;  /* 0x0000ce00ff067b82 */ /* 0x010f220000000a00 */
[----:B------:R-:W-:Y:S01]  /*78d0*/  MOV R5, R25 ;  /* 0x0000001900057202 */ /* 0x000fe20000000f00 */
[----:B------:R-:W-:Y:S01]  /*78e0*/  IMAD.MOV.U32 R4, RZ, RZ, R2 ;  /* 0x000000ffff047224 */ /* 0x000fe200078e0002 */
[----:B------:R-:W-:Y:S01]  /*78f0*/  ULDC.64 UR4, c[0x0][0x2c8] ;  /* 0x0000b20000047ab9 */ /* 0x000fe20000000a00 */
[----:B------:R-:W-:Y:S01]  /*7900*/  LOP3.LUT R3, R10, 0x20, RZ, 0xfc, !PT ;  /* 0x000000200a037812 */ /* 0x000fe200078efcff */
[----:B------:R-:W-:Y:S01]  /*7910*/  IMAD R8, R8, UR4, RZ ;  /* 0x0000000408087c24 */ /* 0x000fe2000f8e02ff */
[----:B------:R-:W-:Y:S01]  /*7920*/  LOP3.LUT R27, R10, 0x40, RZ, 0xfc, !PT ;  /* 0x000000400a1b7812 */ /* 0x000fe200078efcff */
[C---:B------:R-:W-:Y:S01]  /*7930*/  IMAD.WIDE.U32 R4, R40.reuse, UR4, R4 ;  /* 0x0000000428047c25 */ /* 0x040fe2000f8e0004 */
[-C--:B------:R-:W-:Y:S02]  /*7940*/  ISETP.GE.AND P3, PT, R3, R0.reuse, PT ;  /* 0x000000000300720c */ /* 0x080fe40003f66270 */
[----:B------:R-:W-:Y:S01]  /*7950*/  SHF.R.S32.HI R25, RZ, 0x1f, R155 ;  /* 0x0000001fff197819 */ /* 0x000fe2000001149b */
[----:B------:R-:W-:Y:S01]  /*7960*/  IMAD R8, R40, UR5, R8 ;  /* 0x0000000528087c24 */ /* 0x000fe2000f8e0208 */
[----:B------:R-:W-:-:S02]  /*7970*/  ISETP.GE.AND P4, PT, R27, R0, PT ;  /* 0x000000001b00720c */ /* 0x000fc40003f86270 */
[C---:B------:R-:W-:Y:S02]  /*7980*/  LOP3.LUT R29, R10.reuse, 0x60, RZ, 0xfc, !PT ;  /* 0x000000600a1d7812 */ /* 0x040fe400078efcff */
[C---:B------:R-:W-:Y:S02]  /*7990*/  LOP3.LUT R31, R10.reuse, 0x80, RZ, 0xfc, !PT ;  /* 0x000000800a1f7812 */ /* 0x040fe400078efcff */
[-C--:B------:R-:W-:Y:S02]  /*79a0*/  ISETP.GE.AND P5, PT, R29, R0.reuse, PT ;  /* 0x000000001d00720c */ /* 0x080fe40003fa6270 */
[----:B------:R-:W-:Y:S02]  /*79b0*/  ISETP.GE.AND P6, PT, R31, R0, PT ;  /* 0x000000001f00720c */ /* 0x000fe40003fc6270 */
[C---:B------:R-:W-:Y:S01]  /*79c0*/  LOP3.LUT R27, R10.reuse, 0xe0, RZ, 0xfc, !PT ;  /* 0x000000e00a1b7812 */ /* 0x040fe200078efcff */
[----:B----4-:R-:W-:Y:S01]  /*79d0*/  IMAD.WIDE R2, R10, 0x4, R6 ;  /* 0x000000040a027825 */ /* 0x010fe200078e0206 */
[----:B------:R-:W-:-:S02]  /*79e0*/  IADD3 R7, P0, R155, R4, RZ ;  /* 0x000000049b077210 */ /* 0x000fc40007f1e0ff */
[----:B------:R-:W-:Y:S01]  /*79f0*/  ISETP.GE.AND P2, PT, R27, R0, PT ;  /* 0x000000001b00720c */ /* 0x000fe20003f46270 */
[----:B------:R-:W-:Y:S01]  /*7a00*/  IMAD.IADD R155, R64, 0x1, R155 ;  /* 0x00000001409b7824 */ /* 0x000fe200078e029b */
[----:B------:R-:W-:Y:S02]  /*7a10*/  IADD3.X R4, R25, R8, R5, P0, !PT ;  /* 0x0000000819047210 */ /* 0x000fe400007fe405 */
[C---:B------:R-:W-:Y:S01]  /*7a20*/  LEA R6, P0, R7.reuse, R2, 0x2 ;  /* 0x0000000207067211 */ /* 0x040fe200078010ff */
[----:B------:R-:W-:Y:S01]  /*7a30*/  IMAD.MOV.U32 R2, RZ, RZ, R74 ;  /* 0x000000ffff027224 */ /* 0x000fe200078e004a */
[C---:B------:R-:W-:Y:S02]  /*7a40*/  LOP3.LUT R5, R10.reuse, 0xa0, RZ, 0xfc, !PT ;  /* 0x000000a00a057812 */ /* 0x040fe400078efcff */
[----:B------:R-:W-:Y:S02]  /*7a50*/  LOP3.LUT R25, R10, 0xc0, RZ, 0xfc, !PT ;  /* 0x000000c00a197812 */ /* 0x000fe400078efcff */
[----:B------:R-:W-:-:S02]  /*7a60*/  LEA.HI.X R7, R7, R3, R4, 0x2, P0 ;  /* 0x0000000307077211 */ /* 0x000fc400000f1404 */
[-C--:B------:R-:W-:Y:S02]  /*7a70*/  ISETP.GE.AND P0, PT, R5, R0.reuse, PT ;  /* 0x000000000500720c */ /* 0x080fe40003f06270 */
        /* <DEDUP_REMOVED lines=18> */
[-C--:B------:R-:W-:Y:S01]  /*7ba0*/  ISETP.GE.AND P1, PT, R5, R0.reuse, PT ;  /* 0x000000000500720c */ /* 0x080fe20003f26270 */
[----:B------:R4:W-:Y:S01]  /*7bb0*/  @!P2 STG.E desc[UR6][R6.64+0x380], R11 ;  /* 0x0003800b0600a986 */ /* 0x0009e2000c101906 */
[C---:B------:R-:W-:Y:S02]  /*7bc0*/  LOP3.LUT R3, R10.reuse, 0x1c0, RZ, 0xfc, !PT ;  /* 0x000001c00a037812 */ /* 0x040fe400078efcff */
[----:B------:R-:W-:Y:S01]  /*7bd0*/  LOP3.LUT R5, R10, 0x1e0, RZ, 0xfc, !PT ;  /* 0x000001e00a057812 */ /* 0x000fe200078efcff */
[----:B------:R4:W-:Y:S01]  /*7be0*/  @!P3 STG.E desc[UR6][R6.64+0x400], R53 ;  /* 0x000400350600b986 */ /* 0x0009e2000c101906 */
[-C--:B------:R-:W-:Y:S01]  /*7bf0*/  ISETP.GE.AND P2, PT, R3, R0.reuse, PT ;  /* 0x000000000300720c */ /* 0x080fe20003f46270 */
[----:B------:R-:W-:Y:S01]  /*7c00*/  IMAD.MOV.U32 R3, RZ, RZ, R73 ;  /* 0x000000ffff037224 */ /* 0x000fe200078e0049 */
[----:B------:R-:W-:Y:S01]  /*7c10*/  ISETP.GE.AND P3, PT, R5, R0, PT ;  /* 0x000000000500720c */ /* 0x000fe20003f66270 */
[----:B------:R4:W-:Y:S01]  /*7c20*/  @!P4 STG.E desc[UR6][R6.64+0x480], R9 ;  /* 0x000480090600c986 */ /* 0x0009e2000c101906 */
[----:B------:R-:W-:Y:S01]  /*7c30*/  IADD3 R65, R65, 0x1, RZ ;  /* 0x0000000141417810 */ /* 0x000fe20007ffe0ff */
[----:B------:R-:W-:Y:S01]  /*7c40*/  IMAD.MOV.U32 R73, RZ, RZ, R71 ;  /* 0x000000ffff497224 */ /* 0x000fe200078e0047 */
[C---:B------:R-:W-:Y:S01]  /*7c50*/  IADD3 R69, R64.reuse, R69, RZ ;  /* 0x0000004540457210 */ /* 0x040fe20007ffe0ff */
        /* <DEDUP_REMOVED lines=10> */
[----:B------:R4:W-:Y:S04]  /*7d00*/  @!P3 STG.E desc[UR6][R6.64+0x780], R23 ;  /* 0x000780170600b986 */ /* 0x0009e8000c101906 */
[----:B------:R4:W-:Y:S01]  /*7d10*/  @!P0 STG.E desc[UR6][R6.64+0x600], R49 ;  /* 0x0006003106008986 */ /* 0x0009e2000c101906 */
[----:B------:R-:W-:-:S13]  /*7d20*/  ISETP.GE.AND P0, PT, R65, R68, PT ;  /* 0x000000444100720c */ /* 0x000fda0003f06270 */
[----:B----4-:R-:W-:Y:S05]  /*7d30*/  @!P0 BRA `(.L_x_102) ;  /* 0xffffff9400ac8947 */ /* 0x010fea000383ffff */
[----:B------:R-:W-:Y:S05]  /*7d40*/  EXIT ;  /* 0x000000000000794d */ /* 0x000fea0003800000 */
.L_x_103:
        /* <DEDUP_REMOVED lines=11> */
.L_x_8611:


//--------------------- .text._Z25selective_scan_fwd_kernelI32Selective_Scan_fwd_kernel_traitsILi128ELi16ELi1ELb0ELb1ELb1ELb1ELb0EfffEEv13SSMParamsBase --------------------------
	.section	.text._Z25selective_scan_fwd_kernelI32Selective_Scan_fwd_kernel_traitsILi128ELi16ELi1ELb0ELb1ELb1ELb1ELb0EfffEEv13SSMParamsBase,"ax",@progbits
	.align	128
        .global         _Z25selective_scan_fwd_kernelI32Selective_Scan_fwd_kernel_traitsILi128ELi16ELi1ELb0ELb1ELb1ELb1ELb0EfffEEv13SSMParamsBase
        .type           _Z25selective_scan_fwd_kernelI32Selective_Scan_fwd_kernel_traitsILi128ELi16ELi1ELb0ELb1ELb1ELb1ELb0EfffEEv13SSMParamsBase,@function
        .size           _Z25selective_scan_fwd_kernelI32Selective_Scan_fwd_kernel_traitsILi128ELi16ELi1ELb0ELb1ELb1ELb1ELb0EfffEEv13SSMParamsBase,(.L_x_8612 - _Z25selective_scan_fwd_kernelI32Selective_Scan_fwd_kernel_traitsILi128ELi16ELi1ELb0ELb1ELb1ELb1ELb0EfffEEv13SSMParamsBase)
        .other          _Z25selective_scan_fwd_kernelI32Selective_Scan_fwd_kernel_traitsILi128ELi16ELi1ELb0ELb1ELb1ELb1ELb0EfffEEv13SSMParamsBase,@"STO_CUDA_ENTRY STV_DEFAULT"
_Z25selective_scan_fwd_kernelI32Selective_Scan_fwd_kernel_traitsILi128ELi16ELi1ELb0ELb1ELb1ELb1ELb0EfffEEv13SSMParamsBase:
.text._Z25selective_scan_fwd_kernelI32Selective_Scan_fwd_kernel_traitsILi128ELi16ELi1ELb0ELb1ELb1ELb1ELb0EfffEEv13SSMParamsBase:
[----:B------:R-:W0:Y:S08]  /*0000*/  LDC R1, c[0x0][0x28] ;  /* 0x00000a00ff017b82 */ /* 0x000e300000000800 */
[----:B------:R-:W1:Y:S01]  /*0010*/  LDC.64 R2, c[0x0][0x360] ;  /* 0x0000d800ff027b82 */ /* 0x000e620000000a00 */
[----:B------:R-:W-:Y:S01]  /*0020*/  IMAD.MOV.U32 R11, RZ, RZ, RZ ;  /* 0x000000ffff0b7224 */ /* 0x000fe200078e00ff */
[----:B------:R-:W-:Y:S01]  /*0030*/  CS2R R12, SRZ ;  /* 0x00000000000c7805 */ /* 0x000fe2000001ff00 */
[----:B------:R-:W2:Y:S01]  /*0040*/  S2R R0, SR_CTAID.X ;  /* 0x0000000000007919 */ /* 0x000ea20000002500 */
[----:B------:R-:W-:Y:S01]  /*0050*/  HFMA2.MMA R15, -RZ, RZ, 0, 0 ;  /* 0x00000000ff0f7435 */ /* 0x000fe200000001ff */
[----:B------:R-:W-:Y:S01]  /*0060*/  ULDC.64 UR6, c[0x0][0x208] ;  /* 0x0000820000067ab9 */ /* 0x000fe20000000a00 */
[----:B------:R-:W-:Y:S01]  /*0070*/  ULDC.64 UR4, c[0x0][0x230] ;  /* 0x00008c0000047ab9 */ /* 0x000fe20000000a00 */
[----:B0-----:R-:W-:Y:S01]  /*0080*/  VIADD R1, R1, 0xffffffe8 ;  /* 0xffffffe801017836 */ /* 0x001fe20000000000 */
[----:B-1----:R-:W-:-:S04]  /*0090*/  ISETP.NE.U32.AND P1, PT, R2, RZ, PT ;  /* 0x000000ff0200720c */ /* 0x002fc80003f25070 */
[----:B------:R-:W-:Y:S01]  /*00a0*/  ISETP.NE.AND.EX P1, PT, R3, RZ, PT, P1 ;  /* 0x000000ff0300720c */ /* 0x000fe20003f25310 */
[----:B--2---:R-:W-:-:S12]  /*00b0*/  IMAD.MOV.U32 R8, RZ, RZ, R0 ;  /* 0x000000ffff087224 */ /* 0x004fd800078e0000 */
        /* <DEDUP_REMOVED lines=27> */
.L_x_104:
[----:B-----5:R-:W-:Y:S02]  /*0270*/  ISETP.NE.U32.AND P1, PT, R8, UR4, PT ;  /* 0x0000000408007c0c */ /* 0x020fe4000bf25070 */
[----:B------:R-:W-:Y:S02]  /*0280*/  SHF.R.S32.HI R5, RZ, 0x1f, R8 ;  /* 0x0000001fff057819 */ /* 0x000fe40000011408 */
[----:B------:R-:W-:Y:S02]  /*0290*/  ISETP.NE.AND.EX P2, PT, R13, RZ, PT, P2 ;  /* 0x000000ff0d00720c */ /* 0x000fe40003f45320 */
[----:B------:R-:W-:-:S13]  /*02a0*/  ISETP.NE.AND.EX P1, PT, R5, UR5, PT, P1 ;  /* 0x0000000505007c0c */ /* 0x000fda000bf25310 */
[----:B------:R-:W-:Y:S05]  /*02b0*/  @!P1 EXIT P2 ;  /* 0x000000000000994d */ /* 0x000fea0001000000 */
[----:B------:R-:W1:Y:S01]  /*02c0*/  LDC.U8 R4, c[0x0][0x239] ;  /* 0x00008e40ff047b82 */ /* 0x000e620000000000 */
[----:B------:R-:W2:Y:S01]  /*02d0*/  S2R R32, SR_CTAID.Y ;  /* 0x0000000000207919 */ /* 0x000ea20000002600 */
[----:B------:R-:W-:Y:S01]  /*02e0*/  IMAD.MOV.U32 R9, RZ, RZ, RZ ;  /* 0x000000ffff097224 */ /* 0x000fe200078e00ff */
[----:B------:R-:W-:Y:S01]  /*02f0*/  CS2R R76, SRZ ;  /* 0x00000000004c7805 */ /* 0x000fe2000001ff00 */
[----:B------:R-:W-:Y:S02]  /*0300*/  IMAD.MOV.U32 R10, RZ, RZ, RZ ;  /* 0x000000ffff0a7224 */ /* 0x000fe400078e00ff */
[----:B------:R-:W-:Y:S02]  /*0310*/  IMAD.MOV.U32 R75, RZ, RZ, RZ ;  /* 0x000000ffff4b7224 */ /* 0x000fe400078e00ff */
[----:B0-----:R-:W0:Y:S01]  /*0320*/  LDC.64 R2, c[0x0][0x380] ;  /* 0x0000e000ff027b82 */ /* 0x001e220000000a00 */
[----:B-1----:R-:W-:Y:S02]  /*0330*/  ISETP.NE.AND P5, PT, R4, RZ, PT ;  /* 0x000000ff0400720c */ /* 0x002fe40003fa5270 */
[----:B0-----:R-:W-:-:S02]  /*0340*/  ISETP.NE.U32.AND P1, PT, R2, RZ, PT ;  /* 0x000000ff0200720c */ /* 0x001fc40003f25070 */
[----:B--2---:R-:W-:Y:S02]  /*0350*/  SHF.R.S32.HI R4, RZ, 0x1f, R32 ;  /* 0x0000001fff047819 */ /* 0x004fe40000011420 */
[----:B------:R-:W-:-:S07]  /*0360*/  ISETP.NE.AND.EX P1, PT, R3, RZ, PT, P1 ;  /* 0x000000ff0300720c */ /* 0x000fce0003f25310 */
[----:B------:R-:W0:Y:S01]  /*0370*/  @P5 LDC.64 R90, c[0x0][0x2e8] ;  /* 0x0000ba00ff5a5b82 */ /* 0x000e220000000a00 */
[----:B------:R-:W-:-:S07]  /*0380*/  SHF.R.S32.HI R3, RZ, 0x1f, R0 ;  /* 0x0000001fff037819 */ /* 0x000fce0000011400 */
[----:B------:R-:W1:Y:S08]  /*0390*/  @P1 LDC R9, c[0x0][0x380] ;  /* 0x0000e000ff091b82 */ /* 0x000e700000000800 */
[----:B------:R-:W2:Y:S01]  /*03a0*/  @P1 LDC R10, c[0x0][0x384] ;  /* 0x0000e100ff0a1b82 */ /* 0x000ea20000000800 */
[-C--:B0-----:R-:W-:Y:S02]  /*03b0*/  @P5 IMAD R2, R4, R90.reuse, RZ ;  /* 0x0000005a04025224 */ /* 0x081fe400078e02ff */
[----:B------:R-:W-:-:S04]  /*03c0*/  @P5 IMAD.WIDE.U32 R92, R32, R90, RZ ;  /* 0x0000005a205c5225 */ /* 0x000fc800078e00ff */
[----:B------:R-:W-:Y:S01]  /*03d0*/  @P5 IMAD R91, R32, R91, R2 ;  /* 0x0000005b205b5224 */ /* 0x000fe200078e0202 */
[----:B------:R-:W-:Y:S01]  /*03e0*/  MOV R2, R8 ;  /* 0x0000000800027202 */ /* 0x000fe20000000f00 */
        /* <DEDUP_REMOVED lines=12> */
[----:B------:R-:W-:-:S07]  /*04b0*/  IMAD.IADD R91, R91, 0x1, R93 ;  /* 0x000000015b5b7824 */ /* 0x000fce00078e025d */
.L_x_105:
[----:B------:R-:W-:Y:S05]  /*04c0*/  @!P0 BRA `(.L_x_106) ;  /* 0x00000000002c8947 */ /* 0x000fea0003800000 */
[----:B------:R-:W0:Y:S02]  /*04d0*/  LDC.64 R16, c[0x0][0x2f8] ;  /* 0x0000be00ff107b82 */ /* 0x000e240000000a00 */
[-C--:B0-----:R-:W-:Y:S02]  /*04e0*/  IMAD R8, R3, R16.reuse, RZ ;  /* 0x0000001003087224 */ /* 0x081fe400078e02ff */
[----:B------:R-:W-:-:S04]  /*04f0*/  IMAD.WIDE.U32 R6, R0, R16, RZ ;  /* 0x0000001000067225 */ /* 0x000fc800078e00ff */
[----:B------:R-:W-:Y:S01]  /*0500*/  IMAD R17, R0, R17, R8 ;  /* 0x0000001100117224 */ /* 0x000fe200078e0208 */
[----:B------:R-:W-:-:S03]  /*0510*/  SHF.L.U32 R90, R6, 0x2, RZ ;  /* 0x00000002065a7819 */ /* 0x000fc600000006ff */
[----:B------:R-:W-:Y:S01]  /*0520*/  IMAD.IADD R7, R17, 0x1, R7 ;  /* 0x0000000111077824 */ /* 0x000fe200078e0207 */
[-C--:B------:R-:W-:Y:S02]  /*0530*/  IADD3 R76, P0, R15, R90.reuse, RZ ;  /* 0x0000005a0f4c7210 */ /* 0x080fe40007f1e0ff */
[----:B------:R-:W-:Y:S02]  /*0540*/  IADD3 R90, P1, R11, R90, RZ ;  /* 0x0000005a0b5a7210 */ /* 0x000fe40007f3e0ff */
[----:B------:R-:W-:-:S04]  /*0550*/  SHF.L.U64.HI R6, R6, 0x2, R7 ;  /* 0x0000000206067819 */ /* 0x000fc80000010207 */
[----:B------:R-:W-:Y:S01]  /*0560*/  IADD3.X R75, R13, R6, RZ, P1, !PT ;  /* 0x000000060d4b7210 */ /* 0x000fe20000ffe4ff */
[----:B------:R-:W-:-:S07]  /*0570*/  IMAD.X R77, R12, 0x1, R6, P0 ;  /* 0x000000010c4d7824 */ /* 0x000fce00000e0606 */
.L_x_106:
        /* <DEDUP_REMOVED lines=9> */
[----:B------:R-:W1:Y:S01]  /*0610*/  LDC R17, c[0x0][0x224] ;  /* 0x00008900ff117b82 */ /* 0x000e620000000800 */
        /* <DEDUP_REMOVED lines=27> */
[----:B---3--:R-:W-:-:S05]  /*07d0*/  ISETP.EQ.OR.EX P6, PT, R14, RZ, !P5, P6 ;  /* 0x000000ff0e00720c */ /* 0x008fca0006fc2760 */
[----:B------:R-:W3:Y:S01]  /*07e0*/  LDC.64 R158, c[0x0][0x320] ;  /* 0x0000c800ff9e7b82 */ /* 0x000ee20000000a00 */
[----:B------:R-:W-:Y:S01]  /*07f0*/  @P1 MOV R15, R13 ;  /* 0x0000000d000f1202 */ /* 0x000fe20000000f00 */
[----:B------:R-:W-:Y:S01]  /*0800*/  @P1 IMAD.MOV.U32 R16, RZ, RZ, R14 ;  /* 0x000000ffff101224 */ /* 0x000fe200078e000e */
[----:B------:R-:W-:-:S05]  /*0810*/  CS2R R30, SRZ ;  /* 0x00000000001e7805 */ /* 0x000fca000001ff00 */
[----:B------:R-:W3:Y:S01]  /*0820*/  LDC.64 R28, c[0x0][0x390] ;  /* 0x0000e400ff1c7b82 */ /* 0x000ee20000000a00 */
[----:B0-----:R-:W-:-:S04]  /*0830*/  @!P6 LEA R8, P1, R0, R15, 0x2 ;  /* 0x0000000f0008e211 */ /* 0x001fc800078210ff */
[----:B------:R-:W-:-:S03]  /*0840*/  @!P6 LEA.HI.X R9, R0, R16, R3, 0x2, P1 ;  /* 0x000000100009e211 */ /* 0x000fc600008f1403 */
[----:B------:R-:W0:Y:S01]  /*0850*/  LDC.64 R160, c[0x0][0x328] ;  /* 0x0000ca00ffa07b82 */ /* 0x000e220000000a00 */
[----:B------:R-:W-:Y:S02]  /*0860*/  IABS R16, R17 ;  /* 0x0000001100107213 */ /* 0x000fe40000000000 */
[C---:B------:R-:W-:Y:S01]  /*0870*/  @P3 LEA R10, P2, R32.reuse, R10, 0x2 ;  /* 0x0000000a200a3211 */ /* 0x040fe200078410ff */
[----:B------:R2:W5:Y:S01]  /*0880*/  @!P6 LDG.E R69, desc[UR6][R8.64] ;  /* 0x000000060845e981 */ /* 0x000562000c1e1900 */
[----:B------:R-:W2:Y:S08]  /*0890*/  I2F.RP R14, R16 ;  /* 0x00000010000e7306 */ /* 0x000eb00000209400 */
[----:B--2---:R-:W2:Y:S01]  /*08a0*/  MUFU.RCP R14, R14 ;  /* 0x0000000e000e7308 */ /* 0x004ea20000001000 */
[----:B------:R-:W-:-:S05]  /*08b0*/  @P3 LEA.HI.X R11, R32, R11, R4, 0x2, P2 ;  /* 0x0000000b200b3211 */ /* 0x000fca00010f1404 */
[----:B------:R-:W5:Y:S01]  /*08c0*/  @P3 LDG.E R152, desc[UR6][R10.64] ;  /* 0x000000060a983981 */ /* 0x000f62000c1e1900 */
[----:B------:R-:W-:Y:S01]  /*08d0*/  IABS R8, R32 ;  /* 0x0000002000087213 */ /* 0x000fe20000000000 */
[----:B----4-:R-:W-:-:S05]  /*08e0*/  @!P0 IMAD.WIDE R6, R7, 0x4, R76 ;  /* 0x0000000407068825 */ /* 0x010fca00078e024c */
[----:B------:R2:W4:Y:S02]  /*08f0*/  @!P0 LDG.E R2, desc[UR6][R6.64] ;  /* 0x0000000606028981 */ /* 0x000524000c1e1900 */
[----:B--2---:R-:W-:Y:S02]  /*0900*/  IADD3 R6, R14, 0xffffffe, RZ ;  /* 0x0ffffffe0e067810 */ /* 0x004fe40007ffe0ff */
[----:B------:R-:W-:Y:S01]  /*0910*/  @P4 LEA R12, P2, R32, R18, 0x2 ;  /* 0x00000012200c4211 */ /* 0x000fe200078410ff */
[----:B------:R-:W2:Y:S01]  /*0920*/  LDC.64 R14, c[0x0][0x270] ;  /* 0x00009c00ff0e7b82 */ /* 0x000ea20000000a00 */
[----:B------:R1:W3:Y:S02]  /*0930*/  F2I.FTZ.U32.TRUNC.NTZ R7, R6 ;  /* 0x0000000600077305 */ /* 0x0002e4000021f000 */
[----:B-1----:R-:W-:Y:S02]  /*0940*/  IMAD.MOV.U32 R6, RZ, RZ, RZ ;  /* 0x000000ffff067224 */ /* 0x002fe400078e00ff */
[----:B---3--:R-:W-:-:S04]  /*0950*/  IMAD.MOV R11, RZ, RZ, -R7 ;  /* 0x000000ffff0b7224 */ /* 0x008fc800078e0a07 */
[----:B------:R-:W-:-:S04]  /*0960*/  IMAD R11, R11, R16, RZ ;  /* 0x000000100b0b7224 */ /* 0x000fc800078e02ff */
[----:B------:R-:W-:-:S06]  /*0970*/  IMAD.HI.U32 R7, R7, R11, R6 ;  /* 0x0000000b07077227 */ /* 0x000fcc00078e0006 */
[----:B------:R-:W-:-:S05]  /*0980*/  IMAD.HI.U32 R10, R7, R8, RZ ;  /* 0x00000008070a7227 */ /* 0x000fca00078e00ff */
[----:B------:R-:W-:-:S05]  /*0990*/  IADD3 R7, -R10, RZ, RZ ;  /* 0x000000ff0a077210 */ /* 0x000fca0007ffe1ff */
[----:B------:R-:W-:Y:S01]  /*09a0*/  IMAD R7, R16, R7, R8 ;  /* 0x0000000710077224 */ /* 0x000fe200078e0208 */
[----:B------:R-:W-:Y:S02]  /*09b0*/  @P4 LEA.HI.X R13, R32, R19, R4, 0x2, P2 ;  /* 0x00000013200d4211 */ /* 0x000fe400010f1404 */
[----:B------:R-:W1:Y:S02]  /*09c0*/  LDC.64 R18, c[0x0][0x268] ;  /* 0x00009a00ff127b82 */ /* 0x000e640000000a00 */
[----:B------:R-:W-:Y:S01]  /*09d0*/  ISETP.GT.U32.AND P2, PT, R16, R7, PT ;  /* 0x000000071000720c */ /* 0x000fe20003f44070 */
[----:B------:R3:W5:-:S12]  /*09e0*/  @P4 LDG.E R153, desc[UR6][R12.64] ;  /* 0x000000060c994981 */ /* 0x000758000c1e1900 */
[----:B------:R-:W-:-:S05]  /*09f0*/  @!P2 IMAD.IADD R7, R7, 0x1, -R16 ;  /* 0x000000010707a824 */ /* 0x000fca00078e0a10 */
[----:B------:R-:W-:Y:S02]  /*0a00*/  ISETP.GE.U32.AND P1, PT, R7, R16, PT ;  /* 0x000000100700720c */ /* 0x000fe40003f26070 */
[----:B------:R-:W-:Y:S01]  /*0a10*/  LOP3.LUT R7, R32, R17, RZ, 0x3c, !PT ;  /* 0x0000001120077212 */ /* 0x000fe200078e3cff */
[----:B------:R-:W-:Y:S01]  /*0a20*/  @!P2 VIADD R10, R10, 0x1 ;  /* 0x000000010a0aa836 */ /* 0x000fe20000000000 */
[----:B------:R-:W-:Y:S02]  /*0a30*/  ISETP.NE.AND P2, PT, R17, RZ, PT ;  /* 0x000000ff1100720c */ /* 0x000fe40003f45270 */
[----:B------:R-:W-:Y:S01]  /*0a40*/  ISETP.GE.AND P3, PT, R7, RZ, PT ;  /* 0x000000ff0700720c */ /* 0x000fe20003f66270 */
[----:B--2---:R-:W-:-:S06]  /*0a50*/  IMAD R6, R3, R14, RZ ;  /* 0x0000000e03067224 */ /* 0x004fcc00078e02ff */
[----:B------:R-:W-:Y:S01]  /*0a60*/  @P1 IADD3 R10, R10, 0x1, RZ ;  /* 0x000000010a0a1810 */ /* 0x000fe20007ffe0ff */
[----:B------:R-:W-:-:S04]  /*0a70*/  IMAD R9, R3, UR4, RZ ;  /* 0x0000000403097c24 */ /* 0x000fc8000f8e02ff */
[----:B---3--:R-:W-:Y:S01]  /*0a80*/  IMAD.MOV.U32 R13, RZ, RZ, R10 ;  /* 0x000000ffff0d7224 */ /* 0x008fe200078e000a */
[----:B------:R-:W-:Y:S01]  /*0a90*/  ISETP.NE.U32.AND P1, PT, R26, RZ, PT ;  /* 0x000000ff1a00720c */ /* 0x000fe20003f25070 */
[C---:B------:R-:W-:Y:S02]  /*0aa0*/  IMAD R15, R0.reuse, R15, R6 ;  /* 0x0000000f000f7224 */ /* 0x040fe400078e0206 */
[----:B------:R-:W-:Y:S01]  /*0ab0*/  IMAD.WIDE.U32 R6, R0, UR4, RZ ;  /* 0x0000000400067c25 */ /* 0x000fe2000f8e00ff */
[----:B------:R-:W-:-:S03]  /*0ac0*/  @!P3 IADD3 R13, -R13, RZ, RZ ;  /* 0x000000ff0d0db210 */ /* 0x000fc60007ffe1ff */
[C---:B------:R-:W-:Y:S01]  /*0ad0*/  IMAD R11, R0.reuse, UR5, R9 ;  /* 0x00000005000b7c24 */ /* 0x040fe2000f8e0209 */
[----:B------:R-:W-:Y:S01]  /*0ae0*/  @!P2 LOP3.LUT R13, RZ, R17, RZ, 0x33, !PT ;  /* 0x00000011ff0da212 */ /* 0x000fe200078e33ff */
[----:B------:R-:W-:Y:S01]  /*0af0*/  IMAD.WIDE.U32 R8, R0, R14, RZ ;  /* 0x0000000e00087225 */ /* 0x000fe200078e00ff */
[----:B------:R-:W-:Y:S01]  /*0b00*/  ISETP.NE.AND.EX P1, PT, R27, RZ, PT, P1 ;  /* 0x000000ff1b00720c */ /* 0x000fe20003f25310 */
[----:B------:R-:W-:Y:S02]  /*0b10*/  ULDC.64 UR4, c[0x0][0x290] ;  /* 0x0000a40000047ab9 */ /* 0x000fe40000000a00 */
[----:B------:R-:W-:Y:S02]  /*0b20*/  IMAD.IADD R7, R7, 0x1, R11 ;  /* 0x0000000107077824 */ /* 0x000fe400078e020b */
[----:B------:R-:W-:Y:S01]  /*0b30*/  IMAD.IADD R11, R9, 0x1, R15 ;  /* 0x00000001090b7824 */ /* 0x000fe200078e020f */
[----:B------:R-:W-:Y:S01]  /*0b40*/  SHF.R.S32.HI R15, RZ, 0x1f, R13 ;  /* 0x0000001fff0f7819 */ /* 0x000fe2000001140d */
[----:B------:R-:W-:-:S04]  /*0b50*/  IMAD.MOV.U32 R10, RZ, RZ, R8 ;  /* 0x000000ffff0a7224 */ /* 0x000fc800078e0008 */
[-C--:B------:R-:W-:Y:S02]  /*0b60*/  IMAD R14, R15, R70.reuse, RZ ;  /* 0x000000460f0e7224 */ /* 0x080fe400078e02ff */
[----:B------:R-:W-:Y:S02]  /*0b70*/  IMAD R17, R3, UR4, RZ ;  /* 0x0000000403117c24 */ /* 0x000fe4000f8e02ff */
[C---:B------:R-:W-:Y:S01]  /*0b80*/  IMAD.WIDE.U32 R10, R13.reuse, R70, R10 ;  /* 0x000000460d0a7225 */ /* 0x040fe200078e000a */
[----:B------:R-:W2:Y:S03]  /*0b90*/  @P1 LDC R31, c[0x0][0x388] ;  /* 0x0000e200ff1f1b82 */ /* 0x000ea60000000800 */
[----:B------:R-:W-:Y:S02]  /*0ba0*/  IMAD R71, R13, R71, R14 ;  /* 0x000000470d477224 */ /* 0x000fe400078e020e */
[----:B-1----:R-:W-:-:S02]  /*0bb0*/  IMAD R12, R15, R18, RZ ;  /* 0x000000120f0c7224 */ /* 0x002fc400078e02ff */
[----:B------:R-:W-:Y:S01]  /*0bc0*/  IMAD.WIDE.U32 R8, R13, R18, R6 ;  /* 0x000000120d087225 */ /* 0x000fe200078e0006 */
[----:B------:R-:W1:Y:S01]  /*0bd0*/  @P1 LDC R30, c[0x0][0x38c] ;  /* 0x0000e300ff1e1b82 */ /* 0x000e620000000800 */
[----:B------:R-:W-:Y:S02]  /*0be0*/  LEA R73, P3, R10, R22, 0x2 ;  /* 0x000000160a497211 */ /* 0x000fe400078610ff */
[----:B------:R-:W-:-:S04]  /*0bf0*/  IMAD.WIDE.U32 R6, R0, UR4, RZ ;  /* 0x0000000400067c25 */ /* 0x000fc8000f8e00ff */
[----:B------:R-:W-:Y:S01]  /*0c00*/  IMAD R17, R0, UR5, R17 ;  /* 0x0000000500117c24 */ /* 0x000fe2000f8e0211 */
[----:B------:R-:W-:Y:S01]  /*0c10*/  ULDC.64 UR4, c[0x0][0x298] ;  /* 0x0000a60000047ab9 */ /* 0x000fe20000000a00 */
[----:B------:R-:W-:Y:S01]  /*0c20*/  IMAD.IADD R71, R11, 0x1, R71 ;  /* 0x000000010b477824 */ /* 0x000fe200078e0247 */
[----:B------:R-:W3:Y:S01]  /*0c30*/  LDC R70, c[0x0][0x23c] ;  /* 0x00008f00ff467b82 */ /* 0x000ee20000000800 */
[----:B------:R-:W-:Y:S01]  /*0c40*/  IMAD R15, R13, R19, R12 ;  /* 0x000000130d0f7224 */ /* 0x000fe200078e020c */
[----:B------:R-:W-:Y:S02]  /*0c50*/  IADD3 R7, R7, R17, RZ ;  /* 0x0000001107077210 */ /* 0x000fe40007ffe0ff */
[----:B------:R-:W-:Y:S01]  /*0c60*/  LEA.HI.X R71, R10, R23, R71, 0x2, P3 ;  /* 0x000000170a477211 */ /* 0x000fe200018f1447 */
[----:B------:R-:W-:Y:S01]  /*0c70*/  IMAD.IADD R72, R9, 0x1, R15 ;  /* 0x0000000109487824 */ /* 0x000fe200078e020f */
[----:B------:R-:W-:Y:S01]  /*0c80*/  LEA R74, P2, R8, R20, 0x2 ;  /* 0x00000014084a7211 */ /* 0x000fe200078410ff */
[----:B------:R-:W-:-:S02]  /*0c90*/  IMAD R10, R4, UR4, RZ ;  /* 0x00000004040a7c24 */ /* 0x000fc4000f8e02ff */
[----:B------:R-:W-:Y:S01]  /*0ca0*/  IMAD R11, R3, UR8, RZ ;  /* 0x00000008030b7c24 */ /* 0x000fe2000f8e02ff */
[----:B------:R-:W-:Y:S01]  /*0cb0*/  LEA.HI.X R72, R8, R21, R72, 0x2, P2 ;  /* 0x0000001508487211 */ /* 0x000fe200010f1448 */
[C---:B------:R-:W-:Y:S02]  /*0cc0*/  IMAD R157, R32.reuse, UR5, R10 ;  /* 0x00000005209d7c24 */ /* 0x040fe4000f8e020a */
[----:B------:R-:W-:Y:S01]  /*0cd0*/  IMAD.WIDE.U32 R6, R32, UR4, R6 ;  /* 0x0000000420067c25 */ /* 0x000fe2000f8e0006 */
[----:B------:R-:W-:-:S03]  /*0ce0*/  ULDC.64 UR4, c[0x0][0x2a8] ;  /* 0x0000aa0000047ab9 */ /* 0x000fc60000000a00 */
[----:B------:R-:W-:-:S04]  /*0cf0*/  IMAD.WIDE.U32 R8, R0, UR8, RZ ;  /* 0x0000000800087c25 */ /* 0x000fc8000f8e00ff */
[----:B------:R-:W-:Y:S01]  /*0d00*/  IMAD R11, R0, UR9, R11 ;  /* 0x00000009000b7c24 */ /* 0x000fe2000f8e020b */
[----:B------:R-:W-:Y:S01]  /*0d10*/  ISETP.NE.U32.AND P3, PT, R24, RZ, PT ;  /* 0x000000ff1800720c */ /* 0x000fe20003f65070 */
[----:B------:R-:W-:Y:S01]  /*0d20*/  IMAD.IADD R157, R7, 0x1, R157 ;  /* 0x00000001079d7824 */ /* 0x000fe200078e029d */
[----:B------:R-:W-:Y:S01]  /*0d30*/  LEA R158, P4, R6, R158, 0x2 ;  /* 0x0000009e069e7211 */ /* 0x000fe200078810ff */
[----:B------:R-:W-:Y:S01]  /*0d40*/  IMAD R4, R4, UR4, RZ ;  /* 0x0000000404047c24 */ /* 0x000fe2000f8e02ff */
[----:B------:R-:W-:Y:S02]  /*0d50*/  ISETP.NE.U32.AND P2, PT, R28, RZ, PT ;  /* 0x000000ff1c00720c */ /* 0x000fe40003f45070 */
[----:B------:R-:W-:Y:S02]  /*0d60*/  IADD3 R9, R9, R11, RZ ;  /* 0x0000000b09097210 */ /* 0x000fe40007ffe0ff */
[----:B------:R-:W-:Y:S02]  /*0d70*/  ISETP.NE.AND.EX P3, PT, R25, RZ, PT, P3 ;  /* 0x000000ff1900720c */ /* 0x000fe40003f65330 */
[----:B------:R-:W-:Y:S01]  /*0d80*/  LEA.HI.X R157, R6, R159, R157, 0x2, P4 ;  /* 0x0000009f069d7211 */ /* 0x000fe200020f149d */
[C---:B------:R-:W-:Y:S01]  /*0d90*/  IMAD R159, R32.reuse, UR5, R4 ;  /* 0x00000005209f7c24 */ /* 0x040fe2000f8e0204 */
[----:B------:R-:W-:Y:S01]  /*0da0*/  ISETP.NE.AND.EX P2, PT, R29, RZ, PT, P2 ;  /* 0x000000ff1d00720c */ /* 0x000fe20003f45320 */
[----:B------:R-:W-:Y:S01]  /*0db0*/  IMAD.WIDE.U32 R6, R32, UR4, R8 ;  /* 0x0000000420067c25 */ /* 0x000fe2000f8e0008 */
[----:B------:R-:W-:-:S03]  /*0dc0*/  HFMA2.MMA R12, -RZ, RZ, 0, 0 ;  /* 0x00000000ff0c7435 */ /* 0x000fc600000001ff */
[----:B------:R-:W-:Y:S02]  /*0dd0*/  IMAD.MOV.U32 R4, RZ, RZ, RZ ;  /* 0x000000ffff047224 */ /* 0x000fe400078e00ff */
[----:B------:R-:W-:Y:S02]  /*0de0*/  IMAD.MOV.U32 R9, RZ, RZ, RZ ;  /* 0x000000ffff097224 */ /* 0x000fe400078e00ff */
[----:B--2---:R-:W-:Y:S02]  /*0df0*/  @P1 IMAD.MOV.U32 R4, RZ, RZ, R31 ;  /* 0x000000ffff041224 */ /* 0x004fe400078e001f */
[----:B-1----:R-:W-:Y:S02]  /*0e00*/  @P1 IMAD.MOV.U32 R9, RZ, RZ, R30 ;  /* 0x000000ffff091224 */ /* 0x002fe400078e001e */
[----:B------:R-:W-:Y:S01]  /*0e10*/  IMAD.MOV.U32 R79, RZ, RZ, RZ ;  /* 0x000000ffff4f7224 */ /* 0x000fe200078e00ff */
[----:B------:R-:W-:Y:S01]  /*0e20*/  MOV R14, R4 ;  /* 0x00000004000e7202 */ /* 0x000fe20000000f00 */
[----:B------:R-:W-:Y:S01]  /*0e30*/  IMAD.MOV.U32 R15, RZ, RZ, R9 ;  /* 0x000000ffff0f7224 */ /* 0x000fe200078e0009 */
[----:B------:R1:W-:Y:S01]  /*0e40*/  STL [R1+0x4], R31 ;  /* 0x0000041f01007387 */ /* 0x0003e20000100800 */
[----:B------:R-:W2:Y:S01]  /*0e50*/  @P3 LDC R12, c[0x0][0x37c] ;  /* 0x0000df00ff0c3b82 */ /* 0x000ea20000000800 */
[----:B------:R-:W-:-:S02]  /*0e60*/  @P2 ISETP.NE.U32.AND P6, PT, R28, RZ, PT ;  /* 0x000000ff1c00220c */ /* 0x000fc40003fc5070 */
[----:B------:R1:W-:Y:S04]  /*0e70*/  STL [R1+0x10], R30 ;  /* 0x0000101e01007387 */ /* 0x0003e80000100800 */
[----:B------:R1:W-:Y:S01]  /*0e80*/  STL.64 [R1+0x8], R14 ;  /* 0x0000080e01007387 */ /* 0x0003e20000100a00 */
[----:B------:R-:W1:Y:S01]  /*0e90*/  @P3 LDC R79, c[0x0][0x378] ;  /* 0x0000de00ff4f3b82 */ /* 0x000e620000000800 */
[----:B------:R-:W-:Y:S02]  /*0ea0*/  ISETP.NE.U32.AND P3, PT, R31, RZ, PT ;  /* 0x000000ff1f00720c */ /* 0x000fe40003f65070 */
[----:B------:R-:W-:Y:S02]  /*0eb0*/  PLOP3.LUT P4, PT, PT, PT, PT, 0x8, 0x0 ;  /* 0x000000000000781c */ /* 0x000fe40003f8e170 */
[----:B------:R-:W-:-:S02]  /*0ec0*/  @P2 ISETP.NE.AND.EX P4, PT, R29, RZ, PT, P6 ;  /* 0x000000ff1d00220c */ /* 0x000fc40003f85360 */
[----:B------:R-:W-:Y:S02]  /*0ed0*/  ISETP.NE.AND.EX P3, PT, R30, RZ, PT, P3 ;  /* 0x000000ff1e00720c */ /* 0x000fe40003f65330 */
[----:B------:R-:W-:Y:S02]  /*0ee0*/  CS2R R10, SRZ ;  /* 0x00000000000a7805 */ /* 0x000fe4000001ff00 */
[----:B------:R-:W-:-:S04]  /*0ef0*/  IADD3 R159, R7, R159, RZ ;  /* 0x0000009f079f7210 */ /* 0x000fc80007ffe0ff */
[----:B------:R-:W1:Y:S01]  /*0f00*/  @P2 LDC R11, c[0x0][0x390] ;  /* 0x0000e400ff0b2b82 */ /* 0x000e620000000800 */
[----:B---3--:R-:W-:-:S07]  /*0f10*/  SEL R70, R70, 0x800, P5 ;  /* 0x0000080046467807 */ /* 0x008fce0002800000 */
[----:B------:R-:W3:Y:S01]  /*0f20*/  @P2 LDC R10, c[0x0][0x394] ;  /* 0x0000e500ff0a2b82 */ /* 0x000ee20000000800 */
[----:B0-----:R-:W-:-:S04]  /*0f30*/  LEA R160, P2, R6, R160, 0x2 ;  /* 0x000000a006a07211 */ /* 0x001fc800078410ff */
[----:B------:R-:W-:Y:S02]  /*0f40*/  LEA.HI.X R159, R6, R161, R159, 0x2, P2 ;  /* 0x000000a1069f7211 */ /* 0x000fe400010f149f */
[----:B----4-:R-:W-:Y:S01]  /*0f50*/  @!P0 SHF.R.S32.HI R5, RZ, 0x1f, R2 ;  /* 0x0000001fff058819 */ /* 0x010fe20000011402 */
[----:B-123--:R-:W-:Y:S06]  /*0f60*/  @P4 BRA P3, `(.L_x_107) ;  /* 0x00000000007c4947 */ /* 0x00efec0001800000 */
[-C--:B------:R-:W-:Y:S01]  /*0f70*/  IABS R11, R70.reuse ;  /* 0x00000046000b7213 */ /* 0x080fe20000000000 */
[----:B------:R-:W0:Y:S01]  /*0f80*/  LDC R9, c[0x0][0x218] ;  /* 0x00008600ff097b82 */ /* 0x000e220000000800 */
[----:B------:R-:W-:Y:S01]  /*0f90*/  IABS R10, R70 ;  /* 0x00000046000a7213 */ /* 0x000fe20000000000 */
[----:B------:R1:W-:Y:S01]  /*0fa0*/  STL [R1], RZ ;  /* 0x000000ff01007387 */ /* 0x0003e20000100800 */
[----:B------:R-:W2:Y:S01]  /*0fb0*/  I2F.RP R4, R11 ;  /* 0x0000000b00047306 */ /* 0x000ea20000209400 */
[----:B-----5:R-:W-:Y:S02]  /*0fc0*/  IMAD.MOV.U32 R69, RZ, RZ, RZ ;  /* 0x000000ffff457224 */ /* 0x020fe400078e00ff */
[----:B------:R-:W-:-:S05]  /*0fd0*/  IMAD.MOV R10, RZ, RZ, -R10 ;  /* 0x000000ffff0a7224 */ /* 0x000fca00078e0a0a */
[----:B--2---:R-:W2:Y:S01]  /*0fe0*/  MUFU.RCP R4, R4 ;  /* 0x0000000400047308 */ /* 0x004ea20000001000 */
[----:B0-----:R-:W-:Y:S01]  /*0ff0*/  IADD3 R9, R70, -0x1, R9 ;  /* 0xffffffff46097810 */ /* 0x001fe20007ffe009 */
[----:B--2---:R-:W-:-:S03]  /*1000*/  VIADD R6, R4, 0xffffffe ;  /* 0x0ffffffe04067836 */ /* 0x004fc60000000000 */
[----:B------:R-:W-:Y:S02]  /*1010*/  IABS R4, R9 ;  /* 0x0000000900047213 */ /* 0x000fe40000000000 */
[----:B------:R-:W-:Y:S01]  /*1020*/  LOP3.LUT R9, R9, R70, RZ, 0x3c, !PT ;  /* 0x0000004609097212 */ /* 0x000fe200078e3cff */
[----:B------:R0:W2:Y:S03]  /*1030*/  F2I.FTZ.U32.TRUNC.NTZ R7, R6 ;  /* 0x0000000600077305 */ /* 0x0000a6000021f000 */
[----:B------:R-:W-:Y:S01]  /*1040*/  ISETP.GE.AND P2, PT, R9, RZ, PT ;  /* 0x000000ff0900720c */ /* 0x000fe20003f46270 */
[----:B0-----:R-:W-:Y:S01]  /*1050*/  IMAD.MOV.U32 R6, RZ, RZ, RZ ;  /* 0x000000ffff067224 */ /* 0x001fe200078e00ff */
[----:B--2---:R-:W-:-:S05]  /*1060*/  IADD3 R8, RZ, -R7, RZ ;  /* 0x80000007ff087210 */ /* 0x004fca0007ffe0ff */
[----:B------:R-:W-:-:S04]  /*1070*/  IMAD R13, R8, R11, RZ ;  /* 0x0000000b080d7224 */ /* 0x000fc800078e02ff */
[----:B------:R-:W-:Y:S01]  /*1080*/  IMAD.HI.U32 R7, R7, R13, R6 ;  /* 0x0000000d07077227 */ /* 0x000fe200078e0006 */
[----:B------:R-:W-:-:S05]  /*1090*/  MOV R6, R10 ;  /* 0x0000000a00067202 */ /* 0x000fca0000000f00 */
[----:B------:R-:W-:-:S04]  /*10a0*/  IMAD.HI.U32 R7, R7, R4, RZ ;  /* 0x0000000407077227 */ /* 0x000fc800078e00ff */
[----:B------:R-:W-:-:S05]  /*10b0*/  IMAD R4, R7, R6, R4 ;  /* 0x0000000607047224 */ /* 0x000fca00078e0204 */
[----:B------:R-:W-:-:S13]  /*10c0*/  ISETP.GT.U32.AND P1, PT, R11, R4, PT ;  /* 0x000000040b00720c */ /* 0x000fda0003f24070 */
[----:B------:R-:W-:Y:S02]  /*10d0*/  @!P1 IMAD.IADD R4, R4, 0x1, -R11 ;  /* 0x0000000104049824 */ /* 0x000fe400078e0a0b */
[----:B------:R-:W-:Y:S01]  /*10e0*/  @!P1 VIADD R7, R7, 0x1 ;  /* 0x0000000107079836 */ /* 0x000fe20000000000 */
[----:B------:R-:W-:Y:S02]  /*10f0*/  ISETP.NE.AND P1, PT, R70, RZ, PT ;  /* 0x000000ff4600720c */ /* 0x000fe40003f25270 */
[----:B------:R-:W-:-:S13]  /*1100*/  ISETP.GE.U32.AND P0, PT, R4, R11, PT ;  /* 0x0000000b0400720c */ /* 0x000fda0003f06070 */
[----:B------:R-:W-:-:S05]  /*1110*/  @P0 IADD3 R7, R7, 0x1, RZ ;  /* 0x0000000107070810 */ /* 0x000fca0007ffe0ff */
[----:B------:R-:W-:Y:S01]  /*1120*/  @!P2 IMAD.MOV R7, RZ, RZ, -R7 ;  /* 0x000000ffff07a224 */ /* 0x000fe200078e0a07 */
[----:B------:R-:W-:-:S04]  /*1130*/  @!P1 LOP3.LUT R7, RZ, R70, RZ, 0x33, !PT ;  /* 0x00000046ff079212 */ /* 0x000fc800078e33ff */
[----:B------:R-:W-:Y:S01]  /*1140*/  MOV R68, R7 ;  /* 0x0000000700447202 */ /* 0x000fe20000000f00 */
[----:B-1----:R-:W-:Y:S06]  /*1150*/  BRA `(.L_x_108) ;  /* 0x00000000004c7947 */ /* 0x002fec0003800000 */
.L_x_107:
        /* <DEDUP_REMOVED lines=8> */
[----:B------:R0:W-:Y:S04]  /*11e0*/  STL [R1], R13 ;  /* 0x0000000d01007387 */ /* 0x0001e80000100800 */
        /* <DEDUP_REMOVED lines=10> */
.L_x_108:
[----:B------:R-:W-:-:S13]  /*1290*/  ISETP.GE.AND P0, PT, R68, 0x1, PT ;  /* 0x000000014400780c */ /* 0x000fda0003f06270 */
[----:B------:R-:W-:Y:S05]  /*12a0*/  @!P0 EXIT ;  /* 0x000000000000894d */ /* 0x000fea0003800000 */
[----:B------:R-:W0:Y:S01]  /*12b0*/  S2R R67, SR_LANEID ;  /* 0x0000000000437919 */ /* 0x000e220000000000 */
[----:B------:R-:W-:Y:S01]  /*12c0*/  ULDC.64 UR4, c[0x0][0x2e0] ;  /* 0x0000b80000047ab9 */ /* 0x000fe20000000a00 */
[----:B------:R-:W-:Y:S01]  /*12d0*/  IMAD.MOV.U32 R93, RZ, RZ, R91 ;  /* 0x000000ffff5d7224 */ /* 0x000fe200078e005b */
[----:B------:R-:W-:Y:S01]  /*12e0*/  LEA R78, P0, R0, R79, 0x2 ;  /* 0x0000004f004e7211 */ /* 0x000fe200078010ff */
[----:B------:R-:W-:Y:S01]  /*12f0*/  IMAD R5, R5, UR4, RZ ;  /* 0x0000000405057c24 */ /* 0x000fe2000f8e02ff */
[----:B------:R-:W-:Y:S01]  /*1300*/  HFMA2.MMA R155, -RZ, RZ, 0, 0 ;  /* 0x00000000ff9b7435 */ /* 0x000fe200000001ff */
[----:B------:R-:W-:Y:S01]  /*1310*/  IMAD.WIDE.U32 R80, R2, UR4, R92 ;  /* 0x0000000402507c25 */ /* 0x000fe2000f8e005c */
[----:B------:R-:W-:Y:S02]  /*1320*/  LEA.HI.X R79, R0, R12, R3, 0x2, P0 ;  /* 0x0000000c004f7211 */ /* 0x000fe400000f1403 */
[----:B------:R-:W-:Y:S01]  /*1330*/  LOP3.LUT R66, R66, 0xff, RZ, 0xc0, !PT ;  /* 0x000000ff42427812 */ /* 0x000fe200078ec0ff */
[----:B------:R-:W-:-:S02]  /*1340*/  IMAD R5, R2, UR5, R5 ;  /* 0x0000000502057c24 */ /* 0x000fc4000f8e0205 */
[----:B------:R-:W-:Y:S02]  /*1350*/  IMAD.MOV.U32 R65, RZ, RZ, RZ ;  /* 0x000000ffff417224 */ /* 0x000fe400078e00ff */
[----:B------:R-:W-:-:S07]  /*1360*/  IMAD.IADD R154, R81, 0x1, R5 ;  /* 0x00000001519a7824 */ /* 0x000fce00078e0205 */
.L_x_156:
[----:B------:R-:W2:Y:S04]  /*1370*/  LDL R3, [R1+0x4] ;  /* 0x0000040001037983 */ /* 0x000ea80000100800 */
[----:B------:R-:W3:Y:S04]  /*1380*/  LDL R2, [R1+0x10] ;  /* 0x0000100001027983 */ /* 0x000ee80000100800 */
[----:B------:R-:W4:Y:S04]  /*1390*/  LDL R0, [R1] ;  /* 0x0000000001007983 */ /* 0x000f280000100800 */
[----:B------:R-:W5:Y:S01]  /*13a0*/  LDL.64 R4, [R1+0x8] ;  /* 0x0000080001047983 */ /* 0x000f620000100a00 */
[----:B--2---:R-:W-:-:S04]  /*13b0*/  ISETP.NE.U32.AND P0, PT, R3, RZ, PT ;  /* 0x000000ff0300720c */ /* 0x004fc80003f05070 */
[----:B---3--:R-:W-:-:S13]  /*13c0*/  ISETP.NE.AND.EX P0, PT, R2, RZ, PT, P0 ;  /* 0x000000ff0200720c */ /* 0x008fda0003f05300 */
[----:B----4-:R-:W-:Y:S02]  /*13d0*/  @P0 IMAD.IADD R2, R65, 0x1, R0 ;  /* 0x0000000141020824 */ /* 0x010fe400078e0200 */
[----:B------:R-:W1:Y:S02]  /*13e0*/  @!P0 LDC R0, c[0x0][0x218] ;  /* 0x00008600ff008b82 */ /* 0x000e640000000800 */
[----:B-----5:R-:W-:-:S05]  /*13f0*/  @P0 IMAD.WIDE R2, R2, 0x4, R4 ;  /* 0x0000000402020825 */ /* 0x020fca00078e0204 */
[----:B------:R-:W2:Y:S04]  /*1400*/  @P0 LDG.E R64, desc[UR6][R2.64] ;  /* 0x0000000602400981 */ /* 0x000ea8000c1e1900 */
[----:B------:R-:W2:Y:S01]  /*1410*/  @P0 LDG.E R5, desc[UR6][R2.64+0x4] ;  /* 0x0000040602050981 */ /* 0x000ea2000c1e1900 */
[----:B------:R-:W-:Y:S01]  /*1420*/  @!P0 IADD3 R7, -R155, RZ, RZ ;  /* 0x000000ff9b078210 */ /* 0x000fe20007ffe1ff */
[----:B--2---:R-:W-:-:S03]  /*1430*/  @P0 IMAD.IADD R64, R5, 0x1, -R64 ;  /* 0x0000000105400824 */ /* 0x004fc600078e0a40 */
[----:B-1----:R-:W-:-:S04]  /*1440*/  @!P0 VIADDMNMX R64, R7, R0, R70, PT ;  /* 0x0000000007408246 */ /* 0x002fc80003800146 */
[----:B------:R-:W-:-:S13]  /*1450*/  ISETP.GE.AND P0, PT, R64, 0x1, PT ;  /* 0x000000014000780c */ /* 0x000fda0003f06270 */
[----:B------:R-:W-:Y:S05]  /*1460*/  @!P0 EXIT ;  /* 0x000000000000894d */ /* 0x000fea0003800000 */
[----:B------:R-:W1:Y:S01]  /*1470*/  S2R R82, SR_TID.X ;  /* 0x0000000000527919 */ /* 0x000e620000002100 */
[----:B------:R-:W-:Y:S02]  /*1480*/  LOP3.LUT R63, R63, 0xfffff7ff, RZ, 0xc0, !PT ;  /* 0xfffff7ff3f3f7812 */ /* 0x000fe400078ec0ff */
[----:B------:R-:W-:Y:S02]  /*1490*/  CS2R R12, SRZ ;  /* 0x00000000000c7805 */ /* 0x000fe4000001ff00 */
[----:B------:R-:W-:Y:S01]  /*14a0*/  CS2R R10, SRZ ;  /* 0x00000000000a7805 */ /* 0x000fe2000001ff00 */
[----:B------:R-:W-:Y:S01]  /*14b0*/  BAR.SYNC.DEFER_BLOCKING 0x0 ;  /* 0x0000000000007b1d */ /* 0x000fe20000010000 */
[----:B------:R-:W-:Y:S02]  /*14c0*/  CS2R R14, SRZ ;  /* 0x00000000000e7805 */ /* 0x000fe4000001ff00 */
[----:B------:R-:W-:Y:S01]  /*14d0*/  CS2R R16, SRZ ;  /* 0x0000000000107805 */ /* 0x000fe2000001ff00 */
[----:B------:R-:W-:-:S02]  /*14e0*/  IMAD.MOV.U32 R21, RZ, RZ, RZ ;  /* 0x000000ffff157224 */ /* 0x000fc400078e00ff */
[----:B------:R-:W2:Y:S02]  /*14f0*/  S2R R156, SR_TID.X ;  /* 0x00000000009c7919 */ /* 0x000ea40000002100 */
[----:B------:R-:W3:Y:S01]  /*1500*/  S2UR UR5, SR_CgaCtaId ;  /* 0x00000000000579c3 */ /* 0x000ee20000008800 */
[----:B------:R-:W-:Y:S01]  /*1510*/  UMOV UR4, 0x400 ;  /* 0x0000040000047882 */ /* 0x000fe20000000000 */
[----:B------:R-:W-:-:S06]  /*1520*/  IMAD.MOV.U32 R22, RZ, RZ, RZ ;  /* 0x000000ffff167224 */ /* 0x000fcc00078e00ff */
[----:B------:R-:W4:Y:S01]  /*1530*/  LDC R84, c[0x0][0x21c] ;  /* 0x00008700ff547b82 */ /* 0x000f220000000800 */
[----:B-1----:R-:W-:-:S05]  /*1540*/  IMAD.SHL.U32 R0, R82, 0x10, RZ ;  /* 0x0000001052007824 */ /* 0x002fca00078e00ff */
[----:B------:R-:W-:Y:S02]  /*1550*/  LOP3.LUT R83, R0, 0xfffffe00, RZ, 0xc0, !PT ;  /* 0xfffffe0000537812 */ /* 0x000fe400078ec0ff */
[----:B------:R-:W-:Y:S02]  /*1560*/  MOV R0, RZ ;  /* 0x000000ff00007202 */ /* 0x000fe40000000f00 */
        /* <DEDUP_REMOVED lines=10> */
[C---:B------:R-:W-:Y:S01]  /*1610*/  IMAD.SHL.U32 R3, R82.reuse, 0x4, RZ ;  /* 0x0000000452037824 */ /* 0x040fe200078e00ff */
[----:B------:R-:W-:Y:S02]  /*1620*/  LOP3.LUT R5, R82, 0xa0, RZ, 0xfc, !PT ;  /* 0x000000a052057812 */ /* 0x000fe400078efcff */
[----:B------:R-:W-:Y:S02]  /*1630*/  @P0 LOP3.LUT R63, R63, 0x800, RZ, 0xfc, !PT ;  /* 0x000008003f3f0812 */ /* 0x000fe400078efcff */
[----:B------:R-:W-:-:S02]  /*1640*/  ISETP.GE.AND P2, PT, R5, R64, PT ;  /* 0x000000400500720c */ /* 0x000fc40003f46270 */
[----:B------:R-:W-:Y:S02]  /*1650*/  LOP3.LUT R63, R63, 0xfffffbff, RZ, 0xc0, !PT ;  /* 0xfffffbff3f3f7812 */ /* 0x000fe400078ec0ff */
[----:B------:R-:W-:Y:S02]  /*1660*/  LOP3.LUT R9, R82, 0xc0, RZ, 0xfc, !PT ;  /* 0x000000c052097812 */ /* 0x000fe400078efcff */
[----:B------:R-:W-:Y:S02]  /*1670*/  @P6 LOP3.LUT R63, R63, 0x400, RZ, 0xfc, !PT ;  /* 0x000004003f3f6812 */ /* 0x000fe400078efcff */
[----:B------:R-:W-:Y:S02]  /*1680*/  ISETP.GE.AND P1, PT, R9, R64, PT ;  /* 0x000000400900720c */ /* 0x000fe40003f26270 */
[----:B------:R-:W-:Y:S02]  /*1690*/  CS2R R8, SRZ ;  /* 0x0000000000087805 */ /* 0x000fe4000001ff00 */
[----:B------:R-:W-:-:S02]  /*16a0*/  LOP3.LUT R63, R63, 0xfffffdff, RZ, 0xc0, !PT ;  /* 0xfffffdff3f3f7812 */ /* 0x000fc400078ec0ff */
[----:B------:R-:W-:Y:S02]  /*16b0*/  SHF.R.S32.HI R83, RZ, 0x1f, R82 ;  /* 0x0000001fff537819 */ /* 0x000fe40000011452 */
[----:B------:R-:W-:Y:S02]  /*16c0*/  @P5 LOP3.LUT R63, R63, 0x200, RZ, 0xfc, !PT ;  /* 0x000002003f3f5812 */ /* 0x000fe400078efcff */
[----:B------:R-:W-:Y:S02]  /*16d0*/  SHF.L.U64.HI R18, R82, 0x2, R83 ;  /* 0x0000000252127819 */ /* 0x000fe40000010253 */
[----:B------:R-:W-:Y:S02]  /*16e0*/  LOP3.LUT R63, R63, 0xfffffeff, RZ, 0xc0, !PT ;  /* 0xfffffeff3f3f7812 */ /* 0x000fe400078ec0ff */
[----:B------:R-:W-:Y:S02]  /*16f0*/  IADD3 R4, P0, R158, R3, RZ ;  /* 0x000000039e047210 */ /* 0x000fe40007f1e0ff */
[----:B------:R-:W-:-:S02]  /*1700*/  @P3 LOP3.LUT R63, R63, 0x100, RZ, 0xfc, !PT ;  /* 0x000001003f3f3812 */ /* 0x000fc400078efcff */
[----:B------:R-:W-:Y:S01]  /*1710*/  LOP3.LUT R25, R82, 0xe0, RZ, 0xfc, !PT ;  /* 0x000000e052197812 */ /* 0x000fe200078efcff */
[----:B------:R-:W-:Y:S01]  /*1720*/  IMAD.X R5, R157, 0x1, R18, P0 ;  /* 0x000000019d057824 */ /* 0x000fe200000e0612 */
[----:B------:R-:W-:Y:S02]  /*1730*/  LOP3.LUT R63, R63, 0xffffff7f, RZ, 0xc0, !PT ;  /* 0xffffff7f3f3f7812 */ /* 0x000fe400078ec0ff */
[----:B------:R-:W-:Y:S02]  /*1740*/  IADD3 R2, P0, R160, R3, RZ ;  /* 0x00000003a0027210 */ /* 0x000fe40007f1e0ff */
[----:B------:R-:W-:Y:S01]  /*1750*/  @P2 LOP3.LUT R63, R63, 0x80, RZ, 0xfc, !PT ;  /* 0x000000803f3f2812 */ /* 0x000fe200078efcff */
[----:B------:R-:W5:Y:S01]  /*1760*/  @!P6 LDG.E R6, desc[UR6][R4.64+0x100] ;  /* 0x000100060406e981 */ /* 0x000f62000c1e1900 */
[----:B------:R-:W-:Y:S02]  /*1770*/  IADD3.X R3, R159, R18, RZ, P0, !PT ;  /* 0x000000129f037210 */ /* 0x000fe400007fe4ff */
[----:B------:R-:W-:-:S02]  /*1780*/  CS2R R18, SRZ ;  /* 0x0000000000127805 */ /* 0x000fc4000001ff00 */
[----:B------:R-:W-:Y:S01]  /*1790*/  LOP3.LUT R63, R63, 0xffffffbf, RZ, 0xc0, !PT ;  /* 0xffffffbf3f3f7812 */ /* 0x000fe200078ec0ff */
[----:B------:R-:W4:Y:S01]  /*17a0*/  @!P5 LDG.E R9, desc[UR6][R4.64+0x180] ;  /* 0x000180060409d981 */ /* 0x000f22000c1e1900 */
[C---:B------:R-:W-:Y:S02]  /*17b0*/  LOP3.LUT R27, R82.reuse, 0x100, RZ, 0xfc, !PT ;  /* 0x00000100521b7812 */ /* 0x040fe400078efcff */
[----:B------:R-:W-:Y:S01]  /*17c0*/  @P1 LOP3.LUT R63, R63, 0x40, RZ, 0xfc, !PT ;  /* 0x000000403f3f1812 */ /* 0x000fe200078efcff */
[----:B------:R-:W4:Y:S01]  /*17d0*/  @!P3 LDG.E R8, desc[UR6][R4.64+0x200] ;  /* 0x000200060408b981 */ /* 0x000f22000c1e1900 */
[----:B------:R-:W-:Y:S02]  /*17e0*/  LOP3.LUT R29, R82, 0x120, RZ, 0xfc, !PT ;  /* 0x00000120521d7812 */ /* 0x000fe400078efcff */
[C---:B------:R-:W-:Y:S01]  /*17f0*/  LOP3.LUT P0, RZ, R63.reuse, 0x800, RZ, 0xc0, !PT ;  /* 0x000008003fff7812 */ /* 0x040fe2000780c0ff */
[----:B------:R-:W4:Y:S01]  /*1800*/  @!P2 LDG.E R11, desc[UR6][R4.64+0x280] ;  /* 0x00028006040ba981 */ /* 0x000f22000c1e1900 */
[----:B------:R-:W-:-:S02]  /*1810*/  LOP3.LUT R63, R63, 0xffffffdf, RZ, 0xc0, !PT ;  /* 0xffffffdf3f3f7812 */ /* 0x000fc400078ec0ff */
[CC--:B------:R-:W-:Y:S01]  /*1820*/  ISETP.GE.AND P4, PT, R82.reuse, R64.reuse, PT ;  /* 0x000000405200720c */ /* 0x0c0fe20003f86270 */
[----:B------:R-:W4:Y:S01]  /*1830*/  @!P1 LDG.E R10, desc[UR6][R4.64+0x300] ;  /* 0x00030006040a9981 */ /* 0x000f22000c1e1900 */
[C---:B------:R-:W-:Y:S02]  /*1840*/  LOP3.LUT R31, R82.reuse, 0x140, RZ, 0xfc, !PT ;  /* 0x00000140521f7812 */ /* 0x040fe400078efcff */
[C---:B------:R-:W-:Y:S02]  /*1850*/  LOP3.LUT R33, R82.reuse, 0x160, RZ, 0xfc, !PT ;  /* 0x0000016052217812 */ /* 0x040fe400078efcff */
[C---:B------:R-:W-:Y:S02]  /*1860*/  LOP3.LUT R35, R82.reuse, 0x180, RZ, 0xfc, !PT ;  /* 0x0000018052237812 */ /* 0x040fe400078efcff */
[----:B------:R-:W-:Y:S01]  /*1870*/  LOP3.LUT R23, R82, 0x1a0, RZ, 0xfc, !PT ;  /* 0x000001a052177812 */ /* 0x000fe200078efcff */
[----:B------:R-:W5:Y:S01]  /*1880*/  @!P0 LDG.E R7, desc[UR6][R4.64+0x80] ;  /* 0x0000800604078981 */ /* 0x000f62000c1e1900 */
[----:B------:R-:W-:-:S02]  /*1890*/  ISETP.GE.AND P0, PT, R25, R64, PT ;  /* 0x000000401900720c */ /* 0x000fc40003f06270 */
[C---:B------:R-:W-:Y:S01]  /*18a0*/  LOP3.LUT R37, R82.reuse, 0x1c0, RZ, 0xfc, !PT ;  /* 0x000001c052257812 */ /* 0x040fe200078efcff */
[----:B------:R-:W4:Y:S01]  /*18b0*/  @!P4 LDG.E R0, desc[UR6][R4.64] ;  /* 0x000000060400c981 */ /* 0x000f22000c1e1900 */
[----:B------:R-:W-:-:S09]  /*18c0*/  LOP3.LUT R39, R82, 0x1e0, RZ, 0xfc, !PT ;  /* 0x000001e052277812 */ /* 0x000fd200078efcff */
[----:B------:R-:W-:Y:S01]  /*18d0*/  @P0 LOP3.LUT R63, R63, 0x20, RZ, 0xfc, !PT ;  /* 0x000000203f3f0812 */ /* 0x000fe200078efcff */
[----:B------:R-:W5:Y:S01]  /*18e0*/  @!P0 LDG.E R13, desc[UR6][R4.64+0x380] ;  /* 0x00038006040d8981 */ /* 0x000f62000c1e1900 */
[----:B------:R-:W-:Y:S02]  /*18f0*/  ISETP.GE.AND P0, PT, R27, R64, PT ;  /* 0x000000401b00720c */ /* 0x000fe40003f06270 */
        /* <DEDUP_REMOVED lines=8> */
[-C--:B------:R-:W-:Y:S02]  /*1980*/  ISETP.GE.AND P2, PT, R23, R64.reuse, PT ;  /* 0x000000401700720c */ /* 0x080fe40003f46270 */
[-C--:B------:R-:W-:Y:S01]  /*1990*/  ISETP.GE.AND P1, PT, R37, R64.reuse, PT ;  /* 0x000000402500720c */ /* 0x080fe20003f26270 */
[----:B------:R-:W5:Y:S01]  /*19a0*/  @!P0 LDG.E R15, desc[UR6][R4.64+0x480] ;  /* 0x00048006040f8981 */ /* 0x000f62000c1e1900 */
[----:B------:R-:W-:Y:S02]  /*19b0*/  @P0 LOP3.LUT R63, R63, 0x8, RZ, 0xfc, !PT ;  /* 0x000000083f3f0812 */ /* 0x000fe400078efcff */
[----:B------:R-:W-:Y:S01]  /*19c0*/  ISETP.GE.AND P0, PT, R39, R64, PT ;  /* 0x000000402700720c */ /* 0x000fe20003f06270 */
[----:B------:R-:W5:Y:S04]  /*19d0*/  @!P6 LDG.E R14, desc[UR6][R4.64+0x500] ;  /* 0x00050006040ee981 */ /* 0x000f68000c1e1900 */
[----:B------:R-:W5:Y:S04]  /*19e0*/  @!P5 LDG.E R17, desc[UR6][R4.64+0x580] ;  /* 0x000580060411d981 */ /* 0x000f68000c1e1900 */
[----:B------:R-:W5:Y:S04]  /*19f0*/  @!P3 LDG.E R16, desc[UR6][R4.64+0x600] ;  /* 0x000600060410b981 */ /* 0x000f68000c1e1900 */
[----:B------:R-:W5:Y:S04]  /*1a00*/  @!P2 LDG.E R19, desc[UR6][R4.64+0x680] ;  /* 0x000680060413a981 */ /* 0x000f68000c1e1900 */
[----:B------:R-:W5:Y:S04]  /*1a10*/  @!P1 LDG.E R18, desc[UR6][R4.64+0x700] ;  /* 0x0007000604129981 */ /* 0x000f68000c1e1900 */
[----:B------:R1:W5:Y:S01]  /*1a20*/  @!P0 LDG.E R21, desc[UR6][R4.64+0x780] ;  /* 0x0007800604158981 */ /* 0x000362000c1e1900 */
[----:B--2---:R-:W-:Y:S01]  /*1a30*/  IMAD.SHL.U32 R62, R156, 0x10, RZ ;  /* 0x000000109c3e7824 */ /* 0x004fe200078e00ff */
[----:B------:R-:W-:-:S04]  /*1a40*/  LOP3.LUT R63, R63, 0xfffffffb, RZ, 0xc0, !PT ;  /* 0xfffffffb3f3f7812 */ /* 0x000fc800078ec0ff */
[----:B------:R-:W-:-:S04]  /*1a50*/  LOP3.LUT R62, R62, 0xfffffe00, RZ, 0xc0, !PT ;  /* 0xfffffe003e3e7812 */ /* 0x000fc800078ec0ff */
[----:B0-----:R-:W-:Y:S02]  /*1a60*/  IADD3 R20, R62, R67, RZ ;  /* 0x000000433e147210 */ /* 0x001fe40007ffe0ff */
[----:B------:R-:W-:Y:S01]  /*1a70*/  @P6 LOP3.LUT R63, R63, 0x4, RZ, 0xfc, !PT ;  /* 0x000000043f3f6812 */ /* 0x000fe200078efcff */
[----:B---3--:R-:W-:Y:S01]  /*1a80*/  ULEA UR4, UR5, UR4, 0x18 ;  /* 0x0000000405047291 */ /* 0x008fe2000f8ec03f */
[----:B------:R-:W-:Y:S01]  /*1a90*/  P2R R44, PR, RZ, 0x40 ;  /* 0x00000040ff2c7803 */ /* 0x000fe20000000000 */
[C---:B------:R-:W-:Y:S01]  /*1aa0*/  VIADD R23, R20.reuse, 0x20 ;  /* 0x0000002014177836 */ /* 0x040fe20000000000 */
[----:B------:R-:W-:Y:S01]  /*1ab0*/  LOP3.LUT P6, RZ, R63, 0x8, RZ, 0xc0, !PT ;  /* 0x000000083fff7812 */ /* 0x000fe200078cc0ff */
[C---:B------:R-:W-:Y:S01]  /*1ac0*/  VIADD R25, R20.reuse, 0x40 ;  /* 0x0000004014197836 */ /* 0x040fe20000000000 */
[C---:B-1----:R-:W-:Y:S01]  /*1ad0*/  IADD3 R5, R20.reuse, 0x60, RZ ;  /* 0x0000006014057810 */ /* 0x042fe20007ffe0ff */
[C---:B------:R-:W-:Y:S01]  /*1ae0*/  VIADD R27, R20.reuse, 0x80 ;  /* 0x00000080141b7836 */ /* 0x040fe20000000000 */
[CC--:B------:R-:W-:Y:S01]  /*1af0*/  LEA.HI.SX32 R61, R20.reuse, R20.reuse, 0x1b ;  /* 0x00000014143d7211 */ /* 0x0c0fe200078fdaff */
[C---:B------:R-:W-:Y:S01]  /*1b00*/  VIADD R29, R20.reuse, 0xa0 ;  /* 0x000000a0141d7836 */ /* 0x040fe20000000000 */
[-C--:B------:R-:W-:Y:S01]  /*1b10*/  LEA.HI.SX32 R23, R23, R20.reuse, 0x1b ;  /* 0x0000001417177211 */ /* 0x080fe200078fdaff */
[C---:B------:R-:W-:Y:S01]  /*1b20*/  VIADD R33, R20.reuse, 0xe0 ;  /* 0x000000e014217836 */ /* 0x040fe20000000000 */
[----:B------:R-:W-:Y:S01]  /*1b30*/  P2R R38, PR, RZ, 0x40 ;  /* 0x00000040ff267803 */ /* 0x000fe20000000000 */
[C---:B------:R-:W-:Y:S01]  /*1b40*/  VIADD R35, R20.reuse, 0x100 ;  /* 0x0000010014237836 */ /* 0x040fe20000000000 */
[C---:B------:R-:W-:Y:S01]  /*1b50*/  IADD3 R31, R20.reuse, 0xc0, RZ ;  /* 0x000000c0141f7810 */ /* 0x040fe20007ffe0ff */
[C---:B------:R-:W-:Y:S01]  /*1b60*/  VIADD R39, R20.reuse, 0x140 ;  /* 0x0000014014277836 */ /* 0x040fe20000000000 */
[-C--:B------:R-:W-:Y:S01]  /*1b70*/  LEA.HI.SX32 R25, R25, R20.reuse, 0x1b ;  /* 0x0000001419197211 */ /* 0x080fe200078fdaff */
[C---:B------:R-:W-:Y:S01]  /*1b80*/  VIADD R41, R20.reuse, 0x160 ;  /* 0x0000016014297836 */ /* 0x040fe20000000000 */
[----:B------:R-:W-:Y:S01]  /*1b90*/  LOP3.LUT P6, RZ, R63, 0x10, RZ, 0xc0, !PT ;  /* 0x000000103fff7812 */ /* 0x000fe200078cc0ff */
[C---:B------:R-:W-:Y:S01]  /*1ba0*/  VIADD R45, R20.reuse, 0x1a0 ;  /* 0x000001a0142d7836 */ /* 0x040fe20000000000 */
[-C--:B------:R-:W-:Y:S01]  /*1bb0*/  LEA.HI.SX32 R5, R5, R20.reuse, 0x1b ;  /* 0x0000001405057211 */ /* 0x080fe200078fdaff */
[----:B------:R-:W-:Y:S01]  /*1bc0*/  VIADD R47, R20, 0x1c0 ;  /* 0x000001c0142f7836 */ /* 0x000fe20000000000 */
[----:B------:R-:W-:Y:S01]  /*1bd0*/  LEA R61, R61, UR4, 0x2 ;  /* 0x000000043d3d7c11 */ /* 0x000fe2000f8e10ff */
[----:B------:R-:W-:Y:S01]  /*1be0*/  ULDC.U8 UR5, c[0x0][0x238] ;  /* 0x00008e0000057ab9 */ /* 0x000fe20000000000 */
[----:B------:R-:W-:-:S02]  /*1bf0*/  LEA.HI.SX32 R27, R27, R20, 0x1b ;  /* 0x000000141b1b7211 */ /* 0x000fc400078fdaff */
        /* <DEDUP_REMOVED lines=9> */
[----:B------:R-:W-:Y:S02]  /*1c90*/  IADD3 R43, R20, 0x180, RZ ;  /* 0x00000180142b7810 */ /* 0x000fe40007ffe0ff */
[----:B------:R-:W-:Y:S02]  /*1ca0*/  LEA.HI.SX32 R35, R35, R20, 0x1b ;  /* 0x0000001423237211 */ /* 0x000fe400078fdaff */
[----:B------:R-:W-:-:S02]  /*1cb0*/  LEA R57, R27, UR4, 0x2 ;  /* 0x000000041b397c11 */ /* 0x000fc4000f8e10ff */
[-C--:B------:R-:W-:Y:S02]  /*1cc0*/  LEA.HI.SX32 R37, R37, R20.reuse, 0x1b ;  /* 0x0000001425257211 */ /* 0x080fe400078fdaff */
[----:B------:R-:W-:Y:S02]  /*1cd0*/  LEA R56, R29, UR4, 0x2 ;  /* 0x000000041d387c11 */ /* 0x000fe4000f8e10ff */
[-C--:B------:R-:W-:Y:S02]  /*1ce0*/  LEA.HI.SX32 R39, R39, R20.reuse, 0x1b ;  /* 0x0000001427277211 */ /* 0x080fe400078fdaff */
[----:B------:R-:W-:Y:S02]  /*1cf0*/  LEA R55, R31, UR4, 0x2 ;  /* 0x000000041f377c11 */ /* 0x000fe4000f8e10ff */
[----:B------:R-:W-:Y:S02]  /*1d00*/  IADD3 R49, R20, 0x1e0, RZ ;  /* 0x000001e014317810 */ /* 0x000fe40007ffe0ff */
[----:B------:R-:W-:-:S02]  /*1d10*/  LEA.HI.SX32 R41, R41, R20, 0x1b ;  /* 0x0000001429297211 */ /* 0x000fc400078fdaff */
[----:B------:R-:W-:Y:S02]  /*1d20*/  LEA R54, R33, UR4, 0x2 ;  /* 0x0000000421367c11 */ /* 0x000fe4000f8e10ff */
[----:B------:R-:W-:Y:S02]  /*1d30*/  P2R R34, PR, RZ, 0x40 ;  /* 0x00000040ff227803 */ /* 0x000fe40000000000 */
[-C--:B------:R-:W-:Y:S02]  /*1d40*/  LEA.HI.SX32 R43, R43, R20.reuse, 0x1b ;  /* 0x000000142b2b7211 */ /* 0x080fe400078fdaff */
[----:B------:R-:W-:Y:S02]  /*1d50*/  LEA R53, R35, UR4, 0x2 ;  /* 0x0000000423357c11 */ /* 0x000fe4000f8e10ff */
[----:B------:R-:W-:Y:S02]  /*1d60*/  LOP3.LUT P6, RZ, R63, 0x40, RZ, 0xc0, !PT ;  /* 0x000000403fff7812 */ /* 0x000fe400078cc0ff */
[----:B------:R-:W-:-:S02]  /*1d70*/  LEA.HI.SX32 R45, R45, R20, 0x1b ;  /* 0x000000142d2d7211 */ /* 0x000fc400078fdaff */
[----:B------:R-:W-:Y:S02]  /*1d80*/  LEA R52, R37, UR4, 0x2 ;  /* 0x0000000425347c11 */ /* 0x000fe4000f8e10ff */
[-C--:B------:R-:W-:Y:S02]  /*1d90*/  LEA.HI.SX32 R47, R47, R20.reuse, 0x1b ;  /* 0x000000142f2f7211 */ /* 0x080fe400078fdaff */
[----:B------:R-:W-:Y:S02]  /*1da0*/  LEA R51, R39, UR4, 0x2 ;  /* 0x0000000427337c11 */ /* 0x000fe4000f8e10ff */
[----:B------:R-:W-:Y:S02]  /*1db0*/  LEA.HI.SX32 R20, R49, R20, 0x1b ;  /* 0x0000001431147211 */ /* 0x000fe400078fdaff */
[----:B------:R-:W-:Y:S02]  /*1dc0*/  LEA R50, R41, UR4, 0x2 ;  /* 0x0000000429327c11 */ /* 0x000fe4000f8e10ff */
[----:B------:R-:W-:-:S02]  /*1dd0*/  LEA R49, R43, UR4, 0x2 ;  /* 0x000000042b317c11 */ /* 0x000fc4000f8e10ff */
[----:B------:R-:W-:Y:S02]  /*1de0*/  P2R R32, PR, RZ, 0x40 ;  /* 0x00000040ff207803 */ /* 0x000fe40000000000 */
[----:B------:R-:W-:Y:S02]  /*1df0*/  LEA R48, R45, UR4, 0x2 ;  /* 0x000000042d307c11 */ /* 0x000fe4000f8e10ff */
[----:B------:R-:W-:Y:S02]  /*1e00*/  LOP3.LUT P6, RZ, R63, 0x80, RZ, 0xc0, !PT ;  /* 0x000000803fff7812 */ /* 0x000fe400078cc0ff */
[----:B------:R-:W-:Y:S02]  /*1e10*/  LEA R47, R47, UR4, 0x2 ;  /* 0x000000042f2f7c11 */ /* 0x000fe4000f8e10ff */
[----:B------:R-:W-:Y:S02]  /*1e20*/  LEA R46, R20, UR4, 0x2 ;  /* 0x00000004142e7c11 */ /* 0x000fe4000f8e10ff */
[----:B------:R-:W-:-:S02]  /*1e30*/  P2R R30, PR, RZ, 0x40 ;  /* 0x00000040ff1e7803 */ /* 0x000fc40000000000 */
        /* <DEDUP_REMOVED lines=8> */
[----:B----4-:R0:W-:Y:S04]  /*1ec0*/  STS [R61], R0 ;  /* 0x000000003d007388 */ /* 0x0101e80000000800 */
[----:B-----5:R-:W-:Y:S04]  /*1ed0*/  STS [R60+0x80], R7 ;  /* 0x000080073c007388 */ /* 0x020fe80000000800 */
[----:B------:R-:W-:Y:S01]  /*1ee0*/  STS [R59+0x100], R6 ;  /* 0x000100063b007388 */ /* 0x000fe20000000800 */
[----:B0-----:R-:W-:-:S03]  /*1ef0*/  IMAD R0, R67, 0x10, R62 ;  /* 0x0000001043007824 */ /* 0x001fc600078e023e */
[----:B------:R-:W-:Y:S04]  /*1f00*/  STS [R58+0x180], R9 ;  /* 0x000180093a007388 */ /* 0x000fe80000000800 */
[----:B------:R-:W-:Y:S01]  /*1f10*/  STS [R57+0x200], R8 ;  /* 0x0002000839007388 */ /* 0x000fe20000000800 */
[----:B------:R-:W-:-:S03]  /*1f20*/  LEA.HI.SX32 R0, R0, R0, 0x1b ;  /* 0x0000000000007211 */ /* 0x000fc600078fdaff */
[----:B------:R-:W-:Y:S04]  /*1f30*/  STS [R56+0x280], R11 ;  /* 0x0002800b38007388 */ /* 0x000fe80000000800 */
[----:B------:R0:W-:Y:S04]  /*1f40*/  STS [R55+0x300], R10 ;  /* 0x0003000a37007388 */ /* 0x0001e80000000800 */
        /* <DEDUP_REMOVED lines=28> */
[----:B0-----:R-:W-:Y:S01]  /*2110*/  CS2R R10, SRZ ;  /* 0x00000000000a7805 */ /* 0x001fe2000001ff00 */
[----:B------:R-:W-:-:S04]  /*2120*/  IMAD.MOV.U32 R9, RZ, RZ, RZ ;  /* 0x000000ffff097224 */ /* 0x000fc800078e00ff */
[----:B------:R-:W5:Y:S01]  /*2130*/  @!P6 LDG.E R5, desc[UR6][R2.64+0x80] ;  /* 0x000080060205e981 */ /* 0x000f62000c1e1900 */
[----:B------:R-:W-:Y:S02]  /*2140*/  ISETP.NE.AND P6, PT, R24, RZ, PT ;  /* 0x000000ff1800720c */ /* 0x000fe40003fc5270 */
[----:B-1----:R-:W-:Y:S02]  /*2150*/  CS2R R12, SRZ ;  /* 0x00000000000c7805 */ /* 0x002fe4000001ff00 */
[----:B--2---:R-:W-:Y:S02]  /*2160*/  CS2R R14, SRZ ;  /* 0x00000000000e7805 */ /* 0x004fe4000001ff00 */
[----:B---3--:R-:W-:Y:S01]  /*2170*/  CS2R R16, SRZ ;  /* 0x0000000000107805 */ /* 0x008fe2000001ff00 */
[----:B------:R-:W2:Y:S01]  /*2180*/  @!P4 LDG.E R4, desc[UR6][R2.64] ;  /* 0x000000060204c981 */ /* 0x000ea2000c1e1900 */
[----:B------:R-:W-:Y:S01]  /*2190*/  HFMA2.MMA R20, -RZ, RZ, 0, 0 ;  /* 0x00000000ff147435 */ /* 0x000fe200000001ff */
[----:B----4-:R-:W-:Y:S01]  /*21a0*/  CS2R R18, SRZ ;  /* 0x0000000000127805 */ /* 0x010fe2000001ff00 */
[----:B-----5:R-:W-:Y:S01]  /*21b0*/  IMAD.MOV.U32 R21, RZ, RZ, RZ ;  /* 0x000000ffff157224 */ /* 0x020fe200078e00ff */
[----:B------:R-:W3:Y:S04]  /*21c0*/  @!P1 LDG.E R22, desc[UR6][R2.64+0x700] ;  /* 0x0007000602169981 */ /* 0x000ee8000c1e1900 */
[----:B------:R-:W4:Y:S04]  /*21d0*/  @!P5 LDG.E R17, desc[UR6][R2.64+0x580] ;  /* 0x000580060211d981 */ /* 0x000f28000c1e1900 */
[----:B------:R-:W5:Y:S01]  /*21e0*/  @!P6 LDG.E R10, desc[UR6][R2.64+0x100] ;  /* 0x00010006020ae981 */ /* 0x000f62000c1e1900 */
[----:B------:R-:W-:-:S03]  /*21f0*/  ISETP.NE.AND P6, PT, R26, RZ, PT ;  /* 0x000000ff1a00720c */ /* 0x000fc60003fc5270 */
[----:B------:R-:W3:Y:S04]  /*2200*/  @!P3 LDG.E R20, desc[UR6][R2.64+0x600] ;  /* 0x000600060214b981 */ /* 0x000ee8000c1e1900 */
[----:B------:R-:W3:Y:S04]  /*2210*/  @!P2 LDG.E R19, desc[UR6][R2.64+0x680] ;  /* 0x000680060213a981 */ /* 0x000ee8000c1e1900 */
[----:B------:R-:W3:Y:S04]  /*2220*/  @!P0 LDG.E R21, desc[UR6][R2.64+0x780] ;  /* 0x0007800602158981 */ /* 0x000ee8000c1e1900 */
[----:B------:R-:W4:Y:S01]  /*2230*/  @!P6 LDG.E R9, desc[UR6][R2.64+0x180] ;  /* 0x000180060209e981 */ /* 0x000f22000c1e1900 */
[----:B------:R-:W-:-:S13]  /*2240*/  ISETP.NE.AND P6, PT, R28, RZ, PT ;  /* 0x000000ff1c00720c */ /* 0x000fda0003fc5270 */
[----:B------:R-:W3:Y:S01]  /*2250*/  @!P6 LDG.E R12, desc[UR6][R2.64+0x200] ;  /* 0x00020006020ce981 */ /* 0x000ee2000c1e1900 */
        /* <DEDUP_REMOVED lines=12> */
[----:B------:R-:W-:-:S04]  /*2320*/  LOP3.LUT R63, R63, 0xfffffffd, RZ, 0xc0, !PT ;  /* 0xfffffffd3f3f7812 */ /* 0x000fc800078ec0ff */
[----:B------:R-:W-:Y:S01]  /*2330*/  @P5 LOP3.LUT R63, R63, 0x2, RZ, 0xfc, !PT ;  /* 0x000000023f3f5812 */ /* 0x000fe200078efcff */
[----:B------:R-:W-:Y:S01]  /*2340*/  BSSY B0, `(.L_x_109) ;  /* 0x0000046000007945 */ /* 0x000fe20003800000 */
[----:B--2---:R-:W-:Y:S04]  /*2350*/  STS [R61], R4 ;  /* 0x000000043d007388 */ /* 0x004fe80000000800 */
[----:B------:R-:W-:Y:S04]  /*2360*/  STS [R60+0x80], R5 ;  /* 0x000080053c007388 */ /* 0x000fe80000000800 */
[----:B-----5:R-:W-:Y:S04]  /*2370*/  STS [R59+0x100], R10 ;  /* 0x0001000a3b007388 */ /* 0x020fe80000000800 */
[----:B----4-:R-:W-:Y:S04]  /*2380*/  STS [R58+0x180], R9 ;  /* 0x000180093a007388 */ /* 0x010fe80000000800 */
[----:B---3--:R-:W-:Y:S04]  /*2390*/  STS [R57+0x200], R12 ;  /* 0x0002000c39007388 */ /* 0x008fe80000000800 */
        /* <DEDUP_REMOVED lines=12> */
[----:B------:R-:W0:Y:S04]  /*2460*/  LDS R44, [R45] ;  /* 0x000000002d2c7984 */ /* 0x000e280000000800 */
[----:B------:R-:W1:Y:S04]  /*2470*/  LDS R24, [R45+0x4] ;  /* 0x000004002d187984 */ /* 0x000e680000000800 */
[----:B------:R2:W3:Y:S04]  /*2480*/  LDS R38, [R45+0x8] ;  /* 0x000008002d267984 */ /* 0x0004e80000000800 */
[----:B------:R2:W4:Y:S04]  /*2490*/  LDS R86, [R45+0xc] ;  /* 0x00000c002d567984 */ /* 0x0005280000000800 */
[----:B------:R2:W0:Y:S04]  /*24a0*/  LDS R36, [R45+0x10] ;  /* 0x000010002d247984 */ /* 0x0004280000000800 */
[----:B------:R2:W0:Y:S04]  /*24b0*/  LDS R16, [R45+0x14] ;  /* 0x000014002d107984 */ /* 0x0004280000000800 */
[----:B------:R2:W1:Y:S04]  /*24c0*/  LDS R34, [R45+0x18] ;  /* 0x000018002d227984 */ /* 0x0004680000000800 */
[----:B------:R2:W1:Y:S04]  /*24d0*/  LDS R14, [R45+0x1c] ;  /* 0x00001c002d0e7984 */ /* 0x0004680000000800 */
[----:B------:R2:W2:Y:S04]  /*24e0*/  LDS R32, [R45+0x20] ;  /* 0x000020002d207984 */ /* 0x0004a80000000800 */
[----:B------:R0:W2:Y:S04]  /*24f0*/  LDS R12, [R45+0x24] ;  /* 0x000024002d0c7984 */ /* 0x0000a80000000800 */
[----:B------:R0:W2:Y:S04]  /*2500*/  LDS R30, [R45+0x28] ;  /* 0x000028002d1e7984 */ /* 0x0000a80000000800 */
[----:B------:R0:W2:Y:S04]  /*2510*/  LDS R4, [R45+0x2c] ;  /* 0x00002c002d047984 */ /* 0x0000a80000000800 */
[----:B------:R0:W2:Y:S04]  /*2520*/  LDS R28, [R45+0x30] ;  /* 0x000030002d1c7984 */ /* 0x0000a80000000800 */
[----:B------:R0:W2:Y:S04]  /*2530*/  LDS R2, [R45+0x34] ;  /* 0x000034002d027984 */ /* 0x0000a80000000800 */
[----:B------:R1:W2:Y:S04]  /*2540*/  LDS R26, [R45+0x38] ;  /* 0x000038002d1a7984 */ /* 0x0002a80000000800 */
[----:B------:R1:W2:Y:S01]  /*2550*/  LDS R10, [R45+0x3c] ;  /* 0x00003c002d0a7984 */ /* 0x0002a20000000800 */
[----:B0-----:R-:W-:-:S05]  /*2560*/  FADD.FTZ R44, R44, R153 ;  /* 0x000000992c2c7221 */ /* 0x001fca0000010000 */
[----:B------:R-:W-:-:S04]  /*2570*/  FSETP.GTU.FTZ.AND P5, PT, R44, 20, PT ;  /* 0x41a000002c00780b */ /* 0x000fc80003fbc000 */
[----:B------:R-:W-:Y:S01]  /*2580*/  ISETP.EQ.OR P5, PT, RZ, UR5, P5 ;  /* 0x00000005ff007c0c */ /* 0x000fe2000afa2670 */
[----:B-1----:R-:W-:-:S12]  /*2590*/  FADD.FTZ R39, R24, R153 ;  /* 0x0000009918277221 */ /* 0x002fd80000010000 */
[----:B---34-:R-:W-:Y:S05]  /*25a0*/  @P5 BRA `(.L_x_110) ;  /* 0x00000000007c5947 */ /* 0x018fea0003800000 */
        /* <DEDUP_REMOVED lines=31> */
.L_x_110:
[----:B------:R-:W-:Y:S05]  /*27a0*/  BSYNC B0 ;  /* 0x0000000000007941 */ /* 0x000fea0003800000 */
.L_x_109:
        /* <DEDUP_REMOVED lines=36> */
.L_x_112:
[----:B------:R-:W-:Y:S05]  /*29f0*/  BSYNC B0 ;  /* 0x0000000000007941 */ /* 0x000fea0003800000 */
.L_x_111:
        /* <DEDUP_REMOVED lines=36> */
.L_x_114:
[----:B------:R-:W-:Y:S05]  /*2c40*/  BSYNC B0 ;  /* 0x0000000000007941 */ /* 0x000fea0003800000 */
.L_x_113:
        /* <DEDUP_REMOVED lines=36> */
.L_x_116:
[----:B------:R-:W-:Y:S05]  /*2e90*/  BSYNC B0 ;  /* 0x0000000000007941 */ /* 0x000fea0003800000 */
.L_x_115:
        /* <DEDUP_REMOVED lines=36> */
.L_x_118:
[----:B------:R-:W-:Y:S05]  /*30e0*/  BSYNC B0 ;  /* 0x0000000000007941 */ /* 0x000fea0003800000 */
.L_x_117:
        /* <DEDUP_REMOVED lines=36> */
.L_x_120:
[----:B------:R-:W-:Y:S05]  /*3330*/  BSYNC B0 ;  /* 0x0000000000007941 */ /* 0x000fea0003800000 */
.L_x_119:
        /* <DEDUP_REMOVED lines=36> */
.L_x_122:
[----:B------:R-:W-:Y:S05]  /*3580*/  BSYNC B0 ;  /* 0x0000000000007941 */ /* 0x000fea0003800000 */
.L_x_121:
[----:B------:R-:W-:Y:S01]  /*3590*/  FSETP.GTU.FTZ.AND P5, PT, R33, 20, PT ;  /* 0x41a000002100780b */ /* 0x000fe20003fbc000 */
[----:B------:R-:W-:Y:S01]  /*35a0*/  BSSY B0, `(.L_x_123) ;  /* 0x0000023000007945 */ /* 0x000fe20003800000 */
[----:B--2---:R-:W-:Y:S02]  /*35b0*/  FADD.FTZ R32, R32, R153 ;  /* 0x0000009920207221 */ /* 0x004fe40000010000 */
        /* <DEDUP_REMOVED lines=33> */
.L_x_124:
[----:B------:R-:W-:Y:S05]  /*37d0*/  BSYNC B0 ;  /* 0x0000000000007941 */ /* 0x000fea0003800000 */
.L_x_123:
        /* <DEDUP_REMOVED lines=36> */
.L_x_126:
[----:B------:R-:W-:Y:S05]  /*3a20*/  BSYNC B0 ;  /* 0x0000000000007941 */ /* 0x000fea0003800000 */
.L_x_125:
        /* <DEDUP_REMOVED lines=36> */
.L_x_128:
[----:B------:R-:W-:Y:S05]  /*3c70*/  BSYNC B0 ;  /* 0x0000000000007941 */ /* 0x000fea0003800000 */
.L_x_127:
        /* <DEDUP_REMOVED lines=36> */
.L_x_130:
[----:B------:R-:W-:Y:S05]  /*3ec0*/  BSYNC B0 ;  /* 0x0000000000007941 */ /* 0x000fea0003800000 */
.L_x_129:
        /* <DEDUP_REMOVED lines=36> */
.L_x_132:
[----:B------:R-:W-:Y:S05]  /*4110*/  BSYNC B0 ;  /* 0x0000000000007941 */ /* 0x000fea0003800000 */
.L_x_131:
        /* <DEDUP_REMOVED lines=36> */
.L_x_134:
[----:B------:R-:W-:Y:S05]  /*4360*/  BSYNC B0 ;  /* 0x0000000000007941 */ /* 0x000fea0003800000 */
.L_x_133:
[----:B------:R-:W-:Y:S01]  /*4370*/  FSETP.GTU.FTZ.AND P5, PT, R27, 20, PT ;  /* 0x41a000001b00780b */ /* 0x000fe20003fbc000 */
[----:B------:R-:W-:Y:S01]  /*4380*/  IMAD.MOV.U32 R2, RZ, RZ, R158 ;  /* 0x000000ffff027224 */ /* 0x000fe200078e009e */
[----:B------:R-:W-:Y:S01]  /*4390*/  MOV R3, R157 ;  /* 0x0000009d00037202 */ /* 0x000fe20000000f00 */
[----:B------:R-:W-:Y:S01]  /*43a0*/  BSSY B0, `(.L_x_135) ;  /* 0x0000025000007945 */ /* 0x000fe20003800000 */
[----:B------:R-:W-:Y:S01]  /*43b0*/  ISETP.EQ.OR P5, PT, RZ, UR5, P5 ;  /* 0x00000005ff007c0c */ /* 0x000fe2000afa2670 */
[----:B------:R-:W-:Y:S01]  /*43c0*/  FADD.FTZ R26, R26, R153 ;  /* 0x000000991a1a7221 */ /* 0x000fe20000010000 */
[----:B------:R-:W-:Y:S02]  /*43d0*/  IMAD.MOV.U32 R161, RZ, RZ, R159 ;  /* 0x000000ffffa17224 */ /* 0x000fe400078e009f */
[----:B------:R-:W-:-:S09]  /*43e0*/  IMAD.WIDE R2, R64, 0x4, R2 ;  /* 0x0000000440027825 */ /* 0x000fd200078e0202 */
        /* <DEDUP_REMOVED lines=32> */
.L_x_136:
[----:B------:R-:W-:Y:S05]  /*45f0*/  BSYNC B0 ;  /* 0x0000000000007941 */ /* 0x000fea0003800000 */
.L_x_135:
[----:B------:R-:W-:Y:S01]  /*4600*/  FSETP.GTU.FTZ.AND P5, PT, R26, 20, PT ;  /* 0x41a000001a00780b */ /* 0x000fe20003fbc000 */
[----:B------:R-:W-:Y:S01]  /*4610*/  IMAD.WIDE R4, R64, 0x4, R160 ;  /* 0x0000000440047825 */ /* 0x000fe200078e02a0 */
[----:B------:R-:W-:Y:S03]  /*4620*/  BSSY B0, `(.L_x_137) ;  /* 0x0000026000007945 */ /* 0x000fe60003800000 */
[----:B------:R-:W-:Y:S01]  /*4630*/  FADD.FTZ R25, R10, R153 ;  /* 0x000000990a197221 */ /* 0x000fe20000010000 */
[----:B------:R-:W-:Y:S01]  /*4640*/  ISETP.EQ.OR P5, PT, RZ, UR5, P5 ;  /* 0x00000005ff007c0c */ /* 0x000fe2000afa2670 */
[----:B------:R-:W-:Y:S01]  /*4650*/  IMAD.MOV.U32 R158, RZ, RZ, R2 ;  /* 0x000000ffff9e7224 */ /* 0x000fe200078e0002 */
[----:B------:R-:W-:Y:S01]  /*4660*/  MOV R160, R4 ;  /* 0x0000000400a07202 */ /* 0x000fe20000000f00 */
[----:B------:R-:W-:-:S10]  /*4670*/  IMAD.MOV.U32 R157, RZ, RZ, R3 ;  /* 0x000000ffff9d7224 */ /* 0x000fd400078e0003 */
        /* <DEDUP_REMOVED lines=32> */
.L_x_138:
[----:B------:R-:W-:Y:S05]  /*4880*/  BSYNC B0 ;  /* 0x0000000000007941 */ /* 0x000fea0003800000 */
.L_x_137:
        /* <DEDUP_REMOVED lines=42> */
.L_x_140:
[----:B------:R-:W-:Y:S05]  /*4b30*/  BSYNC B0 ;  /* 0x0000000000007941 */ /* 0x000fea0003800000 */
.L_x_139:
        /* <DEDUP_REMOVED lines=43> */
.L_x_151:
        /* <DEDUP_REMOVED lines=12> */
[----:B------:R-:W-:Y:S01]  /*4eb0*/  CS2R R106, SRZ ;  /* 0x00000000006a7805 */ /* 0x000fe2000001ff00 */
[----:B------:R-:W-:Y:S01]  /*4ec0*/  IMAD R95, R93, UR8, RZ ;  /* 0x000000085d5f7c24 */ /* 0x000fe2000f8e02ff */
[----:B------:R-:W-:Y:S01]  /*4ed0*/  P2R R98, PR, RZ, 0x8 ;  /* 0x00000008ff627803 */ /* 0x000fe20000000000 */
[----:B------:R-:W-:Y:S01]  /*4ee0*/  IMAD.IADD R41, R43, 0x1, R41 ;  /* 0x000000012b297824 */ /* 0x000fe200078e0229 */
[----:B------:R-:W-:Y:S01]  /*4ef0*/  LOP3.LUT P3, RZ, R63, 0x100, RZ, 0xc0, !PT ;  /* 0x000001003fff7812 */ /* 0x000fe2000786c0ff */
[----:B------:R-:W-:Y:S01]  /*4f00*/  IMAD R43, R93, UR12, RZ ;  /* 0x0000000c5d2b7c24 */ /* 0x000fe2000f8e02ff */
[----:B------:R-:W-:Y:S01]  /*4f10*/  P2R R101, PR, RZ, 0x4 ;  /* 0x00000004ff657803 */ /* 0x000fe20000000000 */
        /* <DEDUP_REMOVED lines=11> */
[----:B------:R-:W-:Y:S02]  /*4fd0*/  LEA.HI.X R43, R86, R71, R43, 0x2, P5 ;  /* 0x00000047562b7211 */ /* 0x000fe400028f142b */
[----:B------:R-:W-:Y:S01]  /*4fe0*/  CS2R R110, SRZ ;  /* 0x00000000006e7805 */ /* 0x000fe2000001ff00 */
[----:B------:R-:W0:Y:S01]  /*4ff0*/  LDC.64 R86, c[0x0][0x300] ;  /* 0x0000c000ff567b82 */ /* 0x000e220000000a00 */
[----:B------:R-:W-:Y:S01]  /*5000*/  P2R R96, PR, RZ, 0x8 ;  /* 0x00000008ff607803 */ /* 0x000fe20000000000 */
[----:B------:R-:W2:Y:S01]  /*5010*/  @!P4 LDG.E R102, desc[UR6][R40.64] ;  /* 0x000000062866c981 */ /* 0x000ea2000c1e1900 */
[----:B------:R-:W-:Y:S02]  /*5020*/  LOP3.LUT P3, RZ, R63, 0x400, RZ, 0xc0, !PT ;  /* 0x000004003fff7812 */ /* 0x000fe4000786c0ff */
[----:B------:R-:W-:-:S02]  /*5030*/  CS2R R112, SRZ ;  /* 0x0000000000707805 */ /* 0x000fc4000001ff00 */
[----:B------:R-:W-:Y:S02]  /*5040*/  IADD3 R89, R89, R95, RZ ;  /* 0x0000005f59597210 */ /* 0x000fe40007ffe0ff */
[----:B------:R-:W-:Y:S02]  /*5050*/  CS2R R114, SRZ ;  /* 0x0000000000727805 */ /* 0x000fe4000001ff00 */
[----:B------:R-:W-:Y:S01]  /*5060*/  P2R R94, PR, RZ, 0x8 ;  /* 0x00000008ff5e7803 */ /* 0x000fe20000000000 */
[----:B------:R-:W-:Y:S01]  /*5070*/  IMAD.MOV.U32 R116, RZ, RZ, RZ ;  /* 0x000000ffff747224 */ /* 0x000fe200078e00ff */
[C---:B------:R-:W-:Y:S02]  /*5080*/  LOP3.LUT P3, RZ, R63.reuse, 0x800, RZ, 0xc0, !PT ;  /* 0x000008003fff7812 */ /* 0x040fe4000786c0ff */
[----:B------:R-:W-:Y:S02]  /*5090*/  LOP3.LUT P2, RZ, R63, 0x20, RZ, 0xc0, !PT ;  /* 0x000000203fff7812 */ /* 0x000fe4000784c0ff */
[----:B------:R-:W-:-:S02]  /*50a0*/  P2R R117, PR, RZ, 0x2 ;  /* 0x00000002ff757803 */ /* 0x000fc40000000000 */
[C---:B------:R-:W-:Y:S02]  /*50b0*/  LOP3.LUT P1, RZ, R63.reuse, 0x10, RZ, 0xc0, !PT ;  /* 0x000000103fff7812 */ /* 0x040fe4000782c0ff */
[----:B------:R-:W-:Y:S02]  /*50c0*/  P2R R118, PR, RZ, 0x1 ;  /* 0x00000001ff767803 */ /* 0x000fe40000000000 */
[C---:B------:R-:W-:Y:S02]  /*50d0*/  LOP3.LUT P0, RZ, R63.reuse, 0x8, RZ, 0xc0, !PT ;  /* 0x000000083fff7812 */ /* 0x040fe4000780c0ff */
[C---:B------:R-:W-:Y:S02]  /*50e0*/  LOP3.LUT P6, RZ, R63.reuse, 0x2, RZ, 0xc0, !PT ;  /* 0x000000023fff7812 */ /* 0x040fe400078cc0ff */
[C---:B0-----:R-:W-:Y:S01]  /*50f0*/  LEA R86, P5, R88.reuse, R86, 0x2 ;  /* 0x0000005658567211 */ /* 0x041fe200078a10ff */
[----:B------:R-:W3:Y:S03]  /*5100*/  @!P2 LDG.E R107, desc[UR6][R40.64+0x380] ;  /* 0x00038006286ba981 */ /* 0x000ee6000c1e1900 */
[----:B------:R-:W-:Y:S01]  /*5110*/  LEA.HI.X R87, R88, R87, R89, 0x2, P5 ;  /* 0x0000005758577211 */ /* 0x000fe200028f1459 */
[----:B------:R-:W-:Y:S01]  /*5120*/  IMAD.MOV.U32 R89, RZ, RZ, RZ ;  /* 0x000000ffff597224 */ /* 0x000fe200078e00ff */
[----:B------:R-:W-:Y:S01]  /*5130*/  LOP3.LUT P5, RZ, R63, 0x4, RZ, 0xc0, !PT ;  /* 0x000000043fff7812 */ /* 0x000fe200078ac0ff */
[----:B------:R-:W4:Y:S04]  /*5140*/  @!P1 LDG.E R110, desc[UR6][R40.64+0x400] ;  /* 0x00040006286e9981 */ /* 0x000f28000c1e1900 */
[----:B------:R-:W5:Y:S01]  /*5150*/  @!P3 LDG.E R89, desc[UR6][R40.64+0x80] ;  /* 0x000080062859b981 */ /* 0x000f62000c1e1900 */
[----:B------:R-:W-:-:S02]  /*5160*/  ISETP.NE.AND P3, PT, R94, RZ, PT ;  /* 0x000000ff5e00720c */ /* 0x000fc40003f65270 */
[----:B------:R-:W-:Y:S01]  /*5170*/  ISETP.NE.AND P2, PT, R101, RZ, PT ;  /* 0x000000ff6500720c */ /* 0x000fe20003f45270 */
[----:B------:R-:W4:Y:S04]  /*5180*/  @!P0 LDG.E R109, desc[UR6][R40.64+0x480] ;  /* 0x00048006286d8981 */ /* 0x000f28000c1e1900 */
[----:B------:R-:W4:Y:S04]  /*5190*/  @!P5 LDG.E R112, desc[UR6][R40.64+0x500] ;  /* 0x000500062870d981 */ /* 0x000f28000c1e1900 */
[----:B------:R-:W4:Y:S04]  /*51a0*/  @!P6 LDG.E R111, desc[UR6][R40.64+0x580] ;  /* 0x00058006286fe981 */ /* 0x000f28000c1e1900 */
[----:B------:R-:W3:Y:S01]  /*51b0*/  @!P3 LDG.E R104, desc[UR6][R40.64+0x100] ;  /* 0x000100062868b981 */ /* 0x000ee2000c1e1900 */
[----:B------:R-:W-:-:S02]  /*51c0*/  ISETP.NE.AND P3, PT, R96, RZ, PT ;  /* 0x000000ff6000720c */ /* 0x000fc40003f65270 */
[----:B------:R-:W-:Y:S01]  /*51d0*/  ISETP.NE.AND P1, PT, R117, RZ, PT ;  /* 0x000000ff7500720c */ /* 0x000fe20003f25270 */
[----:B------:R-:W4:Y:S04]  /*51e0*/  @!P2 LDG.E R113, desc[UR6][R40.64+0x680] ;  /* 0x000680062871a981 */ /* 0x000f28000c1e1900 */
[----:B------:R-:W4:Y:S06]  /*51f0*/  LDG.E R86, desc[UR6][R86.64] ;  /* 0x0000000656567981 */ /* 0x000f2c000c1e1900 */
[----:B------:R-:W4:Y:S01]  /*5200*/  @!P3 LDG.E R103, desc[UR6][R40.64+0x180] ;  /* 0x000180062867b981 */ /* 0x000f22000c1e1900 */
[----:B------:R-:W-:-:S02]  /*5210*/  ISETP.NE.AND P3, PT, R97, RZ, PT ;  /* 0x000000ff6100720c */ /* 0x000fc40003f65270 */
[----:B------:R-:W-:Y:S01]  /*5220*/  ISETP.NE.AND P0, PT, R118, RZ, PT ;  /* 0x000000ff7600720c */ /* 0x000fe20003f05270 */
[----:B------:R-:W4:Y:S10]  /*5230*/  @!P1 LDG.E R116, desc[UR6][R40.64+0x700] ;  /* 0x0007000628749981 */ /* 0x000f34000c1e1900 */
[----:B------:R-:W4:Y:S01]  /*5240*/  @!P3 LDG.E R106, desc[UR6][R40.64+0x200] ;  /* 0x00020006286ab981 */ /* 0x000f22000c1e1900 */
[----:B------:R-:W-:-:S03]  /*5250*/  ISETP.NE.AND P3, PT, R98, RZ, PT ;  /* 0x000000ff6200720c */ /* 0x000fc60003f65270 */
[----:B------:R-:W4:Y:S10]  /*5260*/  @!P0 LDG.E R115, desc[UR6][R40.64+0x780] ;  /* 0x0007800628738981 */ /* 0x000f34000c1e1900 */
[----:B------:R-:W4:Y:S01]  /*5270*/  @!P3 LDG.E R105, desc[UR6][R40.64+0x280] ;  /* 0x000280062869b981 */ /* 0x000f22000c1e1900 */
[----:B------:R-:W-:-:S13]  /*5280*/  ISETP.NE.AND P3, PT, R99, RZ, PT ;  /* 0x000000ff6300720c */ /* 0x000fda0003f65270 */
[----:B------:R-:W4:Y:S01]  /*5290*/  @!P3 LDG.E R108, desc[UR6][R40.64+0x300] ;  /* 0x00030006286cb981 */ /* 0x000f22000c1e1900 */
[----:B------:R-:W-:-:S13]  /*52a0*/  ISETP.NE.AND P3, PT, R100, RZ, PT ;  /* 0x000000ff6400720c */ /* 0x000fda0003f65270 */
[----:B------:R0:W4:Y:S01]  /*52b0*/  @!P3 LDG.E R114, desc[UR6][R40.64+0x600] ;  /* 0x000600062872b981 */ /* 0x000122000c1e1900 */
[----:B------:R-:W0:Y:S02]  /*52c0*/  S2R R156, SR_TID.X ;  /* 0x00000000009c7919 */ /* 0x000e240000002100 */
[----:B0-----:R-:W-:Y:S01]  /*52d0*/  SHF.L.U32 R41, R156, 0x4, RZ ;  /* 0x000000049c297819 */ /* 0x001fe200000006ff */
[----:B--2---:R-:W-:Y:S04]  /*52e0*/  STS [R61], R102 ;  /* 0x000000663d007388 */ /* 0x004fe80000000800 */
[----:B-----5:R-:W-:Y:S04]  /*52f0*/  STS [R60+0x80], R89 ;  /* 0x000080593c007388 */ /* 0x020fe80000000800 */
[----:B---3--:R-:W-:Y:S04]  /*5300*/  STS [R59+0x100], R104 ;  /* 0x000100683b007388 */ /* 0x008fe80000000800 */
[----:B----4-:R-:W-:Y:S04]  /*5310*/  STS [R58+0x180], R103 ;  /* 0x000180673a007388 */ /* 0x010fe80000000800 */
        /* <DEDUP_REMOVED lines=111> */
[C---:B------:R-:W-:Y:S01]  /*5a10*/  FMUL.FTZ R48, R40.reuse, R29 ;  /* 0x0000001d28307220 */ /* 0x040fe20000410000 */
[----:B------:R-:W-:Y:S02]  /*5a20*/  P2R R98, PR, RZ, 0x40 ;  /* 0x00000040ff627803 */ /* 0x000fe40000000000 */
[----:B------:R-:W-:Y:S02]  /*5a30*/  IADD3 R49, R41, 0xb, RZ ;  /* 0x0000000b29317810 */ /* 0x000fe40007ffe0ff */
[----:B------:R-:W-:Y:S01]  /*5a40*/  LOP3.LUT P6, RZ, R63, 0x8, RZ, 0xc0, !PT ;  /* 0x000000083fff7812 */ /* 0x000fe200078cc0ff */
[----:B------:R-:W2:Y:S01]  /*5a50*/  MUFU.EX2 R48, R48 ;  /* 0x0000003000307308 */ /* 0x000ea20000000800 */
[----:B------:R-:W-:Y:S01]  /*5a60*/  ISETP.GE.U32.AND P5, PT, R49, R64, PT ;  /* 0x000000403100720c */ /* 0x000fe20003fa6070 */
[----:B------:R-:W-:Y:S01]  /*5a70*/  FMUL.FTZ R49, R40, R28 ;  /* 0x0000001c28317220 */ /* 0x000fe20000410000 */
[----:B------:R-:W-:-:S02]  /*5a80*/  P2R R99, PR, RZ, 0x40 ;  /* 0x00000040ff637803 */ /* 0x000fc40000000000 */
[----:B------:R-:W-:-:S03]  /*5a90*/  LOP3.LUT P6, RZ, R63, 0x10, RZ, 0xc0, !PT ;  /* 0x000000103fff7812 */ /* 0x000fc600078cc0ff */
[----:B------:R-:W3:Y:S01]  /*5aa0*/  MUFU.EX2 R49, R49 ;  /* 0x0000003100317308 */ /* 0x000ee20000000800 */
[----:B------:R-:W-:Y:S02]  /*5ab0*/  P2R R95, PR, RZ, 0x40 ;  /* 0x00000040ff5f7803 */ /* 0x000fe40000000000 */
[----:B------:R-:W-:Y:S01]  /*5ac0*/  LOP3.LUT P6, RZ, R63, 0x20, RZ, 0xc0, !PT ;  /* 0x000000203fff7812 */ /* 0x000fe200078cc0ff */
[----:B-1----:R-:W-:-:S03]  /*5ad0*/  FMUL.FTZ R47, R4, R47 ;  /* 0x0000002f042f7220 */ /* 0x002fc60000410000 */
[----:B------:R-:W-:Y:S02]  /*5ae0*/  P2R R88, PR, RZ, 0x40 ;  /* 0x00000040ff587803 */ /* 0x000fe40000000000 */
[----:B------:R-:W-:Y:S02]  /*5af0*/  LOP3.LUT P6, RZ, R63, 0x40, RZ, 0xc0, !PT ;  /* 0x000000403fff7812 */ /* 0x000fe400078cc0ff */
[----:B------:R-:W-:Y:S01]  /*5b00*/  FSEL R135, R47, RZ, !P5 ;  /* 0x000000ff2f877208 */ /* 0x000fe20006800000 */
[----:B------:R-:W-:Y:S01]  /*5b10*/  VIADD R47, R41, 0xc ;  /* 0x0000000c292f7836 */ /* 0x000fe20000000000 */
[----:B--2---:R-:W-:Y:S02]  /*5b20*/  FSEL R134, R48, 1, !P5 ;  /* 0x3f80000030867808 */ /* 0x004fe40006800000 */
[----:B------:R-:W-:Y:S02]  /*5b30*/  P2R R94, PR, RZ, 0x40 ;  /* 0x00000040ff5e7803 */ /* 0x000fe40000000000 */
[----:B------:R-:W-:-:S02]  /*5b40*/  ISETP.GE.U32.AND P5, PT, R47, R64, PT ;  /* 0x000000402f00720c */ /* 0x000fc40003fa6070 */
[----:B------:R-:W-:Y:S01]  /*5b50*/  LOP3.LUT P6, RZ, R63, 0x80, RZ, 0xc0, !PT ;  /* 0x000000803fff7812 */ /* 0x000fe200078cc0ff */
[----:B0-----:R-:W-:Y:S01]  /*5b60*/  FMUL.FTZ R46, R149, R46 ;  /* 0x0000002e952e7220 */ /* 0x001fe20000410000 */
[----:B------:R-:W-:Y:S01]  /*5b70*/  FMUL.FTZ R48, R40, R27 ;  /* 0x0000001b28307220 */ /* 0x000fe20000410000 */
[----:B------:R-:W-:Y:S01]  /*5b80*/  VIADD R47, R41, 0xd ;  /* 0x0000000d292f7836 */ /* 0x000fe20000000000 */
[----:B------:R-:W-:Y:S02]  /*5b90*/  P2R R96, PR, RZ, 0x40 ;  /* 0x00000040ff607803 */ /* 0x000fe40000000000 */
[----:B------:R-:W-:Y:S02]  /*5ba0*/  FSEL R137, R46, RZ, !P5 ;  /* 0x000000ff2e897208 */ /* 0x000fe40006800000 */
[----:B------:R-:W0:Y:S01]  /*5bb0*/  LDS R46, [R45+0x34] ;  /* 0x000034002d2e7984 */ /* 0x000e220000000800 */
[----:B------:R-:W-:Y:S02]  /*5bc0*/  LOP3.LUT P6, RZ, R63, 0x100, RZ, 0xc0, !PT ;  /* 0x000001003fff7812 */ /* 0x000fe400078cc0ff */
[----:B---3--:R-:W-:Y:S01]  /*5bd0*/  FSEL R136, R49, 1, !P5 ;  /* 0x3f80000031887808 */ /* 0x008fe20006800000 */
[----:B------:R-:W1:Y:S01]  /*5be0*/  MUFU.EX2 R48, R48 ;  /* 0x0000003000307308 */ /* 0x000e620000000800 */
[----:B------:R-:W-:-:S02]  /*5bf0*/  ISETP.GE.U32.AND P5, PT, R47, R64, PT ;  /* 0x000000402f00720c */ /* 0x000fc40003fa6070 */
[----:B------:R-:W-:Y:S01]  /*5c00*/  P2R R97, PR, RZ, 0x40 ;  /* 0x00000040ff617803 */ /* 0x000fe20000000000 */
[----:B------:R-:W2:Y:S01]  /*5c10*/  LDS R47, [R45+0x38] ;  /* 0x000038002d2f7984 */ /* 0x000ea20000000800 */
[----:B------:R-:W-:-:S04]  /*5c20*/  LOP3.LUT P6, RZ, R63, 0x200, RZ, 0xc0, !PT ;  /* 0x000002003fff7812 */ /* 0x000fc800078cc0ff */
[----:B------:R-:W-:Y:S02]  /*5c30*/  P2R R100, PR, RZ, 0x40 ;  /* 0x00000040ff647803 */ /* 0x000fe40000000000 */
[----:B------:R-:W-:-:S04]  /*5c40*/  LOP3.LUT P6, RZ, R63, 0x400, RZ, 0xc0, !PT ;  /* 0x000004003fff7812 */ /* 0x000fc800078cc0ff */
[----:B------:R-:W-:Y:S02]  /*5c50*/  P2R R101, PR, RZ, 0x40 ;  /* 0x00000040ff657803 */ /* 0x000fe40000000000 */
[----:B------:R-:W-:Y:S02]  /*5c60*/  LOP3.LUT P6, RZ, R63, 0x800, RZ, 0xc0, !PT ;  /* 0x000008003fff7812 */ /* 0x000fe400078cc0ff */
[----:B-1----:R-:W-:Y:S02]  /*5c70*/  FSEL R138, R48, 1, !P5 ;  /* 0x3f800000308a7808 */ /* 0x002fe40006800000 */
[----:B------:R-:W-:Y:S01]  /*5c80*/  CS2R R48, SRZ ;  /* 0x0000000000307805 */ /* 0x000fe2000001ff00 */
[----:B------:R-:W-:-:S08]  /*5c90*/  IMAD.MOV.U32 R50, RZ, RZ, RZ ;  /* 0x000000ffff327224 */ /* 0x000fd000078e00ff */
[----:B------:R-:W3:Y:S01]  /*5ca0*/  @!P6 LDG.E R49, desc[UR6][R42.64+0x80] ;  /* 0x000080062a31e981 */ /* 0x000ee2000c1e1900 */
[----:B------:R-:W-:Y:S02]  /*5cb0*/  ISETP.NE.AND P6, PT, R101, RZ, PT ;  /* 0x000000ff6500720c */ /* 0x000fe40003fc5270 */
[----:B------:R-:W-:Y:S01]  /*5cc0*/  IADD3 R41, R41, 0xe, RZ ;  /* 0x0000000e29297810 */ /* 0x000fe20007ffe0ff */
[----:B0-----:R-:W-:-:S05]  /*5cd0*/  FMUL.FTZ R46, R3, R46 ;  /* 0x0000002e032e7220 */ /* 0x001fca0000410000 */
[----:B------:R-:W-:-:S05]  /*5ce0*/  FSEL R139, R46, RZ, !P5 ;  /* 0x000000ff2e8b7208 */ /* 0x000fca0006800000 */
[----:B------:R-:W4:Y:S01]  /*5cf0*/  @!P6 LDG.E R50, desc[UR6][R42.64+0x100] ;  /* 0x000100062a32e981 */ /* 0x000f22000c1e1900 */
[----:B------:R-:W-:Y:S01]  /*5d00*/  ISETP.NE.AND P6, PT, R100, RZ, PT ;  /* 0x000000ff6400720c */ /* 0x000fe20003fc5270 */
[----:B--2---:R-:W-:Y:S01]  /*5d10*/  FMUL.FTZ R47, R150, R47 ;  /* 0x0000002f962f7220 */ /* 0x004fe20000410000 */
[----:B------:R-:W-:-:S04]  /*5d20*/  ISETP.GE.U32.AND P5, PT, R41, R64, PT ;  /* 0x000000402900720c */ /* 0x000fc80003fa6070 */
[----:B------:R-:W-:Y:S02]  /*5d30*/  FSEL R141, R47, RZ, !P5 ;  /* 0x000000ff2f8d7208 */ /* 0x000fe40006800000 */
[----:B------:R-:W-:-:S06]  /*5d40*/  CS2R R46, SRZ ;  /* 0x00000000002e7805 */ /* 0x000fcc000001ff00 */
[----:B------:R-:W2:Y:S01]  /*5d50*/  @!P6 LDG.E R47, desc[UR6][R42.64+0x180] ;  /* 0x000180062a2fe981 */ /* 0x000ea2000c1e1900 */
[----:B------:R-:W-:Y:S01]  /*5d60*/  ISETP.NE.AND P6, PT, R97, RZ, PT ;  /* 0x000000ff6100720c */ /* 0x000fe20003fc5270 */
[----:B------:R-:W-:Y:S01]  /*5d70*/  FMUL.FTZ R40, R40, R26 ;  /* 0x0000001a28287220 */ /* 0x000fe20000410000 */
[----:B------:R-:W-:Y:S01]  /*5d80*/  IMAD.MOV.U32 R45, RZ, RZ, RZ ;  /* 0x000000ffff2d7224 */ /* 0x000fe200078e00ff */
[----:B------:R-:W5:Y:S10]  /*5d90*/  @!P4 LDG.E R46, desc[UR6][R42.64] ;  /* 0x000000062a2ec981 */ /* 0x000f74000c1e1900 */
[----:B------:R-:W2:Y:S01]  /*5da0*/  @!P6 LDG.E R48, desc[UR6][R42.64+0x200] ;  /* 0x000200062a30e981 */ /* 0x000ea2000c1e1900 */
[----:B------:R-:W-:-:S02]  /*5db0*/  ISETP.NE.AND P6, PT, R96, RZ, PT ;  /* 0x000000ff6000720c */ /* 0x000fc40003fc5270 */
[----:B------:R-:W-:-:S11]  /*5dc0*/  CS2R R96, SRZ ;  /* 0x0000000000607805 */ /* 0x000fd6000001ff00 */
[----:B------:R-:W2:Y:S01]  /*5dd0*/  @!P6 LDG.E R97, desc[UR6][R42.64+0x280] ;  /* 0x000280062a61e981 */ /* 0x000ea2000c1e1900 */
[----:B------:R-:W-:-:S13]  /*5de0*/  ISETP.NE.AND P6, PT, R94, RZ, PT ;  /* 0x000000ff5e00720c */ /* 0x000fda0003fc5270 */
[----:B------:R-:W2:Y:S01]  /*5df0*/  @!P6 LDG.E R96, desc[UR6][R42.64+0x300] ;  /* 0x000300062a60e981 */ /* 0x000ea2000c1e1900 */
[----:B------:R-:W-:Y:S02]  /*5e00*/  ISETP.NE.AND P6, PT, R88, RZ, PT ;  /* 0x000000ff5800720c */ /* 0x000fe40003fc5270 */
[----:B------:R-:W-:Y:S01]  /*5e10*/  CS2R R88, SRZ ;  /* 0x0000000000587805 */ /* 0x000fe2000001ff00 */
[----:B------:R-:W0:Y:S10]  /*5e20*/  MUFU.EX2 R40, R40 ;  /* 0x0000002800287308 */ /* 0x000e340000000800 */
[----:B------:R-:W2:Y:S01]  /*5e30*/  @!P6 LDG.E R89, desc[UR6][R42.64+0x380] ;  /* 0x000380062a59e981 */ /* 0x000ea2000c1e1900 */
[----:B------:R-:W-:-:S02]  /*5e40*/  ISETP.NE.AND P6, PT, R95, RZ, PT ;  /* 0x000000ff5f00720c */ /* 0x000fc40003fc5270 */
[----:B------:R-:W-:-:S11]  /*5e50*/  CS2R R94, SRZ ;  /* 0x00000000005e7805 */ /* 0x000fd6000001ff00 */
[----:B------:R-:W2:Y:S01]  /*5e60*/  @!P6 LDG.E R94, desc[UR6][R42.64+0x400] ;  /* 0x000400062a5ee981 */ /* 0x000ea2000c1e1900 */
[----:B------:R-:W-:Y:S02]  /*5e70*/  ISETP.NE.AND P6, PT, R99, RZ, PT ;  /* 0x000000ff6300720c */ /* 0x000fe40003fc5270 */
[----:B0-----:R-:W-:Y:S02]  /*5e80*/  FSEL R140, R40, 1, !P5 ;  /* 0x3f800000288c7808 */ /* 0x001fe40006800000 */
[----:B------:R-:W-:-:S09]  /*5e90*/  LOP3.LUT P5, RZ, R63, 0x4, RZ, 0xc0, !PT ;  /* 0x000000043fff7812 */ /* 0x000fd200078ac0ff */
[----:B------:R-:W2:Y:S01]  /*5ea0*/  @!P6 LDG.E R45, desc[UR6][R42.64+0x480] ;  /* 0x000480062a2de981 */ /* 0x000ea2000c1e1900 */
[----:B------:R-:W-:Y:S02]  /*5eb0*/  ISETP.NE.AND P6, PT, R98, RZ, PT ;  /* 0x000000ff6200720c */ /* 0x000fe40003fc5270 */
[----:B------:R-:W-:Y:S02]  /*5ec0*/  CS2R R86, SRZ ;  /* 0x0000000000567805 */ /* 0x000fe4000001ff00 */
[----:B------:R-:W-:Y:S01]  /*5ed0*/  CS2R R40, SRZ ;  /* 0x0000000000287805 */ /* 0x000fe2000001ff00 */
[----:B------:R-:W2:Y:S04]  /*5ee0*/  @!P5 LDG.E R88, desc[UR6][R42.64+0x500] ;  /* 0x000500062a58d981 */ /* 0x000ea8000c1e1900 */
[----:B------:R-:W2:Y:S04]  /*5ef0*/  @!P3 LDG.E R86, desc[UR6][R42.64+0x600] ;  /* 0x000600062a56b981 */ /* 0x000ea8000c1e1900 */
[----:B------:R-:W2:Y:S04]  /*5f00*/  @!P2 LDG.E R87, desc[UR6][R42.64+0x680] ;  /* 0x000680062a57a981 */ /* 0x000ea8000c1e1900 */
[----:B------:R-:W2:Y:S04]  /*5f10*/  @!P6 LDG.E R95, desc[UR6][R42.64+0x580] ;  /* 0x000580062a5fe981 */ /* 0x000ea8000c1e1900 */
[----:B------:R-:W2:Y:S04]  /*5f20*/  @!P1 LDG.E R40, desc[UR6][R42.64+0x700] ;  /* 0x000700062a289981 */ /* 0x000ea8000c1e1900 */
[----:B------:R0:W2:Y:S01]  /*5f30*/  @!P0 LDG.E R41, desc[UR6][R42.64+0x780] ;  /* 0x000780062a298981 */ /* 0x0000a2000c1e1900 */
[----:B------:R-:W1:Y:S01]  /*5f40*/  S2UR UR5, SR_CgaCtaId ;  /* 0x00000000000579c3 */ /* 0x000e620000008800 */
[C---:B------:R-:W-:Y:S01]  /*5f50*/  IMAD.IADD R51, R62.reuse, 0x1, R67 ;  /* 0x000000013e337824 */ /* 0x040fe200078e0243 */
[----:B------:R-:W-:Y:S01]  /*5f60*/  UMOV UR4, 0x400 ;  /* 0x0000040000047882 */ /* 0x000fe20000000000 */
[----:B------:R-:W-:-:S02]  /*5f70*/  IADD3 R52, R62, R67, RZ ;  /* 0x000000433e347210 */ /* 0x000fc40007ffe0ff */
[C---:B------:R-:W-:Y:S01]  /*5f80*/  VIADD R54, R51.reuse, 0x20 ;  /* 0x0000002033367836 */ /* 0x040fe20000000000 */
[C---:B------:R-:W-:Y:S01]  /*5f90*/  IADD3 R56, R51.reuse, 0x40, RZ ;  /* 0x0000004033387810 */ /* 0x040fe20007ffe0ff */
[C---:B------:R-:W-:Y:S01]  /*5fa0*/  VIADD R60, R51.reuse, 0x80 ;  /* 0x00000080333c7836 */ /* 0x040fe20000000000 */
[----:B------:R-:W-:Y:S02]  /*5fb0*/  LEA.HI.SX32 R52, R52, R52, 0x1b ;  /* 0x0000003434347211 */ /* 0x000fe400078fdaff */
[-C--:B------:R-:W-:Y:S01]  /*5fc0*/  LEA.HI.SX32 R56, R56, R51.reuse, 0x1b ;  /* 0x0000003338387211 */ /* 0x080fe200078fdaff */
[C---:B------:R-:W-:Y:S01]  /*5fd0*/  VIADD R58, R51.reuse, 0x60 ;  /* 0x00000060333a7836 */ /* 0x040fe20000000000 */
[-C--:B------:R-:W-:Y:S02]  /*5fe0*/  LEA.HI.SX32 R54, R54, R51.reuse, 0x1b ;  /* 0x0000003336367211 */ /* 0x080fe400078fdaff */
[----:B0-----:R-:W-:Y:S02]  /*5ff0*/  IADD3 R42, R51, 0xa0, RZ ;  /* 0x000000a0332a7810 */ /* 0x001fe40007ffe0ff */
[-C--:B------:R-:W-:Y:S01]  /*6000*/  LEA.HI.SX32 R57, R60, R51.reuse, 0x1b ;  /* 0x000000333c397211 */ /* 0x080fe200078fdaff */
[----:B-1----:R-:W-:Y:S01]  /*6010*/  ULEA UR4, UR5, UR4, 0x18 ;  /* 0x0000000405047291 */ /* 0x002fe2000f8ec03f */
[----:B------:R-:W-:-:S02]  /*6020*/  LEA.HI.SX32 R42, R42, R51, 0x1b ;  /* 0x000000332a2a7211 */ /* 0x000fc400078fdaff */
[----:B------:R-:W-:-:S03]  /*6030*/  LEA.HI.SX32 R58, R58, R51, 0x1b ;  /* 0x000000333a3a7211 */ /* 0x000fc600078fdaff */
[----:B------:R-:W-:Y:S02]  /*6040*/  LEA R59, R56, UR4, 0x2 ;  /* 0x00000004383b7c11 */ /* 0x000fe4000f8e10ff */
[----:B------:R-:W-:Y:S02]  /*6050*/  LEA R61, R52, UR4, 0x2 ;  /* 0x00000004343d7c11 */ /* 0x000fe4000f8e10ff */
[C---:B------:R-:W-:Y:S02]  /*6060*/  IADD3 R56, R51.reuse, 0x100, RZ ;  /* 0x0000010033387810 */ /* 0x040fe40007ffe0ff */
[----:B------:R-:W-:Y:S01]  /*6070*/  LEA R60, R54, UR4, 0x2 ;  /* 0x00000004363c7c11 */ /* 0x000fe2000f8e10ff */
[C---:B------:R-:W-:Y:S01]  /*6080*/  VIADD R52, R51.reuse, 0xc0 ;  /* 0x000000c033347836 */ /* 0x040fe20000000000 */
[-C--:B------:R-:W-:Y:S01]  /*6090*/  LEA.HI.SX32 R53, R56, R51.reuse, 0x1b ;  /* 0x0000003338357211 */ /* 0x080fe200078fdaff */
[C---:B------:R-:W-:Y:S01]  /*60a0*/  VIADD R54, R51.reuse, 0xe0 ;  /* 0x000000e033367836 */ /* 0x040fe20000000000 */
[----:B------:R-:W-:Y:S01]  /*60b0*/  LEA R56, R42, UR4, 0x2 ;  /* 0x000000042a387c11 */ /* 0x000fe2000f8e10ff */
[C---:B------:R-:W-:Y:S01]  /*60c0*/  VIADD R98, R51.reuse, 0x120 ;  /* 0x0000012033627836 */ /* 0x040fe20000000000 */
[----:B------:R-:W-:Y:S01]  /*60d0*/  LEA R58, R58, UR4, 0x2 ;  /* 0x000000043a3a7c11 */ /* 0x000fe2000f8e10ff */
[----:B------:R-:W-:Y:S01]  /*60e0*/  VIADD R42, R51, 0x1e0 ;  /* 0x000001e0332a7836 */ /* 0x000fe20000000000 */
[----:B------:R-:W-:Y:S01]  /*60f0*/  LEA R57, R57, UR4, 0x2 ;  /* 0x0000000439397c11 */ /* 0x000fe2000f8e10ff */
[----:B------:R-:W-:Y:S01]  /*6100*/  VIADD R100, R51, 0x140 ;  /* 0x0000014033647836 */ /* 0x000fe20000000000 */
[----:B------:R-:W-:-:S02]  /*6110*/  LEA.HI.SX32 R52, R52, R51, 0x1b ;  /* 0x0000003334347211 */ /* 0x000fc400078fdaff */
[-C--:B------:R-:W-:Y:S01]  /*6120*/  LEA.HI.SX32 R54, R54, R51.reuse, 0x1b ;  /* 0x0000003336367211 */ /* 0x080fe200078fdaff */
[----:B------:R-:W-:Y:S01]  /*6130*/  VIADD R102, R51, 0x180 ;  /* 0x0000018033667836 */ /* 0x000fe20000000000 */
[-C--:B------:R-:W-:Y:S02]  /*6140*/  LEA.HI.SX32 R98, R98, R51.reuse, 0x1b ;  /* 0x0000003362627211 */ /* 0x080fe400078fdaff */
[----:B------:R-:W-:Y:S02]  /*6150*/  LEA.HI.SX32 R42, R42, R51, 0x1b ;  /* 0x000000332a2a7211 */ /* 0x000fe400078fdaff */
[----:B------:R-:W-:Y:S02]  /*6160*/  LEA R55, R52, UR4, 0x2 ;  /* 0x0000000434377c11 */ /* 0x000fe4000f8e10ff */
[----:B------:R-:W-:Y:S02]  /*6170*/  ISETP.NE.AND P5, PT, R65, RZ, PT ;  /* 0x000000ff4100720c */ /* 0x000fe40003fa5270 */
[----:B------:R-:W-:-:S02]  /*6180*/  IADD3 R104, R51, 0x1c0, RZ ;  /* 0x000001c033687810 */ /* 0x000fc40007ffe0ff */
[----:B------:R-:W-:Y:S02]  /*6190*/  LEA R54, R54, UR4, 0x2 ;  /* 0x0000000436367c11 */ /* 0x000fe4000f8e10ff */
[-C--:B------:R-:W-:Y:S02]  /*61a0*/  LEA.HI.SX32 R100, R100, R51.reuse, 0x1b ;  /* 0x0000003364647211 */ /* 0x080fe400078fdaff */
[----:B------:R-:W-:Y:S02]  /*61b0*/  LEA R53, R53, UR4, 0x2 ;  /* 0x0000000435357c11 */ /* 0x000fe4000f8e10ff */
[----:B------:R-:W-:Y:S02]  /*61c0*/  LEA R52, R98, UR4, 0x2 ;  /* 0x0000000462347c11 */ /* 0x000fe4000f8e10ff */
[-C--:B------:R-:W-:Y:S02]  /*61d0*/  LEA.HI.SX32 R102, R102, R51.reuse, 0x1b ;  /* 0x0000003366667211 */ /* 0x080fe400078fdaff */
[----:B------:R-:W-:Y:S01]  /*61e0*/  LEA.HI.SX32 R104, R104, R51, 0x1b ;  /* 0x0000003368687211 */ /* 0x000fe200078fdaff */
[----:B-----5:R0:W-:Y:S04]  /*61f0*/  STS [R61+0x2100], R46 ;  /* 0x0021002e3d007388 */ /* 0x0201e80000000800 */
[----:B---3--:R-:W-:Y:S04]  /*6200*/  STS [R60+0x2180], R49 ;  /* 0x002180313c007388 */ /* 0x008fe80000000800 */
[----:B----4-:R1:W-:Y:S01]  /*6210*/  STS [R59+0x2200], R50 ;  /* 0x002200323b007388 */ /* 0x0103e20000000800 */
[----:B0-----:R-:W-:-:S03]  /*6220*/  IADD3 R46, R51, 0x160, RZ ;  /* 0x00000160332e7810 */ /* 0x001fc60007ffe0ff */
[----:B--2---:R-:W-:Y:S01]  /*6230*/  STS [R58+0x2280], R47 ;  /* 0x0022802f3a007388 */ /* 0x004fe20000000800 */
[----:B------:R-:W-:Y:S01]  /*6240*/  LEA.HI.SX32 R46, R46, R51, 0x1b ;  /* 0x000000332e2e7211 */ /* 0x000fe200078fdaff */
[----:B-1----:R-:W-:Y:S02]  /*6250*/  VIADD R50, R51, 0x1a0 ;  /* 0x000001a033327836 */ /* 0x002fe40000000000 */
[----:B------:R0:W-:Y:S01]  /*6260*/  STS [R57+0x2300], R48 ;  /* 0x0023003039007388 */ /* 0x0001e20000000800 */
[----:B------:R-:W-:-:S03]  /*6270*/  LEA R49, R102, UR4, 0x2 ;  /* 0x0000000466317c11 */ /* 0x000fc6000f8e10ff */
[----:B------:R-:W-:Y:S01]  /*6280*/  STS [R56+0x2380], R97 ;  /* 0x0023806138007388 */ /* 0x000fe20000000800 */
[----:B0-----:R-:W-:Y:S02]  /*6290*/  LEA.HI.SX32 R48, R50, R51, 0x1b ;  /* 0x0000003332307211 */ /* 0x001fe400078fdaff */
[----:B------:R-:W-:Y:S02]  /*62a0*/  LEA R50, R46, UR4, 0x2 ;  /* 0x000000042e327c11 */ /* 0x000fe4000f8e10ff */
[----:B------:R-:W-:Y:S01]  /*62b0*/  LEA R46, R42, UR4, 0x2 ;  /* 0x000000042a2e7c11 */ /* 0x000fe2000f8e10ff */
[----:B------:R-:W-:Y:S01]  /*62c0*/  IMAD R42, R67, 0x10, R62 ;  /* 0x00000010432a7824 */ /* 0x000fe200078e023e */
[----:B------:R-:W-:Y:S01]  /*62d0*/  LEA R51, R100, UR4, 0x2 ;  /* 0x0000000464337c11 */ /* 0x000fe2000f8e10ff */
[----:B------:R-:W-:Y:S01]  /*62e0*/  STS [R55+0x2400], R96 ;  /* 0x0024006037007388 */ /* 0x000fe20000000800 */
[----:B------:R-:W-:Y:S02]  /*62f0*/  LEA R48, R48, UR4, 0x2 ;  /* 0x0000000430307c11 */ /* 0x000fe4000f8e10ff */
[----:B------:R-:W-:Y:S01]  /*6300*/  LEA R47, R104, UR4, 0x2 ;  /* 0x00000004682f7c11 */ /* 0x000fe2000f8e10ff */
[----:B------:R-:W-:Y:S04]  /*6310*/  STS [R54+0x2480], R89 ;  /* 0x0024805936007388 */ /* 0x000fe80000000800 */
[----:B------:R-:W-:Y:S04]  /*6320*/  STS [R53+0x2500], R94 ;  /* 0x0025005e35007388 */ /* 0x000fe80000000800 */
[----:B------:R0:W-:Y:S04]  /*6330*/  STS [R52+0x2580], R45 ;  /* 0x0025802d34007388 */ /* 0x0001e80000000800 */
[----:B------:R1:W-:Y:S01]  /*6340*/  STS [R51+0x2600], R88 ;  /* 0x0026005833007388 */ /* 0x0003e20000000800 */
[----:B0-----:R-:W-:-:S02]  /*6350*/  LEA.HI.SX32 R45, R42, R42, 0x1b ;  /* 0x0000002a2a2d7211 */ /* 0x001fc400078fdaff */
[----:B------:R-:W-:Y:S02]  /*6360*/  @P5 LEA R42, R0, UR4, 0x3 ;  /* 0x00000004002a5c11 */ /* 0x000fe4000f8e18ff */
[----:B------:R-:W-:Y:S01]  /*6370*/  LEA R45, R45, UR4, 0x2 ;  /* 0x000000042d2d7c11 */ /* 0x000fe2000f8e10ff */
[----:B------:R1:W-:Y:S04]  /*6380*/  STS [R50+0x2680], R95 ;  /* 0x0026805f32007388 */ /* 0x0003e80000000800 */
        /* <DEDUP_REMOVED lines=25> */
[----:B01----:R-:W-:Y:S01]  /*6520*/  HFMA2.MMA R86, -RZ, RZ, 1.875, 0 ;  /* 0x3f800000ff567435 */ /* 0x003fe200000001ff */
[----:B------:R-:W-:Y:S02]  /*6530*/  ISETP.NE.AND P6, PT, RZ, UR5, PT ;  /* 0x00000005ff007c0c */ /* 0x000fe4000bfc5270 */
[----:B------:R-:W-:Y:S02]  /*6540*/  ISETP.NE.AND.EX P5, PT, R75, RZ, PT, P5 ;  /* 0x000000ff4b00720c */ /* 0x000fe40003fa5350 */
[----:B------:R-:W-:-:S13]  /*6550*/  ISETP.NE.AND P6, PT, R66, RZ, P6 ;  /* 0x000000ff4200720c */ /* 0x000fda00037c5270 */
[----:B------:R-:W-:Y:S05]  /*6560*/  @P6 BRA P5, `(.L_x_143) ;  /* 0x0000000000386947 */ /* 0x000fea0002800000 */
[----:B------:R-:W-:Y:S01]  /*6570*/  ISETP.NE.AND P5, PT, R66, RZ, PT ;  /* 0x000000ff4200720c */ /* 0x000fe20003fa5270 */
[----:B------:R-:W-:-:S12]  /*6580*/  IMAD.MOV.U32 R87, RZ, RZ, RZ ;  /* 0x000000ffff577224 */ /* 0x000fd800078e00ff */
[----:B------:R-:W-:Y:S05]  /*6590*/  @!P5 BRA `(.L_x_142) ;  /* 0x000000000054d947 */ /* 0x000fea0003800000 */
[----:B------:R-:W0:Y:S01]  /*65a0*/  LDC.64 R40, c[0x0][0x340] ;  /* 0x0000d000ff287b82 */ /* 0x000e220000000a00 */
[----:B------:R-:W-:Y:S01]  /*65b0*/  MOV R43, R91 ;  /* 0x0000005b002b7202 */ /* 0x000fe20000000f00 */
[----:B------:R-:W-:Y:S02]  /*65c0*/  IMAD R87, R93, UR14, RZ ;  /* 0x0000000e5d577c24 */ /* 0x000fe4000f8e02ff */
[----:B------:R-:W-:Y:S02]  /*65d0*/  IMAD.MOV.U32 R42, RZ, RZ, R92 ;  /* 0x000000ffff2a7224 */ /* 0x000fe400078e005c */
[C---:B------:R-:W-:Y:S02]  /*65e0*/  IMAD R87, R0.reuse, UR15, R87 ;  /* 0x0000000f00577c24 */ /* 0x040fe4000f8e0257 */
[----:B------:R-:W-:-:S04]  /*65f0*/  IMAD.WIDE.U32 R42, R0, UR14, R42 ;  /* 0x0000000e002a7c25 */ /* 0x000fc8000f8e002a */
[----:B------:R-:W-:Y:S01]  /*6600*/  IMAD.IADD R43, R43, 0x1, R87 ;  /* 0x000000012b2b7824 */ /* 0x000fe200078e0257 */
[----:B0-----:R-:W-:-:S04]  /*6610*/  LEA R40, P5, R42, R40, 0x2 ;  /* 0x000000282a287211 */ /* 0x001fc800078a10ff */
[----:B------:R-:W-:-:S05]  /*6620*/  LEA.HI.X R41, R42, R41, R43, 0x2, P5 ;  /* 0x000000292a297211 */ /* 0x000fca00028f142b */
[----:B------:R3:W5:Y:S01]  /*6630*/  LDG.E R87, desc[UR6][R40.64] ;  /* 0x0000000628577981 */ /* 0x000762000c1e1900 */
[----:B------:R-:W-:Y:S05]  /*6640*/  BRA `(.L_x_142) ;  /* 0x0000000000287947 */ /* 0x000fea0003800000 */
.L_x_143:
        /* <DEDUP_REMOVED lines=9> */
[----:B------:R2:W5:Y:S04]  /*66e0*/  LDG.E R87, desc[UR6][R40.64] ;  /* 0x0000000628577981 */ /* 0x000568000c1e1900 */
.L_x_142:
        /* <DEDUP_REMOVED lines=80> */
[----:B------:R-:W-:Y:S01]  /*6bf0*/  ISETP.NE.AND P6, PT, R67, RZ, P5 ;  /* 0x000000ff4300720c */ /* 0x000fe20002fc5270 */
[----:B-----5:R-:W-:-:S12]  /*6c00*/  @P5 IMAD.MOV.U32 R41, RZ, RZ, R87 ;  /* 0x000000ffff295224 */ /* 0x020fd800078e0057 */
[C---:B------:R-:W-:Y:S01]  /*6c10*/  @P6 FFMA.FTZ R165, R88.reuse, R165, R89 ;  /* 0x000000a558a56223 */ /* 0x040fe20000010059 */
[----:B------:R-:W-:-:S04]  /*6c20*/  @P6 FMUL.FTZ R163, R88, R163 ;  /* 0x000000a358a36220 */ /* 0x000fc80000410000 */
[----:B------:R-:W-:Y:S01]  /*6c30*/  @P5 IMAD.MOV.U32 R88, RZ, RZ, R163 ;  /* 0x000000ffff585224 */ /* 0x000fe200078e00a3 */
[----:B------:R-:W-:Y:S01]  /*6c40*/  @P5 MOV R89, R165 ;  /* 0x000000a500595202 */ /* 0x000fe20000000f00 */
[----:B------:R-:W-:Y:S06]  /*6c50*/  @P5 BRA `(.L_x_145) ;  /* 0x0000000000185947 */ /* 0x000fec0003800000 */
[----:B------:R-:W-:Y:S01]  /*6c60*/  ISETP.NE.AND P5, PT, R67, RZ, PT ;  /* 0x000000ff4300720c */ /* 0x000fe20003fa5270 */
[C---:B------:R-:W-:Y:S01]  /*6c70*/  FFMA.FTZ R41, R42.reuse, R87, R43 ;  /* 0x000000572a297223 */ /* 0x040fe2000001002b */
[----:B------:R-:W-:-:S11]  /*6c80*/  FMUL.FTZ R40, R42, R86 ;  /* 0x000000562a287220 */ /* 0x000fd60000410000 */
[----:B------:R0:W-:Y:S01]  /*6c90*/  @!P5 STS.64 [UR4+0x4228], R86 ;  /* 0x00422856ff00d988 */ /* 0x0001e20008000a04 */
[----:B------:R-:W-:Y:S01]  /*6ca0*/  @!P5 MOV R89, R87 ;  /* 0x000000570059d202 */ /* 0x000fe20000000f00 */
[----:B------:R-:W-:-:S07]  /*6cb0*/  @!P5 IMAD.MOV.U32 R88, RZ, RZ, R86 ;  /* 0x000000ffff58d224 */ /* 0x000fce00078e0056 */
.L_x_145:
[----:B------:R-:W-:Y:S05]  /*6cc0*/  BSYNC B0 ;  /* 0x0000000000007941 */ /* 0x000fea0003800000 */
.L_x_144:
        /* <DEDUP_REMOVED lines=32> */
[----:B------:R-:W-:-:S04]  /*6ed0*/  IADD3 R40, R68, -0x1, RZ ;  /* 0xffffffff44287810 */ /* 0x000fc80007ffe0ff */
        /* <DEDUP_REMOVED lines=13> */
.L_x_148:
[----:B------:R-:W-:-:S04]  /*6fb0*/  IADD3 R40, R68, -0x1, RZ ;  /* 0xffffffff44287810 */ /* 0x000fc80007ffe0ff */
        /* <DEDUP_REMOVED lines=8> */
[----:B0-----:R-:W-:-:S06]  /*7040*/  VIADD R42, R40, 0xffffffe ;  /* 0x0ffffffe282a7836 */ /* 0x001fcc0000000000 */
[----:B------:R0:W1:Y:S02]  /*7050*/  F2I.FTZ.U32.TRUNC.NTZ R43, R42 ;  /* 0x0000002a002b7305 */ /* 0x000064000021f000 */
[----:B0-----:R-:W-:Y:S01]  /*7060*/  HFMA2.MMA R42, -RZ, RZ, 0, 0 ;  /* 0x00000000ff2a7435 */ /* 0x001fe200000001ff */
[----:B-1----:R-:W-:-:S05]  /*7070*/  IADD3 R86, RZ, -R43, RZ ;  /* 0x8000002bff567210 */ /* 0x002fca0007ffe0ff */
[----:B------:R-:W-:Y:S01]  /*7080*/  IMAD R111, R86, R89, RZ ;  /* 0x00000059566f7224 */ /* 0x000fe200078e02ff */
[----:B------:R-:W-:Y:S02]  /*7090*/  IABS R86, R87 ;  /* 0x0000005700567213 */ /* 0x000fe40000000000 */
[----:B------:R-:W-:Y:S01]  /*70a0*/  LOP3.LUT R87, R87, R70, RZ, 0x3c, !PT ;  /* 0x0000004657577212 */ /* 0x000fe200078e3cff */
[----:B------:R-:W-:Y:S01]  /*70b0*/  IMAD.HI.U32 R40, R43, R111, R42 ;  /* 0x0000006f2b287227 */ /* 0x000fe200078e002a */
[----:B------:R-:W-:-:S03]  /*70c0*/  MOV R42, R88 ;  /* 0x00000058002a7202 */ /* 0x000fc60000000f00 */
        /* <DEDUP_REMOVED lines=14> */
.L_x_149:
[----:B------:R1:W5:Y:S02]  /*71b0*/  LDG.E R43, desc[UR6][R78.64] ;  /* 0x000000064e2b7981 */ /* 0x000364000c1e1900 */
.L_x_150:
        /* <DEDUP_REMOVED lines=17> */
.L_x_147:
[----:B------:R-:W-:Y:S05]  /*72d0*/  BSYNC B0 ;  /* 0x0000000000007941 */ /* 0x000fea0003800000 */
.L_x_146:
        /* <DEDUP_REMOVED lines=19> */
.L_x_141:
[----:B------:R-:W-:Y:S01]  /*7410*/  BAR.SYNC.DEFER_BLOCKING 0x0 ;  /* 0x0000000000007b1d */ /* 0x000fe20000010000 */
[----:B------:R-:W-:-:S07]  /*7420*/  ISETP.NE.AND P6, PT, R156, RZ, PT ;  /* 0x000000ff9c00720c */ /* 0x000fce0003fc5270 */
[----:B------:R-:W4:Y:S01]  /*7430*/  S2UR UR10, SR_CTAID.X ;  /* 0x00000000000a79c3 */ /* 0x000f220000002500 */
[----:B------:R-:W-:Y:S01]  /*7440*/  BSSY B0, `(.L_x_152) ;  /* 0x0000042000007945 */ /* 0x000fe20003800000 */
[----:B------:R-:W5:Y:S01]  /*7450*/  S2R R8, SR_TID.X ;  /* 0x0000000000087919 */ /* 0x000f620000002100 */
[----:B------:R-:W0:Y:S05]  /*7460*/  S2R R114, SR_CTAID.Y ;  /* 0x0000000000727919 */ /* 0x000e2a0000002600 */
[----:B------:R-:W1:Y:S01]  /*7470*/  LDC.64 R6, c[0x0][0x2c0] ;  /* 0x0000b000ff067b82 */ /* 0x000e620000000a00 */
[----:B------:R-:W-:Y:S04]  /*7480*/  STS [R45], R24 ;  /* 0x000000182d007388 */ /* 0x000fe80000000800 */
[----:B------:R-:W-:Y:S01]  /*7490*/  STS [R45+0x4], R23 ;  /* 0x000004172d007388 */ /* 0x000fe20000000800 */
[----:B----4-:R-:W-:-:S03]  /*74a0*/  USHF.R.S32.HI UR5, URZ, 0x1f, UR10 ;  /* 0x0000001f3f057899 */ /* 0x010fc6000801140a */
[----:B------:R-:W-:Y:S04]  /*74b0*/  STS [R45+0x8], R22 ;  /* 0x000008162d007388 */ /* 0x000fe80000000800 */
[----:B------:R-:W-:Y:S01]  /*74c0*/  STS [R45+0xc], R21 ;  /* 0x00000c152d007388 */ /* 0x000fe20000000800 */
[----:B-1----:R-:W-:-:S03]  /*74d0*/  IMAD R4, R6, UR5, RZ ;  /* 0x0000000506047c24 */ /* 0x002fc6000f8e02ff */
[----:B------:R-:W-:Y:S01]  /*74e0*/  STS [R45+0x10], R20 ;  /* 0x000010142d007388 */ /* 0x000fe20000000800 */
[----:B-----5:R-:W-:Y:S02]  /*74f0*/  IMAD.SHL.U32 R0, R8, 0x10, RZ ;  /* 0x0000001008007824 */ /* 0x020fe400078e00ff */
[----:B------:R-:W-:Y:S01]  /*7500*/  IMAD R27, R7, UR10, R4 ;  /* 0x0000000a071b7c24 */ /* 0x000fe2000f8e0204 */
[----:B------:R-:W-:Y:S01]  /*7510*/  STS [R45+0x14], R19 ;  /* 0x000014132d007388 */ /* 0x000fe20000000800 */
[----:B------:R-:W-:Y:S01]  /*7520*/  IMAD.WIDE.U32 R4, R6, UR10, RZ ;  /* 0x0000000a06047c25 */ /* 0x000fe2000f8e00ff */
[----:B------:R-:W-:Y:S02]  /*7530*/  LOP3.LUT R3, R0, 0xfffffe00, RZ, 0xc0, !PT ;  /* 0xfffffe0000037812 */ /* 0x000fe400078ec0ff */
[----:B------:R-:W-:Y:S01]  /*7540*/  STS [R45+0x18], R18 ;  /* 0x000018122d007388 */ /* 0x000fe20000000800 */
[----:B------:R-:W-:Y:S01]  /*7550*/  SHF.R.S32.HI R0, RZ, 0x1f, R155 ;  /* 0x0000001fff007819 */ /* 0x000fe2000001149b */
[----:B------:R-:W-:Y:S01]  /*7560*/  IMAD.IADD R31, R5, 0x1, R27 ;  /* 0x00000001051f7824 */ /* 0x000fe200078e021b */
[----:B------:R-:W-:Y:S01]  /*7570*/  LOP3.LUT R8, R3, 0x1f, R8, 0xf8, !PT ;  /* 0x0000001f03087812 */ /* 0x000fe200078ef808 */
[----:B------:R-:W-:Y:S01]  /*7580*/  STS [R45+0x1c], R17 ;  /* 0x00001c112d007388 */ /* 0x000fe20000000800 */
[----:B0-----:R-:W-:-:S02]  /*7590*/  SHF.R.S32.HI R25, RZ, 0x1f, R114 ;  /* 0x0000001fff197819 */ /* 0x001fc40000011472 */
[----:B------:R-:W-:Y:S01]  /*75a0*/  SHF.R.S32.HI R105, RZ, 0x1f, R8 ;  /* 0x0000001fff697819 */ /* 0x000fe20000011408 */
[----:B------:R-:W-:Y:S01]  /*75b0*/  STS [R45+0x20], R16 ;  /* 0x000020102d007388 */ /* 0x000fe20000000800 */
[----:B------:R-:W-:-:S03]  /*75c0*/  IADD3 R2, P5, R8, R155, RZ ;  /* 0x0000009b08027210 */ /* 0x000fc60007fbe0ff */
[----:B------:R-:W-:Y:S01]  /*75d0*/  STS [R45+0x24], R15 ;  /* 0x0000240f2d007388 */ /* 0x000fe20000000800 */
[----:B------:R-:W-:-:S03]  /*75e0*/  IADD3.X R3, R105, R0, RZ, P5, !PT ;  /* 0x0000000069037210 */ /* 0x000fc60002ffe4ff */
[----:B------:R-:W-:Y:S04]  /*75f0*/  STS [R45+0x28], R14 ;  /* 0x0000280e2d007388 */ /* 0x000fe80000000800 */
[----:B------:R-:W-:Y:S04]  /*7600*/  STS [R45+0x2c], R13 ;  /* 0x00002c0d2d007388 */ /* 0x000fe80000000800 */
[----:B------:R-:W-:Y:S04]  /*7610*/  STS [R45+0x30], R12 ;  /* 0x0000300c2d007388 */ /* 0x000fe80000000800 */
[----:B------:R-:W-:Y:S04]  /*7620*/  STS [R45+0x34], R11 ;  /* 0x0000340b2d007388 */ /* 0x000fe80000000800 */
[----:B------:R-:W-:Y:S04]  /*7630*/  STS [R45+0x38], R10 ;  /* 0x0000380a2d007388 */ /* 0x000fe80000000800 */
        /* <DEDUP_REMOVED lines=11> */
[----:B--23--:R-:W-:Y:S04]  /*76f0*/  LDS R41, [R52+0x480] ;  /* 0x0004800034297984 */ /* 0x00cfe80000000800 */
        /* <DEDUP_REMOVED lines=8> */
[----:B------:R-:W0:Y:S02]  /*7780*/  LDS R85, [UR4+0x2100] ;  /* 0x00210004ff557984 */ /* 0x000e240008000800 */
[----:B0-----:R-:W-:-:S13]  /*7790*/  ISETP.GE.AND P5, PT, R8, R85, PT ;  /* 0x000000550800720c */ /* 0x001fda0003fa6270 */
[----:B------:R-:W-:Y:S05]  /*77a0*/  @P5 BRA `(.L_x_153) ;  /* 0x00000000002c5947 */ /* 0x000fea0003800000 */
[----:B------:R-:W-:Y:S01]  /*77b0*/  IMAD.WIDE.U32 R6, R6, UR10, R2 ;  /* 0x0000000a06067c25 */ /* 0x000fe2000f8e0002 */
[----:B------:R-:W-:-:S03]  /*77c0*/  ULDC.64 UR8, c[0x0][0x2c8] ;  /* 0x0000b20000087ab9 */ /* 0x000fc60000000a00 */
[----:B------:R-:W-:Y:S01]  /*77d0*/  IMAD R26, R25, UR8, RZ ;  /* 0x00000008191a7c24 */ /* 0x000fe2000f8e02ff */
[----:B------:R-:W-:-:S03]  /*77e0*/  IADD3 R7, R27, R7, RZ ;  /* 0x000000071b077210 */ /* 0x000fc60007ffe0ff */
[C---:B------:R-:W-:Y:S02]  /*77f0*/  IMAD R27, R114.reuse, UR9, R26 ;  /* 0x00000009721b7c24 */ /* 0x040fe4000f8e021a */
[----:B------:R-:W-:Y:S01]  /*7800*/  IMAD.WIDE.U32 R6, R114, UR8, R6 ;  /* 0x0000000872067c25 */ /* 0x000fe2000f8e0006 */
[----:B------:R-:W-:-:S03]  /*7810*/  ULDC.64 UR8, c[0x0][0x338] ;  /* 0x0000ce0000087ab9 */ /* 0x000fc60000000a00 */
[----:B------:R-:W-:Y:S01]  /*7820*/  IMAD.IADD R7, R7, 0x1, R27 ;  /* 0x0000000107077824 */ /* 0x000fe200078e021b */
[----:B------:R-:W-:-:S04]  /*7830*/  LEA R26, P5, R6, UR8, 0x2 ;  /* 0x00000008061a7c11 */ /* 0x000fc8000f8a10ff */
[----:B------:R-:W-:-:S05]  /*7840*/  LEA.HI.X R27, R6, UR9, R7, 0x2, P5 ;  /* 0x00000009061b7c11 */ /* 0x000fca000a8f1407 */
[----:B------:R0:W-:Y:S04]  /*7850*/  STG.E desc[UR6][R26.64], R29 ;  /* 0x0000001d1a007986 */ /* 0x0001e8000c101906 */
.L_x_153:
[----:B------:R-:W-:Y:S05]  /*7860*/  BSYNC B0 ;  /* 0x0000000000007941 */ /* 0x000fea0003800000 */
.L_x_152:
[----:B------:R-:W-:Y:S01]  /*7870*/  MOV R5, R31 ;  /* 0x0000001f00057202 */ /* 0x000fe20000000f00 */
[----:B------:R-:W-:Y:S01]  /*7880*/  ULDC.64 UR8, c[0x0][0x2c8] ;  /* 0x0000b20000087ab9 */ /* 0x000fe20000000a00 */
[C---:B------:R-:W-:Y:S01]  /*7890*/  LOP3.LUT R30, R8.reuse, 0x40, RZ, 0xfc, !PT ;  /* 0x00000040081e7812 */ /* 0x040fe200078efcff */
[----:B------:R-:W-:Y:S01]  /*78a0*/  IMAD R6, R25, UR8, RZ ;  /* 0x0000000819067c24 */ /* 0x000fe2000f8e02ff */
[----:B------:R-:W-:Y:S01]  /*78b0*/  LOP3.LUT R32, R8, 0xa0, RZ, 0xfc, !PT ;  /* 0x000000a008207812 */ /* 0x000fe200078efcff */
[----:B------:R-:W-:Y:S01]  /*78c0*/  IMAD.WIDE.U32 R4, R114, UR8, R4 ;  /* 0x0000000872047c25 */ /* 0x000fe2000f8e0004 */
[C---:B------:R-:W-:Y:S02]  /*78d0*/  LOP3.LUT R34, R8.reuse, 0xe0, RZ, 0xfc, !PT ;  /* 0x000000e008227812 */ /* 0x040fe400078efcff */
[----:B------:R-:W-:Y:S01]  /*78e0*/  LOP3.LUT R36, R8, 0x120, RZ, 0xfc, !PT ;  /* 0x0000012008247812 */ /* 0x000fe200078efcff */
[----:B------:R-:W-:Y:S01]  /*78f0*/  IMAD R7, R114, UR9, R6 ;  /* 0x0000000972077c24 */ /* 0x000fe2000f8e0206 */
[----:B0-----:R-:W-:Y:S01]  /*7900*/  IADD3 R29, P5, R155, R4, RZ ;  /* 0x000000049b1d7210 */ /* 0x001fe20007fbe0ff */
[----:B------:R-:W-:Y:S01]  /*7910*/  @!P4 IMAD.MOV.U32 R4, RZ, RZ, R155 ;  /* 0x000000ffff04c224 */ /* 0x000fe200078e009b */
[----:B------:R-:W-:Y:S01]  /*7920*/  ULDC.64 UR8, c[0x0][0x2b8] ;  /* 0x0000ae0000087ab9 */ /* 0x000fe20000000a00 */
[----:B------:R-:W-:-:S02]  /*7930*/  LOP3.LUT R38, R8, 0x160, RZ, 0xfc, !PT ;  /* 0x0000016008267812 */ /* 0x000fc400078efcff */
[----:B------:R-:W-:Y:S02]  /*7940*/  IADD3.X R28, R0, R7, R5, P5, !PT ;  /* 0x00000007001c7210 */ /* 0x000fe40002ffe405 */
[----:B------:R-:W0:Y:S01]  /*7950*/  LDC.64 R6, c[0x0][0x2b0] ;  /* 0x0000ac00ff067b82 */ /* 0x000e220000000a00 */
[----:B------:R-:W-:Y:S02]  /*7960*/  @!P4 MOV R5, R0 ;  /* 0x000000000005c202 */ /* 0x000fe40000000f00 */
[C---:B------:R-:W-:Y:S02]  /*7970*/  LOP3.LUT R40, R8.reuse, 0x1a0, RZ, 0xfc, !PT ;  /* 0x000001a008287812 */ /* 0x040fe400078efcff */
[----:B------:R-:W-:Y:S02]  /*7980*/  LOP3.LUT R42, R8, 0x1e0, RZ, 0xfc, !PT ;  /* 0x000001e0082a7812 */ /* 0x000fe400078efcff */
[----:B------:R-:W-:Y:S02]  /*7990*/  P2R R94, PR, RZ, 0x8 ;  /* 0x00000008ff5e7803 */ /* 0x000fe40000000000 */
[----:B------:R-:W-:-:S02]  /*79a0*/  LOP3.LUT P3, RZ, R63, 0x100, RZ, 0xc0, !PT ;  /* 0x000001003fff7812 */ /* 0x000fc4000786c0ff */
[----:B------:R-:W-:Y:S02]  /*79b0*/  P2R R82, PR, RZ, 0x1 ;  /* 0x00000001ff527803 */ /* 0x000fe40000000000 */
[----:B------:R-:W-:Y:S02]  /*79c0*/  P2R R62, PR, RZ, 0x8 ;  /* 0x00000008ff3e7803 */ /* 0x000fe40000000000 */
[C---:B------:R-:W-:Y:S02]  /*79d0*/  LOP3.LUT P3, RZ, R63.reuse, 0x80, RZ, 0xc0, !PT ;  /* 0x000000803fff7812 */ /* 0x040fe4000786c0ff */
[C---:B------:R-:W-:Y:S02]  /*79e0*/  LOP3.LUT P0, RZ, R63.reuse, 0x8, RZ, 0xc0, !PT ;  /* 0x000000083fff7812 */ /* 0x040fe4000780c0ff */
[----:B------:R-:W-:Y:S02]  /*79f0*/  P2R R96, PR, RZ, 0x8 ;  /* 0x00000008ff607803 */ /* 0x000fe40000000000 */
[----:B------:R-:W-:-:S02]  /*7a00*/  LOP3.LUT P3, RZ, R63, 0x400, RZ, 0xc0, !PT ;  /* 0x000004003fff7812 */ /* 0x000fc4000786c0ff */
[----:B------:R-:W-:Y:S01]  /*7a10*/  P2R R88, PR, RZ, 0x4 ;  /* 0x00000004ff587803 */ /* 0x000fe20000000000 */
[C---:B0-----:R-:W-:Y:S01]  /*7a20*/  IMAD R26, R6.reuse, UR5, RZ ;  /* 0x00000005061a7c24 */ /* 0x041fe2000f8e02ff */
[----:B------:R-:W-:Y:S01]  /*7a30*/  P2R R98, PR, RZ, 0x8 ;  /* 0x00000008ff627803 */ /* 0x000fe20000000000 */
[----:B------:R-:W-:Y:S01]  /*7a40*/  @!P4 IMAD.WIDE.U32 R4, R6, UR10, R4 ;  /* 0x0000000a0604cc25 */ /* 0x000fe2000f8e0004 */
[C---:B------:R-:W-:Y:S02]  /*7a50*/  LOP3.LUT P3, RZ, R63.reuse, 0x200, RZ, 0xc0, !PT ;  /* 0x000002003fff7812 */ /* 0x040fe4000786c0ff */
[----:B------:R-:W-:Y:S01]  /*7a60*/  LOP3.LUT P2, RZ, R63, 0x20, RZ, 0xc0, !PT ;  /* 0x000000203fff7812 */ /* 0x000fe2000784c0ff */
[----:B------:R-:W-:Y:S01]  /*7a70*/  IMAD R31, R7, UR10, R26 ;  /* 0x0000000a071f7c24 */ /* 0x000fe2000f8e021a */
[----:B------:R-:W-:Y:S01]  /*7a80*/  P2R R100, PR, RZ, 0x8 ;  /* 0x00000008ff647803 */ /* 0x000fe20000000000 */
[----:B------:R-:W-:Y:S01]  /*7a90*/  IMAD R7, R25, UR8, RZ ;  /* 0x0000000819077c24 */ /* 0x000fe2000f8e02ff */
[----:B------:R-:W-:Y:S01]  /*7aa0*/  LOP3.LUT P3, RZ, R63, 0x800, RZ, 0xc0, !PT ;  /* 0x000008003fff7812 */ /* 0x000fe2000786c0ff */
[----:B------:R-:W-:Y:S01]  /*7ab0*/  @!P4 IMAD.IADD R5, R31, 0x1, R5 ;  /* 0x000000011f05c824 */ /* 0x000fe200078e0205 */
[----:B------:R-:W-:Y:S01]  /*7ac0*/  P2R R86, PR, RZ, 0x2 ;  /* 0x00000002ff567803 */ /* 0x000fe20000000000 */
[C---:B------:R-:W-:Y:S01]  /*7ad0*/  IMAD R107, R114.reuse, UR9, R7 ;  /* 0x00000009726b7c24 */ /* 0x040fe2000f8e0207 */
[----:B------:R-:W-:Y:S01]  /*7ae0*/  LOP3.LUT P1, RZ, R63, 0x40, RZ, 0xc0, !PT ;  /* 0x000000403fff7812 */ /* 0x000fe2000782c0ff */
[----:B------:R-:W-:Y:S01]  /*7af0*/  @!P4 IMAD.WIDE.U32 R4, R114, UR8, R4 ;  /* 0x000000087204cc25 */ /* 0x000fe2000f8e0004 */
[----:B------:R-:W-:-:S02]  /*7b00*/  P2R R84, PR, RZ, 0x40 ;  /* 0x00000040ff547803 */ /* 0x000fc40000000000 */
[----:B------:R-:W-:Y:S01]  /*7b10*/  LOP3.LUT P6, RZ, R63, 0x10, RZ, 0xc0, !PT ;  /* 0x000000103fff7812 */ /* 0x000fe200078cc0ff */
[----:B------:R-:W-:Y:S01]  /*7b20*/  IMAD.WIDE.U32 R6, R6, UR10, RZ ;  /* 0x0000000a06067c25 */ /* 0x000fe2000f8e00ff */
[----:B------:R-:W-:-:S04]  /*7b30*/  @!P4 IADD3 R26, P5, R8, R4, RZ ;  /* 0x00000004081ac210 */ /* 0x000fc80007fbe0ff */
[----:B------:R-:W-:Y:S02]  /*7b40*/  @!P4 IADD3.X R27, R105, R5, R107, P5, !PT ;  /* 0x00000005691bc210 */ /* 0x000fe40002ffe46b */
[----:B------:R-:W0:Y:S01]  /*7b50*/  LDC.64 R4, c[0x0][0x338] ;  /* 0x0000ce00ff047b82 */ /* 0x000e220000000a00 */
[----:B------:R-:W-:Y:S02]  /*7b60*/  IADD3 R7, R7, R31, RZ ;  /* 0x0000001f07077210 */ /* 0x000fe40007ffe0ff */
[----:B------:R-:W-:Y:S01]  /*7b70*/  LOP3.LUT R31, R8, 0x80, RZ, 0xfc, !PT ;  /* 0x00000080081f7812 */ /* 0x000fe200078efcff */
[----:B------:R-:W-:-:S04]  /*7b80*/  IMAD.WIDE.U32 R6, R114, UR8, R6 ;  /* 0x0000000872067c25 */ /* 0x000fc8000f8e0006 */
[----:B0-----:R-:W-:-:S03]  /*7b90*/  IMAD.WIDE R4, R8, 0x4, R4 ;  /* 0x0000000408047825 */ /* 0x001fc600078e0204 */
[----:B------:R-:W-:-:S04]  /*7ba0*/  LEA R4, P5, R29, R4, 0x2 ;  /* 0x000000041d047211 */ /* 0x000fc800078a10ff */
[----:B------:R-:W-:Y:S02]  /*7bb0*/  LEA.HI.X R5, R29, R5, R28, 0x2, P5 ;  /* 0x000000051d057211 */ /* 0x000fe400028f141c */
[----:B------:R-:W-:Y:S02]  /*7bc0*/  IADD3 R105, P5, R155, R6, RZ ;  /* 0x000000069b697210 */ /* 0x000fe40007fbe0ff */
[----:B------:R-:W-:Y:S02]  /*7bd0*/  LOP3.LUT R28, R8, 0x20, RZ, 0xfc, !PT ;  /* 0x00000020081c7812 */ /* 0x000fe400078efcff */
[----:B------:R-:W-:Y:S02]  /*7be0*/  IADD3.X R44, R0, R107, R7, P5, !PT ;  /* 0x0000006b002c7210 */ /* 0x000fe40002ffe407 */
[----:B------:R-:W-:Y:S01]  /*7bf0*/  ISETP.GE.AND P5, PT, R28, R85, PT ;  /* 0x000000551c00720c */ /* 0x000fe20003fa6270 */
[----:B------:R-:W0:Y:S01]  /*7c00*/  @!P4 LDC.64 R6, c[0x0][0x348] ;  /* 0x0000d200ff06cb82 */ /* 0x000e220000000a00 */
[----:B------:R-:W-:-:S11]  /*7c10*/  LOP3.LUT R29, R8, 0x60, RZ, 0xfc, !PT ;  /* 0x00000060081d7812 */ /* 0x000fd600078efcff */
[----:B------:R1:W-:Y:S01]  /*7c20*/  @!P5 STG.E desc[UR6][R4.64+0x80], R33 ;  /* 0x000080210400d986 */ /* 0x0003e2000c101906 */
[----:B------:R-:W-:Y:S02]  /*7c30*/  ISETP.GE.AND P5, PT, R30, R85, PT ;  /* 0x000000551e00720c */ /* 0x000fe40003fa6270 */
[----:B-1----:R-:W-:-:S11]  /*7c40*/  LOP3.LUT R33, R8, 0xc0, RZ, 0xfc, !PT ;  /* 0x000000c008217812 */ /* 0x002fd600078efcff */
        /* <DEDUP_REMOVED lines=9> */
[----:B------:R-:W-:Y:S01]  /*7ce0*/  @!P5 STG.E desc[UR6][R4.64+0x280], R99 ;  /* 0x000280630400d986 */ /* 0x000fe2000c101906 */
[----:B------:R-:W-:-:S13]  /*7cf0*/  ISETP.GE.AND P5, PT, R33, R85, PT ;  /* 0x000000552100720c */ /* 0x000fda0003fa6270 */
[----:B------:R-:W-:Y:S01]  /*7d00*/  @!P5 STG.E desc[UR6][R4.64+0x300], R101 ;  /* 0x000300650400d986 */ /* 0x000fe2000c101906 */
[----:B------:R-:W-:-:S13]  /*7d10*/  ISETP.GE.AND P5, PT, R34, R85, PT ;  /* 0x000000552200720c */ /* 0x000fda0003fa6270 */
[----:B------:R-:W-:Y:S01]  /*7d20*/  @!P5 STG.E desc[UR6][R4.64+0x380], R103 ;  /* 0x000380670400d986 */ /* 0x000fe2000c101906 */
[----:B------:R-:W-:-:S13]  /*7d30*/  ISETP.GE.AND P5, PT, R35, R85, PT ;  /* 0x000000552300720c */ /* 0x000fda0003fa6270 */
[----:B------:R-:W-:Y:S01]  /*7d40*/  @!P5 STG.E desc[UR6][R4.64+0x400], R97 ;  /* 0x000400610400d986 */ /* 0x000fe2000c101906 */
[----:B------:R-:W-:-:S13]  /*7d50*/  ISETP.GE.AND P5, PT, R36, R85, PT ;  /* 0x000000552400720c */ /* 0x000fda0003fa6270 */
        /* <DEDUP_REMOVED lines=14> */
[----:B------:R-:W-:Y:S01]  /*7e40*/  BAR.SYNC.DEFER_BLOCKING 0x0 ;  /* 0x0000000000007b1d */ /* 0x000fe20000010000 */
[----:B0-----:R-:W-:-:S04]  /*7e50*/  @!P4 LEA R6, P5, R26, R6, 0x2 ;  /* 0x000000061a06c211 */ /* 0x001fc800078a10ff */
[----:B------:R-:W-:-:S03]  /*7e60*/  @!P4 LEA.HI.X R7, R26, R7, R27, 0x2, P5 ;  /* 0x000000071a07c211 */ /* 0x000fc600028f141b */
[----:B------:R-:W0:Y:S01]  /*7e70*/  LDC.64 R26, c[0x0][0x348] ;  /* 0x0000d200ff1a7b82 */ /* 0x000e220000000a00 */
[----:B-1----:R-:W-:Y:S01]  /*7e80*/  CS2R R4, SRZ ;  /* 0x0000000000047805 */ /* 0x002fe2000001ff00 */
[----:B------:R-:W-:Y:S01]  /*7e90*/  HFMA2.MMA R43, -RZ, RZ, 0, 0 ;  /* 0x00000000ff2b7435 */ /* 0x000fe200000001ff */
[----:B0-----:R-:W-:-:S03]  /*7ea0*/  IMAD.WIDE R26, R8, 0x4, R26 ;  /* 0x00000004081a7825 */ /* 0x001fc600078e021a */
[----:B------:R-:W-:-:S04]  /*7eb0*/  LEA R26, P5, R105, R26, 0x2 ;  /* 0x0000001a691a7211 */ /* 0x000fc800078a10ff */
[----:B------:R-:W-:Y:S01]  /*7ec0*/  LEA.HI.X R27, R105, R27, R44, 0x2, P5 ;  /* 0x0000001b691b7211 */ /* 0x000fe200028f142c */
[----:B------:R-:W-:Y:S01]  /*7ed0*/  IMAD.MOV.U32 R83, RZ, RZ, RZ ;  /* 0x000000ffff537224 */ /* 0x000fe200078e00ff */
[----:B------:R-:W-:Y:S01]  /*7ee0*/  LOP3.LUT P5, RZ, R63, 0x2, RZ, 0xc0, !PT ;  /* 0x000000023fff7812 */ /* 0x000fe200078ac0ff */
[----:B------:R-:W-:Y:S02]  /*7ef0*/  IMAD.MOV.U32 R85, RZ, RZ, RZ ;  /* 0x000000ffff557224 */ /* 0x000fe400078e00ff */
[----:B------:R-:W2:Y:S01]  /*7f00*/  @!P3 LDG.E R5, desc[UR6][R26.64+0x80] ;  /* 0x000080061a05b981 */ /* 0x000ea2000c1e1900 */
[----:B------:R-:W-:Y:S01]  /*7f10*/  ISETP.NE.AND P3, PT, R100, RZ, PT ;  /* 0x000000ff6400720c */ /* 0x000fe20003f65270 */
[----:B------:R-:W-:Y:S02]  /*7f20*/  IMAD.MOV.U32 R44, RZ, RZ, RZ ;  /* 0x000000ffff2c7224 */ /* 0x000fe400078e00ff */
[----:B------:R-:W3:Y:S10]  /*7f30*/  @!P0 LDG.E R85, desc[UR6][R26.64+0x480] ;  /* 0x000480061a558981 */ /* 0x000ef4000c1e1900 */
[----:B------:R-:W4:Y:S01]  /*7f40*/  @!P3 LDG.E R43, desc[UR6][R26.64+0x180] ;  /* 0x000180061a2bb981 */ /* 0x000f22000c1e1900 */
[----:B------:R-:W-:-:S03]  /*7f50*/  ISETP.NE.AND P3, PT, R98, RZ, PT ;  /* 0x000000ff6200720c */ /* 0x000fc60003f65270 */
[----:B------:R0:W5:Y:S01]  /*7f60*/  @!P4 LDG.E R44, desc[UR6][R6.64] ;  /* 0x00000006062cc981 */ /* 0x000162000c1e1900 */
[----:B------:R-:W-:-:S09]  /*7f70*/  ISETP.NE.AND P0, PT, R82, RZ, PT ;  /* 0x000000ff5200720c */ /* 0x000fd20003f05270 */
[----:B------:R-:W3:Y:S01]  /*7f80*/  @!P3 LDG.E R4, desc[UR6][R26.64+0x100] ;  /* 0x000100061a04b981 */ /* 0x000ee2000c1e1900 */
[----:B------:R-:W-:Y:S01]  /*7f90*/  ISETP.NE.AND P3, PT, R96, RZ, PT ;  /* 0x000000ff6000720c */ /* 0x000fe20003f65270 */
[----:B------:R-:W-:Y:S01]  /*7fa0*/  HFMA2.MMA R82, -RZ, RZ, 0, 0 ;  /* 0x00000000ff527435 */ /* 0x000fe200000001ff */
[----:B0-----:R-:W-:Y:S02]  /*7fb0*/  CS2R R6, SRZ ;  /* 0x0000000000067805 */ /* 0x001fe4000001ff00 */
[----:B------:R-:W-:-:S04]  /*7fc0*/  LOP3.LUT P4, RZ, R63, 0x4, RZ, 0xc0, !PT ;  /* 0x000000043fff7812 */ /* 0x000fc8000788c0ff */
[----:B------:R-:W4:Y:S05]  /*7fd0*/  @!P2 LDG.E R7, desc[UR6][R26.64+0x380] ;  /* 0x000380061a07a981 */ /* 0x000f2a000c1e1900 */
[----:B------:R-:W4:Y:S01]  /*7fe0*/  @!P3 LDG.E R83, desc[UR6][R26.64+0x280] ;  /* 0x000280061a53b981 */ /* 0x000f22000c1e1900 */
[----:B------:R-:W-:Y:S02]  /*7ff0*/  ISETP.NE.AND P3, PT, R62, RZ, PT ;  /* 0x000000ff3e00720c */ /* 0x000fe40003f65270 */
[----:B------:R-:W-:Y:S01]  /*8000*/  MOV R62, RZ ;  /* 0x000000ff003e7202 */ /* 0x000fe20000000f00 */
[----:B------:R-:W4:Y:S01]  /*8010*/  @!P1 LDG.E R6, desc[UR6][R26.64+0x300] ;  /* 0x000300061a069981 */ /* 0x000f22000c1e1900 */
[----:B------:R-:W-:-:S02]  /*8020*/  ISETP.NE.AND P2, PT, R88, RZ, PT ;  /* 0x000000ff5800720c */ /* 0x000fc40003f45270 */
[----:B------:R-:W-:Y:S01]  /*8030*/  ISETP.NE.AND P1, PT, R86, RZ, PT ;  /* 0x000000ff5600720c */ /* 0x000fe20003f25270 */
[----:B------:R-:W4:Y:S01]  /*8040*/  @!P6 LDG.E R82, desc[UR6][R26.64+0x400] ;  /* 0x000400061a52e981 */ /* 0x000f22000c1e1900 */
[----:B------:R-:W-:-:S05]  /*8050*/  ISETP.NE.AND P6, PT, R84, RZ, PT ;  /* 0x000000ff5400720c */ /* 0x000fca0003fc5270 */
[----:B------:R-:W4:Y:S01]  /*8060*/  @!P3 LDG.E R62, desc[UR6][R26.64+0x200] ;  /* 0x000200061a3eb981 */ /* 0x000f22000c1e1900 */
[----:B------:R-:W-:Y:S01]  /*8070*/  ISETP.NE.AND P3, PT, R94, RZ, PT ;  /* 0x000000ff5e00720c */ /* 0x000fe20003f65270 */
[----:B------:R-:W-:Y:S01]  /*8080*/  IMAD.MOV.U32 R84, RZ, RZ, RZ ;  /* 0x000000ffff547224 */ /* 0x000fe200078e00ff */
[----:B------:R-:W-:Y:S02]  /*8090*/  CS2R R88, SRZ ;  /* 0x0000000000587805 */ /* 0x000fe4000001ff00 */
[----:B------:R-:W-:Y:S02]  /*80a0*/  MOV R93, RZ ;  /* 0x000000ff005d7202 */ /* 0x000fe40000000f00 */
[----:B------:R-:W-:Y:S01]  /*80b0*/  CS2R R94, SRZ ;  /* 0x00000000005e7805 */ /* 0x000fe2000001ff00 */
[----:B------:R-:W4:Y:S04]  /*80c0*/  @!P4 LDG.E R84, desc[UR6][R26.64+0x500] ;  /* 0x000500061a54c981 */ /* 0x000f28000c1e1900 */
[----:B------:R-:W4:Y:S04]  /*80d0*/  @!P5 LDG.E R89, desc[UR6][R26.64+0x580] ;  /* 0x000580061a59d981 */ /* 0x000f28000c1e1900 */
[----:B------:R-:W4:Y:S04]  /*80e0*/  @!P3 LDG.E R88, desc[UR6][R26.64+0x600] ;  /* 0x000600061a58b981 */ /* 0x000f28000c1e1900 */
[----:B------:R-:W4:Y:S04]  /*80f0*/  @!P2 LDG.E R93, desc[UR6][R26.64+0x680] ;  /* 0x000680061a5da981 */ /* 0x000f28000c1e1900 */
[----:B------:R-:W4:Y:S04]  /*8100*/  @!P1 LDG.E R94, desc[UR6][R26.64+0x700] ;  /* 0x000700061a5e9981 */ /* 0x000f28000c1e1900 */
[----:B------:R-:W4:Y:S04]  /*8110*/  @!P0 LDG.E R95, desc[UR6][R26.64+0x780] ;  /* 0x000780061a5f8981 */ /* 0x000f28000c1e1900 */
[----:B-----5:R-:W-:Y:S04]  /*8120*/  STS [R61], R44 ;  /* 0x0000002c3d007388 */ /* 0x020fe80000000800 */
[----:B--2---:R-:W-:Y:S04]  /*8130*/  STS [R60+0x80], R5 ;  /* 0x000080053c007388 */ /* 0x004fe80000000800 */
[----:B---3--:R-:W-:Y:S04]  /*8140*/  STS [R59+0x100], R4 ;  /* 0x000100043b007388 */ /* 0x008fe80000000800 */
[----:B----4-:R-:W-:Y:S04]  /*8150*/  STS [R58+0x180], R43 ;  /* 0x0001802b3a007388 */ /* 0x010fe80000000800 */
        /* <DEDUP_REMOVED lines=15> */
[----:B------:R-:W2:Y:S04]  /*8250*/  LDS R86, [R45+0x8] ;  /* 0x000008002d567984 */ /* 0x000ea80000000800 */
[----:B------:R-:W3:Y:S04]  /*8260*/  LDS R85, [R45+0xc] ;  /* 0x00000c002d557984 */ /* 0x000ee80000000800 */
[----:B------:R-:W4:Y:S04]  /*8270*/  LDS R82, [R45+0x18] ;  /* 0x000018002d527984 */ /* 0x000f280000000800 */
[----:B------:R-:W5:Y:S04]  /*8280*/  LDS R62, [R45+0x1c] ;  /* 0x00001c002d3e7984 */ /* 0x000f680000000800 */
[----:B------:R-:W5:Y:S04]  /*8290*/  LDS R26, [R45+0x2c] ;  /* 0x00002c002d1a7984 */ /* 0x000f680000000800 */
[----:B------:R-:W5:Y:S04]  /*82a0*/  LDS R84, [R45+0x10] ;  /* 0x000010002d547984 */ /* 0x000f680000000800 */
[----:B------:R-:W5:Y:S04]  /*82b0*/  LDS R27, [R45+0x28] ;  /* 0x000028002d1b7984 */ /* 0x000f680000000800 */
[----:B------:R-:W5:Y:S01]  /*82c0*/  LDS R5, [R45+0x30] ;  /* 0x000030002d057984 */ /* 0x000f620000000800 */
[----:B0-----:R-:W-:-:S03]  /*82d0*/  FMUL.FTZ R4, R96, -1.4426950216293334961 ;  /* 0xbfb8aa3b60047820 */ /* 0x001fc60000410000 */
[----:B------:R-:W0:Y:S01]  /*82e0*/  LDS R44, [R45+0x20] ;  /* 0x000020002d2c7984 */ /* 0x000e220000000800 */
[----:B-1----:R-:W-:Y:S01]  /*82f0*/  FMUL.FTZ R6, R87, -1.4426950216293334961 ;  /* 0xbfb8aa3b57067820 */ /* 0x002fe20000410000 */
[----:B------:R1:W-:Y:S02]  /*8300*/  MUFU.EX2 R88, R4 ;  /* 0x0000000400587308 */ /* 0x0003e40000000800 */
[----:B------:R-:W0:Y:S01]  /*8310*/  LDS R83, [R45+0x14] ;  /* 0x000014002d537984 */ /* 0x000e220000000800 */
[----:B--2---:R-:W-:-:S03]  /*8320*/  FMUL.FTZ R7, R86, -1.4426950216293334961 ;  /* 0xbfb8aa3b56077820 */ /* 0x004fc60000410000 */
[----:B------:R-:W2:Y:S02]  /*8330*/  LDS R43, [R45+0x24] ;  /* 0x000024002d2b7984 */ /* 0x000ea40000000800 */
[----:B------:R3:W2:Y:S02]  /*8340*/  MUFU.EX2 R89, R6 ;  /* 0x0000000600597308 */ /* 0x0006a40000000800 */
[----:B-1----:R-:W1:Y:S06]  /*8350*/  LDS R4, [R45+0x34] ;  /* 0x000034002d047984 */ /* 0x002e6c0000000800 */
[----:B------:R4:W1:Y:S01]  /*8360*/  MUFU.EX2 R93, R7 ;  /* 0x00000007005d7308 */ /* 0x0008620000000800 */
[----:B---3--:R-:W3:Y:S04]  /*8370*/  LDS R6, [R45+0x38] ;  /* 0x000038002d067984 */ /* 0x008ee80000000800 */
[----:B----4-:R-:W4:Y:S01]  /*8380*/  LDS R7, [R45+0x3c] ;  /* 0x00003c002d077984 */ /* 0x010f220000000800 */
[----:B------:R-:W-:Y:S01]  /*8390*/  FMUL.FTZ R94, R85, -1.4426950216293334961 ;  /* 0xbfb8aa3b555e7820 */ /* 0x000fe20000410000 */
[----:B------:R-:W-:-:S05]  /*83a0*/  FMUL.FTZ R98, R82, -1.4426950216293334961 ;  /* 0xbfb8aa3b52627820 */ /* 0x000fca0000410000 */
[----:B------:R-:W1:Y:S01]  /*83b0*/  MUFU.EX2 R94, R94 ;  /* 0x0000005e005e7308 */ /* 0x000e620000000800 */
[----:B-----5:R-:W-:Y:S01]  /*83c0*/  FMUL.FTZ R99, R62, -1.4426950216293334961 ;  /* 0xbfb8aa3b3e637820 */ /* 0x020fe20000410000 */
[----:B------:R-:W-:-:S06]  /*83d0*/  FMUL.FTZ R103, R26, -1.4426950216293334961 ;  /* 0xbfb8aa3b1a677820 */ /* 0x000fcc0000410000 */
[----:B------:R-:W5:Y:S01]  /*83e0*/  MUFU.EX2 R98, R98 ;  /* 0x0000006200627308 */ /* 0x000f620000000800 */
[----:B------:R-:W-:Y:S01]  /*83f0*/  FMUL.FTZ R95, R84, -1.4426950216293334961 ;  /* 0xbfb8aa3b545f7820 */ /* 0x000fe20000410000 */
[----:B------:R-:W-:Y:S01]  /*8400*/  FMUL.FTZ R102, R27, -1.4426950216293334961 ;  /* 0xbfb8aa3b1b667820 */ /* 0x000fe20000410000 */
[----:B------:R-:W-:Y:S01]  /*8410*/  FMUL.FTZ R104, R5, -1.4426950216293334961 ;  /* 0xbfb8aa3b05687820 */ /* 0x000fe20000410000 */
[----:B0-----:R-:W-:Y:S01]  /*8420*/  FMUL.FTZ R100, R44, -1.4426950216293334961 ;  /* 0xbfb8aa3b2c647820 */ /* 0x001fe20000410000 */
[----:B------:R-:W-:Y:S01]  /*8430*/  FMUL.FTZ R97, R83, -1.4426950216293334961 ;  /* 0xbfb8aa3b53617820 */ /* 0x000fe20000410000 */
[----:B--2---:R-:W-:Y:S02]  /*8440*/  FMUL.FTZ R101, R43, -1.4426950216293334961 ;  /* 0xbfb8aa3b2b657820 */ /* 0x004fe40000410000 */
[----:B------:R-:W0:Y:S01]  /*8450*/  MUFU.EX2 R99, R99 ;  /* 0x0000006300637308 */ /* 0x000e220000000800 */
[----:B-1----:R-:W-:Y:S01]  /*8460*/  FMUL.FTZ R105, R4, -1.4426950216293334961 ;  /* 0xbfb8aa3b04697820 */ /* 0x002fe20000410000 */
[----:B------:R-:W-:Y:S01]  /*8470*/  FADD.FTZ R89, R89, 1 ;  /* 0x3f80000059597421 */ /* 0x000fe20000010000 */
[----:B------:R-:W-:Y:S01]  /*8480*/  FADD.FTZ R93, R93, 1 ;  /* 0x3f8000005d5d7421 */ /* 0x000fe20000010000 */
[----:B------:R-:W-:-:S04]  /*8490*/  FADD.FTZ R94, R94, 1 ;  /* 0x3f8000005e5e7421 */ /* 0x000fc80000010000 */
[----:B------:R-:W1:Y:S01]  /*84a0*/  MUFU.EX2 R103, R103 ;  /* 0x0000006700677308 */ /* 0x000e620000000800 */
[----:B---3--:R-:W-:Y:S01]  /*84b0*/  FMUL.FTZ R106, R6, -1.4426950216293334961 ;  /* 0xbfb8aa3b066a7820 */ /* 0x008fe20000410000 */
[----:B-----5:R-:W-:Y:S01]  /*84c0*/  FADD.FTZ R98, R98, 1 ;  /* 0x3f80000062627421 */ /* 0x020fe20000010000 */
[----:B----4-:R-:W-:-:S05]  /*84d0*/  FMUL.FTZ R107, R7, -1.4426950216293334961 ;  /* 0xbfb8aa3b076b7820 */ /* 0x010fca0000410000 */
[----:B------:R-:W2:Y:S08]  /*84e0*/  MUFU.EX2 R95, R95 ;  /* 0x0000005f005f7308 */ /* 0x000eb00000000800 */
[----:B------:R-:W3:Y:S08]  /*84f0*/  MUFU.EX2 R102, R102 ;  /* 0x0000006600667308 */ /* 0x000ef00000000800 */
[----:B------:R-:W4:Y:S08]  /*8500*/  MUFU.EX2 R104, R104 ;  /* 0x0000006800687308 */ /* 0x000f300000000800 */
[----:B------:R-:W5:Y:S08]  /*8510*/  MUFU.EX2 R105, R105 ;  /* 0x0000006900697308 */ /* 0x000f700000000800 */
[----:B------:R-:W-:Y:S08]  /*8520*/  MUFU.RCP R108, R89 ;  /* 0x00000059006c7308 */ /* 0x000ff00000001000 */
[----:B------:R-:W5:Y:S08]  /*8530*/  MUFU.EX2 R100, R100 ;  /* 0x0000006400647308 */ /* 0x000f700000000800 */
[----:B------:R-:W5:Y:S08]  /*8540*/  MUFU.EX2 R106, R106 ;  /* 0x0000006a006a7308 */ /* 0x000f700000000800 */
[----:B------:R-:W5:Y:S08]  /*8550*/  MUFU.EX2 R97, R97 ;  /* 0x0000006100617308 */ /* 0x000f700000000800 */
[----:B------:R-:W5:Y:S08]  /*8560*/  MUFU.EX2 R101, R101 ;  /* 0x0000006500657308 */ /* 0x000f700000000800 */
[----:B------:R-:W5:Y:S08]  /*8570*/  MUFU.EX2 R107, R107 ;  /* 0x0000006b006b7308 */ /* 0x000f700000000800 */
[----:B------:R-:W5:Y:S01]  /*8580*/  MUFU.RCP R93, R93 ;  /* 0x0000005d005d7308 */ /* 0x000f620000001000 */
[----:B0-----:R-:W-:-:S07]  /*8590*/  FADD.FTZ R99, R99, 1 ;  /* 0x3f80000063637421 */ /* 0x001fce0000010000 */
[----:B------:R-:W0:Y:S01]  /*85a0*/  MUFU.RCP R94, R94 ;  /* 0x0000005e005e7308 */ /* 0x000e220000001000 */
[----:B-1----:R-:W-:-:S07]  /*85b0*/  FADD.FTZ R103, R103, 1 ;  /* 0x3f80000067677421 */ /* 0x002fce0000010000 */
[----:B------:R-:W1:Y:S01]  /*85c0*/  MUFU.RCP R111, R98 ;  /* 0x00000062006f7308 */ /* 0x000e620000001000 */
[----:B------:R-:W-:Y:S01]  /*85d0*/  FADD.FTZ R88, R88, 1 ;  /* 0x3f80000058587421 */ /* 0x000fe20000010000 */
[----:B--2---:R-:W-:Y:S01]  /*85e0*/  FADD.FTZ R95, R95, 1 ;  /* 0x3f8000005f5f7421 */ /* 0x004fe20000010000 */
[----:B---3--:R-:W-:Y:S01]  /*85f0*/  FADD.FTZ R102, R102, 1 ;  /* 0x3f80000066667421 */ /* 0x008fe20000010000 */
[----:B----4-:R-:W-:Y:S01]  /*8600*/  FADD.FTZ R104, R104, 1 ;  /* 0x3f80000068687421 */ /* 0x010fe20000010000 */
[----:B-----5:R-:W-:Y:S01]  /*8610*/  FADD.FTZ R105, R105, 1 ;  /* 0x3f80000069697421 */ /* 0x020fe20000010000 */
[----:B------:R-:W-:Y:S02]  /*8620*/  FADD.FTZ R100, R100, 1 ;  /* 0x3f80000064647421 */ /* 0x000fe40000010000 */
[----:B------:R2:W-:Y:S01]  /*8630*/  MUFU.RCP R109, R88 ;  /* 0x00000058006d7308 */ /* 0x0005e20000001000 */
[----:B------:R-:W-:Y:S01]  /*8640*/  FADD.FTZ R106, R106, 1 ;  /* 0x3f8000006a6a7421 */ /* 0x000fe20000010000 */
[----:B------:R-:W-:Y:S01]  /*8650*/  FADD.FTZ R97, R97, 1 ;  /* 0x3f80000061617421 */ /* 0x000fe20000010000 */
[----:B------:R-:W-:Y:S01]  /*8660*/  FADD.FTZ R101, R101, 1 ;  /* 0x3f80000065657421 */ /* 0x000fe20000010000 */
[----:B------:R-:W-:-:S04]  /*8670*/  FADD.FTZ R107, R107, 1 ;  /* 0x3f8000006b6b7421 */ /* 0x000fc80000010000 */
[----:B------:R-:W3:Y:S01]  /*8680*/  MUFU.RCP R99, R99 ;  /* 0x0000006300637308 */ /* 0x000ee20000001000 */
[----:B--2---:R-:W-:Y:S01]  /*8690*/  FMUL.FTZ R88, R87, R108 ;  /* 0x0000006c57587220 */ /* 0x004fe20000410000 */
[----:B------:R-:W-:Y:S01]  /*86a0*/  FMUL.FTZ R87, R86, R93 ;  /* 0x0000005d56577220 */ /* 0x000fe20000410000 */
[----:B0-----:R-:W-:-:S05]  /*86b0*/  FMUL.FTZ R86, R85, R94 ;  /* 0x0000005e55567220 */ /* 0x001fca0000410000 */
[----:B------:R-:W0:Y:S01]  /*86c0*/  MUFU.RCP R103, R103 ;  /* 0x0000006700677308 */ /* 0x000e220000001000 */
[----:B------:R-:W-:Y:S01]  /*86d0*/  FMUL.FTZ R88, R88, R23 ;  /* 0x0000001758587220 */ /* 0x000fe20000410000 */
[----:B-1----:R-:W-:Y:S01]  /*86e0*/  FMUL.FTZ R23, R82, R111 ;  /* 0x0000006f52177220 */ /* 0x002fe20000410000 */
[----:B------:R-:W-:Y:S06]  /*86f0*/  BAR.SYNC.DEFER_BLOCKING 0x0 ;  /* 0x0000000000007b1d */ /* 0x000fec0000010000 */
[----:B------:R-:W1:Y:S08]  /*8700*/  MUFU.RCP R95, R95 ;  /* 0x0000005f005f7308 */ /* 0x000e700000001000 */
[----:B------:R-:W2:Y:S08]  /*8710*/  MUFU.RCP R113, R100 ;  /* 0x0000006400717308 */ /* 0x000eb00000001000 */
[----:B------:R-:W4:Y:S08]  /*8720*/  MUFU.RCP R85, R106 ;  /* 0x0000006a00557308 */ /* 0x000f300000001000 */
[----:B------:R-:W5:Y:S08]  /*8730*/  MUFU.RCP R110, R97 ;  /* 0x00000061006e7308 */ /* 0x000f700000001000 */
[----:B------:R-:W5:Y:S08]  /*8740*/  MUFU.RCP R112, R101 ;  /* 0x0000006500707308 */ /* 0x000f700000001000 */
[----:B------:R-:W5:Y:S08]  /*8750*/  MUFU.RCP R102, R102 ;  /* 0x0000006600667308 */ /* 0x000f700000001000 */
[----:B------:R-:W5:Y:S08]  /*8760*/  MUFU.RCP R104, R104 ;  /* 0x0000006800687308 */ /* 0x000f700000001000 */
[----:B------:R-:W5:Y:S08]  /*8770*/  MUFU.RCP R105, R105 ;  /* 0x0000006900697308 */ /* 0x000f700000001000 */
[----:B------:R-:W5:Y:S01]  /*8780*/  MUFU.RCP R82, R107 ;  /* 0x0000006b00527308 */ /* 0x000f620000001000 */
[----:B---3--:R-:W-:Y:S01]  /*8790*/  FMUL.FTZ R62, R62, R99 ;  /* 0x000000633e3e7220 */ /* 0x008fe20000410000 */
[----:B0-----:R-:W-:Y:S01]  /*87a0*/  FMUL.FTZ R26, R26, R103 ;  /* 0x000000671a1a7220 */ /* 0x001fe20000410000 */
[----:B------:R-:W-:Y:S01]  /*87b0*/  FMUL.FTZ R86, R86, R21 ;  /* 0x0000001556567220 */ /* 0x000fe20000410000 */
[----:B-1----:R-:W-:Y:S01]  /*87c0*/  FMUL.FTZ R21, R84, R95 ;  /* 0x0000005f54157220 */ /* 0x002fe20000410000 */
[----:B------:R-:W-:Y:S01]  /*87d0*/  FMUL.FTZ R62, R62, R17 ;  /* 0x000000113e3e7220 */ /* 0x000fe20000410000 */
[----:B------:R-:W-:Y:S01]  /*87e0*/  FMUL.FTZ R26, R26, R13 ;  /* 0x0000000d1a1a7220 */ /* 0x000fe20000410000 */
[----:B--2---:R-:W-:Y:S01]  /*87f0*/  FMUL.FTZ R17, R44, R113 ;  /* 0x000000712c117220 */ /* 0x004fe20000410000 */
[----:B----4-:R-:W-:Y:S01]  /*8800*/  FMUL.FTZ R13, R6, R85 ;  /* 0x00000055060d7220 */ /* 0x010fe20000410000 */
[----:B------:R-:W-:Y:S01]  /*8810*/  FMUL.FTZ R89, R96, R109 ;  /* 0x0000006d60597220 */ /* 0x000fe20000410000 */
[----:B-----5:R-:W-:Y:S01]  /*8820*/  FMUL.FTZ R84, R83, R110 ;  /* 0x0000006e53547220 */ /* 0x020fe20000410000 */
        /* <DEDUP_REMOVED lines=17> */
[----:B------:R-:W-:Y:S04]  /*8940*/  STS [R45], R24 ;  /* 0x000000182d007388 */ /* 0x000fe80000000800 */
        /* <DEDUP_REMOVED lines=16> */
[----:B------:R-:W-:Y:S01]  /*8a50*/  LDS R61, [R61] ;  /* 0x000000003d3d7984 */ /* 0x000fe20000000800 */
[----:B0-----:R-:W0:Y:S03]  /*8a60*/  LDC.64 R44, c[0x0][0x2d0] ;  /* 0x0000b400ff2c7b82 */ /* 0x001e260000000a00 */
        /* <DEDUP_REMOVED lines=17> */
[----:B------:R-:W1:Y:S01]  /*8b80*/  LDS R43, [UR4+0x2100] ;  /* 0x00210004ff2b7984 */ /* 0x000e620008000800 */
[C---:B0-----:R-:W-:Y:S01]  /*8b90*/  IMAD R6, R44.reuse, UR5, RZ ;  /* 0x000000052c067c24 */ /* 0x041fe2000f8e02ff */
[----:B------:R-:W-:Y:S01]  /*8ba0*/  BSSY B0, `(.L_x_154) ;  /* 0x0000011000007945 */ /* 0x000fe20003800000 */
[----:B------:R-:W-:-:S04]  /*8bb0*/  IMAD.WIDE.U32 R4, R44, UR10, RZ ;  /* 0x0000000a2c047c25 */ /* 0x000fc8000f8e00ff */
[----:B------:R-:W-:-:S04]  /*8bc0*/  IMAD R7, R45, UR10, R6 ;  /* 0x0000000a2d077c24 */ /* 0x000fc8000f8e0206 */
[----:B------:R-:W-:Y:S01]  /*8bd0*/  IMAD.IADD R9, R5, 0x1, R7 ;  /* 0x0000000105097824 */ /* 0x000fe200078e0207 */
[----:B-1----:R-:W-:-:S13]  /*8be0*/  ISETP.GE.AND P0, PT, R8, R43, PT ;  /* 0x0000002b0800720c */ /* 0x002fda0003f06270 */
        /* <DEDUP_REMOVED lines=12> */
.L_x_155:
[----:B------:R-:W-:Y:S05]  /*8cb0*/  BSYNC B0 ;  /* 0x0000000000007941 */ /* 0x000fea0003800000 */
.L_x_154:
[----:B0-----:R-:W0:Y:S01]  /*8cc0*/  LDC.64 R6, c[0x0][0x350] ;  /* 0x0000d400ff067b82 */ /* 0x001e220000000a00 */
[----:B------:R-:W-:Y:S01]  /*8cd0*/  MOV R2, R4 ;  /* 0x0000000400027202 */ /* 0x000fe20000000f00 */
[----:B------:R-:W-:Y:S01]  /*8ce0*/  IMAD.MOV.U32 R3, RZ, RZ, R9 ;  /* 0x000000ffff037224 */ /* 0x000fe200078e0009 */
[----:B------:R-:W-:Y:S01]  /*8cf0*/  ULDC.64 UR4, c[0x0][0x2d8] ;  /* 0x0000b60000047ab9 */ /* 0x000fe20000000a00 */
[-C--:B------:R-:W-:Y:S01]  /*8d00*/  ISETP.GE.AND P3, PT, R28, R43.reuse, PT ;  /* 0x0000002b1c00720c */ /* 0x080fe20003f66270 */
[----:B------:R-:W-:Y:S01]  /*8d10*/  IMAD R25, R25, UR4, RZ ;  /* 0x0000000419197c24 */ /* 0x000fe2000f8e02ff */
[-C--:B------:R-:W-:Y:S01]  /*8d20*/  ISETP.GE.AND P4, PT, R30, R43.reuse, PT ;  /* 0x0000002b1e00720c */ /* 0x080fe20003f86270 */
[C---:B------:R-:W-:Y:S01]  /*8d30*/  IMAD.WIDE.U32 R2, R114.reuse, UR4, R2 ;  /* 0x0000000472027c25 */ /* 0x040fe2000f8e0002 */
[-C--:B------:R-:W-:Y:S02]  /*8d40*/  ISETP.GE.AND P5, PT, R29, R43.reuse, PT ;  /* 0x0000002b1d00720c */ /* 0x080fe40003fa6270 */
[-C--:B------:R-:W-:Y:S01]  /*8d50*/  ISETP.GE.AND P6, PT, R31, R43.reuse, PT ;  /* 0x0000002b1f00720c */ /* 0x080fe20003fc6270 */
[----:B------:R-:W-:Y:S01]  /*8d60*/  IMAD R25, R114, UR5, R25 ;  /* 0x0000000572197c24 */ /* 0x000fe2000f8e0219 */
[----:B------:R-:W-:Y:S01]  /*8d70*/  IADD3 R5, P0, R155, R2, RZ ;  /* 0x000000029b057210 */ /* 0x000fe20007f1e0ff */
[----:B------:R-:W-:Y:S01]  /*8d80*/  IMAD.MOV.U32 R4, RZ, RZ, R73 ;  /* 0x000000ffff047224 */ /* 0x000fe200078e0049 */
[----:B------:R-:W-:Y:S01]  /*8d90*/  ISETP.GE.AND P1, PT, R33, R43, PT ;  /* 0x0000002b2100720c */ /* 0x000fe20003f26270 */
[----:B------:R-:W-:Y:S01]  /*8da0*/  IMAD.IADD R69, R64, 0x1, R69 ;  /* 0x0000000140457824 */ /* 0x000fe200078e0245 */
[----:B------:R-:W-:Y:S01]  /*8db0*/  IADD3.X R0, R0, R25, R3, P0, !PT ;  /* 0x0000001900007210 */ /* 0x000fe200007fe403 */
[----:B------:R-:W-:Y:S01]  /*8dc0*/  IMAD.MOV.U32 R3, RZ, RZ, R72 ;  /* 0x000000ffff037224 */ /* 0x000fe200078e0048 */
[----:B------:R-:W-:-:S02]  /*8dd0*/  ISETP.GE.AND P2, PT, R34, R43, PT ;  /* 0x0000002b2200720c */ /* 0x000fc40003f46270 */
[----:B------:R-:W-:Y:S02]  /*8de0*/  IADD3 R65, R65, 0x1, RZ ;  /* 0x0000000141417810 */ /* 0x000fe40007ffe0ff */
[----:B------:R-:W-:Y:S01]  /*8df0*/  MOV R2, R74 ;  /* 0x0000004a00027202 */ /* 0x000fe20000000f00 */
[----:B0-----:R-:W-:Y:S01]  /*8e00*/  IMAD.WIDE R8, R8, 0x4, R6 ;  /* 0x0000000408087825 */ /* 0x001fe200078e0206 */
[----:B------:R-:W-:-:S03]  /*8e10*/  IADD3 R155, R64, R155, RZ ;  /* 0x0000009b409b7210 */ /* 0x000fc60007ffe0ff */
[----:B------:R-:W-:Y:S01]  /*8e20*/  IMAD.WIDE R2, R64, 0x4, R2 ;  /* 0x0000000440027825 */ /* 0x000fe200078e0202 */
[----:B------:R-:W-:-:S03]  /*8e30*/  LEA R6, P0, R5, R8, 0x2 ;  /* 0x0000000805067211 */ /* 0x000fc600078010ff */
[----:B------:R-:W-:Y:S01]  /*8e40*/  IMAD.MOV.U32 R74, RZ, RZ, R2 ;  /* 0x000000ffff4a7224 */ /* 0x000fe200078e0002 */
[----:B------:R-:W-:Y:S02]  /*8e50*/  LEA.HI.X R7, R5, R9, R0, 0x2, P0 ;  /* 0x0000000905077211 */ /* 0x000fe400000f1400 */
[----:B------:R-:W-:Y:S02]  /*8e60*/  ISETP.GE.AND P0, PT, R32, R43, PT ;  /* 0x0000002b2000720c */ /* 0x000fe40003f06270 */
[----:B------:R-:W-:Y:S01]  /*8e70*/  MOV R5, R71 ;  /* 0x0000004700057202 */ /* 0x000fe20000000f00 */
[----:B------:R1:W-:Y:S01]  /*8e80*/  @!P3 STG.E desc[UR6][R6.64+0x80], R11 ;  /* 0x0000800b0600b986 */ /* 0x0003e2000c101906 */
[----:B------:R-:W-:Y:S02]  /*8e90*/  ISETP.GE.AND P3, PT, R35, R43, PT ;  /* 0x0000002b2300720c */ /* 0x000fe40003f66270 */
[----:B------:R-:W-:Y:S01]  /*8ea0*/  MOV R72, R3 ;  /* 0x0000000300487202 */ /* 0x000fe20000000f00 */
[----:B------:R1:W-:Y:S01]  /*8eb0*/  @!P4 STG.E desc[UR6][R6.64+0x100], R59 ;  /* 0x0001003b0600c986 */ /* 0x0003e2000c101906 */
[----:B------:R-:W-:Y:S01]  /*8ec0*/  ISETP.GE.AND P4, PT, R36, R43, PT ;  /* 0x0000002b2400720c */ /* 0x000fe20003f86270 */
[----:B------:R-:W-:-:S02]  /*8ed0*/  IMAD.WIDE R4, R64, 0x4, R4 ;  /* 0x0000000440047825 */ /* 0x000fc400078e0204 */
[----:B------:R1:W-:Y:S01]  /*8ee0*/  @!P5 STG.E desc[UR6][R6.64+0x180], R13 ;  /* 0x0001800d0600d986 */ /* 0x0003e2000c101906 */
[----:B------:R-:W-:Y:S01]  /*8ef0*/  ISETP.GE.AND P5, PT, R37, R43, PT ;  /* 0x0000002b2500720c */ /* 0x000fe20003fa6270 */
[----:B------:R-:W-:Y:S01]  /*8f00*/  IMAD.MOV.U32 R73, RZ, RZ, R4 ;  /* 0x000000ffff497224 */ /* 0x000fe200078e0004 */
[----:B------:R-:W-:Y:S01]  /*8f10*/  MOV R71, R5 ;  /* 0x0000000500477202 */ /* 0x000fe20000000f00 */
[----:B------:R1:W-:Y:S01]  /*8f20*/  @!P6 STG.E desc[UR6][R6.64+0x200], R57 ;  /* 0x000200390600e986 */ /* 0x0003e2000c101906 */
[----:B------:R-:W-:-:S03]  /*8f30*/  ISETP.GE.AND P6, PT, R38, R43, PT ;  /* 0x0000002b2600720c */ /* 0x000fc60003fc6270 */
        /* <DEDUP_REMOVED lines=8> */
[----:B------:R1:W-:Y:S04]  /*8fc0*/  @!P4 STG.E desc[UR6][R6.64+0x480], R19 ;  /* 0x000480130600c986 */ /* 0x0003e8000c101906 */
[----:B------:R1:W-:Y:S04]  /*8fd0*/  @!P5 STG.E desc[UR6][R6.64+0x500], R51 ;  /* 0x000500330600d986 */ /* 0x0003e8000c101906 */
[----:B------:R1:W-:Y:S04]  /*8fe0*/  @!P6 STG.E desc[UR6][R6.64+0x580], R21 ;  /* 0x000580150600e986 */ /* 0x0003e8000c101906 */
[----:B------:R1:W-:Y:S04]  /*8ff0*/  @!P1 STG.E desc[UR6][R6.64+0x680], R23 ;  /* 0x0006801706009986 */ /* 0x0003e8000c101906 */
[----:B------:R1:W-:Y:S04]  /*9000*/  @!P2 STG.E desc[UR6][R6.64+0x700], R47 ;  /* 0x0007002f0600a986 */ /* 0x0003e8000c101906 */
[----:B------:R1:W-:Y:S04]  /*9010*/  @!P3 STG.E desc[UR6][R6.64+0x780], R27 ;  /* 0x0007801b0600b986 */ /* 0x0003e8000c101906 */
[----:B------:R1:W-:Y:S01]  /*9020*/  @!P0 STG.E desc[UR6][R6.64+0x600], R49 ;  /* 0x0006003106008986 */ /* 0x0003e2000c101906 */
[----:B------:R-:W-:-:S13]  /*9030*/  ISETP.GE.AND P0, PT, R65, R68, PT ;  /* 0x000000444100720c */ /* 0x000fda0003f06270 */
[----:B-1----:R-:W-:Y:S05]  /*9040*/  @!P0 BRA `(.L_x_156) ;  /* 0xffffff8000c88947 */ /* 0x002fea000383ffff */
[----:B------:R-:W-:Y:S05]  /*9050*/  EXIT ;  /* 0x000000000000794d */ /* 0x000fea0003800000 */
.L_x_157:
        /* <DEDUP_REMOVED lines=10> */
.L_x_8612:


//--------------------- .text._Z25selective_scan_fwd_kernelI32Selective_Scan_fwd_kernel_traitsILi128ELi16ELi1ELb0ELb1ELb1ELb1ELb1EfffEEv13SSMParamsBase --------------------------
	.section	.text._Z25selective_scan_fwd_kernelI32Selective_Scan_fwd_kernel_traitsILi128ELi16ELi1ELb0ELb1ELb1ELb1ELb1EfffEEv13SSMParamsBase,"ax",@progbits
	.align	128
        .global         _Z25selective_scan_fwd_kernelI32Selective_Scan_fwd_kernel_traitsILi128ELi16ELi1ELb0ELb1ELb1ELb1ELb1EfffEEv13SSMParamsBase
        .type           _Z25selective_scan_fwd_kernelI32Selective_Scan_fwd_kernel_traitsILi128ELi16ELi1ELb0ELb1ELb1ELb1ELb1EfffEEv13SSMParamsBase,@function
        .size           _Z25selective_scan_fwd_kernelI32Selective_Scan_fwd_kernel_traitsILi128ELi16ELi1ELb0ELb1ELb1ELb1ELb1EfffEEv13SSMParamsBase,(.L_x_8613 - _Z25selective_scan_fwd_kernelI32Selective_Scan_fwd_kernel_traitsILi128ELi16ELi1ELb0ELb1ELb1ELb1ELb1EfffEEv13SSMParamsBase)
        .other          _Z25selective_scan_fwd_kernelI32Selective_Scan_fwd_kernel_traitsILi128ELi16ELi1ELb0ELb1ELb1ELb1ELb1EfffEEv13SSMParamsBase,@"STO_CUDA_ENTRY STV_DEFAULT"
_Z25selective_scan_fwd_kernelI32Selective_Scan_fwd_kernel_traitsILi128ELi16ELi1ELb0ELb1ELb1ELb1ELb1EfffEEv13SSMParamsBase:
.text._Z25selective_scan_fwd_kernelI32Selective_Scan_fwd_kernel_traitsILi128ELi16ELi1ELb0ELb1ELb1ELb1ELb1EfffEEv13SSMParamsBase:
[----:B------:R-:W0:Y:S08]  /*0000*/  LDC R1, c[0x0][0x28] ;  /* 0x00000a00ff017b82 */ /* 0x000e300000000800 */
[----:B------:R-:W1:Y:S01]  /*0010*/  LDC.64 R2, c[0x0][0x360] ;  /* 0x0000d800ff027b82 */ /* 0x000e620000000a00 */
[----:B------:R-:W-:Y:S01]  /*0020*/  IMAD.MOV.U32 R11, RZ, RZ, RZ ;  /* 0x000000ffff0b7224 */ /* 0x000fe200078e00ff */
[----:B------:R-:W-:Y:S01]  /*0030*/  HFMA2.MMA R13, -RZ, RZ, 0, 0 ;  /* 0x00000000ff0d7435 */ /* 0x000fe200000001ff */
[----:B------:R-:W2:Y:S01]  /*0040*/  S2R R0, SR_CTAID.X ;  /* 0x0000000000007919 */ /* 0x000ea20000002500 */
[----:B------:R-:W-:Y:S01]  /*0050*/  ULDC.64 UR6, c[0x0][0x208] ;  /* 0x0000820000067ab9 */ /* 0x000fe20000000a00 */
[----:B------:R-:W-:Y:S01]  /*0060*/  ULDC.64 UR4, c[0x0][0x230] ;  /* 0x00008c0000047ab9 */ /* 0x000fe20000000a00 */
[----:B------:R-:W-:-:S02]  /*0070*/  IMAD.MOV.U32 R15, RZ, RZ, RZ ;  /* 0x000000ffff0f7224 */ /* 0x000fc400078e00ff */
[----:B------:R-:W-:Y:S02]  /*0080*/  IMAD.MOV.U32 R17, RZ, RZ, RZ ;  /* 0x000000ffff117224 */ /* 0x000fe400078e00ff */
[----:B0-----:R-:W-:Y:S01]  /*0090*/  VIADD R1, R1, 0xffffffe0 ;  /* 0xffffffe001017836 */ /* 0x001fe20000000000 */
[----:B-1----:R-:W-:-:S04]  /*00a0*/  ISETP.NE.U32.AND P2, PT, R2, RZ, PT ;  /* 0x000000ff0200720c */ /* 0x002fc80003f45070 */
[----:B------:R-:W-:Y:S02]  /*00b0*/  ISETP.NE.AND.EX P2, PT, R3, RZ, PT, P2 ;  /* 0x000000ff0300720c */ /* 0x000fe40003f45320 */
[----:B--2---:R-:W-:Y:S02]  /*00c0*/  SHF.R.S32.HI R3, RZ, 0x1f, R0 ;  /* 0x0000001fff037819 */ /* 0x004fe40000011400 */
[----:B------:R-:W-:-:S09]  /*00d0*/  MOV R2, R0 ;  /* 0x0000000000027202 */ /* 0x000fd20000000f00 */
        /* <DEDUP_REMOVED lines=18> */
[----:B------:R-:W-:-:S05]  /*0200*/  @P2 IMAD.WIDE.U32 R6, R0, R8, R6 ;  /* 0x0000000800062225 */ /* 0x000fca00078e0006 */
[----:B------:R-:W-:Y:S02]  /*0210*/  @P2 IADD3 R7, R7, R9, RZ ;  /* 0x0000000907072210 */ /* 0x000fe40007ffe0ff */
[----:B------:R-:W-:-:S04]  /*0220*/  @P2 LEA R8, P3, R6, R15, 0x2 ;  /* 0x0000000f06082211 */ /* 0x000fc800078610ff */
[----:B------:R-:W-:-:S05]  /*0230*/  @P2 LEA.HI.X R9, R6, R17, R7, 0x2, P3 ;  /* 0x0000001106092211 */ /* 0x000fca00018f1407 */
[----:B------:R0:W5:Y:S01]  /*0240*/  @P2 LDG.E R2, desc[UR6][R8.64] ;  /* 0x0000000608022981 */ /* 0x000162000c1e1900 */
[----:B------:R-:W-:-:S04]  /*0250*/  @!P2 LEA R6, P3, R0, R15, 0x2 ;  /* 0x0000000f0006a211 */ /* 0x000fc800078610ff */
[----:B------:R-:W-:-:S05]  /*0260*/  @!P2 LEA.HI.X R7, R0, R17, R3, 0x2, P3 ;  /* 0x000000110007a211 */ /* 0x000fca00018f1403 */
[----:B------:R0:W5:Y:S04]  /*0270*/  @!P2 LDG.E R2, desc[UR6][R6.64] ;  /* 0x000000060602a981 */ /* 0x000168000c1e1900 */
.L_x_158:
        /* <DEDUP_REMOVED lines=30> */
[----:B-1----:R-:W-:-:S03]  /*0460*/  IMAD R8, R16, R92, RZ ;  /* 0x0000005c10087224 */ /* 0x002fc600078e02ff */
[----:B------:R-:W-:Y:S01]  /*0470*/  IADD3 R7, R7, R19, RZ ;  /* 0x0000001307077210 */ /* 0x000fe20007ffe0ff */
[C---:B------:R-:W-:Y:S02]  /*0480*/  IMAD R91, R34.reuse, R93, R8 ;  /* 0x0000005d225b7224 */ /* 0x040fe400078e0208 */
[----:B------:R-:W-:-:S04]  /*0490*/  IMAD.WIDE.U32 R92, R34, R92, R6 ;  /* 0x0000005c225c7225 */ /* 0x000fc800078e0006 */
[----:B------:R-:W-:-:S07]  /*04a0*/  IMAD.IADD R91, R91, 0x1, R93 ;  /* 0x000000015b5b7824 */ /* 0x000fce00078e025d */
.L_x_159:
[----:B------:R-:W-:Y:S05]  /*04b0*/  @!P0 BRA `(.L_x_160) ;  /* 0x00000000002c8947 */ /* 0x000fea0003800000 */
[----:B------:R-:W0:Y:S02]  /*04c0*/  LDC.64 R18, c[0x0][0x2f8] ;  /* 0x0000be00ff127b82 */ /* 0x000e240000000a00 */
[-C--:B0-----:R-:W-:Y:S02]  /*04d0*/  IMAD R8, R3, R18.reuse, RZ ;  /* 0x0000001203087224 */ /* 0x081fe400078e02ff */
[----:B------:R-:W-:-:S04]  /*04e0*/  IMAD.WIDE.U32 R6, R0, R18, RZ ;  /* 0x0000001200067225 */ /* 0x000fc800078e00ff */
[----:B------:R-:W-:Y:S02]  /*04f0*/  IMAD R19, R0, R19, R8 ;  /* 0x0000001300137224 */ /* 0x000fe400078e0208 */
[----:B------:R-:W-:-:S03]  /*0500*/  IMAD.SHL.U32 R90, R6, 0x4, RZ ;  /* 0x00000004065a7824 */ /* 0x000fc600078e00ff */
[----:B------:R-:W-:Y:S02]  /*0510*/  IADD3 R7, R19, R7, RZ ;  /* 0x0000000713077210 */ /* 0x000fe40007ffe0ff */
[-C--:B------:R-:W-:Y:S02]  /*0520*/  IADD3 R76, P0, R15, R90.reuse, RZ ;  /* 0x0000005a0f4c7210 */ /* 0x080fe40007f1e0ff */
[----:B------:R-:W-:Y:S02]  /*0530*/  IADD3 R90, P1, R11, R90, RZ ;  /* 0x0000005a0b5a7210 */ /* 0x000fe40007f3e0ff */
[----:B------:R-:W-:-:S05]  /*0540*/  SHF.L.U64.HI R6, R6, 0x2, R7 ;  /* 0x0000000206067819 */ /* 0x000fca0000010207 */
[--C-:B------:R-:W-:Y:S02]  /*0550*/  IMAD.X R77, R17, 0x1, R6.reuse, P0 ;  /* 0x00000001114d7824 */ /* 0x100fe400000e0606 */
[----:B------:R-:W-:-:S07]  /*0560*/  IMAD.X R75, R13, 0x1, R6, P1 ;  /* 0x000000010d4b7824 */ /* 0x000fce00008e0606 */
.L_x_160:
[----:B------:R-:W-:Y:S01]  /*0570*/  ISETP.EQ.U32.AND P0, PT, R90, RZ, PT ;  /* 0x000000ff5a00720c */ /* 0x000fe20003f02070 */
[----:B------:R-:W0:Y:S08]  /*0580*/  LDC.64 R6, c[0x0][0x358] ;  /* 0x0000d600ff067b82 */ /* 0x000e300000000a00 */
[----:B------:R-:W1:Y:S01]  /*0590*/  LDC.64 R10, c[0x0][0x370] ;  /* 0x0000dc00ff0a7b82 */ /* 0x000e620000000a00 */
[----:B------:R-:W-:Y:S01]  /*05a0*/  ISETP.EQ.OR.EX P0, PT, R75, RZ, !P5, P0 ;  /* 0x000000ff4b00720c */ /* 0x000fe20006f02700 */
[----:B------:R-:W-:Y:S01]  /*05b0*/  HFMA2.MMA R15, -RZ, RZ, 0, 0 ;  /* 0x00000000ff0f7435 */ /* 0x000fe200000001ff */
[----:B------:R-:W-:Y:S01]  /*05c0*/  IMAD.MOV.U32 R17, RZ, RZ, RZ ;  /* 0x000000ffff117224 */ /* 0x000fe200078e00ff */
[----:B------:R-:W-:-:S04]  /*05d0*/  ULDC.64 UR4, c[0x0][0x368] ;  /* 0x0000da0000047ab9 */ /* 0x000fc80000000a00 */
        /* <DEDUP_REMOVED lines=54> */
[----:B-1----:R-:W-:Y:S01]  /*0940*/  IMAD.MOV.U32 R8, RZ, RZ, RZ ;  /* 0x000000ffff087224 */ /* 0x002fe200078e00ff */
[----:B---3--:R-:W-:-:S05]  /*0950*/  IADD3 R12, RZ, -R9, RZ ;  /* 0x80000009ff0c7210 */ /* 0x008fca0007ffe0ff */
[----:B------:R-:W-:-:S04]  /*0960*/  IMAD R13, R12, R11, RZ ;  /* 0x0000000b0c0d7224 */ /* 0x000fc800078e02ff */
[----:B------:R-:W-:-:S06]  /*0970*/  IMAD.HI.U32 R9, R9, R13, R8 ;  /* 0x0000000d09097227 */ /* 0x000fcc00078e0008 */
[----:B------:R-:W-:-:S04]  /*0980*/  IMAD.HI.U32 R9, R9, R6, RZ ;  /* 0x0000000609097227 */ /* 0x000fc800078e00ff */
[----:B------:R-:W-:-:S04]  /*0990*/  IMAD.MOV R7, RZ, RZ, -R9 ;  /* 0x000000ffff077224 */ /* 0x000fc800078e0a09 */
[----:B------:R-:W-:-:S05]  /*09a0*/  IMAD R6, R11, R7, R6 ;  /* 0x000000070b067224 */ /* 0x000fca00078e0206 */
[----:B------:R-:W-:-:S13]  /*09b0*/  ISETP.GT.U32.AND P2, PT, R11, R6, PT ;  /* 0x000000060b00720c */ /* 0x000fda0003f44070 */
[----:B------:R-:W-:-:S04]  /*09c0*/  @!P2 IADD3 R6, R6, -R11, RZ ;  /* 0x8000000b0606a210 */ /* 0x000fc80007ffe0ff */
[----:B------:R-:W-:Y:S02]  /*09d0*/  ISETP.GE.U32.AND P1, PT, R6, R11, PT ;  /* 0x0000000b0600720c */ /* 0x000fe40003f26070 */
[C---:B------:R-:W-:Y:S01]  /*09e0*/  LOP3.LUT R6, R34.reuse, R17, RZ, 0x3c, !PT ;  /* 0x0000001122067212 */ /* 0x040fe200078e3cff */
[----:B------:R-:W-:Y:S01]  /*09f0*/  @!P2 VIADD R9, R9, 0x1 ;  /* 0x000000010909a836 */ /* 0x000fe20000000000 */
[----:B------:R-:W-:Y:S02]  /*0a00*/  @P4 LEA R14, P6, R34, R20, 0x2 ;  /* 0x00000014220e4211 */ /* 0x000fe400078c10ff */
[----:B------:R-:W-:Y:S02]  /*0a10*/  ISETP.GE.AND P3, PT, R6, RZ, PT ;  /* 0x000000ff0600720c */ /* 0x000fe40003f66270 */
[----:B------:R-:W-:Y:S02]  /*0a20*/  ISETP.NE.AND P2, PT, R17, RZ, PT ;  /* 0x000000ff1100720c */ /* 0x000fe40003f45270 */
[----:B------:R-:W-:-:S03]  /*0a30*/  @P4 LEA.HI.X R15, R34, R21, R16, 0x2, P6 ;  /* 0x00000015220f4211 */ /* 0x000fc600030f1410 */
[----:B------:R-:W-:Y:S02]  /*0a40*/  @P1 VIADD R9, R9, 0x1 ;  /* 0x0000000109091836 */ /* 0x000fe40000000000 */
[----:B------:R1:W5:Y:S03]  /*0a50*/  @P4 LDG.E R153, desc[UR6][R14.64] ;  /* 0x000000060e994981 */ /* 0x000366000c1e1900 */
[----:B------:R-:W-:Y:S02]  /*0a60*/  MOV R13, R9 ;  /* 0x00000009000d7202 */ /* 0x000fe40000000f00 */
[----:B-1----:R-:W-:-:S03]  /*0a70*/  SHF.R.S32.HI R15, RZ, 0x1f, R155 ;  /* 0x0000001fff0f7819 */ /* 0x002fc6000001149b */
[----:B------:R-:W-:Y:S01]  /*0a80*/  @!P3 IMAD.MOV R13, RZ, RZ, -R13 ;  /* 0x000000ffff0db224 */ /* 0x000fe200078e0a0d */
        /* <DEDUP_REMOVED lines=117> */
.L_x_161:
        /* <DEDUP_REMOVED lines=19> */
.L_x_162:
        /* <DEDUP_REMOVED lines=14> */
.L_x_210:
[----:B------:R-:W2:Y:S04]  /*13f0*/  LDL R6, [R1+0x10] ;  /* 0x0000100001067983 */ /* 0x000ea80000100800 */
[----:B------:R-:W3:Y:S04]  /*1400*/  LDL R3, [R1+0x14] ;  /* 0x0000140001037983 */ /* 0x000ee80000100800 */
        /* <DEDUP_REMOVED lines=12> */
[----:B------:R-:W-:Y:S05]  /*14d0*/  @!P0 EXIT ;  /* 0x000000000000894d */ /* 0x000fea0003800000 */
[----:B------:R-:W1:Y:S01]  /*14e0*/  S2R R82, SR_TID.X ;  /* 0x0000000000527919 */ /* 0x000e620000002100 */
[----:B------:R-:W-:Y:S01]  /*14f0*/  LOP3.LUT R63, R63, 0xfffff7ff, RZ, 0xc0, !PT ;  /* 0xfffff7ff3f3f7812 */ /* 0x000fe200078ec0ff */
[----:B------:R-:W-:Y:S01]  /*1500*/  BAR.SYNC.DEFER_BLOCKING 0x0 ;  /* 0x0000000000007b1d */ /* 0x000fe20000010000 */
[-C--:B------:R-:W-:Y:S02]  /*1510*/  LOP3.LUT R159, R159, R158.reuse, RZ, 0x3c, !PT ;  /* 0x0000009e9f9f7212 */ /* 0x080fe400078e3cff */
[----:B------:R-:W-:Y:S02]  /*1520*/  CS2R R10, SRZ ;  /* 0x00000000000a7805 */ /* 0x000fe4000001ff00 */
[----:B------:R-:W-:Y:S02]  /*1530*/  CS2R R12, SRZ ;  /* 0x00000000000c7805 */ /* 0x000fe4000001ff00 */
[----:B------:R-:W-:Y:S02]  /*1540*/  CS2R R14, SRZ ;  /* 0x00000000000e7805 */ /* 0x000fe4000001ff00 */
[----:B------:R-:W-:Y:S01]  /*1550*/  CS2R R16, SRZ ;  /* 0x0000000000107805 */ /* 0x000fe2000001ff00 */
[----:B------:R-:W-:Y:S01]  /*1560*/  IMAD.MOV.U32 R19, RZ, RZ, RZ ;  /* 0x000000ffff137224 */ /* 0x000fe200078e00ff */
[----:B------:R-:W2:Y:S01]  /*1570*/  LDL.LU R20, [R1] ;  /* 0x0000000001147983 */ /* 0x000ea20000300800 */
[C---:B------:R-:W-:Y:S01]  /*1580*/  LOP3.LUT R158, R159.reuse, R158, RZ, 0x3c, !PT ;  /* 0x0000009e9f9e7212 */ /* 0x040fe200078e3cff */
[----:B------:R-:W3:Y:S03]  /*1590*/  S2R R157, SR_TID.X ;  /* 0x00000000009d7919 */ /* 0x000ee60000002100 */
[----:B------:R-:W-:Y:S01]  /*15a0*/  LOP3.LUT R159, R159, R158, RZ, 0x3c, !PT ;  /* 0x0000009e9f9f7212 */ /* 0x000fe200078e3cff */
[----:B------:R-:W4:Y:S01]  /*15b0*/  S2UR UR5, SR_CgaCtaId ;  /* 0x00000000000579c3 */ /* 0x000f220000008800 */
[----:B------:R-:W-:Y:S01]  /*15c0*/  UMOV UR4, 0x400 ;  /* 0x0000040000047882 */ /* 0x000fe20000000000 */
[----:B------:R-:W-:-:S02]  /*15d0*/  IMAD.MOV.U32 R161, RZ, RZ, R160 ;  /* 0x000000ffffa17224 */ /* 0x000fc400078e00a0 */
[----:B------:R-:W-:-:S04]  /*15e0*/  IMAD.MOV.U32 R22, RZ, RZ, RZ ;  /* 0x000000ffff167224 */ /* 0x000fc800078e00ff */
[----:B------:R-:W0:Y:S01]  /*15f0*/  LDC R84, c[0x0][0x21c] ;  /* 0x00008700ff547b82 */ /* 0x000e220000000800 */
        /* <DEDUP_REMOVED lines=12> */
[----:B------:R-:W-:Y:S02]  /*16c0*/  ISETP.GE.AND P2, PT, R5, R64, PT ;  /* 0x000000400500720c */ /* 0x000fe40003f46270 */
[----:B------:R-:W-:Y:S02]  /*16d0*/  CS2R R4, SRZ ;  /* 0x0000000000047805 */ /* 0x000fe4000001ff00 */
[----:B------:R-:W-:Y:S02]  /*16e0*/  LOP3.LUT R9, R82, 0xa0, RZ, 0xfc, !PT ;  /* 0x000000a052097812 */ /* 0x000fe400078efcff */
[----:B------:R-:W-:-:S02]  /*16f0*/  @P6 LOP3.LUT R63, R63, 0x800, RZ, 0xfc, !PT ;  /* 0x000008003f3f6812 */ /* 0x000fc400078efcff */
[-C--:B------:R-:W-:Y:S02]  /*1700*/  ISETP.GE.AND P1, PT, R9, R64.reuse, PT ;  /* 0x000000400900720c */ /* 0x080fe40003f26270 */
[----:B------:R-:W-:Y:S02]  /*1710*/  CS2R R8, SRZ ;  /* 0x0000000000087805 */ /* 0x000fe4000001ff00 */
[----:B------:R-:W-:Y:S02]  /*1720*/  LOP3.LUT R63, R63, 0xfffffbff, RZ, 0xc0, !PT ;  /* 0xfffffbff3f3f7812 */ /* 0x000fe400078ec0ff */
[C---:B------:R-:W-:Y:S02]  /*1730*/  LOP3.LUT R3, R82.reuse, 0xc0, RZ, 0xfc, !PT ;  /* 0x000000c052037812 */ /* 0x040fe400078efcff */
[----:B------:R-:W-:Y:S02]  /*1740*/  @P5 LOP3.LUT R63, R63, 0x400, RZ, 0xfc, !PT ;  /* 0x000004003f3f5812 */ /* 0x000fe400078efcff */
[----:B------:R-:W-:Y:S01]  /*1750*/  ISETP.GE.AND P0, PT, R3, R64, PT ;  /* 0x000000400300720c */ /* 0x000fe20003f06270 */
[----:B------:R-:W-:Y:S01]  /*1760*/  IMAD.WIDE R2, R82, 0x4, R158 ;  /* 0x0000000452027825 */ /* 0x000fe200078e029e */
[----:B------:R-:W-:-:S02]  /*1770*/  LOP3.LUT R63, R63, 0xfffffdff, RZ, 0xc0, !PT ;  /* 0xfffffdff3f3f7812 */ /* 0x000fc400078ec0ff */
[C---:B------:R-:W-:Y:S02]  /*1780*/  LOP3.LUT R21, R82.reuse, 0xe0, RZ, 0xfc, !PT ;  /* 0x000000e052157812 */ /* 0x040fe400078efcff */
[----:B------:R-:W-:Y:S01]  /*1790*/  @P3 LOP3.LUT R63, R63, 0x200, RZ, 0xfc, !PT ;  /* 0x000002003f3f3812 */ /* 0x000fe200078efcff */
[----:B------:R-:W5:Y:S01]  /*17a0*/  @!P6 LDG.E R5, desc[UR6][R2.64+0x80] ;  /* 0x000080060205e981 */ /* 0x000f62000c1e1900 */
[C---:B------:R-:W-:Y:S02]  /*17b0*/  LOP3.LUT R23, R82.reuse, 0x100, RZ, 0xfc, !PT ;  /* 0x0000010052177812 */ /* 0x040fe400078efcff */
[----:B------:R-:W-:Y:S01]  /*17c0*/  LOP3.LUT R63, R63, 0xfffffeff, RZ, 0xc0, !PT ;  /* 0xfffffeff3f3f7812 */ /* 0x000fe200078ec0ff */
[----:B------:R-:W5:Y:S01]  /*17d0*/  @!P5 LDG.E R4, desc[UR6][R2.64+0x100] ;  /* 0x000100060204d981 */ /* 0x000f62000c1e1900 */
[C---:B------:R-:W-:Y:S02]  /*17e0*/  LOP3.LUT R25, R82.reuse, 0x120, RZ, 0xfc, !PT ;  /* 0x0000012052197812 */ /* 0x040fe400078efcff */
[----:B------:R-:W-:Y:S01]  /*17f0*/  @P2 LOP3.LUT R63, R63, 0x100, RZ, 0xfc, !PT ;  /* 0x000001003f3f2812 */ /* 0x000fe200078efcff */
[----:B------:R-:W5:Y:S01]  /*1800*/  @!P0 LDG.E R8, desc[UR6][R2.64+0x300] ;  /* 0x0003000602088981 */ /* 0x000f62000c1e1900 */
[----:B------:R-:W-:-:S02]  /*1810*/  ISETP.GE.AND P4, PT, R82, R64, PT ;  /* 0x000000405200720c */ /* 0x000fc40003f86270 */
[----:B------:R-:W-:Y:S01]  /*1820*/  LOP3.LUT R63, R63, 0xffffff7f, RZ, 0xc0, !PT ;  /* 0xffffff7f3f3f7812 */ /* 0x000fe200078ec0ff */
[----:B------:R-:W5:Y:S01]  /*1830*/  @!P3 LDG.E R7, desc[UR6][R2.64+0x180] ;  /* 0x000180060207b981 */ /* 0x000f62000c1e1900 */
[C---:B------:R-:W-:Y:S02]  /*1840*/  LOP3.LUT R27, R82.reuse, 0x140, RZ, 0xfc, !PT ;  /* 0x00000140521b7812 */ /* 0x040fe400078efcff */
[----:B------:R-:W-:Y:S01]  /*1850*/  @P1 LOP3.LUT R63, R63, 0x80, RZ, 0xfc, !PT ;  /* 0x000000803f3f1812 */ /* 0x000fe200078efcff */
[----:B------:R-:W5:Y:S01]  /*1860*/  @!P2 LDG.E R6, desc[UR6][R2.64+0x200] ;  /* 0x000200060206a981 */ /* 0x000f62000c1e1900 */
[C---:B------:R-:W-:Y:S02]  /*1870*/  LOP3.LUT R29, R82.reuse, 0x160, RZ, 0xfc, !PT ;  /* 0x00000160521d7812 */ /* 0x040fe400078efcff */
[----:B------:R-:W-:Y:S01]  /*1880*/  LOP3.LUT R63, R63, 0xffffffbf, RZ, 0xc0, !PT ;  /* 0xffffffbf3f3f7812 */ /* 0x000fe200078ec0ff */
[----:B------:R-:W5:Y:S01]  /*1890*/  @!P1 LDG.E R9, desc[UR6][R2.64+0x280] ;  /* 0x0002800602099981 */ /* 0x000f62000c1e1900 */
[----:B------:R-:W-:-:S02]  /*18a0*/  LOP3.LUT R31, R82, 0x180, RZ, 0xfc, !PT ;  /* 0x00000180521f7812 */ /* 0x000fc400078efcff */
[----:B------:R-:W-:Y:S01]  /*18b0*/  @P0 LOP3.LUT R63, R63, 0x40, RZ, 0xfc, !PT ;  /* 0x000000403f3f0812 */ /* 0x000fe200078efcff */
[----:B------:R-:W5:Y:S01]  /*18c0*/  @!P4 LDG.E R0, desc[UR6][R2.64] ;  /* 0x000000060200c981 */ /* 0x000f62000c1e1900 */
[----:B------:R-:W-:Y:S02]  /*18d0*/  ISETP.GE.AND P0, PT, R21, R64, PT ;  /* 0x000000401500720c */ /* 0x000fe40003f06270 */
[----:B------:R-:W-:Y:S02]  /*18e0*/  LOP3.LUT R63, R63, 0xffffffdf, RZ, 0xc0, !PT ;  /* 0xffffffdf3f3f7812 */ /* 0x000fe400078ec0ff */
[C---:B------:R-:W-:Y:S02]  /*18f0*/  LOP3.LUT R33, R82.reuse, 0x1a0, RZ, 0xfc, !PT ;  /* 0x000001a052217812 */ /* 0x040fe400078efcff */
[C---:B------:R-:W-:Y:S02]  /*1900*/  LOP3.LUT R35, R82.reuse, 0x1c0, RZ, 0xfc, !PT ;  /* 0x000001c052237812 */ /* 0x040fe400078efcff */
[----:B------:R-:W-:-:S05]  /*1910*/  LOP3.LUT R37, R82, 0x1e0, RZ, 0xfc, !PT ;  /* 0x000001e052257812 */ /* 0x000fca00078efcff */
        /* <DEDUP_REMOVED lines=22> */
[----:B---3--:R-:W-:Y:S01]  /*1a80*/  IMAD.SHL.U32 R62, R157, 0x10, RZ ;  /* 0x000000109d3e7824 */ /* 0x008fe200078e00ff */
[----:B------:R-:W-:-:S04]  /*1a90*/  LOP3.LUT R63, R63, 0xfffffffb, RZ, 0xc0, !PT ;  /* 0xfffffffb3f3f7812 */ /* 0x000fc800078ec0ff */
[----:B------:R-:W-:-:S04]  /*1aa0*/  LOP3.LUT R62, R62, 0xfffffe00, RZ, 0xc0, !PT ;  /* 0xfffffe003e3e7812 */ /* 0x000fc800078ec0ff */
[----:B0-----:R-:W-:Y:S02]  /*1ab0*/  IADD3 R18, R62, R67, RZ ;  /* 0x000000433e127210 */ /* 0x001fe40007ffe0ff */
[----:B------:R-:W-:Y:S01]  /*1ac0*/  @P6 LOP3.LUT R63, R63, 0x4, RZ, 0xfc, !PT ;  /* 0x000000043f3f6812 */ /* 0x000fe200078efcff */
[----:B----4-:R-:W-:Y:S01]  /*1ad0*/  ULEA UR4, UR5, UR4, 0x18 ;  /* 0x0000000405047291 */ /* 0x010fe2000f8ec03f */
        /* <DEDUP_REMOVED lines=65> */
[----:B------:R-:W-:Y:S01]  /*1ef0*/  LOP3.LUT P6, RZ, R63, 0x800, RZ, 0xc0, !PT ;  /* 0x000008003fff7812 */ /* 0x000fe200078cc0ff */
[----:B--2---:R-:W-:-:S04]  /*1f00*/  IMAD.MOV.U32 R160, RZ, RZ, R20 ;  /* 0x000000ffffa07224 */ /* 0x004fc800078e0014 */
[----:B------:R-:W-:Y:S01]  /*1f10*/  IMAD.WIDE R2, R82, 0x4, R160 ;  /* 0x0000000452027825 */ /* 0x000fe200078e02a0 */
[----:B-----5:R0:W-:Y:S04]  /*1f20*/  STS [R61], R0 ;  /* 0x000000003d007388 */ /* 0x0201e80000000800 */
[----:B------:R-:W-:Y:S04]  /*1f30*/  STS [R60+0x80], R5 ;  /* 0x000080053c007388 */ /* 0x000fe80000000800 */
[----:B------:R1:W-:Y:S01]  /*1f40*/  STS [R59+0x100], R4 ;  /* 0x000100043b007388 */ /* 0x0003e20000000800 */
[----:B0-----:R-:W-:-:S03]  /*1f50*/  IMAD R0, R67, 0x10, R62 ;  /* 0x0000001043007824 */ /* 0x001fc600078e023e */
[----:B------:R-:W-:Y:S04]  /*1f60*/  STS [R58+0x180], R7 ;  /* 0x000180073a007388 */ /* 0x000fe80000000800 */
[----:B------:R-:W-:Y:S01]  /*1f70*/  STS [R57+0x200], R6 ;  /* 0x0002000639007388 */ /* 0x000fe20000000800 */
[----:B------:R-:W-:-:S03]  /*1f80*/  LEA.HI.SX32 R0, R0, R0, 0x1b ;  /* 0x0000000000007211 */ /* 0x000fc600078fdaff */
[----:B------:R-:W-:Y:S04]  /*1f90*/  STS [R56+0x280], R9 ;  /* 0x0002800938007388 */ /* 0x000fe80000000800 */
[----:B------:R-:W-:Y:S04]  /*1fa0*/  STS [R55+0x300], R8 ;  /* 0x0003000837007388 */ /* 0x000fe80000000800 */
        /* <DEDUP_REMOVED lines=28> */
[----:B-1----:R-:W-:-:S02]  /*2170*/  CS2R R4, SRZ ;  /* 0x0000000000047805 */ /* 0x002fc4000001ff00 */
[----:B0-----:R-:W-:-:S04]  /*2180*/  CS2R R10, SRZ ;  /* 0x00000000000a7805 */ /* 0x001fc8000001ff00 */
[----:B------:R-:W5:Y:S01]  /*2190*/  @!P6 LDG.E R5, desc[UR6][R2.64+0x80] ;  /* 0x000080060205e981 */ /* 0x000f62000c1e1900 */
[----:B------:R-:W-:Y:S02]  /*21a0*/  ISETP.NE.AND P6, PT, R24, RZ, PT ;  /* 0x000000ff1800720c */ /* 0x000fe40003fc5270 */
[----:B------:R-:W-:Y:S02]  /*21b0*/  MOV R9, RZ ;  /* 0x000000ff00097202 */ /* 0x000fe40000000f00 */
[----:B--2---:R-:W-:Y:S02]  /*21c0*/  CS2R R12, SRZ ;  /* 0x00000000000c7805 */ /* 0x004fe4000001ff00 */
[----:B---3--:R-:W-:Y:S02]  /*21d0*/  CS2R R14, SRZ ;  /* 0x00000000000e7805 */ /* 0x008fe4000001ff00 */
[----:B----4-:R-:W-:Y:S01]  /*21e0*/  CS2R R16, SRZ ;  /* 0x0000000000107805 */ /* 0x010fe2000001ff00 */
[----:B------:R-:W2:Y:S01]  /*21f0*/  @!P4 LDG.E R4, desc[UR6][R2.64] ;  /* 0x000000060204c981 */ /* 0x000ea2000c1e1900 */
[----:B-----5:R-:W-:Y:S01]  /*2200*/  HFMA2.MMA R19, -RZ, RZ, 0, 0 ;  /* 0x00000000ff137435 */ /* 0x020fe200000001ff */
[----:B------:R-:W-:Y:S01]  /*2210*/  IMAD.MOV.U32 R18, RZ, RZ, RZ ;  /* 0x000000ffff127224 */ /* 0x000fe200078e00ff */
[----:B------:R-:W-:Y:S01]  /*2220*/  CS2R R20, SRZ ;  /* 0x0000000000147805 */ /* 0x000fe2000001ff00 */
[----:B------:R-:W3:Y:S04]  /*2230*/  @!P1 LDG.E R22, desc[UR6][R2.64+0x700] ;  /* 0x0007000602169981 */ /* 0x000ee8000c1e1900 */
[----:B------:R-:W4:Y:S01]  /*2240*/  @!P6 LDG.E R10, desc[UR6][R2.64+0x100] ;  /* 0x00010006020ae981 */ /* 0x000f22000c1e1900 */
[----:B------:R-:W-:-:S03]  /*2250*/  ISETP.NE.AND P6, PT, R26, RZ, PT ;  /* 0x000000ff1a00720c */ /* 0x000fc60003fc5270 */
[----:B------:R-:W5:Y:S04]  /*2260*/  @!P5 LDG.E R17, desc[UR6][R2.64+0x580] ;  /* 0x000580060211d981 */ /* 0x000f68000c1e1900 */
[----:B------:R-:W3:Y:S04]  /*2270*/  @!P3 LDG.E R20, desc[UR6][R2.64+0x600] ;  /* 0x000600060214b981 */ /* 0x000ee8000c1e1900 */
[----:B------:R-:W3:Y:S04]  /*2280*/  @!P2 LDG.E R19, desc[UR6][R2.64+0x680] ;  /* 0x000680060213a981 */ /* 0x000ee8000c1e1900 */
[----:B------:R-:W5:Y:S01]  /*2290*/  @!P6 LDG.E R9, desc[UR6][R2.64+0x180] ;  /* 0x000180060209e981 */ /* 0x000f62000c1e1900 */
[----:B------:R-:W-:-:S03]  /*22a0*/  ISETP.NE.AND P6, PT, R28, RZ, PT ;  /* 0x000000ff1c00720c */ /* 0x000fc60003fc5270 */
[----:B------:R-:W3:Y:S10]  /*22b0*/  @!P0 LDG.E R21, desc[UR6][R2.64+0x780] ;  /* 0x0007800602158981 */ /* 0x000ef4000c1e1900 */
        /* <DEDUP_REMOVED lines=18> */
[----:B----4-:R-:W-:Y:S04]  /*23e0*/  STS [R59+0x100], R10 ;  /* 0x0001000a3b007388 */ /* 0x010fe80000000800 */
[----:B-----5:R-:W-:Y:S04]  /*23f0*/  STS [R58+0x180], R9 ;  /* 0x000180093a007388 */ /* 0x020fe80000000800 */
        /* <DEDUP_REMOVED lines=65> */
.L_x_164:
[----:B------:R-:W-:Y:S05]  /*2810*/  BSYNC B0 ;  /* 0x0000000000007941 */ /* 0x000fea0003800000 */
.L_x_163:
        /* <DEDUP_REMOVED lines=36> */
.L_x_166:
[----:B------:R-:W-:Y:S05]  /*2a60*/  BSYNC B0 ;  /* 0x0000000000007941 */ /* 0x000fea0003800000 */
.L_x_165:
        /* <DEDUP_REMOVED lines=36> */
.L_x_168:
[----:B------:R-:W-:Y:S05]  /*2cb0*/  BSYNC B0 ;  /* 0x0000000000007941 */ /* 0x000fea0003800000 */
.L_x_167:
        /* <DEDUP_REMOVED lines=36> */
.L_x_170:
[----:B------:R-:W-:Y:S05]  /*2f00*/  BSYNC B0 ;  /* 0x0000000000007941 */ /* 0x000fea0003800000 */
.L_x_169:
        /* <DEDUP_REMOVED lines=36> */
.L_x_172:
[----:B------:R-:W-:Y:S05]  /*3150*/  BSYNC B0 ;  /* 0x0000000000007941 */ /* 0x000fea0003800000 */
.L_x_171:
        /* <DEDUP_REMOVED lines=36> */
.L_x_174:
[----:B------:R-:W-:Y:S05]  /*33a0*/  BSYNC B0 ;  /* 0x0000000000007941 */ /* 0x000fea0003800000 */
.L_x_173:
        /* <DEDUP_REMOVED lines=36> */
.L_x_176:
[----:B------:R-:W-:Y:S05]  /*35f0*/  BSYNC B0 ;  /* 0x0000000000007941 */ /* 0x000fea0003800000 */
.L_x_175:
[----:B------:R-:W-:Y:S01]  /*3600*/  FSETP.GTU.FTZ.AND P5, PT, R33, 20, PT ;  /* 0x41a000002100780b */ /* 0x000fe20003fbc000 */
[----:B------:R-:W-:Y:S01]  /*3610*/  BSSY B0, `(.L_x_177) ;  /* 0x0000023000007945 */ /* 0x000fe20003800000 */
[----:B--2---:R-:W-:Y:S02]  /*3620*/  FADD.FTZ R32, R32, R153 ;  /* 0x0000009920207221 */ /* 0x004fe40000010000 */
        /* <DEDUP_REMOVED lines=33> */
.L_x_178:
[----:B------:R-:W-:Y:S05]  /*3840*/  BSYNC B0 ;  /* 0x0000000000007941 */ /* 0x000fea0003800000 */
.L_x_177:
        /* <DEDUP_REMOVED lines=36> */
.L_x_180:
[----:B------:R-:W-:Y:S05]  /*3a90*/  BSYNC B0 ;  /* 0x0000000000007941 */ /* 0x000fea0003800000 */
.L_x_179:
        /* <DEDUP_REMOVED lines=36> */
.L_x_182:
[----:B------:R-:W-:Y:S05]  /*3ce0*/  BSYNC B0 ;  /* 0x0000000000007941 */ /* 0x000fea0003800000 */
.L_x_181:
        /* <DEDUP_REMOVED lines=36> */
.L_x_184:
[----:B------:R-:W-:Y:S05]  /*3f30*/  BSYNC B0 ;  /* 0x0000000000007941 */ /* 0x000fea0003800000 */
.L_x_183:
        /* <DEDUP_REMOVED lines=36> */
.L_x_186:
[----:B------:R-:W-:Y:S05]  /*4180*/  BSYNC B0 ;  /* 0x0000000000007941 */ /* 0x000fea0003800000 */
.L_x_185:
        /* <DEDUP_REMOVED lines=36> */
.L_x_188:
[----:B------:R-:W-:Y:S05]  /*43d0*/  BSYNC B0 ;  /* 0x0000000000007941 */ /* 0x000fea0003800000 */
.L_x_187:
[----:B------:R-:W-:Y:S01]  /*43e0*/  FSETP.GTU.FTZ.AND P5, PT, R27, 20, PT ;  /* 0x41a000001b00780b */ /* 0x000fe20003fbc000 */
[----:B------:R-:W-:Y:S01]  /*43f0*/  BSSY B0, `(.L_x_189) ;  /* 0x0000024000007945 */ /* 0x000fe20003800000 */
[----:B------:R-:W-:-:S04]  /*4400*/  IMAD.WIDE R4, R64, 0x4, R158 ;  /* 0x0000000440047825 */ /* 0x000fc800078e029e */
[----:B------:R-:W-:Y:S01]  /*4410*/  FADD.FTZ R26, R26, R153 ;  /* 0x000000991a1a7221 */ /* 0x000fe20000010000 */
        /* <DEDUP_REMOVED lines=33> */
.L_x_190:
[----:B------:R-:W-:Y:S05]  /*4630*/  BSYNC B0 ;  /* 0x0000000000007941 */ /* 0x000fea0003800000 */
.L_x_189:
        /* <DEDUP_REMOVED lines=40> */
.L_x_192:
[----:B------:R-:W-:Y:S05]  /*48c0*/  BSYNC B0 ;  /* 0x0000000000007941 */ /* 0x000fea0003800000 */
.L_x_191:
[----:B------:R-:W-:Y:S01]  /*48d0*/  FSETP.GTU.FTZ.AND P5, PT, R25, 20, PT ;  /* 0x41a000001900780b */ /* 0x000fe20003fbc000 */
[----:B------:R-:W-:Y:S01]  /*48e0*/  BSSY B0, `(.L_x_193) ;  /* 0x0000029000007945 */ /* 0x000fe20003800000 */
[----:B------:R-:W-:Y:S02]  /*48f0*/  IMAD.MOV.U32 R160, RZ, RZ, R3 ;  /* 0x000000ffffa07224 */ /* 0x000fe400078e0003 */
        /* <DEDUP_REMOVED lines=39> */
.L_x_194:
[----:B------:R-:W-:Y:S05]  /*4b70*/  BSYNC B0 ;  /* 0x0000000000007941 */ /* 0x000fea0003800000 */
.L_x_193:
        /* <DEDUP_REMOVED lines=40> */
[----:B------:R-:W-:Y:S01]  /*4e00*/  FMUL.FTZ R3, R40, R27 ;  /* 0x0000001b28037220 */ /* 0x000fe20000410000 */
[----:B------:R-:W-:Y:S02]  /*4e10*/  IMAD.MOV.U32 R0, RZ, RZ, RZ ;  /* 0x000000ffff007224 */ /* 0x000fe400078e00ff */
[----:B------:R-:W-:-:S07]  /*4e20*/  IMAD.IADD R151, R85, 0x1, R151 ;  /* 0x0000000155977824 */ /* 0x000fce00078e0297 */
.L_x_205:
[----:B------:R-:W-:Y:S01]  /*4e30*/  P2R R100, PR, RZ, 0x8 ;  /* 0x00000008ff647803 */ /* 0x000fe20000000000 */
[----:B------:R-:W-:Y:S01]  /*4e40*/  IMAD.MOV.U32 R101, RZ, RZ, RZ ;  /* 0x000000ffff657224 */ /* 0x000fe200078e00ff */
[----:B------:R-:W-:Y:S02]  /*4e50*/  LOP3.LUT P3, RZ, R63, 0x40, RZ, 0xc0, !PT ;  /* 0x000000403fff7812 */ /* 0x000fe4000786c0ff */
[----:B------:R-:W-:Y:S02]  /*4e60*/  CS2R R104, SRZ ;  /* 0x0000000000687805 */ /* 0x000fe4000001ff00 */
[----:B------:R-:W-:Y:S02]  /*4e70*/  SHF.R.S32.HI R93, RZ, 0x1f, R0 ;  /* 0x0000001fff5d7819 */ /* 0x000fe40000011400 */
[----:B------:R-:W-:Y:S02]  /*4e80*/  CS2R R102, SRZ ;  /* 0x0000000000667805 */ /* 0x000fe4000001ff00 */
[----:B------:R-:W-:-:S02]  /*4e90*/  P2R R99, PR, RZ, 0x8 ;  /* 0x00000008ff637803 */ /* 0x000fc40000000000 */
[----:B------:R-:W-:Y:S02]  /*4ea0*/  CS2R R106, SRZ ;  /* 0x00000000006a7805 */ /* 0x000fe4000001ff00 */
        /* <DEDUP_REMOVED lines=8> */
[----:B------:R-:W-:-:S02]  /*4f30*/  MOV R89, R151 ;  /* 0x0000009700597202 */ /* 0x000fc40000000f00 */
[----:B------:R-:W-:Y:S02]  /*4f40*/  CS2R R108, SRZ ;  /* 0x00000000006c7805 */ /* 0x000fe4000001ff00 */
[----:B------:R-:W-:Y:S01]  /*4f50*/  P2R R97, PR, RZ, 0x8 ;  /* 0x00000008ff617803 */ /* 0x000fe20000000000 */
[C---:B0-----:R-:W-:Y:S01]  /*4f60*/  IMAD.WIDE.U32 R86, R0.reuse, UR12, R82 ;  /* 0x0000000c00567c25 */ /* 0x041fe2000f8e0052 */
[----:B------:R-:W-:Y:S02]  /*4f70*/  LOP3.LUT P3, RZ, R63, 0x200, RZ, 0xc0, !PT ;  /* 0x000002003fff7812 */ /* 0x000fe4000786c0ff */
[----:B------:R-:W-:Y:S02]  /*4f80*/  CS2R R110, SRZ ;  /* 0x00000000006e7805 */ /* 0x000fe4000001ff00 */
[----:B------:R-:W-:Y:S01]  /*4f90*/  IADD3 R41, R43, R41, RZ ;  /* 0x000000292b297210 */ /* 0x000fe20007ffe0ff */
[----:B------:R-:W-:Y:S01]  /*4fa0*/  IMAD R43, R93, UR12, RZ ;  /* 0x0000000c5d2b7c24 */ /* 0x000fe2000f8e02ff */
[----:B------:R-:W-:Y:S01]  /*4fb0*/  P2R R96, PR, RZ, 0x8 ;  /* 0x00000008ff607803 */ /* 0x000fe20000000000 */
[----:B------:R-:W-:Y:S01]  /*4fc0*/  IMAD.MOV.U32 R88, RZ, RZ, R84 ;  /* 0x000000ffff587224 */ /* 0x000fe200078e0054 */
[----:B------:R-:W-:Y:S01]  /*4fd0*/  LOP3.LUT P3, RZ, R63, 0x400, RZ, 0xc0, !PT ;  /* 0x000004003fff7812 */ /* 0x000fe2000786c0ff */
[----:B------:R-:W-:Y:S01]  /*4fe0*/  IMAD R43, R0, UR13, R43 ;  /* 0x0000000d002b7c24 */ /* 0x000fe2000f8e022b */
[----:B------:R-:W-:Y:S01]  /*4ff0*/  LEA R40, P5, R42, R74, 0x2 ;  /* 0x0000004a2a287211 */ /* 0x000fe200078a10ff */
[----:B------:R-:W-:Y:S01]  /*5000*/  IMAD.WIDE.U32 R88, R0, UR8, R88 ;  /* 0x0000000800587c25 */ /* 0x000fe2000f8e0058 */
[----:B------:R-:W-:-:S02]  /*5010*/  P2R R94, PR, RZ, 0x8 ;  /* 0x00000008ff5e7803 */ /* 0x000fc40000000000 */
[----:B------:R-:W-:Y:S02]  /*5020*/  CS2R R112, SRZ ;  /* 0x0000000000707805 */ /* 0x000fe4000001ff00 */
[----:B------:R-:W-:Y:S01]  /*5030*/  LOP3.LUT P3, RZ, R63, 0x800, RZ, 0xc0, !PT ;  /* 0x000008003fff7812 */ /* 0x000fe2000786c0ff */
[----:B------:R-:W-:Y:S01]  /*5040*/  IMAD.IADD R43, R87, 0x1, R43 ;  /* 0x00000001572b7824 */ /* 0x000fe200078e022b */
[----:B------:R-:W-:Y:S01]  /*5050*/  LEA.HI.X R41, R42, R73, R41, 0x2, P5 ;  /* 0x000000492a297211 */ /* 0x000fe200028f1429 */
[----:B------:R-:W-:Y:S01]  /*5060*/  IMAD R95, R0, UR9, R95 ;  /* 0x00000009005f7c24 */ /* 0x000fe2000f8e025f */
[C---:B------:R-:W-:Y:S01]  /*5070*/  LEA R42, P5, R86.reuse, R72, 0x2 ;  /* 0x00000048562a7211 */ /* 0x040fe200078a10ff */
[----:B------:R-:W-:Y:S01]  /*5080*/  HFMA2.MMA R116, -RZ, RZ, 0, 0 ;  /* 0x00000000ff747435 */ /* 0x000fe200000001ff */
[----:B------:R-:W-:Y:S01]  /*5090*/  P2R R117, PR, RZ, 0x4 ;  /* 0x00000004ff757803 */ /* 0x000fe20000000000 */
[----:B------:R-:W-:Y:S01]  /*50a0*/  IMAD.IADD R89, R89, 0x1, R95 ;  /* 0x0000000159597824 */ /* 0x000fe200078e025f */
[----:B------:R-:W-:Y:S01]  /*50b0*/  LEA.HI.X R43, R86, R71, R43, 0x2, P5 ;  /* 0x00000047562b7211 */ /* 0x000fe200028f142b */
[----:B------:R-:W2:Y:S01]  /*50c0*/  @!P4 LDG.E R102, desc[UR6][R40.64] ;  /* 0x000000062866c981 */ /* 0x000ea2000c1e1900 */
[----:B------:R-:W0:Y:S01]  /*50d0*/  LDC.64 R86, c[0x0][0x300] ;  /* 0x0000c000ff567b82 */ /* 0x000e220000000a00 */
[----:B------:R-:W-:-:S02]  /*50e0*/  LOP3.LUT P2, RZ, R63, 0x20, RZ, 0xc0, !PT ;  /* 0x000000203fff7812 */ /* 0x000fc4000784c0ff */
[----:B------:R-:W-:Y:S01]  /*50f0*/  CS2R R114, SRZ ;  /* 0x0000000000727805 */ /* 0x000fe2000001ff00 */
[----:B------:R-:W3:Y:S01]  /*5100*/  @!P3 LDG.E R101, desc[UR6][R40.64+0x80] ;  /* 0x000080062865b981 */ /* 0x000ee2000c1e1900 */
[----:B------:R-:W-:Y:S02]  /*5110*/  ISETP.NE.AND P3, PT, R94, RZ, PT ;  /* 0x000000ff5e00720c */ /* 0x000fe40003f65270 */
[----:B------:R-:W-:Y:S02]  /*5120*/  P2R R118, PR, RZ, 0x2 ;  /* 0x00000002ff767803 */ /* 0x000fe40000000000 */
[C---:B------:R-:W-:Y:S02]  /*5130*/  LOP3.LUT P1, RZ, R63.reuse, 0x10, RZ, 0xc0, !PT ;  /* 0x000000103fff7812 */ /* 0x040fe4000782c0ff */
[----:B------:R-:W-:Y:S02]  /*5140*/  P2R R119, PR, RZ, 0x1 ;  /* 0x00000001ff777803 */ /* 0x000fe40000000000 */
[----:B------:R-:W-:-:S02]  /*5150*/  LOP3.LUT P0, RZ, R63, 0x8, RZ, 0xc0, !PT ;  /* 0x000000083fff7812 */ /* 0x000fc4000780c0ff */
[----:B------:R-:W-:Y:S01]  /*5160*/  LOP3.LUT P6, RZ, R63, 0x2, RZ, 0xc0, !PT ;  /* 0x000000023fff7812 */ /* 0x000fe200078cc0ff */
[----:B------:R-:W4:Y:S04]  /*5170*/  @!P2 LDG.E R107, desc[UR6][R40.64+0x380] ;  /* 0x00038006286ba981 */ /* 0x000f28000c1e1900 */
[----:B------:R-:W5:Y:S01]  /*5180*/  @!P3 LDG.E R104, desc[UR6][R40.64+0x100] ;  /* 0x000100062868b981 */ /* 0x000f62000c1e1900 */
[----:B------:R-:W-:-:S03]  /*5190*/  ISETP.NE.AND P3, PT, R96, RZ, PT ;  /* 0x000000ff6000720c */ /* 0x000fc60003f65270 */
[----:B------:R-:W4:Y:S01]  /*51a0*/  @!P1 LDG.E R110, desc[UR6][R40.64+0x400] ;  /* 0x00040006286e9981 */ /* 0x000f22000c1e1900 */
[----:B0-----:R-:W-:-:S03]  /*51b0*/  LEA R86, P5, R88, R86, 0x2 ;  /* 0x0000005658567211 */ /* 0x001fc600078a10ff */
[----:B------:R-:W4:Y:S01]  /*51c0*/  @!P0 LDG.E R109, desc[UR6][R40.64+0x480] ;  /* 0x00048006286d8981 */ /* 0x000f22000c1e1900 */
[----:B------:R-:W-:Y:S02]  /*51d0*/  LEA.HI.X R87, R88, R87, R89, 0x2, P5 ;  /* 0x0000005758577211 */ /* 0x000fe400028f1459 */
[----:B------:R-:W-:Y:S01]  /*51e0*/  LOP3.LUT P5, RZ, R63, 0x4, RZ, 0xc0, !PT ;  /* 0x000000043fff7812 */ /* 0x000fe200078ac0ff */
[----:B------:R-:W4:Y:S04]  /*51f0*/  @!P6 LDG.E R111, desc[UR6][R40.64+0x580] ;  /* 0x00058006286fe981 */ /* 0x000f28000c1e1900 */
[----:B------:R-:W4:Y:S01]  /*5200*/  @!P3 LDG.E R103, desc[UR6][R40.64+0x180] ;  /* 0x000180062867b981 */ /* 0x000f22000c1e1900 */
[----:B------:R-:W-:Y:S02]  /*5210*/  ISETP.NE.AND P3, PT, R97, RZ, PT ;  /* 0x000000ff6100720c */ /* 0x000fe40003f65270 */
[----:B------:R-:W-:Y:S01]  /*5220*/  ISETP.NE.AND P2, PT, R117, RZ, PT ;  /* 0x000000ff7500720c */ /* 0x000fe20003f45270 */
[----:B------:R-:W4:Y:S01]  /*5230*/  LDG.E R86, desc[UR6][R86.64] ;  /* 0x0000000656567981 */ /* 0x000f22000c1e1900 */
[----:B------:R-:W-:-:S02]  /*5240*/  ISETP.NE.AND P1, PT, R118, RZ, PT ;  /* 0x000000ff7600720c */ /* 0x000fc40003f25270 */
[----:B------:R-:W-:Y:S01]  /*5250*/  ISETP.NE.AND P0, PT, R119, RZ, PT ;  /* 0x000000ff7700720c */ /* 0x000fe20003f05270 */
[----:B------:R-:W4:Y:S06]  /*5260*/  @!P5 LDG.E R112, desc[UR6][R40.64+0x500] ;  /* 0x000500062870d981 */ /* 0x000f2c000c1e1900 */
[----:B------:R-:W4:Y:S01]  /*5270*/  @!P3 LDG.E R106, desc[UR6][R40.64+0x200] ;  /* 0x00020006286ab981 */ /* 0x000f22000c1e1900 */
[----:B------:R-:W-:-:S03]  /*5280*/  ISETP.NE.AND P3, PT, R98, RZ, PT ;  /* 0x000000ff6200720c */ /* 0x000fc60003f65270 */
[----:B------:R-:W4:Y:S04]  /*5290*/  @!P2 LDG.E R113, desc[UR6][R40.64+0x680] ;  /* 0x000680062871a981 */ /* 0x000f28000c1e1900 */
[----:B------:R-:W4:Y:S04]  /*52a0*/  @!P1 LDG.E R116, desc[UR6][R40.64+0x700] ;  /* 0x0007000628749981 */ /* 0x000f28000c1e1900 */
[----:B------:R-:W4:Y:S04]  /*52b0*/  @!P0 LDG.E R115, desc[UR6][R40.64+0x780] ;  /* 0x0007800628738981 */ /* 0x000f28000c1e1900 */
[----:B------:R-:W4:Y:S01]  /*52c0*/  @!P3 LDG.E R105, desc[UR6][R40.64+0x280] ;  /* 0x000280062869b981 */ /* 0x000f22000c1e1900 */
[----:B------:R-:W-:-:S13]  /*52d0*/  ISETP.NE.AND P3, PT, R99, RZ, PT ;  /* 0x000000ff6300720c */ /* 0x000fda0003f65270 */
[----:B------:R-:W4:Y:S01]  /*52e0*/  @!P3 LDG.E R108, desc[UR6][R40.64+0x300] ;  /* 0x00030006286cb981 */ /* 0x000f22000c1e1900 */
[----:B------:R-:W-:-:S13]  /*52f0*/  ISETP.NE.AND P3, PT, R100, RZ, PT ;  /* 0x000000ff6400720c */ /* 0x000fda0003f65270 */
[----:B------:R0:W4:Y:S01]  /*5300*/  @!P3 LDG.E R114, desc[UR6][R40.64+0x600] ;  /* 0x000600062872b981 */ /* 0x000122000c1e1900 */
[----:B------:R-:W0:Y:S02]  /*5310*/  S2R R157, SR_TID.X ;  /* 0x00000000009d7919 */ /* 0x000e240000002100 */
[----:B0-----:R-:W-:Y:S01]  /*5320*/  IMAD.SHL.U32 R41, R157, 0x10, RZ ;  /* 0x000000109d297824 */ /* 0x001fe200078e00ff */
[----:B--2---:R-:W-:Y:S04]  /*5330*/  STS [R61], R102 ;  /* 0x000000663d007388 */ /* 0x004fe80000000800 */
[----:B---3--:R-:W-:Y:S04]  /*5340*/  STS [R60+0x80], R101 ;  /* 0x000080653c007388 */ /* 0x008fe80000000800 */
[----:B-----5:R-:W-:Y:S04]  /*5350*/  STS [R59+0x100], R104 ;  /* 0x000100683b007388 */ /* 0x020fe80000000800 */
        /* <DEDUP_REMOVED lines=23> */
[----:B------:R-:W-:Y:S02]  /*54d0*/  ISETP.GE.U32.AND P5, PT, R49, R64, PT ;  /* 0x000000403100720c */ /* 0x000fe40003fa6070 */
[----:B------:R-:W-:Y:S01]  /*54e0*/  IADD3 R49, R41, 0x1, RZ ;  /* 0x0000000129317810 */ /* 0x000fe20007ffe0ff */
        /* <DEDUP_REMOVED lines=13> */
[----:B------:R-:W-:Y:S01]  /*55c0*/  VIADD R49, R41, 0x2 ;  /* 0x0000000229317836 */ /* 0x000fe20000000000 */
[----:B-1----:R-:W-:-:S04]  /*55d0*/  FSEL R114, R46, 1, !P5 ;  /* 0x3f8000002e727808 */ /* 0x002fc80006800000 */
        /* <DEDUP_REMOVED lines=14> */
[----:B0-----:R-:W-:Y:S01]  /*56c0*/  FMUL.FTZ R47, R8, R47 ;  /* 0x0000002f082f7220 */ /* 0x001fe20000410000 */
[----:B---3--:R-:W-:-:S04]  /*56d0*/  FSEL R118, R50, 1, !P5 ;  /* 0x3f80000032767808 */ /* 0x008fc80006800000 */
[----:B------:R-:W-:Y:S02]  /*56e0*/  FSEL R119, R47, RZ, !P5 ;  /* 0x000000ff2f777208 */ /* 0x000fe40006800000 */
[----:B------:R-:W-:Y:S01]  /*56f0*/  IADD3 R47, R41, 0x4, RZ ;  /* 0x00000004292f7810 */ /* 0x000fe20007ffe0ff */
[----:B------:R-:W0:Y:S03]  /*5700*/  MUFU.EX2 R48, R48 ;  /* 0x0000003000307308 */ /* 0x000e260000000800 */
[----:B------:R-:W-:-:S04]  /*5710*/  ISETP.GE.U32.AND P5, PT, R47, R64, PT ;  /* 0x000000402f00720c */ /* 0x000fc80003fa6070 */
[----:B------:R-:W-:Y:S02]  /*5720*/  FSEL R121, R46, RZ, !P5 ;  /* 0x000000ff2e797208 */ /* 0x000fe40006800000 */
[----:B------:R-:W1:Y:S01]  /*5730*/  LDS R46, [R45+0x14] ;  /* 0x000014002d2e7984 */ /* 0x000e620000000800 */
[----:B------:R-:W-:Y:S01]  /*5740*/  VIADD R47, R41, 0x5 ;  /* 0x00000005292f7836 */ /* 0x000fe20000000000 */
[----:B0-----:R-:W-:-:S04]  /*5750*/  FSEL R120, R48, 1, !P5 ;  /* 0x3f80000030787808 */ /* 0x001fc80006800000 */
        /* <DEDUP_REMOVED lines=8> */
[----:B--2---:R-:W-:Y:S02]  /*57e0*/  FSEL R122, R50, 1, !P5 ;  /* 0x3f800000327a7808 */ /* 0x004fe40006800000 */
[----:B------:R-:W-:-:S03]  /*57f0*/  ISETP.GE.U32.AND P5, PT, R49, R64, PT ;  /* 0x000000403100720c */ /* 0x000fc60003fa6070 */
[----:B------:R-:W1:Y:S01]  /*5800*/  MUFU.EX2 R46, R46 ;  /* 0x0000002e002e7308 */ /* 0x000e620000000800 */
[----:B0-----:R-:W-:-:S05]  /*5810*/  FMUL.FTZ R47, R146, R47 ;  /* 0x0000002f922f7220 */ /* 0x001fca0000410000 */
[----:B------:R-:W-:Y:S02]  /*5820*/  FSEL R125, R47, RZ, !P5 ;  /* 0x000000ff2f7d7208 */ /* 0x000fe40006800000 */
[----:B------:R-:W0:Y:S01]  /*5830*/  LDS R47, [R45+0x1c] ;  /* 0x00001c002d2f7984 */ /* 0x000e220000000800 */
[----:B-1----:R-:W-:-:S03]  /*5840*/  FSEL R124, R46, 1, !P5 ;  /* 0x3f8000002e7c7808 */ /* 0x002fc60006800000 */
[----:B------:R-:W1:Y:S01]  /*5850*/  LDS R46, [R45+0x20] ;  /* 0x000020002d2e7984 */ /* 0x000e620000000800 */
[----:B------:R-:W-:Y:S01]  /*5860*/  FMUL.FTZ R48, R40, R33 ;  /* 0x0000002128307220 */ /* 0x000fe20000410000 */
[----:B------:R-:W-:-:S05]  /*5870*/  IADD3 R49, R41, 0x7, RZ ;  /* 0x0000000729317810 */ /* 0x000fca0007ffe0ff */
[----:B------:R-:W2:Y:S01]  /*5880*/  MUFU.EX2 R48, R48 ;  /* 0x0000003000307308 */ /* 0x000ea20000000800 */
[----:B------:R-:W-:Y:S01]  /*5890*/  ISETP.GE.U32.AND P5, PT, R49, R64, PT ;  /* 0x000000403100720c */ /* 0x000fe20003fa6070 */
[----:B------:R-:W-:-:S06]  /*58a0*/  FMUL.FTZ R49, R40, R32 ;  /* 0x0000002028317220 */ /* 0x000fcc0000410000 */
[----:B------:R-:W3:Y:S01]  /*58b0*/  MUFU.EX2 R49, R49 ;  /* 0x0000003100317308 */ /* 0x000ee20000000800 */
[----:B0-----:R-:W-:-:S05]  /*58c0*/  FMUL.FTZ R47, R6, R47 ;  /* 0x0000002f062f7220 */ /* 0x001fca0000410000 */
[----:B------:R-:W-:Y:S01]  /*58d0*/  FSEL R127, R47, RZ, !P5 ;  /* 0x000000ff2f7f7208 */ /* 0x000fe20006800000 */
[----:B------:R-:W-:Y:S01]  /*58e0*/  VIADD R47, R41, 0x8 ;  /* 0x00000008292f7836 */ /* 0x000fe20000000000 */
[----:B--2---:R-:W-:Y:S01]  /*58f0*/  FSEL R126, R48, 1, !P5 ;  /* 0x3f800000307e7808 */ /* 0x004fe20006800000 */
        /* <DEDUP_REMOVED lines=10> */
[----:B------:R-:W-:Y:S01]  /*59a0*/  IADD3 R49, R41, 0xa, RZ ;  /* 0x0000000a29317810 */ /* 0x000fe20007ffe0ff */
        /* <DEDUP_REMOVED lines=12> */
[----:B------:R-:W-:-:S05]  /*5a70*/  VIADD R49, R41, 0xb ;  /* 0x0000000b29317836 */ /* 0x000fca0000000000 */
        /* <DEDUP_REMOVED lines=14> */
[----:B------:R-:W-:-:S02]  /*5b60*/  P2R R95, PR, RZ, 0x40 ;  /* 0x00000040ff5f7803 */ /* 0x000fc40000000000 */
[----:B------:R-:W-:Y:S02]  /*5b70*/  IADD3 R47, R41, 0xd, RZ ;  /* 0x0000000d292f7810 */ /* 0x000fe40007ffe0ff */
[----:B------:R-:W-:Y:S02]  /*5b80*/  FSEL R137, R46, RZ, !P5 ;  /* 0x000000ff2e897208 */ /* 0x000fe40006800000 */
[----:B------:R-:W-:Y:S01]  /*5b90*/  LOP3.LUT P6, RZ, R63, 0x20, RZ, 0xc0, !PT ;  /* 0x000000203fff7812 */ /* 0x000fe200078cc0ff */
[----:B------:R-:W0:Y:S01]  /*5ba0*/  LDS R46, [R45+0x34] ;  /* 0x000034002d2e7984 */ /* 0x000e220000000800 */
[----:B---3--:R-:W-:Y:S02]  /*5bb0*/  FSEL R136, R49, 1, !P5 ;  /* 0x3f80000031887808 */ /* 0x008fe40006800000 */
[----:B------:R-:W-:Y:S02]  /*5bc0*/  P2R R88, PR, RZ, 0x40 ;  /* 0x00000040ff587803 */ /* 0x000fe40000000000 */
[----:B------:R-:W-:-:S02]  /*5bd0*/  ISETP.GE.U32.AND P5, PT, R47, R64, PT ;  /* 0x000000402f00720c */ /* 0x000fc40003fa6070 */
[C---:B------:R-:W-:Y:S01]  /*5be0*/  LOP3.LUT P6, RZ, R63.reuse, 0x40, RZ, 0xc0, !PT ;  /* 0x000000403fff7812 */ /* 0x040fe200078cc0ff */
[----:B------:R-:W1:Y:S03]  /*5bf0*/  LDS R47, [R45+0x38] ;  /* 0x000038002d2f7984 */ /* 0x000e660000000800 */
[----:B------:R-:W-:Y:S02]  /*5c00*/  P2R R89, PR, RZ, 0x40 ;  /* 0x00000040ff597803 */ /* 0x000fe40000000000 */
[----:B------:R-:W-:Y:S01]  /*5c10*/  LOP3.LUT P6, RZ, R63, 0x80, RZ, 0xc0, !PT ;  /* 0x000000803fff7812 */ /* 0x000fe200078cc0ff */
[----:B------:R-:W-:-:S03]  /*5c20*/  FMUL.FTZ R48, R40, R27 ;  /* 0x0000001b28307220 */ /* 0x000fc60000410000 */
[----:B------:R-:W-:Y:S02]  /*5c30*/  P2R R94, PR, RZ, 0x40 ;  /* 0x00000040ff5e7803 */ /* 0x000fe40000000000 */
[C---:B------:R-:W-:Y:S01]  /*5c40*/  LOP3.LUT P6, RZ, R63.reuse, 0x100, RZ, 0xc0, !PT ;  /* 0x000001003fff7812 */ /* 0x040fe200078cc0ff */
[----:B------:R-:W2:Y:S03]  /*5c50*/  MUFU.EX2 R48, R48 ;  /* 0x0000003000307308 */ /* 0x000ea60000000800 */
[----:B------:R-:W-:Y:S02]  /*5c60*/  P2R R99, PR, RZ, 0x40 ;  /* 0x00000040ff637803 */ /* 0x000fe40000000000 */
[----:B------:R-:W-:-:S04]  /*5c70*/  LOP3.LUT P6, RZ, R63, 0x200, RZ, 0xc0, !PT ;  /* 0x000002003fff7812 */ /* 0x000fc800078cc0ff */
[----:B------:R-:W-:Y:S02]  /*5c80*/  P2R R100, PR, RZ, 0x40 ;  /* 0x00000040ff647803 */ /* 0x000fe40000000000 */
[----:B------:R-:W-:-:S04]  /*5c90*/  LOP3.LUT P6, RZ, R63, 0x400, RZ, 0xc0, !PT ;  /* 0x000004003fff7812 */ /* 0x000fc800078cc0ff */
[----:B------:R-:W-:Y:S02]  /*5ca0*/  P2R R98, PR, RZ, 0x40 ;  /* 0x00000040ff627803 */ /* 0x000fe40000000000 */
[----:B------:R-:W-:Y:S02]  /*5cb0*/  LOP3.LUT P6, RZ, R63, 0x800, RZ, 0xc0, !PT ;  /* 0x000008003fff7812 */ /* 0x000fe400078cc0ff */
[----:B--2---:R-:W-:Y:S02]  /*5cc0*/  FSEL R138, R48, 1, !P5 ;  /* 0x3f800000308a7808 */ /* 0x004fe40006800000 */
[----:B------:R-:W-:Y:S01]  /*5cd0*/  CS2R R48, SRZ ;  /* 0x0000000000307805 */ /* 0x000fe2000001ff00 */
[----:B0-----:R-:W-:Y:S01]  /*5ce0*/  FMUL.FTZ R46, R3, R46 ;  /* 0x0000002e032e7220 */ /* 0x001fe20000410000 */
[----:B------:R-:W-:-:S04]  /*5cf0*/  VIADD R41, R41, 0xe ;  /* 0x0000000e29297836 */ /* 0x000fc80000000000 */
[----:B------:R-:W-:Y:S01]  /*5d00*/  FSEL R139, R46, RZ, !P5 ;  /* 0x000000ff2e8b7208 */ /* 0x000fe20006800000 */
[----:B-1----:R-:W-:Y:S02]  /*5d10*/  FMUL.FTZ R47, R150, R47 ;  /* 0x0000002f962f7220 */ /* 0x002fe40000410000 */
[----:B------:R-:W2:Y:S01]  /*5d20*/  @!P6 LDG.E R49, desc[UR6][R42.64+0x80] ;  /* 0x000080062a31e981 */ /* 0x000ea2000c1e1900 */
[----:B------:R-:W-:Y:S02]  /*5d30*/  ISETP.NE.AND P6, PT, R98, RZ, PT ;  /* 0x000000ff6200720c */ /* 0x000fe40003fc5270 */
[----:B------:R-:W-:-:S04]  /*5d40*/  ISETP.GE.U32.AND P5, PT, R41, R64, PT ;  /* 0x000000402900720c */ /* 0x000fc80003fa6070 */
[----:B------:R-:W-:Y:S02]  /*5d50*/  FSEL R141, R47, RZ, !P5 ;  /* 0x000000ff2f8d7208 */ /* 0x000fe40006800000 */
[----:B------:R-:W-:-:S06]  /*5d60*/  CS2R R46, SRZ ;  /* 0x00000000002e7805 */ /* 0x000fcc000001ff00 */
[----:B------:R-:W3:Y:S01]  /*5d70*/  @!P6 LDG.E R46, desc[UR6][R42.64+0x100] ;  /* 0x000100062a2ee981 */ /* 0x000ee2000c1e1900 */
[----:B------:R-:W-:-:S13]  /*5d80*/  ISETP.NE.AND P6, PT, R100, RZ, PT ;  /* 0x000000ff6400720c */ /* 0x000fda0003fc5270 */
[----:B------:R-:W4:Y:S01]  /*5d90*/  @!P6 LDG.E R47, desc[UR6][R42.64+0x180] ;  /* 0x000180062a2fe981 */ /* 0x000f22000c1e1900 */
[----:B------:R-:W-:Y:S02]  /*5da0*/  ISETP.NE.AND P6, PT, R99, RZ, PT ;  /* 0x000000ff6300720c */ /* 0x000fe40003fc5270 */
[----:B------:R-:W-:-:S11]  /*5db0*/  MOV R51, RZ ;  /* 0x000000ff00337202 */ /* 0x000fd60000000f00 */
[----:B------:R-:W5:Y:S01]  /*5dc0*/  @!P6 LDG.E R48, desc[UR6][R42.64+0x200] ;  /* 0x000200062a30e981 */ /* 0x000f62000c1e1900 */
[----:B------:R-:W-:Y:S01]  /*5dd0*/  ISETP.NE.AND P6, PT, R94, RZ, PT ;  /* 0x000000ff5e00720c */ /* 0x000fe20003fc5270 */
[----:B------:R-:W-:-:S12]  /*5de0*/  IMAD.MOV.U32 R98, RZ, RZ, RZ ;  /* 0x000000ffff627224 */ /* 0x000fd800078e00ff */
[----:B------:R-:W5:Y:S01]  /*5df0*/  @!P6 LDG.E R51, desc[UR6][R42.64+0x280] ;  /* 0x000280062a33e981 */ /* 0x000f62000c1e1900 */
[----:B------:R-:W-:-:S13]  /*5e00*/  ISETP.NE.AND P6, PT, R89, RZ, PT ;  /* 0x000000ff5900720c */ /* 0x000fda0003fc5270 */
[----:B------:R-:W5:Y:S01]  /*5e10*/  @!P6 LDG.E R98, desc[UR6][R42.64+0x300] ;  /* 0x000300062a62e981 */ /* 0x000f62000c1e1900 */
[----:B------:R-:W-:Y:S02]  /*5e20*/  ISETP.NE.AND P6, PT, R88, RZ, PT ;  /* 0x000000ff5800720c */ /* 0x000fe40003fc5270 */
[----:B------:R-:W-:Y:S01]  /*5e30*/  CS2R R88, SRZ ;  /* 0x0000000000587805 */ /* 0x000fe2000001ff00 */
[----:B------:R-:W-:-:S10]  /*5e40*/  FMUL.FTZ R40, R40, R26 ;  /* 0x0000001a28287220 */ /* 0x000fd40000410000 */
[----:B------:R-:W5:Y:S01]  /*5e50*/  @!P6 LDG.E R89, desc[UR6][R42.64+0x380] ;  /* 0x000380062a59e981 */ /* 0x000f62000c1e1900 */
[----:B------:R-:W-:Y:S02]  /*5e60*/  ISETP.NE.AND P6, PT, R95, RZ, PT ;  /* 0x000000ff5f00720c */ /* 0x000fe40003fc5270 */
[----:B------:R-:W-:Y:S01]  /*5e70*/  CS2R R94, SRZ ;  /* 0x00000000005e7805 */ /* 0x000fe2000001ff00 */
[----:B------:R-:W0:Y:S01]  /*5e80*/  MUFU.EX2 R40, R40 ;  /* 0x0000002800287308 */ /* 0x000e220000000800 */
[----:B------:R-:W-:Y:S02]  /*5e90*/  IMAD.MOV.U32 R52, RZ, RZ, RZ ;  /* 0x000000ffff347224 */ /* 0x000fe400078e00ff */
[----:B------:R-:W-:-:S04]  /*5ea0*/  IMAD.MOV.U32 R45, RZ, RZ, RZ ;  /* 0x000000ffff2d7224 */ /* 0x000fc800078e00ff */
[----:B------:R-:W2:Y:S04]  /*5eb0*/  @!P4 LDG.E R52, desc[UR6][R42.64] ;  /* 0x000000062a34c981 */ /* 0x000ea8000c1e1900 */
[----:B------:R-:W5:Y:S01]  /*5ec0*/  @!P6 LDG.E R94, desc[UR6][R42.64+0x400] ;  /* 0x000400062a5ee981 */ /* 0x000f62000c1e1900 */
[----:B------:R-:W-:Y:S02]  /*5ed0*/  ISETP.NE.AND P6, PT, R97, RZ, PT ;  /* 0x000000ff6100720c */ /* 0x000fe40003fc5270 */
[----:B0-----:R-:W-:Y:S02]  /*5ee0*/  FSEL R140, R40, 1, !P5 ;  /* 0x3f800000288c7808 */ /* 0x001fe40006800000 */
[----:B------:R-:W-:-:S09]  /*5ef0*/  LOP3.LUT P5, RZ, R63, 0x4, RZ, 0xc0, !PT ;  /* 0x000000043fff7812 */ /* 0x000fd200078ac0ff */
[----:B------:R-:W5:Y:S01]  /*5f00*/  @!P6 LDG.E R45, desc[UR6][R42.64+0x480] ;  /* 0x000480062a2de981 */ /* 0x000f62000c1e1900 */
[----:B------:R-:W-:Y:S02]  /*5f10*/  ISETP.NE.AND P6, PT, R96, RZ, PT ;  /* 0x000000ff6000720c */ /* 0x000fe40003fc5270 */
[----:B------:R-:W-:Y:S02]  /*5f20*/  CS2R R40, SRZ ;  /* 0x0000000000287805 */ /* 0x000fe4000001ff00 */
        /* <DEDUP_REMOVED lines=8> */
[----:B------:R-:W-:Y:S01]  /*5fb0*/  UMOV UR4, 0x400 ;  /* 0x0000040000047882 */ /* 0x000fe20000000000 */
[----:B------:R-:W-:-:S04]  /*5fc0*/  IADD3 R50, R62, R67, RZ ;  /* 0x000000433e327210 */ /* 0x000fc80007ffe0ff */
[----:B------:R-:W-:Y:S01]  /*5fd0*/  LEA.HI.SX32 R50, R50, R50, 0x1b ;  /* 0x0000003232327211 */ /* 0x000fe200078fdaff */
[----:B-1----:R-:W-:-:S06]  /*5fe0*/  ULEA UR4, UR5, UR4, 0x18 ;  /* 0x0000000405047291 */ /* 0x002fcc000f8ec03f */
[----:B------:R-:W-:Y:S01]  /*5ff0*/  LEA R61, R50, UR4, 0x2 ;  /* 0x00000004323d7c11 */ /* 0x000fe2000f8e10ff */
[----:B------:R-:W-:-:S04]  /*6000*/  IMAD.IADD R50, R62, 0x1, R67 ;  /* 0x000000013e327824 */ /* 0x000fc800078e0243 */
[C---:B------:R-:W-:Y:S01]  /*6010*/  VIADD R53, R50.reuse, 0x20 ;  /* 0x0000002032357836 */ /* 0x040fe20000000000 */
[C---:B------:R-:W-:Y:S01]  /*6020*/  IADD3 R55, R50.reuse, 0x40, RZ ;  /* 0x0000004032377810 */ /* 0x040fe20007ffe0ff */
[C---:B0-----:R-:W-:Y:S02]  /*6030*/  VIADD R43, R50.reuse, 0x60 ;  /* 0x00000060322b7836 */ /* 0x041fe40000000000 */
[C---:B------:R-:W-:Y:S01]  /*6040*/  VIADD R57, R50.reuse, 0x80 ;  /* 0x0000008032397836 */ /* 0x040fe20000000000 */
[----:B------:R-:W-:Y:S02]  /*6050*/  IADD3 R59, R50, 0xa0, RZ ;  /* 0x000000a0323b7810 */ /* 0x000fe40007ffe0ff */
[-C--:B------:R-:W-:Y:S02]  /*6060*/  LEA.HI.SX32 R53, R53, R50.reuse, 0x1b ;  /* 0x0000003235357211 */ /* 0x080fe400078fdaff */
[-C--:B------:R-:W-:Y:S02]  /*6070*/  LEA.HI.SX32 R55, R55, R50.reuse, 0x1b ;  /* 0x0000003237377211 */ /* 0x080fe400078fdaff */
[----:B------:R-:W-:-:S02]  /*6080*/  LEA.HI.SX32 R43, R43, R50, 0x1b ;  /* 0x000000322b2b7211 */ /* 0x000fc400078fdaff */
[-C--:B------:R-:W-:Y:S02]  /*6090*/  LEA.HI.SX32 R57, R57, R50.reuse, 0x1b ;  /* 0x0000003239397211 */ /* 0x080fe400078fdaff */
[----:B------:R-:W-:Y:S02]  /*60a0*/  LEA.HI.SX32 R56, R59, R50, 0x1b ;  /* 0x000000323b387211 */ /* 0x000fe400078fdaff */
[----:B------:R-:W-:Y:S01]  /*60b0*/  LEA R60, R53, UR4, 0x2 ;  /* 0x00000004353c7c11 */ /* 0x000fe2000f8e10ff */
[C---:B------:R-:W-:Y:S01]  /*60c0*/  VIADD R53, R50.reuse, 0xc0 ;  /* 0x000000c032357836 */ /* 0x040fe20000000000 */
[----:B------:R-:W-:Y:S01]  /*60d0*/  LEA R59, R55, UR4, 0x2 ;  /* 0x00000004373b7c11 */ /* 0x000fe2000f8e10ff */
[C---:B------:R-:W-:Y:S01]  /*60e0*/  VIADD R55, R50.reuse, 0xe0 ;  /* 0x000000e032377836 */ /* 0x040fe20000000000 */
[----:B------:R-:W-:Y:S01]  /*60f0*/  LEA R58, R43, UR4, 0x2 ;  /* 0x000000042b3a7c11 */ /* 0x000fe2000f8e10ff */
[----:B------:R-:W-:Y:S01]  /*6100*/  VIADD R97, R50, 0x120 ;  /* 0x0000012032617836 */ /* 0x000fe20000000000 */
[----:B------:R-:W-:-:S02]  /*6110*/  LEA R57, R57, UR4, 0x2 ;  /* 0x0000000439397c11 */ /* 0x000fc4000f8e10ff */
[----:B------:R-:W-:Y:S02]  /*6120*/  LEA R56, R56, UR4, 0x2 ;  /* 0x0000000438387c11 */ /* 0x000fe4000f8e10ff */
[C---:B------:R-:W-:Y:S01]  /*6130*/  IADD3 R43, R50.reuse, 0x100, RZ ;  /* 0x00000100322b7810 */ /* 0x040fe20007ffe0ff */
[C---:B------:R-:W-:Y:S01]  /*6140*/  VIADD R99, R50.reuse, 0x140 ;  /* 0x0000014032637836 */ /* 0x040fe20000000000 */
[-C--:B------:R-:W-:Y:S02]  /*6150*/  LEA.HI.SX32 R53, R53, R50.reuse, 0x1b ;  /* 0x0000003235357211 */ /* 0x080fe400078fdaff */
[-C--:B------:R-:W-:Y:S02]  /*6160*/  LEA.HI.SX32 R54, R55, R50.reuse, 0x1b ;  /* 0x0000003237367211 */ /* 0x080fe400078fdaff */
[----:B------:R-:W-:Y:S01]  /*6170*/  LEA.HI.SX32 R43, R43, R50, 0x1b ;  /* 0x000000322b2b7211 */ /* 0x000fe200078fdaff */
[C---:B------:R-:W-:Y:S01]  /*6180*/  VIADD R103, R50.reuse, 0x1a0 ;  /* 0x000001a032677836 */ /* 0x040fe20000000000 */
[----:B------:R-:W-:-:S02]  /*6190*/  IADD3 R101, R50, 0x160, RZ ;  /* 0x0000016032657810 */ /* 0x000fc40007ffe0ff */
[-C--:B------:R-:W-:Y:S02]  /*61a0*/  LEA.HI.SX32 R97, R97, R50.reuse, 0x1b ;  /* 0x0000003261617211 */ /* 0x080fe400078fdaff */
[----:B------:R-:W-:Y:S02]  /*61b0*/  LEA R55, R53, UR4, 0x2 ;  /* 0x0000000435377c11 */ /* 0x000fe4000f8e10ff */
[----:B------:R-:W-:Y:S02]  /*61c0*/  ISETP.NE.AND P5, PT, R65, RZ, PT ;  /* 0x000000ff4100720c */ /* 0x000fe40003fa5270 */
[----:B------:R-:W-:Y:S02]  /*61d0*/  LEA R54, R54, UR4, 0x2 ;  /* 0x0000000436367c11 */ /* 0x000fe4000f8e10ff */
[-C--:B------:R-:W-:Y:S02]  /*61e0*/  LEA.HI.SX32 R99, R99, R50.reuse, 0x1b ;  /* 0x0000003263637211 */ /* 0x080fe400078fdaff */
[----:B------:R-:W-:Y:S01]  /*61f0*/  LEA R53, R43, UR4, 0x2 ;  /* 0x000000042b357c11 */ /* 0x000fe2000f8e10ff */
[----:B------:R-:W-:Y:S01]  /*6200*/  IMAD R42, R67, 0x10, R62 ;  /* 0x00000010432a7824 */ /* 0x000fe200078e023e */
[----:B------:R-:W-:-:S02]  /*6210*/  LEA.HI.SX32 R101, R101, R50, 0x1b ;  /* 0x0000003265657211 */ /* 0x000fc400078fdaff */
[----:B------:R-:W-:Y:S01]  /*6220*/  LEA.HI.SX32 R103, R103, R50, 0x1b ;  /* 0x0000003267677211 */ /* 0x000fe200078fdaff */
[----:B--2---:R-:W-:Y:S04]  /*6230*/  STS [R61+0x2100], R52 ;  /* 0x002100343d007388 */ /* 0x004fe80000000800 */
[----:B------:R0:W-:Y:S04]  /*6240*/  STS [R60+0x2180], R49 ;  /* 0x002180313c007388 */ /* 0x0001e80000000800 */
[----:B---3--:R-:W-:Y:S04]  /*6250*/  STS [R59+0x2200], R46 ;  /* 0x0022002e3b007388 */ /* 0x008fe80000000800 */
[----:B----4-:R1:W-:Y:S01]  /*6260*/  STS [R58+0x2280], R47 ;  /* 0x0022802f3a007388 */ /* 0x0103e20000000800 */
[----:B0-----:R-:W-:-:S03]  /*6270*/  VIADD R49, R50, 0x180 ;  /* 0x0000018032317836 */ /* 0x001fc60000000000 */
[----:B-----5:R-:W-:Y:S04]  /*6280*/  STS [R57+0x2300], R48 ;  /* 0x0023003039007388 */ /* 0x020fe80000000800 */
[----:B------:R0:W-:Y:S01]  /*6290*/  STS [R56+0x2380], R51 ;  /* 0x0023803338007388 */ /* 0x0001e20000000800 */
[----:B------:R-:W-:Y:S02]  /*62a0*/  LEA R52, R97, UR4, 0x2 ;  /* 0x0000000461347c11 */ /* 0x000fe4000f8e10ff */
[C---:B-1----:R-:W-:Y:S01]  /*62b0*/  IADD3 R47, R50.reuse, 0x1c0, RZ ;  /* 0x000001c0322f7810 */ /* 0x042fe20007ffe0ff */
[----:B------:R-:W-:Y:S01]  /*62c0*/  STS [R55+0x2400], R98 ;  /* 0x0024006237007388 */ /* 0x000fe20000000800 */
[-C--:B------:R-:W-:Y:S01]  /*62d0*/  LEA.HI.SX32 R49, R49, R50.reuse, 0x1b ;  /* 0x0000003231317211 */ /* 0x080fe200078fdaff */
[----:B0-----:R-:W-:Y:S01]  /*62e0*/  VIADD R51, R50, 0x1e0 ;  /* 0x000001e032337836 */ /* 0x001fe20000000000 */
[-C--:B------:R-:W-:Y:S01]  /*62f0*/  LEA.HI.SX32 R47, R47, R50.reuse, 0x1b ;  /* 0x000000322f2f7211 */ /* 0x080fe200078fdaff */
[----:B------:R-:W-:Y:S03]  /*6300*/  STS [R54+0x2480], R89 ;  /* 0x0024805936007388 */ /* 0x000fe60000000800 */
[----:B------:R-:W-:Y:S01]  /*6310*/  LEA.HI.SX32 R46, R51, R50, 0x1b ;  /* 0x00000032332e7211 */ /* 0x000fe200078fdaff */
[----:B------:R-:W-:Y:S01]  /*6320*/  STS [R53+0x2500], R94 ;  /* 0x0025005e35007388 */ /* 0x000fe20000000800 */
[----:B------:R-:W-:-:S02]  /*6330*/  LEA R51, R99, UR4, 0x2 ;  /* 0x0000000463337c11 */ /* 0x000fc4000f8e10ff */
[----:B------:R-:W-:Y:S01]  /*6340*/  LEA R50, R101, UR4, 0x2 ;  /* 0x0000000465327c11 */ /* 0x000fe2000f8e10ff */
[----:B------:R0:W-:Y:S01]  /*6350*/  STS [R52+0x2580], R45 ;  /* 0x0025802d34007388 */ /* 0x0001e20000000800 */
[----:B------:R-:W-:Y:S02]  /*6360*/  LEA R49, R49, UR4, 0x2 ;  /* 0x0000000431317c11 */ /* 0x000fe4000f8e10ff */
[----:B------:R-:W-:Y:S01]  /*6370*/  LEA R48, R103, UR4, 0x2 ;  /* 0x0000000467307c11 */ /* 0x000fe2000f8e10ff */
[----:B------:R1:W-:Y:S01]  /*6380*/  STS [R51+0x2600], R88 ;  /* 0x0026005833007388 */ /* 0x0003e20000000800 */
[----:B------:R-:W-:Y:S02]  /*6390*/  LEA R47, R47, UR4, 0x2 ;  /* 0x000000042f2f7c11 */ /* 0x000fe4000f8e10ff */
[----:B------:R-:W-:Y:S02]  /*63a0*/  LEA R46, R46, UR4, 0x2 ;  /* 0x000000042e2e7c11 */ /* 0x000fe4000f8e10ff */
[----:B0-----:R-:W-:Y:S01]  /*63b0*/  LEA.HI.SX32 R45, R42, R42, 0x1b ;  /* 0x0000002a2a2d7211 */ /* 0x001fe200078fdaff */
[----:B------:R1:W-:Y:S01]  /*63c0*/  STS [R50+0x2680], R95 ;  /* 0x0026805f32007388 */ /* 0x0003e20000000800 */
[----:B------:R-:W-:-:S02]  /*63d0*/  @P5 LEA R42, R0, UR4, 0x3 ;  /* 0x00000004002a5c11 */ /* 0x000fc4000f8e18ff */
        /* <DEDUP_REMOVED lines=25> */
[----:B------:R-:W-:Y:S02]  /*6570*/  ISETP.NE.U32.AND P5, PT, R90, RZ, PT ;  /* 0x000000ff5a00720c */ /* 0x000fe40003fa5070 */
[----:B------:R-:W-:Y:S02]  /*6580*/  ISETP.NE.AND P6, PT, RZ, UR5, PT ;  /* 0x00000005ff007c0c */ /* 0x000fe4000bfc5270 */
[----:B------:R-:W-:Y:S02]  /*6590*/  ISETP.NE.AND.EX P5, PT, R75, RZ, PT, P5 ;  /* 0x000000ff4b00720c */ /* 0x000fe40003fa5350 */
[----:B------:R-:W-:Y:S02]  /*65a0*/  ISETP.NE.AND P6, PT, R66, RZ, P6 ;  /* 0x000000ff4200720c */ /* 0x000fe400037c5270 */
[----:B01----:R-:W-:-:S11]  /*65b0*/  MOV R86, 0x3f800000 ;  /* 0x3f80000000567802 */ /* 0x003fd60000000f00 */
        /* <DEDUP_REMOVED lines=15> */
.L_x_197:
        /* <DEDUP_REMOVED lines=10> */
.L_x_196:
        /* <DEDUP_REMOVED lines=75> */
[----:B0-----:R-:W-:Y:S02]  /*6c00*/  @P5 MOV R40, R86 ;  /* 0x0000005600285202 */ /* 0x001fe40000000f00 */
        /* <DEDUP_REMOVED lines=15> */
[----:B------:R-:W-:Y:S01]  /*6d00*/  @!P5 IMAD.MOV.U32 R88, RZ, RZ, R86 ;  /* 0x000000ffff58d224 */ /* 0x000fe200078e0056 */
[----:B------:R-:W-:-:S07]  /*6d10*/  @!P5 MOV R89, R87 ;  /* 0x000000570059d202 */ /* 0x000fce0000000f00 */
.L_x_199:
[----:B------:R-:W-:Y:S05]  /*6d20*/  BSYNC B0 ;  /* 0x0000000000007941 */ /* 0x000fea0003800000 */
.L_x_198:
        /* <DEDUP_REMOVED lines=40> */
[----:B------:R-:W-:-:S05]  /*6fb0*/  IMAD.WIDE.U32 R86, R0, UR14, R86 ;  /* 0x0000000e00567c25 */ /* 0x000fca000f8e0056 */
[----:B------:R-:W-:Y:S02]  /*6fc0*/  IADD3 R93, R87, R93, RZ ;  /* 0x0000005d575d7210 */ /* 0x000fe40007ffe0ff */
[----:B-1----:R-:W-:-:S04]  /*6fd0*/  LEA R42, P5, R86, R42, 0x2 ;  /* 0x0000002a562a7211 */ /* 0x002fc800078a10ff */
[----:B------:R-:W-:-:S05]  /*6fe0*/  LEA.HI.X R43, R86, R43, R93, 0x2, P5 ;  /* 0x0000002b562b7211 */ /* 0x000fca00028f145d */
[----:B------:R3:W-:Y:S01]  /*6ff0*/  STG.E desc[UR6][R42.64], R41 ;  /* 0x000000292a007986 */ /* 0x0007e2000c101906 */
[----:B------:R-:W-:Y:S05]  /*7000*/  BRA `(.L_x_201) ;  /* 0x0000000000c87947 */ /* 0x000fea0003800000 */
.L_x_202:
[----:B------:R-:W-:-:S05]  /*7010*/  VIADD R40, R68, 0xffffffff ;  /* 0xffffffff44287836 */ /* 0x000fca0000000000 */
[----:B------:R-:W-:-:S13]  /*7020*/  ISETP.NE.AND P5, PT, R65, R40, PT ;  /* 0x000000284100720c */ /* 0x000fda0003fa5270 */
[----:B------:R-:W-:Y:S05]  /*7030*/  @!P5 BRA `(.L_x_203) ;  /* 0x000000000074d947 */ /* 0x000fea0003800000 */
[-C--:B------:R-:W-:Y:S02]  /*7040*/  IABS R89, R70.reuse ;  /* 0x0000004600597213 */ /* 0x080fe40000000000 */
[----:B0-----:R-:W-:Y:S02]  /*7050*/  IADD3 R87, R69, -0x1, R64 ;  /* 0xffffffff45577810 */ /* 0x001fe40007ffe040 */
[----:B------:R-:W0:Y:S01]  /*7060*/  I2F.RP R40, R89 ;  /* 0x0000005900287306 */ /* 0x000e220000209400 */
[----:B------:R-:W-:-:S04]  /*7070*/  IABS R88, R70 ;  /* 0x0000004600587213 */ /* 0x000fc80000000000 */
[----:B------:R-:W-:-:S03]  /*7080*/  IADD3 R88, RZ, -R88, RZ ;  /* 0x80000058ff587210 */ /* 0x000fc60007ffe0ff */
[----:B0-----:R-:W0:Y:S02]  /*7090*/  MUFU.RCP R40, R40 ;  /* 0x0000002800287308 */ /* 0x001e240000001000 */
[----:B0-----:R-:W-:-:S06]  /*70a0*/  IADD3 R42, R40, 0xffffffe, RZ ;  /* 0x0ffffffe282a7810 */ /* 0x001fcc0007ffe0ff */
[----:B------:R0:W1:Y:S02]  /*70b0*/  F2I.FTZ.U32.TRUNC.NTZ R43, R42 ;  /* 0x0000002a002b7305 */ /* 0x000064000021f000 */
[----:B0-----:R-:W-:Y:S02]  /*70c0*/  IMAD.MOV.U32 R42, RZ, RZ, RZ ;  /* 0x000000ffff2a7224 */ /* 0x001fe400078e00ff */
[----:B-1----:R-:W-:-:S04]  /*70d0*/  IMAD.MOV R86, RZ, RZ, -R43 ;  /* 0x000000ffff567224 */ /* 0x002fc800078e0a2b */
[----:B------:R-:W-:Y:S01]  /*70e0*/  IMAD R111, R86, R89, RZ ;  /* 0x00000059566f7224 */ /* 0x000fe200078e02ff */
[----:B------:R-:W-:Y:S02]  /*70f0*/  IABS R86, R87 ;  /* 0x0000005700567213 */ /* 0x000fe40000000000 */
[----:B------:R-:W-:Y:S01]  /*7100*/  LOP3.LUT R87, R87, R70, RZ, 0x3c, !PT ;  /* 0x0000004657577212 */ /* 0x000fe200078e3cff */
[----:B------:R-:W-:Y:S01]  /*7110*/  IMAD.HI.U32 R40, R43, R111, R42 ;  /* 0x0000006f2b287227 */ /* 0x000fe200078e002a */
[----:B------:R-:W-:-:S03]  /*7120*/  MOV R43, R86 ;  /* 0x00000056002b7202 */ /* 0x000fc60000000f00 */
[----:B------:R-:W-:Y:S02]  /*7130*/  IMAD.MOV.U32 R42, RZ, RZ, R88 ;  /* 0x000000ffff2a7224 */ /* 0x000fe400078e0058 */
[----:B------:R-:W-:-:S04]  /*7140*/  IMAD.HI.U32 R40, R40, R43, RZ ;  /* 0x0000002b28287227 */ /* 0x000fc800078e00ff */
[----:B------:R-:W-:-:S05]  /*7150*/  IMAD R42, R40, R42, R43 ;  /* 0x0000002a282a7224 */ /* 0x000fca00078e022b */
[----:B------:R-:W-:-:S13]  /*7160*/  ISETP.GT.U32.AND P5, PT, R89, R42, PT ;  /* 0x0000002a5900720c */ /* 0x000fda0003fa4070 */
[----:B------:R-:W-:Y:S01]  /*7170*/  @!P5 IADD3 R42, R42, -R89, RZ ;  /* 0x800000592a2ad210 */ /* 0x000fe20007ffe0ff */
[----:B------:R-:W-:-:S03]  /*7180*/  @!P5 VIADD R40, R40, 0x1 ;  /* 0x000000012828d836 */ /* 0x000fc60000000000 */
[----:B------:R-:W-:-:S13]  /*7190*/  ISETP.GE.U32.AND P5, PT, R42, R89, PT ;  /* 0x000000592a00720c */ /* 0x000fda0003fa6070 */
[----:B------:R-:W-:Y:S02]  /*71a0*/  @P5 IADD3 R40, R40, 0x1, RZ ;  /* 0x0000000128285810 */ /* 0x000fe40007ffe0ff */
[----:B------:R-:W-:-:S13]  /*71b0*/  ISETP.GE.AND P5, PT, R87, RZ, PT ;  /* 0x000000ff5700720c */ /* 0x000fda0003fa6270 */
[----:B------:R-:W-:Y:S01]  /*71c0*/  @!P5 IMAD.MOV R40, RZ, RZ, -R40 ;  /* 0x000000ffff28d224 */ /* 0x000fe200078e0a28 */
[----:B------:R-:W-:-:S13]  /*71d0*/  ISETP.NE.AND P5, PT, R70, RZ, PT ;  /* 0x000000ff4600720c */ /* 0x000fda0003fa5270 */
[----:B------:R-:W-:-:S04]  /*71e0*/  @!P5 LOP3.LUT R40, RZ, R70, RZ, 0x33, !PT ;  /* 0x00000046ff28d212 */ /* 0x000fc800078e33ff */
[----:B------:R-:W-:Y:S01]  /*71f0*/  MOV R43, R40 ;  /* 0x00000028002b7202 */ /* 0x000fe20000000f00 */
[----:B------:R-:W-:Y:S06]  /*7200*/  BRA `(.L_x_204) ;  /* 0x0000000000047947 */ /* 0x000fec0003800000 */
.L_x_203:
[----:B------:R1:W5:Y:S02]  /*7210*/  LDG.E R43, desc[UR6][R78.64] ;  /* 0x000000064e2b7981 */ /* 0x000364000c1e1900 */
.L_x_204:
        /* <DEDUP_REMOVED lines=12> */
[----:B------:R-:W-:-:S05]  /*72e0*/  IMAD.WIDE.U32 R86, R0, UR14, R86 ;  /* 0x0000000e00567c25 */ /* 0x000fca000f8e0056 */
[----:B------:R-:W-:Y:S02]  /*72f0*/  IADD3 R40, R93, R87, RZ ;  /* 0x000000575d287210 */ /* 0x000fe40007ffe0ff */
[----:B0-----:R-:W-:-:S04]  /*7300*/  LEA R42, P5, R86, R42, 0x2 ;  /* 0x0000002a562a7211 */ /* 0x001fc800078a10ff */
[----:B------:R-:W-:-:S05]  /*7310*/  LEA.HI.X R43, R86, R43, R40, 0x2, P5 ;  /* 0x0000002b562b7211 */ /* 0x000fca00028f1428 */
[----:B------:R2:W-:Y:S04]  /*7320*/  STG.E desc[UR6][R42.64], R41 ;  /* 0x000000292a007986 */ /* 0x0005e8000c101906 */
.L_x_201:
[----:B------:R-:W-:Y:S05]  /*7330*/  BSYNC B0 ;  /* 0x0000000000007941 */ /* 0x000fea0003800000 */
.L_x_200:
        /* <DEDUP_REMOVED lines=19> */
.L_x_195:
[----:B------:R-:W-:Y:S01]  /*7470*/  BAR.SYNC.DEFER_BLOCKING 0x0 ;  /* 0x0000000000007b1d */ /* 0x000fe20000010000 */
[----:B------:R-:W-:Y:S02]  /*7480*/  ISETP.NE.AND P6, PT, R157, RZ, PT ;  /* 0x000000ff9d00720c */ /* 0x000fe40003fc5270 */
[----:B------:R-:W-:Y:S02]  /*7490*/  SHF.R.S32.HI R25, RZ, 0x1f, R156 ;  /* 0x0000001fff197819 */ /* 0x000fe4000001149c */
[----:B------:R-:W-:Y:S01]  /*74a0*/  SHF.R.S32.HI R28, RZ, 0x1f, R155 ;  /* 0x0000001fff1c7819 */ /* 0x000fe2000001149b */
[----:B------:R-:W-:Y:S01]  /*74b0*/  ULDC.64 UR8, c[0x0][0x2c0] ;  /* 0x0000b00000087ab9 */ /* 0x000fe20000000a00 */
[----:B------:R-:W-:Y:S01]  /*74c0*/  BSSY B0, `(.L_x_206) ;  /* 0x000003f000007945 */ /* 0x000fe20003800000 */
[----:B------:R-:W4:Y:S01]  /*74d0*/  S2R R29, SR_TID.X ;  /* 0x00000000001d7919 */ /* 0x000f220000002100 */
[----:B------:R-:W-:Y:S01]  /*74e0*/  IMAD.WIDE.U32 R4, R155, UR8, RZ ;  /* 0x000000089b047c25 */ /* 0x000fe2000f8e00ff */
[----:B------:R-:W5:Y:S01]  /*74f0*/  S2R R115, SR_CTAID.Y ;  /* 0x0000000000737919 */ /* 0x000f620000002600 */
[----:B------:R-:W-:Y:S04]  /*7500*/  STS [R45], R24 ;  /* 0x000000182d007388 */ /* 0x000fe80000000800 */
[----:B------:R-:W-:Y:S04]  /*7510*/  STS [R45+0x4], R23 ;  /* 0x000004172d007388 */ /* 0x000fe80000000800 */
[----:B------:R-:W-:Y:S04]  /*7520*/  STS [R45+0x8], R22 ;  /* 0x000008162d007388 */ /* 0x000fe80000000800 */
[----:B------:R-:W-:Y:S04]  /*7530*/  STS [R45+0xc], R21 ;  /* 0x00000c152d007388 */ /* 0x000fe80000000800 */
[----:B------:R-:W-:Y:S01]  /*7540*/  STS [R45+0x10], R20 ;  /* 0x000010142d007388 */ /* 0x000fe20000000800 */
[----:B----4-:R-:W-:-:S03]  /*7550*/  SHF.L.U32 R0, R29, 0x4, RZ ;  /* 0x000000041d007819 */ /* 0x010fc600000006ff */
[----:B------:R-:W-:Y:S01]  /*7560*/  STS [R45+0x14], R19 ;  /* 0x000014132d007388 */ /* 0x000fe20000000800 */
[----:B------:R-:W-:-:S03]  /*7570*/  LOP3.LUT R0, R0, 0xfffffe00, RZ, 0xc0, !PT ;  /* 0xfffffe0000007812 */ /* 0x000fc600078ec0ff */
[----:B------:R-:W-:Y:S01]  /*7580*/  STS [R45+0x18], R18 ;  /* 0x000018122d007388 */ /* 0x000fe20000000800 */
[----:B------:R-:W-:Y:S01]  /*7590*/  LOP3.LUT R29, R0, 0x1f, R29, 0xf8, !PT ;  /* 0x0000001f001d7812 */ /* 0x000fe200078ef81d */
[----:B------:R-:W-:Y:S02]  /*75a0*/  IMAD R0, R28, UR8, RZ ;  /* 0x000000081c007c24 */ /* 0x000fe4000f8e02ff */
[----:B------:R-:W-:Y:S01]  /*75b0*/  STS [R45+0x1c], R17 ;  /* 0x00001c112d007388 */ /* 0x000fe20000000800 */
[----:B------:R-:W-:Y:S01]  /*75c0*/  SHF.R.S32.HI R30, RZ, 0x1f, R29 ;  /* 0x0000001fff1e7819 */ /* 0x000fe2000001141d */
[----:B------:R-:W-:Y:S01]  /*75d0*/  IMAD R27, R155, UR9, R0 ;  /* 0x000000099b1b7c24 */ /* 0x000fe2000f8e0200 */
[----:B------:R-:W-:Y:S01]  /*75e0*/  IADD3 R2, P5, R29, R156, RZ ;  /* 0x0000009c1d027210 */ /* 0x000fe20007fbe0ff */
[----:B------:R-:W-:Y:S01]  /*75f0*/  STS [R45+0x20], R16 ;  /* 0x000020102d007388 */ /* 0x000fe20000000800 */
[----:B-----5:R-:W-:Y:S02]  /*7600*/  SHF.R.S32.HI R0, RZ, 0x1f, R115 ;  /* 0x0000001fff007819 */ /* 0x020fe40000011473 */
[----:B------:R-:W-:Y:S01]  /*7610*/  IADD3 R103, R5, R27, RZ ;  /* 0x0000001b05677210 */ /* 0x000fe20007ffe0ff */
[----:B------:R-:W-:Y:S01]  /*7620*/  STS [R45+0x24], R15 ;  /* 0x0000240f2d007388 */ /* 0x000fe20000000800 */
[----:B------:R-:W-:-:S03]  /*7630*/  IMAD.X R3, R30, 0x1, R25, P5 ;  /* 0x000000011e037824 */ /* 0x000fc600028e0619 */
        /* <DEDUP_REMOVED lines=19> */
[----:B------:R-:W-:Y:S04]  /*7770*/  LDS R89, [R49+0x600] ;  /* 0x0006000031597984 */ /* 0x000fe80000000800 */
[----:B0-----:R-:W-:Y:S04]  /*7780*/  LDS R87, [R48+0x680] ;  /* 0x0006800030577984 */ /* 0x001fe80000000800 */
        /* <DEDUP_REMOVED lines=9> */
[----:B------:R-:W-:Y:S02]  /*7820*/  IMAD R8, R0, UR10, RZ ;  /* 0x0000000a00087c24 */ /* 0x000fe4000f8e02ff */
[----:B------:R-:W-:Y:S02]  /*7830*/  IMAD.IADD R7, R27, 0x1, R7 ;  /* 0x000000011b077824 */ /* 0x000fe400078e0207 */
[C---:B------:R-:W-:Y:S02]  /*7840*/  IMAD R27, R115.reuse, UR11, R8 ;  /* 0x0000000b731b7c24 */ /* 0x040fe4000f8e0208 */
[----:B------:R-:W-:Y:S01]  /*7850*/  IMAD.WIDE.U32 R6, R115, UR10, R6 ;  /* 0x0000000a73067c25 */ /* 0x000fe2000f8e0006 */
[----:B------:R-:W-:-:S04]  /*7860*/  ULDC.64 UR10, c[0x0][0x338] ;  /* 0x0000ce00000a7ab9 */ /* 0x000fc80000000a00 */
[----:B------:R-:W-:Y:S02]  /*7870*/  IADD3 R7, R7, R27, RZ ;  /* 0x0000001b07077210 */ /* 0x000fe40007ffe0ff */
[----:B------:R-:W-:-:S04]  /*7880*/  LEA R26, P5, R6, UR10, 0x2 ;  /* 0x0000000a061a7c11 */ /* 0x000fc8000f8a10ff */
[----:B------:R-:W-:-:S05]  /*7890*/  LEA.HI.X R27, R6, UR11, R7, 0x2, P5 ;  /* 0x0000000b061b7c11 */ /* 0x000fca000a8f1407 */
[----:B------:R0:W-:Y:S04]  /*78a0*/  STG.E desc[UR6][R26.64], R31 ;  /* 0x0000001f1a007986 */ /* 0x0001e8000c101906 */
.L_x_207:
[----:B------:R-:W-:Y:S05]  /*78b0*/  BSYNC B0 ;  /* 0x0000000000007941 */ /* 0x000fea0003800000 */
.L_x_206:
[----:B------:R-:W-:Y:S01]  /*78c0*/  IMAD.MOV.U32 R5, RZ, RZ, R103 ;  /* 0x000000ffff057224 */ /* 0x000fe200078e0067 */
[----:B------:R-:W-:Y:S01]  /*78d0*/  ULDC.64 UR8, c[0x0][0x2c8] ;  /* 0x0000b20000087ab9 */ /* 0x000fe20000000a00 */
[----:B------:R-:W-:Y:S01]  /*78e0*/  LOP3.LUT R8, R29, 0x20, RZ, 0xfc, !PT ;  /* 0x000000201d087812 */ /* 0x000fe200078efcff */
[----:B------:R-:W-:Y:S01]  /*78f0*/  IMAD R6, R0, UR8, RZ ;  /* 0x0000000800067c24 */ /* 0x000fe2000f8e02ff */
[----:B------:R-:W-:Y:S01]  /*7900*/  @!P4 MOV R157, R25 ;  /* 0x00000019009dc202 */ /* 0x000fe20000000f00 */
[----:B------:R-:W-:Y:S01]  /*7910*/  IMAD.WIDE.U32 R4, R115, UR8, R4 ;  /* 0x0000000873047c25 */ /* 0x000fe2000f8e0004 */
[----:B------:R-:W-:Y:S01]  /*7920*/  ULDC.64 UR10, c[0x0][0x2b8] ;  /* 0x0000ae00000a7ab9 */ /* 0x000fe20000000a00 */
[----:B------:R-:W-:Y:S02]  /*7930*/  LOP3.LUT R32, R29, 0x80, RZ, 0xfc, !PT ;  /* 0x000000801d207812 */ /* 0x000fe400078efcff */
[----:B------:R-:W-:Y:S01]  /*7940*/  IMAD R6, R115, UR9, R6 ;  /* 0x0000000973067c24 */ /* 0x000fe2000f8e0206 */
[----:B------:R-:W-:Y:S01]  /*7950*/  IADD3 R7, P5, R156, R4, RZ ;  /* 0x000000049c077210 */ /* 0x000fe20007fbe0ff */
[----:B------:R-:W-:Y:S01]  /*7960*/  ULDC.64 UR8, c[0x0][0x2b0] ;  /* 0x0000ac0000087ab9 */ /* 0x000fe20000000a00 */
[----:B------:R-:W-:Y:S01]  /*7970*/  LOP3.LUT R34, R29, 0xc0, RZ, 0xfc, !PT ;  /* 0x000000c01d227812 */ /* 0x000fe200078efcff */
[----:B0-----:R-:W-:Y:S01]  /*7980*/  IMAD R26, R28, UR8, RZ ;  /* 0x000000081c1a7c24 */ /* 0x001fe2000f8e02ff */
[----:B------:R-:W-:-:S02]  /*7990*/  IADD3.X R6, R25, R6, R5, P5, !PT ;  /* 0x0000000619067210 */ /* 0x000fc40002ffe405 */
[----:B------:R-:W0:Y:S01]  /*79a0*/  LDC.64 R4, c[0x0][0x338] ;  /* 0x0000ce00ff047b82 */ /* 0x000e220000000a00 */
[----:B------:R-:W-:Y:S01]  /*79b0*/  IMAD R31, R155, UR9, R26 ;  /* 0x000000099b1f7c24 */ /* 0x000fe2000f8e021a */
[C---:B------:R-:W-:Y:S01]  /*79c0*/  LOP3.LUT R36, R29.reuse, 0x100, RZ, 0xfc, !PT ;  /* 0x000001001d247812 */ /* 0x040fe200078efcff */
[----:B------:R-:W-:Y:S01]  /*79d0*/  IMAD R26, R0, UR10, RZ ;  /* 0x0000000a001a7c24 */ /* 0x000fe2000f8e02ff */
[C---:B------:R-:W-:Y:S02]  /*79e0*/  LOP3.LUT R38, R29.reuse, 0x140, RZ, 0xfc, !PT ;  /* 0x000001401d267812 */ /* 0x040fe400078efcff */
[C---:B------:R-:W-:Y:S02]  /*79f0*/  LOP3.LUT R40, R29.reuse, 0x180, RZ, 0xfc, !PT ;  /* 0x000001801d287812 */ /* 0x040fe400078efcff */
[----:B------:R-:W-:Y:S02]  /*7a00*/  LOP3.LUT R42, R29, 0x1c0, RZ, 0xfc, !PT ;  /* 0x000001c01d2a7812 */ /* 0x000fe400078efcff */
[----:B------:R-:W-:-:S02]  /*7a10*/  P2R R94, PR, RZ, 0x8 ;  /* 0x00000008ff5e7803 */ /* 0x000fc40000000000 */
[C---:B------:R-:W-:Y:S02]  /*7a20*/  LOP3.LUT P3, RZ, R63.reuse, 0x100, RZ, 0xc0, !PT ;  /* 0x000001003fff7812 */ /* 0x040fe4000786c0ff */
[----:B------:R-:W-:Y:S02]  /*7a30*/  P2R R82, PR, RZ, 0x1 ;  /* 0x00000001ff527803 */ /* 0x000fe40000000000 */
[----:B------:R-:W-:Y:S02]  /*7a40*/  P2R R96, PR, RZ, 0x8 ;  /* 0x00000008ff607803 */ /* 0x000fe40000000000 */
[C---:B------:R-:W-:Y:S02]  /*7a50*/  LOP3.LUT P3, RZ, R63.reuse, 0x80, RZ, 0xc0, !PT ;  /* 0x000000803fff7812 */ /* 0x040fe4000786c0ff */
[----:B------:R-:W-:Y:S02]  /*7a60*/  LOP3.LUT P0, RZ, R63, 0x8, RZ, 0xc0, !PT ;  /* 0x000000083fff7812 */ /* 0x000fe4000780c0ff */
[----:B------:R-:W-:Y:S01]  /*7a70*/  P2R R98, PR, RZ, 0x8 ;  /* 0x00000008ff627803 */ /* 0x000fe20000000000 */
[----:B0-----:R-:W-:Y:S01]  /*7a80*/  IMAD.WIDE R4, R29, 0x4, R4 ;  /* 0x000000041d047825 */ /* 0x001fe200078e0204 */
[----:B------:R-:W-:-:S02]  /*7a90*/  LOP3.LUT P3, RZ, R63, 0x400, RZ, 0xc0, !PT ;  /* 0x000004003fff7812 */ /* 0x000fc4000786c0ff */
[----:B------:R-:W-:Y:S02]  /*7aa0*/  P2R R88, PR, RZ, 0x4 ;  /* 0x00000004ff587803 */ /* 0x000fe40000000000 */
[C---:B------:R-:W-:Y:S02]  /*7ab0*/  LEA R4, P5, R7.reuse, R4, 0x2 ;  /* 0x0000000407047211 */ /* 0x040fe400078a10ff */
[----:B------:R-:W-:Y:S02]  /*7ac0*/  P2R R100, PR, RZ, 0x8 ;  /* 0x00000008ff647803 */ /* 0x000fe40000000000 */
[----:B------:R-:W-:Y:S01]  /*7ad0*/  LEA.HI.X R5, R7, R5, R6, 0x2, P5 ;  /* 0x0000000507057211 */ /* 0x000fe200028f1406 */
[----:B------:R-:W-:Y:S01]  /*7ae0*/  @!P4 IMAD.WIDE.U32 R6, R155, UR8, R156 ;  /* 0x000000089b06cc25 */ /* 0x000fe2000f8e009c */
[----:B------:R-:W-:Y:S02]  /*7af0*/  ISETP.GE.AND P5, PT, R8, R44, PT ;  /* 0x0000002c0800720c */ /* 0x000fe40003fa6270 */
[----:B------:R-:W-:Y:S01]  /*7b00*/  LOP3.LUT P3, RZ, R63, 0x200, RZ, 0xc0, !PT ;  /* 0x000002003fff7812 */ /* 0x000fe2000786c0ff */
[----:B------:R-:W-:Y:S01]  /*7b10*/  @!P4 IMAD.IADD R7, R31, 0x1, R7 ;  /* 0x000000011f07c824 */ /* 0x000fe200078e0207 */
[----:B------:R-:W-:-:S02]  /*7b20*/  LOP3.LUT P2, RZ, R63, 0x20, RZ, 0xc0, !PT ;  /* 0x000000203fff7812 */ /* 0x000fc4000784c0ff */
[----:B------:R-:W-:Y:S01]  /*7b30*/  P2R R102, PR, RZ, 0x8 ;  /* 0x00000008ff667803 */ /* 0x000fe20000000000 */
[----:B------:R-:W-:Y:S01]  /*7b40*/  @!P4 IMAD.WIDE.U32 R6, R115, UR10, R6 ;  /* 0x0000000a7306cc25 */ /* 0x000fe2000f8e0006 */
[C---:B------:R-:W-:Y:S02]  /*7b50*/  LOP3.LUT P3, RZ, R63.reuse, 0x800, RZ, 0xc0, !PT ;  /* 0x000008003fff7812 */ /* 0x040fe4000786c0ff */
[----:B------:R-:W-:Y:S02]  /*7b60*/  P2R R86, PR, RZ, 0x2 ;  /* 0x00000002ff567803 */ /* 0x000fe40000000000 */
[C---:B------:R-:W-:Y:S01]  /*7b70*/  LOP3.LUT P1, RZ, R63.reuse, 0x40, RZ, 0xc0, !PT ;  /* 0x000000403fff7812 */ /* 0x040fe2000782c0ff */
[----:B------:R0:W-:Y:S01]  /*7b80*/  @!P5 STG.E desc[UR6][R4.64+0x80], R33 ;  /* 0x000080210400d986 */ /* 0x0001e2000c101906 */
[----:B------:R-:W-:Y:S02]  /*7b90*/  P2R R84, PR, RZ, 0x40 ;  /* 0x00000040ff547803 */ /* 0x000fe40000000000 */
[----:B------:R-:W-:Y:S01]  /*7ba0*/  LOP3.LUT P6, RZ, R63, 0x10, RZ, 0xc0, !PT ;  /* 0x000000103fff7812 */ /* 0x000fe200078cc0ff */
[----:B0-----:R-:W-:Y:S01]  /*7bb0*/  IMAD R33, R115, UR11, R26 ;  /* 0x0000000b73217c24 */ /* 0x001fe2000f8e021a */
[----:B------:R-:W-:-:S04]  /*7bc0*/  @!P4 IADD3 R26, P5, R29, R6, RZ ;  /* 0x000000061d1ac210 */ /* 0x000fc80007fbe0ff */
[----:B------:R-:W-:Y:S01]  /*7bd0*/  @!P4 IADD3.X R27, R30, R7, R33, P5, !PT ;  /* 0x000000071e1bc210 */ /* 0x000fe20002ffe421 */
[----:B------:R-:W-:Y:S01]  /*7be0*/  IMAD.WIDE.U32 R6, R155, UR8, RZ ;  /* 0x000000089b067c25 */ /* 0x000fe2000f8e00ff */
[----:B------:R-:W-:-:S04]  /*7bf0*/  LOP3.LUT R30, R29, 0x60, RZ, 0xfc, !PT ;  /* 0x000000601d1e7812 */ /* 0x000fc800078efcff */
[----:B------:R-:W-:Y:S02]  /*7c00*/  IADD3 R7, R7, R31, RZ ;  /* 0x0000001f07077210 */ /* 0x000fe40007ffe0ff */
[----:B------:R-:W-:Y:S01]  /*7c10*/  LOP3.LUT R31, R29, 0x40, RZ, 0xfc, !PT ;  /* 0x000000401d1f7812 */ /* 0x000fe200078efcff */
[----:B------:R-:W-:-:S03]  /*7c20*/  IMAD.WIDE.U32 R6, R115, UR10, R6 ;  /* 0x0000000a73067c25 */ /* 0x000fc6000f8e0006 */
[----:B------:R-:W-:-:S04]  /*7c30*/  IADD3 R103, P5, R156, R6, RZ ;  /* 0x000000069c677210 */ /* 0x000fc80007fbe0ff */
[----:B------:R-:W-:Y:S02]  /*7c40*/  IADD3.X R62, R25, R33, R7, P5, !PT ;  /* 0x00000021193e7210 */ /* 0x000fe40002ffe407 */
[----:B------:R-:W-:Y:S01]  /*7c50*/  ISETP.GE.AND P5, PT, R31, R44, PT ;  /* 0x0000002c1f00720c */ /* 0x000fe20003fa6270 */
[----:B------:R-:W0:Y:S01]  /*7c60*/  @!P4 LDC.64 R6, c[0x0][0x348] ;  /* 0x0000d200ff06cb82 */ /* 0x000e220000000a00 */
[----:B------:R-:W-:-:S11]  /*7c70*/  LOP3.LUT R33, R29, 0xa0, RZ, 0xfc, !PT ;  /* 0x000000a01d217812 */ /* 0x000fd600078efcff */
[----:B------:R2:W-:Y:S01]  /*7c80*/  @!P5 STG.E desc[UR6][R4.64+0x100], R35 ;  /* 0x000100230400d986 */ /* 0x0005e2000c101906 */
[----:B------:R-:W-:Y:S02]  /*7c90*/  ISETP.GE.AND P5, PT, R30, R44, PT ;  /* 0x0000002c1e00720c */ /* 0x000fe40003fa6270 */
[----:B--2---:R-:W-:-:S11]  /*7ca0*/  LOP3.LUT R35, R29, 0xe0, RZ, 0xfc, !PT ;  /* 0x000000e01d237812 */ /* 0x004fd600078efcff */
        /* <DEDUP_REMOVED lines=19> */
[----:B--2---:R-:W-:-:S11]  /*7de0*/  LOP3.LUT R43, R29, 0x1e0, RZ, 0xfc, !PT ;  /* 0x000001e01d2b7812 */ /* 0x004fd600078efcff */
[----:B------:R2:W-:Y:S01]  /*7df0*/  @!P5 STG.E desc[UR6][R4.64+0x580], R93 ;  /* 0x0005805d0400d986 */ /* 0x0005e2000c101906 */
[----:B------:R-:W-:-:S13]  /*7e00*/  ISETP.GE.AND P5, PT, R40, R44, PT ;  /* 0x0000002c2800720c */ /* 0x000fda0003fa6270 */
[----:B------:R-:W-:Y:S01]  /*7e10*/  @!P5 STG.E desc[UR6][R4.64+0x600], R89 ;  /* 0x000600590400d986 */ /* 0x000fe2000c101906 */
[----:B------:R-:W-:-:S13]  /*7e20*/  ISETP.GE.AND P5, PT, R41, R44, PT ;  /* 0x0000002c2900720c */ /* 0x000fda0003fa6270 */
[----:B------:R-:W-:Y:S01]  /*7e30*/  @!P5 STG.E desc[UR6][R4.64+0x680], R87 ;  /* 0x000680570400d986 */ /* 0x000fe2000c101906 */
[----:B------:R-:W-:-:S13]  /*7e40*/  ISETP.GE.AND P5, PT, R42, R44, PT ;  /* 0x0000002c2a00720c */ /* 0x000fda0003fa6270 */
[----:B------:R-:W-:Y:S01]  /*7e50*/  @!P5 STG.E desc[UR6][R4.64+0x700], R85 ;  /* 0x000700550400d986 */ /* 0x000fe2000c101906 */
[----:B------:R-:W-:Y:S01]  /*7e60*/  ISETP.GE.AND P5, PT, R43, R44, PT ;  /* 0x0000002c2b00720c */ /* 0x000fe20003fa6270 */
[----:B--2---:R-:W-:Y:S02]  /*7e70*/  IMAD.MOV.U32 R93, RZ, RZ, RZ ;  /* 0x000000ffff5d7224 */ /* 0x004fe400078e00ff */
[----:B------:R-:W-:-:S10]  /*7e80*/  IMAD.MOV.U32 R44, RZ, RZ, RZ ;  /* 0x000000ffff2c7224 */ /* 0x000fd400078e00ff */
[----:B------:R2:W-:Y:S01]  /*7e90*/  @!P5 STG.E desc[UR6][R4.64+0x780], R83 ;  /* 0x000780530400d986 */ /* 0x0005e2000c101906 */
[----:B------:R-:W-:Y:S01]  /*7ea0*/  BAR.SYNC.DEFER_BLOCKING 0x0 ;  /* 0x0000000000007b1d */ /* 0x000fe20000010000 */
[----:B0-----:R-:W-:-:S04]  /*7eb0*/  @!P4 LEA R6, P5, R26, R6, 0x2 ;  /* 0x000000061a06c211 */ /* 0x001fc800078a10ff */
[----:B------:R-:W-:-:S03]  /*7ec0*/  @!P4 LEA.HI.X R7, R26, R7, R27, 0x2, P5 ;  /* 0x000000071a07c211 */ /* 0x000fc600028f141b */
[----:B------:R-:W0:Y:S01]  /*7ed0*/  LDC.64 R26, c[0x0][0x348] ;  /* 0x0000d200ff1a7b82 */ /* 0x000e220000000a00 */
[----:B--2---:R-:W-:Y:S01]  /*7ee0*/  CS2R R4, SRZ ;  /* 0x0000000000047805 */ /* 0x004fe2000001ff00 */
[----:B------:R-:W-:Y:S01]  /*7ef0*/  HFMA2.MMA R83, -RZ, RZ, 0, 0 ;  /* 0x00000000ff537435 */ /* 0x000fe200000001ff */
[----:B------:R-:W-:Y:S01]  /*7f00*/  IMAD.MOV.U32 R85, RZ, RZ, RZ ;  /* 0x000000ffff557224 */ /* 0x000fe200078e00ff */
[----:B------:R2:W3:Y:S01]  /*7f10*/  @!P4 LDG.E R44, desc[UR6][R6.64] ;  /* 0x00000006062cc981 */ /* 0x0004e2000c1e1900 */
[----:B0-----:R-:W-:-:S03]  /*7f20*/  IMAD.WIDE R26, R29, 0x4, R26 ;  /* 0x000000041d1a7825 */ /* 0x001fc600078e021a */
[----:B------:R-:W-:-:S04]  /*7f30*/  LEA R26, P5, R103, R26, 0x2 ;  /* 0x0000001a671a7211 */ /* 0x000fc800078a10ff */
[----:B------:R-:W-:Y:S02]  /*7f40*/  LEA.HI.X R27, R103, R27, R62, 0x2, P5 ;  /* 0x0000001b671b7211 */ /* 0x000fe400028f143e */
[----:B--2---:R-:W-:Y:S02]  /*7f50*/  CS2R R6, SRZ ;  /* 0x0000000000067805 */ /* 0x004fe4000001ff00 */
[----:B------:R-:W-:Y:S02]  /*7f60*/  MOV R62, RZ ;  /* 0x000000ff003e7202 */ /* 0x000fe40000000f00 */
[C---:B------:R-:W-:Y:S01]  /*7f70*/  LOP3.LUT P4, RZ, R63.reuse, 0x4, RZ, 0xc0, !PT ;  /* 0x000000043fff7812 */ /* 0x040fe2000788c0ff */
[----:B------:R-:W2:Y:S01]  /*7f80*/  @!P3 LDG.E R5, desc[UR6][R26.64+0x80] ;  /* 0x000080061a05b981 */ /* 0x000ea2000c1e1900 */
[----:B------:R-:W-:Y:S02]  /*7f90*/  ISETP.NE.AND P3, PT, R102, RZ, PT ;  /* 0x000000ff6600720c */ /* 0x000fe40003f65270 */
[----:B------:R-:W-:Y:S01]  /*7fa0*/  LOP3.LUT P5, RZ, R63, 0x2, RZ, 0xc0, !PT ;  /* 0x000000023fff7812 */ /* 0x000fe200078ac0ff */
[----:B------:R-:W4:Y:S04]  /*7fb0*/  @!P0 LDG.E R93, desc[UR6][R26.64+0x480] ;  /* 0x000480061a5d8981 */ /* 0x000f28000c1e1900 */
[----:B------:R-:W5:Y:S04]  /*7fc0*/  @!P2 LDG.E R7, desc[UR6][R26.64+0x380] ;  /* 0x000380061a07a981 */ /* 0x000f68000c1e1900 */
[----:B------:R-:W4:Y:S04]  /*7fd0*/  @!P1 LDG.E R6, desc[UR6][R26.64+0x300] ;  /* 0x000300061a069981 */ /* 0x000f28000c1e1900 */
[----:B------:R-:W5:Y:S01]  /*7fe0*/  @!P3 LDG.E R83, desc[UR6][R26.64+0x180] ;  /* 0x000180061a53b981 */ /* 0x000f62000c1e1900 */
[----:B------:R-:W-:-:S13]  /*7ff0*/  ISETP.NE.AND P3, PT, R100, RZ, PT ;  /* 0x000000ff6400720c */ /* 0x000fda0003f65270 */
[----:B------:R-:W4:Y:S01]  /*8000*/  @!P3 LDG.E R4, desc[UR6][R26.64+0x100] ;  /* 0x000100061a04b981 */ /* 0x000f22000c1e1900 */
[----:B------:R-:W-:Y:S02]  /*8010*/  ISETP.NE.AND P3, PT, R98, RZ, PT ;  /* 0x000000ff6200720c */ /* 0x000fe40003f65270 */
[----:B------:R-:W-:Y:S01]  /*8020*/  ISETP.NE.AND P0, PT, R82, RZ, PT ;  /* 0x000000ff5200720c */ /* 0x000fe20003f05270 */
[----:B------:R-:W-:-:S10]  /*8030*/  HFMA2.MMA R82, -RZ, RZ, 0, 0 ;  /* 0x00000000ff527435 */ /* 0x000fd400000001ff */
[----:B------:R-:W5:Y:S01]  /*8040*/  @!P3 LDG.E R85, desc[UR6][R26.64+0x280] ;  /* 0x000280061a55b981 */ /* 0x000f62000c1e1900 */
[----:B------:R-:W-:Y:S02]  /*8050*/  ISETP.NE.AND P3, PT, R96, RZ, PT ;  /* 0x000000ff6000720c */ /* 0x000fe40003f65270 */
[----:B------:R-:W-:Y:S01]  /*8060*/  ISETP.NE.AND P2, PT, R88, RZ, PT ;  /* 0x000000ff5800720c */ /* 0x000fe20003f45270 */
[----:B------:R-:W5:Y:S01]  /*8070*/  @!P6 LDG.E R82, desc[UR6][R26.64+0x400] ;  /* 0x000400061a52e981 */ /* 0x000f62000c1e1900 */
[----:B------:R-:W-:Y:S02]  /*8080*/  ISETP.NE.AND P1, PT, R86, RZ, PT ;  /* 0x000000ff5600720c */ /* 0x000fe40003f25270 */
[----:B------:R-:W-:Y:S01]  /*8090*/  ISETP.NE.AND P6, PT, R84, RZ, PT ;  /* 0x000000ff5400720c */ /* 0x000fe20003fc5270 */
[----:B------:R-:W-:-:S06]  /*80a0*/  IMAD.MOV.U32 R84, RZ, RZ, RZ ;  /* 0x000000ffff547224 */ /* 0x000fcc00078e00ff */
[----:B------:R-:W5:Y:S01]  /*80b0*/  @!P3 LDG.E R62, desc[UR6][R26.64+0x200] ;  /* 0x000200061a3eb981 */ /* 0x000f62000c1e1900 */
[----:B------:R-:W-:Y:S02]  /*80c0*/  ISETP.NE.AND P3, PT, R94, RZ, PT ;  /* 0x000000ff5e00720c */ /* 0x000fe40003f65270 */
[----:B------:R-:W-:Y:S02]  /*80d0*/  CS2R R94, SRZ ;  /* 0x00000000005e7805 */ /* 0x000fe4000001ff00 */
[----:B------:R-:W-:Y:S02]  /*80e0*/  CS2R R96, SRZ ;  /* 0x0000000000607805 */ /* 0x000fe4000001ff00 */
[----:B------:R-:W-:Y:S01]  /*80f0*/  MOV R99, RZ ;  /* 0x000000ff00637202 */ /* 0x000fe20000000f00 */
[----:B------:R-:W5:Y:S04]  /*8100*/  @!P4 LDG.E R84, desc[UR6][R26.64+0x500] ;  /* 0x000500061a54c981 */ /* 0x000f68000c1e1900 */
[----:B------:R-:W5:Y:S04]  /*8110*/  @!P5 LDG.E R95, desc[UR6][R26.64+0x580] ;  /* 0x000580061a5fd981 */ /* 0x000f68000c1e1900 */
[----:B------:R-:W5:Y:S04]  /*8120*/  @!P2 LDG.E R97, desc[UR6][R26.64+0x680] ;  /* 0x000680061a61a981 */ /* 0x000f68000c1e1900 */
[----:B------:R-:W5:Y:S04]  /*8130*/  @!P3 LDG.E R94, desc[UR6][R26.64+0x600] ;  /* 0x000600061a5eb981 */ /* 0x000f68000c1e1900 */
[----:B------:R-:W5:Y:S04]  /*8140*/  @!P1 LDG.E R96, desc[UR6][R26.64+0x700] ;  /* 0x000700061a609981 */ /* 0x000f68000c1e1900 */
[----:B------:R-:W5:Y:S04]  /*8150*/  @!P0 LDG.E R99, desc[UR6][R26.64+0x780] ;  /* 0x000780061a638981 */ /* 0x000f68000c1e1900 */
[----:B---3--:R-:W-:Y:S04]  /*8160*/  STS [R61], R44 ;  /* 0x0000002c3d007388 */ /* 0x008fe80000000800 */
        /* <DEDUP_REMOVED lines=17> */
[----:B------:R-:W2:Y:S04]  /*8280*/  LDS R88, [R45+0x4] ;  /* 0x000004002d587984 */ /* 0x000ea80000000800 */
[----:B------:R-:W3:Y:S04]  /*8290*/  LDS R87, [R45+0x8] ;  /* 0x000008002d577984 */ /* 0x000ee80000000800 */
[----:B------:R-:W4:Y:S04]  /*82a0*/  LDS R85, [R45+0x10] ;  /* 0x000010002d557984 */ /* 0x000f280000000800 */
[----:B------:R-:W5:Y:S04]  /*82b0*/  LDS R26, [R45+0x2c] ;  /* 0x00002c002d1a7984 */ /* 0x000f680000000800 */
[----:B------:R-:W1:Y:S04]  /*82c0*/  LDS R82, [R45+0x1c] ;  /* 0x00001c002d527984 */ /* 0x000e680000000800 */
[----:B------:R-:W1:Y:S04]  /*82d0*/  LDS R62, [R45+0x20] ;  /* 0x000020002d3e7984 */ /* 0x000e680000000800 */
[----:B------:R-:W1:Y:S04]  /*82e0*/  LDS R7, [R45+0x3c] ;  /* 0x00003c002d077984 */ /* 0x000e680000000800 */
[----:B------:R-:W1:Y:S04]  /*82f0*/  LDS R86, [R45+0xc] ;  /* 0x00000c002d567984 */ /* 0x000e680000000800 */
[----:B------:R-:W1:Y:S01]  /*8300*/  LDS R84, [R45+0x14] ;  /* 0x000014002d547984 */ /* 0x000e620000000800 */
[----:B0-----:R-:W-:-:S03]  /*8310*/  FMUL.FTZ R4, R89, -1.4426950216293334961 ;  /* 0xbfb8aa3b59047820 */ /* 0x001fc60000410000 */
[----:B------:R-:W0:Y:S01]  /*8320*/  LDS R83, [R45+0x18] ;  /* 0x000018002d537984 */ /* 0x000e220000000800 */
[----:B--2---:R-:W-:Y:S01]  /*8330*/  FMUL.FTZ R5, R88, -1.4426950216293334961 ;  /* 0xbfb8aa3b58057820 */ /* 0x004fe20000410000 */
[----:B------:R2:W-:Y:S02]  /*8340*/  MUFU.EX2 R93, R4 ;  /* 0x00000004005d7308 */ /* 0x0005e40000000800 */
[----:B------:R-:W0:Y:S01]  /*8350*/  LDS R44, [R45+0x24] ;  /* 0x000024002d2c7984 */ /* 0x000e220000000800 */
[----:B---3--:R-:W-:-:S03]  /*8360*/  FMUL.FTZ R6, R87, -1.4426950216293334961 ;  /* 0xbfb8aa3b57067820 */ /* 0x008fc60000410000 */
[----:B------:R-:W-:Y:S02]  /*8370*/  LDS R27, [R45+0x28] ;  /* 0x000028002d1b7984 */ /* 0x000fe40000000800 */
[----:B------:R3:W-:Y:S02]  /*8380*/  MUFU.EX2 R94, R5 ;  /* 0x00000005005e7308 */ /* 0x0007e40000000800 */
[----:B--2---:R-:W2:Y:S06]  /*8390*/  LDS R4, [R45+0x30] ;  /* 0x000030002d047984 */ /* 0x004eac0000000800 */
[----:B------:R4:W-:Y:S01]  /*83a0*/  MUFU.EX2 R95, R6 ;  /* 0x00000006005f7308 */ /* 0x0009e20000000800 */
[----:B---3--:R-:W3:Y:S04]  /*83b0*/  LDS R5, [R45+0x34] ;  /* 0x000034002d057984 */ /* 0x008ee80000000800 */
[----:B----4-:R-:W4:Y:S01]  /*83c0*/  LDS R6, [R45+0x38] ;  /* 0x000038002d067984 */ /* 0x010f220000000800 */
[----:B------:R-:W-:Y:S01]  /*83d0*/  FMUL.FTZ R97, R85, -1.4426950216293334961 ;  /* 0xbfb8aa3b55617820 */ /* 0x000fe20000410000 */
[----:B-----5:R-:W-:Y:S01]  /*83e0*/  FMUL.FTZ R104, R26, -1.4426950216293334961 ;  /* 0xbfb8aa3b1a687820 */ /* 0x020fe20000410000 */
[----:B-1----:R-:W-:Y:S01]  /*83f0*/  FMUL.FTZ R100, R82, -1.4426950216293334961 ;  /* 0xbfb8aa3b52647820 */ /* 0x002fe20000410000 */
[----:B------:R-:W-:Y:S01]  /*8400*/  FMUL.FTZ R101, R62, -1.4426950216293334961 ;  /* 0xbfb8aa3b3e657820 */ /* 0x000fe20000410000 */
[----:B------:R-:W-:-:S02]  /*8410*/  FMUL.FTZ R108, R7, -1.4426950216293334961 ;  /* 0xbfb8aa3b076c7820 */ /* 0x000fc40000410000 */
[----:B------:R-:W1:Y:S01]  /*8420*/  MUFU.EX2 R97, R97 ;  /* 0x0000006100617308 */ /* 0x000e620000000800 */
[----:B------:R-:W-:Y:S01]  /*8430*/  FMUL.FTZ R96, R86, -1.4426950216293334961 ;  /* 0xbfb8aa3b56607820 */ /* 0x000fe20000410000 */
[----:B------:R-:W-:Y:S01]  /*8440*/  FMUL.FTZ R98, R84, -1.4426950216293334961 ;  /* 0xbfb8aa3b54627820 */ /* 0x000fe20000410000 */
[----:B0-----:R-:W-:-:S05]  /*8450*/  FMUL.FTZ R99, R83, -1.4426950216293334961 ;  /* 0xbfb8aa3b53637820 */ /* 0x001fca0000410000 */
[----:B------:R-:W0:Y:S01]  /*8460*/  MUFU.EX2 R104, R104 ;  /* 0x0000006800687308 */ /* 0x000e220000000800 */
[----:B------:R-:W-:Y:S01]  /*8470*/  FMUL.FTZ R102, R44, -1.4426950216293334961 ;  /* 0xbfb8aa3b2c667820 */ /* 0x000fe20000410000 */
[----:B--2---:R-:W-:Y:S01]  /*8480*/  FMUL.FTZ R105, R4, -1.4426950216293334961 ;  /* 0xbfb8aa3b04697820 */ /* 0x004fe20000410000 */
[----:B------:R-:W-:-:S05]  /*8490*/  FMUL.FTZ R103, R27, -1.4426950216293334961 ;  /* 0xbfb8aa3b1b677820 */ /* 0x000fca0000410000 */
[----:B------:R-:W2:Y:S01]  /*84a0*/  MUFU.EX2 R100, R100 ;  /* 0x0000006400647308 */ /* 0x000ea20000000800 */
[----:B---3--:R-:W-:-:S07]  /*84b0*/  FMUL.FTZ R106, R5, -1.4426950216293334961 ;  /* 0xbfb8aa3b056a7820 */ /* 0x008fce0000410000 */
[----:B------:R-:W3:Y:S01]  /*84c0*/  MUFU.EX2 R105, R105 ;  /* 0x0000006900697308 */ /* 0x000ee20000000800 */
[----:B----4-:R-:W-:-:S07]  /*84d0*/  FMUL.FTZ R107, R6, -1.4426950216293334961 ;  /* 0xbfb8aa3b066b7820 */ /* 0x010fce0000410000 */
[----:B------:R-:W4:Y:S08]  /*84e0*/  MUFU.EX2 R106, R106 ;  /* 0x0000006a006a7308 */ /* 0x000f300000000800 */
[----:B------:R-:W5:Y:S08]  /*84f0*/  MUFU.EX2 R107, R107 ;  /* 0x0000006b006b7308 */ /* 0x000f700000000800 */
[----:B------:R-:W5:Y:S08]  /*8500*/  MUFU.EX2 R101, R101 ;  /* 0x0000006500657308 */ /* 0x000f700000000800 */
[----:B------:R-:W5:Y:S01]  /*8510*/  MUFU.EX2 R108, R108 ;  /* 0x0000006c006c7308 */ /* 0x000f620000000800 */
[----:B-1----:R-:W-:-:S07]  /*8520*/  FADD.FTZ R97, R97, 1 ;  /* 0x3f80000061617421 */ /* 0x002fce0000010000 */
[----:B------:R-:W1:Y:S08]  /*8530*/  MUFU.EX2 R96, R96 ;  /* 0x0000006000607308 */ /* 0x000e700000000800 */
[----:B------:R-:W1:Y:S08]  /*8540*/  MUFU.EX2 R98, R98 ;  /* 0x0000006200627308 */ /* 0x000e700000000800 */
[----:B------:R-:W1:Y:S08]  /*8550*/  MUFU.EX2 R99, R99 ;  /* 0x0000006300637308 */ /* 0x000e700000000800 */
[----:B------:R-:W1:Y:S08]  /*8560*/  MUFU.EX2 R102, R102 ;  /* 0x0000006600667308 */ /* 0x000e700000000800 */
[----:B------:R-:W1:Y:S01]  /*8570*/  MUFU.EX2 R103, R103 ;  /* 0x0000006700677308 */ /* 0x000e620000000800 */
[----:B0-----:R-:W-:Y:S01]  /*8580*/  FADD.FTZ R104, R104, 1 ;  /* 0x3f80000068687421 */ /* 0x001fe20000010000 */
[----:B------:R-:W-:Y:S01]  /*8590*/  FADD.FTZ R93, R93, 1 ;  /* 0x3f8000005d5d7421 */ /* 0x000fe20000010000 */
[----:B--2---:R-:W-:Y:S01]  /*85a0*/  FADD.FTZ R100, R100, 1 ;  /* 0x3f80000064647421 */ /* 0x004fe20000010000 */
[----:B---3--:R-:W-:Y:S01]  /*85b0*/  FADD.FTZ R105, R105, 1 ;  /* 0x3f80000069697421 */ /* 0x008fe20000010000 */
[----:B----4-:R-:W-:Y:S01]  /*85c0*/  FADD.FTZ R106, R106, 1 ;  /* 0x3f8000006a6a7421 */ /* 0x010fe20000010000 */
[----:B-----5:R-:W-:-:S02]  /*85d0*/  FADD.FTZ R107, R107, 1 ;  /* 0x3f8000006b6b7421 */ /* 0x020fc40000010000 */
[----:B------:R-:W-:Y:S01]  /*85e0*/  MUFU.RCP R114, R97 ;  /* 0x0000006100727308 */ /* 0x000fe20000001000 */
[----:B------:R-:W-:Y:S01]  /*85f0*/  FADD.FTZ R94, R94, 1 ;  /* 0x3f8000005e5e7421 */ /* 0x000fe20000010000 */
[----:B------:R-:W-:Y:S01]  /*8600*/  FADD.FTZ R95, R95, 1 ;  /* 0x3f8000005f5f7421 */ /* 0x000fe20000010000 */
[----:B------:R-:W-:Y:S01]  /*8610*/  FADD.FTZ R101, R101, 1 ;  /* 0x3f80000065657421 */ /* 0x000fe20000010000 */
[----:B------:R-:W-:-:S04]  /*8620*/  FADD.FTZ R108, R108, 1 ;  /* 0x3f8000006c6c7421 */ /* 0x000fc80000010000 */
[----:B------:R-:W0:Y:S01]  /*8630*/  MUFU.RCP R97, R104 ;  /* 0x0000006800617308 */ /* 0x000e220000001000 */
[----:B-1----:R-:W-:Y:S01]  /*8640*/  FADD.FTZ R96, R96, 1 ;  /* 0x3f80000060607421 */ /* 0x002fe20000010000 */
[----:B------:R-:W-:Y:S01]  /*8650*/  FADD.FTZ R98, R98, 1 ;  /* 0x3f80000062627421 */ /* 0x000fe20000010000 */
[----:B------:R-:W-:Y:S01]  /*8660*/  FADD.FTZ R99, R99, 1 ;  /* 0x3f80000063637421 */ /* 0x000fe20000010000 */
[----:B------:R-:W-:Y:S01]  /*8670*/  FADD.FTZ R102, R102, 1 ;  /* 0x3f80000066667421 */ /* 0x000fe20000010000 */
[----:B------:R-:W-:-:S03]  /*8680*/  FADD.FTZ R103, R103, 1 ;  /* 0x3f80000067677421 */ /* 0x000fc60000010000 */
[----:B------:R-:W-:Y:S08]  /*8690*/  MUFU.RCP R110, R93 ;  /* 0x0000005d006e7308 */ /* 0x000ff00000001000 */
[----:B------:R-:W1:Y:S08]  /*86a0*/  MUFU.RCP R93, R100 ;  /* 0x00000064005d7308 */ /* 0x000e700000001000 */
[----:B------:R-:W2:Y:S08]  /*86b0*/  MUFU.RCP R105, R105 ;  /* 0x0000006900697308 */ /* 0x000eb00000001000 */
[----:B------:R-:W3:Y:S08]  /*86c0*/  MUFU.RCP R106, R106 ;  /* 0x0000006a006a7308 */ /* 0x000ef00000001000 */
[----:B------:R-:W-:Y:S08]  /*86d0*/  MUFU.RCP R109, R94 ;  /* 0x0000005e006d7308 */ /* 0x000ff00000001000 */
[----:B------:R-:W-:Y:S08]  /*86e0*/  MUFU.RCP R112, R95 ;  /* 0x0000005f00707308 */ /* 0x000ff00000001000 */
[----:B------:R-:W4:Y:S08]  /*86f0*/  MUFU.RCP R107, R107 ;  /* 0x0000006b006b7308 */ /* 0x000f300000001000 */
[----:B------:R-:W5:Y:S08]  /*8700*/  MUFU.RCP R111, R96 ;  /* 0x00000060006f7308 */ /* 0x000f700000001000 */
[----:B------:R-:W5:Y:S08]  /*8710*/  MUFU.RCP R113, R98 ;  /* 0x0000006200717308 */ /* 0x000f700000001000 */
[----:B------:R-:W5:Y:S08]  /*8720*/  MUFU.RCP R116, R99 ;  /* 0x0000006300747308 */ /* 0x000f700000001000 */
[----:B------:R-:W5:Y:S08]  /*8730*/  MUFU.RCP R101, R101 ;  /* 0x0000006500657308 */ /* 0x000f700000001000 */
[----:B------:R-:W5:Y:S08]  /*8740*/  MUFU.RCP R95, R102 ;  /* 0x00000066005f7308 */ /* 0x000f700000001000 */
[----:B------:R-:W5:Y:S08]  /*8750*/  MUFU.RCP R94, R103 ;  /* 0x00000067005e7308 */ /* 0x000f700000001000 */
[----:B------:R-:W5:Y:S01]  /*8760*/  MUFU.RCP R108, R108 ;  /* 0x0000006c006c7308 */ /* 0x000f620000001000 */
[----:B0-----:R-:W-:Y:S01]  /*8770*/  FMUL.FTZ R26, R26, R97 ;  /* 0x000000611a1a7220 */ /* 0x001fe20000410000 */
[----:B-1----:R-:W-:-:S03]  /*8780*/  FMUL.FTZ R82, R82, R93 ;  /* 0x0000005d52527220 */ /* 0x002fc60000410000 */
[----:B------:R-:W-:Y:S01]  /*8790*/  FMUL.FTZ R26, R26, R13 ;  /* 0x0000000d1a1a7220 */ /* 0x000fe20000410000 */
[----:B------:R-:W-:Y:S01]  /*87a0*/  BAR.SYNC.DEFER_BLOCKING 0x0 ;  /* 0x0000000000007b1d */ /* 0x000fe20000010000 */
[----:B--2---:R-:W-:Y:S01]  /*87b0*/  FMUL.FTZ R13, R4, R105 ;  /* 0x00000069040d7220 */ /* 0x004fe20000410000 */
[----:B---3--:R-:W-:Y:S01]  /*87c0*/  FMUL.FTZ R4, R5, R106 ;  /* 0x0000006a05047220 */ /* 0x008fe20000410000 */
[----:B------:R-:W-:Y:S01]  /*87d0*/  FMUL.FTZ R82, R82, R17 ;  /* 0x0000001152527220 */ /* 0x000fe20000410000 */
[----:B----4-:R-:W-:Y:S01]  /*87e0*/  FMUL.FTZ R5, R6, R107 ;  /* 0x0000006b06057220 */ /* 0x010fe20000410000 */
[----:B------:R-:W-:Y:S01]  /*87f0*/  FMUL.FTZ R89, R89, R110 ;  /* 0x0000006e59597220 */ /* 0x000fe20000410000 */
[----:B------:R-:W-:Y:S01]  /*8800*/  FMUL.FTZ R88, R88, R109 ;  /* 0x0000006d58587220 */ /* 0x000fe20000410000 */
        /* <DEDUP_REMOVED lines=59> */
[----:B------:R-:W-:-:S02]  /*8bc0*/  ULDC.64 UR4, c[0x0][0x2d0] ;  /* 0x0000b40000047ab9 */ /* 0x000fc40000000a00 */
[----:B------:R-:W-:Y:S01]  /*8bd0*/  IMAD R28, R28, UR4, RZ ;  /* 0x000000041c1c7c24 */ /* 0x000fe2000f8e02ff */
[----:B------:R-:W-:Y:S01]  /*8be0*/  BSSY B0, `(.L_x_208) ;  /* 0x0000011000007945 */ /* 0x000fe20003800000 */
[----:B0-----:R-:W-:-:S04]  /*8bf0*/  IMAD.WIDE.U32 R4, R155, UR4, RZ ;  /* 0x000000049b047c25 */ /* 0x001fc8000f8e00ff */
        /* <DEDUP_REMOVED lines=15> */
.L_x_209:
[----:B------:R-:W-:Y:S05]  /*8cf0*/  BSYNC B0 ;  /* 0x0000000000007941 */ /* 0x000fea0003800000 */
.L_x_208:
[----:B------:R-:W1:Y:S01]  /*8d00*/  LDC.64 R2, c[0x0][0x350] ;  /* 0x0000d400ff027b82 */ /* 0x000e620000000a00 */
[----:B------:R-:W-:Y:S01]  /*8d10*/  MOV R5, R27 ;  /* 0x0000001b00057202 */ /* 0x000fe20000000f00 */
[----:B------:R-:W-:Y:S01]  /*8d20*/  ULDC.64 UR4, c[0x0][0x2d8] ;  /* 0x0000b60000047ab9 */ /* 0x000fe20000000a00 */
[-C--:B------:R-:W-:Y:S01]  /*8d30*/  ISETP.GE.AND P3, PT, R8, R10.reuse, PT ;  /* 0x0000000a0800720c */ /* 0x080fe20003f66270 */
[----:B------:R-:W-:Y:S01]  /*8d40*/  IMAD R0, R0, UR4, RZ ;  /* 0x0000000400007c24 */ /* 0x000fe2000f8e02ff */
[-C--:B------:R-:W-:Y:S01]  /*8d50*/  ISETP.GE.AND P4, PT, R31, R10.reuse, PT ;  /* 0x0000000a1f00720c */ /* 0x080fe20003f86270 */
[C---:B------:R-:W-:Y:S01]  /*8d60*/  IMAD.WIDE.U32 R4, R115.reuse, UR4, R4 ;  /* 0x0000000473047c25 */ /* 0x040fe2000f8e0004 */
[-C--:B------:R-:W-:Y:S02]  /*8d70*/  ISETP.GE.AND P5, PT, R30, R10.reuse, PT ;  /* 0x0000000a1e00720c */ /* 0x080fe40003fa6270 */
[----:B------:R-:W-:Y:S01]  /*8d80*/  ISETP.GE.AND P6, PT, R32, R10, PT ;  /* 0x0000000a2000720c */ /* 0x000fe20003fc6270 */
[----:B------:R-:W-:Y:S01]  /*8d90*/  IMAD R0, R115, UR5, R0 ;  /* 0x0000000573007c24 */ /* 0x000fe2000f8e0200 */
[----:B0-----:R-:W-:Y:S01]  /*8da0*/  IADD3 R7, P0, R156, R4, RZ ;  /* 0x000000049c077210 */ /* 0x001fe20007f1e0ff */
[----:B------:R-:W-:Y:S01]  /*8db0*/  VIADD R65, R65, 0x1 ;  /* 0x0000000141417836 */ /* 0x000fe20000000000 */
[----:B------:R-:W-:Y:S01]  /*8dc0*/  ISETP.GE.AND P1, PT, R34, R10, PT ;  /* 0x0000000a2200720c */ /* 0x000fe20003f26270 */
[----:B------:R-:W-:Y:S01]  /*8dd0*/  IMAD.IADD R69, R64, 0x1, R69 ;  /* 0x0000000140457824 */ /* 0x000fe200078e0245 */
[----:B------:R-:W-:-:S02]  /*8de0*/  IADD3.X R4, R25, R0, R5, P0, !PT ;  /* 0x0000000019047210 */ /* 0x000fc400007fe405 */
[----:B------:R-:W-:Y:S02]  /*8df0*/  ISETP.GE.AND P2, PT, R35, R10, PT ;  /* 0x0000000a2300720c */ /* 0x000fe40003f46270 */
[----:B------:R-:W-:Y:S01]  /*8e00*/  IADD3 R156, R64, R156, RZ ;  /* 0x0000009c409c7210 */ /* 0x000fe20007ffe0ff */
[----:B-1----:R-:W-:-:S03]  /*8e10*/  IMAD.WIDE R2, R29, 0x4, R2 ;  /* 0x000000041d027825 */ /* 0x002fc600078e0202 */
[----:B------:R-:W-:Y:S01]  /*8e20*/  LEA R6, P0, R7, R2, 0x2 ;  /* 0x0000000207067211 */ /* 0x000fe200078010ff */
[----:B------:R-:W-:-:S03]  /*8e30*/  IMAD.MOV.U32 R2, RZ, RZ, R74 ;  /* 0x000000ffff027224 */ /* 0x000fc600078e004a */
[----:B------:R-:W-:Y:S02]  /*8e40*/  LEA.HI.X R7, R7, R3, R4, 0x2, P0 ;  /* 0x0000000307077211 */ /* 0x000fe400000f1404 */
[-C--:B------:R-:W-:Y:S02]  /*8e50*/  ISETP.GE.AND P0, PT, R33, R10.reuse, PT ;  /* 0x0000000a2100720c */ /* 0x080fe40003f06270 */
[----:B------:R-:W-:Y:S01]  /*8e60*/  MOV R3, R73 ;  /* 0x0000004900037202 */ /* 0x000fe20000000f00 */
[----:B------:R1:W-:Y:S01]  /*8e70*/  @!P3 STG.E desc[UR6][R6.64+0x80], R9 ;  /* 0x000080090600b986 */ /* 0x0003e2000c101906 */
[-C--:B------:R-:W-:Y:S02]  /*8e80*/  ISETP.GE.AND P3, PT, R36, R10.reuse, PT ;  /* 0x0000000a2400720c */ /* 0x080fe40003f66270 */
[----:B------:R-:W-:Y:S01]  /*8e90*/  MOV R73, R71 ;  /* 0x0000004700497202 */ /* 0x000fe20000000f00 */
[----:B------:R1:W-:Y:S01]  /*8ea0*/  @!P4 STG.E desc[UR6][R6.64+0x100], R59 ;  /* 0x0001003b0600c986 */ /* 0x0003e2000c101906 */
[----:B------:R-:W-:Y:S01]  /*8eb0*/  ISETP.GE.AND P4, PT, R37, R10, PT ;  /* 0x0000000a2500720c */ /* 0x000fe20003f86270 */
[----:B------:R-:W-:-:S02]  /*8ec0*/  IMAD.WIDE R2, R64, 0x4, R2 ;  /* 0x0000000440027825 */ /* 0x000fc400078e0202 */
[----:B------:R1:W-:Y:S01]  /*8ed0*/  @!P5 STG.E desc[UR6][R6.64+0x180], R11 ;  /* 0x0001800b0600d986 */ /* 0x0003e2000c101906 */
[-C--:B------:R-:W-:Y:S01]  /*8ee0*/  ISETP.GE.AND P5, PT, R38, R10.reuse, PT ;  /* 0x0000000a2600720c */ /* 0x080fe20003fa6270 */
[----:B------:R-:W-:Y:S01]  /*8ef0*/  IMAD.WIDE R4, R64, 0x4, R72 ;  /* 0x0000000440047825 */ /* 0x000fe200078e0248 */
[----:B------:R-:W-:Y:S01]  /*8f00*/  MOV R73, R3 ;  /* 0x0000000300497202 */ /* 0x000fe20000000f00 */
[----:B------:R1:W-:Y:S01]  /*8f10*/  @!P6 STG.E desc[UR6][R6.64+0x200], R57 ;  /* 0x000200390600e986 */ /* 0x0003e2000c101906 */
[-C--:B------:R-:W-:Y:S01]  /*8f20*/  ISETP.GE.AND P6, PT, R39, R10.reuse, PT ;  /* 0x0000000a2700720c */ /* 0x080fe20003fc6270 */
[----:B------:R-:W-:Y:S01]  /*8f30*/  IMAD.MOV.U32 R74, RZ, RZ, R2 ;  /* 0x000000ffff4a7224 */ /* 0x000fe200078e0002 */
[----:B------:R-:W-:Y:S01]  /*8f40*/  MOV R71, R5 ;  /* 0x0000000500477202 */ /* 0x000fe20000000f00 */
[----:B------:R1:W-:Y:S01]  /*8f50*/  @!P1 STG.E desc[UR6][R6.64+0x300], R55 ;  /* 0x0003003706009986 */ /* 0x0003e2000c101906 */
[----:B------:R-:W-:Y:S01]  /*8f60*/  ISETP.GE.AND P1, PT, R41, R10, PT ;  /* 0x0000000a2900720c */ /* 0x000fe20003f26270 */
[----:B------:R-:W-:-:S02]  /*8f70*/  IMAD.MOV.U32 R72, RZ, RZ, R4 ;  /* 0x000000ffff487224 */ /* 0x000fc400078e0004 */
        /* <DEDUP_REMOVED lines=16> */
.L_x_211:
        /* <DEDUP_REMOVED lines=16> */
.L_x_8613:


//--------------------- .text._Z25selective_scan_fwd_kernelI32Selective_Scan_fwd_kernel_traitsILi128ELi16ELi1ELb1ELb1ELb1ELb0ELb0EfffEEv13SSMParamsBase --------------------------
	.section	.text._Z25selective_scan_fwd_kernelI32Selective_Scan_fwd_kernel_traitsILi128ELi16ELi1ELb1ELb1ELb1ELb0ELb0EfffEEv13SSMParamsBase,"ax",@progbits
	.align	128
        .global         _Z25selective_scan_fwd_kernelI32Selective_Scan_fwd_kernel_traitsILi128ELi16ELi1ELb1ELb1ELb1ELb0ELb0EfffEEv13SSMParamsBase
        .type           _Z25selective_scan_fwd_kernelI32Selective_Scan_fwd_kernel_traitsILi128ELi16ELi1ELb1ELb1ELb1ELb0ELb0EfffEEv13SSMParamsBase,@function
        .size           _Z25selective_scan_fwd_kernelI32Selective_Scan_fwd_kernel_traitsILi128ELi16ELi1ELb1ELb1ELb1ELb0ELb0EfffEEv13SSMParamsBase,(.L_x_8614 - _Z25selective_scan_fwd_kernelI32Selective_Scan_fwd_kernel_traitsILi128ELi16ELi1ELb1ELb1ELb1ELb0ELb0EfffEEv13SSMParamsBase)
        .other          _Z25selective_scan_fwd_kernelI32Selective_Scan_fwd_kernel_traitsILi128ELi16ELi1ELb1ELb1ELb1ELb0ELb0EfffEEv13SSMParamsBase,@"STO_CUDA_ENTRY STV_DEFAULT"
_Z25selective_scan_fwd_kernelI32Selective_Scan_fwd_kernel_traitsILi128ELi16ELi1ELb1ELb1ELb1ELb0ELb0EfffEEv13SSMParamsBase:
.text._Z25selective_scan_fwd_kernelI32Selective_Scan_fwd_kernel_traitsILi128ELi16ELi1ELb1ELb1ELb1ELb0ELb0EfffEEv13SSMParamsBase:
[----:B------:R-:W0:Y:S08]  /*0000*/  LDC R1, c[0x0][0x28] ;  /* 0x00000a00ff017b82 */ /* 0x000e300000000800 */
[----:B------:R-:W1:Y:S01]  /*0010*/  LDC.64 R2, c[0x0][0x360] ;  /* 0x0000d800ff027b82 */ /* 0x000e620000000a00 */
[----:B------:R-:W-:Y:S01]  /*0020*/  CS2R R12, SRZ ;  /* 0x00000000000c7805 */ /* 0x000fe2000001ff00 */
[----:B------:R-:W-:Y:S01]  /*0030*/  HFMA2.MMA R11, -RZ, RZ, 0, 0 ;  /* 0x00000000ff0b7435 */ /* 0x000fe200000001ff */
[----:B------:R-:W2:Y:S01]  /*0040*/  S2R R0, SR_CTAID.X ;  /* 0x0000000000007919 */ /* 0x000ea20000002500 */
[----:B------:R-:W-:Y:S01]  /*0050*/  HFMA2.MMA R14, -RZ, RZ, 0, 0 ;  /* 0x00000000ff0e7435 */ /* 0x000fe200000001ff */
[----:B------:R-:W-:Y:S01]  /*0060*/  ULDC.64 UR6, c[0x0][0x208] ;  /* 0x0000820000067ab9 */ /* 0x000fe20000000a00 */
[----:B------:R-:W-:Y:S01]  /*0070*/  ULDC.64 UR4, c[0x0][0x230] ;  /* 0x00008c0000047ab9 */ /* 0x000fe20000000a00 */
[----:B0-----:R-:W-:-:S02]  /*0080*/  IADD3 R1, R1, -0x10, RZ ;  /* 0xfffffff001017810 */ /* 0x001fc40007ffe0ff */
        /* <DEDUP_REMOVED lines=26> */
[----:B------:R-:W-:Y:S02]  /*0230*/  @!P1 MOV R2, R13 ;  /* 0x0000000d00029202 */ /* 0x000fe40000000f00 */
[----:B------:R-:W-:-:S03]  /*0240*/  @!P1 MOV R3, R14 ;  /* 0x0000000e00039202 */ /* 0x000fc60000000f00 */
[----:B------:R-:W-:-:S05]  /*0250*/  @!P1 IMAD.WIDE R2, R0, 0x4, R2 ;  /* 0x0000000400029825 */ /* 0x000fca00078e0202 */
[----:B------:R0:W5:Y:S02]  /*0260*/  @!P1 LDG.E R8, desc[UR6][R2.64] ;  /* 0x0000000602089981 */ /* 0x000164000c1e1900 */
.L_x_212:
[----:B-----5:R-:W-:Y:S02]  /*0270*/  ISETP.NE.U32.AND P1, PT, R8, UR4, PT ;  /* 0x0000000408007c0c */ /* 0x020fe4000bf25070 */
[----:B0-----:R-:W-:Y:S02]  /*0280*/  SHF.R.S32.HI R3, RZ, 0x1f, R8 ;  /* 0x0000001fff037819 */ /* 0x001fe40000011408 */
[----:B------:R-:W-:Y:S02]  /*0290*/  ISETP.NE.AND.EX P2, PT, R11, RZ, PT, P2 ;  /* 0x000000ff0b00720c */ /* 0x000fe40003f45320 */
[----:B------:R-:W-:-:S13]  /*02a0*/  ISETP.NE.AND.EX P1, PT, R3, UR5, PT, P1 ;  /* 0x0000000503007c0c */ /* 0x000fda000bf25310 */
[----:B------:R-:W-:Y:S05]  /*02b0*/  @!P1 EXIT P2 ;  /* 0x000000000000994d */ /* 0x000fea0001000000 */
[----:B------:R-:W0:Y:S01]  /*02c0*/  LDC.U8 R2, c[0x0][0x239] ;  /* 0x00008e40ff027b82 */ /* 0x000e220000000000 */
[----:B------:R-:W1:Y:S01]  /*02d0*/  S2R R45, SR_CTAID.Y ;  /* 0x00000000002d7919 */ /* 0x000e620000002600 */
[----:B------:R-:W-:Y:S01]  /*02e0*/  HFMA2.MMA R10, -RZ, RZ, 0, 0 ;  /* 0x00000000ff0a7435 */ /* 0x000fe200000001ff */
[----:B------:R-:W-:Y:S01]  /*02f0*/  IMAD.MOV.U32 R9, RZ, RZ, RZ ;  /* 0x000000ffff097224 */ /* 0x000fe200078e00ff */
[----:B------:R-:W-:Y:S02]  /*0300*/  CS2R R30, SRZ ;  /* 0x00000000001e7805 */ /* 0x000fe4000001ff00 */
[----:B------:R-:W-:Y:S02]  /*0310*/  CS2R R26, SRZ ;  /* 0x00000000001a7805 */ /* 0x000fe4000001ff00 */
[----:B------:R-:W2:Y:S01]  /*0320*/  LDC.64 R4, c[0x0][0x380] ;  /* 0x0000e000ff047b82 */ /* 0x000ea20000000a00 */
[----:B0-----:R-:W-:Y:S02]  /*0330*/  ISETP.NE.AND P5, PT, R2, RZ, PT ;  /* 0x000000ff0200720c */ /* 0x001fe40003fa5270 */
[----:B--2---:R-:W-:-:S02]  /*0340*/  ISETP.NE.U32.AND P1, PT, R4, RZ, PT ;  /* 0x000000ff0400720c */ /* 0x004fc40003f25070 */
        /* <DEDUP_REMOVED lines=8> */
[----:B------:R-:W-:Y:S02]  /*03d0*/  @P5 MOV R29, R6 ;  /* 0x00000006001d5202 */ /* 0x000fe40000000f00 */
[----:B------:R-:W-:Y:S02]  /*03e0*/  MOV R2, R8 ;  /* 0x0000000800027202 */ /* 0x000fe40000000f00 */
[----:B------:R-:W-:Y:S02]  /*03f0*/  @P5 IADD3 R28, R7, R5, RZ ;  /* 0x00000005071c5210 */ /* 0x000fe40007ffe0ff */
        /* <DEDUP_REMOVED lines=11> */
[----:B------:R-:W-:Y:S02]  /*04b0*/  IADD3 R28, R19, R7, RZ ;  /* 0x00000007131c7210 */ /* 0x000fe40007ffe0ff */
[----:B------:R-:W-:-:S07]  /*04c0*/  MOV R29, R6 ;  /* 0x00000006001d7202 */ /* 0x000fce0000000f00 */
.L_x_213:
[----:B------:R-:W-:Y:S05]  /*04d0*/  @!P0 BRA `(.L_x_214) ;  /* 0x00000000002c8947 */ /* 0x000fea0003800000 */
[----:B------:R-:W0:Y:S02]  /*04e0*/  LDC.64 R16, c[0x0][0x2f8] ;  /* 0x0000be00ff107b82 */ /* 0x000e240000000a00 */
[-C--:B0-----:R-:W-:Y:S02]  /*04f0*/  IMAD R8, R5, R16.reuse, RZ ;  /* 0x0000001005087224 */ /* 0x081fe400078e02ff */
[----:B------:R-:W-:-:S04]  /*0500*/  IMAD.WIDE.U32 R6, R0, R16, RZ ;  /* 0x0000001000067225 */ /* 0x000fc800078e00ff */
[----:B------:R-:W-:Y:S01]  /*0510*/  IMAD R17, R0, R17, R8 ;  /* 0x0000001100117224 */ /* 0x000fe200078e0208 */
[----:B------:R-:W-:-:S04]  /*0520*/  SHF.L.U32 R27, R6, 0x2, RZ ;  /* 0x00000002061b7819 */ /* 0x000fc800000006ff */
[----:B------:R-:W-:Y:S02]  /*0530*/  IADD3 R7, R17, R7, RZ ;  /* 0x0000000711077210 */ /* 0x000fe40007ffe0ff */
[-C--:B------:R-:W-:Y:S02]  /*0540*/  IADD3 R30, P0, R13, R27.reuse, RZ ;  /* 0x0000001b0d1e7210 */ /* 0x080fe40007f1e0ff */
[----:B------:R-:W-:Y:S02]  /*0550*/  SHF.L.U64.HI R6, R6, 0x2, R7 ;  /* 0x0000000206067819 */ /* 0x000fe40000010207 */
[----:B------:R-:W-:-:S03]  /*0560*/  IADD3 R27, P1, R12, R27, RZ ;  /* 0x0000001b0c1b7210 */ /* 0x000fc60007f3e0ff */
[----:B------:R-:W-:Y:S01]  /*0570*/  IMAD.X R31, R14, 0x1, R6, P0 ;  /* 0x000000010e1f7824 */ /* 0x000fe200000e0606 */
[----:B------:R-:W-:-:S09]  /*0580*/  IADD3.X R26, R11, R6, RZ, P1, !PT ;  /* 0x000000060b1a7210 */ /* 0x000fd20000ffe4ff */
.L_x_214:
[----:B------:R-:W-:Y:S01]  /*0590*/  ISETP.EQ.U32.AND P0, PT, R27, RZ, PT ;  /* 0x000000ff1b00720c */ /* 0x000fe20003f02070 */
[----:B------:R-:W-:Y:S01]  /*05a0*/  HFMA2.MMA R13, -RZ, RZ, 0, 0 ;  /* 0x00000000ff0d7435 */ /* 0x000fe200000001ff */
[----:B------:R-:W0:Y:S01]  /*05b0*/  LDC.64 R18, c[0x0][0x330] ;  /* 0x0000cc00ff127b82 */ /* 0x000e220000000a00 */
[----:B------:R-:W-:Y:S02]  /*05c0*/  MOV R14, RZ ;  /* 0x000000ff000e7202 */ /* 0x000fe40000000f00 */
[----:B------:R-:W-:Y:S02]  /*05d0*/  CS2R R16, SRZ ;  /* 0x0000000000107805 */ /* 0x000fe4000001ff00 */
[----:B------:R-:W-:Y:S02]  /*05e0*/  ISETP.EQ.OR.EX P0, PT, R26, RZ, !P5, P0 ;  /* 0x000000ff1a00720c */ /* 0x000fe40006f02700 */
[----:B------:R-:W-:Y:S02]  /*05f0*/  PRMT R15, RZ, 0x7610, R15 ;  /* 0x00007610ff0f7816 */ /* 0x000fe4000000000f */
[----:B------:R-:W-:-:S02]  /*0600*/  CS2R R24, SRZ ;  /* 0x0000000000187805 */ /* 0x000fc4000001ff00 */
[----:B------:R-:W-:Y:S01]  /*0610*/  CS2R R32, SRZ ;  /* 0x0000000000207805 */ /* 0x000fe2000001ff00 */
[----:B------:R-:W1:Y:S01]  /*0620*/  LDC.64 R22, c[0x0][0x268] ;  /* 0x00009a00ff167b82 */ /* 0x000e620000000a00 */
[----:B------:R-:W-:Y:S01]  /*0630*/  ULDC.64 UR8, c[0x0][0x250] ;  /* 0x0000940000087ab9 */ /* 0x000fe20000000a00 */
[----:B------:R-:W-:-:S04]  /*0640*/  ULDC.64 UR4, c[0x0][0x290] ;  /* 0x0000a40000047ab9 */ /* 0x000fc80000000a00 */
[C---:B------:R-:W-:Y:S02]  /*0650*/  @!P0 LEA R6, P1, R0.reuse, R9, 0x2 ;  /* 0x0000000900068211 */ /* 0x040fe400078210ff */
[----:B------:R-:W3:Y:S02]  /*0660*/  LDC.64 R34, c[0x0][0x308] ;  /* 0x0000c200ff227b82 */ /* 0x000ee40000000a00 */
[----:B--2---:R-:W-:-:S06]  /*0670*/  @!P0 LEA.HI.X R7, R0, R10, R5, 0x2, P1 ;  /* 0x0000000a00078211 */ /* 0x004fcc00008f1405 */
        /* <DEDUP_REMOVED lines=25> */
[----:B------:R-:W-:-:S06]  /*0810*/  @P1 IMAD.MOV.U32 R16, RZ, RZ, R14 ;  /* 0x000000ffff101224 */ /* 0x000fcc00078e000e */
[----:B------:R-:W1:Y:S01]  /*0820*/  LDC.64 R38, c[0x0][0x310] ;  /* 0x0000c400ff267b82 */ /* 0x000e620000000a00 */
[----:B0-----:R-:W-:-:S04]  /*0830*/  @!P6 LEA R8, P1, R0, R17, 0x2 ;  /* 0x000000110008e211 */ /* 0x001fc800078210ff */
[----:B------:R-:W-:Y:S01]  /*0840*/  @!P6 LEA.HI.X R9, R0, R16, R5, 0x2, P1 ;  /* 0x000000100009e211 */ /* 0x000fe200008f1405 */
[----:B------:R-:W-:Y:S02]  /*0850*/  HFMA2.MMA R44, -RZ, RZ, 0, 0 ;  /* 0x00000000ff2c7435 */ /* 0x000fe400000001ff */
[----:B------:R-:W0:Y:S01]  /*0860*/  LDC R16, c[0x0][0x224] ;  /* 0x00008900ff107b82 */ /* 0x000e220000000800 */
[----:B------:R-:W-:Y:S01]  /*0870*/  @P3 LEA R10, P2, R45, R10, 0x2 ;  /* 0x0000000a2d0a3211 */ /* 0x000fe200078410ff */
[----:B------:R2:W5:Y:S06]  /*0880*/  @!P6 LDG.E R32, desc[UR6][R8.64] ;  /* 0x000000060820e981 */ /* 0x00056c000c1e1900 */
[----:B------:R-:W1:Y:S01]  /*0890*/  LDC.64 R148, c[0x0][0x328] ;  /* 0x0000ca00ff947b82 */ /* 0x000e620000000a00 */
[----:B0-----:R-:W-:-:S04]  /*08a0*/  IABS R17, R16 ;  /* 0x0000001000117213 */ /* 0x001fc80000000000 */
[----:B------:R-:W0:Y:S08]  /*08b0*/  I2F.RP R14, R17 ;  /* 0x00000011000e7306 */ /* 0x000e300000209400 */
[----:B0-----:R-:W0:Y:S01]  /*08c0*/  MUFU.RCP R14, R14 ;  /* 0x0000000e000e7308 */ /* 0x001e220000001000 */
[----:B------:R-:W-:-:S05]  /*08d0*/  @P3 LEA.HI.X R11, R45, R11, R4, 0x2, P2 ;  /* 0x0000000b2d0b3211 */ /* 0x000fca00010f1404 */
[----:B------:R-:W5:Y:S01]  /*08e0*/  @P3 LDG.E R25, desc[UR6][R10.64] ;  /* 0x000000060a193981 */ /* 0x000f62000c1e1900 */
[----:B--2---:R-:W-:Y:S01]  /*08f0*/  IABS R8, R45 ;  /* 0x0000002d00087213 */ /* 0x004fe20000000000 */
[----:B----4-:R-:W-:-:S05]  /*0900*/  @!P0 IMAD.WIDE R6, R7, 0x4, R30 ;  /* 0x0000000407068825 */ /* 0x010fca00078e021e */
[----:B------:R0:W2:Y:S02]  /*0910*/  @!P0 LDG.E R2, desc[UR6][R6.64] ;  /* 0x0000000606028981 */ /* 0x0000a4000c1e1900 */
[----:B0-----:R-:W-:-:S04]  /*0920*/  IADD3 R6, R14, 0xffffffe, RZ ;  /* 0x0ffffffe0e067810 */ /* 0x001fc80007ffe0ff */
[----:B------:R0:W4:Y:S02]  /*0930*/  F2I.FTZ.U32.TRUNC.NTZ R7, R6 ;  /* 0x0000000600077305 */ /* 0x000124000021f000 */
[----:B0-----:R-:W-:Y:S01]  /*0940*/  HFMA2.MMA R6, -RZ, RZ, 0, 0 ;  /* 0x00000000ff067435 */ /* 0x001fe200000001ff */
[----:B----4-:R-:W-:-:S05]  /*0950*/  IADD3 R10, RZ, -R7, RZ ;  /* 0x80000007ff0a7210 */ /* 0x010fca0007ffe0ff */
[----:B------:R-:W-:-:S04]  /*0960*/  IMAD R11, R10, R17, RZ ;  /* 0x000000110a0b7224 */ /* 0x000fc800078e02ff */
[----:B------:R-:W-:-:S06]  /*0970*/  IMAD.HI.U32 R7, R7, R11, R6 ;  /* 0x0000000b07077227 */ /* 0x000fcc00078e0006 */
[----:B------:R-:W-:-:S05]  /*0980*/  IMAD.HI.U32 R7, R7, R8, RZ ;  /* 0x0000000807077227 */ /* 0x000fca00078e00ff */
[----:B------:R-:W-:Y:S02]  /*0990*/  IADD3 R9, -R7, RZ, RZ ;  /* 0x000000ff07097210 */ /* 0x000fe40007ffe1ff */
[----:B------:R-:W-:-:S03]  /*09a0*/  @P4 LEA R12, P2, R45, R18, 0x2 ;  /* 0x000000122d0c4211 */ /* 0x000fc600078410ff */
[----:B------:R-:W-:Y:S01]  /*09b0*/  IMAD R8, R17, R9, R8 ;  /* 0x0000000911087224 */ /* 0x000fe200078e0208 */
[----:B------:R-:W-:-:S04]  /*09c0*/  @P4 LEA.HI.X R13, R45, R19, R4, 0x2, P2 ;  /* 0x000000132d0d4211 */ /* 0x000fc800010f1404 */
[----:B------:R-:W-:Y:S01]  /*09d0*/  ISETP.GT.U32.AND P2, PT, R17, R8, PT ;  /* 0x000000081100720c */ /* 0x000fe20003f44070 */
[----:B------:R0:W5:Y:S01]  /*09e0*/  @P4 LDG.E R24, desc[UR6][R12.64] ;  /* 0x000000060c184981 */ /* 0x000162000c1e1900 */
[----:B------:R-:W-:-:S11]  /*09f0*/  LOP3.LUT R6, R45, R16, RZ, 0x3c, !PT ;  /* 0x000000102d067212 */ /* 0x000fd600078e3cff */
[----:B------:R-:W-:-:S05]  /*0a00*/  @!P2 IMAD.IADD R8, R8, 0x1, -R17 ;  /* 0x000000010808a824 */ /* 0x000fca00078e0a11 */
[----:B------:R-:W-:Y:S02]  /*0a10*/  ISETP.GE.U32.AND P1, PT, R8, R17, PT ;  /* 0x000000110800720c */ /* 0x000fe40003f26070 */
[----:B------:R-:W-:Y:S02]  /*0a20*/  ISETP.GE.AND P3, PT, R6, RZ, PT ;  /* 0x000000ff0600720c */ /* 0x000fe40003f66270 */
[----:B------:R-:W-:Y:S02]  /*0a30*/  @!P2 IADD3 R7, R7, 0x1, RZ ;  /* 0x000000010707a810 */ /* 0x000fe40007ffe0ff */
[----:B------:R-:W-:-:S07]  /*0a40*/  ISETP.NE.AND P2, PT, R16, RZ, PT ;  /* 0x000000ff1000720c */ /* 0x000fce0003f45270 */
[----:B------:R-:W-:-:S04]  /*0a50*/  @P1 IADD3 R7, R7, 0x1, RZ ;  /* 0x0000000107071810 */ /* 0x000fc80007ffe0ff */
[----:B0-----:R-:W-:Y:S01]  /*0a60*/  MOV R13, R7 ;  /* 0x00000007000d7202 */ /* 0x001fe20000000f00 */
[----:B------:R-:W-:Y:S02]  /*0a70*/  IMAD R7, R5, UR8, RZ ;  /* 0x0000000805077c24 */ /* 0x000fe4000f8e02ff */
[C---:B------:R-:W-:Y:S01]  /*0a80*/  IMAD.WIDE.U32 R8, R0.reuse, UR8, RZ ;  /* 0x0000000800087c25 */ /* 0x040fe2000f8e00ff */
[----:B------:R-:W-:Y:S02]  /*0a90*/  @!P3 IADD3 R13, -R13, RZ, RZ ;  /* 0x000000ff0d0db210 */ /* 0x000fe40007ffe1ff */
[----:B------:R-:W-:Y:S01]  /*0aa0*/  @!P2 LOP3.LUT R13, RZ, R16, RZ, 0x33, !PT ;  /* 0x00000010ff0da212 */ /* 0x000fe200078e33ff */
[C---:B------:R-:W-:Y:S01]  /*0ab0*/  IMAD R17, R0.reuse, UR9, R7 ;  /* 0x0000000900117c24 */ /* 0x040fe2000f8e0207 */
[----:B------:R-:W-:Y:S01]  /*0ac0*/  ULDC.64 UR8, c[0x0][0x2a0] ;  /* 0x0000a80000087ab9 */ /* 0x000fe20000000a00 */
[----:B------:R-:W-:Y:S02]  /*0ad0*/  IMAD R11, R5, UR4, RZ ;  /* 0x00000004050b7c24 */ /* 0x000fe4000f8e02ff */
[----:B------:R-:W-:Y:S01]  /*0ae0*/  IMAD.IADD R9, R9, 0x1, R17 ;  /* 0x0000000109097824 */ /* 0x000fe200078e0211 */
[----:B------:R-:W-:Y:S01]  /*0af0*/  SHF.R.S32.HI R17, RZ, 0x1f, R13 ;  /* 0x0000001fff117819 */ /* 0x000fe2000001140d */
[----:B------:R-:W-:-:S04]  /*0b00*/  IMAD.WIDE.U32 R6, R0, UR4, RZ ;  /* 0x0000000400067c25 */ /* 0x000fc8000f8e00ff */
[----:B------:R-:W-:Y:S01]  /*0b10*/  IMAD R19, R0, UR5, R11 ;  /* 0x0000000500137c24 */ /* 0x000fe2000f8e020b */
[----:B------:R-:W-:Y:S01]  /*0b20*/  ULDC.64 UR4, c[0x0][0x298] ;  /* 0x0000a60000047ab9 */ /* 0x000fe20000000a00 */
[-C--:B------:R-:W-:Y:S02]  /*0b30*/  IMAD R12, R17, R22.reuse, RZ ;  /* 0x00000016110c7224 */ /* 0x080fe400078e02ff */
[----:B------:R-:W-:Y:S01]  /*0b40*/  IMAD.WIDE.U32 R8, R13, R22, R8 ;  /* 0x000000160d087225 */ /* 0x000fe200078e0008 */
[----:B------:R-:W-:-:S03]  /*0b50*/  IADD3 R7, R7, R19, RZ ;  /* 0x0000001307077210 */ /* 0x000fc60007ffe0ff */
[----:B------:R-:W-:Y:S01]  /*0b60*/  IMAD R19, R13, R23, R12 ;  /* 0x000000170d137224 */ /* 0x000fe200078e020c */
[----:B------:R-:W-:-:S04]  /*0b70*/  LEA R23, P1, R8, R34, 0x2 ;  /* 0x0000002208177211 */ /* 0x000fc800078210ff */
[----:B------:R-:W-:Y:S02]  /*0b80*/  IADD3 R22, R9, R19, RZ ;  /* 0x0000001309167210 */ /* 0x000fe40007ffe0ff */
[----:B------:R-:W0:Y:S02]  /*0b90*/  LDC.64 R18, c[0x0][0x378] ;  /* 0x0000de00ff127b82 */ /* 0x000e240000000a00 */
[----:B------:R-:W-:Y:S02]  /*0ba0*/  LEA.HI.X R22, R8, R35, R22, 0x2, P1 ;  /* 0x0000002308167211 */ /* 0x000fe400008f1416 */
[----:B------:R-:W-:Y:S01]  /*0bb0*/  ISETP.NE.U32.AND P1, PT, R40, RZ, PT ;  /* 0x000000ff2800720c */ /* 0x000fe20003f25070 */
[----:B------:R-:W-:Y:S02]  /*0bc0*/  IMAD R12, R17, R36, RZ ;  /* 0x00000024110c7224 */ /* 0x000fe400078e02ff */
[----:B------:R-:W-:Y:S01]  /*0bd0*/  IMAD R10, R5, R20, RZ ;  /* 0x00000014050a7224 */ /* 0x000fe200078e02ff */
[----:B------:R-:W-:Y:S01]  /*0be0*/  ISETP.NE.AND.EX P1, PT, R41, RZ, PT, P1 ;  /* 0x000000ff2900720c */ /* 0x000fe20003f25310 */
[----:B------:R-:W-:-:S02]  /*0bf0*/  IMAD R17, R13, R37, R12 ;  /* 0x000000250d117224 */ /* 0x000fc400078e020c */
[----:B------:R-:W-:Y:S02]  /*0c00*/  IMAD R21, R0, R21, R10 ;  /* 0x0000001500157224 */ /* 0x000fe400078e020a */
[----:B------:R-:W-:Y:S02]  /*0c10*/  IMAD R12, R4, UR4, RZ ;  /* 0x00000004040c7c24 */ /* 0x000fe4000f8e02ff */
[----:B------:R-:W-:-:S04]  /*0c20*/  IMAD.WIDE.U32 R10, R0, R20, RZ ;  /* 0x00000014000a7225 */ /* 0x000fc800078e00ff */
[C---:B------:R-:W-:Y:S02]  /*0c30*/  IMAD R115, R45.reuse, UR5, R12 ;  /* 0x000000052d737c24 */ /* 0x040fe4000f8e020c */
[----:B------:R-:W-:Y:S01]  /*0c40*/  IMAD.WIDE.U32 R6, R45, UR4, R6 ;  /* 0x000000042d067c25 */ /* 0x000fe2000f8e0006 */
[----:B------:R-:W-:Y:S01]  /*0c50*/  IADD3 R11, R11, R21, RZ ;  /* 0x000000150b0b7210 */ /* 0x000fe20007ffe0ff */
[----:B------:R-:W4:Y:S01]  /*0c60*/  @P1 LDC R44, c[0x0][0x388] ;  /* 0x0000e200ff2c1b82 */ /* 0x000f220000000800 */
[----:B---3--:R-:W-:Y:S01]  /*0c70*/  ISETP.NE.U32.AND P2, PT, R42, RZ, PT ;  /* 0x000000ff2a00720c */ /* 0x008fe20003f45070 */
[----:B------:R-:W-:Y:S01]  /*0c80*/  IMAD.WIDE.U32 R8, R0, UR8, RZ ;  /* 0x0000000800087c25 */ /* 0x000fe2000f8e00ff */
[----:B------:R-:W-:Y:S01]  /*0c90*/  IADD3 R115, R7, R115, RZ ;  /* 0x0000007307737210 */ /* 0x000fe20007ffe0ff */
[----:B------:R-:W-:Y:S01]  /*0ca0*/  ULDC.64 UR4, c[0x0][0x2a8] ;  /* 0x0000aa0000047ab9 */ /* 0x000fe20000000a00 */
[----:B-1----:R-:W-:Y:S01]  /*0cb0*/  LEA R116, P3, R6, R116, 0x2 ;  /* 0x0000007406747211 */ /* 0x002fe200078610ff */
[----:B------:R-:W-:-:S02]  /*0cc0*/  IMAD.WIDE.U32 R10, R13, R36, R10 ;  /* 0x000000240d0a7225 */ /* 0x000fc400078e000a */
[----:B------:R-:W1:Y:S01]  /*0cd0*/  @P1 LDC R33, c[0x0][0x38c] ;  /* 0x0000e300ff211b82 */ /* 0x000e620000000800 */
[----:B------:R-:W-:Y:S01]  /*0ce0*/  LEA.HI.X R115, R6, R117, R115, 0x2, P3 ;  /* 0x0000007506737211 */ /* 0x000fe200018f1473 */
[----:B------:R-:W-:Y:S01]  /*0cf0*/  IMAD R13, R5, UR8, RZ ;  /* 0x00000008050d7c24 */ /* 0x000fe2000f8e02ff */
[----:B0-----:R-:W-:Y:S01]  /*0d00*/  ISETP.NE.U32.AND P3, PT, R18, RZ, PT ;  /* 0x000000ff1200720c */ /* 0x001fe20003f65070 */
[----:B------:R-:W-:Y:S01]  /*0d10*/  IMAD.IADD R20, R11, 0x1, R17 ;  /* 0x000000010b147824 */ /* 0x000fe200078e0211 */
[----:B------:R-:W-:Y:S01]  /*0d20*/  ISETP.NE.AND.EX P2, PT, R43, RZ, PT, P2 ;  /* 0x000000ff2b00720c */ /* 0x000fe20003f45320 */
[----:B------:R-:W-:Y:S01]  /*0d30*/  IMAD R13, R0, UR9, R13 ;  /* 0x00000009000d7c24 */ /* 0x000fe2000f8e020d */
[C---:B------:R-:W-:Y:S02]  /*0d40*/  LEA R21, P4, R10.reuse, R38, 0x2 ;  /* 0x000000260a157211 */ /* 0x040fe400078810ff */
[----:B------:R-:W-:Y:S01]  /*0d50*/  ISETP.NE.AND.EX P3, PT, R19, RZ, PT, P3 ;  /* 0x000000ff1300720c */ /* 0x000fe20003f65330 */
[----:B------:R-:W-:Y:S01]  /*0d60*/  HFMA2.MMA R83, -RZ, RZ, 0, 0 ;  /* 0x00000000ff537435 */ /* 0x000fe200000001ff */
[----:B------:R-:W-:Y:S01]  /*0d70*/  LEA.HI.X R20, R10, R39, R20, 0x2, P4 ;  /* 0x000000270a147211 */ /* 0x000fe200020f1414 */
[----:B------:R-:W-:Y:S01]  /*0d80*/  HFMA2.MMA R10, -RZ, RZ, 0, 0 ;  /* 0x00000000ff0a7435 */ /* 0x000fe200000001ff */
[----:B------:R-:W-:Y:S01]  /*0d90*/  IADD3 R9, R9, R13, RZ ;  /* 0x0000000d09097210 */ /* 0x000fe20007ffe0ff */
[----:B------:R-:W-:Y:S01]  /*0da0*/  IMAD R6, R4, UR4, RZ ;  /* 0x0000000404067c24 */ /* 0x000fe2000f8e02ff */
[----:B------:R-:W0:Y:S03]  /*0db0*/  LDC R19, c[0x0][0x23c] ;  /* 0x00008f00ff137b82 */ /* 0x000e260000000800 */
[----:B------:R-:W-:-:S02]  /*0dc0*/  IMAD R7, R45, UR5, R6 ;  /* 0x000000052d077c24 */ /* 0x000fc4000f8e0206 */
[----:B------:R-:W-:Y:S01]  /*0dd0*/  IMAD.WIDE.U32 R118, R45, UR4, R8 ;  /* 0x000000042d767c25 */ /* 0x000fe2000f8e0008 */
[----:B------:R-:W-:Y:S01]  /*0de0*/  MOV R9, RZ ;  /* 0x000000ff00097202 */ /* 0x000fe20000000f00 */
[----:B----4-:R3:W-:Y:S01]  /*0df0*/  STL [R1+0x4], R44 ;  /* 0x0000042c01007387 */ /* 0x0107e20000100800 */
[----:B------:R-:W-:Y:S01]  /*0e00*/  @P2 ISETP.NE.U32.AND P4, PT, R42, RZ, PT ;  /* 0x000000ff2a00220c */ /* 0x000fe20003f85070 */
[----:B------:R-:W-:Y:S01]  /*0e10*/  IMAD.MOV.U32 R6, RZ, RZ, RZ ;  /* 0x000000ffff067224 */ /* 0x000fe200078e00ff */
[----:B------:R-:W4:Y:S01]  /*0e20*/  @P3 LDC R83, c[0x0][0x378] ;  /* 0x0000de00ff533b82 */ /* 0x000f220000000800 */
[----:B-1----:R3:W-:Y:S01]  /*0e30*/  STL [R1+0x8], R33 ;  /* 0x0000082101007387 */ /* 0x0027e20000100800 */
[----:B------:R-:W-:-:S06]  /*0e40*/  ULDC.64 UR4, c[0x0][0x240] ;  /* 0x0000900000047ab9 */ /* 0x000fcc0000000a00 */
[----:B------:R-:W1:Y:S01]  /*0e50*/  @P3 LDC R10, c[0x0][0x37c] ;  /* 0x0000df00ff0a3b82 */ /* 0x000e620000000800 */
[----:B------:R-:W-:Y:S02]  /*0e60*/  PLOP3.LUT P3, PT, PT, PT, PT, 0x8, 0x0 ;  /* 0x000000000000781c */ /* 0x000fe40003f6e170 */
[----:B------:R-:W-:-:S05]  /*0e70*/  @P2 ISETP.NE.AND.EX P3, PT, R43, RZ, PT, P4 ;  /* 0x000000ff2b00220c */ /* 0x000fca0003f65340 */
[----:B------:R-:W1:Y:S08]  /*0e80*/  @P2 LDC R9, c[0x0][0x390] ;  /* 0x0000e400ff092b82 */ /* 0x000e700000000800 */
[----:B------:R-:W1:Y:S01]  /*0e90*/  @P2 LDC R6, c[0x0][0x394] ;  /* 0x0000e500ff062b82 */ /* 0x000e620000000800 */
[----:B------:R-:W-:-:S04]  /*0ea0*/  ISETP.NE.U32.AND P2, PT, R44, RZ, PT ;  /* 0x000000ff2c00720c */ /* 0x000fc80003f45070 */
[----:B------:R-:W-:Y:S01]  /*0eb0*/  ISETP.NE.AND.EX P2, PT, R33, RZ, PT, P2 ;  /* 0x000000ff2100720c */ /* 0x000fe20003f45320 */
[----:B------:R-:W-:Y:S01]  /*0ec0*/  IMAD R4, R4, UR4, RZ ;  /* 0x0000000404047c24 */ /* 0x000fe2000f8e02ff */
[----:B------:R-:W-:Y:S01]  /*0ed0*/  LEA R148, P4, R118, R148, 0x2 ;  /* 0x0000009476947211 */ /* 0x000fe200078810ff */
[----:B------:R-:W-:Y:S01]  /*0ee0*/  IMAD.WIDE.U32 R80, R45, UR4, RZ ;  /* 0x000000042d507c25 */ /* 0x000fe2000f8e00ff */
[----:B------:R-:W-:-:S03]  /*0ef0*/  CS2R R150, SRZ ;  /* 0x0000000000967805 */ /* 0x000fc6000001ff00 */
[----:B------:R-:W-:Y:S01]  /*0f00*/  IMAD R11, R45, UR5, R4 ;  /* 0x000000052d0b7c24 */ /* 0x000fe2000f8e0204 */
[----:B------:R-:W-:Y:S02]  /*0f10*/  IADD3 R4, R119, R7, RZ ;  /* 0x0000000777047210 */ /* 0x000fe40007ffe0ff */
[----:B------:R-:W-:Y:S01]  /*0f20*/  @P1 MOV R150, R44 ;  /* 0x0000002c00961202 */ /* 0x000fe20000000f00 */
[----:B------:R-:W-:Y:S01]  /*0f30*/  IMAD.IADD R18, R81, 0x1, R11 ;  /* 0x0000000151127824 */ /* 0x000fe200078e020b */
[----:B------:R-:W-:Y:S02]  /*0f40*/  LEA.HI.X R118, R118, R149, R4, 0x2, P4 ;  /* 0x0000009576767211 */ /* 0x000fe400020f1404 */
[----:B------:R-:W-:Y:S02]  /*0f50*/  @P1 MOV R151, R33 ;  /* 0x0000002100971202 */ /* 0x000fe40000000f00 */
[----:B0-----:R-:W-:Y:S02]  /*0f60*/  SEL R19, R19, 0x800, P5 ;  /* 0x0000080013137807 */ /* 0x001fe40002800000 */
[----:B--2---:R-:W-:Y:S01]  /*0f70*/  @!P0 SHF.R.S32.HI R3, RZ, 0x1f, R2 ;  /* 0x0000001fff038819 */ /* 0x004fe20000011402 */
[----:B-1-34-:R-:W-:Y:S06]  /*0f80*/  @P3 BRA P2, `(.L_x_215) ;  /* 0x00000000007c3947 */ /* 0x01afec0001000000 */
[-C--:B------:R-:W-:Y:S01]  /*0f90*/  IABS R9, R19.reuse ;  /* 0x0000001300097213 */ /* 0x080fe20000000000 */
[----:B------:R-:W0:Y:S01]  /*0fa0*/  LDC R4, c[0x0][0x218] ;  /* 0x00008600ff047b82 */ /* 0x000e220000000800 */
[----:B------:R-:W-:Y:S01]  /*0fb0*/  IABS R13, R19 ;  /* 0x00000013000d7213 */ /* 0x000fe20000000000 */
[----:B------:R1:W-:Y:S01]  /*0fc0*/  STL [R1], RZ ;  /* 0x000000ff01007387 */ /* 0x0003e20000100800 */
[----:B------:R-:W2:Y:S01]  /*0fd0*/  I2F.RP R8, R9 ;  /* 0x0000000900087306 */ /* 0x000ea20000209400 */
[----:B------:R-:W-:Y:S01]  /*0fe0*/  IMAD.MOV.U32 R17, RZ, RZ, RZ ;  /* 0x000000ffff117224 */ /* 0x000fe200078e00ff */
[----:B------:R-:W-:-:S06]  /*0ff0*/  IADD3 R13, RZ, -R13, RZ ;  /* 0x8000000dff0d7210 */ /* 0x000fcc0007ffe0ff */
[----:B--2---:R-:W2:Y:S01]  /*1000*/  MUFU.RCP R8, R8 ;  /* 0x0000000800087308 */ /* 0x004ea20000001000 */
[----:B0-----:R-:W-:Y:S02]  /*1010*/  IADD3 R4, R19, -0x1, R4 ;  /* 0xffffffff13047810 */ /* 0x001fe40007ffe004 */
[----:B--2---:R-:W-:Y:S02]  /*1020*/  IADD3 R6, R8, 0xffffffe, RZ ;  /* 0x0ffffffe08067810 */ /* 0x004fe40007ffe0ff */
[----:B------:R-:W-:-:S03]  /*1030*/  IABS R8, R4 ;  /* 0x0000000400087213 */ /* 0x000fc60000000000 */
[----:B------:R0:W2:Y:S01]  /*1040*/  F2I.FTZ.U32.TRUNC.NTZ R7, R6 ;  /* 0x0000000600077305 */ /* 0x0000a2000021f000 */
[----:B------:R-:W-:-:S04]  /*1050*/  LOP3.LUT R4, R4, R19, RZ, 0x3c, !PT ;  /* 0x0000001304047212 */ /* 0x000fc800078e3cff */
[----:B------:R-:W-:Y:S02]  /*1060*/  ISETP.GE.AND P2, PT, R4, RZ, PT ;  /* 0x000000ff0400720c */ /* 0x000fe40003f46270 */
[----:B0-----:R-:W-:Y:S02]  /*1070*/  MOV R6, RZ ;  /* 0x000000ff00067202 */ /* 0x001fe40000000f00 */
[----:B--2---:R-:W-:-:S05]  /*1080*/  IADD3 R12, RZ, -R7, RZ ;  /* 0x80000007ff0c7210 */ /* 0x004fca0007ffe0ff */
[----:B------:R-:W-:-:S04]  /*1090*/  IMAD R11, R12, R9, RZ ;  /* 0x000000090c0b7224 */ /* 0x000fc800078e02ff */
[----:B------:R-:W-:-:S04]  /*10a0*/  IMAD.HI.U32 R7, R7, R11, R6 ;  /* 0x0000000b07077227 */ /* 0x000fc800078e0006 */
[----:B------:R-:W-:Y:S02]  /*10b0*/  IMAD.MOV.U32 R6, RZ, RZ, R13 ;  /* 0x000000ffff067224 */ /* 0x000fe400078e000d */
[----:B------:R-:W-:-:S04]  /*10c0*/  IMAD.HI.U32 R7, R7, R8, RZ ;  /* 0x0000000807077227 */ /* 0x000fc800078e00ff */
[----:B------:R-:W-:-:S05]  /*10d0*/  IMAD R6, R7, R6, R8 ;  /* 0x0000000607067224 */ /* 0x000fca00078e0208 */
[----:B------:R-:W-:-:S13]  /*10e0*/  ISETP.GT.U32.AND P1, PT, R9, R6, PT ;  /* 0x000000060900720c */ /* 0x000fda0003f24070 */
[-C--:B------:R-:W-:Y:S02]  /*10f0*/  @!P1 IADD3 R6, R6, -R9.reuse, RZ ;  /* 0x8000000906069210 */ /* 0x080fe40007ffe0ff */
[----:B------:R-:W-:Y:S02]  /*1100*/  @!P1 IADD3 R7, R7, 0x1, RZ ;  /* 0x0000000107079810 */ /* 0x000fe40007ffe0ff */
[----:B------:R-:W-:Y:S02]  /*1110*/  ISETP.GE.U32.AND P0, PT, R6, R9, PT ;  /* 0x000000090600720c */ /* 0x000fe40003f06070 */
[----:B------:R-:W-:-:S11]  /*1120*/  ISETP.NE.AND P1, PT, R19, RZ, PT ;  /* 0x000000ff1300720c */ /* 0x000fd60003f25270 */
[----:B------:R-:W-:-:S04]  /*1130*/  @P0 IADD3 R7, R7, 0x1, RZ ;  /* 0x0000000107070810 */ /* 0x000fc80007ffe0ff */
[----:B------:R-:W-:Y:S02]  /*1140*/  @!P2 IADD3 R7, -R7, RZ, RZ ;  /* 0x000000ff0707a210 */ /* 0x000fe40007ffe1ff */
[----:B------:R-:W-:-:S04]  /*1150*/  @!P1 LOP3.LUT R7, RZ, R19, RZ, 0x33, !PT ;  /* 0x00000013ff079212 */ /* 0x000fc800078e33ff */
[----:B------:R-:W-:Y:S01]  /*1160*/  MOV R16, R7 ;  /* 0x0000000700107202 */ /* 0x000fe20000000f00 */
[----:B-1----:R-:W-:Y:S06]  /*1170*/  BRA `(.L_x_216) ;  /* 0x00000000004c7947 */ /* 0x002fec0003800000 */
.L_x_215:
[C---:B------:R-:W-:Y:S02]  /*1180*/  ISETP.NE.AND P0, PT, R0.reuse, RZ, PT ;  /* 0x000000ff0000720c */ /* 0x040fe40003f05270 */
[----:B------:R-:W-:-:S04]  /*1190*/  LEA R8, P1, R0, R9, 0x2 ;  /* 0x0000000900087211 */ /* 0x000fc800078210ff */
[----:B------:R-:W-:Y:S02]  /*11a0*/  LEA.HI.X R9, R0, R6, R5, 0x2, P1 ;  /* 0x0000000600097211 */ /* 0x000fe400008f1405 */
[----:B------:R-:W-:-:S03]  /*11b0*/  MOV R12, RZ ;  /* 0x000000ff000c7202 */ /* 0x000fc60000000f00 */
[----:B------:R-:W2:Y:S04]  /*11c0*/  LDG.E R16, desc[UR6][R8.64] ;  /* 0x0000000608107981 */ /* 0x000ea8000c1e1900 */
[----:B------:R-:W3:Y:S02]  /*11d0*/  @P0 LDG.E R4, desc[UR6][R8.64+-0x4] ;  /* 0xfffffc0608040981 */ /* 0x000ee4000c1e1900 */
[----:B---3--:R-:W-:-:S05]  /*11e0*/  @P0 IADD3 R12, R4, 0x1, RZ ;  /* 0x00000001040c0810 */ /* 0x008fca0007ffe0ff */
[----:B------:R-:W-:Y:S01]  /*11f0*/  IMAD.WIDE R6, R12, 0x4, R150 ;  /* 0x000000040c067825 */ /* 0x000fe200078e0296 */
[----:B------:R0:W-:Y:S04]  /*1200*/  STL [R1], R12 ;  /* 0x0000000c01007387 */ /* 0x0001e80000100800 */
[----:B------:R-:W3:Y:S04]  /*1210*/  LDG.E R4, desc[UR6][R6.64] ;  /* 0x0000000606047981 */ /* 0x000ee8000c1e1900 */
[----:B------:R-:W3:Y:S01]  /*1220*/  LDG.E R11, desc[UR6][R6.64+0x4] ;  /* 0x00000406060b7981 */ /* 0x000ee2000c1e1900 */
[----:B--2---:R-:W-:Y:S01]  /*1230*/  IMAD.IADD R16, R16, 0x1, -R12 ;  /* 0x0000000110107824 */ /* 0x004fe200078e0a0c */
[----:B---3--:R-:W-:-:S04]  /*1240*/  IADD3 R4, -R4, R11, RZ ;  /* 0x0000000b04047210 */ /* 0x008fc80007ffe1ff */
[----:B------:R-:W-:Y:S02]  /*1250*/  ISETP.GT.AND P0, PT, R19, R4, PT ;  /* 0x000000041300720c */ /* 0x000fe40003f04270 */
[----:B------:R-:W-:Y:S02]  /*1260*/  IADD3 R4, -R4, R19, RZ ;  /* 0x0000001304047210 */ /* 0x000fe40007ffe1ff */
[----:B------:R-:W-:-:S04]  /*1270*/  ISETP.GT.AND P0, PT, R16, RZ, P0 ;  /* 0x000000ff1000720c */ /* 0x000fc80000704270 */
[----:B------:R-:W-:Y:S02]  /*1280*/  SEL R4, R4, RZ, P0 ;  /* 0x000000ff04047207 */ /* 0x000fe40000000000 */
[----:B------:R-:W-:-:S03]  /*1290*/  IADD3 R16, R16, 0x1, RZ ;  /* 0x0000000110107810 */ /* 0x000fc60007ffe0ff */
[----:B0----5:R-:W-:-:S07]  /*12a0*/  IMAD R17, R32, R19, R4 ;  /* 0x0000001320117224 */ /* 0x021fce00078e0204 */
.L_x_216:
[----:B------:R-:W-:-:S13]  /*12b0*/  ISETP.GE.AND P0, PT, R16, 0x1, PT ;  /* 0x000000011000780c */ /* 0x000fda0003f06270 */
[----:B------:R-:W-:Y:S05]  /*12c0*/  @!P0 EXIT ;  /* 0x000000000000894d */ /* 0x000fea0003800000 */
[----:B------:R-:W0:Y:S01]  /*12d0*/  S2R R149, SR_TID.X ;  /* 0x0000000000957919 */ /* 0x000e220000002100 */
[----:B------:R-:W1:Y:S01]  /*12e0*/  S2UR UR5, SR_CgaCtaId ;  /* 0x00000000000579c3 */ /* 0x000e620000008800 */
[C---:B------:R-:W-:Y:S01]  /*12f0*/  LEA R82, P0, R0.reuse, R83, 0x2 ;  /* 0x0000005300527211 */ /* 0x040fe200078010ff */
[----:B------:R-:W-:Y:S01]  /*1300*/  ULDC.64 UR8, c[0x0][0x2e0] ;  /* 0x0000b80000087ab9 */ /* 0x000fe20000000a00 */
[----:B------:R-:W2:Y:S01]  /*1310*/  S2R R14, SR_LANEID ;  /* 0x00000000000e7919 */ /* 0x000ea20000000000 */
[----:B------:R-:W-:Y:S01]  /*1320*/  MOV R4, R29 ;  /* 0x0000001d00047202 */ /* 0x000fe20000000f00 */
[----:B------:R-:W-:Y:S01]  /*1330*/  IMAD R3, R3, UR8, RZ ;  /* 0x0000000803037c24 */ /* 0x000fe2000f8e02ff */
[----:B------:R-:W-:Y:S01]  /*1340*/  LEA.HI.X R83, R0, R10, R5, 0x2, P0 ;  /* 0x0000000a00537211 */ /* 0x000fe200000f1405 */
[----:B------:R-:W-:Y:S01]  /*1350*/  UMOV UR4, 0x400 ;  /* 0x0000040000047882 */ /* 0x000fe20000000000 */
[----:B------:R-:W-:Y:S01]  /*1360*/  MOV R5, R28 ;  /* 0x0000001c00057202 */ /* 0x000fe20000000f00 */
[C---:B------:R-:W-:Y:S01]  /*1370*/  IMAD R3, R2.reuse, UR9, R3 ;  /* 0x0000000902037c24 */ /* 0x040fe2000f8e0203 */
[----:B------:R-:W-:Y:S01]  /*1380*/  HFMA2.MMA R13, -RZ, RZ, 0, 0 ;  /* 0x00000000ff0d7435 */ /* 0x000fe200000001ff */
[----:B-----5:R-:W-:Y:S01]  /*1390*/  LOP3.LUT R15, R15, 0xff, RZ, 0xc0, !PT ;  /* 0x000000ff0f0f7812 */ /* 0x020fe200078ec0ff */
[----:B------:R-:W-:Y:S01]  /*13a0*/  IMAD.WIDE.U32 R84, R2, UR8, R4 ;  /* 0x0000000802547c25 */ /* 0x000fe2000f8e0004 */
[----:B------:R-:W-:-:S03]  /*13b0*/  MOV R11, RZ ;  /* 0x000000ff000b7202 */ /* 0x000fc60000000f00 */
[----:B------:R-:W-:Y:S01]  /*13c0*/  IMAD.IADD R8, R85, 0x1, R3 ;  /* 0x0000000155087824 */ /* 0x000fe200078e0203 */
[----:B-1----:R-:W-:Y:S01]  /*13d0*/  ULEA UR4, UR5, UR4, 0x18 ;  /* 0x0000000405047291 */ /* 0x002fe2000f8ec03f */
[----:B0-----:R-:W-:Y:S01]  /*13e0*/  IMAD.SHL.U32 R0, R149, 0x4, RZ ;  /* 0x0000000495007824 */ /* 0x001fe200078e00ff */
[----:B------:R-:W-:-:S04]  /*13f0*/  SHF.R.U32.HI R9, RZ, 0x5, R149 ;  /* 0x00000005ff097819 */ /* 0x000fc80000011695 */
[----:B------:R-:W-:Y:S02]  /*1400*/  LOP3.LUT R0, R0, 0xffffff80, RZ, 0xc0, !PT ;  /* 0xffffff8000007812 */ /* 0x000fe400078ec0ff */
[----:B------:R-:W-:Y:S02]  /*1410*/  SHF.L.U32 R10, R9, 0x7, RZ ;  /* 0x00000007090a7819 */ /* 0x000fe400000006ff */
[----:B------:R-:W-:Y:S02]  /*1420*/  LOP3.LUT R12, R0, 0x1f, R149, 0xf8, !PT ;  /* 0x0000001f000c7812 */ /* 0x000fe400078ef895 */
[----:B------:R-:W-:Y:S02]  /*1430*/  SHF.L.U32 R149, R149, 0x4, RZ ;  /* 0x0000000495957819 */ /* 0x000fe400000006ff */
[----:B------:R-:W-:Y:S02]  /*1440*/  LEA R9, R9, UR4, 0x3 ;  /* 0x0000000409097c11 */ /* 0x000fe4000f8e18ff */
[C---:B------:R-:W-:Y:S01]  /*1450*/  IADD3 R164, R149.reuse, 0x2, RZ ;  /* 0x0000000295a47810 */ /* 0x040fe20007ffe0ff */
[C---:B------:R-:W-:Y:S01]  /*1460*/  VIADD R165, R149.reuse, 0x1 ;  /* 0x0000000195a57836 */ /* 0x040fe20000000000 */
[C---:B------:R-:W-:Y:S01]  /*1470*/  IADD3 R163, R149.reuse, 0x3, RZ ;  /* 0x0000000395a37810 */ /* 0x040fe20007ffe0ff */
[C---:B------:R-:W-:Y:S01]  /*1480*/  VIADD R160, R149.reuse, 0x6 ;  /* 0x0000000695a07836 */ /* 0x040fe20000000000 */
[C---:B------:R-:W-:Y:S01]  /*1490*/  IADD3 R162, R149.reuse, 0x4, RZ ;  /* 0x0000000495a27810 */ /* 0x040fe20007ffe0ff */
[C---:B------:R-:W-:Y:S01]  /*14a0*/  VIADD R155, R149.reuse, 0xb ;  /* 0x0000000b959b7836 */ /* 0x040fe20000000000 */
[----:B------:R-:W-:-:S02]  /*14b0*/  IADD3 R161, R149, 0x5, RZ ;  /* 0x0000000595a17810 */ /* 0x000fc40007ffe0ff */
[C---:B------:R-:W-:Y:S02]  /*14c0*/  IADD3 R159, R149.reuse, 0x7, RZ ;  /* 0x00000007959f7810 */ /* 0x040fe40007ffe0ff */
[C---:B------:R-:W-:Y:S02]  /*14d0*/  IADD3 R158, R149.reuse, 0x8, RZ ;  /* 0x00000008959e7810 */ /* 0x040fe40007ffe0ff */
[C---:B------:R-:W-:Y:S02]  /*14e0*/  IADD3 R157, R149.reuse, 0x9, RZ ;  /* 0x00000009959d7810 */ /* 0x040fe40007ffe0ff */
[C---:B------:R-:W-:Y:S02]  /*14f0*/  IADD3 R156, R149.reuse, 0xa, RZ ;  /* 0x0000000a959c7810 */ /* 0x040fe40007ffe0ff */
[C---:B------:R-:W-:Y:S02]  /*1500*/  IADD3 R154, R149.reuse, 0xc, RZ ;  /* 0x0000000c959a7810 */ /* 0x040fe40007ffe0ff */
[----:B------:R-:W-:-:S02]  /*1510*/  IADD3 R153, R149, 0xd, RZ ;  /* 0x0000000d95997810 */ /* 0x000fc40007ffe0ff */
[C---:B------:R-:W-:Y:S02]  /*1520*/  IADD3 R152, R149.reuse, 0xe, RZ ;  /* 0x0000000e95987810 */ /* 0x040fe40007ffe0ff */
[----:B--2---:R-:W-:-:S07]  /*1530*/  IADD3 R149, R149, 0xf, RZ ;  /* 0x0000000f95957810 */ /* 0x004fce0007ffe0ff */
.L_x_260:
[----:B-1----:R-:W2:Y:S04]  /*1540*/  LDL R3, [R1+0x4] ;  /* 0x0000040001037983 */ /* 0x002ea80000100800 */
[----:B------:R-:W3:Y:S04]  /*1550*/  LDL R2, [R1+0x8] ;  /* 0x0000080001027983 */ /* 0x000ee80000100800 */
[----:B------:R-:W4:Y:S01]  /*1560*/  LDL R0, [R1] ;  /* 0x0000000001007983 */ /* 0x000f220000100800 */
[----:B--2---:R-:W-:-:S04]  /*1570*/  ISETP.NE.U32.AND P0, PT, R3, RZ, PT ;  /* 0x000000ff0300720c */ /* 0x004fc80003f05070 */
[----:B---3--:R-:W-:-:S13]  /*1580*/  ISETP.NE.AND.EX P0, PT, R2, RZ, PT, P0 ;  /* 0x000000ff0200720c */ /* 0x008fda0003f05300 */
[----:B----4-:R-:W-:Y:S01]  /*1590*/  @P0 IADD3 R3, R13, R0, RZ ;  /* 0x000000000d030210 */ /* 0x010fe20007ffe0ff */
[----:B------:R-:W0:Y:S04]  /*15a0*/  @!P0 LDC R5, c[0x0][0x218] ;  /* 0x00008600ff058b82 */ /* 0x000e280000000800 */
[----:B------:R-:W-:-:S05]  /*15b0*/  @P0 IMAD.WIDE R2, R3, 0x4, R150 ;  /* 0x0000000403020825 */ /* 0x000fca00078e0296 */
[----:B------:R-:W2:Y:S04]  /*15c0*/  @P0 LDG.E R7, desc[UR6][R2.64] ;  /* 0x0000000602070981 */ /* 0x000ea8000c1e1900 */
[----:B------:R-:W2:Y:S01]  /*15d0*/  @P0 LDG.E R0, desc[UR6][R2.64+0x4] ;  /* 0x0000040602000981 */ /* 0x000ea2000c1e1900 */
[----:B------:R-:W-:Y:S02]  /*15e0*/  @!P0 IADD3 R4, -R11, RZ, RZ ;  /* 0x000000ff0b048210 */ /* 0x000fe40007ffe1ff */
[----:B--2---:R-:W-:Y:S02]  /*15f0*/  @P0 IADD3 R7, -R7, R0, RZ ;  /* 0x0000000007070210 */ /* 0x004fe40007ffe1ff */
[----:B0-----:R-:W-:-:S04]  /*1600*/  @!P0 VIADDMNMX R7, R4, R5, R19, PT ;  /* 0x0000000504078246 */ /* 0x001fc80003800113 */
[----:B------:R-:W-:-:S13]  /*1610*/  ISETP.GE.AND P0, PT, R7, 0x1, PT ;  /* 0x000000010700780c */ /* 0x000fda0003f06270 */
[----:B------:R-:W-:Y:S05]  /*1620*/  @!P0 EXIT ;  /* 0x000000000000894d */ /* 0x000fea0003800000 */
[----:B------:R-:W-:Y:S01]  /*1630*/  BAR.SYNC.DEFER_BLOCKING 0x0 ;  /* 0x0000000000007b1d */ /* 0x000fe20000010000 */
[----:B------:R-:W-:Y:S02]  /*1640*/  SHF.L.U32 R65, R12, 0x4, RZ ;  /* 0x000000040c417819 */ /* 0x000fe400000006ff */
[----:B------:R-:W-:Y:S02]  /*1650*/  SHF.R.S32.HI R6, RZ, 0x1f, R12 ;  /* 0x0000001fff067819 */ /* 0x000fe4000001140c */
[----:B------:R-:W-:Y:S01]  /*1660*/  IADD3 R2, P0, R116, R65, RZ ;  /* 0x0000004174027210 */ /* 0x000fe20007f1e0ff */
[----:B------:R-:W-:Y:S01]  /*1670*/  ULDC.U8 UR5, c[0x0][0x238] ;  /* 0x00008e0000057ab9 */ /* 0x000fe20000000000 */
[----:B------:R-:W-:-:S05]  /*1680*/  SHF.L.U64.HI R0, R12, 0x4, R6 ;  /* 0x000000040c007819 */ /* 0x000fca0000010206 */
[----:B------:R-:W-:-:S05]  /*1690*/  IMAD.X R3, R115, 0x1, R0, P0 ;  /* 0x0000000173037824 */ /* 0x000fca00000e0600 */
[----:B------:R-:W2:Y:S04]  /*16a0*/  LDG.E.128 R32, desc[UR6][R2.64] ;  /* 0x0000000602207981 */ /* 0x000ea8000c1e1d00 */
[----:B------:R-:W3:Y:S04]  /*16b0*/  LDG.E.128 R36, desc[UR6][R2.64+0x200] ;  /* 0x0002000602247981 */ /* 0x000ee8000c1e1d00 */
[----:B------:R-:W4:Y:S04]  /*16c0*/  LDG.E.128 R40, desc[UR6][R2.64+0x400] ;  /* 0x0004000602287981 */ /* 0x000f28000c1e1d00 */
[----:B------:R-:W5:Y:S01]  /*16d0*/  LDG.E.128 R44, desc[UR6][R2.64+0x600] ;  /* 0x00060006022c7981 */ /* 0x000f62000c1e1d00 */
[----:B------:R-:W-:-:S02]  /*16e0*/  IADD3 R49, R10, R14, RZ ;  /* 0x0000000e0a317210 */ /* 0x000fc40007ffe0ff */
[----:B------:R-:W-:Y:S02]  /*16f0*/  IADD3 R64, P0, R148, R65, RZ ;  /* 0x0000004194407210 */ /* 0x000fe40007f1e0ff */
[----:B------:R-:W-:Y:S01]  /*1700*/  LEA R5, R49, UR4, 0x4 ;  /* 0x0000000431057c11 */ /* 0x000fe2000f8e20ff */
[----:B------:R-:W-:Y:S01]  /*1710*/  IMAD R49, R14, 0x3, R49 ;  /* 0x000000030e317824 */ /* 0x000fe200078e0231 */
[----:B------:R-:W-:-:S04]  /*1720*/  IADD3.X R65, R118, R0, RZ, P0, !PT ;  /* 0x0000000076417210 */ /* 0x000fc800007fe4ff */
[----:B------:R-:W-:Y:S01]  /*1730*/  LEA R66, R49, UR4, 0x4 ;  /* 0x0000000431427c11 */ /* 0x000fe2000f8e20ff */
[----:B--2---:R0:W-:Y:S04]  /*1740*/  STS.128 [R5], R32 ;  /* 0x0000002005007388 */ /* 0x0041e80000000c00 */
[----:B---3--:R1:W-:Y:S04]  /*1750*/  STS.128 [R5+0x200], R36 ;  /* 0x0002002405007388 */ /* 0x0083e80000000c00 */
[----:B----4-:R2:W-:Y:S04]  /*1760*/  STS.128 [R5+0x400], R40 ;  /* 0x0004002805007388 */ /* 0x0105e80000000c00 */
[----:B-----5:R3:W-:Y:S01]  /*1770*/  STS.128 [R5+0x600], R44 ;  /* 0x0006002c05007388 */ /* 0x0207e20000000c00 */
[----:B------:R-:W-:-:S03]  /*1780*/  NOP ;  /* 0x0000000000007918 */ /* 0x000fc60000000000 */
[----:B------:R-:W-:Y:S04]  /*1790*/  LDS.128 R48, [R66+0x10] ;  /* 0x0000100042307984 */ /* 0x000fe80000000c00 */
[----:B------:R-:W-:Y:S04]  /*17a0*/  LDS.128 R52, [R66+0x20] ;  /* 0x0000200042347984 */ /* 0x000fe80000000c00 */
[----:B------:R-:W-:Y:S04]  /*17b0*/  LDS.128 R56, [R66+0x30] ;  /* 0x0000300042387984 */ /* 0x000fe80000000c00 */
[----:B------:R-:W-:Y:S01]  /*17c0*/  LDS.128 R60, [R66] ;  /* 0x00000000423c7984 */ /* 0x000fe20000000c00 */
[----:B------:R-:W-:Y:S06]  /*17d0*/  BAR.SYNC.DEFER_BLOCKING 0x0 ;  /* 0x0000000000007b1d */ /* 0x000fec0000010000 */
[----:B0-----:R-:W4:Y:S04]  /*17e0*/  LDG.E.128 R32, desc[UR6][R64.64] ;  /* 0x0000000640207981 */ /* 0x001f28000c1e1d00 */
[----:B-1----:R-:W5:Y:S04]  /*17f0*/  LDG.E.128 R36, desc[UR6][R64.64+0x200] ;  /* 0x0002000640247981 */ /* 0x002f68000c1e1d00 */
[----:B--2---:R-:W2:Y:S04]  /*1800*/  LDG.E.128 R40, desc[UR6][R64.64+0x400] ;  /* 0x0004000640287981 */ /* 0x004ea8000c1e1d00 */
[----:B---3--:R-:W3:Y:S01]  /*1810*/  LDG.E.128 R44, desc[UR6][R64.64+0x600] ;  /* 0x00060006402c7981 */ /* 0x008ee2000c1e1d00 */
[----:B------:R-:W-:Y:S03]  /*1820*/  BSSY B0, `(.L_x_217) ;  /* 0x000003b000007945 */ /* 0x000fe60003800000 */
[----:B----4-:R-:W-:Y:S04]  /*1830*/  STS.128 [R5], R32 ;  /* 0x0000002005007388 */ /* 0x010fe80000000c00 */
[----:B-----5:R-:W-:Y:S04]  /*1840*/  STS.128 [R5+0x200], R36 ;  /* 0x0002002405007388 */ /* 0x020fe80000000c00 */
[----:B--2---:R-:W-:Y:S04]  /*1850*/  STS.128 [R5+0x400], R40 ;  /* 0x0004002805007388 */ /* 0x004fe80000000c00 */
[----:B---3--:R-:W-:Y:S01]  /*1860*/  STS.128 [R5+0x600], R44 ;  /* 0x0006002c05007388 */ /* 0x008fe20000000c00 */
[----:B------:R-:W-:-:S03]  /*1870*/  NOP ;  /* 0x0000000000007918 */ /* 0x000fc60000000000 */
[----:B------:R-:W0:Y:S04]  /*1880*/  LDS.128 R44, [R66] ;  /* 0x00000000422c7984 */ /* 0x000e280000000c00 */
[----:B------:R-:W1:Y:S04]  /*1890*/  LDS.128 R40, [R66+0x10] ;  /* 0x0000100042287984 */ /* 0x000e680000000c00 */
[----:B------:R2:W3:Y:S04]  /*18a0*/  LDS.128 R36, [R66+0x20] ;  /* 0x0000200042247984 */ /* 0x0004e80000000c00 */
[----:B------:R2:W4:Y:S01]  /*18b0*/  LDS.128 R32, [R66+0x30] ;  /* 0x0000300042207984 */ /* 0x0005220000000c00 */
[--C-:B0-----:R-:W-:Y:S01]  /*18c0*/  FADD.FTZ R4, R44, R24.reuse ;  /* 0x000000182c047221 */ /* 0x101fe20000010000 */
[--C-:B------:R-:W-:Y:S01]  /*18d0*/  FADD.FTZ R3, R45, R24.reuse ;  /* 0x000000182d037221 */ /* 0x100fe20000010000 */
[----:B------:R-:W0:Y:S01]  /*18e0*/  LDC R44, c[0x0][0x21c] ;  /* 0x00008700ff2c7b82 */ /* 0x000e220000000800 */
[--C-:B------:R-:W-:Y:S01]  /*18f0*/  FADD.FTZ R2, R46, R24.reuse ;  /* 0x000000182e027221 */ /* 0x100fe20000010000 */
[--C-:B------:R-:W-:Y:S01]  /*1900*/  FADD.FTZ R0, R47, R24.reuse ;  /* 0x000000182f007221 */ /* 0x100fe20000010000 */
[----:B------:R-:W-:Y:S01]  /*1910*/  FSETP.GTU.FTZ.AND P5, PT, R4, 20, PT ;  /* 0x41a000000400780b */ /* 0x000fe20003fbc000 */
[--C-:B-1----:R-:W-:Y:S01]  /*1920*/  FADD.FTZ R86, R40, R24.reuse ;  /* 0x0000001828567221 */ /* 0x102fe20000010000 */
[--C-:B------:R-:W-:Y:S01]  /*1930*/  FADD.FTZ R87, R41, R24.reuse ;  /* 0x0000001829577221 */ /* 0x100fe20000010000 */
[--C-:B------:R-:W-:Y:S01]  /*1940*/  FADD.FTZ R88, R42, R24.reuse ;  /* 0x000000182a587221 */ /* 0x100fe20000010000 */
[----:B------:R-:W-:Y:S01]  /*1950*/  ISETP.EQ.OR P5, PT, RZ, UR5, P5 ;  /* 0x00000005ff007c0c */ /* 0x000fe2000afa2670 */
[----:B------:R-:W-:Y:S01]  /*1960*/  FADD.FTZ R89, R43, R24 ;  /* 0x000000182b597221 */ /* 0x000fe20000010000 */
[----:B------:R-:W-:-:S02]  /*1970*/  FSETP.GTU.FTZ.AND P4, PT, R3, 20, PT ;  /* 0x41a000000300780b */ /* 0x000fc40003f9c000 */
[----:B------:R-:W-:Y:S02]  /*1980*/  FSETP.GTU.FTZ.AND P3, PT, R2, 20, PT ;  /* 0x41a000000200780b */ /* 0x000fe40003f7c000 */
[----:B------:R-:W-:Y:S02]  /*1990*/  FSETP.GTU.FTZ.AND P2, PT, R0, 20, PT ;  /* 0x41a000000000780b */ /* 0x000fe40003f5c000 */
[----:B------:R-:W-:Y:S02]  /*19a0*/  FSETP.GTU.FTZ.AND P1, PT, R86, 20, PT ;  /* 0x41a000005600780b */ /* 0x000fe40003f3c000 */
[----:B------:R-:W-:Y:S02]  /*19b0*/  FSETP.GTU.FTZ.AND P0, PT, R87, 20, PT ;  /* 0x41a000005700780b */ /* 0x000fe40003f1c000 */
[----:B------:R-:W-:Y:S01]  /*19c0*/  FSETP.GTU.FTZ.AND P6, PT, R88, 20, PT ;  /* 0x41a000005800780b */ /* 0x000fe20003fdc000 */
[----:B--234-:R-:W-:-:S12]  /*19d0*/  @P5 BRA `(.L_x_218) ;  /* 0x00000000007c5947 */ /* 0x01cfd80003800000 */
[----:B------:R-:W-:Y:S01]  /*19e0*/  FMUL.FTZ R4, R4, 1.4426950216293334961 ;  /* 0x3fb8aa3b04047820 */ /* 0x000fe20000410000 */
[----:B------:R-:W-:Y:S01]  /*19f0*/  HFMA2.MMA R43, -RZ, RZ, 1.625, 0 ;  /* 0x3e800000ff2b7435 */ /* 0x000fe200000001ff */
        /* <DEDUP_REMOVED lines=29> */
.L_x_218:
[----:B------:R-:W-:Y:S05]  /*1bd0*/  BSYNC B0 ;  /* 0x0000000000007941 */ /* 0x000fea0003800000 */
.L_x_217:
[----:B------:R-:W-:Y:S01]  /*1be0*/  ISETP.EQ.OR P4, PT, RZ, UR5, P4 ;  /* 0x00000005ff007c0c */ /* 0x000fe2000a782670 */
[----:B------:R-:W-:Y:S01]  /*1bf0*/  BSSY B0, `(.L_x_219) ;  /* 0x0000024000007945 */ /* 0x000fe20003800000 */
[----:B------:R-:W-:Y:S01]  /*1c00*/  FSETP.GTU.FTZ.AND P5, PT, R89, 20, PT ;  /* 0x41a000005900780b */ /* 0x000fe20003fbc000 */
[----:B------:R-:W-:Y:S01]  /*1c10*/  FADD.FTZ R90, R36, R24 ;  /* 0x00000018245a7221 */ /* 0x000fe20000010000 */
[----:B------:R-:W-:-:S09]  /*1c20*/  ISETP.EQ.OR P3, PT, RZ, UR5, P3 ;  /* 0x00000005ff007c0c */ /* 0x000fd20009f62670 */
[----:B------:R-:W-:Y:S05]  /*1c30*/  @P4 BRA `(.L_x_220) ;  /* 0x00000000007c4947 */ /* 0x000fea0003800000 */
        /* <DEDUP_REMOVED lines=31> */
.L_x_220:
[----:B------:R-:W-:Y:S05]  /*1e30*/  BSYNC B0 ;  /* 0x0000000000007941 */ /* 0x000fea0003800000 */
.L_x_219:
[----:B------:R-:W-:Y:S01]  /*1e40*/  BSSY B0, `(.L_x_221) ;  /* 0x0000023000007945 */ /* 0x000fe20003800000 */
[----:B------:R-:W-:Y:S01]  /*1e50*/  FSETP.GTU.FTZ.AND P4, PT, R90, 20, PT ;  /* 0x41a000005a00780b */ /* 0x000fe20003f9c000 */
[----:B------:R-:W-:Y:S02]  /*1e60*/  FADD.FTZ R91, R37, R24 ;  /* 0x00000018255b7221 */ /* 0x000fe40000010000 */
[----:B------:R-:W-:Y:S10]  /*1e70*/  @P3 BRA `(.L_x_222) ;  /* 0x00000000007c3947 */ /* 0x000ff40003800000 */
        /* <DEDUP_REMOVED lines=31> */
.L_x_222:
[----:B------:R-:W-:Y:S05]  /*2070*/  BSYNC B0 ;  /* 0x0000000000007941 */ /* 0x000fea0003800000 */
.L_x_221:
        /* <DEDUP_REMOVED lines=37> */
.L_x_224:
[----:B------:R-:W-:Y:S05]  /*22d0*/  BSYNC B0 ;  /* 0x0000000000007941 */ /* 0x000fea0003800000 */
.L_x_223:
        /* <DEDUP_REMOVED lines=35> */
.L_x_226:
[----:B------:R-:W-:Y:S05]  /*2510*/  BSYNC B0 ;  /* 0x0000000000007941 */ /* 0x000fea0003800000 */
.L_x_225:
        /* <DEDUP_REMOVED lines=37> */
.L_x_228:
[----:B------:R-:W-:Y:S05]  /*2770*/  BSYNC B0 ;  /* 0x0000000000007941 */ /* 0x000fea0003800000 */
.L_x_227:
        /* <DEDUP_REMOVED lines=35> */
.L_x_230:
[----:B------:R-:W-:Y:S05]  /*29b0*/  BSYNC B0 ;  /* 0x0000000000007941 */ /* 0x000fea0003800000 */
.L_x_229:
        /* <DEDUP_REMOVED lines=37> */
.L_x_232:
[----:B------:R-:W-:Y:S05]  /*2c10*/  BSYNC B0 ;  /* 0x0000000000007941 */ /* 0x000fea0003800000 */
.L_x_231:
[----:B------:R-:W-:Y:S01]  /*2c20*/  MOV R114, R116 ;  /* 0x0000007400727202 */ /* 0x000fe20000000f00 */
[----:B------:R-:W-:Y:S01]  /*2c30*/  IMAD.MOV.U32 R33, RZ, RZ, R118 ;  /* 0x000000ffff217224 */ /* 0x000fe200078e0076 */
[----:B------:R-:W-:Y:S01]  /*2c40*/  MOV R32, R148 ;  /* 0x0000009400207202 */ /* 0x000fe20000000f00 */
[----:B------:R-:W-:Y:S01]  /*2c50*/  BSSY B0, `(.L_x_233) ;  /* 0x0000025000007945 */ /* 0x000fe20003800000 */
[----:B------:R-:W-:Y:S01]  /*2c60*/  FSETP.GTU.FTZ.AND P5, PT, R96, 20, PT ;  /* 0x41a000006000780b */ /* 0x000fe20003fbc000 */
[----:B------:R-:W-:Y:S01]  /*2c70*/  FADD.FTZ R97, R35, R24 ;  /* 0x0000001823617221 */ /* 0x000fe20000010000 */
[----:B------:R-:W-:-:S04]  /*2c80*/  IMAD.WIDE R114, R7, 0x4, R114 ;  /* 0x0000000407727825 */ /* 0x000fc800078e0272 */
[----:B------:R-:W-:Y:S01]  /*2c90*/  IMAD.WIDE R32, R7, 0x4, R32 ;  /* 0x0000000407207825 */ /* 0x000fe200078e0220 */
[----:B------:R-:W-:Y:S06]  /*2ca0*/  @P4 BRA `(.L_x_234) ;  /* 0x00000000007c4947 */ /* 0x000fec0003800000 */
        /* <DEDUP_REMOVED lines=31> */
.L_x_234:
[----:B------:R-:W-:Y:S05]  /*2ea0*/  BSYNC B0 ;  /* 0x0000000000007941 */ /* 0x000fea0003800000 */
.L_x_233:
[----:B------:R-:W-:Y:S01]  /*2eb0*/  ISETP.EQ.OR P3, PT, RZ, UR5, P3 ;  /* 0x00000005ff007c0c */ /* 0x000fe20009f62670 */
[----:B------:R-:W-:Y:S01]  /*2ec0*/  BSSY B0, `(.L_x_235) ;  /* 0x000002b000007945 */ /* 0x000fe20003800000 */
[----:B------:R-:W-:Y:S02]  /*2ed0*/  FSETP.GTU.FTZ.AND P4, PT, R97, 20, PT ;  /* 0x41a000006100780b */ /* 0x000fe40003f9c000 */
[----:B------:R-:W-:Y:S02]  /*2ee0*/  ISETP.EQ.OR P2, PT, RZ, UR5, P2 ;  /* 0x00000005ff007c0c */ /* 0x000fe40009742670 */
[----:B------:R-:W-:Y:S02]  /*2ef0*/  ISETP.EQ.OR P1, PT, RZ, UR5, P1 ;  /* 0x00000005ff007c0c */ /* 0x000fe40008f22670 */
[----:B------:R-:W-:Y:S02]  /*2f00*/  ISETP.EQ.OR P0, PT, RZ, UR5, P0 ;  /* 0x00000005ff007c0c */ /* 0x000fe40008702670 */
[----:B------:R-:W-:-:S02]  /*2f10*/  ISETP.EQ.OR P6, PT, RZ, UR5, P6 ;  /* 0x00000005ff007c0c */ /* 0x000fc4000b7c2670 */
[----:B------:R-:W-:Y:S02]  /*2f20*/  ISETP.EQ.OR P5, PT, RZ, UR5, P5 ;  /* 0x00000005ff007c0c */ /* 0x000fe4000afa2670 */
[----:B------:R-:W-:Y:S02]  /*2f30*/  ISETP.EQ.OR P4, PT, RZ, UR5, P4 ;  /* 0x00000005ff007c0c */ /* 0x000fe4000a782670 */
[----:B------:R-:W-:Y:S02]  /*2f40*/  MOV R116, R114 ;  /* 0x0000007200747202 */ /* 0x000fe40000000f00 */
[----:B------:R-:W-:Y:S02]  /*2f50*/  MOV R148, R32 ;  /* 0x0000002000947202 */ /* 0x000fe40000000f00 */
[----:B------:R-:W-:Y:S01]  /*2f60*/  MOV R118, R33 ;  /* 0x0000002100767202 */ /* 0x000fe20000000f00 */
[----:B------:R-:W-:Y:S06]  /*2f70*/  @P3 BRA `(.L_x_236) ;  /* 0x00000000007c3947 */ /* 0x000fec0003800000 */
[----:B------:R-:W-:Y:S01]  /*2f80*/  FMUL.FTZ R91, R91, 1.4426950216293334961 ;  /* 0x3fb8aa3b5b5b7820 */ /* 0x000fe20000410000 */
[----:B------:R-:W-:Y:S01]  /*2f90*/  IMAD.MOV.U32 R37, RZ, RZ, 0x3e800000 ;  /* 0x3e800000ff257424 */ /* 0x000fe200078e00ff */
[----:B------:R-:W-:Y:S02]  /*2fa0*/  HFMA2.MMA R36, -RZ, RZ, 1.3056640625, -1.8671875 ;  /* 0x3d39bf78ff247435 */ /* 0x000fe400000001ff */
        /* <DEDUP_REMOVED lines=28> */
.L_x_236:
[----:B------:R-:W-:Y:S05]  /*3170*/  BSYNC B0 ;  /* 0x0000000000007941 */ /* 0x000fea0003800000 */
.L_x_235:
[----:B------:R-:W-:Y:S04]  /*3180*/  BSSY B0, `(.L_x_237) ;  /* 0x0000021000007945 */ /* 0x000fe80003800000 */
[----:B------:R-:W-:Y:S05]  /*3190*/  @P2 BRA `(.L_x_238) ;  /* 0x00000000007c2947 */ /* 0x000fea0003800000 */
[----:B------:R-:W-:Y:S01]  /*31a0*/  FMUL.FTZ R92, R92, 1.4426950216293334961 ;  /* 0x3fb8aa3b5c5c7820 */ /* 0x000fe20000410000 */
[----:B------:R-:W-:Y:S01]  /*31b0*/  MOV R37, 0x3e800000 ;  /* 0x3e80000000257802 */ /* 0x000fe20000000f00 */
[----:B------:R-:W-:Y:S02]  /*31c0*/  HFMA2.MMA R36, -RZ, RZ, 1.3056640625, -1.8671875 ;  /* 0x3d39bf78ff247435 */ /* 0x000fe400000001ff */
        /* <DEDUP_REMOVED lines=23> */
[C---:B------:R-:W-:Y:S02]  /*3340*/  ISETP.GE.AND P2, PT, R35.reuse, -0x407fffff, PT ;  /* 0xbf8000012300780c */ /* 0x040fe40003f46270 */
[----:B------:R-:W-:-:S11]  /*3350*/  FSETP.NEU.FTZ.AND P3, PT, R35, RZ, PT ;  /* 0x000000ff2300720b */ /* 0x000fd60003f7d000 */
[----:B------:R-:W-:-:S05]  /*3360*/  @P2 MOV R32, 0x7f800000 ;  /* 0x7f80000000202802 */ /* 0x000fca0000000f00 */
[----:B------:R-:W-:-:S05]  /*3370*/  @P2 FFMA.FTZ R92, R35, R32, +INF ;  /* 0x7f800000235c2423 */ /* 0x000fca0000010020 */
[----:B------:R-:W-:-:S07]  /*3380*/  FSEL R92, R92, -RZ, P3 ;  /* 0x800000ff5c5c7208 */ /* 0x000fce0001800000 */
.L_x_238:
[----:B------:R-:W-:Y:S05]  /*3390*/  BSYNC B0 ;  /* 0x0000000000007941 */ /* 0x000fea0003800000 */
.L_x_237:
[----:B------:R-:W-:Y:S04]  /*33a0*/  BSSY B0, `(.L_x_239) ;  /* 0x0000021000007945 */ /* 0x000fe80003800000 */
[----:B------:R-:W-:Y:S05]  /*33b0*/  @P1 BRA `(.L_x_240) ;  /* 0x00000000007c1947 */ /* 0x000fea0003800000 */
[----:B------:R-:W-:Y:S01]  /*33c0*/  FMUL.FTZ R93, R93, 1.4426950216293334961 ;  /* 0x3fb8aa3b5d5d7820 */ /* 0x000fe20000410000 */
[----:B------:R-:W-:Y:S01]  /*33d0*/  MOV R37, 0x3e800000 ;  /* 0x3e80000000257802 */ /* 0x000fe20000000f00 */
[----:B------:R-:W-:Y:S02]  /*33e0*/  IMAD.MOV.U32 R36, RZ, RZ, 0x3d39bf78 ;  /* 0x3d39bf78ff247424 */ /* 0x000fe400078e00ff */
        /* <DEDUP_REMOVED lines=28> */
.L_x_240:
[----:B------:R-:W-:Y:S05]  /*35b0*/  BSYNC B0 ;  /* 0x0000000000007941 */ /* 0x000fea0003800000 */
.L_x_239:
[----:B------:R-:W-:Y:S04]  /*35c0*/  BSSY B0, `(.L_x_241) ;  /* 0x0000021000007945 */ /* 0x000fe80003800000 */
        /* <DEDUP_REMOVED lines=29> */
[----:B------:R-:W-:-:S04]  /*37a0*/  @P0 IMAD.MOV.U32 R32, RZ, RZ, 0x7f800000 ;  /* 0x7f800000ff200424 */ /* 0x000fc800078e00ff */
[----:B------:R-:W-:-:S05]  /*37b0*/  @P0 FFMA.FTZ R94, R35, R32, +INF ;  /* 0x7f800000235e0423 */ /* 0x000fca0000010020 */
[----:B------:R-:W-:-:S07]  /*37c0*/  FSEL R94, R94, -RZ, P1 ;  /* 0x800000ff5e5e7208 */ /* 0x000fce0000800000 */
.L_x_242:
[----:B------:R-:W-:Y:S05]  /*37d0*/  BSYNC B0 ;  /* 0x0000000000007941 */ /* 0x000fea0003800000 */
.L_x_241:
        /* <DEDUP_REMOVED lines=33> */
.L_x_244:
[----:B------:R-:W-:Y:S05]  /*39f0*/  BSYNC B0 ;  /* 0x0000000000007941 */ /* 0x000fea0003800000 */
.L_x_243:
[----:B------:R-:W-:Y:S04]  /*3a00*/  BSSY B0, `(.L_x_245) ;  /* 0x0000021000007945 */ /* 0x000fe80003800000 */
[----:B------:R-:W-:Y:S05]  /*3a10*/  @P5 BRA `(.L_x_246) ;  /* 0x00000000007c5947 */ /* 0x000fea0003800000 */
[----:B------:R-:W-:Y:S01]  /*3a20*/  FMUL.FTZ R96, R96, 1.4426950216293334961 ;  /* 0x3fb8aa3b60607820 */ /* 0x000fe20000410000 */
[----:B------:R-:W-:Y:S01]  /*3a30*/  HFMA2.MMA R37, -RZ, RZ, 1.625, 0 ;  /* 0x3e800000ff257435 */ /* 0x000fe200000001ff */
[----:B------:R-:W-:Y:S02]  /*3a40*/  MOV R36, 0x3d39bf78 ;  /* 0x3d39bf7800247802 */ /* 0x000fe40000000f00 */
        /* <DEDUP_REMOVED lines=28> */
.L_x_246:
[----:B------:R-:W-:Y:S05]  /*3c10*/  BSYNC B0 ;  /* 0x0000000000007941 */ /* 0x000fea0003800000 */
.L_x_245:
[----:B------:R-:W-:Y:S04]  /*3c20*/  BSSY B0, `(.L_x_247) ;  /* 0x0000021000007945 */ /* 0x000fe80003800000 */
[----:B------:R-:W-:Y:S05]  /*3c30*/  @P4 BRA `(.L_x_248) ;  /* 0x00000000007c4947 */ /* 0x000fea0003800000 */
        /* <DEDUP_REMOVED lines=31> */
.L_x_248:
[----:B------:R-:W-:Y:S05]  /*3e30*/  BSYNC B0 ;  /* 0x0000000000007941 */ /* 0x000fea0003800000 */
.L_x_247:
[----:B0-----:R-:W-:Y:S01]  /*3e40*/  ISETP.GE.AND P0, PT, R44, 0x1, PT ;  /* 0x000000012c00780c */ /* 0x001fe20003f06270 */
        /* <DEDUP_REMOVED lines=16> */
[----:B------:R-:W-:Y:S01]  /*3f50*/  FMUL.FTZ R47, R63, R25 ;  /* 0x000000193f2f7220 */ /* 0x000fe20000410000 */
[----:B------:R-:W-:Y:S06]  /*3f60*/  @!P0 BRA `(.L_x_249) ;  /* 0x0000001800a48947 */ /* 0x000fec0003800000 */
        /* <DEDUP_REMOVED lines=16> */
[----:B------:R-:W-:Y:S01]  /*4070*/  MOV R114, RZ ;  /* 0x000000ff00727202 */ /* 0x000fe20000000f00 */
[----:B------:R-:W-:Y:S01]  /*4080*/  ULDC UR18, c[0x0][0x21c] ;  /* 0x0000870000127ab9 */ /* 0x000fe20000000800 */
[----:B------:R-:W-:Y:S01]  /*4090*/  ULDC.64 UR14, c[0x0][0x2f0] ;  /* 0x0000bc00000e7ab9 */ /* 0x000fe20000000a00 */
[----:B------:R-:W-:Y:S01]  /*40a0*/  ULDC.64 UR16, c[0x0][0x2e0] ;  /* 0x0000b80000107ab9 */ /* 0x000fe20000000a00 */
[----:B------:R-:W-:Y:S01]  /*40b0*/  ULDC.64 UR10, c[0x0][0x260] ;  /* 0x00009800000a7ab9 */ /* 0x000fe20000000a00 */
[----:B------:R-:W-:Y:S01]  /*40c0*/  ULDC.64 UR8, c[0x0][0x248] ;  /* 0x0000920000087ab9 */ /* 0x000fe20000000a00 */
[----:B------:R-:W-:-:S05]  /*40d0*/  ULDC.64 UR12, c[0x0][0x280] ;  /* 0x0000a000000c7ab9 */ /* 0x000fca0000000a00 */
.L_x_259:
[----:B------:R-:W-:Y:S01]  /*40e0*/  SHF.R.S32.HI R117, RZ, 0x1f, R114 ;  /* 0x0000001fff757819 */ /* 0x000fe20000011472 */
[----:B------:R-:W-:Y:S01]  /*40f0*/  IMAD.WIDE.U32 R48, R114, UR10, RZ ;  /* 0x0000000a72307c25 */ /* 0x000fe2000f8e00ff */
[C---:B------:R-:W-:Y:S01]  /*4100*/  SHF.L.U32 R70, R12.reuse, 0x4, RZ ;  /* 0x000000040c467819 */ /* 0x040fe200000006ff */
[----:B0---4-:R-:W0:Y:S01]  /*4110*/  LDC.64 R64, c[0x0][0x300] ;  /* 0x0000c000ff407b82 */ /* 0x011e220000000a00 */
[----:B------:R-:W-:Y:S01]  /*4120*/  SHF.L.U64.HI R71, R12, 0x4, R6 ;  /* 0x000000040c477819 */ /* 0x000fe20000010206 */
[----:B------:R-:W-:Y:S01]  /*4130*/  IMAD R5, R117, UR10, RZ ;  /* 0x0000000a75057c24 */ /* 0x000fe2000f8e02ff */
[----:B------:R-:W-:-:S03]  /*4140*/  LEA R68, P0, R48, R23, 0x2 ;  /* 0x0000001730447211 */ /* 0x000fc600078010ff */
[----:B------:R-:W-:Y:S01]  /*4150*/  IMAD R5, R114, UR11, R5 ;  /* 0x0000000b72057c24 */ /* 0x000fe2000f8e0205 */
[----:B------:R-:W-:-:S03]  /*4160*/  IADD3 R68, P1, R68, R70, RZ ;  /* 0x0000004644447210 */ /* 0x000fc60007f3e0ff */
[----:B------:R-:W-:-:S05]  /*4170*/  IMAD.IADD R5, R49, 0x1, R5 ;  /* 0x0000000131057824 */ /* 0x000fca00078e0205 */
[----:B------:R-:W-:-:S04]  /*4180*/  LEA.HI.X R48, R48, R22, R5, 0x2, P0 ;  /* 0x0000001630307211 */ /* 0x000fc800000f1405 */
[----:B------:R-:W-:-:S05]  /*4190*/  IADD3.X R69, R48, R71, RZ, P1, !PT ;  /* 0x0000004730457210 */ /* 0x000fca0000ffe4ff */
[----:B------:R-:W2:Y:S04]  /*41a0*/  LDG.E.128 R48, desc[UR6][R68.64] ;  /* 0x0000000644307981 */ /* 0x000ea8000c1e1d00 */
[----:B------:R-:W3:Y:S04]  /*41b0*/  LDG.E.128 R52, desc[UR6][R68.64+0x200] ;  /* 0x0002000644347981 */ /* 0x000ee8000c1e1d00 */
[----:B------:R-:W4:Y:S04]  /*41c0*/  LDG.E.128 R56, desc[UR6][R68.64+0x400] ;  /* 0x0004000644387981 */ /* 0x000f28000c1e1d00 */
[----:B------:R1:W5:Y:S01]  /*41d0*/  LDG.E.128 R60, desc[UR6][R68.64+0x600] ;  /* 0x00060006443c7981 */ /* 0x000362000c1e1d00 */
[----:B------:R-:W-:Y:S01]  /*41e0*/  MOV R66, R80 ;  /* 0x0000005000427202 */ /* 0x000fe20000000f00 */
[----:B------:R-:W-:Y:S01]  /*41f0*/  IMAD R5, R117, UR8, RZ ;  /* 0x0000000875057c24 */ /* 0x000fe2000f8e02ff */
[----:B------:R-:W-:-:S03]  /*4200*/  MOV R67, R18 ;  /* 0x0000001200437202 */ /* 0x000fc60000000f00 */
[C---:B------:R-:W-:Y:S02]  /*4210*/  IMAD R5, R114.reuse, UR9, R5 ;  /* 0x0000000972057c24 */ /* 0x040fe4000f8e0205 */
[----:B------:R-:W-:-:S03]  /*4220*/  IMAD.WIDE.U32 R66, R114, UR8, R66 ;  /* 0x0000000872427c25 */ /* 0x000fc6000f8e0042 */
[----:B0-----:R-:W-:Y:S02]  /*4230*/  LEA R64, P0, R66, R64, 0x2 ;  /* 0x0000004042407211 */ /* 0x001fe400078010ff */
[----:B------:R-:W-:-:S04]  /*4240*/  IADD3 R5, R67, R5, RZ ;  /* 0x0000000543057210 */ /* 0x000fc80007ffe0ff */
[----:B------:R-:W-:-:S05]  /*4250*/  LEA.HI.X R65, R66, R65, R5, 0x2, P0 ;  /* 0x0000004142417211 */ /* 0x000fca00000f1405 */
[----:B------:R0:W5:Y:S01]  /*4260*/  LDG.E R128, desc[UR6][R64.64] ;  /* 0x0000000640807981 */ /* 0x000162000c1e1900 */
[----:B------:R-:W-:Y:S02]  /*4270*/  IMAD R5, R117, UR12, RZ ;  /* 0x0000000c75057c24 */ /* 0x000fe4000f8e02ff */
[----:B------:R-:W-:-:S04]  /*4280*/  IMAD.WIDE.U32 R66, R114, UR12, RZ ;  /* 0x0000000c72427c25 */ /* 0x000fc8000f8e00ff */
[----:B-1----:R-:W-:Y:S01]  /*4290*/  IMAD R69, R114, UR13, R5 ;  /* 0x0000000d72457c24 */ /* 0x002fe2000f8e0205 */
[----:B------:R-:W-:-:S04]  /*42a0*/  LEA R5, P0, R66, R21, 0x2 ;  /* 0x0000001542057211 */ /* 0x000fc800078010ff */
[----:B------:R-:W-:Y:S01]  /*42b0*/  IADD3 R67, R67, R69, RZ ;  /* 0x0000004543437210 */ /* 0x000fe20007ffe0ff */
[----:B------:R-:W-:Y:S01]  /*42c0*/  IMAD.IADD R69, R10, 0x1, R14 ;  /* 0x000000010a457824 */ /* 0x000fe200078e020e */
[----:B0-----:R-:W-:Y:S02]  /*42d0*/  IADD3 R64, P1, R5, R70, RZ ;  /* 0x0000004605407210 */ /* 0x001fe40007f3e0ff */
[----:B------:R-:W-:Y:S02]  /*42e0*/  LEA.HI.X R66, R66, R20, R67, 0x2, P0 ;  /* 0x0000001442427211 */ /* 0x000fe400000f1443 */
[----:B------:R-:W-:Y:S02]  /*42f0*/  LEA R5, R69, UR4, 0x4 ;  /* 0x0000000445057c11 */ /* 0x000fe4000f8e20ff */
[----:B------:R-:W-:Y:S01]  /*4300*/  IADD3.X R65, R66, R71, RZ, P1, !PT ;  /* 0x0000004742417210 */ /* 0x000fe20000ffe4ff */
[----:B------:R-:W-:-:S05]  /*4310*/  IMAD R126, R14, 0x3, R69 ;  /* 0x000000030e7e7824 */ /* 0x000fca00078e0245 */
[----:B------:R-:W-:Y:S01]  /*4320*/  LEA R126, R126, UR4, 0x4 ;  /* 0x000000047e7e7c11 */ /* 0x000fe2000f8e20ff */
[----:B--2---:R0:W-:Y:S04]  /*4330*/  STS.128 [R5], R48 ;  /* 0x0000003005007388 */ /* 0x0041e80000000c00 */
[----:B---3--:R1:W-:Y:S04]  /*4340*/  STS.128 [R5+0x200], R52 ;  /* 0x0002003405007388 */ /* 0x0083e80000000c00 */
[----:B----4-:R2:W-:Y:S04]  /*4350*/  STS.128 [R5+0x400], R56 ;  /* 0x0004003805007388 */ /* 0x0105e80000000c00 */
[----:B-----5:R3:W-:Y:S01]  /*4360*/  STS.128 [R5+0x600], R60 ;  /* 0x0006003c05007388 */ /* 0x0207e20000000c00 */
[----:B------:R-:W-:-:S03]  /*4370*/  NOP ;  /* 0x0000000000007918 */ /* 0x000fc60000000000 */
[----:B0-----:R-:W4:Y:S04]  /*4380*/  LDG.E.128 R48, desc[UR6][R64.64] ;  /* 0x0000000640307981 */ /* 0x001f28000c1e1d00 */
[----:B-1----:R-:W5:Y:S04]  /*4390*/  LDG.E.128 R52, desc[UR6][R64.64+0x200] ;  /* 0x0002000640347981 */ /* 0x002f68000c1e1d00 */
[----:B--2---:R-:W2:Y:S04]  /*43a0*/  LDG.E.128 R56, desc[UR6][R64.64+0x400] ;  /* 0x0004000640387981 */ /* 0x004ea8000c1e1d00 */
[----:B---3--:R0:W3:Y:S01]  /*43b0*/  LDG.E.128 R60, desc[UR6][R64.64+0x600] ;  /* 0x00060006403c7981 */ /* 0x0080e2000c1e1d00 */
[----:B------:R-:W-:-:S02]  /*43c0*/  ISETP.GE.U32.AND P3, PT, R165, R7, PT ;  /* 0x00000007a500720c */ /* 0x000fc40003f66070 */
[-C--:B------:R-:W-:Y:S01]  /*43d0*/  ISETP.GE.U32.AND P4, PT, R164, R7.reuse, PT ;  /* 0x00000007a400720c */ /* 0x080fe20003f86070 */
[----:B------:R-:W1:Y:S01]  /*43e0*/  LDS.128 R76, [R126+0x30] ;  /* 0x000030007e4c7984 */ /* 0x000e620000000c00 */
[----:B------:R-:W-:Y:S01]  /*43f0*/  FMUL.FTZ R128, R128, 1.4426950216293334961 ;  /* 0x3fb8aa3b80807820 */ /* 0x000fe20000410000 */
[----:B------:R-:W-:Y:S02]  /*4400*/  ISETP.GE.U32.AND P5, PT, R163, R7, PT ;  /* 0x00000007a300720c */ /* 0x000fe40003fa6070 */
[----:B------:R-:W1:Y:S01]  /*4410*/  LDS.128 R72, [R126+0x20] ;  /* 0x000020007e487984 */ /* 0x000e620000000c00 */
[C---:B------:R-:W-:Y:S01]  /*4420*/  FMUL.FTZ R120, R128.reuse, R3 ;  /* 0x0000000380787220 */ /* 0x040fe20000410000 */
[C---:B------:R-:W-:Y:S01]  /*4430*/  FMUL.FTZ R122, R128.reuse, R4 ;  /* 0x00000004807a7220 */ /* 0x040fe20000410000 */
[C---:B------:R-:W-:Y:S01]  /*4440*/  FMUL.FTZ R121, R128.reuse, R2 ;  /* 0x0000000280797220 */ /* 0x040fe20000410000 */
[----:B0-----:R-:W0:Y:S01]  /*4450*/  LDS.128 R64, [R126] ;  /* 0x000000007e407984 */ /* 0x001e220000000c00 */
[C---:B------:R-:W-:Y:S01]  /*4460*/  FMUL.FTZ R123, R128.reuse, R0 ;  /* 0x00000000807b7220 */ /* 0x040fe20000410000 */
[C---:B------:R-:W-:Y:S01]  /*4470*/  FMUL.FTZ R125, R128.reuse, R86 ;  /* 0x00000056807d7220 */ /* 0x040fe20000410000 */
[----:B------:R-:W1:Y:S01]  /*4480*/  MUFU.EX2 R120, R120 ;  /* 0x0000007800787308 */ /* 0x000e620000000800 */
[----:B------:R-:W0:Y:S01]  /*4490*/  S2R R119, SR_TID.X ;  /* 0x0000000000777919 */ /* 0x000e220000002100 */
[C---:B------:R-:W-:Y:S01]  /*44a0*/  FMUL.FTZ R127, R128.reuse, R87 ;  /* 0x00000057807f7220 */ /* 0x040fe20000410000 */
[C---:B------:R-:W-:Y:S01]  /*44b0*/  FMUL.FTZ R129, R128.reuse, R88 ;  /* 0x0000005880817220 */ /* 0x040fe20000410000 */
[C---:B------:R-:W-:Y:S01]  /*44c0*/  FMUL.FTZ R131, R128.reuse, R89 ;  /* 0x0000005980837220 */ /* 0x040fe20000410000 */
[----:B------:R-:W0:Y:S01]  /*44d0*/  LDS.128 R68, [R126+0x10] ;  /* 0x000010007e447984 */ /* 0x000e220000000c00 */
[C---:B------:R-:W-:Y:S01]  /*44e0*/  FMUL.FTZ R133, R128.reuse, R90 ;  /* 0x0000005a80857220 */ /* 0x040fe20000410000 */
[C---:B------:R-:W-:Y:S01]  /*44f0*/  FMUL.FTZ R135, R128.reuse, R91 ;  /* 0x0000005b80877220 */ /* 0x040fe20000410000 */
[----:B------:R-:W0:Y:S01]  /*4500*/  MUFU.EX2 R122, R122 ;  /* 0x0000007a007a7308 */ /* 0x000e220000000800 */
[C---:B------:R-:W-:Y:S01]  /*4510*/  FMUL.FTZ R137, R128.reuse, R92 ;  /* 0x0000005c80897220 */ /* 0x040fe20000410000 */
[C---:B------:R-:W-:Y:S01]  /*4520*/  FMUL.FTZ R138, R128.reuse, R93 ;  /* 0x0000005d808a7220 */ /* 0x040fe20000410000 */
[C---:B------:R-:W-:Y:S01]  /*4530*/  FMUL.FTZ R139, R128.reuse, R94 ;  /* 0x0000005e808b7220 */ /* 0x040fe20000410000 */
[C---:B------:R-:W-:Y:S01]  /*4540*/  FMUL.FTZ R140, R128.reuse, R95 ;  /* 0x0000005f808c7220 */ /* 0x040fe20000410000 */
[C---:B------:R-:W-:Y:S01]  /*4550*/  FMUL.FTZ R141, R128.reuse, R96 ;  /* 0x00000060808d7220 */ /* 0x040fe20000410000 */
[----:B------:R-:W-:Y:S01]  /*4560*/  FMUL.FTZ R142, R128, R97 ;  /* 0x00000061808e7220 */ /* 0x000fe20000410000 */
[-C--:B------:R-:W-:Y:S01]  /*4570*/  ISETP.GE.U32.AND P6, PT, R162, R7.reuse, PT ;  /* 0x00000007a200720c */ /* 0x080fe20003fc6070 */
[----:B------:R-:W0:Y:S01]  /*4580*/  MUFU.EX2 R121, R121 ;  /* 0x0000007900797308 */ /* 0x000e220000000800 */
[----:B------:R-:W-:-:S02]  /*4590*/  ISETP.GE.U32.AND P0, PT, R161, R7, PT ;  /* 0x00000007a100720c */ /* 0x000fc40003f06070 */
[----:B------:R-:W-:-:S05]  /*45a0*/  ISETP.GE.U32.AND P1, PT, R160, R7, PT ;  /* 0x00000007a000720c */ /* 0x000fca0003f26070 */
[----:B------:R-:W0:Y:S01]  /*45b0*/  MUFU.EX2 R123, R123 ;  /* 0x0000007b007b7308 */ /* 0x000e220000000800 */
[----:B-1----:R-:W-:Y:S01]  /*45c0*/  FMUL.FTZ R146, R110, R78 ;  /* 0x0000004e6e927220 */ /* 0x002fe20000410000 */
[----:B------:R-:W-:Y:S01]  /*45d0*/  FMUL.FTZ R147, R113, R79 ;  /* 0x0000004f71937220 */ /* 0x000fe20000410000 */
[----:B------:R-:W-:-:S05]  /*45e0*/  FSEL R79, R120, 1, !P3 ;  /* 0x3f800000784f7808 */ /* 0x000fca0005800000 */
[----:B------:R-:W1:Y:S01]  /*45f0*/  MUFU.EX2 R125, R125 ;  /* 0x0000007d007d7308 */ /* 0x000e620000000800 */
[----:B------:R-:W-:Y:S01]  /*4600*/  FMUL.FTZ R132, R107, R72 ;  /* 0x000000486b847220 */ /* 0x000fe20000410000 */
[----:B------:R-:W-:Y:S01]  /*4610*/  FMUL.FTZ R134, R108, R73 ;  /* 0x000000496c867220 */ /* 0x000fe20000410000 */
[----:B0-----:R-:W-:Y:S01]  /*4620*/  SHF.L.U32 R124, R119, 0x4, RZ ;  /* 0x00000004777c7819 */ /* 0x001fe200000006ff */
[----:B------:R-:W-:Y:S01]  /*4630*/  FMUL.FTZ R145, R112, R77 ;  /* 0x0000004d70917220 */ /* 0x000fe20000410000 */
[----:B------:R-:W-:Y:S01]  /*4640*/  FMUL.FTZ R65, R100, R65 ;  /* 0x0000004164417220 */ /* 0x000fe20000410000 */
[----:B------:R-:W-:Y:S01]  /*4650*/  FMUL.FTZ R64, R99, R64 ;  /* 0x0000004063407220 */ /* 0x000fe20000410000 */
[----:B------:R-:W-:Y:S01]  /*4660*/  ISETP.GE.U32.AND P2, PT, R124, R7, PT ;  /* 0x000000077c00720c */ /* 0x000fe20003f46070 */
[----:B------:R-:W0:Y:S01]  /*4670*/  MUFU.EX2 R127, R127 ;  /* 0x0000007f007f7308 */ /* 0x000e220000000800 */
[----:B------:R-:W-:Y:S01]  /*4680*/  FMUL.FTZ R66, R98, R66 ;  /* 0x0000004262427220 */ /* 0x000fe20000410000 */
[----:B------:R-:W-:Y:S01]  /*4690*/  FSEL R78, R65, RZ, !P3 ;  /* 0x000000ff414e7208 */ /* 0x000fe20005800000 */
[----:B------:R-:W-:Y:S01]  /*46a0*/  FMUL.FTZ R67, R101, R67 ;  /* 0x0000004365437220 */ /* 0x000fe20000410000 */
[----:B------:R-:W-:Y:S01]  /*46b0*/  ISETP.NE.AND P3, PT, R13, RZ, PT ;  /* 0x000000ff0d00720c */ /* 0x000fe20003f65270 */
[----:B------:R-:W-:Y:S01]  /*46c0*/  FMUL.FTZ R144, R111, R76 ;  /* 0x0000004c6f907220 */ /* 0x000fe20000410000 */
[----:B------:R-:W-:Y:S01]  /*46d0*/  FSEL R77, R122, 1, !P2 ;  /* 0x3f8000007a4d7808 */ /* 0x000fe20005000000 */
[----:B------:R-:W-:Y:S01]  /*46e0*/  FMUL.FTZ R68, R103, R68 ;  /* 0x0000004467447220 */ /* 0x000fe20000410000 */
[----:B------:R-:W0:Y:S01]  /*46f0*/  MUFU.EX2 R129, R129 ;  /* 0x0000008100817308 */ /* 0x000e220000000800 */
[----:B------:R-:W-:Y:S01]  /*4700*/  FMUL.FTZ R69, R104, R69 ;  /* 0x0000004568457220 */ /* 0x000fe20000410000 */
[----:B------:R-:W-:Y:S01]  /*4710*/  FMUL.FTZ R70, R102, R70 ;  /* 0x0000004666467220 */ /* 0x000fe20000410000 */
[----:B------:R-:W-:Y:S01]  /*4720*/  FMUL.FTZ R71, R105, R71 ;  /* 0x0000004769477220 */ /* 0x000fe20000410000 */
[----:B------:R-:W-:Y:S01]  /*4730*/  FSEL R76, R64, RZ, !P2 ;  /* 0x000000ff404c7208 */ /* 0x000fe20005000000 */
[----:B------:R-:W-:Y:S01]  /*4740*/  FMUL.FTZ R74, R106, R74 ;  /* 0x0000004a6a4a7220 */ /* 0x000fe20000410000 */
[----:B------:R-:W-:Y:S01]  /*4750*/  FSEL R120, R66, RZ, !P4 ;  /* 0x000000ff42787208 */ /* 0x000fe20006000000 */
[----:B------:R-:W-:Y:S01]  /*4760*/  FMUL.FTZ R75, R109, R75 ;  /* 0x0000004b6d4b7220 */ /* 0x000fe20000410000 */
[----:B------:R-:W0:Y:S01]  /*4770*/  MUFU.EX2 R131, R131 ;  /* 0x0000008300837308 */ /* 0x000e220000000800 */
[----:B------:R-:W-:-:S02]  /*4780*/  @P3 LEA R72, R114, UR4, 0x3 ;  /* 0x0000000472483c11 */ /* 0x000fc4000f8e18ff */
[----:B------:R-:W-:Y:S02]  /*4790*/  FSEL R121, R121, 1, !P4 ;  /* 0x3f80000079797808 */ /* 0x000fe40006000000 */
[----:B------:R-:W-:Y:S02]  /*47a0*/  FSEL R122, R67, RZ, !P5 ;  /* 0x000000ff437a7208 */ /* 0x000fe40006800000 */
[----:B------:R-:W-:Y:S01]  /*47b0*/  FSEL R123, R123, 1, !P5 ;  /* 0x3f8000007b7b7808 */ /* 0x000fe20006800000 */
[----:B------:R-:W0:Y:S01]  /*47c0*/  MUFU.EX2 R133, R133 ;  /* 0x0000008500857308 */ /* 0x000e220000000800 */
[-C--:B------:R-:W-:Y:S02]  /*47d0*/  ISETP.GE.U32.AND P2, PT, R159, R7.reuse, PT ;  /* 0x000000079f00720c */ /* 0x080fe40003f46070 */
[-C--:B------:R-:W-:Y:S02]  /*47e0*/  ISETP.GE.U32.AND P4, PT, R158, R7.reuse, PT ;  /* 0x000000079e00720c */ /* 0x080fe40003f86070 */
[----:B------:R-:W-:-:S02]  /*47f0*/  ISETP.GE.U32.AND P5, PT, R157, R7, PT ;  /* 0x000000079d00720c */ /* 0x000fc40003fa6070 */
[----:B------:R-:W-:Y:S01]  /*4800*/  FSEL R124, R68, RZ, !P6 ;  /* 0x000000ff447c7208 */ /* 0x000fe20007000000 */
[----:B------:R-:W0:Y:S01]  /*4810*/  MUFU.EX2 R135, R135 ;  /* 0x0000008700877308 */ /* 0x000e220000000800 */
[----:B-1----:R-:W-:Y:S02]  /*4820*/  FSEL R125, R125, 1, !P6 ;  /* 0x3f8000007d7d7808 */ /* 0x002fe40007000000 */
[----:B0-----:R-:W-:Y:S02]  /*4830*/  FSEL R127, R127, 1, !P0 ;  /* 0x3f8000007f7f7808 */ /* 0x001fe40004000000 */
[----:B------:R-:W-:Y:S02]  /*4840*/  FSEL R128, R70, RZ, !P1 ;  /* 0x000000ff46807208 */ /* 0x000fe40004800000 */
[----:B------:R-:W-:Y:S01]  /*4850*/  FSEL R129, R129, 1, !P1 ;  /* 0x3f80000081817808 */ /* 0x000fe20004800000 */
[----:B------:R-:W0:Y:S01]  /*4860*/  MUFU.EX2 R137, R137 ;  /* 0x0000008900897308 */ /* 0x000e220000000800 */
[----:B------:R-:W-:-:S02]  /*4870*/  FSEL R130, R71, RZ, !P2 ;  /* 0x000000ff47827208 */ /* 0x000fc40005000000 */
[----:B------:R-:W-:Y:S02]  /*4880*/  FSEL R131, R131, 1, !P2 ;  /* 0x3f80000083837808 */ /* 0x000fe40005000000 */
[----:B------:R-:W-:Y:S02]  /*4890*/  FSEL R132, R132, RZ, !P4 ;  /* 0x000000ff84847208 */ /* 0x000fe40006000000 */
[----:B------:R-:W-:Y:S01]  /*48a0*/  FSEL R133, R133, 1, !P4 ;  /* 0x3f80000085857808 */ /* 0x000fe20006000000 */
[----:B------:R-:W-:Y:S01]  /*48b0*/  MUFU.EX2 R138, R138 ;  /* 0x0000008a008a7308 */ /* 0x000fe20000000800 */
[----:B------:R-:W-:Y:S02]  /*48c0*/  FSEL R134, R134, RZ, !P5 ;  /* 0x000000ff86867208 */ /* 0x000fe40006800000 */
[----:B------:R-:W-:Y:S02]  /*48d0*/  FSEL R135, R135, 1, !P5 ;  /* 0x3f80000087877808 */ /* 0x000fe40006800000 */
[----:B------:R-:W-:-:S02]  /*48e0*/  ISETP.GE.U32.AND P6, PT, R156, R7, PT ;  /* 0x000000079c00720c */ /* 0x000fc40003fc6070 */
[-C--:B------:R-:W-:Y:S01]  /*48f0*/  ISETP.GE.U32.AND P1, PT, R154, R7.reuse, PT ;  /* 0x000000079a00720c */ /* 0x080fe20003f26070 */
[----:B------:R-:W1:Y:S01]  /*4900*/  MUFU.EX2 R139, R139 ;  /* 0x0000008b008b7308 */ /* 0x000e620000000800 */
[-C--:B------:R-:W-:Y:S02]  /*4910*/  ISETP.GE.U32.AND P2, PT, R153, R7.reuse, PT ;  /* 0x000000079900720c */ /* 0x080fe40003f46070 */
[-C--:B------:R-:W-:Y:S02]  /*4920*/  ISETP.GE.U32.AND P4, PT, R152, R7.reuse, PT ;  /* 0x000000079800720c */ /* 0x080fe40003f86070 */
[----:B------:R-:W-:Y:S02]  /*4930*/  ISETP.GE.U32.AND P5, PT, R149, R7, PT ;  /* 0x000000079500720c */ /* 0x000fe40003fa6070 */
[----:B------:R-:W-:Y:S01]  /*4940*/  FSEL R136, R74, RZ, !P6 ;  /* 0x000000ff4a887208 */ /* 0x000fe20007000000 */
[----:B------:R-:W1:Y:S01]  /*4950*/  MUFU.EX2 R140, R140 ;  /* 0x0000008c008c7308 */ /* 0x000e620000000800 */
[----:B0-----:R-:W-:-:S02]  /*4960*/  FSEL R137, R137, 1, !P6 ;  /* 0x3f80000089897808 */ /* 0x001fc40007000000 */
[----:B------:R-:W-:Y:S02]  /*4970*/  FSEL R144, R144, RZ, !P1 ;  /* 0x000000ff90907208 */ /* 0x000fe40004800000 */
[----:B------:R-:W-:Y:S02]  /*4980*/  FSEL R145, R145, RZ, !P2 ;  /* 0x000000ff91917208 */ /* 0x000fe40005000000 */
[----:B------:R-:W-:Y:S01]  /*4990*/  FSEL R146, R146, RZ, !P4 ;  /* 0x000000ff92927208 */ /* 0x000fe20006000000 */
[----:B------:R-:W0:Y:S01]  /*49a0*/  MUFU.EX2 R141, R141 ;  /* 0x0000008d008d7308 */ /* 0x000e220000000800 */
[----:B-1----:R-:W-:Y:S02]  /*49b0*/  FSEL R139, R139, 1, !P1 ;  /* 0x3f8000008b8b7808 */ /* 0x002fe40004800000 */
[----:B------:R-:W-:-:S05]  /*49c0*/  FSEL R147, R147, RZ, !P5 ;  /* 0x000000ff93937208 */ /* 0x000fca0006800000 */
[----:B------:R-:W1:Y:S01]  /*49d0*/  MUFU.EX2 R142, R142 ;  /* 0x0000008e008e7308 */ /* 0x000e620000000800 */
[----:B------:R-:W-:Y:S02]  /*49e0*/  FSEL R140, R140, 1, !P2 ;  /* 0x3f8000008c8c7808 */ /* 0x000fe40005000000 */
[----:B0-----:R-:W-:Y:S02]  /*49f0*/  FSEL R141, R141, 1, !P4 ;  /* 0x3f8000008d8d7808 */ /* 0x001fe40006000000 */
[----:B-1----:R-:W-:Y:S01]  /*4a00*/  FSEL R142, R142, 1, !P5 ;  /* 0x3f8000008e8e7808 */ /* 0x002fe20006800000 */
[----:B----4-:R-:W-:Y:S04]  /*4a10*/  STS.128 [R5+0x2100], R48 ;  /* 0x0021003005007388 */ /* 0x010fe80000000c00 */
[----:B-----5:R-:W-:Y:S04]  /*4a20*/  STS.128 [R5+0x2300], R52 ;  /* 0x0023003405007388 */ /* 0x020fe80000000c00 */
[----:B--2---:R-:W-:Y:S04]  /*4a30*/  STS.128 [R5+0x2500], R56 ;  /* 0x0025003805007388 */ /* 0x004fe80000000c00 */
[----:B---3--:R-:W-:Y:S01]  /*4a40*/  STS.128 [R5+0x2700], R60 ;  /* 0x0027003c05007388 */ /* 0x008fe20000000c00 */
[----:B------:R-:W-:-:S03]  /*4a50*/  NOP ;  /* 0x0000000000007918 */ /* 0x000fc60000000000 */
[----:B------:R-:W0:Y:S04]  /*4a60*/  @P3 LDS.64 R72, [R72+0x4240] ;  /* 0x0042400048483984 */ /* 0x000e280000000a00 */
[----:B------:R-:W1:Y:S04]  /*4a70*/  LDS.128 R48, [R126+0x2100] ;  /* 0x002100007e307984 */ /* 0x000e680000000c00 */
[----:B------:R-:W2:Y:S04]  /*4a80*/  LDS.128 R52, [R126+0x2110] ;  /* 0x002110007e347984 */ /* 0x000ea80000000c00 */
[----:B------:R-:W3:Y:S04]  /*4a90*/  LDS.128 R56, [R126+0x2120] ;  /* 0x002120007e387984 */ /* 0x000ee80000000c00 */
[----:B------:R4:W0:Y:S02]  /*4aa0*/  LDS.128 R60, [R126+0x2130] ;  /* 0x002130007e3c7984 */ /* 0x0008240000000c00 */
[----:B----4-:R-:W-:-:S02]  /*4ab0*/  FSEL R126, R69, RZ, !P0 ;  /* 0x000000ff457e7208 */ /* 0x010fc40004000000 */
[----:B------:R-:W-:-:S04]  /*4ac0*/  ISETP.GE.U32.AND P0, PT, R155, R7, PT ;  /* 0x000000079b00720c */ /* 0x000fc80003f06070 */
[----:B------:R-:W-:Y:S02]  /*4ad0*/  FSEL R138, R138, 1, !P0 ;  /* 0x3f8000008a8a7808 */ /* 0x000fe40004000000 */
[----:B------:R-:W-:Y:S01]  /*4ae0*/  FSEL R143, R75, RZ, !P0 ;  /* 0x000000ff4b8f7208 */ /* 0x000fe20004000000 */
[----:B------:R-:W-:Y:S06]  /*4af0*/  @P3 BRA `(.L_x_250) ;  /* 0x00000000007c3947 */ /* 0x000fec0003800000 */
[----:B------:R-:W-:Y:S01]  /*4b00*/  ULDC.U8 UR4, c[0x0][0x239] ;  /* 0x00008e4000047ab9 */ /* 0x000fe20000000000 */
[----:B------:R-:W-:Y:S01]  /*4b10*/  ISETP.NE.U32.AND P1, PT, R27, RZ, PT ;  /* 0x000000ff1b00720c */ /* 0x000fe20003f25070 */
[----:B0-----:R-:W-:Y:S01]  /*4b20*/  HFMA2.MMA R72, -RZ, RZ, 1.875, 0 ;  /* 0x3f800000ff487435 */ /* 0x001fe200000001ff */
[----:B------:R-:W-:Y:S02]  /*4b30*/  ISETP.NE.AND P0, PT, RZ, UR4, PT ;  /* 0x00000004ff007c0c */ /* 0x000fe4000bf05270 */
[----:B------:R-:W-:Y:S02]  /*4b40*/  ISETP.NE.AND.EX P1, PT, R26, RZ, PT, P1 ;  /* 0x000000ff1a00720c */ /* 0x000fe40003f25310 */
[----:B------:R-:W-:-:S13]  /*4b50*/  ISETP.NE.AND P0, PT, R15, RZ, P0 ;  /* 0x000000ff0f00720c */ /* 0x000fda0000705270 */
[----:B------:R-:W-:Y:S05]  /*4b60*/  @P0 BRA P1, `(.L_x_251) ;  /* 0x0000000000380947 */ /* 0x000fea0000800000 */
[----:B------:R-:W-:Y:S02]  /*4b70*/  ISETP.NE.AND P0, PT, R15, RZ, PT ;  /* 0x000000ff0f00720c */ /* 0x000fe40003f05270 */
[----:B------:R-:W-:-:S11]  /*4b80*/  MOV R73, RZ ;  /* 0x000000ff00497202 */ /* 0x000fd60000000f00 */
[----:B------:R-:W-:Y:S05]  /*4b90*/  @!P0 BRA `(.L_x_250) ;  /* 0x0000000000548947 */ /* 0x000fea0003800000 */
[----:B------:R-:W0:Y:S01]  /*4ba0*/  LDC.64 R64, c[0x0][0x340] ;  /* 0x0000d000ff407b82 */ /* 0x000e220000000a00 */
[----:B------:R-:W-:Y:S01]  /*4bb0*/  MOV R66, R29 ;  /* 0x0000001d00427202 */ /* 0x000fe20000000f00 */
[----:B------:R-:W-:Y:S02]  /*4bc0*/  IMAD R117, R117, UR14, RZ ;  /* 0x0000000e75757c24 */ /* 0x000fe4000f8e02ff */
        /* <DEDUP_REMOVED lines=8> */
.L_x_251:
[----:B------:R-:W0:Y:S01]  /*4c50*/  LDC.64 R64, c[0x0][0x340] ;  /* 0x0000d000ff407b82 */ /* 0x000e220000000a00 */
[----:B------:R-:W-:Y:S01]  /*4c60*/  MOV R66, R84 ;  /* 0x0000005400427202 */ /* 0x000fe20000000f00 */
[----:B------:R-:W-:Y:S01]  /*4c70*/  IMAD R117, R117, UR14, RZ ;  /* 0x0000000e75757c24 */ /* 0x000fe2000f8e02ff */
[----:B------:R-:W-:-:S03]  /*4c80*/  MOV R67, R8 ;  /* 0x0000000800437202 */ /* 0x000fc60000000f00 */
[C---:B------:R-:W-:Y:S02]  /*4c90*/  IMAD R117, R114.reuse, UR15, R117 ;  /* 0x0000000f72757c24 */ /* 0x040fe4000f8e0275 */
[----:B------:R-:W-:-:S05]  /*4ca0*/  IMAD.WIDE.U32 R66, R114, UR14, R66 ;  /* 0x0000000e72427c25 */ /* 0x000fca000f8e0042 */
[----:B------:R-:W-:Y:S02]  /*4cb0*/  IADD3 R67, R117, R67, RZ ;  /* 0x0000004375437210 */ /* 0x000fe40007ffe0ff */
[----:B0-----:R-:W-:-:S04]  /*4cc0*/  LEA R64, P0, R66, R64, 0x2 ;  /* 0x0000004042407211 */ /* 0x001fc800078010ff */
[----:B------:R-:W-:-:S05]  /*4cd0*/  LEA.HI.X R65, R66, R65, R67, 0x2, P0 ;  /* 0x0000004142417211 */ /* 0x000fca00000f1443 */
[----:B------:R4:W5:Y:S04]  /*4ce0*/  LDG.E R73, desc[UR6][R64.64] ;  /* 0x0000000640497981 */ /* 0x000968000c1e1900 */
.L_x_250:
[-C--:B0---4-:R-:W-:Y:S01]  /*4cf0*/  FFMA.FTZ R64, R76, R79.reuse, R78 ;  /* 0x0000004f4c407223 */ /* 0x091fe2000001004e */
[C---:B------:R-:W-:Y:S01]  /*4d00*/  ISETP.GE.AND P0, PT, R14.reuse, 0x1, PT ;  /* 0x000000010e00780c */ /* 0x040fe20003f06270 */
[----:B------:R-:W0:Y:S01]  /*4d10*/  S2UR UR5, SR_CgaCtaId ;  /* 0x00000000000579c3 */ /* 0x000e220000008800 */
[----:B------:R-:W-:Y:S01]  /*4d20*/  ISETP.NE.AND P1, PT, R14, 0x1f, PT ;  /* 0x0000001f0e00780c */ /* 0x000fe20003f25270 */
[----:B------:R-:W-:Y:S01]  /*4d30*/  FFMA.FTZ R65, R121, R64, R120 ;  /* 0x0000004079417223 */ /* 0x000fe20000010078 */
[----:B------:R-:W-:Y:S01]  /*4d40*/  FMUL.FTZ R64, R77, R79 ;  /* 0x0000004f4d407220 */ /* 0x000fe20000410000 */
[----:B------:R-:W-:Y:S01]  /*4d50*/  UMOV UR4, 0x400 ;  /* 0x0000040000047882 */ /* 0x000fe20000000000 */
[----:B------:R-:W-:Y:S01]  /*4d60*/  BSSY B0, `(.L_x_252) ;  /* 0x0000057000007945 */ /* 0x000fe20003800000 */
[----:B------:R-:W-:Y:S01]  /*4d70*/  FFMA.FTZ R65, R123, R65, R122 ;  /* 0x000000417b417223 */ /* 0x000fe2000001007a */
[----:B------:R-:W-:-:S03]  /*4d80*/  FMUL.FTZ R64, R121, R64 ;  /* 0x0000004079407220 */ /* 0x000fc60000410000 */
[----:B------:R-:W-:Y:S01]  /*4d90*/  FFMA.FTZ R65, R125, R65, R124 ;  /* 0x000000417d417223 */ /* 0x000fe2000001007c */
[----:B------:R-:W-:-:S03]  /*4da0*/  FMUL.FTZ R64, R123, R64 ;  /* 0x000000407b407220 */ /* 0x000fc60000410000 */
[----:B------:R-:W-:Y:S01]  /*4db0*/  FFMA.FTZ R65, R127, R65, R126 ;  /* 0x000000417f417223 */ /* 0x000fe2000001007e */
[----:B------:R-:W-:-:S03]  /*4dc0*/  FMUL.FTZ R64, R125, R64 ;  /* 0x000000407d407220 */ /* 0x000fc60000410000 */
[----:B------:R-:W-:Y:S01]  /*4dd0*/  FFMA.FTZ R65, R129, R65, R128 ;  /* 0x0000004181417223 */ /* 0x000fe20000010080 */
[----:B------:R-:W-:-:S03]  /*4de0*/  FMUL.FTZ R64, R127, R64 ;  /* 0x000000407f407220 */ /* 0x000fc60000410000 */
[----:B------:R-:W-:Y:S01]  /*4df0*/  FFMA.FTZ R65, R131, R65, R130 ;  /* 0x0000004183417223 */ /* 0x000fe20000010082 */
[----:B------:R-:W-:Y:S01]  /*4e00*/  FMUL.FTZ R64, R129, R64 ;  /* 0x0000004081407220 */ /* 0x000fe20000410000 */
[----:B0-----:R-:W-:Y:S02]  /*4e10*/  ULEA UR4, UR5, UR4, 0x18 ;  /* 0x0000000405047291 */ /* 0x001fe4000f8ec03f */
        /* <DEDUP_REMOVED lines=15> */
[----:B------:R-:W-:-:S04]  /*4f10*/  FMUL.FTZ R65, R141, R64 ;  /* 0x000000408d417220 */ /* 0x000fc80000410000 */
[----:B------:R-:W-:Y:S01]  /*4f20*/  FMUL.FTZ R74, R142, R65 ;  /* 0x000000418e4a7220 */ /* 0x000fe20000410000 */
[----:B------:R-:W0:Y:S04]  /*4f30*/  SHFL.UP PT, R64, R75, 0x1, RZ ;  /* 0x042000004b407989 */ /* 0x000e2800000e00ff */
[----:B------:R-:W4:Y:S01]  /*4f40*/  SHFL.UP PT, R65, R74, 0x1, RZ ;  /* 0x042000004a417989 */ /* 0x000f2200000e00ff */
[C---:B0-----:R-:W-:Y:S01]  /*4f50*/  @P0 FFMA.FTZ R75, R74.reuse, R64, R75 ;  /* 0x000000404a4b0223 */ /* 0x041fe2000001004b */
[----:B----4-:R-:W-:-:S04]  /*4f60*/  @P0 FMUL.FTZ R74, R74, R65 ;  /* 0x000000414a4a0220 */ /* 0x010fc80000410000 */
[----:B------:R-:W0:Y:S01]  /*4f70*/  SHFL.UP PT, R64, R75, 0x2, RZ ;  /* 0x044000004b407989 */ /* 0x000e2200000e00ff */
[----:B------:R-:W-:-:S03]  /*4f80*/  ISETP.GE.AND P0, PT, R14, 0x2, PT ;  /* 0x000000020e00780c */ /* 0x000fc60003f06270 */
[----:B------:R-:W4:Y:S10]  /*4f90*/  SHFL.UP PT, R65, R74, 0x2, RZ ;  /* 0x044000004a417989 */ /* 0x000f3400000e00ff */
        /* <DEDUP_REMOVED lines=16> */
[----:B------:R-:W-:Y:S01]  /*50a0*/  SHF.R.U32.HI R64, RZ, 0x5, R119 ;  /* 0x00000005ff407819 */ /* 0x000fe20000011677 */
[----:B----4-:R-:W-:-:S03]  /*50b0*/  @P0 FMUL.FTZ R74, R74, R65 ;  /* 0x000000414a4a0220 */ /* 0x010fc60000410000 */
[C---:B------:R-:W-:Y:S02]  /*50c0*/  ISETP.NE.AND P0, PT, R64.reuse, 0x2, PT ;  /* 0x000000024000780c */ /* 0x040fe40003f05270 */
[C---:B------:R-:W-:Y:S01]  /*50d0*/  ISETP.NE.AND P3, PT, R64.reuse, RZ, PT ;  /* 0x000000ff4000720c */ /* 0x040fe20003f65270 */
[----:B------:R-:W-:Y:S01]  /*50e0*/  @!P1 STS.64 [R9+0x4200], R74 ;  /* 0x0042004a09009388 */ /* 0x000fe20000000a00 */
[----:B------:R-:W-:Y:S01]  /*50f0*/  BAR.SYNC.DEFER_BLOCKING 0x0 ;  /* 0x0000000000007b1d */ /* 0x000fe20000010000 */
[----:B------:R-:W-:-:S05]  /*5100*/  ISETP.NE.AND P2, PT, R64, 0x3, PT ;  /* 0x000000034000780c */ /* 0x000fca0003f45270 */
[----:B------:R-:W-:Y:S04]  /*5110*/  SHFL.UP PT, R74, R74, 0x1, RZ ;  /* 0x042000004a4a7989 */ /* 0x000fe800000e00ff */
[----:B------:R-:W-:Y:S04]  /*5120*/  SHFL.UP PT, R75, R75, 0x1, RZ ;  /* 0x042000004b4b7989 */ /* 0x000fe800000e00ff */
[----:B------:R-:W0:Y:S04]  /*5130*/  LDS.128 R64, [UR4+0x4200] ;  /* 0x00420004ff407984 */ /* 0x000e280008000c00 */
[----:B------:R-:W4:Y:S01]  /*5140*/  LDS.128 R68, [UR4+0x4210] ;  /* 0x00421004ff447984 */ /* 0x000f220008000c00 */
[-C--:B0-----:R-:W-:Y:S01]  /*5150*/  FFMA.FTZ R67, R65, R66.reuse, R67 ;  /* 0x0000004241437223 */ /* 0x081fe20000010043 */
[----:B------:R-:W-:-:S03]  /*5160*/  FMUL.FTZ R66, R64, R66 ;  /* 0x0000004240427220 */ /* 0x000fc60000410000 */
[C---:B----4-:R-:W-:Y:S01]  /*5170*/  FFMA.FTZ R69, R67.reuse, R68, R69 ;  /* 0x0000004443457223 */ /* 0x050fe20000010045 */
[----:B------:R-:W-:Y:S02]  /*5180*/  FSEL R65, R67, R65, !P0 ;  /* 0x0000004143417208 */ /* 0x000fe40004000000 */
[C---:B------:R-:W-:Y:S01]  /*5190*/  FSEL R64, R66.reuse, R64, !P0 ;  /* 0x0000004042407208 */ /* 0x040fe20004000000 */
[----:B------:R-:W-:Y:S01]  /*51a0*/  FMUL.FTZ R66, R66, R68 ;  /* 0x0000004442427220 */ /* 0x000fe20000410000 */
[----:B------:R-:W-:Y:S01]  /*51b0*/  ISETP.NE.AND P0, PT, R14, RZ, P3 ;  /* 0x000000ff0e00720c */ /* 0x000fe20001f05270 */
[----:B------:R-:W-:Y:S01]  /*51c0*/  FFMA.FTZ R71, R70, R69, R71 ;  /* 0x0000004546477223 */ /* 0x000fe20000010047 */
[----:B------:R-:W-:Y:S02]  /*51d0*/  FSEL R65, R69, R65, !P2 ;  /* 0x0000004145417208 */ /* 0x000fe40005000000 */
[----:B------:R-:W-:Y:S01]  /*51e0*/  FSEL R64, R66, R64, !P2 ;  /* 0x0000004042407208 */ /* 0x000fe20005000000 */
[----:B------:R-:W-:-:S08]  /*51f0*/  FMUL.FTZ R66, R70, R66 ;  /* 0x0000004246427220 */ /* 0x000fd00000410000 */
[C---:B------:R-:W-:Y:S01]  /*5200*/  @P0 FMUL.FTZ R64, R74.reuse, R64 ;  /* 0x000000404a400220 */ /* 0x040fe20000410000 */
[----:B------:R-:W-:-:S04]  /*5210*/  @P0 FFMA.FTZ R65, R74, R65, R75 ;  /* 0x000000414a410223 */ /* 0x000fc8000001004b */
[----:B------:R-:W-:Y:S01]  /*5220*/  @P3 MOV R74, R64 ;  /* 0x00000040004a3202 */ /* 0x000fe20000000f00 */
[----:B------:R-:W-:Y:S01]  /*5230*/  @P3 IMAD.MOV.U32 R75, RZ, RZ, R65 ;  /* 0x000000ffff4b3224 */ /* 0x000fe200078e0041 */
[----:B-----5:R-:W-:Y:S02]  /*5240*/  @P3 MOV R65, R73 ;  /* 0x0000004900413202 */ /* 0x020fe40000000f00 */
[----:B------:R-:W-:Y:S01]  /*5250*/  @P3 MOV R64, R72 ;  /* 0x0000004800403202 */ /* 0x000fe20000000f00 */
[----:B------:R-:W-:Y:S06]  /*5260*/  @P3 BRA `(.L_x_253) ;  /* 0x0000000000183947 */ /* 0x000fec0003800000 */
[----:B------:R-:W-:Y:S01]  /*5270*/  ISETP.NE.AND P0, PT, R14, RZ, PT ;  /* 0x000000ff0e00720c */ /* 0x000fe20003f05270 */
[C---:B------:R-:W-:Y:S01]  /*5280*/  FMUL.FTZ R64, R66.reuse, R72 ;  /* 0x0000004842407220 */ /* 0x040fe20000410000 */
[----:B------:R-:W-:-:S11]  /*5290*/  FFMA.FTZ R65, R66, R73, R71 ;  /* 0x0000004942417223 */ /* 0x000fd60000010047 */
[----:B------:R0:W-:Y:S01]  /*52a0*/  @!P0 STS.64 [UR4+0x4228], R72 ;  /* 0x00422848ff008988 */ /* 0x0001e20008000a04 */
[----:B------:R-:W-:Y:S02]  /*52b0*/  @!P0 MOV R74, R72 ;  /* 0x00000048004a8202 */ /* 0x000fe40000000f00 */
[----:B------:R-:W-:-:S07]  /*52c0*/  @!P0 MOV R75, R73 ;  /* 0x00000049004b8202 */ /* 0x000fce0000000f00 */
.L_x_253:
[----:B------:R-:W-:Y:S05]  /*52d0*/  BSYNC B0 ;  /* 0x0000000000007941 */ /* 0x000fea0003800000 */
.L_x_252:
[----:B------:R-:W-:Y:S01]  /*52e0*/  BAR.SYNC.DEFER_BLOCKING 0x0 ;  /* 0x0000000000007b1d */ /* 0x000fe20000010000 */
[----:B------:R-:W-:-:S05]  /*52f0*/  ISETP.NE.AND P0, PT, R119, RZ, PT ;  /* 0x000000ff7700720c */ /* 0x000fca0003f05270 */
[----:B------:R-:W-:Y:S01]  /*5300*/  BSSY B0, `(.L_x_254) ;  /* 0x000005c000007945 */ /* 0x000fe20003800000 */
[----:B------:R-:W4:Y:S07]  /*5310*/  LDS R67, [UR4+0x422c] ;  /* 0x00422c04ff437984 */ /* 0x000f2e0008000800 */
[----:B----4-:R-:W-:Y:S01]  /*5320*/  @P0 FFMA.FTZ R75, R67, R74, R75 ;  /* 0x0000004a434b0223 */ /* 0x010fe2000001004b */
        /* <DEDUP_REMOVED lines=24> */
[----:B------:R-:W-:-:S11]  /*54b0*/  SHF.R.S32.HI R70, RZ, 0x1f, R114 ;  /* 0x0000001fff467819 */ /* 0x000fd60000011472 */
[----:B----4-:R-:W-:Y:S05]  /*54c0*/  @P0 BRA P1, `(.L_x_256) ;  /* 0x0000000000380947 */ /* 0x010fea0000800000 */
[----:B------:R-:W-:-:S04]  /*54d0*/  IADD3 R64, R16, -0x1, RZ ;  /* 0xffffffff10407810 */ /* 0x000fc80007ffe0ff */
[----:B------:R-:W-:-:S13]  /*54e0*/  ISETP.NE.OR P0, PT, R13, R64, P0 ;  /* 0x000000400d00720c */ /* 0x000fda0000705670 */
[----:B------:R-:W-:Y:S05]  /*54f0*/  @P0 BRA `(.L_x_255) ;  /* 0x0000000000f00947 */ /* 0x000fea0003800000 */
[----:B------:R-:W4:Y:S01]  /*5500*/  LDC.64 R66, c[0x0][0x340] ;  /* 0x0000d000ff427b82 */ /* 0x000f220000000a00 */
[----:B------:R-:W-:Y:S01]  /*5510*/  MOV R69, R28 ;  /* 0x0000001c00457202 */ /* 0x000fe20000000f00 */
[----:B------:R-:W-:Y:S02]  /*5520*/  IMAD R71, R70, UR14, RZ ;  /* 0x0000000e46477c24 */ /* 0x000fe4000f8e02ff */
[----:B------:R-:W-:Y:S02]  /*5530*/  IMAD.MOV.U32 R68, RZ, RZ, R29 ;  /* 0x000000ffff447224 */ /* 0x000fe400078e001d */
[C---:B------:R-:W-:Y:S02]  /*5540*/  IMAD R71, R114.reuse, UR15, R71 ;  /* 0x0000000f72477c24 */ /* 0x040fe4000f8e0247 */
[----:B------:R-:W-:-:S05]  /*5550*/  IMAD.WIDE.U32 R68, R114, UR14, R68 ;  /* 0x0000000e72447c25 */ /* 0x000fca000f8e0044 */
[----:B------:R-:W-:Y:S02]  /*5560*/  IADD3 R71, R69, R71, RZ ;  /* 0x0000004745477210 */ /* 0x000fe40007ffe0ff */
[----:B----4-:R-:W-:-:S04]  /*5570*/  LEA R66, P0, R68, R66, 0x2 ;  /* 0x0000004244427211 */ /* 0x010fc800078010ff */
[----:B------:R-:W-:-:S05]  /*5580*/  LEA.HI.X R67, R68, R67, R71, 0x2, P0 ;  /* 0x0000004344437211 */ /* 0x000fca00000f1447 */
[----:B------:R4:W-:Y:S01]  /*5590*/  STG.E desc[UR6][R66.64], R65 ;  /* 0x0000004142007986 */ /* 0x0009e2000c101906 */
[----:B------:R-:W-:Y:S05]  /*55a0*/  BRA `(.L_x_255) ;  /* 0x0000000000c47947 */ /* 0x000fea0003800000 */
.L_x_256:
[----:B------:R-:W-:-:S04]  /*55b0*/  IADD3 R64, R16, -0x1, RZ ;  /* 0xffffffff10407810 */ /* 0x000fc80007ffe0ff */
[----:B------:R-:W-:-:S13]  /*55c0*/  ISETP.NE.AND P0, PT, R13, R64, PT ;  /* 0x000000400d00720c */ /* 0x000fda0003f05270 */
[----:B------:R-:W-:Y:S05]  /*55d0*/  @!P0 BRA `(.L_x_257) ;  /* 0x0000000000708947 */ /* 0x000fea0003800000 */
[-C--:B------:R-:W-:Y:S02]  /*55e0*/  IABS R68, R19.reuse ;  /* 0x0000001300447213 */ /* 0x080fe40000000000 */
[----:B------:R-:W-:Y:S02]  /*55f0*/  IADD3 R64, R17, -0x1, R7 ;  /* 0xffffffff11407810 */ /* 0x000fe40007ffe007 */
[----:B------:R-:W4:Y:S01]  /*5600*/  I2F.RP R69, R68 ;  /* 0x0000004400457306 */ /* 0x000f220000209400 */
[-C--:B0-----:R-:W-:Y:S02]  /*5610*/  IABS R72, R19.reuse ;  /* 0x0000001300487213 */ /* 0x081fe40000000000 */
[----:B------:R-:W-:Y:S02]  /*5620*/  IABS R73, R64 ;  /* 0x0000004000497213 */ /* 0x000fe40000000000 */
[----:B------:R-:W-:-:S04]  /*5630*/  LOP3.LUT R64, R64, R19, RZ, 0x3c, !PT ;  /* 0x0000001340407212 */ /* 0x000fc800078e3cff */
[----:B------:R-:W-:Y:S01]  /*5640*/  ISETP.GE.AND P2, PT, R64, RZ, PT ;  /* 0x000000ff4000720c */ /* 0x000fe20003f46270 */
[----:B----4-:R-:W0:Y:S02]  /*5650*/  MUFU.RCP R69, R69 ;  /* 0x0000004500457308 */ /* 0x010e240000001000 */
[----:B0-----:R-:W-:Y:S01]  /*5660*/  IADD3 R66, R69, 0xffffffe, RZ ;  /* 0x0ffffffe45427810 */ /* 0x001fe20007ffe0ff */
[----:B------:R-:W-:-:S05]  /*5670*/  IMAD.MOV R69, RZ, RZ, -R72 ;  /* 0x000000ffff457224 */ /* 0x000fca00078e0a48 */
[----:B------:R0:W4:Y:S02]  /*5680*/  F2I.FTZ.U32.TRUNC.NTZ R67, R66 ;  /* 0x0000004200437305 */ /* 0x000124000021f000 */
[----:B0-----:R-:W-:Y:S01]  /*5690*/  HFMA2.MMA R66, -RZ, RZ, 0, 0 ;  /* 0x00000000ff427435 */ /* 0x001fe200000001ff */
[----:B----4-:R-:W-:-:S05]  /*56a0*/  IADD3 R71, RZ, -R67, RZ ;  /* 0x80000043ff477210 */ /* 0x010fca0007ffe0ff */
[----:B------:R-:W-:-:S04]  /*56b0*/  IMAD R71, R71, R68, RZ ;  /* 0x0000004447477224 */ /* 0x000fc800078e02ff */
[----:B------:R-:W-:Y:S01]  /*56c0*/  IMAD.HI.U32 R72, R67, R71, R66 ;  /* 0x0000004743487227 */ /* 0x000fe200078e0042 */
[----:B------:R-:W-:-:S05]  /*56d0*/  MOV R67, R73 ;  /* 0x0000004900437202 */ /* 0x000fca0000000f00 */
[----:B------:R-:W-:-:S04]  /*56e0*/  IMAD.HI.U32 R66, R72, R67, RZ ;  /* 0x0000004348427227 */ /* 0x000fc800078e00ff */
[----:B------:R-:W-:-:S05]  /*56f0*/  IMAD R67, R66, R69, R67 ;  /* 0x0000004542437224 */ /* 0x000fca00078e0243 */
[----:B------:R-:W-:-:S13]  /*5700*/  ISETP.GT.U32.AND P1, PT, R68, R67, PT ;  /* 0x000000434400720c */ /* 0x000fda0003f24070 */
[-C--:B------:R-:W-:Y:S02]  /*5710*/  @!P1 IADD3 R67, R67, -R68.reuse, RZ ;  /* 0x8000004443439210 */ /* 0x080fe40007ffe0ff */
[----:B------:R-:W-:Y:S02]  /*5720*/  @!P1 IADD3 R66, R66, 0x1, RZ ;  /* 0x0000000142429810 */ /* 0x000fe40007ffe0ff */
[----:B------:R-:W-:Y:S02]  /*5730*/  ISETP.GE.U32.AND P0, PT, R67, R68, PT ;  /* 0x000000444300720c */ /* 0x000fe40003f06070 */
[----:B------:R-:W-:-:S11]  /*5740*/  ISETP.NE.AND P1, PT, R19, RZ, PT ;  /* 0x000000ff1300720c */ /* 0x000fd60003f25270 */
[----:B------:R-:W-:-:S05]  /*5750*/  @P0 IADD3 R66, R66, 0x1, RZ ;  /* 0x0000000142420810 */ /* 0x000fca0007ffe0ff */
[----:B------:R-:W-:Y:S01]  /*5760*/  @!P2 IMAD.MOV R66, RZ, RZ, -R66 ;  /* 0x000000ffff42a224 */ /* 0x000fe200078e0a42 */
[----:B------:R-:W-:-:S04]  /*5770*/  @!P1 LOP3.LUT R66, RZ, R19, RZ, 0x33, !PT ;  /* 0x00000013ff429212 */ /* 0x000fc800078e33ff */
[----:B------:R-:W-:Y:S01]  /*5780*/  MOV R67, R66 ;  /* 0x0000004200437202 */ /* 0x000fe20000000f00 */
[----:B------:R-:W-:Y:S06]  /*5790*/  BRA `(.L_x_258) ;  /* 0x0000000000047947 */ /* 0x000fec0003800000 */
.L_x_257:
[----:B------:R4:W5:Y:S02]  /*57a0*/  LDG.E R67, desc[UR6][R82.64] ;  /* 0x0000000652437981 */ /* 0x000964000c1e1900 */
.L_x_258:
[----:B-----5:R-:W-:-:S05]  /*57b0*/  IMAD.WIDE R66, R67, 0x4, R30 ;  /* 0x0000000443427825 */ /* 0x020fca00078e021e */
[----:B------:R1:W2:Y:S01]  /*57c0*/  LDG.E R71, desc[UR6][R66.64] ;  /* 0x0000000642477981 */ /* 0x0002a2000c1e1900 */
[----:B------:R-:W-:Y:S01]  /*57d0*/  MOV R68, R29 ;  /* 0x0000001d00447202 */ /* 0x000fe20000000f00 */
[----:B0-----:R-:W-:Y:S01]  /*57e0*/  IMAD R73, R70, UR14, RZ ;  /* 0x0000000e46497c24 */ /* 0x001fe2000f8e02ff */
[----:B------:R-:W-:-:S03]  /*57f0*/  MOV R69, R28 ;  /* 0x0000001c00457202 */ /* 0x000fc60000000f00 */
[----:B------:R-:W-:Y:S01]  /*5800*/  IMAD R73, R114, UR15, R73 ;  /* 0x0000000f72497c24 */ /* 0x000fe2000f8e0249 */
[----:B-1----:R-:W0:Y:S01]  /*5810*/  LDC.64 R66, c[0x0][0x340] ;  /* 0x0000d000ff427b82 */ /* 0x002e220000000a00 */
[----:B--2---:R-:W-:Y:S01]  /*5820*/  SHF.R.S32.HI R64, RZ, 0x1f, R71 ;  /* 0x0000001fff407819 */ /* 0x004fe20000011447 */
[----:B------:R-:W-:-:S04]  /*5830*/  IMAD.WIDE.U32 R68, R71, UR16, R68 ;  /* 0x0000001047447c25 */ /* 0x000fc8000f8e0044 */
[----:B------:R-:W-:-:S04]  /*5840*/  IMAD R64, R64, UR16, RZ ;  /* 0x0000001040407c24 */ /* 0x000fc8000f8e02ff */
[----:B------:R-:W-:-:S05]  /*5850*/  IMAD R71, R71, UR17, R64 ;  /* 0x0000001147477c24 */ /* 0x000fca000f8e0240 */
[----:B------:R-:W-:-:S03]  /*5860*/  IADD3 R69, R69, R71, RZ ;  /* 0x0000004745457210 */ /* 0x000fc60007ffe0ff */
[----:B------:R-:W-:-:S05]  /*5870*/  IMAD.WIDE.U32 R68, R114, UR14, R68 ;  /* 0x0000000e72447c25 */ /* 0x000fca000f8e0044 */
[----:B------:R-:W-:Y:S02]  /*5880*/  IADD3 R64, R73, R69, RZ ;  /* 0x0000004549407210 */ /* 0x000fe40007ffe0ff */
[----:B0-----:R-:W-:-:S04]  /*5890*/  LEA R66, P0, R68, R66, 0x2 ;  /* 0x0000004244427211 */ /* 0x001fc800078010ff */
[----:B------:R-:W-:-:S05]  /*58a0*/  LEA.HI.X R67, R68, R67, R64, 0x2, P0 ;  /* 0x0000004344437211 */ /* 0x000fca00000f1440 */
[----:B------:R0:W-:Y:S04]  /*58b0*/  STG.E desc[UR6][R66.64], R65 ;  /* 0x0000004142007986 */ /* 0x0001e8000c101906 */
.L_x_255:
[----:B------:R-:W-:Y:S05]  /*58c0*/  BSYNC B0 ;  /* 0x0000000000007941 */ /* 0x000fea0003800000 */
.L_x_254:
[----:B------:R-:W-:Y:S02]  /*58d0*/  VIADD R114, R114, 0x1 ;  /* 0x0000000172727836 */ /* 0x000fe40000000000 */
[----:B-1----:R-:W-:Y:S01]  /*58e0*/  FFMA.FTZ R44, R48, R76, R44 ;  /* 0x0000004c302c7223 */ /* 0x002fe2000001002c */
[----:B------:R-:W-:Y:S01]  /*58f0*/  FFMA.FTZ R45, R49, R78, R45 ;  /* 0x0000004e312d7223 */ /* 0x000fe2000001002d */
[----:B------:R-:W-:Y:S01]  /*5900*/  FFMA.FTZ R46, R50, R120, R46 ;  /* 0x00000078322e7223 */ /* 0x000fe2000001002e */
[----:B------:R-:W-:Y:S01]  /*5910*/  FFMA.FTZ R47, R51, R122, R47 ;  /* 0x0000007a332f7223 */ /* 0x000fe2000001002f */
[----:B------:R-:W-:Y:S01]  /*5920*/  ISETP.GE.AND P0, PT, R114, UR18, PT ;  /* 0x0000001272007c0c */ /* 0x000fe2000bf06270 */
[----:B--2---:R-:W-:Y:S01]  /*5930*/  FFMA.FTZ R32, R52, R124, R32 ;  /* 0x0000007c34207223 */ /* 0x004fe20000010020 */
[----:B------:R-:W-:Y:S01]  /*5940*/  FFMA.FTZ R33, R53, R126, R33 ;  /* 0x0000007e35217223 */ /* 0x000fe20000010021 */
[----:B------:R-:W-:Y:S01]  /*5950*/  FFMA.FTZ R34, R54, R128, R34 ;  /* 0x0000008036227223 */ /* 0x000fe20000010022 */
[----:B------:R-:W-:Y:S01]  /*5960*/  FFMA.FTZ R35, R55, R130, R35 ;  /* 0x0000008237237223 */ /* 0x000fe20000010023 */
[----:B---3--:R-:W-:Y:S01]  /*5970*/  FFMA.FTZ R36, R56, R132, R36 ;  /* 0x0000008438247223 */ /* 0x008fe20000010024 */
        /* <DEDUP_REMOVED lines=8> */
.L_x_249:
[----:B------:R-:W-:Y:S01]  /*5a00*/  BAR.SYNC.DEFER_BLOCKING 0x0 ;  /* 0x0000000000007b1d */ /* 0x000fe20000010000 */
[----:B------:R-:W-:Y:S01]  /*5a10*/  LEA R0, R14, R10, 0x2 ;  /* 0x0000000a0e007211 */ /* 0x000fe200078e10ff */
[----:B------:R-:W-:Y:S01]  /*5a20*/  IMAD.IADD R17, R7, 0x1, R17 ;  /* 0x0000000107117824 */ /* 0x000fe200078e0211 */
[----:B------:R-:W-:Y:S02]  /*5a30*/  SHF.R.S32.HI R3, RZ, 0x1f, R11 ;  /* 0x0000001fff037819 */ /* 0x000fe4000001140b */
[----:B------:R-:W-:-:S03]  /*5a40*/  LEA R0, R0, UR4, 0x4 ;  /* 0x0000000400007c11 */ /* 0x000fc6000f8e20ff */
[----:B------:R-:W1:Y:S01]  /*5a50*/  S2UR UR5, SR_CTAID.X ;  /* 0x00000000000579c3 */ /* 0x000e620000002500 */
[-C--:B------:R-:W-:Y:S01]  /*5a60*/  MOV R2, R11.reuse ;  /* 0x0000000b00027202 */ /* 0x080fe20000000f00 */
[----:B------:R-:W2:Y:S01]  /*5a70*/  S2R R52, SR_CTAID.Y ;  /* 0x0000000000347919 */ /* 0x000ea20000002600 */
[----:B------:R-:W-:Y:S02]  /*5a80*/  IADD3 R13, R13, 0x1, RZ ;  /* 0x000000010d0d7810 */ /* 0x000fe40007ffe0ff */
[----:B------:R-:W-:-:S03]  /*5a90*/  IADD3 R11, R7, R11, RZ ;  /* 0x0000000b070b7210 */ /* 0x000fc60007ffe0ff */
[----:B------:R-:W3:Y:S08]  /*5aa0*/  LDC.64 R48, c[0x0][0x2c0] ;  /* 0x0000b000ff307b82 */ /* 0x000ef00000000a00 */
[----:B------:R-:W5:Y:S01]  /*5ab0*/  LDC.64 R50, c[0x0][0x338] ;  /* 0x0000ce00ff327b82 */ /* 0x000f620000000a00 */
[----:B------:R-:W-:Y:S04]  /*5ac0*/  STS.128 [R0], R44 ;  /* 0x0000002c00007388 */ /* 0x000fe80000000c00 */
[----:B------:R-:W-:Y:S01]  /*5ad0*/  STS.128 [R0+0x10], R32 ;  /* 0x0000102000007388 */ /* 0x000fe20000000c00 */
[----:B-1----:R-:W-:-:S03]  /*5ae0*/  USHF.R.S32.HI UR8, URZ, 0x1f, UR5 ;  /* 0x0000001f3f087899 */ /* 0x002fc60008011405 */
[----:B------:R-:W-:Y:S04]  /*5af0*/  STS.128 [R0+0x20], R36 ;  /* 0x0000202400007388 */ /* 0x000fe80000000c00 */
[----:B------:R2:W-:Y:S01]  /*5b00*/  STS.128 [R0+0x30], R40 ;  /* 0x0000302800007388 */ /* 0x0005e20000000c00 */
[----:B------:R-:W-:-:S03]  /*5b10*/  NOP ;  /* 0x0000000000007918 */ /* 0x000fc60000000000 */
[----:B------:R-:W1:Y:S01]  /*5b20*/  LDS.128 R40, [R5] ;  /* 0x0000000005287984 */ /* 0x000e620000000c00 */
[C---:B---3--:R-:W-:Y:S01]  /*5b30*/  IMAD R4, R48.reuse, UR8, RZ ;  /* 0x0000000830047c24 */ /* 0x048fe2000f8e02ff */
[----:B------:R-:W-:Y:S01]  /*5b40*/  ULDC.64 UR8, c[0x0][0x2c8] ;  /* 0x0000b20000087ab9 */ /* 0x000fe20000000a00 */
[----:B------:R-:W-:Y:S01]  /*5b50*/  IMAD.WIDE.U32 R2, R48, UR5, R2 ;  /* 0x0000000530027c25 */ /* 0x000fe2000f8e0002 */
[----:B------:R-:W3:Y:S01]  /*5b60*/  LDS.128 R36, [R5+0x200] ;  /* 0x0002000005247984 */ /* 0x000ee20000000c00 */
[----:B------:R-:W-:Y:S02]  /*5b70*/  MOV R48, R21 ;  /* 0x0000001500307202 */ /* 0x000fe40000000f00 */
[----:B------:R-:W-:Y:S01]  /*5b80*/  IMAD R49, R49, UR5, R4 ;  /* 0x0000000531317c24 */ /* 0x000fe2000f8e0204 */
[----:B------:R-:W0:Y:S01]  /*5b90*/  LDS.128 R32, [R5+0x400] ;  /* 0x0004000005207984 */ /* 0x000e220000000c00 */
[----:B--2---:R-:W-:Y:S02]  /*5ba0*/  SHF.R.S32.HI R0, RZ, 0x1f, R52 ;  /* 0x0000001fff007819 */ /* 0x004fe40000011434 */
[----:B------:R-:W-:Y:S01]  /*5bb0*/  SHF.L.U32 R4, R12, 0x4, RZ ;  /* 0x000000040c047819 */ /* 0x000fe200000006ff */
[----:B------:R2:W4:Y:S01]  /*5bc0*/  LDS.128 R44, [R5+0x600] ;  /* 0x00060000052c7984 */ /* 0x0005220000000c00 */
[----:B------:R-:W-:Y:S01]  /*5bd0*/  IADD3 R3, R3, R49, RZ ;  /* 0x0000003103037210 */ /* 0x000fe20007ffe0ff */
[----:B------:R-:W-:-:S04]  /*5be0*/  IMAD R0, R0, UR8, RZ ;  /* 0x0000000800007c24 */ /* 0x000fc8000f8e02ff */
[C---:B------:R-:W-:Y:S02]  /*5bf0*/  IMAD R49, R52.reuse, UR9, R0 ;  /* 0x0000000934317c24 */ /* 0x040fe4000f8e0200 */
[----:B------:R-:W-:Y:S01]  /*5c00*/  IMAD.WIDE.U32 R2, R52, UR8, R2 ;  /* 0x0000000834027c25 */ /* 0x000fe2000f8e0002 */
[----:B--2---:R-:W-:-:S04]  /*5c10*/  SHF.R.S32.HI R5, RZ, 0x1f, R12 ;  /* 0x0000001fff057819 */ /* 0x004fc8000001140c */
[----:B------:R-:W-:Y:S02]  /*5c20*/  IADD3 R0, R3, R49, RZ ;  /* 0x0000003103007210 */ /* 0x000fe40007ffe0ff */
[----:B-----5:R-:W-:Y:S02]  /*5c30*/  LEA R3, P0, R2, R50, 0x2 ;  /* 0x0000003202037211 */ /* 0x020fe400078010ff */
[----:B------:R-:W-:Y:S02]  /*5c40*/  SHF.L.U64.HI R5, R12, 0x4, R5 ;  /* 0x000000040c057819 */ /* 0x000fe40000010205 */
[----:B------:R-:W-:Y:S02]  /*5c50*/  LEA.HI.X R0, R2, R51, R0, 0x2, P0 ;  /* 0x0000003302007211 */ /* 0x000fe400000f1400 */
[----:B------:R-:W-:Y:S02]  /*5c60*/  IADD3 R2, P0, R3, R4, RZ ;  /* 0x0000000403027210 */ /* 0x000fe40007f1e0ff */
[----:B------:R-:W-:-:S02]  /*5c70*/  MOV R4, R23 ;  /* 0x0000001700047202 */ /* 0x000fc40000000f00 */
[----:B------:R-:W-:Y:S01]  /*5c80*/  MOV R49, R20 ;  /* 0x0000001400317202 */ /* 0x000fe20000000f00 */
[----:B------:R-:W-:Y:S01]  /*5c90*/  IMAD.X R3, R0, 0x1, R5, P0 ;  /* 0x0000000100037824 */ /* 0x000fe200000e0605 */
[----:B------:R-:W-:Y:S02]  /*5ca0*/  ISETP.GE.AND P0, PT, R13, R16, PT ;  /* 0x000000100d00720c */ /* 0x000fe40003f06270 */
[----:B------:R-:W-:Y:S01]  /*5cb0*/  MOV R5, R22 ;  /* 0x0000001600057202 */ /* 0x000fe20000000f00 */
[C---:B------:R-:W-:Y:S01]  /*5cc0*/  IMAD.WIDE R48, R7.reuse, 0x4, R48 ;  /* 0x0000000407307825 */ /* 0x040fe200078e0230 */
[----:B-1----:R1:W-:Y:S03]  /*5cd0*/  STG.E.128 desc[UR6][R2.64], R40 ;  /* 0x0000002802007986 */ /* 0x0023e6000c101d06 */
[----:B------:R-:W-:Y:S01]  /*5ce0*/  IMAD.WIDE R4, R7, 0x4, R4 ;  /* 0x0000000407047825 */ /* 0x000fe200078e0204 */
[----:B---3--:R1:W-:Y:S01]  /*5cf0*/  STG.E.128 desc[UR6][R2.64+0x200], R36 ;  /* 0x0002002402007986 */ /* 0x0083e2000c101d06 */
[----:B------:R-:W-:-:S02]  /*5d00*/  MOV R21, R48 ;  /* 0x0000003000157202 */ /* 0x000fc40000000f00 */
[----:B------:R-:W-:Y:S01]  /*5d10*/  MOV R20, R49 ;  /* 0x0000003100147202 */ /* 0x000fe20000000f00 */
[----:B0-----:R1:W-:Y:S01]  /*5d20*/  STG.E.128 desc[UR6][R2.64+0x400], R32 ;  /* 0x0004002002007986 */ /* 0x0013e2000c101d06 */
[----:B------:R-:W-:Y:S02]  /*5d30*/  MOV R23, R4 ;  /* 0x0000000400177202 */ /* 0x000fe40000000f00 */
[----:B------:R-:W-:Y:S01]  /*5d40*/  MOV R22, R5 ;  /* 0x0000000500167202 */ /* 0x000fe20000000f00 */
[----:B----4-:R1:W-:Y:S01]  /*5d50*/  STG.E.128 desc[UR6][R2.64+0x600], R44 ;  /* 0x0006002c02007986 */ /* 0x0103e2000c101d06 */
[----:B------:R-:W-:Y:S05]  /*5d60*/  @!P0 BRA `(.L_x_260) ;  /* 0xffffffb400f48947 */ /* 0x000fea000383ffff */
[----:B------:R-:W-:Y:S05]  /*5d70*/  EXIT ;  /* 0x000000000000794d */ /* 0x000fea0003800000 */
.L_x_261:
        /* <DEDUP_REMOVED lines=16> */
.L_x_8614:


//--------------------- .text._Z25selective_scan_fwd_kernelI32Selective_Scan_fwd_kernel_traitsILi128ELi16ELi1ELb1ELb1ELb1ELb0ELb1EfffEEv13SSMParamsBase --------------------------
	.section	.text._Z25selective_scan_fwd_kernelI32Selective_Scan_fwd_kernel_traitsILi128ELi16ELi1ELb1ELb1ELb1ELb0ELb1EfffEEv13SSMParamsBase,"ax",@progbits
	.align	128
        .global         _Z25selective_scan_fwd_kernelI32Selective_Scan_fwd_kernel_traitsILi128ELi16ELi1ELb1ELb1ELb1ELb0ELb1EfffEEv13SSMParamsBase
        .type           _Z25selective_scan_fwd_kernelI32Selective_Scan_fwd_kernel_traitsILi128ELi16ELi1ELb1ELb1ELb1ELb0ELb1EfffEEv13SSMParamsBase,@function
        .size           _Z25selective_scan_fwd_kernelI32Selective_Scan_fwd_kernel_traitsILi128ELi16ELi1ELb1ELb1ELb1ELb0ELb1EfffEEv13SSMParamsBase,(.L_x_8615 - _Z25selective_scan_fwd_kernelI32Selective_Scan_fwd_kernel_traitsILi128ELi16ELi1ELb1ELb1ELb1ELb0ELb1EfffEEv13SSMParamsBase)
        .other          _Z25selective_scan_fwd_kernelI32Selective_Scan_fwd_kernel_traitsILi128ELi16ELi1ELb1ELb1ELb1ELb0ELb1EfffEEv13SSMParamsBase,@"STO_CUDA_ENTRY STV_DEFAULT"
_Z25selective_scan_fwd_kernelI32Selective_Scan_fwd_kernel_traitsILi128ELi16ELi1ELb1ELb1ELb1ELb0ELb1EfffEEv13SSMParamsBase:
.text._Z25selective_scan_fwd_kernelI32Selective_Scan_fwd_kernel_traitsILi128ELi16ELi1ELb1ELb1ELb1ELb0ELb1EfffEEv13SSMParamsBase:
        /* <DEDUP_REMOVED lines=40> */
.L_x_262:
        /* <DEDUP_REMOVED lines=35> */
.L_x_263:
        /* <DEDUP_REMOVED lines=12> */
.L_x_264:
        /* <DEDUP_REMOVED lines=199> */
.L_x_265:
        /* <DEDUP_REMOVED lines=19> */
.L_x_266:
        /* <DEDUP_REMOVED lines=14> */
.L_x_312:
        /* <DEDUP_REMOVED lines=323> */
.L_x_268:
[----:B------:R-:W-:Y:S05]  /*2820*/  BSYNC B0 ;  /* 0x0000000000007941 */ /* 0x000fea0003800000 */
.L_x_267:
        /* <DEDUP_REMOVED lines=36> */
.L_x_270:
[----:B------:R-:W-:Y:S05]  /*2a70*/  BSYNC B0 ;  /* 0x0000000000007941 */ /* 0x000fea0003800000 */
.L_x_269:
        /* <DEDUP_REMOVED lines=36> */
.L_x_272:
[----:B------:R-:W-:Y:S05]  /*2cc0*/  BSYNC B0 ;  /* 0x0000000000007941 */ /* 0x000fea0003800000 */
.L_x_271:
        /* <DEDUP_REMOVED lines=36> */
.L_x_274:
[----:B------:R-:W-:Y:S05]  /*2f10*/  BSYNC B0 ;  /* 0x0000000000007941 */ /* 0x000fea0003800000 */
.L_x_273:
        /* <DEDUP_REMOVED lines=36> */
.L_x_276:
[----:B------:R-:W-:Y:S05]  /*3160*/  BSYNC B0 ;  /* 0x0000000000007941 */ /* 0x000fea0003800000 */
.L_x_275:
        /* <DEDUP_REMOVED lines=36> */
.L_x_278:
[----:B------:R-:W-:Y:S05]  /*33b0*/  BSYNC B0 ;  /* 0x0000000000007941 */ /* 0x000fea0003800000 */
.L_x_277:
        /* <DEDUP_REMOVED lines=36> */
.L_x_280:
[----:B------:R-:W-:Y:S05]  /*3600*/  BSYNC B0 ;  /* 0x0000000000007941 */ /* 0x000fea0003800000 */
.L_x_279:
        /* <DEDUP_REMOVED lines=36> */
.L_x_282:
[----:B------:R-:W-:Y:S05]  /*3850*/  BSYNC B0 ;  /* 0x0000000000007941 */ /* 0x000fea0003800000 */
.L_x_281:
        /* <DEDUP_REMOVED lines=36> */
.L_x_284:
[----:B------:R-:W-:Y:S05]  /*3aa0*/  BSYNC B0 ;  /* 0x0000000000007941 */ /* 0x000fea0003800000 */
.L_x_283:
        /* <DEDUP_REMOVED lines=36> */
.L_x_286:
[----:B------:R-:W-:Y:S05]  /*3cf0*/  BSYNC B0 ;  /* 0x0000000000007941 */ /* 0x000fea0003800000 */
.L_x_285:
        /* <DEDUP_REMOVED lines=36> */
.L_x_288:
[----:B------:R-:W-:Y:S05]  /*3f40*/  BSYNC B0 ;  /* 0x0000000000007941 */ /* 0x000fea0003800000 */
.L_x_287:
        /* <DEDUP_REMOVED lines=36> */
.L_x_290:
[----:B------:R-:W-:Y:S05]  /*4190*/  BSYNC B0 ;  /* 0x0000000000007941 */ /* 0x000fea0003800000 */
.L_x_289:
        /* <DEDUP_REMOVED lines=36> */
.L_x_292:
[----:B------:R-:W-:Y:S05]  /*43e0*/  BSYNC B0 ;  /* 0x0000000000007941 */ /* 0x000fea0003800000 */
.L_x_291:
        /* <DEDUP_REMOVED lines=37> */
.L_x_294:
[----:B------:R-:W-:Y:S05]  /*4640*/  BSYNC B0 ;  /* 0x0000000000007941 */ /* 0x000fea0003800000 */
.L_x_293:
        /* <DEDUP_REMOVED lines=40> */
.L_x_296:
[----:B------:R-:W-:Y:S05]  /*48d0*/  BSYNC B0 ;  /* 0x0000000000007941 */ /* 0x000fea0003800000 */
.L_x_295:
        /* <DEDUP_REMOVED lines=42> */
.L_x_298:
[----:B------:R-:W-:Y:S05]  /*4b80*/  BSYNC B0 ;  /* 0x0000000000007941 */ /* 0x000fea0003800000 */
.L_x_297:
        /* <DEDUP_REMOVED lines=43> */
.L_x_309:
        /* <DEDUP_REMOVED lines=392> */
.L_x_301:
        /* <DEDUP_REMOVED lines=10> */
.L_x_300:
        /* <DEDUP_REMOVED lines=93> */
.L_x_303:
[----:B------:R-:W-:Y:S05]  /*6d30*/  BSYNC B0 ;  /* 0x0000000000007941 */ /* 0x000fea0003800000 */
.L_x_302:
        /* <DEDUP_REMOVED lines=46> */
.L_x_306:
        /* <DEDUP_REMOVED lines=32> */
.L_x_307:
[----:B------:R1:W5:Y:S02]  /*7220*/  LDG.E R43, desc[UR6][R78.64] ;  /* 0x000000064e2b7981 */ /* 0x000364000c1e1900 */
.L_x_308:
        /* <DEDUP_REMOVED lines=17> */
.L_x_305:
[----:B------:R-:W-:Y:S05]  /*7340*/  BSYNC B0 ;  /* 0x0000000000007941 */ /* 0x000fea0003800000 */
.L_x_304:
        /* <DEDUP_REMOVED lines=19> */
.L_x_299:
        /* <DEDUP_REMOVED lines=67> */
.L_x_311:
[----:B------:R-:W-:Y:S05]  /*78b0*/  BSYNC B0 ;  /* 0x0000000000007941 */ /* 0x000fea0003800000 */
.L_x_310:
        /* <DEDUP_REMOVED lines=73> */
.L_x_313:
        /* <DEDUP_REMOVED lines=11> */
.L_x_8615:


//--------------------- .text._Z25selective_scan_fwd_kernelI32Selective_Scan_fwd_kernel_traitsILi128ELi16ELi1ELb1ELb1ELb1ELb1ELb0EfffEEv13SSMParamsBase --------------------------
	.section	.text._Z25selective_scan_fwd_kernelI32Selective_Scan_fwd_kernel_traitsILi128ELi16ELi1ELb1ELb1ELb1ELb1ELb0EfffEEv13SSMParamsBase,"ax",@progbits
	.align	128
        .global         _Z25selective_scan_fwd_kernelI32Selective_Scan_fwd_kernel_traitsILi128ELi16ELi1ELb1ELb1ELb1ELb1ELb0EfffEEv13SSMParamsBase
        .type           _Z25selective_scan_fwd_kernelI32Selective_Scan_fwd_kernel_traitsILi128ELi16ELi1ELb1ELb1ELb1ELb1ELb0EfffEEv13SSMParamsBase,@function
        .size           _Z25selective_scan_fwd_kernelI32Selective_Scan_fwd_kernel_traitsILi128ELi16ELi1ELb1ELb1ELb1ELb1ELb0EfffEEv13SSMParamsBase,(.L_x_8616 - _Z25selective_scan_fwd_kernelI32Selective_Scan_fwd_kernel_traitsILi128ELi16ELi1ELb1ELb1ELb1ELb1ELb0EfffEEv13SSMParamsBase)
        .other          _Z25selective_scan_fwd_kernelI32Selective_Scan_fwd_kernel_traitsILi128ELi16ELi1ELb1ELb1ELb1ELb1ELb0EfffEEv13SSMParamsBase,@"STO_CUDA_ENTRY STV_DEFAULT"
_Z25selective_scan_fwd_kernelI32Selective_Scan_fwd_kernel_traitsILi128ELi16ELi1ELb1ELb1ELb1ELb1ELb0EfffEEv13SSMParamsBase:
.text._Z25selective_scan_fwd_kernelI32Selective_Scan_fwd_kernel_traitsILi128ELi16ELi1ELb1ELb1ELb1ELb1ELb0EfffEEv13SSMParamsBase:
[----:B------:R-:W0:Y:S08]  /*0000*/  LDC R1, c[0x0][0x28] ;  /* 0x00000a00ff017b82 */ /* 0x000e300000000800 */
[----:B------:R-:W1:Y:S01]  /*0010*/  LDC.64 R2, c[0x0][0x360] ;  /* 0x0000d800ff027b82 */ /* 0x000e620000000a00 */
[----:B------:R-:W-:Y:S01]  /*0020*/  HFMA2.MMA R11, -RZ, RZ, 0, 0 ;  /* 0x00000000ff0b7435 */ /* 0x000fe200000001ff */
[----:B------:R-:W-:Y:S01]  /*0030*/  CS2R R12, SRZ ;  /* 0x00000000000c7805 */ /* 0x000fe2000001ff00 */
        /* <DEDUP_REMOVED lines=10> */
[C---:B0-----:R-:W-:Y:S02]  /*00e0*/  ISETP.NE.U32.AND P0, PT, R11.reuse, RZ, PT ;  /* 0x000000ff0b00720c */ /* 0x041fe40003f05070 */
[----:B------:R-:W-:-:S02]  /*00f0*/  ISETP.NE.U32.AND P2, PT, R11, RZ, PT ;  /* 0x000000ff0b00720c */ /* 0x000fc40003f45070 */
[----:B------:R-:W-:Y:S02]  /*0100*/  @P1 MOV R15, R11 ;  /* 0x0000000b000f1202 */ /* 0x000fe40000000f00 */
        /* <DEDUP_REMOVED lines=22> */
.L_x_314:
        /* <DEDUP_REMOVED lines=8> */
[----:B------:R-:W-:Y:S02]  /*02f0*/  MOV R10, RZ ;  /* 0x000000ff000a7202 */ /* 0x000fe40000000f00 */
[----:B------:R-:W-:Y:S02]  /*0300*/  CS2R R30, SRZ ;  /* 0x00000000001e7805 */ /* 0x000fe4000001ff00 */
[----:B------:R-:W-:Y:S01]  /*0310*/  MOV R25, RZ ;  /* 0x000000ff00197202 */ /* 0x000fe20000000f00 */
[----:B------:R-:W2:Y:S01]  /*0320*/  LDC.64 R4, c[0x0][0x380] ;  /* 0x0000e000ff047b82 */ /* 0x000ea20000000a00 */
[----:B0-----:R-:W-:Y:S02]  /*0330*/  ISETP.NE.AND P5, PT, R2, RZ, PT ;  /* 0x000000ff0200720c */ /* 0x001fe40003fa5270 */
[----:B--2---:R-:W-:-:S02]  /*0340*/  ISETP.NE.U32.AND P1, PT, R4, RZ, PT ;  /* 0x000000ff0400720c */ /* 0x004fc40003f25070 */
[----:B-1----:R-:W-:Y:S02]  /*0350*/  SHF.R.S32.HI R4, RZ, 0x1f, R46 ;  /* 0x0000001fff047819 */ /* 0x002fe4000001142e */
[----:B------:R-:W-:-:S07]  /*0360*/  ISETP.NE.AND.EX P1, PT, R5, RZ, PT, P1 ;  /* 0x000000ff0500720c */ /* 0x000fce0003f25310 */
[----:B------:R-:W0:Y:S01]  /*0370*/  @P5 LDC.64 R26, c[0x0][0x2e8] ;  /* 0x0000ba00ff1a5b82 */ /* 0x000e220000000a00 */
[----:B------:R-:W-:-:S07]  /*0380*/  SHF.R.S32.HI R5, RZ, 0x1f, R0 ;  /* 0x0000001fff057819 */ /* 0x000fce0000011400 */
[----:B------:R-:W1:Y:S08]  /*0390*/  @P1 LDC R9, c[0x0][0x380] ;  /* 0x0000e000ff091b82 */ /* 0x000e700000000800 */
[----:B------:R-:W2:Y:S01]  /*03a0*/  @P1 LDC R10, c[0x0][0x384] ;  /* 0x0000e100ff0a1b82 */ /* 0x000ea20000000800 */
[-C--:B0-----:R-:W-:Y:S02]  /*03b0*/  @P5 IMAD R2, R4, R26.reuse, RZ ;  /* 0x0000001a04025224 */ /* 0x081fe400078e02ff */
[----:B------:R-:W-:Y:S01]  /*03c0*/  @P5 IMAD.WIDE.U32 R28, R46, R26, RZ ;  /* 0x0000001a2e1c5225 */ /* 0x000fe200078e00ff */
[----:B------:R-:W-:-:S03]  /*03d0*/  HFMA2.MMA R26, -RZ, RZ, 0, 0 ;  /* 0x00000000ff1a7435 */ /* 0x000fc600000001ff */
[----:B------:R-:W-:Y:S01]  /*03e0*/  @P5 IMAD R27, R46, R27, R2 ;  /* 0x0000001b2e1b5224 */ /* 0x000fe200078e0202 */
[----:B------:R-:W-:-:S04]  /*03f0*/  MOV R2, R8 ;  /* 0x0000000800027202 */ /* 0x000fc80000000f00 */
        /* <DEDUP_REMOVED lines=12> */
.L_x_315:
        /* <DEDUP_REMOVED lines=8> */
[----:B------:R-:W-:Y:S02]  /*0540*/  IADD3 R26, P1, R11, R26, RZ ;  /* 0x0000001a0b1a7210 */ /* 0x000fe40007f3e0ff */
[----:B------:R-:W-:-:S04]  /*0550*/  SHF.L.U64.HI R6, R6, 0x2, R7 ;  /* 0x0000000206067819 */ /* 0x000fc80000010207 */
[-C--:B------:R-:W-:Y:S02]  /*0560*/  IADD3.X R31, R12, R6.reuse, RZ, P0, !PT ;  /* 0x000000060c1f7210 */ /* 0x080fe400007fe4ff */
[----:B------:R-:W-:-:S07]  /*0570*/  IADD3.X R25, R13, R6, RZ, P1, !PT ;  /* 0x000000060d197210 */ /* 0x000fce0000ffe4ff */
.L_x_316:
[----:B------:R-:W-:Y:S01]  /*0580*/  ISETP.EQ.U32.AND P0, PT, R26, RZ, PT ;  /* 0x000000ff1a00720c */ /* 0x000fe20003f02070 */
[----:B------:R-:W-:Y:S01]  /*0590*/  HFMA2.MMA R12, -RZ, RZ, 0, 0 ;  /* 0x00000000ff0c7435 */ /* 0x000fe200000001ff */
[----:B------:R-:W0:Y:S01]  /*05a0*/  LDC.64 R18, c[0x0][0x330] ;  /* 0x0000cc00ff127b82 */ /* 0x000e220000000a00 */
[----:B------:R-:W-:Y:S02]  /*05b0*/  MOV R15, RZ ;  /* 0x000000ff000f7202 */ /* 0x000fe40000000f00 */
[----:B------:R-:W-:Y:S02]  /*05c0*/  CS2R R16, SRZ ;  /* 0x0000000000107805 */ /* 0x000fe4000001ff00 */
[----:B------:R-:W-:Y:S02]  /*05d0*/  ISETP.EQ.OR.EX P0, PT, R25, RZ, !P5, P0 ;  /* 0x000000ff1900720c */ /* 0x000fe40006f02700 */
[----:B------:R-:W-:Y:S01]  /*05e0*/  PRMT R13, RZ, 0x7610, R13 ;  /* 0x00007610ff0d7816 */ /* 0x000fe2000000000d */
[----:B------:R-:W-:Y:S01]  /*05f0*/  HFMA2.MMA R24, -RZ, RZ, 0, 0 ;  /* 0x00000000ff187435 */ /* 0x000fe200000001ff */
[----:B------:R-:W-:Y:S01]  /*0600*/  MOV R23, RZ ;  /* 0x000000ff00177202 */ /* 0x000fe20000000f00 */
[----:B------:R-:W-:Y:S01]  /*0610*/  HFMA2.MMA R29, -RZ, RZ, 0, 0 ;  /* 0x00000000ff1d7435 */ /* 0x000fe200000001ff */
        /* <DEDUP_REMOVED lines=30> */
[----:B------:R-:W-:Y:S02]  /*0800*/  @P1 MOV R17, R12 ;  /* 0x0000000c00111202 */ /* 0x000fe40000000f00 */
[----:B------:R-:W-:-:S05]  /*0810*/  @P1 MOV R16, R15 ;  /* 0x0000000f00101202 */ /* 0x000fca0000000f00 */
[----:B0-----:R-:W-:-:S04]  /*0820*/  @!P6 LEA R8, P1, R0, R17, 0x2 ;  /* 0x000000110008e211 */ /* 0x001fc800078210ff */
[----:B------:R-:W-:Y:S02]  /*0830*/  @!P6 LEA.HI.X R9, R0, R16, R5, 0x2, P1 ;  /* 0x000000100009e211 */ /* 0x000fe400008f1405 */
[----:B------:R-:W0:Y:S01]  /*0840*/  LDC R16, c[0x0][0x224] ;  /* 0x00008900ff107b82 */ /* 0x000e220000000800 */
[----:B------:R-:W-:Y:S02]  /*0850*/  @P3 LEA R10, P2, R46, R10, 0x2 ;  /* 0x0000000a2e0a3211 */ /* 0x000fe400078410ff */
[----:B------:R2:W5:Y:S01]  /*0860*/  @!P6 LDG.E R29, desc[UR6][R8.64] ;  /* 0x00000006081de981 */ /* 0x000562000c1e1900 */
        /* <DEDUP_REMOVED lines=10> */
[----:B0-----:R-:W-:Y:S01]  /*0910*/  IMAD.MOV.U32 R6, RZ, RZ, RZ ;  /* 0x000000ffff067224 */ /* 0x001fe200078e00ff */
[----:B----4-:R-:W-:-:S05]  /*0920*/  IADD3 R10, RZ, -R7, RZ ;  /* 0x80000007ff0a7210 */ /* 0x010fca0007ffe0ff */
[----:B------:R-:W-:-:S04]  /*0930*/  IMAD R11, R10, R17, RZ ;  /* 0x000000110a0b7224 */ /* 0x000fc800078e02ff */
[----:B------:R-:W-:-:S06]  /*0940*/  IMAD.HI.U32 R7, R7, R11, R6 ;  /* 0x0000000b07077227 */ /* 0x000fcc00078e0006 */
[----:B------:R-:W-:-:S05]  /*0950*/  IMAD.HI.U32 R7, R7, R8, RZ ;  /* 0x0000000807077227 */ /* 0x000fca00078e00ff */
[----:B------:R-:W-:Y:S02]  /*0960*/  IADD3 R9, -R7, RZ, RZ ;  /* 0x000000ff07097210 */ /* 0x000fe40007ffe1ff */
[C---:B------:R-:W-:Y:S02]  /*0970*/  @P4 LEA R14, P2, R46.reuse, R18, 0x2 ;  /* 0x000000122e0e4211 */ /* 0x040fe400078410ff */
[C---:B------:R-:W-:Y:S01]  /*0980*/  LOP3.LUT R6, R46.reuse, R16, RZ, 0x3c, !PT ;  /* 0x000000102e067212 */ /* 0x040fe200078e3cff */
[----:B------:R-:W-:Y:S01]  /*0990*/  IMAD R8, R17, R9, R8 ;  /* 0x0000000911087224 */ /* 0x000fe200078e0208 */
[----:B------:R-:W-:Y:S01]  /*09a0*/  @P4 LEA.HI.X R15, R46, R19, R4, 0x2, P2 ;  /* 0x000000132e0f4211 */ /* 0x000fe200010f1404 */
[C---:B------:R-:W-:Y:S01]  /*09b0*/  IMAD R11, R5.reuse, UR4, RZ ;  /* 0x00000004050b7c24 */ /* 0x040fe2000f8e02ff */
[----:B------:R-:W-:Y:S01]  /*09c0*/  CS2R R44, SRZ ;  /* 0x00000000002c7805 */ /* 0x000fe2000001ff00 */
[----:B------:R-:W-:Y:S01]  /*09d0*/  IMAD R10, R5, R20, RZ ;  /* 0x00000014050a7224 */ /* 0x000fe200078e02ff */
[----:B------:R-:W-:Y:S01]  /*09e0*/  ISETP.GT.U32.AND P2, PT, R17, R8, PT ;  /* 0x000000081100720c */ /* 0x000fe20003f44070 */
[----:B------:R0:W5:Y:S01]  /*09f0*/  @P4 LDG.E R23, desc[UR6][R14.64] ;  /* 0x000000060e174981 */ /* 0x000162000c1e1900 */
[----:B------:R-:W-:Y:S01]  /*0a00*/  HFMA2.MMA R83, -RZ, RZ, 0, 0 ;  /* 0x00000000ff537435 */ /* 0x000fe200000001ff */
[----:B------:R-:W4:Y:S10]  /*0a10*/  LDC R18, c[0x0][0x23c] ;  /* 0x00008f00ff127b82 */ /* 0x000f340000000800 */
[----:B------:R-:W-:-:S04]  /*0a20*/  @!P2 IADD3 R8, R8, -R17, RZ ;  /* 0x800000110808a210 */ /* 0x000fc80007ffe0ff */
[----:B------:R-:W-:Y:S02]  /*0a30*/  ISETP.GE.U32.AND P1, PT, R8, R17, PT ;  /* 0x000000110800720c */ /* 0x000fe40003f26070 */
[----:B------:R-:W-:Y:S02]  /*0a40*/  @!P2 IADD3 R7, R7, 0x1, RZ ;  /* 0x000000010707a810 */ /* 0x000fe40007ffe0ff */
[----:B------:R-:W-:Y:S02]  /*0a50*/  ISETP.GE.AND P3, PT, R6, RZ, PT ;  /* 0x000000ff0600720c */ /* 0x000fe40003f66270 */
[----:B------:R-:W-:-:S07]  /*0a60*/  ISETP.NE.AND P2, PT, R16, RZ, PT ;  /* 0x000000ff1000720c */ /* 0x000fce0003f45270 */
[----:B------:R-:W-:-:S04]  /*0a70*/  @P1 IADD3 R7, R7, 0x1, RZ ;  /* 0x0000000107071810 */ /* 0x000fc80007ffe0ff */
[----:B0-----:R-:W-:Y:S01]  /*0a80*/  MOV R15, R7 ;  /* 0x00000007000f7202 */ /* 0x001fe20000000f00 */
[----:B------:R-:W-:Y:S02]  /*0a90*/  IMAD R7, R5, UR8, RZ ;  /* 0x0000000805077c24 */ /* 0x000fe4000f8e02ff */
[----:B------:R-:W-:Y:S01]  /*0aa0*/  IMAD.WIDE.U32 R8, R0, UR8, RZ ;  /* 0x0000000800087c25 */ /* 0x000fe2000f8e00ff */
[----:B------:R-:W-:-:S03]  /*0ab0*/  @!P3 IADD3 R15, -R15, RZ, RZ ;  /* 0x000000ff0f0fb210 */ /* 0x000fc60007ffe1ff */
[C---:B------:R-:W-:Y:S01]  /*0ac0*/  IMAD R17, R0.reuse, UR9, R7 ;  /* 0x0000000900117c24 */ /* 0x040fe2000f8e0207 */
[----:B------:R-:W-:Y:S01]  /*0ad0*/  @!P2 LOP3.LUT R15, RZ, R16, RZ, 0x33, !PT ;  /* 0x00000010ff0fa212 */ /* 0x000fe200078e33ff */
[C---:B------:R-:W-:Y:S01]  /*0ae0*/  IMAD R19, R0.reuse, UR5, R11 ;  /* 0x0000000500137c24 */ /* 0x040fe2000f8e020b */
[----:B------:R-:W-:Y:S02]  /*0af0*/  ULDC.64 UR8, c[0x0][0x2a0] ;  /* 0x0000a80000087ab9 */ /* 0x000fe40000000a00 */
[----:B------:R-:W-:Y:S02]  /*0b00*/  IADD3 R9, R9, R17, RZ ;  /* 0x0000001109097210 */ /* 0x000fe40007ffe0ff */
[----:B------:R-:W-:Y:S01]  /*0b10*/  SHF.R.S32.HI R17, RZ, 0x1f, R15 ;  /* 0x0000001fff117819 */ /* 0x000fe2000001140f */
[C---:B------:R-:W-:Y:S02]  /*0b20*/  IMAD R21, R0.reuse, R21, R10 ;  /* 0x0000001500157224 */ /* 0x040fe400078e020a */
[----:B------:R-:W-:-:S04]  /*0b30*/  IMAD.WIDE.U32 R10, R0, R20, RZ ;  /* 0x00000014000a7225 */ /* 0x000fc800078e00ff */
[-C--:B------:R-:W-:Y:S01]  /*0b40*/  IMAD R12, R17, R32.reuse, RZ ;  /* 0x00000020110c7224 */ /* 0x080fe200078e02ff */
[----:B------:R-:W-:Y:S01]  /*0b50*/  IADD3 R11, R11, R21, RZ ;  /* 0x000000150b0b7210 */ /* 0x000fe20007ffe0ff */
[----:B------:R-:W-:-:S04]  /*0b60*/  IMAD.WIDE.U32 R8, R15, R32, R8 ;  /* 0x000000200f087225 */ /* 0x000fc800078e0008 */
[----:B------:R-:W-:Y:S01]  /*0b70*/  IMAD R21, R15, R33, R12 ;  /* 0x000000210f157224 */ /* 0x000fe200078e020c */
[----:B------:R-:W-:Y:S01]  /*0b80*/  LEA R22, P1, R8, R34, 0x2 ;  /* 0x0000002208167211 */ /* 0x000fe200078210ff */
[----:B------:R-:W0:Y:S03]  /*0b90*/  LDC.64 R32, c[0x0][0x320] ;  /* 0x0000c800ff207b82 */ /* 0x000e260000000a00 */
[----:B------:R-:W-:Y:S01]  /*0ba0*/  IADD3 R21, R9, R21, RZ ;  /* 0x0000001509157210 */ /* 0x000fe20007ffe0ff */
[----:B------:R-:W-:-:S03]  /*0bb0*/  IMAD R12, R17, R36, RZ ;  /* 0x00000024110c7224 */ /* 0x000fc600078e02ff */
[----:B------:R-:W-:Y:S01]  /*0bc0*/  LEA.HI.X R21, R8, R35, R21, 0x2, P1 ;  /* 0x0000002308157211 */ /* 0x000fe200008f1415 */
[----:B------:R-:W3:Y:S01]  /*0bd0*/  LDC.64 R16, c[0x0][0x378] ;  /* 0x0000de00ff107b82 */ /* 0x000ee20000000a00 */
[----:B------:R-:W-:Y:S01]  /*0be0*/  ISETP.NE.U32.AND P1, PT, R40, RZ, PT ;  /* 0x000000ff2800720c */ /* 0x000fe20003f25070 */
[----:B------:R-:W-:Y:S01]  /*0bf0*/  IMAD.WIDE.U32 R6, R0, UR4, RZ ;  /* 0x0000000400067c25 */ /* 0x000fe2000f8e00ff */
[----:B------:R-:W-:Y:S02]  /*0c00*/  ULDC.64 UR4, c[0x0][0x298] ;  /* 0x0000a60000047ab9 */ /* 0x000fe40000000a00 */
[----:B------:R-:W-:Y:S02]  /*0c10*/  ISETP.NE.AND.EX P1, PT, R41, RZ, PT, P1 ;  /* 0x000000ff2900720c */ /* 0x000fe40003f25310 */
[----:B------:R-:W-:Y:S01]  /*0c20*/  IADD3 R7, R7, R19, RZ ;  /* 0x0000001307077210 */ /* 0x000fe20007ffe0ff */
[----:B------:R-:W-:Y:S02]  /*0c30*/  IMAD R19, R15, R37, R12 ;  /* 0x000000250f137224 */ /* 0x000fe400078e020c */
[----:B------:R-:W-:-:S02]  /*0c40*/  IMAD R12, R4, UR4, RZ ;  /* 0x00000004040c7c24 */ /* 0x000fc4000f8e02ff */
[----:B------:R-:W-:-:S04]  /*0c50*/  IMAD.WIDE.U32 R6, R46, UR4, R6 ;  /* 0x000000042e067c25 */ /* 0x000fc8000f8e0006 */
[----:B------:R-:W-:Y:S01]  /*0c60*/  IMAD R115, R46, UR5, R12 ;  /* 0x000000052e737c24 */ /* 0x000fe2000f8e020c */
[----:B0-----:R-:W-:Y:S01]  /*0c70*/  LEA R117, P3, R6, R32, 0x2 ;  /* 0x0000002006757211 */ /* 0x001fe200078610ff */
[----:B------:R-:W0:Y:S01]  /*0c80*/  @P1 LDC R45, c[0x0][0x388] ;  /* 0x0000e200ff2d1b82 */ /* 0x000e220000000800 */
[----:B------:R-:W-:Y:S01]  /*0c90*/  IMAD.WIDE.U32 R10, R15, R36, R10 ;  /* 0x000000240f0a7225 */ /* 0x000fe200078e000a */
[----:B-1----:R-:W-:Y:S01]  /*0ca0*/  ISETP.NE.U32.AND P2, PT, R42, RZ, PT ;  /* 0x000000ff2a00720c */ /* 0x002fe20003f45070 */
[----:B------:R-:W-:Y:S01]  /*0cb0*/  ULDC.64 UR4, c[0x0][0x2a8] ;  /* 0x0000aa0000047ab9 */ /* 0x000fe20000000a00 */
[----:B------:R-:W-:Y:S01]  /*0cc0*/  IADD3 R115, R7, R115, RZ ;  /* 0x0000007307737210 */ /* 0x000fe20007ffe0ff */
[----:B------:R-:W-:-:S03]  /*0cd0*/  IMAD R15, R5, UR8, RZ ;  /* 0x00000008050f7c24 */ /* 0x000fc6000f8e02ff */
[----:B------:R-:W1:Y:S01]  /*0ce0*/  @P1 LDC R44, c[0x0][0x38c] ;  /* 0x0000e300ff2c1b82 */ /* 0x000e620000000800 */
[----:B------:R-:W-:Y:S02]  /*0cf0*/  LEA.HI.X R115, R6, R33, R115, 0x2, P3 ;  /* 0x0000002106737211 */ /* 0x000fe400018f1473 */
[----:B---3--:R-:W-:Y:S01]  /*0d00*/  ISETP.NE.U32.AND P3, PT, R16, RZ, PT ;  /* 0x000000ff1000720c */ /* 0x008fe20003f65070 */
[----:B------:R-:W-:Y:S01]  /*0d10*/  IMAD.WIDE.U32 R8, R0, UR8, RZ ;  /* 0x0000000800087c25 */ /* 0x000fe2000f8e00ff */
[----:B------:R-:W-:Y:S02]  /*0d20*/  ISETP.NE.AND.EX P2, PT, R43, RZ, PT, P2 ;  /* 0x000000ff2b00720c */ /* 0x000fe40003f45320 */
[----:B------:R-:W-:Y:S01]  /*0d30*/  LEA R20, P4, R10, R38, 0x2 ;  /* 0x000000260a147211 */ /* 0x000fe200078810ff */
[----:B------:R-:W-:Y:S01]  /*0d40*/  IMAD R15, R0, UR9, R15 ;  /* 0x00000009000f7c24 */ /* 0x000fe2000f8e020f */
[----:B------:R-:W-:Y:S02]  /*0d50*/  IADD3 R19, R11, R19, RZ ;  /* 0x000000130b137210 */ /* 0x000fe40007ffe0ff */
[----:B------:R-:W-:-:S02]  /*0d60*/  ISETP.NE.AND.EX P3, PT, R17, RZ, PT, P3 ;  /* 0x000000ff1100720c */ /* 0x000fc40003f65330 */
[----:B------:R-:W-:Y:S01]  /*0d70*/  LEA.HI.X R19, R10, R39, R19, 0x2, P4 ;  /* 0x000000270a137211 */ /* 0x000fe200020f1413 */
[----:B------:R-:W-:Y:S01]  /*0d80*/  HFMA2.MMA R10, -RZ, RZ, 0, 0 ;  /* 0x00000000ff0a7435 */ /* 0x000fe200000001ff */
[----:B------:R-:W-:Y:S01]  /*0d90*/  IADD3 R9, R9, R15, RZ ;  /* 0x0000000f09097210 */ /* 0x000fe20007ffe0ff */
[----:B------:R-:W-:Y:S01]  /*0da0*/  IMAD R6, R4, UR4, RZ ;  /* 0x0000000404067c24 */ /* 0x000fe2000f8e02ff */
[----:B------:R-:W3:Y:S03]  /*0db0*/  LDC.64 R14, c[0x0][0x328] ;  /* 0x0000ca00ff0e7b82 */ /* 0x000ee60000000a00 */
[C---:B------:R-:W-:Y:S01]  /*0dc0*/  IMAD R7, R46.reuse, UR5, R6 ;  /* 0x000000052e077c24 */ /* 0x040fe2000f8e0206 */
[----:B------:R-:W-:Y:S01]  /*0dd0*/  MOV R6, RZ ;  /* 0x000000ff00067202 */ /* 0x000fe20000000f00 */
[----:B------:R-:W-:Y:S01]  /*0de0*/  IMAD.WIDE.U32 R148, R46, UR4, R8 ;  /* 0x000000042e947c25 */ /* 0x000fe2000f8e0008 */
[----:B------:R-:W-:Y:S01]  /*0df0*/  @P2 ISETP.NE.U32.AND P4, PT, R42, RZ, PT ;  /* 0x000000ff2a00220c */ /* 0x000fe20003f85070 */
[----:B0-----:R0:W-:Y:S01]  /*0e00*/  STL [R1+0x4], R45 ;  /* 0x0000042d01007387 */ /* 0x0011e20000100800 */
[----:B------:R-:W0:Y:S01]  /*0e10*/  @P3 LDC R83, c[0x0][0x378] ;  /* 0x0000de00ff533b82 */ /* 0x000e220000000800 */
[----:B------:R-:W-:Y:S01]  /*0e20*/  IMAD.MOV.U32 R9, RZ, RZ, RZ ;  /* 0x000000ffff097224 */ /* 0x000fe200078e00ff */
[----:B------:R-:W-:Y:S01]  /*0e30*/  ULDC.64 UR4, c[0x0][0x240] ;  /* 0x0000900000047ab9 */ /* 0x000fe20000000a00 */
[----:B-1----:R1:W-:Y:S05]  /*0e40*/  STL [R1+0x8], R44 ;  /* 0x0000082c01007387 */ /* 0x0023ea0000100800 */
[----:B------:R-:W0:Y:S01]  /*0e50*/  @P3 LDC R10, c[0x0][0x37c] ;  /* 0x0000df00ff0a3b82 */ /* 0x000e220000000800 */
[----:B------:R-:W-:-:S02]  /*0e60*/  PLOP3.LUT P3, PT, PT, PT, PT, 0x8, 0x0 ;  /* 0x000000000000781c */ /* 0x000fc40003f6e170 */
[----:B------:R-:W-:-:S05]  /*0e70*/  @P2 ISETP.NE.AND.EX P3, PT, R43, RZ, PT, P4 ;  /* 0x000000ff2b00220c */ /* 0x000fca0003f65340 */
[----:B------:R-:W0:Y:S08]  /*0e80*/  @P2 LDC R9, c[0x0][0x390] ;  /* 0x0000e400ff092b82 */ /* 0x000e300000000800 */
[----:B------:R-:W0:Y:S01]  /*0e90*/  @P2 LDC R6, c[0x0][0x394] ;  /* 0x0000e500ff062b82 */ /* 0x000e220000000800 */
[----:B------:R-:W-:-:S04]  /*0ea0*/  ISETP.NE.U32.AND P2, PT, R45, RZ, PT ;  /* 0x000000ff2d00720c */ /* 0x000fc80003f45070 */
[----:B------:R-:W-:Y:S01]  /*0eb0*/  ISETP.NE.AND.EX P2, PT, R44, RZ, PT, P2 ;  /* 0x000000ff2c00720c */ /* 0x000fe20003f45320 */
[----:B------:R-:W-:Y:S02]  /*0ec0*/  IMAD R4, R4, UR4, RZ ;  /* 0x0000000404047c24 */ /* 0x000fe4000f8e02ff */
[----:B------:R-:W-:-:S04]  /*0ed0*/  IMAD.WIDE.U32 R80, R46, UR4, RZ ;  /* 0x000000042e507c25 */ /* 0x000fc8000f8e00ff */
[----:B------:R-:W-:Y:S01]  /*0ee0*/  IMAD R17, R46, UR5, R4 ;  /* 0x000000052e117c24 */ /* 0x000fe2000f8e0204 */
[----:B------:R-:W-:Y:S02]  /*0ef0*/  IADD3 R4, R149, R7, RZ ;  /* 0x0000000795047210 */ /* 0x000fe40007ffe0ff */
[----:B---3--:R-:W-:Y:S02]  /*0f00*/  LEA R149, P4, R148, R14, 0x2 ;  /* 0x0000000e94957211 */ /* 0x008fe400078810ff */
[----:B------:R-:W-:Y:S02]  /*0f10*/  CS2R R150, SRZ ;  /* 0x0000000000967805 */ /* 0x000fe4000001ff00 */
[----:B----4-:R-:W-:Y:S02]  /*0f20*/  SEL R18, R18, 0x800, P5 ;  /* 0x0000080012127807 */ /* 0x010fe40002800000 */
[----:B------:R-:W-:Y:S02]  /*0f30*/  LEA.HI.X R148, R148, R15, R4, 0x2, P4 ;  /* 0x0000000f94947211 */ /* 0x000fe400020f1404 */
[----:B------:R-:W-:-:S02]  /*0f40*/  @P1 MOV R150, R45 ;  /* 0x0000002d00961202 */ /* 0x000fc40000000f00 */
[----:B------:R-:W-:Y:S02]  /*0f50*/  @P1 MOV R151, R44 ;  /* 0x0000002c00971202 */ /* 0x000fe40000000f00 */
[----:B------:R-:W-:Y:S02]  /*0f60*/  IADD3 R17, R81, R17, RZ ;  /* 0x0000001151117210 */ /* 0x000fe40007ffe0ff */
[----:B--2---:R-:W-:Y:S01]  /*0f70*/  @!P0 SHF.R.S32.HI R3, RZ, 0x1f, R2 ;  /* 0x0000001fff038819 */ /* 0x004fe20000011402 */
[----:B01----:R-:W-:Y:S06]  /*0f80*/  @P3 BRA P2, `(.L_x_317) ;  /* 0x00000000007c3947 */ /* 0x003fec0001000000 */
[-C--:B------:R-:W-:Y:S01]  /*0f90*/  IABS R11, R18.reuse ;  /* 0x00000012000b7213 */ /* 0x080fe20000000000 */
[----:B------:R-:W0:Y:S01]  /*0fa0*/  LDC R9, c[0x0][0x218] ;  /* 0x00008600ff097b82 */ /* 0x000e220000000800 */
[----:B------:R-:W-:Y:S01]  /*0fb0*/  IABS R12, R18 ;  /* 0x00000012000c7213 */ /* 0x000fe20000000000 */
[----:B------:R1:W-:Y:S01]  /*0fc0*/  STL [R1], RZ ;  /* 0x000000ff01007387 */ /* 0x0003e20000100800 */
[----:B------:R-:W2:Y:S01]  /*0fd0*/  I2F.RP R4, R11 ;  /* 0x0000000b00047306 */ /* 0x000ea20000209400 */
[----:B------:R-:W-:Y:S02]  /*0fe0*/  MOV R16, RZ ;  /* 0x000000ff00107202 */ /* 0x000fe40000000f00 */
[----:B------:R-:W-:-:S05]  /*0ff0*/  IADD3 R12, RZ, -R12, RZ ;  /* 0x8000000cff0c7210 */ /* 0x000fca0007ffe0ff */
        /* <DEDUP_REMOVED lines=23> */
[----:B-1----:R-:W-:Y:S06]  /*1170*/  BRA `(.L_x_318) ;  /* 0x00000000004c7947 */ /* 0x002fec0003800000 */
.L_x_317:
        /* <DEDUP_REMOVED lines=11> */
[----:B--2---:R-:W-:-:S02]  /*1230*/  IADD3 R15, R15, -R12, RZ ;  /* 0x8000000c0f0f7210 */ /* 0x004fc40007ffe0ff */
[----:B---3--:R-:W-:-:S04]  /*1240*/  IADD3 R11, -R4, R11, RZ ;  /* 0x0000000b040b7210 */ /* 0x008fc80007ffe1ff */
[----:B------:R-:W-:Y:S02]  /*1250*/  ISETP.GT.AND P0, PT, R18, R11, PT ;  /* 0x0000000b1200720c */ /* 0x000fe40003f04270 */
[----:B------:R-:W-:Y:S02]  /*1260*/  IADD3 R11, -R11, R18, RZ ;  /* 0x000000120b0b7210 */ /* 0x000fe40007ffe1ff */
[----:B------:R-:W-:-:S04]  /*1270*/  ISETP.GT.AND P0, PT, R15, RZ, P0 ;  /* 0x000000ff0f00720c */ /* 0x000fc80000704270 */
[----:B------:R-:W-:Y:S02]  /*1280*/  SEL R11, R11, RZ, P0 ;  /* 0x000000ff0b0b7207 */ /* 0x000fe40000000000 */
[----:B------:R-:W-:-:S03]  /*1290*/  IADD3 R15, R15, 0x1, RZ ;  /* 0x000000010f0f7810 */ /* 0x000fc60007ffe0ff */
[----:B0----5:R-:W-:-:S07]  /*12a0*/  IMAD R16, R29, R18, R11 ;  /* 0x000000121d107224 */ /* 0x021fce00078e020b */
.L_x_318:
[----:B------:R-:W-:-:S13]  /*12b0*/  ISETP.GE.AND P0, PT, R15, 0x1, PT ;  /* 0x000000010f00780c */ /* 0x000fda0003f06270 */
[----:B------:R-:W-:Y:S05]  /*12c0*/  @!P0 EXIT ;  /* 0x000000000000894d */ /* 0x000fea0003800000 */
[----:B------:R-:W0:Y:S01]  /*12d0*/  S2R R152, SR_TID.X ;  /* 0x0000000000987919 */ /* 0x000e220000002100 */
[----:B------:R-:W1:Y:S01]  /*12e0*/  S2UR UR5, SR_CgaCtaId ;  /* 0x00000000000579c3 */ /* 0x000e620000008800 */
[C---:B------:R-:W-:Y:S01]  /*12f0*/  LEA R82, P0, R0.reuse, R83, 0x2 ;  /* 0x0000005300527211 */ /* 0x040fe200078010ff */
[----:B------:R-:W-:Y:S01]  /*1300*/  ULDC.64 UR8, c[0x0][0x2e0] ;  /* 0x0000b80000087ab9 */ /* 0x000fe20000000a00 */
[----:B------:R-:W2:Y:S01]  /*1310*/  S2R R14, SR_LANEID ;  /* 0x00000000000e7919 */ /* 0x000ea20000000000 */
[----:B-----5:R-:W-:Y:S01]  /*1320*/  MOV R29, R27 ;  /* 0x0000001b001d7202 */ /* 0x020fe20000000f00 */
[----:B------:R-:W-:Y:S01]  /*1330*/  IMAD R3, R3, UR8, RZ ;  /* 0x0000000803037c24 */ /* 0x000fe2000f8e02ff */
[----:B------:R-:W-:Y:S01]  /*1340*/  LEA.HI.X R83, R0, R10, R5, 0x2, P0 ;  /* 0x0000000a00537211 */ /* 0x000fe200000f1405 */
[----:B------:R-:W-:Y:S01]  /*1350*/  UMOV UR4, 0x400 ;  /* 0x0000040000047882 */ /* 0x000fe20000000000 */
[----:B------:R-:W-:Y:S01]  /*1360*/  HFMA2.MMA R12, -RZ, RZ, 0, 0 ;  /* 0x00000000ff0c7435 */ /* 0x000fe200000001ff */
[----:B------:R-:W-:Y:S01]  /*1370*/  IMAD.WIDE.U32 R84, R2, UR8, R28 ;  /* 0x0000000802547c25 */ /* 0x000fe2000f8e001c */
[----:B------:R-:W-:-:S02]  /*1380*/  LOP3.LUT R13, R13, 0xff, RZ, 0xc0, !PT ;  /* 0x000000ff0d0d7812 */ /* 0x000fc400078ec0ff */
[----:B------:R-:W-:Y:S01]  /*1390*/  MOV R114, RZ ;  /* 0x000000ff00727202 */ /* 0x000fe20000000f00 */
[----:B------:R-:W-:-:S05]  /*13a0*/  IMAD R3, R2, UR9, R3 ;  /* 0x0000000902037c24 */ /* 0x000fca000f8e0203 */
[----:B------:R-:W-:Y:S01]  /*13b0*/  IADD3 R9, R85, R3, RZ ;  /* 0x0000000355097210 */ /* 0x000fe20007ffe0ff */
[----:B-1----:R-:W-:Y:S01]  /*13c0*/  ULEA UR4, UR5, UR4, 0x18 ;  /* 0x0000000405047291 */ /* 0x002fe2000f8ec03f */
[----:B0-----:R-:W-:Y:S02]  /*13d0*/  SHF.R.U32.HI R10, RZ, 0x5, R152 ;  /* 0x00000005ff0a7819 */ /* 0x001fe40000011698 */
[----:B------:R-:W-:Y:S02]  /*13e0*/  SHF.L.U32 R152, R152, 0x4, RZ ;  /* 0x0000000498987819 */ /* 0x000fe400000006ff */
[----:B------:R-:W-:Y:S02]  /*13f0*/  SHF.L.U32 R11, R10, 0x7, RZ ;  /* 0x000000070a0b7819 */ /* 0x000fe400000006ff */
        /* <DEDUP_REMOVED lines=10> */
[C---:B------:R-:W-:Y:S02]  /*14a0*/  IADD3 R155, R152.reuse, 0xc, RZ ;  /* 0x0000000c989b7810 */ /* 0x040fe40007ffe0ff */
[C---:B------:R-:W-:Y:S02]  /*14b0*/  IADD3 R154, R152.reuse, 0xd, RZ ;  /* 0x0000000d989a7810 */ /* 0x040fe40007ffe0ff */
[----:B------:R-:W-:Y:S02]  /*14c0*/  IADD3 R153, R152, 0xe, RZ ;  /* 0x0000000e98997810 */ /* 0x000fe40007ffe0ff */
[----:B------:R-:W-:Y:S02]  /*14d0*/  LEA R10, R10, UR4, 0x3 ;  /* 0x000000040a0a7c11 */ /* 0x000fe4000f8e18ff */
[----:B--2---:R-:W-:-:S07]  /*14e0*/  IADD3 R152, R152, 0xf, RZ ;  /* 0x0000000f98987810 */ /* 0x004fce0007ffe0ff */
.L_x_362:
[----:B------:R-:W2:Y:S04]  /*14f0*/  LDL R3, [R1+0x4] ;  /* 0x0000040001037983 */ /* 0x000ea80000100800 */
[----:B------:R-:W3:Y:S04]  /*1500*/  LDL R2, [R1+0x8] ;  /* 0x0000080001027983 */ /* 0x000ee80000100800 */
[----:B------:R-:W4:Y:S01]  /*1510*/  LDL R0, [R1] ;  /* 0x0000000001007983 */ /* 0x000f220000100800 */
[----:B--2---:R-:W-:-:S04]  /*1520*/  ISETP.NE.U32.AND P0, PT, R3, RZ, PT ;  /* 0x000000ff0300720c */ /* 0x004fc80003f05070 */
[----:B---3--:R-:W-:-:S13]  /*1530*/  ISETP.NE.AND.EX P0, PT, R2, RZ, PT, P0 ;  /* 0x000000ff0200720c */ /* 0x008fda0003f05300 */
[----:B----4-:R-:W-:Y:S02]  /*1540*/  @P0 IADD3 R3, R12, R0, RZ ;  /* 0x000000000c030210 */ /* 0x010fe40007ffe0ff */
[----:B------:R-:W0:Y:S03]  /*1550*/  @!P0 LDC R0, c[0x0][0x218] ;  /* 0x00008600ff008b82 */ /* 0x000e260000000800 */
[----:B------:R-:W-:-:S05]  /*1560*/  @P0 IMAD.WIDE R2, R3, 0x4, R150 ;  /* 0x0000000403020825 */ /* 0x000fca00078e0296 */
[----:B------:R-:W2:Y:S04]  /*1570*/  @P0 LDG.E R8, desc[UR6][R2.64] ;  /* 0x0000000602080981 */ /* 0x000ea8000c1e1900 */
[----:B------:R-:W2:Y:S01]  /*1580*/  @P0 LDG.E R5, desc[UR6][R2.64+0x4] ;  /* 0x0000040602050981 */ /* 0x000ea2000c1e1900 */
[----:B------:R-:W-:Y:S01]  /*1590*/  @!P0 IMAD.MOV R7, RZ, RZ, -R114 ;  /* 0x000000ffff078224 */ /* 0x000fe200078e0a72 */
[----:B--2---:R-:W-:-:S04]  /*15a0*/  @P0 IADD3 R8, -R8, R5, RZ ;  /* 0x0000000508080210 */ /* 0x004fc80007ffe1ff */
[----:B0-----:R-:W-:-:S04]  /*15b0*/  @!P0 VIADDMNMX R8, R7, R0, R18, PT ;  /* 0x0000000007088246 */ /* 0x001fc80003800112 */
[----:B------:R-:W-:-:S13]  /*15c0*/  ISETP.GE.AND P0, PT, R8, 0x1, PT ;  /* 0x000000010800780c */ /* 0x000fda0003f06270 */
[----:B------:R-:W-:Y:S05]  /*15d0*/  @!P0 EXIT ;  /* 0x000000000000894d */ /* 0x000fea0003800000 */
[----:B------:R-:W0:Y:S01]  /*15e0*/  S2R R7, SR_TID.X ;  /* 0x0000000000077919 */ /* 0x000e220000002100 */
[----:B------:R-:W-:Y:S01]  /*15f0*/  BAR.SYNC.DEFER_BLOCKING 0x0 ;  /* 0x0000000000007b1d */ /* 0x000fe20000010000 */
[----:B------:R-:W-:-:S05]  /*1600*/  IADD3 R29, R11, R14, RZ ;  /* 0x0000000e0b1d7210 */ /* 0x000fca0007ffe0ff */
[----:B------:R-:W-:Y:S01]  /*1610*/  ULDC.U8 UR5, c[0x0][0x238] ;  /* 0x00008e0000057ab9 */ /* 0x000fe20000000000 */
[----:B0-----:R-:W-:-:S04]  /*1620*/  SHF.L.U32 R0, R7, 0x2, RZ ;  /* 0x0000000207007819 */ /* 0x001fc800000006ff */
[----:B------:R-:W-:-:S04]  /*1630*/  LOP3.LUT R0, R0, 0xffffff80, RZ, 0xc0, !PT ;  /* 0xffffff8000007812 */ /* 0x000fc800078ec0ff */
[----:B------:R-:W-:-:S04]  /*1640*/  LOP3.LUT R7, R0, 0x1f, R7, 0xf8, !PT ;  /* 0x0000001f00077812 */ /* 0x000fc800078ef807 */
[----:B------:R-:W-:Y:S02]  /*1650*/  SHF.L.U32 R64, R7, 0x4, RZ ;  /* 0x0000000407407819 */ /* 0x000fe400000006ff */
[----:B------:R-:W-:Y:S02]  /*1660*/  SHF.R.S32.HI R6, RZ, 0x1f, R7 ;  /* 0x0000001fff067819 */ /* 0x000fe40000011407 */
[----:B------:R-:W-:Y:S02]  /*1670*/  IADD3 R2, P0, R117, R64, RZ ;  /* 0x0000004075027210 */ /* 0x000fe40007f1e0ff */
[----:B------:R-:W-:-:S04]  /*1680*/  SHF.L.U64.HI R0, R7, 0x4, R6 ;  /* 0x0000000407007819 */ /* 0x000fc80000010206 */
[----:B------:R-:W-:-:S05]  /*1690*/  IADD3.X R3, R115, R0, RZ, P0, !PT ;  /* 0x0000000073037210 */ /* 0x000fca00007fe4ff */
[----:B------:R-:W2:Y:S04]  /*16a0*/  LDG.E.128 R32, desc[UR6][R2.64] ;  /* 0x0000000602207981 */ /* 0x000ea8000c1e1d00 */
[----:B------:R-:W3:Y:S04]  /*16b0*/  LDG.E.128 R36, desc[UR6][R2.64+0x200] ;  /* 0x0002000602247981 */ /* 0x000ee8000c1e1d00 */
[----:B------:R-:W4:Y:S04]  /*16c0*/  LDG.E.128 R40, desc[UR6][R2.64+0x400] ;  /* 0x0004000602287981 */ /* 0x000f28000c1e1d00 */
[----:B------:R-:W5:Y:S01]  /*16d0*/  LDG.E.128 R44, desc[UR6][R2.64+0x600] ;  /* 0x00060006022c7981 */ /* 0x000f62000c1e1d00 */
[----:B------:R-:W-:Y:S01]  /*16e0*/  LEA R5, R29, UR4, 0x4 ;  /* 0x000000041d057c11 */ /* 0x000fe2000f8e20ff */
[----:B------:R-:W-:Y:S01]  /*16f0*/  IMAD R29, R14, 0x3, R29 ;  /* 0x000000030e1d7824 */ /* 0x000fe200078e021d */
[----:B------:R-:W-:-:S04]  /*1700*/  IADD3 R64, P0, R149, R64, RZ ;  /* 0x0000004095407210 */ /* 0x000fc80007f1e0ff */
[----:B------:R-:W-:Y:S02]  /*1710*/  LEA R76, R29, UR4, 0x4 ;  /* 0x000000041d4c7c11 */ /* 0x000fe4000f8e20ff */
[----:B------:R-:W-:Y:S01]  /*1720*/  IADD3.X R65, R148, R0, RZ, P0, !PT ;  /* 0x0000000094417210 */ /* 0x000fe200007fe4ff */
        /* <DEDUP_REMOVED lines=73> */
.L_x_320:
[----:B------:R-:W-:Y:S05]  /*1bc0*/  BSYNC B0 ;  /* 0x0000000000007941 */ /* 0x000fea0003800000 */
.L_x_319:
        /* <DEDUP_REMOVED lines=37> */
.L_x_322:
[----:B------:R-:W-:Y:S05]  /*1e20*/  BSYNC B0 ;  /* 0x0000000000007941 */ /* 0x000fea0003800000 */
.L_x_321:
[----:B------:R-:W-:Y:S01]  /*1e30*/  BSSY B0, `(.L_x_323) ;  /* 0x0000023000007945 */ /* 0x000fe20003800000 */
[----:B------:R-:W-:Y:S01]  /*1e40*/  FSETP.GTU.FTZ.AND P4, PT, R89, 20, PT ;  /* 0x41a000005900780b */ /* 0x000fe20003f9c000 */
[----:B------:R-:W-:Y:S02]  /*1e50*/  FADD.FTZ R90, R37, R23 ;  /* 0x00000017255a7221 */ /* 0x000fe40000010000 */
[----:B------:R-:W-:Y:S10]  /*1e60*/  @P3 BRA `(.L_x_324) ;  /* 0x00000000007c3947 */ /* 0x000ff40003800000 */
        /* <DEDUP_REMOVED lines=31> */
.L_x_324:
[----:B------:R-:W-:Y:S05]  /*2060*/  BSYNC B0 ;  /* 0x0000000000007941 */ /* 0x000fea0003800000 */
.L_x_323:
[----:B------:R-:W-:Y:S01]  /*2070*/  ISETP.EQ.OR P2, PT, RZ, UR5, P2 ;  /* 0x00000005ff007c0c */ /* 0x000fe20009742670 */
[----:B------:R-:W-:Y:S01]  /*2080*/  BSSY B0, `(.L_x_325) ;  /* 0x0000024000007945 */ /* 0x000fe20003800000 */
[----:B------:R-:W-:Y:S01]  /*2090*/  FSETP.GTU.FTZ.AND P3, PT, R90, 20, PT ;  /* 0x41a000005a00780b */ /* 0x000fe20003f7c000 */
[----:B------:R-:W-:Y:S01]  /*20a0*/  FADD.FTZ R91, R38, R23 ;  /* 0x00000017265b7221 */ /* 0x000fe20000010000 */
[----:B------:R-:W-:-:S09]  /*20b0*/  ISETP.EQ.OR P1, PT, RZ, UR5, P1 ;  /* 0x00000005ff007c0c */ /* 0x000fd20008f22670 */
        /* <DEDUP_REMOVED lines=32> */
.L_x_326:
[----:B------:R-:W-:Y:S05]  /*22c0*/  BSYNC B0 ;  /* 0x0000000000007941 */ /* 0x000fea0003800000 */
.L_x_325:
[----:B------:R-:W-:Y:S01]  /*22d0*/  BSSY B0, `(.L_x_327) ;  /* 0x0000023000007945 */ /* 0x000fe20003800000 */
[----:B------:R-:W-:Y:S01]  /*22e0*/  FSETP.GTU.FTZ.AND P2, PT, R91, 20, PT ;  /* 0x41a000005b00780b */ /* 0x000fe20003f5c000 */
[----:B------:R-:W-:Y:S02]  /*22f0*/  FADD.FTZ R92, R39, R23 ;  /* 0x00000017275c7221 */ /* 0x000fe40000010000 */
[----:B------:R-:W-:Y:S10]  /*2300*/  @P1 BRA `(.L_x_328) ;  /* 0x00000000007c1947 */ /* 0x000ff40003800000 */
        /* <DEDUP_REMOVED lines=31> */
.L_x_328:
[----:B------:R-:W-:Y:S05]  /*2500*/  BSYNC B0 ;  /* 0x0000000000007941 */ /* 0x000fea0003800000 */
.L_x_327:
        /* <DEDUP_REMOVED lines=37> */
.L_x_330:
[----:B------:R-:W-:Y:S05]  /*2760*/  BSYNC B0 ;  /* 0x0000000000007941 */ /* 0x000fea0003800000 */
.L_x_329:
        /* <DEDUP_REMOVED lines=35> */
.L_x_332:
[----:B------:R-:W-:Y:S05]  /*29a0*/  BSYNC B0 ;  /* 0x0000000000007941 */ /* 0x000fea0003800000 */
.L_x_331:
        /* <DEDUP_REMOVED lines=37> */
.L_x_334:
[----:B------:R-:W-:Y:S05]  /*2c00*/  BSYNC B0 ;  /* 0x0000000000007941 */ /* 0x000fea0003800000 */
.L_x_333:
[----:B------:R-:W-:Y:S01]  /*2c10*/  FADD.FTZ R96, R35, R23 ;  /* 0x0000001723607221 */ /* 0x000fe20000010000 */
[----:B------:R-:W-:Y:S01]  /*2c20*/  MOV R34, R117 ;  /* 0x0000007500227202 */ /* 0x000fe20000000f00 */
[----:B------:R-:W-:Y:S01]  /*2c30*/  BSSY B0, `(.L_x_335) ;  /* 0x0000027000007945 */ /* 0x000fe20003800000 */
[----:B------:R-:W-:Y:S02]  /*2c40*/  MOV R35, R115 ;  /* 0x0000007300237202 */ /* 0x000fe40000000f00 */
[----:B------:R-:W-:Y:S02]  /*2c50*/  MOV R32, R149 ;  /* 0x0000009500207202 */ /* 0x000fe40000000f00 */
[----:B------:R-:W-:Y:S01]  /*2c60*/  MOV R33, R148 ;  /* 0x0000009400217202 */ /* 0x000fe20000000f00 */
[----:B------:R-:W-:Y:S01]  /*2c70*/  IMAD.WIDE R34, R8, 0x4, R34 ;  /* 0x0000000408227825 */ /* 0x000fe200078e0222 */
[----:B------:R-:W-:-:S03]  /*2c80*/  FSETP.GTU.FTZ.AND P5, PT, R95, 20, PT ;  /* 0x41a000005f00780b */ /* 0x000fc60003fbc000 */
[----:B------:R-:W-:Y:S01]  /*2c90*/  IMAD.WIDE R32, R8, 0x4, R32 ;  /* 0x0000000408207825 */ /* 0x000fe200078e0220 */
[----:B------:R-:W-:Y:S09]  /*2ca0*/  @P4 BRA `(.L_x_336) ;  /* 0x00000000007c4947 */ /* 0x000ff20003800000 */
        /* <DEDUP_REMOVED lines=31> */
.L_x_336:
[----:B------:R-:W-:Y:S05]  /*2ea0*/  BSYNC B0 ;  /* 0x0000000000007941 */ /* 0x000fea0003800000 */
.L_x_335:
        /* <DEDUP_REMOVED lines=11> */
[----:B------:R-:W-:Y:S02]  /*2f60*/  MOV R149, R32 ;  /* 0x0000002000957202 */ /* 0x000fe40000000f00 */
[----:B------:R-:W-:Y:S01]  /*2f70*/  MOV R148, R33 ;  /* 0x0000002100947202 */ /* 0x000fe20000000f00 */
[----:B------:R-:W-:Y:S06]  /*2f80*/  @P3 BRA `(.L_x_338) ;  /* 0x00000000007c3947 */ /* 0x000fec0003800000 */
        /* <DEDUP_REMOVED lines=31> */
.L_x_338:
[----:B------:R-:W-:Y:S05]  /*3180*/  BSYNC B0 ;  /* 0x0000000000007941 */ /* 0x000fea0003800000 */
.L_x_337:
        /* <DEDUP_REMOVED lines=33> */
.L_x_340:
[----:B------:R-:W-:Y:S05]  /*33a0*/  BSYNC B0 ;  /* 0x0000000000007941 */ /* 0x000fea0003800000 */
.L_x_339:
        /* <DEDUP_REMOVED lines=33> */
.L_x_342:
[----:B------:R-:W-:Y:S05]  /*35c0*/  BSYNC B0 ;  /* 0x0000000000007941 */ /* 0x000fea0003800000 */
.L_x_341:
        /* <DEDUP_REMOVED lines=33> */
.L_x_344:
[----:B------:R-:W-:Y:S05]  /*37e0*/  BSYNC B0 ;  /* 0x0000000000007941 */ /* 0x000fea0003800000 */
.L_x_343:
        /* <DEDUP_REMOVED lines=33> */
.L_x_346:
[----:B------:R-:W-:Y:S05]  /*3a00*/  BSYNC B0 ;  /* 0x0000000000007941 */ /* 0x000fea0003800000 */
.L_x_345:
        /* <DEDUP_REMOVED lines=33> */
.L_x_348:
[----:B------:R-:W-:Y:S05]  /*3c20*/  BSYNC B0 ;  /* 0x0000000000007941 */ /* 0x000fea0003800000 */
.L_x_347:
        /* <DEDUP_REMOVED lines=33> */
.L_x_350:
[----:B------:R-:W-:Y:S05]  /*3e40*/  BSYNC B0 ;  /* 0x0000000000007941 */ /* 0x000fea0003800000 */
.L_x_349:
        /* <DEDUP_REMOVED lines=19> */
[----:B------:R-:W-:Y:S01]  /*3f80*/  HFMA2.MMA R113, -RZ, RZ, 0, 0 ;  /* 0x00000000ff717435 */ /* 0x000fe200000001ff */
        /* <DEDUP_REMOVED lines=21> */
[----:B------:R-:W-:-:S05]  /*40e0*/  ULDC.64 UR12, c[0x0][0x280] ;  /* 0x0000a000000c7ab9 */ /* 0x000fca0000000a00 */
.L_x_361:
[----:B------:R-:W-:Y:S01]  /*40f0*/  SHF.R.S32.HI R116, RZ, 0x1f, R113 ;  /* 0x0000001fff747819 */ /* 0x000fe20000011471 */
[----:B------:R-:W-:Y:S01]  /*4100*/  IMAD.WIDE.U32 R48, R113, UR10, RZ ;  /* 0x0000000a71307c25 */ /* 0x000fe2000f8e00ff */
[C---:B------:R-:W-:Y:S01]  /*4110*/  SHF.L.U32 R71, R7.reuse, 0x4, RZ ;  /* 0x0000000407477819 */ /* 0x040fe200000006ff */
[----:B--2---:R-:W0:Y:S01]  /*4120*/  LDC.64 R64, c[0x0][0x300] ;  /* 0x0000c000ff407b82 */ /* 0x004e220000000a00 */
[----:B-1----:R-:W-:Y:S01]  /*4130*/  SHF.L.U64.HI R73, R7, 0x4, R6 ;  /* 0x0000000407497819 */ /* 0x002fe20000010206 */
[----:B------:R-:W-:Y:S01]  /*4140*/  IMAD R50, R116, UR10, RZ ;  /* 0x0000000a74327c24 */ /* 0x000fe2000f8e02ff */
[----:B------:R-:W-:-:S03]  /*4150*/  LEA R68, P0, R48, R22, 0x2 ;  /* 0x0000001630447211 */ /* 0x000fc600078010ff */
[----:B------:R-:W-:Y:S01]  /*4160*/  IMAD R5, R113, UR11, R50 ;  /* 0x0000000b71057c24 */ /* 0x000fe2000f8e0232 */
[----:B------:R-:W-:-:S04]  /*4170*/  IADD3 R68, P1, R68, R71, RZ ;  /* 0x0000004744447210 */ /* 0x000fc80007f3e0ff */
[----:B------:R-:W-:-:S04]  /*4180*/  IADD3 R5, R49, R5, RZ ;  /* 0x0000000531057210 */ /* 0x000fc80007ffe0ff */
        /* <DEDUP_REMOVED lines=15> */
[----:B------:R-:W-:Y:S01]  /*4280*/  IMAD R70, R116, UR12, RZ ;  /* 0x0000000c74467c24 */ /* 0x000fe2000f8e02ff */
[----:B------:R-:W-:Y:S01]  /*4290*/  IADD3 R126, R11, R14, RZ ;  /* 0x0000000e0b7e7210 */ /* 0x000fe20007ffe0ff */
[----:B------:R-:W-:-:S04]  /*42a0*/  IMAD.WIDE.U32 R66, R113, UR12, RZ ;  /* 0x0000000c71427c25 */ /* 0x000fc8000f8e00ff */
[----:B-1----:R-:W-:Y:S01]  /*42b0*/  IMAD R69, R113, UR13, R70 ;  /* 0x0000000d71457c24 */ /* 0x002fe2000f8e0246 */
[----:B------:R-:W-:-:S04]  /*42c0*/  LEA R5, P0, R66, R20, 0x2 ;  /* 0x0000001442057211 */ /* 0x000fc800078010ff */
[----:B------:R-:W-:Y:S02]  /*42d0*/  IADD3 R67, R67, R69, RZ ;  /* 0x0000004543437210 */ /* 0x000fe40007ffe0ff */
[----:B0-----:R-:W-:Y:S02]  /*42e0*/  IADD3 R64, P1, R5, R71, RZ ;  /* 0x0000004705407210 */ /* 0x001fe40007f3e0ff */
[----:B------:R-:W-:Y:S02]  /*42f0*/  LEA.HI.X R66, R66, R19, R67, 0x2, P0 ;  /* 0x0000001342427211 */ /* 0x000fe400000f1443 */
[----:B------:R-:W-:Y:S02]  /*4300*/  LEA R5, R126, UR4, 0x4 ;  /* 0x000000047e057c11 */ /* 0x000fe4000f8e20ff */
[----:B------:R-:W-:Y:S01]  /*4310*/  IADD3.X R65, R66, R73, RZ, P1, !PT ;  /* 0x0000004942417210 */ /* 0x000fe20000ffe4ff */
[----:B------:R-:W0:Y:S02]  /*4320*/  S2R R122, SR_TID.X ;  /* 0x00000000007a7919 */ /* 0x000e240000002100 */
[----:B--2---:R1:W-:Y:S04]  /*4330*/  STS.128 [R5], R48 ;  /* 0x0000003005007388 */ /* 0x0043e80000000c00 */
[----:B---3--:R2:W-:Y:S04]  /*4340*/  STS.128 [R5+0x200], R52 ;  /* 0x0002003405007388 */ /* 0x0085e80000000c00 */
[----:B----4-:R3:W-:Y:S04]  /*4350*/  STS.128 [R5+0x400], R56 ;  /* 0x0004003805007388 */ /* 0x0107e80000000c00 */
[----:B-----5:R4:W-:Y:S01]  /*4360*/  STS.128 [R5+0x600], R60 ;  /* 0x0006003c05007388 */ /* 0x0209e20000000c00 */
[----:B------:R-:W-:-:S03]  /*4370*/  NOP ;  /* 0x0000000000007918 */ /* 0x000fc60000000000 */
[----:B-1----:R-:W5:Y:S04]  /*4380*/  LDG.E.128 R48, desc[UR6][R64.64] ;  /* 0x0000000640307981 */ /* 0x002f68000c1e1d00 */
[----:B--2---:R-:W2:Y:S04]  /*4390*/  LDG.E.128 R52, desc[UR6][R64.64+0x200] ;  /* 0x0002000640347981 */ /* 0x004ea8000c1e1d00 */
[----:B---3--:R-:W3:Y:S04]  /*43a0*/  LDG.E.128 R56, desc[UR6][R64.64+0x400] ;  /* 0x0004000640387981 */ /* 0x008ee8000c1e1d00 */
[----:B----4-:R1:W4:Y:S01]  /*43b0*/  LDG.E.128 R60, desc[UR6][R64.64+0x600] ;  /* 0x00060006403c7981 */ /* 0x010322000c1e1d00 */
[----:B0-----:R-:W-:-:S02]  /*43c0*/  SHF.L.U32 R122, R122, 0x4, RZ ;  /* 0x000000047a7a7819 */ /* 0x001fc400000006ff */
[-C--:B------:R-:W-:Y:S01]  /*43d0*/  ISETP.GE.U32.AND P4, PT, R165, R8.reuse, PT ;  /* 0x00000008a500720c */ /* 0x080fe20003f86070 */
[----:B------:R-:W0:Y:S01]  /*43e0*/  LDS.128 R68, [R76+0x10] ;  /* 0x000010004c447984 */ /* 0x000e220000000c00 */
[----:B------:R-:W-:Y:S01]  /*43f0*/  FMUL.FTZ R128, R128, 1.4426950216293334961 ;  /* 0x3fb8aa3b80807820 */ /* 0x000fe20000410000 */
[----:B------:R-:W-:Y:S02]  /*4400*/  IADD3 R122, R122, 0x1, RZ ;  /* 0x000000017a7a7810 */ /* 0x000fe40007ffe0ff */
[----:B------:R-:W0:Y:S01]  /*4410*/  LDS.128 R72, [R76+0x20] ;  /* 0x000020004c487984 */ /* 0x000e220000000c00 */
[----:B------:R-:W-:Y:S01]  /*4420*/  FMUL.FTZ R119, R128, R3 ;  /* 0x0000000380777220 */ /* 0x000fe20000410000 */
[----:B------:R-:W-:Y:S01]  /*4430*/  ISETP.GE.U32.AND P3, PT, R122, R8, PT ;  /* 0x000000087a00720c */ /* 0x000fe20003f66070 */
[C---:B------:R-:W-:Y:S01]  /*4440*/  FMUL.FTZ R120, R128.reuse, R4 ;  /* 0x0000000480787220 */ /* 0x040fe20000410000 */
[----:B-1----:R-:W1:Y:S01]  /*4450*/  LDS.128 R64, [R76] ;  /* 0x000000004c407984 */ /* 0x002e620000000c00 */
[C---:B------:R-:W-:Y:S01]  /*4460*/  FMUL.FTZ R121, R128.reuse, R2 ;  /* 0x0000000280797220 */ /* 0x040fe20000410000 */
[C---:B------:R-:W-:Y:S01]  /*4470*/  FMUL.FTZ R123, R128.reuse, R0 ;  /* 0x00000000807b7220 */ /* 0x040fe20000410000 */
[----:B------:R-:W0:Y:S01]  /*4480*/  MUFU.EX2 R119, R119 ;  /* 0x0000007700777308 */ /* 0x000e220000000800 */
[----:B------:R-:W1:Y:S01]  /*4490*/  LDS.128 R76, [R76+0x30] ;  /* 0x000030004c4c7984 */ /* 0x000e620000000c00 */
[C---:B------:R-:W-:Y:S01]  /*44a0*/  FMUL.FTZ R125, R128.reuse, R29 ;  /* 0x0000001d807d7220 */ /* 0x040fe20000410000 */
[C---:B------:R-:W-:Y:S01]  /*44b0*/  FMUL.FTZ R127, R128.reuse, R86 ;  /* 0x00000056807f7220 */ /* 0x040fe20000410000 */
[C---:B------:R-:W-:Y:S01]  /*44c0*/  FMUL.FTZ R129, R128.reuse, R87 ;  /* 0x0000005780817220 */ /* 0x040fe20000410000 */
[----:B------:R-:W1:Y:S01]  /*44d0*/  S2R R118, SR_TID.X ;  /* 0x0000000000767919 */ /* 0x000e620000002100 */
[C---:B------:R-:W-:Y:S01]  /*44e0*/  FMUL.FTZ R131, R128.reuse, R88 ;  /* 0x0000005880837220 */ /* 0x040fe20000410000 */
[C---:B------:R-:W-:Y:S01]  /*44f0*/  FMUL.FTZ R135, R128.reuse, R90 ;  /* 0x0000005a80877220 */ /* 0x040fe20000410000 */
[----:B------:R-:W-:Y:S01]  /*4500*/  MUFU.EX2 R120, R120 ;  /* 0x0000007800787308 */ /* 0x000fe20000000800 */
[C---:B------:R-:W-:Y:S01]  /*4510*/  FMUL.FTZ R137, R128.reuse, R91 ;  /* 0x0000005b80897220 */ /* 0x040fe20000410000 */
[C---:B------:R-:W-:Y:S01]  /*4520*/  FMUL.FTZ R138, R128.reuse, R92 ;  /* 0x0000005c808a7220 */ /* 0x040fe20000410000 */
[C---:B------:R-:W-:Y:S01]  /*4530*/  FMUL.FTZ R139, R128.reuse, R93 ;  /* 0x0000005d808b7220 */ /* 0x040fe20000410000 */
[C---:B------:R-:W-:Y:S01]  /*4540*/  FMUL.FTZ R140, R128.reuse, R94 ;  /* 0x0000005e808c7220 */ /* 0x040fe20000410000 */
[C---:B------:R-:W-:Y:S01]  /*4550*/  FMUL.FTZ R141, R128.reuse, R95 ;  /* 0x0000005f808d7220 */ /* 0x040fe20000410000 */
[----:B------:R-:W-:Y:S01]  /*4560*/  FMUL.FTZ R142, R128, R96 ;  /* 0x00000060808e7220 */ /* 0x000fe20000410000 */
[----:B------:R-:W-:Y:S01]  /*4570*/  ISETP.GE.U32.AND P5, PT, R164, R8, PT ;  /* 0x00000008a400720c */ /* 0x000fe20003fa6070 */
[----:B------:R-:W1:Y:S01]  /*4580*/  MUFU.EX2 R121, R121 ;  /* 0x0000007900797308 */ /* 0x000e620000000800 */
[----:B0-----:R-:W-:-:S02]  /*4590*/  FSEL R119, R119, 1, !P3 ;  /* 0x3f80000077777808 */ /* 0x001fc40005800000 */
[-C--:B------:R-:W-:Y:S02]  /*45a0*/  ISETP.GE.U32.AND P6, PT, R163, R8.reuse, PT ;  /* 0x00000008a300720c */ /* 0x080fe40003fc6070 */
[-C--:B------:R-:W-:Y:S02]  /*45b0*/  ISETP.GE.U32.AND P0, PT, R162, R8.reuse, PT ;  /* 0x00000008a200720c */ /* 0x080fe40003f06070 */
[----:B------:R-:W-:Y:S01]  /*45c0*/  ISETP.GE.U32.AND P1, PT, R161, R8, PT ;  /* 0x00000008a100720c */ /* 0x000fe20003f26070 */
[----:B------:R-:W0:Y:S01]  /*45d0*/  MUFU.EX2 R123, R123 ;  /* 0x0000007b007b7308 */ /* 0x000e220000000800 */
[----:B------:R-:W-:Y:S01]  /*45e0*/  FMUL.FTZ R68, R102, R68 ;  /* 0x0000004466447220 */ /* 0x000fe20000410000 */
[----:B------:R-:W-:Y:S01]  /*45f0*/  FMUL.FTZ R69, R103, R69 ;  /* 0x0000004567457220 */ /* 0x000fe20000410000 */
[----:B------:R-:W-:-:S05]  /*4600*/  FMUL.FTZ R70, R101, R70 ;  /* 0x0000004665467220 */ /* 0x000fca0000410000 */
[----:B------:R-:W0:Y:S01]  /*4610*/  MUFU.EX2 R125, R125 ;  /* 0x0000007d007d7308 */ /* 0x000e220000000800 */
[----:B------:R-:W-:Y:S01]  /*4620*/  FMUL.FTZ R132, R106, R72 ;  /* 0x000000486a847220 */ /* 0x000fe20000410000 */
[----:B------:R-:W-:Y:S01]  /*4630*/  FMUL.FTZ R134, R107, R73 ;  /* 0x000000496b867220 */ /* 0x000fe20000410000 */
[----:B------:R-:W-:Y:S01]  /*4640*/  FMUL.FTZ R71, R104, R71 ;  /* 0x0000004768477220 */ /* 0x000fe20000410000 */
[----:B-1----:R-:W-:Y:S01]  /*4650*/  FSEL R121, R121, 1, !P4 ;  /* 0x3f80000079797808 */ /* 0x002fe20006000000 */
[----:B------:R-:W-:Y:S01]  /*4660*/  FMUL.FTZ R65, R99, R65 ;  /* 0x0000004163417220 */ /* 0x000fe20000410000 */
[----:B------:R-:W-:Y:S02]  /*4670*/  IMAD.SHL.U32 R133, R118, 0x10, RZ ;  /* 0x0000001076857824 */ /* 0x000fe400078e00ff */
[----:B------:R-:W-:Y:S01]  /*4680*/  FMUL.FTZ R64, R98, R64 ;  /* 0x0000004062407220 */ /* 0x000fe20000410000 */
[----:B------:R-:W1:Y:S01]  /*4690*/  MUFU.EX2 R127, R127 ;  /* 0x0000007f007f7308 */ /* 0x000e620000000800 */
[----:B------:R-:W-:Y:S01]  /*46a0*/  FMUL.FTZ R147, R112, R79 ;  /* 0x0000004f70937220 */ /* 0x000fe20000410000 */
[----:B------:R-:W-:Y:S01]  /*46b0*/  FSEL R79, R65, RZ, !P3 ;  /* 0x000000ff414f7208 */ /* 0x000fe20005800000 */
[----:B------:R-:W-:Y:S01]  /*46c0*/  FMUL.FTZ R144, R110, R76 ;  /* 0x0000004c6e907220 */ /* 0x000fe20000410000 */
[----:B------:R-:W-:Y:S01]  /*46d0*/  ISETP.NE.AND P3, PT, R12, RZ, PT ;  /* 0x000000ff0c00720c */ /* 0x000fe20003f65270 */
[----:B------:R-:W-:Y:S01]  /*46e0*/  IMAD R76, R14, 0x3, R126 ;  /* 0x000000030e4c7824 */ /* 0x000fe200078e027e */
[----:B------:R-:W-:Y:S01]  /*46f0*/  ISETP.GE.U32.AND P2, PT, R133, R8, PT ;  /* 0x000000088500720c */ /* 0x000fe20003f46070 */
[----:B------:R-:W-:Y:S01]  /*4700*/  FMUL.FTZ R133, R128, R89 ;  /* 0x0000005980857220 */ /* 0x000fe20000410000 */
[----:B------:R-:W1:Y:S01]  /*4710*/  MUFU.EX2 R129, R129 ;  /* 0x0000008100817308 */ /* 0x000e620000000800 */
[----:B------:R-:W-:Y:S01]  /*4720*/  FMUL.FTZ R66, R97, R66 ;  /* 0x0000004261427220 */ /* 0x000fe20000410000 */
[----:B------:R-:W-:Y:S01]  /*4730*/  LEA R76, R76, UR4, 0x4 ;  /* 0x000000044c4c7c11 */ /* 0x000fe2000f8e20ff */
[----:B------:R-:W-:Y:S01]  /*4740*/  FMUL.FTZ R67, R100, R67 ;  /* 0x0000004364437220 */ /* 0x000fe20000410000 */
[----:B------:R-:W-:Y:S01]  /*4750*/  FMUL.FTZ R146, R109, R78 ;  /* 0x0000004e6d927220 */ /* 0x000fe20000410000 */
[----:B------:R-:W-:Y:S01]  /*4760*/  FMUL.FTZ R145, R111, R77 ;  /* 0x0000004d6f917220 */ /* 0x000fe20000410000 */
[----:B------:R-:W-:Y:S01]  /*4770*/  FSEL R78, R120, 1, !P2 ;  /* 0x3f800000784e7808 */ /* 0x000fe20005000000 */
[----:B------:R-:W-:Y:S01]  /*4780*/  FMUL.FTZ R74, R105, R74 ;  /* 0x0000004a694a7220 */ /* 0x000fe20000410000 */
[----:B------:R-:W1:Y:S01]  /*4790*/  MUFU.EX2 R131, R131 ;  /* 0x0000008300837308 */ /* 0x000e620000000800 */
[----:B------:R-:W-:Y:S01]  /*47a0*/  @P3 LEA R72, R113, UR4, 0x3 ;  /* 0x0000000471483c11 */ /* 0x000fe2000f8e18ff */
[----:B------:R-:W-:Y:S01]  /*47b0*/  FMUL.FTZ R75, R108, R75 ;  /* 0x0000004b6c4b7220 */ /* 0x000fe20000410000 */
[----:B------:R-:W-:-:S02]  /*47c0*/  FSEL R77, R64, RZ, !P2 ;  /* 0x000000ff404d7208 */ /* 0x000fc40005000000 */
[----:B------:R-:W-:Y:S02]  /*47d0*/  FSEL R120, R66, RZ, !P4 ;  /* 0x000000ff42787208 */ /* 0x000fe40006000000 */
[----:B------:R-:W-:Y:S01]  /*47e0*/  FSEL R122, R67, RZ, !P5 ;  /* 0x000000ff437a7208 */ /* 0x000fe20006800000 */
[----:B------:R-:W1:Y:S01]  /*47f0*/  MUFU.EX2 R133, R133 ;  /* 0x0000008500857308 */ /* 0x000e620000000800 */
[----:B0-----:R-:W-:Y:S02]  /*4800*/  FSEL R123, R123, 1, !P5 ;  /* 0x3f8000007b7b7808 */ /* 0x001fe40006800000 */
[-C--:B------:R-:W-:Y:S02]  /*4810*/  ISETP.GE.U32.AND P2, PT, R160, R8.reuse, PT ;  /* 0x00000008a000720c */ /* 0x080fe40003f46070 */
[-C--:B------:R-:W-:Y:S02]  /*4820*/  ISETP.GE.U32.AND P4, PT, R159, R8.reuse, PT ;  /* 0x000000089f00720c */ /* 0x080fe40003f86070 */
[----:B------:R-:W-:Y:S01]  /*4830*/  ISETP.GE.U32.AND P5, PT, R158, R8, PT ;  /* 0x000000089e00720c */ /* 0x000fe20003fa6070 */
[----:B------:R-:W0:Y:S01]  /*4840*/  MUFU.EX2 R135, R135 ;  /* 0x0000008700877308 */ /* 0x000e220000000800 */
[----:B------:R-:W-:-:S02]  /*4850*/  FSEL R124, R68, RZ, !P6 ;  /* 0x000000ff447c7208 */ /* 0x000fc40007000000 */
[----:B------:R-:W-:Y:S02]  /*4860*/  FSEL R125, R125, 1, !P6 ;  /* 0x3f8000007d7d7808 */ /* 0x000fe40007000000 */
[----:B------:R-:W-:Y:S02]  /*4870*/  FSEL R126, R69, RZ, !P0 ;  /* 0x000000ff457e7208 */ /* 0x000fe40004000000 */
[----:B-1----:R-:W-:Y:S01]  /*4880*/  FSEL R127, R127, 1, !P0 ;  /* 0x3f8000007f7f7808 */ /* 0x002fe20004000000 */
[----:B------:R-:W1:Y:S01]  /*4890*/  MUFU.EX2 R137, R137 ;  /* 0x0000008900897308 */ /* 0x000e620000000800 */
[----:B------:R-:W-:Y:S02]  /*48a0*/  FSEL R128, R70, RZ, !P1 ;  /* 0x000000ff46807208 */ /* 0x000fe40004800000 */
[----:B------:R-:W-:Y:S02]  /*48b0*/  FSEL R129, R129, 1, !P1 ;  /* 0x3f80000081817808 */ /* 0x000fe40004800000 */
[----:B------:R-:W-:-:S02]  /*48c0*/  FSEL R130, R71, RZ, !P2 ;  /* 0x000000ff47827208 */ /* 0x000fc40005000000 */
[----:B------:R-:W-:Y:S01]  /*48d0*/  FSEL R131, R131, 1, !P2 ;  /* 0x3f80000083837808 */ /* 0x000fe20005000000 */
[----:B------:R-:W1:Y:S01]  /*48e0*/  MUFU.EX2 R138, R138 ;  /* 0x0000008a008a7308 */ /* 0x000e620000000800 */
[----:B------:R-:W-:Y:S02]  /*48f0*/  FSEL R132, R132, RZ, !P4 ;  /* 0x000000ff84847208 */ /* 0x000fe40006000000 */
[----:B------:R-:W-:Y:S02]  /*4900*/  FSEL R133, R133, 1, !P4 ;  /* 0x3f80000085857808 */ /* 0x000fe40006000000 */
[----:B------:R-:W-:Y:S02]  /*4910*/  FSEL R134, R134, RZ, !P5 ;  /* 0x000000ff86867208 */ /* 0x000fe40006800000 */
[----:B0-----:R-:W-:Y:S01]  /*4920*/  FSEL R135, R135, 1, !P5 ;  /* 0x3f80000087877808 */ /* 0x001fe20006800000 */
[----:B------:R-:W0:Y:S01]  /*4930*/  MUFU.EX2 R139, R139 ;  /* 0x0000008b008b7308 */ /* 0x000e220000000800 */
[----:B------:R-:W-:-:S02]  /*4940*/  ISETP.GE.U32.AND P6, PT, R157, R8, PT ;  /* 0x000000089d00720c */ /* 0x000fc40003fc6070 */
[-C--:B------:R-:W-:Y:S02]  /*4950*/  ISETP.GE.U32.AND P0, PT, R156, R8.reuse, PT ;  /* 0x000000089c00720c */ /* 0x080fe40003f06070 */
[-C--:B------:R-:W-:Y:S02]  /*4960*/  ISETP.GE.U32.AND P1, PT, R155, R8.reuse, PT ;  /* 0x000000089b00720c */ /* 0x080fe40003f26070 */
[-C--:B------:R-:W-:Y:S01]  /*4970*/  ISETP.GE.U32.AND P2, PT, R154, R8.reuse, PT ;  /* 0x000000089a00720c */ /* 0x080fe20003f46070 */
[----:B------:R-:W0:Y:S01]  /*4980*/  MUFU.EX2 R140, R140 ;  /* 0x0000008c008c7308 */ /* 0x000e220000000800 */
[-C--:B------:R-:W-:Y:S02]  /*4990*/  ISETP.GE.U32.AND P4, PT, R153, R8.reuse, PT ;  /* 0x000000089900720c */ /* 0x080fe40003f86070 */
[----:B------:R-:W-:Y:S02]  /*49a0*/  ISETP.GE.U32.AND P5, PT, R152, R8, PT ;  /* 0x000000089800720c */ /* 0x000fe40003fa6070 */
[----:B------:R-:W-:-:S02]  /*49b0*/  FSEL R136, R74, RZ, !P6 ;  /* 0x000000ff4a887208 */ /* 0x000fc40007000000 */
[----:B-1----:R-:W-:Y:S01]  /*49c0*/  FSEL R137, R137, 1, !P6 ;  /* 0x3f80000089897808 */ /* 0x002fe20007000000 */
[----:B------:R-:W1:Y:S01]  /*49d0*/  MUFU.EX2 R141, R141 ;  /* 0x0000008d008d7308 */ /* 0x000e620000000800 */
[----:B------:R-:W-:Y:S02]  /*49e0*/  FSEL R138, R138, 1, !P0 ;  /* 0x3f8000008a8a7808 */ /* 0x000fe40004000000 */
[----:B0-----:R-:W-:Y:S02]  /*49f0*/  FSEL R139, R139, 1, !P1 ;  /* 0x3f8000008b8b7808 */ /* 0x001fe40004800000 */
[----:B------:R-:W-:Y:S02]  /*4a00*/  FSEL R143, R75, RZ, !P0 ;  /* 0x000000ff4b8f7208 */ /* 0x000fe40004000000 */
[----:B------:R-:W-:Y:S01]  /*4a10*/  FSEL R144, R144, RZ, !P1 ;  /* 0x000000ff90907208 */ /* 0x000fe20004800000 */
[----:B------:R-:W0:Y:S01]  /*4a20*/  MUFU.EX2 R142, R142 ;  /* 0x0000008e008e7308 */ /* 0x000e220000000800 */
[----:B------:R-:W-:-:S02]  /*4a30*/  FSEL R140, R140, 1, !P2 ;  /* 0x3f8000008c8c7808 */ /* 0x000fc40005000000 */
[----:B------:R-:W-:Y:S02]  /*4a40*/  FSEL R145, R145, RZ, !P2 ;  /* 0x000000ff91917208 */ /* 0x000fe40005000000 */
[----:B------:R-:W-:Y:S02]  /*4a50*/  FSEL R146, R146, RZ, !P4 ;  /* 0x000000ff92927208 */ /* 0x000fe40006000000 */
[----:B------:R-:W-:Y:S02]  /*4a60*/  FSEL R147, R147, RZ, !P5 ;  /* 0x000000ff93937208 */ /* 0x000fe40006800000 */
[----:B-1----:R-:W-:Y:S02]  /*4a70*/  FSEL R141, R141, 1, !P4 ;  /* 0x3f8000008d8d7808 */ /* 0x002fe40006000000 */
[----:B0-----:R-:W-:Y:S01]  /*4a80*/  FSEL R142, R142, 1, !P5 ;  /* 0x3f8000008e8e7808 */ /* 0x001fe20006800000 */
[----:B-----5:R0:W-:Y:S04]  /*4a90*/  STS.128 [R5+0x2100], R48 ;  /* 0x0021003005007388 */ /* 0x0201e80000000c00 */
[----:B--2---:R0:W-:Y:S04]  /*4aa0*/  STS.128 [R5+0x2300], R52 ;  /* 0x0023003405007388 */ /* 0x0041e80000000c00 */
[----:B---3--:R0:W-:Y:S04]  /*4ab0*/  STS.128 [R5+0x2500], R56 ;  /* 0x0025003805007388 */ /* 0x0081e80000000c00 */
[----:B----4-:R0:W-:Y:S01]  /*4ac0*/  STS.128 [R5+0x2700], R60 ;  /* 0x0027003c05007388 */ /* 0x0101e20000000c00 */
[----:B------:R-:W-:-:S03]  /*4ad0*/  NOP ;  /* 0x0000000000007918 */ /* 0x000fc60000000000 */
[----:B------:R-:W1:Y:S04]  /*4ae0*/  @P3 LDS.64 R72, [R72+0x4240] ;  /* 0x0042400048483984 */ /* 0x000e680000000a00 */
[----:B------:R0:W2:Y:S04]  /*4af0*/  LDS.128 R48, [R76+0x2100] ;  /* 0x002100004c307984 */ /* 0x0000a80000000c00 */
[----:B------:R0:W3:Y:S04]  /*4b00*/  LDS.128 R52, [R76+0x2110] ;  /* 0x002110004c347984 */ /* 0x0000e80000000c00 */
[----:B------:R0:W4:Y:S04]  /*4b10*/  LDS.128 R56, [R76+0x2120] ;  /* 0x002120004c387984 */ /* 0x0001280000000c00 */
[----:B------:R0:W0:Y:S01]  /*4b20*/  LDS.128 R60, [R76+0x2130] ;  /* 0x002130004c3c7984 */ /* 0x0000220000000c00 */
[----:B------:R-:W-:Y:S05]  /*4b30*/  @P3 BRA `(.L_x_352) ;  /* 0x00000000007c3947 */ /* 0x000fea0003800000 */
[----:B------:R-:W-:Y:S01]  /*4b40*/  ULDC.U8 UR4, c[0x0][0x239] ;  /* 0x00008e4000047ab9 */ /* 0x000fe20000000000 */
[----:B------:R-:W-:Y:S01]  /*4b50*/  ISETP.NE.U32.AND P1, PT, R26, RZ, PT ;  /* 0x000000ff1a00720c */ /* 0x000fe20003f25070 */
[----:B-1----:R-:W-:Y:S01]  /*4b60*/  HFMA2.MMA R72, -RZ, RZ, 1.875, 0 ;  /* 0x3f800000ff487435 */ /* 0x002fe200000001ff */
[----:B------:R-:W-:Y:S02]  /*4b70*/  ISETP.NE.AND P0, PT, RZ, UR4, PT ;  /* 0x00000004ff007c0c */ /* 0x000fe4000bf05270 */
[----:B------:R-:W-:Y:S02]  /*4b80*/  ISETP.NE.AND.EX P1, PT, R25, RZ, PT, P1 ;  /* 0x000000ff1900720c */ /* 0x000fe40003f25310 */
[----:B------:R-:W-:-:S13]  /*4b90*/  ISETP.NE.AND P0, PT, R13, RZ, P0 ;  /* 0x000000ff0d00720c */ /* 0x000fda0000705270 */
[----:B------:R-:W-:Y:S05]  /*4ba0*/  @P0 BRA P1, `(.L_x_353) ;  /* 0x0000000000380947 */ /* 0x000fea0000800000 */
[----:B------:R-:W-:Y:S02]  /*4bb0*/  ISETP.NE.AND P0, PT, R13, RZ, PT ;  /* 0x000000ff0d00720c */ /* 0x000fe40003f05270 */
[----:B------:R-:W-:-:S11]  /*4bc0*/  MOV R73, RZ ;  /* 0x000000ff00497202 */ /* 0x000fd60000000f00 */
[----:B------:R-:W-:Y:S05]  /*4bd0*/  @!P0 BRA `(.L_x_352) ;  /* 0x0000000000548947 */ /* 0x000fea0003800000 */
[----:B------:R-:W1:Y:S01]  /*4be0*/  LDC.64 R64, c[0x0][0x340] ;  /* 0x0000d000ff407b82 */ /* 0x000e620000000a00 */
[----:B------:R-:W-:Y:S01]  /*4bf0*/  MOV R66, R28 ;  /* 0x0000001c00427202 */ /* 0x000fe20000000f00 */
[----:B------:R-:W-:Y:S01]  /*4c00*/  IMAD R116, R116, UR14, RZ ;  /* 0x0000000e74747c24 */ /* 0x000fe2000f8e02ff */
[----:B------:R-:W-:-:S03]  /*4c10*/  MOV R67, R27 ;  /* 0x0000001b00437202 */ /* 0x000fc60000000f00 */
[C---:B------:R-:W-:Y:S02]  /*4c20*/  IMAD R69, R113.reuse, UR15, R116 ;  /* 0x0000000f71457c24 */ /* 0x040fe4000f8e0274 */
[----:B------:R-:W-:-:S05]  /*4c30*/  IMAD.WIDE.U32 R66, R113, UR14, R66 ;  /* 0x0000000e71427c25 */ /* 0x000fca000f8e0042 */
[----:B------:R-:W-:Y:S02]  /*4c40*/  IADD3 R67, R67, R69, RZ ;  /* 0x0000004543437210 */ /* 0x000fe40007ffe0ff */
[----:B-1----:R-:W-:-:S04]  /*4c50*/  LEA R64, P0, R66, R64, 0x2 ;  /* 0x0000004042407211 */ /* 0x002fc800078010ff */
[----:B------:R-:W-:-:S05]  /*4c60*/  LEA.HI.X R65, R66, R65, R67, 0x2, P0 ;  /* 0x0000004142417211 */ /* 0x000fca00000f1443 */
[----:B------:R1:W5:Y:S01]  /*4c70*/  LDG.E R73, desc[UR6][R64.64] ;  /* 0x0000000640497981 */ /* 0x000362000c1e1900 */
[----:B------:R-:W-:Y:S05]  /*4c80*/  BRA `(.L_x_352) ;  /* 0x0000000000287947 */ /* 0x000fea0003800000 */
.L_x_353:
        /* <DEDUP_REMOVED lines=9> */
[----:B------:R1:W5:Y:S04]  /*4d20*/  LDG.E R73, desc[UR6][R64.64] ;  /* 0x0000000640497981 */ /* 0x000368000c1e1900 */
.L_x_352:
[-C--:B-1----:R-:W-:Y:S01]  /*4d30*/  FFMA.FTZ R64, R77, R119.reuse, R79 ;  /* 0x000000774d407223 */ /* 0x082fe2000001004f */
[C---:B------:R-:W-:Y:S01]  /*4d40*/  ISETP.GE.AND P0, PT, R14.reuse, 0x1, PT ;  /* 0x000000010e00780c */ /* 0x040fe20003f06270 */
[----:B------:R-:W1:Y:S01]  /*4d50*/  S2UR UR5, SR_CgaCtaId ;  /* 0x00000000000579c3 */ /* 0x000e620000008800 */
        /* <DEDUP_REMOVED lines=15> */
[----:B-1----:R-:W-:Y:S02]  /*4e50*/  ULEA UR4, UR5, UR4, 0x18 ;  /* 0x0000000405047291 */ /* 0x002fe4000f8ec03f */
        /* <DEDUP_REMOVED lines=40> */
[----:B------:R-:W-:Y:S01]  /*50e0*/  SHF.R.U32.HI R64, RZ, 0x5, R118 ;  /* 0x00000005ff407819 */ /* 0x000fe20000011676 */
[----:B--2---:R-:W-:-:S03]  /*50f0*/  @P0 FMUL.FTZ R74, R74, R65 ;  /* 0x000000414a4a0220 */ /* 0x004fc60000410000 */
[C---:B------:R-:W-:Y:S02]  /*5100*/  ISETP.NE.AND P0, PT, R64.reuse, 0x2, PT ;  /* 0x000000024000780c */ /* 0x040fe40003f05270 */
[C---:B------:R-:W-:Y:S01]  /*5110*/  ISETP.NE.AND P3, PT, R64.reuse, RZ, PT ;  /* 0x000000ff4000720c */ /* 0x040fe20003f65270 */
[----:B------:R-:W-:Y:S01]  /*5120*/  @!P1 STS.64 [R10+0x4200], R74 ;  /* 0x0042004a0a009388 */ /* 0x000fe20000000a00 */
[----:B------:R-:W-:Y:S01]  /*5130*/  BAR.SYNC.DEFER_BLOCKING 0x0 ;  /* 0x0000000000007b1d */ /* 0x000fe20000010000 */
[----:B------:R-:W-:-:S05]  /*5140*/  ISETP.NE.AND P2, PT, R64, 0x3, PT ;  /* 0x000000034000780c */ /* 0x000fca0003f45270 */
[----:B------:R-:W-:Y:S04]  /*5150*/  SHFL.UP PT, R74, R74, 0x1, RZ ;  /* 0x042000004a4a7989 */ /* 0x000fe800000e00ff */
[----:B------:R-:W-:Y:S04]  /*5160*/  SHFL.UP PT, R75, R75, 0x1, RZ ;  /* 0x042000004b4b7989 */ /* 0x000fe800000e00ff */
[----:B------:R-:W1:Y:S04]  /*5170*/  LDS.128 R64, [UR4+0x4200] ;  /* 0x00420004ff407984 */ /* 0x000e680008000c00 */
[----:B------:R-:W2:Y:S01]  /*5180*/  LDS.128 R68, [UR4+0x4210] ;  /* 0x00421004ff447984 */ /* 0x000ea20008000c00 */
[-C--:B-1----:R-:W-:Y:S01]  /*5190*/  FFMA.FTZ R67, R65, R66.reuse, R67 ;  /* 0x0000004241437223 */ /* 0x082fe20000010043 */
[----:B------:R-:W-:-:S03]  /*51a0*/  FMUL.FTZ R66, R64, R66 ;  /* 0x0000004240427220 */ /* 0x000fc60000410000 */
[C---:B--2---:R-:W-:Y:S01]  /*51b0*/  FFMA.FTZ R69, R67.reuse, R68, R69 ;  /* 0x0000004443457223 */ /* 0x044fe20000010045 */
        /* <DEDUP_REMOVED lines=10> */
[----:B------:R-:W-:Y:S02]  /*5260*/  @P3 MOV R74, R64 ;  /* 0x00000040004a3202 */ /* 0x000fe40000000f00 */
[----:B------:R-:W-:Y:S02]  /*5270*/  @P3 MOV R75, R65 ;  /* 0x00000041004b3202 */ /* 0x000fe40000000f00 */
[----:B-----5:R-:W-:Y:S02]  /*5280*/  @P3 MOV R65, R73 ;  /* 0x0000004900413202 */ /* 0x020fe40000000f00 */
        /* <DEDUP_REMOVED lines=8> */
.L_x_355:
[----:B------:R-:W-:Y:S05]  /*5310*/  BSYNC B0 ;  /* 0x0000000000007941 */ /* 0x000fea0003800000 */
.L_x_354:
[----:B------:R-:W-:Y:S01]  /*5320*/  BAR.SYNC.DEFER_BLOCKING 0x0 ;  /* 0x0000000000007b1d */ /* 0x000fe20000010000 */
[----:B------:R-:W-:-:S05]  /*5330*/  ISETP.NE.AND P0, PT, R118, RZ, PT ;  /* 0x000000ff7600720c */ /* 0x000fca0003f05270 */
[----:B------:R-:W-:Y:S01]  /*5340*/  BSSY B0, `(.L_x_356) ;  /* 0x000005d000007945 */ /* 0x000fe20003800000 */
[----:B------:R-:W2:Y:S07]  /*5350*/  LDS R67, [UR4+0x422c] ;  /* 0x00422c04ff437984 */ /* 0x000eae0008000800 */
[----:B--2---:R-:W-:Y:S01]  /*5360*/  @P0 FFMA.FTZ R75, R67, R74, R75 ;  /* 0x0000004a434b0223 */ /* 0x004fe2000001004b */
        /* <DEDUP_REMOVED lines=25> */
[----:B--2---:R-:W-:Y:S05]  /*5500*/  @P0 BRA P1, `(.L_x_358) ;  /* 0x0000000000380947 */ /* 0x004fea0000800000 */
[----:B------:R-:W-:-:S04]  /*5510*/  IADD3 R67, R15, -0x1, RZ ;  /* 0xffffffff0f437810 */ /* 0x000fc80007ffe0ff */
[----:B------:R-:W-:-:S13]  /*5520*/  ISETP.NE.OR P0, PT, R12, R67, P0 ;  /* 0x000000430c00720c */ /* 0x000fda0000705670 */
[----:B------:R-:W-:Y:S05]  /*5530*/  @P0 BRA `(.L_x_357) ;  /* 0x0000000000f40947 */ /* 0x000fea0003800000 */
[----:B------:R-:W2:Y:S01]  /*5540*/  LDC.64 R66, c[0x0][0x340] ;  /* 0x0000d000ff427b82 */ /* 0x000ea20000000a00 */
[----:B------:R-:W-:Y:S01]  /*5550*/  MOV R68, R28 ;  /* 0x0000001c00447202 */ /* 0x000fe20000000f00 */
[----:B------:R-:W-:Y:S01]  /*5560*/  IMAD R70, R70, UR14, RZ ;  /* 0x0000000e46467c24 */ /* 0x000fe2000f8e02ff */
[----:B------:R-:W-:-:S03]  /*5570*/  MOV R69, R27 ;  /* 0x0000001b00457202 */ /* 0x000fc60000000f00 */
[C---:B------:R-:W-:Y:S02]  /*5580*/  IMAD R71, R113.reuse, UR15, R70 ;  /* 0x0000000f71477c24 */ /* 0x040fe4000f8e0246 */
[----:B------:R-:W-:-:S05]  /*5590*/  IMAD.WIDE.U32 R68, R113, UR14, R68 ;  /* 0x0000000e71447c25 */ /* 0x000fca000f8e0044 */
[----:B------:R-:W-:Y:S02]  /*55a0*/  IADD3 R71, R69, R71, RZ ;  /* 0x0000004745477210 */ /* 0x000fe40007ffe0ff */
[----:B--2---:R-:W-:-:S04]  /*55b0*/  LEA R66, P0, R68, R66, 0x2 ;  /* 0x0000004244427211 */ /* 0x004fc800078010ff */
[----:B------:R-:W-:-:S05]  /*55c0*/  LEA.HI.X R67, R68, R67, R71, 0x2, P0 ;  /* 0x0000004344437211 */ /* 0x000fca00000f1447 */
[----:B------:R2:W-:Y:S01]  /*55d0*/  STG.E desc[UR6][R66.64], R65 ;  /* 0x0000004142007986 */ /* 0x0005e2000c101906 */
[----:B------:R-:W-:Y:S05]  /*55e0*/  BRA `(.L_x_357) ;  /* 0x0000000000c87947 */ /* 0x000fea0003800000 */
.L_x_358:
[----:B------:R-:W-:-:S04]  /*55f0*/  IADD3 R67, R15, -0x1, RZ ;  /* 0xffffffff0f437810 */ /* 0x000fc80007ffe0ff */
[----:B------:R-:W-:-:S13]  /*5600*/  ISETP.NE.AND P0, PT, R12, R67, PT ;  /* 0x000000430c00720c */ /* 0x000fda0003f05270 */
[----:B------:R-:W-:Y:S05]  /*5610*/  @!P0 BRA `(.L_x_359) ;  /* 0x0000000000748947 */ /* 0x000fea0003800000 */
[-C--:B------:R-:W-:Y:S02]  /*5620*/  IABS R71, R18.reuse ;  /* 0x0000001200477213 */ /* 0x080fe40000000000 */
[----:B------:R-:W-:Y:S02]  /*5630*/  IADD3 R69, R16, -0x1, R8 ;  /* 0xffffffff10457810 */ /* 0x000fe40007ffe008 */
[----:B------:R-:W2:Y:S01]  /*5640*/  I2F.RP R64, R71 ;  /* 0x0000004700407306 */ /* 0x000ea20000209400 */
[----:B-1----:R-:W-:-:S04]  /*5650*/  IABS R72, R18 ;  /* 0x0000001200487213 */ /* 0x002fc80000000000 */
[----:B------:R-:W-:-:S03]  /*5660*/  IADD3 R72, RZ, -R72, RZ ;  /* 0x80000048ff487210 */ /* 0x000fc60007ffe0ff */
[----:B--2---:R-:W1:Y:S02]  /*5670*/  MUFU.RCP R64, R64 ;  /* 0x0000004000407308 */ /* 0x004e640000001000 */
[----:B-1----:R-:W-:-:S06]  /*5680*/  IADD3 R66, R64, 0xffffffe, RZ ;  /* 0x0ffffffe40427810 */ /* 0x002fcc0007ffe0ff */
[----:B------:R1:W2:Y:S02]  /*5690*/  F2I.FTZ.U32.TRUNC.NTZ R67, R66 ;  /* 0x0000004200437305 */ /* 0x0002a4000021f000 */
[----:B-1----:R-:W-:Y:S01]  /*56a0*/  HFMA2.MMA R66, -RZ, RZ, 0, 0 ;  /* 0x00000000ff427435 */ /* 0x002fe200000001ff */
[----:B--2---:R-:W-:-:S05]  /*56b0*/  IADD3 R68, RZ, -R67, RZ ;  /* 0x80000043ff447210 */ /* 0x004fca0007ffe0ff */
[----:B------:R-:W-:Y:S01]  /*56c0*/  IMAD R73, R68, R71, RZ ;  /* 0x0000004744497224 */ /* 0x000fe200078e02ff */
[----:B------:R-:W-:Y:S02]  /*56d0*/  IABS R68, R69 ;  /* 0x0000004500447213 */ /* 0x000fe40000000000 */
[----:B------:R-:W-:Y:S01]  /*56e0*/  LOP3.LUT R69, R69, R18, RZ, 0x3c, !PT ;  /* 0x0000001245457212 */ /* 0x000fe200078e3cff */
[----:B------:R-:W-:Y:S01]  /*56f0*/  IMAD.HI.U32 R64, R67, R73, R66 ;  /* 0x0000004943407227 */ /* 0x000fe200078e0042 */
[----:B------:R-:W-:Y:S02]  /*5700*/  MOV R67, R68 ;  /* 0x0000004400437202 */ /* 0x000fe40000000f00 */
[----:B------:R-:W-:Y:S02]  /*5710*/  MOV R66, R72 ;  /* 0x0000004800427202 */ /* 0x000fe40000000f00 */
[----:B------:R-:W-:Y:S01]  /*5720*/  ISETP.GE.AND P2, PT, R69, RZ, PT ;  /* 0x000000ff4500720c */ /* 0x000fe20003f46270 */
[----:B------:R-:W-:-:S04]  /*5730*/  IMAD.HI.U32 R64, R64, R67, RZ ;  /* 0x0000004340407227 */ /* 0x000fc800078e00ff */
[----:B------:R-:W-:-:S05]  /*5740*/  IMAD R66, R64, R66, R67 ;  /* 0x0000004240427224 */ /* 0x000fca00078e0243 */
[----:B------:R-:W-:-:S13]  /*5750*/  ISETP.GT.U32.AND P1, PT, R71, R66, PT ;  /* 0x000000424700720c */ /* 0x000fda0003f24070 */
[-C--:B------:R-:W-:Y:S02]  /*5760*/  @!P1 IADD3 R66, R66, -R71.reuse, RZ ;  /* 0x8000004742429210 */ /* 0x080fe40007ffe0ff */
[----:B------:R-:W-:Y:S02]  /*5770*/  @!P1 IADD3 R64, R64, 0x1, RZ ;  /* 0x0000000140409810 */ /* 0x000fe40007ffe0ff */
[----:B------:R-:W-:Y:S02]  /*5780*/  ISETP.GE.U32.AND P0, PT, R66, R71, PT ;  /* 0x000000474200720c */ /* 0x000fe40003f06070 */
[----:B------:R-:W-:-:S11]  /*5790*/  ISETP.NE.AND P1, PT, R18, RZ, PT ;  /* 0x000000ff1200720c */ /* 0x000fd60003f25270 */
[----:B------:R-:W-:-:S05]  /*57a0*/  @P0 VIADD R64, R64, 0x1 ;  /* 0x0000000140400836 */ /* 0x000fca0000000000 */
[----:B------:R-:W-:Y:S02]  /*57b0*/  @!P2 IADD3 R64, -R64, RZ, RZ ;  /* 0x000000ff4040a210 */ /* 0x000fe40007ffe1ff */
[----:B------:R-:W-:-:S04]  /*57c0*/  @!P1 LOP3.LUT R64, RZ, R18, RZ, 0x33, !PT ;  /* 0x00000012ff409212 */ /* 0x000fc800078e33ff */
[----:B------:R-:W-:Y:S01]  /*57d0*/  MOV R67, R64 ;  /* 0x0000004000437202 */ /* 0x000fe20000000f00 */
[----:B------:R-:W-:Y:S06]  /*57e0*/  BRA `(.L_x_360) ;  /* 0x0000000000047947 */ /* 0x000fec0003800000 */
.L_x_359:
[----:B------:R2:W5:Y:S02]  /*57f0*/  LDG.E R67, desc[UR6][R82.64] ;  /* 0x0000000652437981 */ /* 0x000564000c1e1900 */
.L_x_360:
[----:B-----5:R-:W-:-:S05]  /*5800*/  IMAD.WIDE R66, R67, 0x4, R30 ;  /* 0x0000000443427825 */ /* 0x020fca00078e021e */
[----:B------:R0:W3:Y:S01]  /*5810*/  LDG.E R71, desc[UR6][R66.64] ;  /* 0x0000000642477981 */ /* 0x0000e2000c1e1900 */
[----:B------:R-:W-:Y:S01]  /*5820*/  MOV R68, R28 ;  /* 0x0000001c00447202 */ /* 0x000fe20000000f00 */
[----:B------:R-:W-:Y:S01]  /*5830*/  IMAD R70, R70, UR14, RZ ;  /* 0x0000000e46467c24 */ /* 0x000fe2000f8e02ff */
[----:B------:R-:W-:Y:S01]  /*5840*/  MOV R69, R27 ;  /* 0x0000001b00457202 */ /* 0x000fe20000000f00 */
[----:B0-----:R-:W0:Y:S01]  /*5850*/  LDC.64 R66, c[0x0][0x340] ;  /* 0x0000d000ff427b82 */ /* 0x001e220000000a00 */
[----:B---3--:R-:W-:Y:S01]  /*5860*/  SHF.R.S32.HI R64, RZ, 0x1f, R71 ;  /* 0x0000001fff407819 */ /* 0x008fe20000011447 */
[----:B------:R-:W-:-:S04]  /*5870*/  IMAD.WIDE.U32 R68, R71, UR16, R68 ;  /* 0x0000001047447c25 */ /* 0x000fc8000f8e0044 */
[----:B------:R-:W-:-:S04]  /*5880*/  IMAD R64, R64, UR16, RZ ;  /* 0x0000001040407c24 */ /* 0x000fc8000f8e02ff */
[----:B------:R-:W-:-:S05]  /*5890*/  IMAD R71, R71, UR17, R64 ;  /* 0x0000001147477c24 */ /* 0x000fca000f8e0240 */
[----:B------:R-:W-:Y:S01]  /*58a0*/  IADD3 R69, R69, R71, RZ ;  /* 0x0000004745457210 */ /* 0x000fe20007ffe0ff */
[C---:B------:R-:W-:Y:S02]  /*58b0*/  IMAD R71, R113.reuse, UR15, R70 ;  /* 0x0000000f71477c24 */ /* 0x040fe4000f8e0246 */
[----:B------:R-:W-:-:S05]  /*58c0*/  IMAD.WIDE.U32 R68, R113, UR14, R68 ;  /* 0x0000000e71447c25 */ /* 0x000fca000f8e0044 */
[----:B------:R-:W-:Y:S02]  /*58d0*/  IADD3 R64, R71, R69, RZ ;  /* 0x0000004547407210 */ /* 0x000fe40007ffe0ff */
[----:B0-----:R-:W-:-:S04]  /*58e0*/  LEA R66, P0, R68, R66, 0x2 ;  /* 0x0000004244427211 */ /* 0x001fc800078010ff */
[----:B------:R-:W-:-:S05]  /*58f0*/  LEA.HI.X R67, R68, R67, R64, 0x2, P0 ;  /* 0x0000004344437211 */ /* 0x000fca00000f1440 */
[----:B------:R0:W-:Y:S04]  /*5900*/  STG.E desc[UR6][R66.64], R65 ;  /* 0x0000004142007986 */ /* 0x0001e8000c101906 */
.L_x_357:
[----:B------:R-:W-:Y:S05]  /*5910*/  BSYNC B0 ;  /* 0x0000000000007941 */ /* 0x000fea0003800000 */
.L_x_356:
[----:B------:R-:W-:Y:S01]  /*5920*/  IADD3 R113, R113, 0x1, RZ ;  /* 0x0000000171717810 */ /* 0x000fe20007ffe0ff */
[----:B------:R-:W-:Y:S01]  /*5930*/  FFMA.FTZ R44, R48, R77, R44 ;  /* 0x0000004d302c7223 */ /* 0x000fe2000001002c */
[----:B------:R-:W-:Y:S01]  /*5940*/  FFMA.FTZ R45, R49, R79, R45 ;  /* 0x0000004f312d7223 */ /* 0x000fe2000001002d */
[----:B------:R-:W-:Y:S01]  /*5950*/  FFMA.FTZ R46, R50, R120, R46 ;  /* 0x00000078322e7223 */ /* 0x000fe2000001002e */
[----:B------:R-:W-:Y:S01]  /*5960*/  ISETP.GE.AND P0, PT, R113, UR18, PT ;  /* 0x0000001271007c0c */ /* 0x000fe2000bf06270 */
[----:B------:R-:W-:Y:S01]  /*5970*/  FFMA.FTZ R47, R51, R122, R47 ;  /* 0x0000007a332f7223 */ /* 0x000fe2000001002f */
[----:B---3--:R-:W-:Y:S01]  /*5980*/  FFMA.FTZ R32, R52, R124, R32 ;  /* 0x0000007c34207223 */ /* 0x008fe20000010020 */
[----:B------:R-:W-:Y:S01]  /*5990*/  FFMA.FTZ R33, R53, R126, R33 ;  /* 0x0000007e35217223 */ /* 0x000fe20000010021 */
[----:B------:R-:W-:Y:S01]  /*59a0*/  FFMA.FTZ R34, R54, R128, R34 ;  /* 0x0000008036227223 */ /* 0x000fe20000010022 */
[----:B------:R-:W-:Y:S01]  /*59b0*/  FFMA.FTZ R35, R55, R130, R35 ;  /* 0x0000008237237223 */ /* 0x000fe20000010023 */
[----:B----4-:R-:W-:Y:S01]  /*59c0*/  FFMA.FTZ R36, R56, R132, R36 ;  /* 0x0000008438247223 */ /* 0x010fe20000010024 */
[----:B------:R-:W-:Y:S01]  /*59d0*/  FFMA.FTZ R37, R57, R134, R37 ;  /* 0x0000008639257223 */ /* 0x000fe20000010025 */
[----:B------:R-:W-:Y:S01]  /*59e0*/  FFMA.FTZ R38, R58, R136, R38 ;  /* 0x000000883a267223 */ /* 0x000fe20000010026 */
[----:B------:R-:W-:Y:S01]  /*59f0*/  FFMA.FTZ R39, R59, R138, R39 ;  /* 0x0000008a3b277223 */ /* 0x000fe20000010027 */
[----:B0-----:R-:W-:Y:S01]  /*5a00*/  FFMA.FTZ R40, R60, R139, R40 ;  /* 0x0000008b3c287223 */ /* 0x001fe20000010028 */
[----:B------:R-:W-:Y:S01]  /*5a10*/  FFMA.FTZ R41, R61, R140, R41 ;  /* 0x0000008c3d297223 */ /* 0x000fe20000010029 */
[----:B------:R-:W-:Y:S01]  /*5a20*/  FFMA.FTZ R42, R62, R141, R42 ;  /* 0x0000008d3e2a7223 */ /* 0x000fe2000001002a */
[----:B------:R-:W-:Y:S01]  /*5a30*/  FFMA.FTZ R43, R63, R142, R43 ;  /* 0x0000008e3f2b7223 */ /* 0x000fe2000001002b */
[----:B------:R-:W-:Y:S06]  /*5a40*/  @!P0 BRA `(.L_x_361) ;  /* 0xffffffe400a88947 */ /* 0x000fec000383ffff */
.L_x_351:
[----:B------:R-:W0:Y:S01]  /*5a50*/  S2UR UR5, SR_CTAID.X ;  /* 0x00000000000579c3 */ /* 0x000e220000002500 */
[----:B------:R-:W3:Y:S01]  /*5a60*/  S2R R4, SR_TID.X ;  /* 0x0000000000047919 */ /* 0x000ee20000002100 */
[----:B--2---:R-:W-:Y:S01]  /*5a70*/  LEA R65, R14, R11, 0x2 ;  /* 0x0000000b0e417211 */ /* 0x004fe200078e10ff */
[----:B------:R-:W-:Y:S01]  /*5a80*/  ULDC.64 UR8, c[0x0][0x2c8] ;  /* 0x0000b20000087ab9 */ /* 0x000fe20000000a00 */
[----:B------:R-:W-:Y:S01]  /*5a90*/  SHF.R.S32.HI R3, RZ, 0x1f, R114 ;  /* 0x0000001fff037819 */ /* 0x000fe20000011472 */
[----:B------:R-:W2:Y:S01]  /*5aa0*/  S2R R116, SR_CTAID.Y ;  /* 0x0000000000747919 */ /* 0x000ea20000002600 */
[----:B------:R-:W-:Y:S01]  /*5ab0*/  LEA R65, R65, UR4, 0x4 ;  /* 0x0000000441417c11 */ /* 0x000fe2000f8e20ff */
[----:B------:R-:W-:Y:S01]  /*5ac0*/  ULDC.64 UR10, c[0x0][0x2b8] ;  /* 0x0000ae00000a7ab9 */ /* 0x000fe20000000a00 */
[----:B------:R-:W4:Y:S08]  /*5ad0*/  LDC.64 R70, c[0x0][0x2c0] ;  /* 0x0000b000ff467b82 */ /* 0x000f300000000a00 */
[----:B------:R-:W-:Y:S01]  /*5ae0*/  BAR.SYNC.DEFER_BLOCKING 0x0 ;  /* 0x0000000000007b1d */ /* 0x000fe20000010000 */
[----:B------:R-:W-:-:S07]  /*5af0*/  MOV R2, R114 ;  /* 0x0000007200027202 */ /* 0x000fce0000000f00 */
[----:B------:R-:W5:Y:S01]  /*5b00*/  LDC.64 R68, c[0x0][0x2b0] ;  /* 0x0000ac00ff447b82 */ /* 0x000f620000000a00 */
[----:B0-----:R-:W-:-:S07]  /*5b10*/  USHF.R.S32.HI UR12, URZ, 0x1f, UR5 ;  /* 0x0000001f3f0c7899 */ /* 0x001fce0008011405 */
[----:B------:R-:W0:Y:S01]  /*5b20*/  LDC.64 R66, c[0x0][0x338] ;  /* 0x0000ce00ff427b82 */ /* 0x000e220000000a00 */
[----:B----4-:R-:W-:Y:S01]  /*5b30*/  IMAD R0, R70, UR12, RZ ;  /* 0x0000000c46007c24 */ /* 0x010fe2000f8e02ff */
[----:B------:R-:W-:Y:S06]  /*5b40*/  STS.128 [R65], R44 ;  /* 0x0000002c41007388 */ /* 0x000fec0000000c00 */
[----:B------:R-:W4:Y:S01]  /*5b50*/  LDC.64 R6, c[0x0][0x348] ;  /* 0x0000d200ff067b82 */ /* 0x000f220000000a00 */
[----:B------:R-:W-:Y:S01]  /*5b60*/  IMAD R29, R71, UR5, R0 ;  /* 0x00000005471d7c24 */ /* 0x000fe2000f8e0200 */
[----:B------:R-:W-:Y:S01]  /*5b70*/  STS.128 [R65+0x10], R32 ;  /* 0x0000102041007388 */ /* 0x000fe20000000c00 */
[----:B---3--:R-:W-:Y:S01]  /*5b80*/  SHF.L.U32 R0, R4, 0x2, RZ ;  /* 0x0000000204007819 */ /* 0x008fe200000006ff */
[----:B------:R-:W-:Y:S01]  /*5b90*/  IMAD.WIDE.U32 R70, R70, UR5, R2 ;  /* 0x0000000546467c25 */ /* 0x000fe2000f8e0002 */
[----:B--2---:R-:W-:Y:S01]  /*5ba0*/  SHF.R.S32.HI R64, RZ, 0x1f, R116 ;  /* 0x0000001fff407819 */ /* 0x004fe20000011474 */
[----:B------:R-:W-:Y:S01]  /*5bb0*/  STS.128 [R65+0x20], R36 ;  /* 0x0000202441007388 */ /* 0x000fe20000000c00 */
[----:B-1----:R-:W-:Y:S01]  /*5bc0*/  LOP3.LUT R73, R0, 0xffffff80, RZ, 0xc0, !PT ;  /* 0xffffff8000497812 */ /* 0x002fe200078ec0ff */
[----:B-----5:R-:W-:Y:S01]  /*5bd0*/  IMAD R0, R68, UR12, RZ ;  /* 0x0000000c44007c24 */ /* 0x020fe2000f8e02ff */
[----:B------:R-:W-:Y:S01]  /*5be0*/  IADD3 R71, R71, R29, RZ ;  /* 0x0000001d47477210 */ /* 0x000fe20007ffe0ff */
[----:B------:R-:W-:Y:S01]  /*5bf0*/  STS.128 [R65+0x30], R40 ;  /* 0x0000302841007388 */ /* 0x000fe20000000c00 */
[----:B------:R-:W-:-:S03]  /*5c00*/  NOP ;  /* 0x0000000000007918 */ /* 0x000fc60000000000 */
[----:B------:R-:W1:Y:S01]  /*5c10*/  LDS.128 R48, [R5] ;  /* 0x0000000005307984 */ /* 0x000e620000000c00 */
[----:B------:R-:W-:Y:S01]  /*5c20*/  IMAD R29, R69, UR5, R0 ;  /* 0x00000005451d7c24 */ /* 0x000fe2000f8e0200 */
[----:B------:R-:W-:Y:S01]  /*5c30*/  LOP3.LUT R74, R73, 0x1f, R4, 0xf8, !PT ;  /* 0x0000001f494a7812 */ /* 0x000fe200078ef804 */
[----:B------:R-:W-:Y:S01]  /*5c40*/  IMAD R0, R64, UR8, RZ ;  /* 0x0000000840007c24 */ /* 0x000fe2000f8e02ff */
[----:B------:R-:W2:Y:S01]  /*5c50*/  LDS.128 R52, [R5+0x200] ;  /* 0x0002000005347984 */ /* 0x000ea20000000c00 */
[----:B------:R-:W-:-:S03]  /*5c60*/  IMAD.WIDE.U32 R70, R116, UR8, R70 ;  /* 0x0000000874467c25 */ /* 0x000fc6000f8e0046 */
[----:B------:R-:W3:Y:S01]  /*5c70*/  LDS.128 R56, [R5+0x400] ;  /* 0x0004000005387984 */ /* 0x000ee20000000c00 */
[----:B------:R-:W-:Y:S01]  /*5c80*/  IMAD R73, R116, UR9, R0 ;  /* 0x0000000974497c24 */ /* 0x000fe2000f8e0200 */
[----:B------:R-:W-:Y:S01]  /*5c90*/  SHF.L.U32 R0, R74, 0x4, RZ ;  /* 0x000000044a007819 */ /* 0x000fe200000006ff */
[----:B------:R-:W-:Y:S01]  /*5ca0*/  IMAD.WIDE.U32 R68, R68, UR5, R2 ;  /* 0x0000000544447c25 */ /* 0x000fe2000f8e0002 */
[----:B------:R-:W5:Y:S01]  /*5cb0*/  LDS.128 R60, [R5+0x600] ;  /* 0x00060000053c7984 */ /* 0x000f620000000c00 */
[----:B------:R-:W-:Y:S01]  /*5cc0*/  ULDC.64 UR8, c[0x0][0x2d8] ;  /* 0x0000b60000087ab9 */ /* 0x000fe20000000a00 */
[----:B------:R-:W-:Y:S01]  /*5cd0*/  IADD3 R72, R71, R73, RZ ;  /* 0x0000004947487210 */ /* 0x000fe20007ffe0ff */
[----:B------:R-:W-:Y:S01]  /*5ce0*/  IMAD R4, R64, UR10, RZ ;  /* 0x0000000a40047c24 */ /* 0x000fe2000f8e02ff */
[----:B------:R-:W-:Y:S02]  /*5cf0*/  IADD3 R69, R69, R29, RZ ;  /* 0x0000001d45457210 */ /* 0x000fe40007ffe0ff */
[----:B0-----:R-:W-:Y:S01]  /*5d00*/  LEA R71, P0, R70, R66, 0x2 ;  /* 0x0000004246477211 */ /* 0x001fe200078010ff */
[C---:B------:R-:W-:Y:S01]  /*5d10*/  IMAD R75, R116.reuse, UR11, R4 ;  /* 0x0000000b744b7c24 */ /* 0x040fe2000f8e0204 */
[----:B------:R-:W-:Y:S01]  /*5d20*/  SHF.R.S32.HI R29, RZ, 0x1f, R74 ;  /* 0x0000001fff1d7819 */ /* 0x000fe2000001144a */
[----:B------:R-:W-:Y:S01]  /*5d30*/  IMAD.WIDE.U32 R68, R116, UR10, R68 ;  /* 0x0000000a74447c25 */ /* 0x000fe2000f8e0044 */
[----:B------:R-:W-:-:S02]  /*5d40*/  LEA.HI.X R70, R70, R67, R72, 0x2, P0 ;  /* 0x0000004346467211 */ /* 0x000fc400000f1448 */
[----:B------:R-:W-:Y:S01]  /*5d50*/  SHF.L.U64.HI R29, R74, 0x4, R29 ;  /* 0x000000044a1d7819 */ /* 0x000fe2000001021d */
[----:B------:R-:W-:Y:S01]  /*5d60*/  IMAD.IADD R4, R69, 0x1, R75 ;  /* 0x0000000145047824 */ /* 0x000fe200078e024b */
[----:B------:R-:W-:Y:S02]  /*5d70*/  IADD3 R66, P0, R71, R0, RZ ;  /* 0x0000000047427210 */ /* 0x000fe40007f1e0ff */
[----:B----4-:R-:W-:Y:S02]  /*5d80*/  LEA R69, P1, R68, R6, 0x2 ;  /* 0x0000000644457211 */ /* 0x010fe400078210ff */
[----:B------:R-:W-:Y:S02]  /*5d90*/  IADD3.X R67, R70, R29, RZ, P0, !PT ;  /* 0x0000001d46437210 */ /* 0x000fe400007fe4ff */
[----:B------:R-:W-:Y:S02]  /*5da0*/  LEA.HI.X R68, R68, R7, R4, 0x2, P1 ;  /* 0x0000000744447211 */ /* 0x000fe400008f1404 */
[----:B------:R-:W-:-:S04]  /*5db0*/  IADD3 R6, P1, R69, R0, RZ ;  /* 0x0000000045067210 */ /* 0x000fc80007f3e0ff */
[----:B------:R-:W-:Y:S01]  /*5dc0*/  IADD3.X R7, R68, R29, RZ, P1, !PT ;  /* 0x0000001d44077210 */ /* 0x000fe20000ffe4ff */
[----:B-1----:R0:W-:Y:S04]  /*5dd0*/  STG.E.128 desc[UR6][R66.64], R48 ;  /* 0x0000003042007986 */ /* 0x0021e8000c101d06 */
[----:B--2---:R1:W-:Y:S04]  /*5de0*/  STG.E.128 desc[UR6][R66.64+0x200], R52 ;  /* 0x0002003442007986 */ /* 0x0043e8000c101d06 */
[----:B---3--:R2:W-:Y:S04]  /*5df0*/  STG.E.128 desc[UR6][R66.64+0x400], R56 ;  /* 0x0004003842007986 */ /* 0x0085e8000c101d06 */
[----:B-----5:R3:W-:Y:S01]  /*5e00*/  STG.E.128 desc[UR6][R66.64+0x600], R60 ;  /* 0x0006003c42007986 */ /* 0x0207e2000c101d06 */
[----:B------:R-:W-:Y:S06]  /*5e10*/  BAR.SYNC.DEFER_BLOCKING 0x0 ;  /* 0x0000000000007b1d */ /* 0x000fec0000010000 */
[----:B0-----:R-:W4:Y:S04]  /*5e20*/  LDG.E.128 R48, desc[UR6][R6.64] ;  /* 0x0000000606307981 */ /* 0x001f28000c1e1d00 */
[----:B-1----:R-:W5:Y:S04]  /*5e30*/  LDG.E.128 R52, desc[UR6][R6.64+0x200] ;  /* 0x0002000606347981 */ /* 0x002f68000c1e1d00 */
[----:B--2---:R-:W2:Y:S04]  /*5e40*/  LDG.E.128 R56, desc[UR6][R6.64+0x400] ;  /* 0x0004000606387981 */ /* 0x004ea8000c1e1d00 */
[----:B---3--:R-:W3:Y:S01]  /*5e50*/  LDG.E.128 R60, desc[UR6][R6.64+0x600] ;  /* 0x00060006063c7981 */ /* 0x008ee2000c1e1d00 */
[----:B------:R-:W-:Y:S01]  /*5e60*/  IMAD R64, R64, UR8, RZ ;  /* 0x0000000840407c24 */ /* 0x000fe2000f8e02ff */
[----:B------:R-:W-:-:S02]  /*5e70*/  IADD3 R12, R12, 0x1, RZ ;  /* 0x000000010c0c7810 */ /* 0x000fc40007ffe0ff */
[C---:B------:R-:W-:Y:S02]  /*5e80*/  IADD3 R16, R8.reuse, R16, RZ ;  /* 0x0000001008107210 */ /* 0x040fe40007ffe0ff */
[----:B------:R-:W-:Y:S01]  /*5e90*/  IADD3 R114, R8, R114, RZ ;  /* 0x0000007208727210 */ /* 0x000fe20007ffe0ff */
[----:B----4-:R-:W-:Y:S04]  /*5ea0*/  STS.128 [R5], R48 ;  /* 0x0000003005007388 */ /* 0x010fe80000000c00 */
[----:B-----5:R-:W-:Y:S04]  /*5eb0*/  STS.128 [R5+0x200], R52 ;  /* 0x0002003405007388 */ /* 0x020fe80000000c00 */
[----:B--2---:R-:W-:Y:S04]  /*5ec0*/  STS.128 [R5+0x400], R56 ;  /* 0x0004003805007388 */ /* 0x004fe80000000c00 */
[----:B---3--:R-:W-:Y:S01]  /*5ed0*/  STS.128 [R5+0x600], R60 ;  /* 0x0006003c05007388 */ /* 0x008fe20000000c00 */
[----:B------:R-:W-:-:S03]  /*5ee0*/  NOP ;  /* 0x0000000000007918 */ /* 0x000fc60000000000 */
[----:B------:R-:W0:Y:S04]  /*5ef0*/  LDS.128 R56, [R76] ;  /* 0x000000004c387984 */ /* 0x000e280000000c00 */
[----:B------:R-:W1:Y:S04]  /*5f00*/  LDS.128 R48, [R76+0x10] ;  /* 0x000010004c307984 */ /* 0x000e680000000c00 */
[----:B------:R-:W2:Y:S04]  /*5f10*/  LDS.128 R52, [R76+0x20] ;  /* 0x000020004c347984 */ /* 0x000ea80000000c00 */
[----:B------:R-:W3:Y:S01]  /*5f20*/  LDS.128 R76, [R76+0x30] ;  /* 0x000030004c4c7984 */ /* 0x000ee20000000c00 */
[----:B0-----:R-:W-:Y:S01]  /*5f30*/  FMUL.FTZ R6, R57, -1.4426950216293334961 ;  /* 0xbfb8aa3b39067820 */ /* 0x001fe20000410000 */
[----:B------:R-:W-:Y:S01]  /*5f40*/  FMUL.FTZ R60, R59, -1.4426950216293334961 ;  /* 0xbfb8aa3b3b3c7820 */ /* 0x000fe20000410000 */
[----:B------:R-:W-:Y:S01]  /*5f50*/  FMUL.FTZ R4, R56, -1.4426950216293334961 ;  /* 0xbfb8aa3b38047820 */ /* 0x000fe20000410000 */
[----:B------:R-:W-:Y:S01]  /*5f60*/  FMUL.FTZ R7, R58, -1.4426950216293334961 ;  /* 0xbfb8aa3b3a077820 */ /* 0x000fe20000410000 */
[----:B-1----:R-:W-:Y:S01]  /*5f70*/  FMUL.FTZ R62, R49, -1.4426950216293334961 ;  /* 0xbfb8aa3b313e7820 */ /* 0x002fe20000410000 */
[----:B------:R-:W-:Y:S01]  /*5f80*/  FMUL.FTZ R63, R50, -1.4426950216293334961 ;  /* 0xbfb8aa3b323f7820 */ /* 0x000fe20000410000 */
[----:B------:R-:W0:Y:S01]  /*5f90*/  MUFU.EX2 R6, R6 ;  /* 0x0000000600067308 */ /* 0x000e220000000800 */
[----:B------:R-:W-:Y:S01]  /*5fa0*/  FMUL.FTZ R61, R48, -1.4426950216293334961 ;  /* 0xbfb8aa3b303d7820 */ /* 0x000fe20000410000 */
[----:B------:R-:W-:Y:S01]  /*5fb0*/  FMUL.FTZ R66, R51, -1.4426950216293334961 ;  /* 0xbfb8aa3b33427820 */ /* 0x000fe20000410000 */
[----:B--2---:R-:W-:Y:S01]  /*5fc0*/  FMUL.FTZ R70, R55, -1.4426950216293334961 ;  /* 0xbfb8aa3b37467820 */ /* 0x004fe20000410000 */
[----:B------:R-:W-:Y:S01]  /*5fd0*/  FMUL.FTZ R69, R54, -1.4426950216293334961 ;  /* 0xbfb8aa3b36457820 */ /* 0x000fe20000410000 */
[----:B------:R-:W-:Y:S01]  /*5fe0*/  FMUL.FTZ R68, R53, -1.4426950216293334961 ;  /* 0xbfb8aa3b35447820 */ /* 0x000fe20000410000 */
[----:B------:R-:W-:Y:S01]  /*5ff0*/  FMUL.FTZ R67, R52, -1.4426950216293334961 ;  /* 0xbfb8aa3b34437820 */ /* 0x000fe20000410000 */
[----:B---3--:R-:W-:Y:S01]  /*6000*/  FMUL.FTZ R71, R76, -1.4426950216293334961 ;  /* 0xbfb8aa3b4c477820 */ /* 0x008fe20000410000 */
[----:B------:R-:W1:Y:S01]  /*6010*/  MUFU.EX2 R60, R60 ;  /* 0x0000003c003c7308 */ /* 0x000e620000000800 */
[----:B------:R-:W-:Y:S01]  /*6020*/  FMUL.FTZ R72, R77, -1.4426950216293334961 ;  /* 0xbfb8aa3b4d487820 */ /* 0x000fe20000410000 */
[----:B------:R-:W-:Y:S01]  /*6030*/  FMUL.FTZ R73, R78, -1.4426950216293334961 ;  /* 0xbfb8aa3b4e497820 */ /* 0x000fe20000410000 */
[----:B------:R-:W-:-:S05]  /*6040*/  FMUL.FTZ R74, R79, -1.4426950216293334961 ;  /* 0xbfb8aa3b4f4a7820 */ /* 0x000fca0000410000 */
[----:B------:R-:W2:Y:S01]  /*6050*/  MUFU.EX2 R4, R4 ;  /* 0x0000000400047308 */ /* 0x000ea20000000800 */
[----:B0-----:R-:W-:-:S07]  /*6060*/  FADD.FTZ R6, R6, 1 ;  /* 0x3f80000006067421 */ /* 0x001fce0000010000 */
[----:B------:R-:W0:Y:S01]  /*6070*/  MUFU.EX2 R62, R62 ;  /* 0x0000003e003e7308 */ /* 0x000e220000000800 */
[----:B-1----:R-:W-:-:S07]  /*6080*/  FADD.FTZ R60, R60, 1 ;  /* 0x3f8000003c3c7421 */ /* 0x002fce0000010000 */
[----:B------:R-:W1:Y:S01]  /*6090*/  MUFU.EX2 R63, R63 ;  /* 0x0000003f003f7308 */ /* 0x000e620000000800 */
[----:B--2---:R-:W-:-:S07]  /*60a0*/  FADD.FTZ R4, R4, 1 ;  /* 0x3f80000004047421 */ /* 0x004fce0000010000 */
        /* <DEDUP_REMOVED lines=22> */
[----:B------:R-:W1:Y:S01]  /*6210*/  MUFU.RCP R6, R6 ;  /* 0x0000000600067308 */ /* 0x000e620000001000 */
[----:B--2---:R-:W-:-:S07]  /*6220*/  FADD.FTZ R74, R74, 1 ;  /* 0x3f8000004a4a7421 */ /* 0x004fce0000010000 */
[----:B------:R1:W-:Y:S01]  /*6230*/  MUFU.RCP R75, R4 ;  /* 0x00000004004b7308 */ /* 0x0003e20000001000 */
[----:B0-----:R-:W-:-:S07]  /*6240*/  FADD.FTZ R7, R7, 1 ;  /* 0x3f80000007077421 */ /* 0x001fce0000010000 */
[----:B------:R-:W0:Y:S01]  /*6250*/  MUFU.RCP R60, R60 ;  /* 0x0000003c003c7308 */ /* 0x000e220000001000 */
[----:B-1----:R-:W-:-:S04]  /*6260*/  FMUL.FTZ R4, R57, R6 ;  /* 0x0000000639047220 */ /* 0x002fc80000410000 */
[----:B------:R-:W-:-:S03]  /*6270*/  FMUL.FTZ R45, R4, R45 ;  /* 0x0000002d042d7220 */ /* 0x000fc60000410000 */
[----:B------:R-:W1:Y:S08]  /*6280*/  MUFU.RCP R62, R62 ;  /* 0x0000003e003e7308 */ /* 0x000e700000001000 */
[----:B------:R-:W2:Y:S01]  /*6290*/  MUFU.RCP R63, R63 ;  /* 0x0000003f003f7308 */ /* 0x000ea20000001000 */
[----:B0-----:R-:W-:-:S04]  /*62a0*/  FMUL.FTZ R6, R59, R60 ;  /* 0x0000003c3b067220 */ /* 0x001fc80000410000 */
[----:B------:R-:W-:-:S03]  /*62b0*/  FMUL.FTZ R47, R6, R47 ;  /* 0x0000002f062f7220 */ /* 0x000fc60000410000 */
[----:B------:R-:W-:Y:S01]  /*62c0*/  MUFU.RCP R61, R61 ;  /* 0x0000003d003d7308 */ /* 0x000fe20000001000 */
[----:B-1----:R-:W-:-:S04]  /*62d0*/  FMUL.FTZ R4, R49, R62 ;  /* 0x0000003e31047220 */ /* 0x002fc80000410000 */
[----:B------:R-:W-:-:S03]  /*62e0*/  FMUL.FTZ R33, R4, R33 ;  /* 0x0000002104217220 */ /* 0x000fc60000410000 */
[----:B------:R-:W0:Y:S01]  /*62f0*/  MUFU.RCP R66, R66 ;  /* 0x0000004200427308 */ /* 0x000e220000001000 */
[----:B--2---:R-:W-:-:S04]  /*6300*/  FMUL.FTZ R49, R50, R63 ;  /* 0x0000003f32317220 */ /* 0x004fc80000410000 */
[----:B------:R-:W-:-:S03]  /*6310*/  FMUL.FTZ R34, R49, R34 ;  /* 0x0000002231227220 */ /* 0x000fc60000410000 */
[----:B------:R-:W1:Y:S08]  /*6320*/  MUFU.RCP R70, R70 ;  /* 0x0000004600467308 */ /* 0x000e700000001000 */
[----:B------:R-:W2:Y:S01]  /*6330*/  MUFU.RCP R69, R69 ;  /* 0x0000004500457308 */ /* 0x000ea20000001000 */
[----:B0-----:R-:W-:-:S04]  /*6340*/  FMUL.FTZ R6, R51, R66 ;  /* 0x0000004233067220 */ /* 0x001fc80000410000 */
[----:B------:R-:W-:-:S03]  /*6350*/  FMUL.FTZ R35, R6, R35 ;  /* 0x0000002306237220 */ /* 0x000fc60000410000 */
[----:B------:R-:W0:Y:S01]  /*6360*/  MUFU.RCP R68, R68 ;  /* 0x0000004400447308 */ /* 0x000e220000001000 */
[----:B-1----:R-:W-:-:S04]  /*6370*/  FMUL.FTZ R6, R55, R70 ;  /* 0x0000004637067220 */ /* 0x002fc80000410000 */
[----:B------:R-:W-:-:S03]  /*6380*/  FMUL.FTZ R39, R6, R39 ;  /* 0x0000002706277220 */ /* 0x000fc60000410000 */
[----:B------:R-:W1:Y:S01]  /*6390*/  MUFU.RCP R67, R67 ;  /* 0x0000004300437308 */ /* 0x000e620000001000 */
[----:B--2---:R-:W-:-:S04]  /*63a0*/  FMUL.FTZ R51, R54, R69 ;  /* 0x0000004536337220 */ /* 0x004fc80000410000 */
[----:B------:R-:W-:-:S03]  /*63b0*/  FMUL.FTZ R38, R51, R38 ;  /* 0x0000002633267220 */ /* 0x000fc60000410000 */
[----:B------:R2:W3:Y:S01]  /*63c0*/  MUFU.RCP R87, R7 ;  /* 0x0000000700577308 */ /* 0x0004e20000001000 */
[----:B0-----:R-:W-:-:S04]  /*63d0*/  FMUL.FTZ R4, R53, R68 ;  /* 0x0000004435047220 */ /* 0x001fc80000410000 */
[----:B------:R-:W-:-:S03]  /*63e0*/  FMUL.FTZ R37, R4, R37 ;  /* 0x0000002504257220 */ /* 0x000fc60000410000 */
[----:B------:R-:W0:Y:S01]  /*63f0*/  MUFU.RCP R71, R71 ;  /* 0x0000004700477308 */ /* 0x000e220000001000 */
[----:B--2---:R-:W-:-:S04]  /*6400*/  FMUL.FTZ R7, R56, R75 ;  /* 0x0000004b38077220 */ /* 0x004fc80000410000 */
[----:B------:R-:W-:Y:S01]  /*6410*/  FMUL.FTZ R44, R7, R44 ;  /* 0x0000002c072c7220 */ /* 0x000fe20000410000 */
[----:B------:R-:W-:Y:S02]  /*6420*/  FMUL.FTZ R7, R48, R61 ;  /* 0x0000003d30077220 */ /* 0x000fe40000410000 */
[----:B------:R-:W2:Y:S01]  /*6430*/  MUFU.RCP R72, R72 ;  /* 0x0000004800487308 */ /* 0x000ea20000001000 */
[----:B------:R-:W4:Y:S01]  /*6440*/  LDC.64 R48, c[0x0][0x2d0] ;  /* 0x0000b400ff307b82 */ /* 0x000f220000000a00 */
[----:B------:R-:W-:-:S07]  /*6450*/  FMUL.FTZ R32, R7, R32 ;  /* 0x0000002007207220 */ /* 0x000fce0000410000 */
[----:B------:R-:W-:Y:S01]  /*6460*/  BAR.SYNC.DEFER_BLOCKING 0x0 ;  /* 0x0000000000007b1d */ /* 0x000fe20000010000 */
[----:B-1----:R-:W-:Y:S01]  /*6470*/  FMUL.FTZ R7, R52, R67 ;  /* 0x0000004334077220 */ /* 0x002fe20000410000 */
[----:B---3--:R-:W-:-:S03]  /*6480*/  FMUL.FTZ R57, R58, R87 ;  /* 0x000000573a397220 */ /* 0x008fc60000410000 */
[----:B------:R-:W-:Y:S01]  /*6490*/  FMUL.FTZ R36, R7, R36 ;  /* 0x0000002407247220 */ /* 0x000fe20000410000 */
[----:B------:R-:W1:Y:S01]  /*64a0*/  MUFU.RCP R73, R73 ;  /* 0x0000004900497308 */ /* 0x000e620000001000 */
[----:B0-----:R-:W-:Y:S01]  /*64b0*/  FMUL.FTZ R7, R76, R71 ;  /* 0x000000474c077220 */ /* 0x001fe20000410000 */
[----:B------:R-:W-:Y:S01]  /*64c0*/  FMUL.FTZ R46, R57, R46 ;  /* 0x0000002e392e7220 */ /* 0x000fe20000410000 */
[----:B------:R-:W0:Y:S02]  /*64d0*/  LDC.64 R52, c[0x0][0x350] ;  /* 0x0000d400ff347b82 */ /* 0x000e240000000a00 */
[----:B------:R-:W-:-:S03]  /*64e0*/  FMUL.FTZ R40, R7, R40 ;  /* 0x0000002807287220 */ /* 0x000fc60000410000 */
[----:B------:R-:W3:Y:S01]  /*64f0*/  MUFU.RCP R74, R74 ;  /* 0x0000004a004a7308 */ /* 0x000ee20000001000 */
[----:B--2---:R-:W-:-:S04]  /*6500*/  FMUL.FTZ R4, R77, R72 ;  /* 0x000000484d047220 */ /* 0x004fc80000410000 */
[----:B------:R-:W-:Y:S01]  /*6510*/  FMUL.FTZ R41, R4, R41 ;  /* 0x0000002904297220 */ /* 0x000fe20000410000 */
[----:B----4-:R-:W-:Y:S02]  /*6520*/  IMAD R50, R48, UR12, RZ ;  /* 0x0000000c30327c24 */ /* 0x010fe4000f8e02ff */
[----:B-1----:R-:W-:Y:S01]  /*6530*/  FMUL.FTZ R51, R78, R73 ;  /* 0x000000494e337220 */ /* 0x002fe20000410000 */
[----:B------:R1:W-:Y:S01]  /*6540*/  STS.128 [R65], R44 ;  /* 0x0000002c41007388 */ /* 0x0003e20000000c00 */
[----:B------:R-:W-:-:S04]  /*6550*/  IMAD.WIDE.U32 R2, R48, UR5, R2 ;  /* 0x0000000530027c25 */ /* 0x000fc8000f8e0002 */
[----:B------:R-:W-:Y:S01]  /*6560*/  FMUL.FTZ R42, R51, R42 ;  /* 0x0000002a332a7220 */ /* 0x000fe20000410000 */
[----:B------:R-:W-:Y:S01]  /*6570*/  STS.128 [R65+0x10], R32 ;  /* 0x0000102041007388 */ /* 0x000fe20000000c00 */
[----:B------:R-:W-:Y:S02]  /*6580*/  IMAD R49, R49, UR5, R50 ;  /* 0x0000000531317c24 */ /* 0x000fe4000f8e0232 */
[----:B---3--:R-:W-:Y:S01]  /*6590*/  FMUL.FTZ R6, R79, R74 ;  /* 0x0000004a4f067220 */ /* 0x008fe20000410000 */
[----:B------:R-:W-:Y:S02]  /*65a0*/  STS.128 [R65+0x20], R36 ;  /* 0x0000202441007388 */ /* 0x000fe40000000c00 */
[----:B------:R-:W-:Y:S01]  /*65b0*/  IADD3 R3, R3, R49, RZ ;  /* 0x0000003103037210 */ /* 0x000fe20007ffe0ff */
[----:B------:R-:W-:Y:S02]  /*65c0*/  FMUL.FTZ R43, R6, R43 ;  /* 0x0000002b062b7220 */ /* 0x000fe40000410000 */
[----:B------:R-:W-:-:S03]  /*65d0*/  IMAD.WIDE.U32 R2, R116, UR8, R2 ;  /* 0x0000000874027c25 */ /* 0x000fc6000f8e0002 */
[----:B------:R-:W-:Y:S01]  /*65e0*/  STS.128 [R65+0x30], R40 ;  /* 0x0000302841007388 */ /* 0x000fe20000000c00 */
[----:B------:R-:W-:-:S03]  /*65f0*/  NOP ;  /* 0x0000000000007918 */ /* 0x000fc60000000000 */
[----:B------:R-:W2:Y:S01]  /*6600*/  LDS.128 R40, [R5] ;  /* 0x0000000005287984 */ /* 0x000ea20000000c00 */
[----:B-1----:R-:W-:-:S03]  /*6610*/  IMAD R45, R116, UR9, R64 ;  /* 0x00000009742d7c24 */ /* 0x002fc6000f8e0240 */
[----:B------:R-:W1:Y:S02]  /*6620*/  LDS.128 R36, [R5+0x200] ;  /* 0x0002000005247984 */ /* 0x000e640000000c00 */
[----:B------:R-:W-:Y:S02]  /*6630*/  IADD3 R44, R3, R45, RZ ;  /* 0x0000002d032c7210 */ /* 0x000fe40007ffe0ff */
[----:B------:R-:W3:Y:S01]  /*6640*/  LDS.128 R32, [R5+0x400] ;  /* 0x0004000005207984 */ /* 0x000ee20000000c00 */
[C---:B0-----:R-:W-:Y:S02]  /*6650*/  LEA R3, P0, R2.reuse, R52, 0x2 ;  /* 0x0000003402037211 */ /* 0x041fe400078010ff */
[----:B------:R-:W-:Y:S01]  /*6660*/  MOV R45, R19 ;  /* 0x00000013002d7202 */ /* 0x000fe20000000f00 */
[----:B------:R-:W0:Y:S01]  /*6670*/  LDS.128 R4, [R5+0x600] ;  /* 0x0006000005047984 */ /* 0x000e220000000c00 */
[----:B------:R-:W-:Y:S02]  /*6680*/  LEA.HI.X R44, R2, R53, R44, 0x2, P0 ;  /* 0x00000035022c7211 */ /* 0x000fe400000f142c */
[----:B------:R-:W-:-:S04]  /*6690*/  IADD3 R2, P0, R3, R0, RZ ;  /* 0x0000000003027210 */ /* 0x000fc80007f1e0ff */
[----:B------:R-:W-:Y:S02]  /*66a0*/  IADD3.X R3, R44, R29, RZ, P0, !PT ;  /* 0x0000001d2c037210 */ /* 0x000fe400007fe4ff */
[----:B------:R-:W-:Y:S02]  /*66b0*/  ISETP.GE.AND P0, PT, R12, R15, PT ;  /* 0x0000000f0c00720c */ /* 0x000fe40003f06270 */
[----:B------:R-:W-:-:S05]  /*66c0*/  MOV R44, R20 ;  /* 0x00000014002c7202 */ /* 0x000fca0000000f00 */
[----:B------:R-:W-:-:S05]  /*66d0*/  IMAD.WIDE R44, R8, 0x4, R44 ;  /* 0x00000004082c7825 */ /* 0x000fca00078e022c */
[----:B------:R-:W-:Y:S01]  /*66e0*/  MOV R19, R45 ;  /* 0x0000002d00137202 */ /* 0x000fe20000000f00 */
[----:B--2---:R-:W-:Y:S04]  /*66f0*/  STG.E.128 desc[UR6][R2.64], R40 ;  /* 0x0000002802007986 */ /* 0x004fe8000c101d06 */
[----:B-1----:R-:W-:Y:S04]  /*6700*/  STG.E.128 desc[UR6][R2.64+0x200], R36 ;  /* 0x0002002402007986 */ /* 0x002fe8000c101d06 */
[----:B---3--:R-:W-:Y:S04]  /*6710*/  STG.E.128 desc[UR6][R2.64+0x400], R32 ;  /* 0x0004002002007986 */ /* 0x008fe8000c101d06 */
[----:B0-----:R0:W-:Y:S02]  /*6720*/  STG.E.128 desc[UR6][R2.64+0x600], R4 ;  /* 0x0006000402007986 */ /* 0x0011e4000c101d06 */
[----:B0-----:R-:W-:-:S02]  /*6730*/  MOV R2, R22 ;  /* 0x0000001600027202 */ /* 0x001fc40000000f00 */
[----:B------:R-:W-:-:S03]  /*6740*/  MOV R3, R21 ;  /* 0x0000001500037202 */ /* 0x000fc60000000f00 */
[----:B------:R-:W-:-:S03]  /*6750*/  IMAD.WIDE R20, R8, 0x4, R2 ;  /* 0x0000000408147825 */ /* 0x000fc600078e0202 */
[----:B------:R-:W-:Y:S02]  /*6760*/  MOV R22, R20 ;  /* 0x0000001400167202 */ /* 0x000fe40000000f00 */
[----:B------:R-:W-:Y:S01]  /*6770*/  MOV R20, R44 ;  /* 0x0000002c00147202 */ /* 0x000fe20000000f00 */
[----:B------:R-:W-:Y:S06]  /*6780*/  @!P0 BRA `(.L_x_362) ;  /* 0xffffffac00588947 */ /* 0x000fec000383ffff */
[----:B------:R-:W-:Y:S05]  /*6790*/  EXIT ;  /* 0x000000000000794d */ /* 0x000fea0003800000 */
.L_x_363:
        /* <DEDUP_REMOVED lines=14> */
.L_x_8616:


//--------------------- .text._Z25selective_scan_fwd_kernelI32Selective_Scan_fwd_kernel_traitsILi128ELi16ELi1ELb1ELb1ELb1ELb1ELb1EfffEEv13SSMParamsBase --------------------------
	.section	.text._Z25selective_scan_fwd_kernelI32Selective_Scan_fwd_kernel_traitsILi128ELi16ELi1ELb1ELb1ELb1ELb1ELb1EfffEEv13SSMParamsBase,"ax",@progbits
	.align	128
        .global         _Z25selective_scan_fwd_kernelI32Selective_Scan_fwd_kernel_traitsILi128ELi16ELi1ELb1ELb1ELb1ELb1ELb1EfffEEv13SSMParamsBase
        .type           _Z25selective_scan_fwd_kernelI32Selective_Scan_fwd_kernel_traitsILi128ELi16ELi1ELb1ELb1ELb1ELb1ELb1EfffEEv13SSMParamsBase,@function
        .size           _Z25selective_scan_fwd_kernelI32Selective_Scan_fwd_kernel_traitsILi128ELi16ELi1ELb1ELb1ELb1ELb1ELb1EfffEEv13SSMParamsBase,(.L_x_8617 - _Z25selective_scan_fwd_kernelI32Selective_Scan_fwd_kernel_traitsILi128ELi16ELi1ELb1ELb1ELb1ELb1ELb1EfffEEv13SSMParamsBase)
        .other          _Z25selective_scan_fwd_kernelI32Selective_Scan_fwd_kernel_traitsILi128ELi16ELi1ELb1ELb1ELb1ELb1ELb1EfffEEv13SSMParamsBase,@"STO_CUDA_ENTRY STV_DEFAULT"
_Z25selective_scan_fwd_kernelI32Selective_Scan_fwd_kernel_traitsILi128ELi16ELi1ELb1ELb1ELb1ELb1ELb1EfffEEv13SSMParamsBase:
.text._Z25selective_scan_fwd_kernelI32Selective_Scan_fwd_kernel_traitsILi128ELi16ELi1ELb1ELb1ELb1ELb1ELb1EfffEEv13SSMParamsBase:
        /* <DEDUP_REMOVED lines=40> */
.L_x_364:
        /* <DEDUP_REMOVED lines=35> */
.L_x_365:
        /* <DEDUP_REMOVED lines=12> */
.L_x_366:
        /* <DEDUP_REMOVED lines=199> */
.L_x_367:
        /* <DEDUP_REMOVED lines=19> */
.L_x_368:
        /* <DEDUP_REMOVED lines=14> */
.L_x_416:
        /* <DEDUP_REMOVED lines=322> */
.L_x_370:
[----:B------:R-:W-:Y:S05]  /*2810*/  BSYNC B0 ;  /* 0x0000000000007941 */ /* 0x000fea0003800000 */
.L_x_369:
        /* <DEDUP_REMOVED lines=36> */
.L_x_372:
[----:B------:R-:W-:Y:S05]  /*2a60*/  BSYNC B0 ;  /* 0x0000000000007941 */ /* 0x000fea0003800000 */
.L_x_371:
        /* <DEDUP_REMOVED lines=36> */
.L_x_374:
[----:B------:R-:W-:Y:S05]  /*2cb0*/  BSYNC B0 ;  /* 0x0000000000007941 */ /* 0x000fea0003800000 */
.L_x_373:
        /* <DEDUP_REMOVED lines=36> */
.L_x_376:
[----:B------:R-:W-:Y:S05]  /*2f00*/  BSYNC B0 ;  /* 0x0000000000007941 */ /* 0x000fea0003800000 */
.L_x_375:
        /* <DEDUP_REMOVED lines=36> */
.L_x_378:
[----:B------:R-:W-:Y:S05]  /*3150*/  BSYNC B0 ;  /* 0x0000000000007941 */ /* 0x000fea0003800000 */
.L_x_377:
        /* <DEDUP_REMOVED lines=36> */
.L_x_380:
[----:B------:R-:W-:Y:S05]  /*33a0*/  BSYNC B0 ;  /* 0x0000000000007941 */ /* 0x000fea0003800000 */
.L_x_379:
        /* <DEDUP_REMOVED lines=36> */
.L_x_382:
[----:B------:R-:W-:Y:S05]  /*35f0*/  BSYNC B0 ;  /* 0x0000000000007941 */ /* 0x000fea0003800000 */
.L_x_381:
        /* <DEDUP_REMOVED lines=36> */
.L_x_384:
[----:B------:R-:W-:Y:S05]  /*3840*/  BSYNC B0 ;  /* 0x0000000000007941 */ /* 0x000fea0003800000 */
.L_x_383:
        /* <DEDUP_REMOVED lines=36> */
.L_x_386:
[----:B------:R-:W-:Y:S05]  /*3a90*/  BSYNC B0 ;  /* 0x0000000000007941 */ /* 0x000fea0003800000 */
.L_x_385:
        /* <DEDUP_REMOVED lines=36> */
.L_x_388:
[----:B------:R-:W-:Y:S05]  /*3ce0*/  BSYNC B0 ;  /* 0x0000000000007941 */ /* 0x000fea0003800000 */
.L_x_387:
        /* <DEDUP_REMOVED lines=36> */
.L_x_390:
[----:B------:R-:W-:Y:S05]  /*3f30*/  BSYNC B0 ;  /* 0x0000000000007941 */ /* 0x000fea0003800000 */
.L_x_389:
        /* <DEDUP_REMOVED lines=36> */
.L_x_392:
[----:B------:R-:W-:Y:S05]  /*4180*/  BSYNC B0 ;  /* 0x0000000000007941 */ /* 0x000fea0003800000 */
.L_x_391:
        /* <DEDUP_REMOVED lines=36> */
.L_x_394:
[----:B------:R-:W-:Y:S05]  /*43d0*/  BSYNC B0 ;  /* 0x0000000000007941 */ /* 0x000fea0003800000 */
.L_x_393:
        /* <DEDUP_REMOVED lines=37> */
.L_x_396:
[----:B------:R-:W-:Y:S05]  /*4630*/  BSYNC B0 ;  /* 0x0000000000007941 */ /* 0x000fea0003800000 */
.L_x_395:
        /* <DEDUP_REMOVED lines=40> */
.L_x_398:
[----:B------:R-:W-:Y:S05]  /*48c0*/  BSYNC B0 ;  /* 0x0000000000007941 */ /* 0x000fea0003800000 */
.L_x_397:
        /* <DEDUP_REMOVED lines=42> */
.L_x_400:
[----:B------:R-:W-:Y:S05]  /*4b70*/  BSYNC B0 ;  /* 0x0000000000007941 */ /* 0x000fea0003800000 */
.L_x_399:
        /* <DEDUP_REMOVED lines=43> */
.L_x_411:
        /* <DEDUP_REMOVED lines=392> */
.L_x_403:
        /* <DEDUP_REMOVED lines=10> */
.L_x_402:
        /* <DEDUP_REMOVED lines=93> */
.L_x_405:
[----:B------:R-:W-:Y:S05]  /*6d20*/  BSYNC B0 ;  /* 0x0000000000007941 */ /* 0x000fea0003800000 */
.L_x_404:
        /* <DEDUP_REMOVED lines=46> */
.L_x_408:
        /* <DEDUP_REMOVED lines=32> */
.L_x_409:
[----:B------:R1:W5:Y:S02]  /*7210*/  LDG.E R43, desc[UR6][R78.64] ;  /* 0x000000064e2b7981 */ /* 0x000364000c1e1900 */
.L_x_410:
        /* <DEDUP_REMOVED lines=17> */
.L_x_407:
[----:B------:R-:W-:Y:S05]  /*7330*/  BSYNC B0 ;  /* 0x0000000000007941 */ /* 0x000fea0003800000 */
.L_x_406:
        /* <DEDUP_REMOVED lines=19> */
.L_x_401:
        /* <DEDUP_REMOVED lines=68> */
.L_x_413:
[----:B------:R-:W-:Y:S05]  /*78b0*/  BSYNC B0 ;  /* 0x0000000000007941 */ /* 0x000fea0003800000 */
.L_x_412:
        /* <DEDUP_REMOVED lines=323> */
.L_x_415:
[----:B------:R-:W-:Y:S05]  /*8cf0*/  BSYNC B0 ;  /* 0x0000000000007941 */ /* 0x000fea0003800000 */
.L_x_414:
        /* <DEDUP_REMOVED lines=56> */
.L_x_417:
        /* <DEDUP_REMOVED lines=16> */
.L_x_8617:


//--------------------- .text._Z25selective_scan_fwd_kernelI32Selective_Scan_fwd_kernel_traitsILi32ELi16ELi1ELb0ELb1ELb1ELb0ELb0EfffEEv13SSMParamsBase --------------------------
	.section	.text._Z25selective_scan_fwd_kernelI32Selective_Scan_fwd_kernel_traitsILi32ELi16ELi1ELb0ELb1ELb1ELb0ELb0EfffEEv13SSMParamsBase,"ax",@progbits
	.align	128
        .global         _Z25selective_scan_fwd_kernelI32Selective_Scan_fwd_kernel_traitsILi32ELi16ELi1ELb0ELb1ELb1ELb0ELb0EfffEEv13SSMParamsBase
        .type           _Z25selective_scan_fwd_kernelI32Selective_Scan_fwd_kernel_traitsILi32ELi16ELi1ELb0ELb1ELb1ELb0ELb0EfffEEv13SSMParamsBase,@function
        .size           _Z25selective_scan_fwd_kernelI32Selective_Scan_fwd_kernel_traitsILi32ELi16ELi1ELb0ELb1ELb1ELb0ELb0EfffEEv13SSMParamsBase,(.L_x_8618 - _Z25selective_scan_fwd_kernelI32Selective_Scan_fwd_kernel_traitsILi32ELi16ELi1ELb0ELb1ELb1ELb0ELb0EfffEEv13SSMParamsBase)
        .other          _Z25selective_scan_fwd_kernelI32Selective_Scan_fwd_kernel_traitsILi32ELi16ELi1ELb0ELb1ELb1ELb0ELb0EfffEEv13SSMParamsBase,@"STO_CUDA_ENTRY STV_DEFAULT"
_Z25selective_scan_fwd_kernelI32Selective_Scan_fwd_kernel_traitsILi32ELi16ELi1ELb0ELb1ELb1ELb0ELb0EfffEEv13SSMParamsBase:
.text._Z25selective_scan_fwd_kernelI32Selective_Scan_fwd_kernel_traitsILi32ELi16ELi1ELb0ELb1ELb1ELb0ELb0EfffEEv13SSMParamsBase:
[----:B------:R-:W-:Y:S08]  /*0000*/  LDC R1, c[0x0][0x28] ;  /* 0x00000a00ff017b82 */ /* 0x000ff00000000800 */
[----:B------:R-:W0:Y:S01]  /*0010*/  LDC.64 R2, c[0x0][0x360] ;  /* 0x0000d800ff027b82 */ /* 0x000e220000000a00 */
[----:B------:R-:W-:Y:S01]  /*0020*/  IMAD.MOV.U32 R9, RZ, RZ, RZ ;  /* 0x000000ffff097224 */ /* 0x000fe200078e00ff */
[----:B------:R-:W1:Y:S01]  /*0030*/  S2R R13, SR_CTAID.X ;  /* 0x00000000000d7919 */ /* 0x000e620000002500 */
[----:B------:R-:W-:Y:S01]  /*0040*/  IMAD.MOV.U32 R15, RZ, RZ, RZ ;  /* 0x000000ffff0f7224 */ /* 0x000fe200078e00ff */
[----:B------:R-:W-:Y:S01]  /*0050*/  HFMA2.MMA R21, -RZ, RZ, 0, 0 ;  /* 0x00000000ff157435 */ /* 0x000fe200000001ff */
[----:B------:R-:W-:Y:S01]  /*0060*/  ULDC.64 UR6, c[0x0][0x208] ;  /* 0x0000820000067ab9 */ /* 0x000fe20000000a00 */
[----:B------:R-:W-:Y:S01]  /*0070*/  ULDC.64 UR4, c[0x0][0x230] ;  /* 0x00008c0000047ab9 */ /* 0x000fe20000000a00 */
[----:B------:R-:W-:Y:S01]  /*0080*/  IMAD.MOV.U32 R12, RZ, RZ, RZ ;  /* 0x000000ffff0c7224 */ /* 0x000fe200078e00ff */
[----:B0-----:R-:W-:-:S04]  /*0090*/  ISETP.NE.U32.AND P1, PT, R2, RZ, PT ;  /* 0x000000ff0200720c */ /* 0x001fc80003f25070 */
[----:B------:R-:W-:Y:S01]  /*00a0*/  ISETP.NE.AND.EX P1, PT, R3, RZ, PT, P1 ;  /* 0x000000ff0300720c */ /* 0x000fe20003f25310 */
[----:B-1----:R-:W-:-:S12]  /*00b0*/  IMAD.MOV.U32 R4, RZ, RZ, R13 ;  /* 0x000000ffff047224 */ /* 0x002fd800078e000d */
[----:B------:R-:W0:Y:S08]  /*00c0*/  @P1 LDC R9, c[0x0][0x360] ;  /* 0x0000d800ff091b82 */ /* 0x000e300000000800 */
[----:B------:R-:W1:Y:S01]  /*00d0*/  @P1 LDC R15, c[0x0][0x364] ;  /* 0x0000d900ff0f1b82 */ /* 0x000e620000000800 */
[C---:B0-----:R-:W-:Y:S02]  /*00e0*/  ISETP.NE.U32.AND P0, PT, R9.reuse, RZ, PT ;  /* 0x000000ff0900720c */ /* 0x041fe40003f05070 */
[----:B------:R-:W-:-:S02]  /*00f0*/  ISETP.NE.U32.AND P2, PT, R9, RZ, PT ;  /* 0x000000ff0900720c */ /* 0x000fc40003f45070 */
[----:B------:R-:W-:Y:S02]  /*0100*/  @P1 MOV R21, R9 ;  /* 0x0000000900151202 */ /* 0x000fe40000000f00 */
        /* <DEDUP_REMOVED lines=22> */
.L_x_418:
[----:B-----5:R-:W-:Y:S02]  /*0270*/  ISETP.NE.U32.AND P1, PT, R4, UR4, PT ;  /* 0x0000000404007c0c */ /* 0x020fe4000bf25070 */
[----:B------:R-:W-:Y:S02]  /*0280*/  SHF.R.S32.HI R19, RZ, 0x1f, R4 ;  /* 0x0000001fff137819 */ /* 0x000fe40000011404 */
[----:B------:R-:W-:Y:S02]  /*0290*/  ISETP.NE.AND.EX P2, PT, R15, RZ, PT, P2 ;  /* 0x000000ff0f00720c */ /* 0x000fe40003f45320 */
[----:B------:R-:W-:-:S13]  /*02a0*/  ISETP.NE.AND.EX P1, PT, R19, UR5, PT, P1 ;  /* 0x0000000513007c0c */ /* 0x000fda000bf25310 */
[----:B------:R-:W-:Y:S05]  /*02b0*/  @!P1 EXIT P2 ;  /* 0x000000000000994d */ /* 0x000fea0001000000 */
[----:B------:R-:W1:Y:S01]  /*02c0*/  LDC.U8 R5, c[0x0][0x239] ;  /* 0x00008e40ff057b82 */ /* 0x000e620000000000 */
[----:B------:R-:W2:Y:S01]  /*02d0*/  S2R R0, SR_CTAID.Y ;  /* 0x0000000000007919 */ /* 0x000ea20000002600 */
[----:B------:R-:W-:Y:S01]  /*02e0*/  HFMA2.MMA R8, -RZ, RZ, 0, 0 ;  /* 0x00000000ff087435 */ /* 0x000fe200000001ff */
[----:B0-----:R-:W-:Y:S01]  /*02f0*/  IMAD.MOV.U32 R6, RZ, RZ, RZ ;  /* 0x000000ffff067224 */ /* 0x001fe200078e00ff */
[----:B------:R-:W-:Y:S01]  /*0300*/  HFMA2.MMA R26, -RZ, RZ, 0, 0 ;  /* 0x00000000ff1a7435 */ /* 0x000fe200000001ff */
[----:B------:R-:W-:Y:S01]  /*0310*/  SHF.R.S32.HI R43, RZ, 0x1f, R13 ;  /* 0x0000001fff2b7819 */ /* 0x000fe2000001140d */
[----:B------:R-:W-:Y:S02]  /*0320*/  IMAD.MOV.U32 R28, RZ, RZ, RZ ;  /* 0x000000ffff1c7224 */ /* 0x000fe400078e00ff */
[----:B------:R-:W0:Y:S01]  /*0330*/  LDC.64 R2, c[0x0][0x380] ;  /* 0x0000e000ff027b82 */ /* 0x000e220000000a00 */
[----:B------:R-:W-:Y:S01]  /*0340*/  IMAD.MOV.U32 R17, RZ, RZ, R4 ;  /* 0x000000ffff117224 */ /* 0x000fe200078e0004 */
[----:B-1----:R-:W-:-:S02]  /*0350*/  ISETP.NE.AND P5, PT, R5, RZ, PT ;  /* 0x000000ff0500720c */ /* 0x002fc40003fa5270 */
        /* <DEDUP_REMOVED lines=8> */
[----:B------:R-:W-:Y:S01]  /*03e0*/  @P5 IMAD R5, R0, R11, R5 ;  /* 0x0000000b00055224 */ /* 0x000fe200078e0205 */
[----:B------:R-:W-:Y:S01]  /*03f0*/  CS2R R10, SRZ ;  /* 0x00000000000a7805 */ /* 0x000fe2000001ff00 */
[----:B------:R-:W-:Y:S02]  /*0400*/  @P5 IMAD.MOV.U32 R24, RZ, RZ, R2 ;  /* 0x000000ffff185224 */ /* 0x000fe400078e0002 */
[----:B------:R-:W-:Y:S01]  /*0410*/  @P5 IMAD.IADD R27, R3, 0x1, R5 ;  /* 0x00000001031b5824 */ /* 0x000fe200078e0205 */
[----:B------:R-:W-:Y:S06]  /*0420*/  @P5 BRA `(.L_x_419) ;  /* 0x00000000002c5947 */ /* 0x000fec0003800000 */
[----:B------:R-:W0:Y:S08]  /*0430*/  LDC.64 R22, c[0x0][0x2e0] ;  /* 0x0000b800ff167b82 */ /* 0x000e300000000a00 */
[----:B------:R-:W3:Y:S01]  /*0440*/  LDC.64 R30, c[0x0][0x2e8] ;  /* 0x0000ba00ff1e7b82 */ /* 0x000ee20000000a00 */
[-C--:B0-----:R-:W-:Y:S02]  /*0450*/  IMAD R4, R19, R22.reuse, RZ ;  /* 0x0000001613047224 */ /* 0x081fe400078e02ff */
[----:B------:R-:W-:-:S04]  /*0460*/  IMAD.WIDE.U32 R2, R17, R22, RZ ;  /* 0x0000001611027225 */ /* 0x000fc800078e00ff */
[----:B------:R-:W-:Y:S02]  /*0470*/  IMAD R5, R17, R23, R4 ;  /* 0x0000001711057224 */ /* 0x000fe400078e0204 */
[----:B---3--:R-:W-:-:S03]  /*0480*/  IMAD R4, R25, R30, RZ ;  /* 0x0000001e19047224 */ /* 0x008fc600078e02ff */
[----:B------:R-:W-:Y:S01]  /*0490*/  IADD3 R3, R3, R5, RZ ;  /* 0x0000000503037210 */ /* 0x000fe20007ffe0ff */
[C---:B------:R-:W-:Y:S02]  /*04a0*/  IMAD R31, R0.reuse, R31, R4 ;  /* 0x0000001f001f7224 */ /* 0x040fe400078e0204 */
[----:B------:R-:W-:-:S04]  /*04b0*/  IMAD.WIDE.U32 R2, R0, R30, R2 ;  /* 0x0000001e00027225 */ /* 0x000fc800078e0002 */
[----:B------:R-:W-:Y:S02]  /*04c0*/  IMAD.IADD R27, R31, 0x1, R3 ;  /* 0x000000011f1b7824 */ /* 0x000fe400078e0203 */
[----:B------:R-:W-:-:S07]  /*04d0*/  IMAD.MOV.U32 R24, RZ, RZ, R2 ;  /* 0x000000ffff187224 */ /* 0x000fce00078e0002 */
.L_x_419:
        /* <DEDUP_REMOVED lines=12> */
.L_x_420:
[----:B------:R-:W-:Y:S01]  /*05a0*/  ISETP.EQ.U32.AND P0, PT, R26, RZ, PT ;  /* 0x000000ff1a00720c */ /* 0x000fe20003f02070 */
[----:B------:R-:W0:Y:S08]  /*05b0*/  LDC.64 R4, c[0x0][0x368] ;  /* 0x0000da00ff047b82 */ /* 0x000e300000000a00 */
[----:B------:R-:W3:Y:S01]  /*05c0*/  LDC.64 R20, c[0x0][0x330] ;  /* 0x0000cc00ff147b82 */ /* 0x000ee20000000a00 */
[----:B------:R-:W-:Y:S01]  /*05d0*/  ISETP.EQ.OR.EX P0, PT, R28, RZ, !P5, P0 ;  /* 0x000000ff1c00720c */ /* 0x000fe20006f02700 */
[----:B------:R-:W-:-:S02]  /*05e0*/  IMAD.MOV.U32 R9, RZ, RZ, RZ ;  /* 0x000000ffff097224 */ /* 0x000fc400078e00ff */
[----:B------:R-:W-:Y:S01]  /*05f0*/  IMAD.MOV.U32 R12, RZ, RZ, RZ ;  /* 0x000000ffff0c7224 */ /* 0x000fe200078e00ff */
[----:B------:R-:W-:Y:S01]  /*0600*/  PRMT R41, RZ, 0x7610, R41 ;  /* 0x00007610ff297816 */ /* 0x000fe20000000029 */
[----:B------:R-:W-:Y:S01]  /*0610*/  HFMA2.MMA R14, -RZ, RZ, 0, 0 ;  /* 0x00000000ff0e7435 */ /* 0x000fe200000001ff */
[----:B------:R-:W-:Y:S02]  /*0620*/  IMAD.MOV.U32 R16, RZ, RZ, RZ ;  /* 0x000000ffff107224 */ /* 0x000fe400078e00ff */
[----:B------:R-:W-:Y:S01]  /*0630*/  IMAD.MOV.U32 R29, RZ, RZ, RZ ;  /* 0x000000ffff1d7224 */ /* 0x000fe200078e00ff */
[----:B------:R-:W-:Y:S01]  /*0640*/  HFMA2.MMA R36, -RZ, RZ, 0, 0 ;  /* 0x00000000ff247435 */ /* 0x000fe200000001ff */
[----:B------:R-:W-:Y:S01]  /*0650*/  IMAD.MOV.U32 R30, RZ, RZ, RZ ;  /* 0x000000ffff1e7224 */ /* 0x000fe200078e00ff */
[----:B------:R-:W4:Y:S01]  /*0660*/  LDC.64 R46, c[0x0][0x388] ;  /* 0x0000e200ff2e7b82 */ /* 0x000f220000000a00 */
[----:B------:R-:W-:Y:S01]  /*0670*/  ULDC.64 UR4, c[0x0][0x250] ;  /* 0x0000940000047ab9 */ /* 0x000fe20000000a00 */
[----:B-1----:R-:W-:Y:S01]  /*0680*/  @!P0 LEA R2, P1, R13, R6, 0x2 ;  /* 0x000000060d028211 */ /* 0x002fe200078210ff */
[----:B------:R-:W-:-:S03]  /*0690*/  ULDC.64 UR8, c[0x0][0x2a0] ;  /* 0x0000a80000087ab9 */ /* 0x000fc60000000a00 */
[----:B--2---:R-:W-:Y:S02]  /*06a0*/  @!P0 LEA.HI.X R3, R13, R8, R43, 0x2, P1 ;  /* 0x000000080d038211 */ /* 0x004fe400008f142b */
[----:B------:R-:W1:Y:S04]  /*06b0*/  LDC.64 R6, c[0x0][0x370] ;  /* 0x0000dc00ff067b82 */ /* 0x000e680000000a00 */
[----:B------:R-:W2:Y:S01]  /*06c0*/  @!P0 LDG.E R3, desc[UR6][R2.64] ;  /* 0x0000000602038981 */ /* 0x000ea2000c1e1900 */
[----:B0-----:R-:W-:Y:S02]  /*06d0*/  ISETP.NE.U32.AND P2, PT, R4, RZ, PT ;  /* 0x000000ff0400720c */ /* 0x001fe40003f45070 */
[----:B---3--:R-:W-:Y:S01]  /*06e0*/  ISETP.NE.U32.AND P6, PT, R20, RZ, PT ;  /* 0x000000ff1400720c */ /* 0x008fe20003fc5070 */
[----:B------:R-:W0:Y:S01]  /*06f0*/  LDC.64 R34, c[0x0][0x288] ;  /* 0x0000a200ff227b82 */ /* 0x000e220000000a00 */
[----:B------:R-:W-:-:S07]  /*0700*/  ISETP.NE.AND.EX P2, PT, R5, RZ, PT, P2 ;  /* 0x000000ff0500720c */ /* 0x000fce0003f45320 */
[----:B------:R-:W3:Y:S06]  /*0710*/  LDC.64 R32, c[0x0][0x268] ;  /* 0x00009a00ff207b82 */ /* 0x000eec0000000a00 */
[C---:B------:R-:W-:Y:S02]  /*0720*/  @P2 IADD3 R4, P4, R13.reuse, R4, RZ ;  /* 0x000000040d042210 */ /* 0x040fe40007f9e0ff */
[----:B-1----:R-:W-:Y:S01]  /*0730*/  ISETP.NE.U32.AND P1, PT, R6, RZ, PT ;  /* 0x000000ff0600720c */ /* 0x002fe20003f25070 */
[----:B------:R-:W1:Y:S01]  /*0740*/  LDC.64 R38, c[0x0][0x310] ;  /* 0x0000c400ff267b82 */ /* 0x000e620000000a00 */
[----:B------:R-:W-:-:S02]  /*0750*/  @P2 LEA.HI.X.SX32 R5, R13, R5, 0x1, P4 ;  /* 0x000000050d052211 */ /* 0x000fc400020f0eff */
[----:B------:R-:W-:Y:S02]  /*0760*/  ISETP.NE.AND.EX P1, PT, R7, RZ, PT, P1 ;  /* 0x000000ff0700720c */ /* 0x000fe40003f25310 */
[----:B------:R-:W-:Y:S01]  /*0770*/  ISETP.NE.AND.EX P4, PT, R21, RZ, PT, P6 ;  /* 0x000000ff1500720c */ /* 0x000fe20003f85360 */
[----:B------:R4:W5:Y:S02]  /*0780*/  @P2 LDG.E.U8 R41, desc[UR6][R4.64] ;  /* 0x0000000604292981 */ /* 0x000964000c1e1100 */
[----:B------:R-:W4:Y:S08]  /*0790*/  LDC.64 R6, c[0x0][0x318] ;  /* 0x0000c600ff067b82 */ /* 0x000f300000000a00 */
[----:B------:R-:W0:Y:S08]  /*07a0*/  @P1 LDC R9, c[0x0][0x370] ;  /* 0x0000dc00ff091b82 */ /* 0x000e300000000800 */
[----:B------:R-:W3:Y:S01]  /*07b0*/  @P1 LDC R12, c[0x0][0x374] ;  /* 0x0000dd00ff0c1b82 */ /* 0x000ee20000000800 */
[----:B----4-:R-:W-:-:S07]  /*07c0*/  ISETP.NE.U32.AND P3, PT, R6, RZ, PT ;  /* 0x000000ff0600720c */ /* 0x010fce0003f65070 */
[----:B------:R-:W4:Y:S01]  /*07d0*/  LDC.64 R22, c[0x0][0x308] ;  /* 0x0000c200ff167b82 */ /* 0x000f220000000a00 */
[----:B------:R-:W-:Y:S02]  /*07e0*/  ISETP.NE.AND.EX P3, PT, R7, RZ, PT, P3 ;  /* 0x000000ff0700720c */ /* 0x000fe40003f65330 */
[----:B0-----:R-:W-:Y:S01]  /*07f0*/  ISETP.EQ.U32.AND P6, PT, R9, RZ, PT ;  /* 0x000000ff0900720c */ /* 0x001fe20003fc2070 */
[----:B------:R-:W-:-:S04]  /*0800*/  @P1 IMAD.MOV.U32 R14, RZ, RZ, R9 ;  /* 0x000000ffff0e1224 */ /* 0x000fc800078e0009 */
[----:B------:R-:W0:Y:S01]  /*0810*/  LDC.64 R44, c[0x0][0x378] ;  /* 0x0000de00ff2c7b82 */ /* 0x000e220000000a00 */
[----:B---3--:R-:W-:-:S05]  /*0820*/  ISETP.EQ.OR.EX P6, PT, R12, RZ, !P5, P6 ;  /* 0x000000ff0c00720c */ /* 0x008fca0006fc2760 */
[C---:B------:R-:W-:Y:S02]  /*0830*/  @P3 LEA R6, P2, R0.reuse, R6, 0x2 ;  /* 0x0000000600063211 */ /* 0x040fe400078410ff */
[----:B------:R-:W3:Y:S02]  /*0840*/  LDC.64 R48, c[0x0][0x390] ;  /* 0x0000e400ff307b82 */ /* 0x000ee40000000a00 */
[C-C-:B------:R-:W-:Y:S02]  /*0850*/  @P3 LEA.HI.X R7, R0.reuse, R7, R25.reuse, 0x2, P2 ;  /* 0x0000000700073211 */ /* 0x140fe400010f1419 */
[C---:B------:R-:W-:Y:S02]  /*0860*/  @P4 LEA R8, P2, R0.reuse, R20, 0x2 ;  /* 0x0000001400084211 */ /* 0x040fe400078410ff */
[----:B------:R-:W-:Y:S01]  /*0870*/  @P1 MOV R16, R12 ;  /* 0x0000000c00101202 */ /* 0x000fe20000000f00 */
[----:B------:R-:W5:Y:S01]  /*0880*/  @P3 LDG.E R29, desc[UR6][R6.64] ;  /* 0x00000006061d3981 */ /* 0x000f62000c1e1900 */
[----:B------:R-:W-:Y:S01]  /*0890*/  @P4 LEA.HI.X R9, R0, R21, R25, 0x2, P2 ;  /* 0x0000001500094211 */ /* 0x000fe200010f1419 */
[----:B------:R-:W-:Y:S01]  /*08a0*/  IMAD.MOV.U32 R155, RZ, RZ, RZ ;  /* 0x000000ffff9b7224 */ /* 0x000fe200078e00ff */
[----:B------:R-:W1:Y:S01]  /*08b0*/  LDC R21, c[0x0][0x224] ;  /* 0x00008900ff157b82 */ /* 0x000e620000000800 */
[----:B------:R-:W-:-:S02]  /*08c0*/  @!P6 LEA R4, P1, R13, R14, 0x2 ;  /* 0x0000000e0d04e211 */ /* 0x000fc400078210ff */
[----:B------:R1:W5:Y:S01]  /*08d0*/  @P4 LDG.E R30, desc[UR6][R8.64] ;  /* 0x00000006081e4981 */ /* 0x000362000c1e1900 */
[----:B------:R-:W-:-:S04]  /*08e0*/  IMAD.MOV.U32 R157, RZ, RZ, RZ ;  /* 0x000000ffff9d7224 */ /* 0x000fc800078e00ff */
[----:B------:R-:W3:Y:S01]  /*08f0*/  LDC R31, c[0x0][0x23c] ;  /* 0x00008f00ff1f7b82 */ /* 0x000ee20000000800 */
[----:B-1----:R-:W-:-:S07]  /*0900*/  IABS R14, R21 ;  /* 0x00000015000e7213 */ /* 0x002fce0000000000 */
[----:B------:R-:W1:Y:S01]  /*0910*/  LDC.64 R8, c[0x0][0x270] ;  /* 0x00009c00ff087b82 */ /* 0x000e620000000a00 */
[----:B------:R-:W4:Y:S08]  /*0920*/  I2F.RP R12, R14 ;  /* 0x0000000e000c7306 */ /* 0x000f300000209400 */
[----:B----4-:R-:W4:Y:S01]  /*0930*/  MUFU.RCP R12, R12 ;  /* 0x0000000c000c7308 */ /* 0x010f220000001000 */
[----:B--2---:R-:W-:-:S05]  /*0940*/  @!P0 IMAD.WIDE R2, R3, 0x4, R10 ;  /* 0x0000000403028825 */ /* 0x004fca00078e020a */
[----:B------:R4:W2:Y:S02]  /*0950*/  @!P0 LDG.E R17, desc[UR6][R2.64] ;  /* 0x0000000602118981 */ /* 0x0008a4000c1e1900 */
[----:B----4-:R-:W-:-:S04]  /*0960*/  VIADD R2, R12, 0xffffffe ;  /* 0x0ffffffe0c027836 */ /* 0x010fc80000000000 */
[----:B------:R4:W0:Y:S01]  /*0970*/  F2I.FTZ.U32.TRUNC.NTZ R3, R2 ;  /* 0x0000000200037305 */ /* 0x000822000021f000 */
[----:B------:R-:W-:-:S05]  /*0980*/  @!P6 LEA.HI.X R5, R13, R16, R43, 0x2, P1 ;  /* 0x000000100d05e211 */ /* 0x000fca00008f142b */
[----:B------:R3:W5:Y:S01]  /*0990*/  @!P6 LDG.E R36, desc[UR6][R4.64] ;  /* 0x000000060424e981 */ /* 0x000762000c1e1900 */
[----:B----4-:R-:W-:Y:S01]  /*09a0*/  MOV R2, RZ ;  /* 0x000000ff00027202 */ /* 0x010fe20000000f00 */
[----:B0-----:R-:W-:-:S04]  /*09b0*/  IMAD.MOV R7, RZ, RZ, -R3 ;  /* 0x000000ffff077224 */ /* 0x001fc800078e0a03 */
[----:B------:R-:W-:Y:S01]  /*09c0*/  IMAD R7, R7, R14, RZ ;  /* 0x0000000e07077224 */ /* 0x000fe200078e02ff */
[----:B---3--:R-:W-:-:S03]  /*09d0*/  IABS R4, R0 ;  /* 0x0000000000047213 */ /* 0x008fc60000000000 */
[----:B------:R-:W-:-:S06]  /*09e0*/  IMAD.HI.U32 R3, R3, R7, R2 ;  /* 0x0000000703037227 */ /* 0x000fcc00078e0002 */
[----:B------:R-:W-:-:S04]  /*09f0*/  IMAD.HI.U32 R6, R3, R4, RZ ;  /* 0x0000000403067227 */ /* 0x000fc800078e00ff */
[----:B------:R-:W-:-:S04]  /*0a00*/  IMAD.MOV R3, RZ, RZ, -R6 ;  /* 0x000000ffff037224 */ /* 0x000fc800078e0a06 */
[----:B------:R-:W-:-:S05]  /*0a10*/  IMAD R3, R14, R3, R4 ;  /* 0x000000030e037224 */ /* 0x000fca00078e0204 */
[----:B------:R-:W-:-:S13]  /*0a20*/  ISETP.GT.U32.AND P2, PT, R14, R3, PT ;  /* 0x000000030e00720c */ /* 0x000fda0003f44070 */
[----:B------:R-:W-:-:S05]  /*0a30*/  @!P2 IMAD.IADD R3, R3, 0x1, -R14 ;  /* 0x000000010303a824 */ /* 0x000fca00078e0a0e */
[----:B------:R-:W-:Y:S02]  /*0a40*/  ISETP.GE.U32.AND P1, PT, R3, R14, PT ;  /* 0x0000000e0300720c */ /* 0x000fe40003f26070 */
[----:B------:R-:W-:Y:S02]  /*0a50*/  LOP3.LUT R3, R0, R21, RZ, 0x3c, !PT ;  /* 0x0000001500037212 */ /* 0x000fe400078e3cff */
[----:B------:R-:W-:Y:S02]  /*0a60*/  @!P2 IADD3 R6, R6, 0x1, RZ ;  /* 0x000000010606a810 */ /* 0x000fe40007ffe0ff */
[----:B------:R-:W-:Y:S02]  /*0a70*/  ISETP.GE.AND P3, PT, R3, RZ, PT ;  /* 0x000000ff0300720c */ /* 0x000fe40003f66270 */
[----:B------:R-:W-:Y:S01]  /*0a80*/  ISETP.NE.AND P2, PT, R21, RZ, PT ;  /* 0x000000ff1500720c */ /* 0x000fe20003f45270 */
[C---:B-1----:R-:W-:Y:S02]  /*0a90*/  IMAD R2, R43.reuse, R8, RZ ;  /* 0x000000082b027224 */ /* 0x042fe400078e02ff */
[----:B------:R-:W-:-:S02]  /*0aa0*/  IMAD R4, R43, UR4, RZ ;  /* 0x000000042b047c24 */ /* 0x000fc4000f8e02ff */
[----:B------:R-:W-:Y:S02]  /*0ab0*/  @P1 VIADD R6, R6, 0x1 ;  /* 0x0000000106061836 */ /* 0x000fe40000000000 */
[C---:B------:R-:W-:Y:S02]  /*0ac0*/  IMAD R15, R13.reuse, R9, R2 ;  /* 0x000000090d0f7224 */ /* 0x040fe400078e0202 */
[----:B------:R-:W-:Y:S02]  /*0ad0*/  IMAD.MOV.U32 R9, RZ, RZ, R6 ;  /* 0x000000ffff097224 */ /* 0x000fe400078e0006 */
[----:B------:R-:W-:Y:S01]  /*0ae0*/  IMAD.WIDE.U32 R2, R13, UR4, RZ ;  /* 0x000000040d027c25 */ /* 0x000fe2000f8e00ff */
[----:B------:R-:W-:-:S03]  /*0af0*/  ISETP.NE.U32.AND P1, PT, R46, RZ, PT ;  /* 0x000000ff2e00720c */ /* 0x000fc60003f25070 */
[C---:B------:R-:W-:Y:S02]  /*0b00*/  IMAD R7, R13.reuse, UR5, R4 ;  /* 0x000000050d077c24 */ /* 0x040fe4000f8e0204 */
[----:B------:R-:W-:Y:S01]  /*0b10*/  @!P3 IMAD.MOV R9, RZ, RZ, -R9 ;  /* 0x000000ffff09b224 */ /* 0x000fe200078e0a09 */
[----:B------:R-:W-:Y:S01]  /*0b20*/  @!P2 LOP3.LUT R9, RZ, R21, RZ, 0x33, !PT ;  /* 0x00000015ff09a212 */ /* 0x000fe200078e33ff */
[----:B------:R-:W-:Y:S01]  /*0b30*/  IMAD.WIDE.U32 R4, R13, R8, RZ ;  /* 0x000000080d047225 */ /* 0x000fe200078e00ff */
[----:B------:R-:W-:Y:S01]  /*0b40*/  IADD3 R3, R3, R7, RZ ;  /* 0x0000000703037210 */ /* 0x000fe20007ffe0ff */
[----:B------:R-:W0:Y:S01]  /*0b50*/  LDC.64 R20, c[0x0][0x320] ;  /* 0x0000c800ff147b82 */ /* 0x000e220000000a00 */
[----:B------:R-:W-:Y:S01]  /*0b60*/  ISETP.NE.AND.EX P1, PT, R47, RZ, PT, P1 ;  /* 0x000000ff2f00720c */ /* 0x000fe20003f25310 */
[----:B------:R-:W-:Y:S01]  /*0b70*/  IMAD.IADD R7, R5, 0x1, R15 ;  /* 0x0000000105077824 */ /* 0x000fe200078e020f */
[----:B------:R-:W-:Y:S01]  /*0b80*/  SHF.R.S32.HI R15, RZ, 0x1f, R9 ;  /* 0x0000001fff0f7819 */ /* 0x000fe20000011409 */
[----:B------:R-:W-:Y:S01]  /*0b90*/  ULDC.64 UR4, c[0x0][0x290] ;  /* 0x0000a40000047ab9 */ /* 0x000fe20000000a00 */
[----:B------:R-:W-:-:S03]  /*0ba0*/  MOV R6, R4 ;  /* 0x0000000400067202 */ /* 0x000fc60000000f00 */
[C---:B------:R-:W-:Y:S02]  /*0bb0*/  IMAD R14, R15.reuse, R34, RZ ;  /* 0x000000220f0e7224 */ /* 0x040fe400078e02ff */
[----:B------:R-:W-:Y:S02]  /*0bc0*/  IMAD R12, R15, R32, RZ ;  /* 0x000000200f0c7224 */ /* 0x000fe400078e02ff */
[----:B------:R-:W-:-:S04]  /*0bd0*/  IMAD.WIDE.U32 R6, R9, R34, R6 ;  /* 0x0000002209067225 */ /* 0x000fc800078e0006 */
[C---:B------:R-:W-:Y:S02]  /*0be0*/  IMAD R35, R9.reuse, R35, R14 ;  /* 0x0000002309237224 */ /* 0x040fe400078e020e */
[C---:B------:R-:W-:Y:S01]  /*0bf0*/  IMAD.WIDE.U32 R4, R9.reuse, R32, R2 ;  /* 0x0000002009047225 */ /* 0x040fe200078e0002 */
[----:B------:R-:W1:Y:S03]  /*0c00*/  @P1 LDC R155, c[0x0][0x388] ;  /* 0x0000e200ff9b1b82 */ /* 0x000e660000000800 */
[----:B------:R-:W-:Y:S01]  /*0c10*/  IMAD R33, R9, R33, R12 ;  /* 0x0000002109217224 */ /* 0x000fe200078e020c */
[----:B------:R-:W-:Y:S02]  /*0c20*/  LEA R34, P3, R6, R38, 0x2 ;  /* 0x0000002606227211 */ /* 0x000fe400078610ff */
[----:B------:R-:W-:Y:S01]  /*0c30*/  IADD3 R35, R7, R35, RZ ;  /* 0x0000002307237210 */ /* 0x000fe20007ffe0ff */
[----:B------:R-:W-:Y:S01]  /*0c40*/  IMAD.IADD R33, R5, 0x1, R33 ;  /* 0x0000000105217824 */ /* 0x000fe200078e0221 */
[----:B------:R-:W-:Y:S01]  /*0c50*/  LEA R32, P2, R4, R22, 0x2 ;  /* 0x0000001604207211 */ /* 0x000fe200078410ff */
[----:B------:R-:W3:Y:S01]  /*0c60*/  @P1 LDC R157, c[0x0][0x38c] ;  /* 0x0000e300ff9d1b82 */ /* 0x000ee20000000800 */
[----:B------:R-:W-:Y:S01]  /*0c70*/  IMAD R8, R43, UR4, RZ ;  /* 0x000000042b087c24 */ /* 0x000fe2000f8e02ff */
[----:B------:R-:W-:-:S02]  /*0c80*/  LEA.HI.X R35, R6, R39, R35, 0x2, P3 ;  /* 0x0000002706237211 */ /* 0x000fc400018f1423 */
[----:B------:R-:W-:Y:S02]  /*0c90*/  LEA.HI.X R33, R4, R23, R33, 0x2, P2 ;  /* 0x0000001704217211 */ /* 0x000fe400010f1421 */
[----:B------:R-:W-:Y:S02]  /*0ca0*/  ISETP.NE.U32.AND P3, PT, R44, RZ, PT ;  /* 0x000000ff2c00720c */ /* 0x000fe40003f65070 */
[----:B------:R-:W-:Y:S01]  /*0cb0*/  ISETP.NE.U32.AND P2, PT, R48, RZ, PT ;  /* 0x000000ff3000720c */ /* 0x000fe20003f45070 */
[----:B------:R-:W-:Y:S01]  /*0cc0*/  IMAD.WIDE.U32 R2, R13, UR4, RZ ;  /* 0x000000040d027c25 */ /* 0x000fe2000f8e00ff */
[----:B------:R-:W-:Y:S01]  /*0cd0*/  ISETP.NE.AND.EX P3, PT, R45, RZ, PT, P3 ;  /* 0x000000ff2d00720c */ /* 0x000fe20003f65330 */
[----:B------:R-:W4:Y:S02]  /*0ce0*/  LDC.64 R22, c[0x0][0x328] ;  /* 0x0000ca00ff167b82 */ /* 0x000f240000000a00 */
[----:B------:R-:W-:Y:S01]  /*0cf0*/  IMAD R15, R13, UR5, R8 ;  /* 0x000000050d0f7c24 */ /* 0x000fe2000f8e0208 */
[----:B------:R-:W-:Y:S01]  /*0d00*/  ULDC.64 UR4, c[0x0][0x298] ;  /* 0x0000a60000047ab9 */ /* 0x000fe20000000a00 */
[----:B------:R-:W-:Y:S01]  /*0d10*/  ISETP.NE.AND.EX P2, PT, R49, RZ, PT, P2 ;  /* 0x000000ff3100720c */ /* 0x000fe20003f45320 */
[----:B------:R-:W-:-:S02]  /*0d20*/  IMAD R7, R25, UR4, RZ ;  /* 0x0000000419077c24 */ /* 0x000fc4000f8e02ff */
[----:B------:R-:W-:Y:S02]  /*0d30*/  IMAD.IADD R3, R3, 0x1, R15 ;  /* 0x0000000103037824 */ /* 0x000fe400078e020f */
[C---:B------:R-:W-:Y:S02]  /*0d40*/  IMAD R7, R0.reuse, UR5, R7 ;  /* 0x0000000500077c24 */ /* 0x040fe4000f8e0207 */
[----:B------:R-:W-:Y:S01]  /*0d50*/  IMAD.WIDE.U32 R2, R0, UR4, R2 ;  /* 0x0000000400027c25 */ /* 0x000fe2000f8e0002 */
[----:B------:R-:W-:-:S03]  /*0d60*/  ULDC.64 UR4, c[0x0][0x2a8] ;  /* 0x0000aa0000047ab9 */ /* 0x000fc60000000a00 */
[----:B------:R-:W-:Y:S02]  /*0d70*/  IMAD.MOV.U32 R14, RZ, RZ, RZ ;  /* 0x000000ffff0e7224 */ /* 0x000fe400078e00ff */
[----:B------:R-:W-:Y:S02]  /*0d80*/  IMAD.MOV.U32 R16, RZ, RZ, RZ ;  /* 0x000000ffff107224 */ /* 0x000fe400078e00ff */
[----:B------:R-:W-:Y:S01]  /*0d90*/  IMAD R6, R43, UR8, RZ ;  /* 0x000000082b067c24 */ /* 0x000fe2000f8e02ff */
[----:B0-----:R-:W-:Y:S01]  /*0da0*/  LEA R76, P4, R2, R20, 0x2 ;  /* 0x00000014024c7211 */ /* 0x001fe200078810ff */
[----:B------:R-:W-:Y:S01]  /*0db0*/  IMAD.IADD R77, R3, 0x1, R7 ;  /* 0x00000001034d7824 */ /* 0x000fe200078e0207 */
[----:B------:R-:W0:Y:S01]  /*0dc0*/  @P3 LDC R14, c[0x0][0x378] ;  /* 0x0000de00ff0e3b82 */ /* 0x000e220000000800 */
[----:B------:R-:W-:Y:S01]  /*0dd0*/  IMAD.WIDE.U32 R4, R13, UR8, RZ ;  /* 0x000000080d047c25 */ /* 0x000fe2000f8e00ff */
[----:B------:R-:W-:-:S03]  /*0de0*/  @P2 ISETP.NE.U32.AND P6, PT, R48, RZ, PT ;  /* 0x000000ff3000220c */ /* 0x000fc60003fc5070 */
[----:B------:R-:W-:-:S03]  /*0df0*/  IMAD R9, R13, UR9, R6 ;  /* 0x000000090d097c24 */ /* 0x000fc6000f8e0206 */
[----:B------:R-:W0:Y:S01]  /*0e00*/  @P3 LDC R16, c[0x0][0x37c] ;  /* 0x0000df00ff103b82 */ /* 0x000e220000000800 */
[----:B-1----:R-:W-:Y:S02]  /*0e10*/  ISETP.NE.U32.AND P3, PT, R155, RZ, PT ;  /* 0x000000ff9b00720c */ /* 0x002fe40003f65070 */
[----:B------:R-:W-:Y:S01]  /*0e20*/  LEA.HI.X R77, R2, R21, R77, 0x2, P4 ;  /* 0x00000015024d7211 */ /* 0x000fe200020f144d */
[----:B------:R-:W-:Y:S01]  /*0e30*/  HFMA2.MMA R6, -RZ, RZ, 0, 0 ;  /* 0x00000000ff067435 */ /* 0x000fe200000001ff */
[----:B------:R-:W-:Y:S01]  /*0e40*/  PLOP3.LUT P4, PT, PT, PT, PT, 0x8, 0x0 ;  /* 0x000000000000781c */ /* 0x000fe20003f8e170 */
[----:B------:R-:W-:Y:S01]  /*0e50*/  IMAD R3, R25, UR4, RZ ;  /* 0x0000000419037c24 */ /* 0x000fe2000f8e02ff */
[----:B------:R-:W-:Y:S02]  /*0e60*/  @P2 ISETP.NE.AND.EX P4, PT, R49, RZ, PT, P6 ;  /* 0x000000ff3100220c */ /* 0x000fe40003f85360 */
[----:B---3--:R-:W-:Y:S02]  /*0e70*/  ISETP.NE.AND.EX P3, PT, R157, RZ, PT, P3 ;  /* 0x000000ff9d00720c */ /* 0x008fe40003f65330 */
[----:B------:R-:W-:Y:S01]  /*0e80*/  IADD3 R5, R5, R9, RZ ;  /* 0x0000000905057210 */ /* 0x000fe20007ffe0ff */
[----:B------:R-:W-:-:S02]  /*0e90*/  IMAD.MOV.U32 R12, RZ, RZ, RZ ;  /* 0x000000ffff0c7224 */ /* 0x000fc400078e00ff */
[C---:B------:R-:W-:Y:S02]  /*0ea0*/  IMAD R79, R0.reuse, UR5, R3 ;  /* 0x00000005004f7c24 */ /* 0x040fe4000f8e0203 */
[----:B------:R-:W-:Y:S01]  /*0eb0*/  IMAD.WIDE.U32 R2, R0, UR4, R4 ;  /* 0x0000000400027c25 */ /* 0x000fe2000f8e0004 */
[----:B------:R-:W-:Y:S01]  /*0ec0*/  HFMA2.MMA R8, -RZ, RZ, 0, 0 ;  /* 0x00000000ff087435 */ /* 0x000fe200000001ff */
[----:B------:R-:W1:Y:S02]  /*0ed0*/  @P2 LDC R6, c[0x0][0x390] ;  /* 0x0000e400ff062b82 */ /* 0x000e640000000800 */
[----:B------:R-:W-:Y:S01]  /*0ee0*/  IMAD.IADD R79, R3, 0x1, R79 ;  /* 0x00000001034f7824 */ /* 0x000fe200078e024f */
[----:B------:R-:W-:Y:S01]  /*0ef0*/  SEL R31, R31, 0x800, P5 ;  /* 0x000008001f1f7807 */ /* 0x000fe20002800000 */
[----:B------:R-:W-:-:S04]  /*0f00*/  IMAD.MOV.U32 R9, RZ, RZ, RZ ;  /* 0x000000ffff097224 */ /* 0x000fc800078e00ff */
[----:B------:R-:W3:Y:S01]  /*0f10*/  @P2 LDC R12, c[0x0][0x394] ;  /* 0x0000e500ff0c2b82 */ /* 0x000ee20000000800 */
[C---:B----4-:R-:W-:Y:S01]  /*0f20*/  LEA R78, P2, R2.reuse, R22, 0x2 ;  /* 0x00000016024e7211 */ /* 0x050fe200078410ff */
[----:B------:R-:W-:Y:S01]  /*0f30*/  @P1 IMAD.MOV.U32 R9, RZ, RZ, R157 ;  /* 0x000000ffff091224 */ /* 0x000fe200078e009d */
[----:B------:R-:W-:Y:S02]  /*0f40*/  @P1 MOV R8, R155 ;  /* 0x0000009b00081202 */ /* 0x000fe40000000f00 */
[----:B------:R-:W-:Y:S02]  /*0f50*/  LEA.HI.X R79, R2, R23, R79, 0x2, P2 ;  /* 0x00000017024f7211 */ /* 0x000fe400010f144f */
[----:B--2---:R-:W-:Y:S01]  /*0f60*/  @!P0 SHF.R.S32.HI R19, RZ, 0x1f, R17 ;  /* 0x0000001fff138819 */ /* 0x004fe20000011411 */
[----:B01-3--:R-:W-:Y:S06]  /*0f70*/  @P4 BRA P3, `(.L_x_421) ;  /* 0x0000000000784947 */ /* 0x00bfec0001800000 */
[-C--:B------:R-:W-:Y:S01]  /*0f80*/  IABS R7, R31.reuse ;  /* 0x0000001f00077213 */ /* 0x080fe20000000000 */
[----:B------:R-:W0:Y:S01]  /*0f90*/  LDC R4, c[0x0][0x218] ;  /* 0x00008600ff047b82 */ /* 0x000e220000000800 */
[----:B------:R-:W-:Y:S02]  /*0fa0*/  IABS R12, R31 ;  /* 0x0000001f000c7213 */ /* 0x000fe40000000000 */
[----:B-----5:R-:W-:Y:S01]  /*0fb0*/  CS2R R36, SRZ ;  /* 0x0000000000247805 */ /* 0x020fe2000001ff00 */
[----:B------:R-:W1:Y:S02]  /*0fc0*/  I2F.RP R5, R7 ;  /* 0x0000000700057306 */ /* 0x000e640000209400 */
[----:B------:R-:W-:-:S06]  /*0fd0*/  IMAD.MOV R12, RZ, RZ, -R12 ;  /* 0x000000ffff0c7224 */ /* 0x000fcc00078e0a0c */
[----:B-1----:R-:W1:Y:S01]  /*0fe0*/  MUFU.RCP R5, R5 ;  /* 0x0000000500057308 */ /* 0x002e620000001000 */
[----:B0-----:R-:W-:Y:S01]  /*0ff0*/  IADD3 R4, R31, -0x1, R4 ;  /* 0xffffffff1f047810 */ /* 0x001fe20007ffe004 */
[----:B-1----:R-:W-:-:S06]  /*1000*/  VIADD R2, R5, 0xffffffe ;  /* 0x0ffffffe05027836 */ /* 0x002fcc0000000000 */
[----:B------:R0:W1:Y:S02]  /*1010*/  F2I.FTZ.U32.TRUNC.NTZ R3, R2 ;  /* 0x0000000200037305 */ /* 0x000064000021f000 */
[----:B0-----:R-:W-:Y:S01]  /*1020*/  IMAD.MOV.U32 R2, RZ, RZ, RZ ;  /* 0x000000ffff027224 */ /* 0x001fe200078e00ff */
[----:B-1----:R-:W-:-:S05]  /*1030*/  IADD3 R6, RZ, -R3, RZ ;  /* 0x80000003ff067210 */ /* 0x002fca0007ffe0ff */
[----:B------:R-:W-:Y:S01]  /*1040*/  IMAD R15, R6, R7, RZ ;  /* 0x00000007060f7224 */ /* 0x000fe200078e02ff */
[----:B------:R-:W-:Y:S02]  /*1050*/  IABS R6, R4 ;  /* 0x0000000400067213 */ /* 0x000fe40000000000 */
[----:B------:R-:W-:Y:S01]  /*1060*/  LOP3.LUT R4, R4, R31, RZ, 0x3c, !PT ;  /* 0x0000001f04047212 */ /* 0x000fe200078e3cff */
[----:B------:R-:W-:Y:S01]  /*1070*/  IMAD.HI.U32 R3, R3, R15, R2 ;  /* 0x0000000f03037227 */ /* 0x000fe200078e0002 */
[----:B------:R-:W-:Y:S02]  /*1080*/  MOV R2, R12 ;  /* 0x0000000c00027202 */ /* 0x000fe40000000f00 */
[----:B------:R-:W-:-:S03]  /*1090*/  ISETP.GE.AND P2, PT, R4, RZ, PT ;  /* 0x000000ff0400720c */ /* 0x000fc60003f46270 */
        /* <DEDUP_REMOVED lines=9> */
[----:B------:R-:W-:-:S05]  /*1130*/  @!P1 LOP3.LUT R3, RZ, R31, RZ, 0x33, !PT ;  /* 0x0000001fff039212 */ /* 0x000fca00078e33ff */
[----:B------:R-:W-:Y:S01]  /*1140*/  IMAD.MOV.U32 R38, RZ, RZ, R3 ;  /* 0x000000ffff267224 */ /* 0x000fe200078e0003 */
[----:B------:R-:W-:Y:S06]  /*1150*/  BRA `(.L_x_422) ;  /* 0x0000000000487947 */ /* 0x000fec0003800000 */
.L_x_421:
[C---:B------:R-:W-:Y:S02]  /*1160*/  ISETP.NE.AND P0, PT, R13.reuse, RZ, PT ;  /* 0x000000ff0d00720c */ /* 0x040fe40003f05270 */
[----:B------:R-:W-:-:S04]  /*1170*/  LEA R4, P1, R13, R6, 0x2 ;  /* 0x000000060d047211 */ /* 0x000fc800078210ff */
[----:B------:R-:W-:Y:S02]  /*1180*/  LEA.HI.X R5, R13, R12, R43, 0x2, P1 ;  /* 0x0000000c0d057211 */ /* 0x000fe400008f142b */
[----:B------:R-:W-:-:S03]  /*1190*/  MOV R37, RZ ;  /* 0x000000ff00257202 */ /* 0x000fc60000000f00 */
[----:B------:R-:W2:Y:S04]  /*11a0*/  LDG.E R38, desc[UR6][R4.64] ;  /* 0x0000000604267981 */ /* 0x000ea8000c1e1900 */
[----:B------:R-:W3:Y:S02]  /*11b0*/  @P0 LDG.E R2, desc[UR6][R4.64+-0x4] ;  /* 0xfffffc0604020981 */ /* 0x000ee4000c1e1900 */
[----:B---3--:R-:W-:-:S04]  /*11c0*/  @P0 VIADD R37, R2, 0x1 ;  /* 0x0000000102250836 */ /* 0x008fc80000000000 */
[----:B------:R-:W-:-:S05]  /*11d0*/  IMAD.WIDE R2, R37, 0x4, R8 ;  /* 0x0000000425027825 */ /* 0x000fca00078e0208 */
[----:B------:R-:W3:Y:S04]  /*11e0*/  LDG.E R6, desc[UR6][R2.64] ;  /* 0x0000000602067981 */ /* 0x000ee8000c1e1900 */
[----:B------:R-:W3:Y:S01]  /*11f0*/  LDG.E R7, desc[UR6][R2.64+0x4] ;  /* 0x0000040602077981 */ /* 0x000ee2000c1e1900 */
[----:B--2---:R-:W-:Y:S01]  /*1200*/  IADD3 R38, R38, -R37, RZ ;  /* 0x8000002526267210 */ /* 0x004fe20007ffe0ff */
[----:B---3--:R-:W-:-:S05]  /*1210*/  IMAD.IADD R6, R7, 0x1, -R6 ;  /* 0x0000000107067824 */ /* 0x008fca00078e0a06 */
[C---:B------:R-:W-:Y:S01]  /*1220*/  ISETP.GT.AND P0, PT, R31.reuse, R6, PT ;  /* 0x000000061f00720c */ /* 0x040fe20003f04270 */
[----:B------:R-:W-:-:S03]  /*1230*/  IMAD.IADD R6, R31, 0x1, -R6 ;  /* 0x000000011f067824 */ /* 0x000fc600078e0a06 */
[----:B------:R-:W-:-:S04]  /*1240*/  ISETP.GT.AND P0, PT, R38, RZ, P0 ;  /* 0x000000ff2600720c */ /* 0x000fc80000704270 */
[----:B------:R-:W-:Y:S01]  /*1250*/  SEL R6, R6, RZ, P0 ;  /* 0x000000ff06067207 */ /* 0x000fe20000000000 */
[----:B------:R-:W-:-:S04]  /*1260*/  VIADD R38, R38, 0x1 ;  /* 0x0000000126267836 */ /* 0x000fc80000000000 */
[----:B-----5:R-:W-:-:S07]  /*1270*/  IMAD R36, R36, R31, R6 ;  /* 0x0000001f24247224 */ /* 0x020fce00078e0206 */
.L_x_422:
[----:B------:R-:W-:-:S13]  /*1280*/  ISETP.GE.AND P0, PT, R38, 0x1, PT ;  /* 0x000000012600780c */ /* 0x000fda0003f06270 */
[----:B------:R-:W-:Y:S05]  /*1290*/  @!P0 EXIT ;  /* 0x000000000000894d */ /* 0x000fea0003800000 */
[----:B------:R-:W0:Y:S01]  /*12a0*/  S2R R80, SR_TID.X ;  /* 0x0000000000507919 */ /* 0x000e220000002100 */
[----:B------:R-:W-:Y:S01]  /*12b0*/  ULDC.64 UR4, c[0x0][0x2e0] ;  /* 0x0000b80000047ab9 */ /* 0x000fe20000000a00 */
[----:B------:R-:W-:Y:S01]  /*12c0*/  LEA R6, P0, R13, R14, 0x2 ;  /* 0x0000000e0d067211 */ /* 0x000fe200078010ff */
[----:B------:R-:W-:Y:S01]  /*12d0*/  IMAD R14, R19, UR4, RZ ;  /* 0x00000004130e7c24 */ /* 0x000fe2000f8e02ff */
[----:B------:R-:W1:Y:S01]  /*12e0*/  S2R R40, SR_LANEID ;  /* 0x0000000000287919 */ /* 0x000e620000000000 */
[----:B------:R-:W-:Y:S01]  /*12f0*/  IMAD.MOV.U32 R2, RZ, RZ, R24 ;  /* 0x000000ffff027224 */ /* 0x000fe200078e0018 */
[----:B------:R-:W-:Y:S01]  /*1300*/  LEA.HI.X R7, R13, R16, R43, 0x2, P0 ;  /* 0x000000100d077211 */ /* 0x000fe200000f142b */
[----:B------:R-:W-:Y:S01]  /*1310*/  IMAD.MOV.U32 R3, RZ, RZ, R27 ;  /* 0x000000ffff037224 */ /* 0x000fe200078e001b */
[----:B------:R-:W-:Y:S01]  /*1320*/  LOP3.LUT R41, R41, 0xff, RZ, 0xc0, !PT ;  /* 0x000000ff29297812 */ /* 0x000fe200078ec0ff */
[C---:B------:R-:W-:Y:S01]  /*1330*/  IMAD R45, R17.reuse, UR5, R14 ;  /* 0x00000005112d7c24 */ /* 0x040fe2000f8e020e */
[----:B------:R-:W-:Y:S01]  /*1340*/  CS2R R42, SRZ ;  /* 0x00000000002a7805 */ /* 0x000fe2000001ff00 */
[----:B------:R-:W-:-:S05]  /*1350*/  IMAD.WIDE.U32 R4, R17, UR4, R2 ;  /* 0x0000000411047c25 */ /* 0x000fca000f8e0002 */
[----:B------:R-:W-:Y:S02]  /*1360*/  IADD3 R45, R5, R45, RZ ;  /* 0x0000002d052d7210 */ /* 0x000fe40007ffe0ff */
[C---:B0-----:R-:W-:Y:S02]  /*1370*/  LOP3.LUT R12, R80.reuse, 0x1f, RZ, 0xc0, !PT ;  /* 0x0000001f500c7812 */ /* 0x041fe400078ec0ff */
[----:B------:R-:W-:-:S04]  /*1380*/  SHF.L.U32 R13, R80, 0x4, RZ ;  /* 0x00000004500d7819 */ /* 0x000fc800000006ff */
[----:B-1----:R-:W-:-:S07]  /*1390*/  LOP3.LUT R2, R12, 0xfffffe00, R13, 0xf8, !PT ;  /* 0xfffffe000c027812 */ /* 0x002fce00078ef80d */
.L_x_466:
[----:B------:R-:W-:-:S04]  /*13a0*/  ISETP.NE.U32.AND P0, PT, R155, RZ, PT ;  /* 0x000000ff9b00720c */ /* 0x000fc80003f05070 */
[----:B------:R-:W-:-:S13]  /*13b0*/  ISETP.NE.AND.EX P0, PT, R157, RZ, PT, P0 ;  /* 0x000000ff9d00720c */ /* 0x000fda0003f05300 */
[----:B------:R-:W-:Y:S01]  /*13c0*/  @P0 IMAD.IADD R13, R42, 0x1, R37 ;  /* 0x000000012a0d0824 */ /* 0x000fe200078e0225 */
[----:B0-----:R-:W0:Y:S03]  /*13d0*/  @!P0 LDC R15, c[0x0][0x218] ;  /* 0x00008600ff0f8b82 */ /* 0x001e260000000800 */
        /* <DEDUP_REMOVED lines=8> */
[----:B------:R-:W-:Y:S01]  /*1460*/  BAR.SYNC.DEFER_BLOCKING 0x0 ;  /* 0x0000000000007b1d */ /* 0x000fe20000010000 */
[C---:B------:R-:W-:Y:S02]  /*1470*/  LOP3.LUT R18, R2.reuse, 0xc0, RZ, 0xfc, !PT ;  /* 0x000000c002127812 */ /* 0x040fe400078efcff */
[----:B------:R-:W-:Y:S02]  /*1480*/  CS2R R20, SRZ ;  /* 0x0000000000147805 */ /* 0x000fe4000001ff00 */
[----:B------:R-:W-:Y:S01]  /*1490*/  LOP3.LUT R12, R2, 0x20, RZ, 0xfc, !PT ;  /* 0x00000020020c7812 */ /* 0x000fe200078efcff */
[----:B------:R-:W-:Y:S01]  /*14a0*/  IMAD.MOV.U32 R23, RZ, RZ, RZ ;  /* 0x000000ffff177224 */ /* 0x000fe200078e00ff */
[-C--:B------:R-:W-:Y:S02]  /*14b0*/  ISETP.GE.AND P0, PT, R18, R47.reuse, PT ;  /* 0x0000002f1200720c */ /* 0x080fe40003f06270 */
[----:B------:R-:W-:Y:S02]  /*14c0*/  CS2R R18, SRZ ;  /* 0x0000000000127805 */ /* 0x000fe4000001ff00 */
[----:B------:R-:W-:Y:S01]  /*14d0*/  ISETP.GE.AND P5, PT, R12, R47, PT ;  /* 0x0000002f0c00720c */ /* 0x000fe20003fa6270 */
[----:B------:R-:W-:Y:S01]  /*14e0*/  HFMA2.MMA R55, -RZ, RZ, 0, 0 ;  /* 0x00000000ff377435 */ /* 0x000fe200000001ff */
[C---:B------:R-:W-:Y:S01]  /*14f0*/  LOP3.LUT R12, R2.reuse, 0x80, RZ, 0xfc, !PT ;  /* 0x00000080020c7812 */ /* 0x040fe200078efcff */
[----:B------:R-:W-:Y:S01]  /*1500*/  IMAD.MOV.U32 R50, RZ, RZ, RZ ;  /* 0x000000ffff327224 */ /* 0x000fe200078e00ff */
[----:B------:R-:W-:-:S02]  /*1510*/  LOP3.LUT R22, R2, 0xe0, RZ, 0xfc, !PT ;  /* 0x000000e002167812 */ /* 0x000fc400078efcff */
[----:B------:R-:W-:Y:S02]  /*1520*/  CS2R R56, SRZ ;  /* 0x0000000000387805 */ /* 0x000fe4000001ff00 */
[----:B------:R-:W-:Y:S01]  /*1530*/  ISETP.GE.AND P2, PT, R12, R47, PT ;  /* 0x0000002f0c00720c */ /* 0x000fe20003f46270 */
[C---:B------:R-:W-:Y:S01]  /*1540*/  IMAD.WIDE R12, R2.reuse, 0x4, R76 ;  /* 0x00000004020c7825 */ /* 0x040fe200078e024c */
[----:B------:R-:W-:Y:S02]  /*1550*/  P2R R167, PR, RZ, 0x1 ;  /* 0x00000001ffa77803 */ /* 0x000fe40000000000 */
[----:B------:R-:W-:Y:S02]  /*1560*/  CS2R R58, SRZ ;  /* 0x00000000003a7805 */ /* 0x000fe4000001ff00 */
[----:B------:R-:W-:Y:S02]  /*1570*/  LOP3.LUT R14, R2, 0x40, RZ, 0xfc, !PT ;  /* 0x00000040020e7812 */ /* 0x000fe400078efcff */
[----:B------:R-:W-:-:S02]  /*1580*/  CS2R R70, SRZ ;  /* 0x0000000000467805 */ /* 0x000fc4000001ff00 */
[C---:B------:R-:W-:Y:S02]  /*1590*/  LOP3.LUT R16, R2.reuse, 0x60, RZ, 0xfc, !PT ;  /* 0x0000006002107812 */ /* 0x040fe400078efcff */
[-C--:B------:R-:W-:Y:S02]  /*15a0*/  ISETP.GE.AND P6, PT, R2, R47.reuse, PT ;  /* 0x0000002f0200720c */ /* 0x080fe40003fc6270 */
[-C--:B------:R-:W-:Y:S01]  /*15b0*/  ISETP.GE.AND P4, PT, R14, R47.reuse, PT ;  /* 0x0000002f0e00720c */ /* 0x080fe20003f86270 */
[----:B------:R-:W2:Y:S01]  /*15c0*/  @!P0 LDG.E R21, desc[UR6][R12.64+0x300] ;  /* 0x000300060c158981 */ /* 0x000ea2000c1e1900 */
[-C--:B------:R-:W-:Y:S02]  /*15d0*/  ISETP.GE.AND P0, PT, R22, R47.reuse, PT ;  /* 0x0000002f1600720c */ /* 0x080fe40003f06270 */
[----:B------:R-:W-:Y:S02]  /*15e0*/  LOP3.LUT R14, R2, 0xa0, RZ, 0xfc, !PT ;  /* 0x000000a0020e7812 */ /* 0x000fe400078efcff */
[----:B------:R-:W-:-:S02]  /*15f0*/  ISETP.GE.AND P3, PT, R16, R47, PT ;  /* 0x0000002f1000720c */ /* 0x000fc40003f66270 */
[----:B------:R-:W-:Y:S02]  /*1600*/  CS2R R16, SRZ ;  /* 0x0000000000107805 */ /* 0x000fe4000001ff00 */
[----:B------:R-:W-:Y:S02]  /*1610*/  LOP3.LUT R44, R2, 0x100, RZ, 0xfc, !PT ;  /* 0x00000100022c7812 */ /* 0x000fe400078efcff */
[----:B------:R-:W-:Y:S02]  /*1620*/  ISETP.GE.AND P1, PT, R14, R47, PT ;  /* 0x0000002f0e00720c */ /* 0x000fe40003f26270 */
[----:B------:R-:W-:Y:S02]  /*1630*/  CS2R R14, SRZ ;  /* 0x00000000000e7805 */ /* 0x000fe4000001ff00 */
[----:B------:R-:W-:Y:S01]  /*1640*/  P2R R163, PR, RZ, 0x1 ;  /* 0x00000001ffa37803 */ /* 0x000fe20000000000 */
[----:B------:R-:W3:Y:S01]  /*1650*/  @!P4 LDG.E R18, desc[UR6][R12.64+0x100] ;  /* 0x000100060c12c981 */ /* 0x000ee2000c1e1900 */
[----:B------:R-:W-:-:S02]  /*1660*/  LOP3.LUT R46, R2, 0x120, RZ, 0xfc, !PT ;  /* 0x00000120022e7812 */ /* 0x000fc400078efcff */
[----:B------:R-:W-:Y:S01]  /*1670*/  LOP3.LUT R48, R2, 0x140, RZ, 0xfc, !PT ;  /* 0x0000014002307812 */ /* 0x000fe200078efcff */
[----:B------:R-:W4:Y:S01]  /*1680*/  @!P0 LDG.E R19, desc[UR6][R12.64+0x380] ;  /* 0x000380060c138981 */ /* 0x000f22000c1e1900 */
[----:B------:R-:W-:Y:S02]  /*1690*/  ISETP.GE.AND P0, PT, R44, R47, PT ;  /* 0x0000002f2c00720c */ /* 0x000fe40003f06270 */
[C---:B------:R-:W-:Y:S01]  /*16a0*/  LOP3.LUT R52, R2.reuse, 0x160, RZ, 0xfc, !PT ;  /* 0x0000016002347812 */ /* 0x040fe200078efcff */
[----:B------:R-:W5:Y:S01]  /*16b0*/  @!P6 LDG.E R14, desc[UR6][R12.64] ;  /* 0x000000060c0ee981 */ /* 0x000f62000c1e1900 */
[----:B------:R-:W-:Y:S02]  /*16c0*/  P2R R177, PR, RZ, 0x40 ;  /* 0x00000040ffb17803 */ /* 0x000fe40000000000 */
[----:B------:R-:W-:Y:S01]  /*16d0*/  LOP3.LUT R54, R2, 0x180, RZ, 0xfc, !PT ;  /* 0x0000018002367812 */ /* 0x000fe200078efcff */
[----:B------:R-:W2:Y:S01]  /*16e0*/  @!P5 LDG.E R15, desc[UR6][R12.64+0x80] ;  /* 0x000080060c0fd981 */ /* 0x000ea2000c1e1900 */
[----:B------:R-:W-:-:S02]  /*16f0*/  P2R R175, PR, RZ, 0x20 ;  /* 0x00000020ffaf7803 */ /* 0x000fc40000000000 */
[----:B------:R-:W-:Y:S01]  /*1700*/  LOP3.LUT R60, R2, 0x1a0, RZ, 0xfc, !PT ;  /* 0x000001a0023c7812 */ /* 0x000fe200078efcff */
[----:B------:R-:W4:Y:S01]  /*1710*/  @!P3 LDG.E R16, desc[UR6][R12.64+0x180] ;  /* 0x000180060c10b981 */ /* 0x000f22000c1e1900 */
[-C--:B------:R-:W-:Y:S02]  /*1720*/  ISETP.GE.AND P6, PT, R46, R47.reuse, PT ;  /* 0x0000002f2e00720c */ /* 0x080fe40003fc6270 */
[----:B------:R-:W-:Y:S01]  /*1730*/  P2R R173, PR, RZ, 0x10 ;  /* 0x00000010ffad7803 */ /* 0x000fe20000000000 */
[----:B------:R-:W4:Y:S01]  /*1740*/  @!P2 LDG.E R17, desc[UR6][R12.64+0x200] ;  /* 0x000200060c11a981 */ /* 0x000f22000c1e1900 */
[----:B------:R-:W-:Y:S02]  /*1750*/  LOP3.LUT R62, R2, 0x1c0, RZ, 0xfc, !PT ;  /* 0x000001c0023e7812 */ /* 0x000fe400078efcff */
[----:B------:R-:W-:Y:S01]  /*1760*/  ISETP.GE.AND P5, PT, R48, R47, PT ;  /* 0x0000002f3000720c */ /* 0x000fe20003fa6270 */
[----:B------:R-:W4:Y:S01]  /*1770*/  @!P1 LDG.E R20, desc[UR6][R12.64+0x280] ;  /* 0x000280060c149981 */ /* 0x000f22000c1e1900 */
[----:B------:R-:W-:-:S02]  /*1780*/  P2R R171, PR, RZ, 0x8 ;  /* 0x00000008ffab7803 */ /* 0x000fc40000000000 */
[----:B------:R-:W-:Y:S01]  /*1790*/  LOP3.LUT R64, R2, 0x1e0, RZ, 0xfc, !PT ;  /* 0x000001e002407812 */ /* 0x000fe200078efcff */
[----:B------:R-:W4:Y:S01]  /*17a0*/  @!P0 LDG.E R23, desc[UR6][R12.64+0x400] ;  /* 0x000400060c178981 */ /* 0x000f22000c1e1900 */
[-C--:B------:R-:W-:Y:S02]  /*17b0*/  ISETP.GE.AND P4, PT, R52, R47.reuse, PT ;  /* 0x0000002f3400720c */ /* 0x080fe40003f86270 */
[----:B------:R-:W-:Y:S01]  /*17c0*/  P2R R169, PR, RZ, 0x4 ;  /* 0x00000004ffa97803 */ /* 0x000fe20000000000 */
[----:B------:R-:W4:Y:S01]  /*17d0*/  @!P6 LDG.E R50, desc[UR6][R12.64+0x480] ;  /* 0x000480060c32e981 */ /* 0x000f22000c1e1900 */
[-C--:B------:R-:W-:Y:S02]  /*17e0*/  ISETP.GE.AND P3, PT, R54, R47.reuse, PT ;  /* 0x0000002f3600720c */ /* 0x080fe40003f66270 */
[----:B------:R-:W-:Y:S01]  /*17f0*/  P2R R178, PR, RZ, 0x2 ;  /* 0x00000002ffb27803 */ /* 0x000fe20000000000 */
[----:B------:R-:W4:Y:S01]  /*1800*/  @!P5 LDG.E R55, desc[UR6][R12.64+0x500] ;  /* 0x000500060c37d981 */ /* 0x000f22000c1e1900 */
[----:B------:R-:W-:-:S02]  /*1810*/  ISETP.GE.AND P2, PT, R60, R47, PT ;  /* 0x0000002f3c00720c */ /* 0x000fc40003f46270 */
[----:B------:R-:W-:Y:S02]  /*1820*/  P2R R165, PR, RZ, 0x1 ;  /* 0x00000001ffa57803 */ /* 0x000fe40000000000 */
[-C--:B------:R-:W-:Y:S01]  /*1830*/  ISETP.GE.AND P1, PT, R62, R47.reuse, PT ;  /* 0x0000002f3e00720c */ /* 0x080fe20003f26270 */
[----:B------:R-:W4:Y:S01]  /*1840*/  @!P4 LDG.E R56, desc[UR6][R12.64+0x580] ;  /* 0x000580060c38c981 */ /* 0x000f22000c1e1900 */
[----:B------:R-:W-:-:S03]  /*1850*/  ISETP.GE.AND P0, PT, R64, R47, PT ;  /* 0x0000002f4000720c */ /* 0x000fc60003f06270 */
[----:B------:R-:W4:Y:S04]  /*1860*/  @!P3 LDG.E R57, desc[UR6][R12.64+0x600] ;  /* 0x000600060c39b981 */ /* 0x000f28000c1e1900 */
[----:B------:R-:W4:Y:S04]  /*1870*/  @!P2 LDG.E R58, desc[UR6][R12.64+0x680] ;  /* 0x000680060c3aa981 */ /* 0x000f28000c1e1900 */
[----:B------:R-:W4:Y:S04]  /*1880*/  @!P1 LDG.E R59, desc[UR6][R12.64+0x700] ;  /* 0x000700060c3b9981 */ /* 0x000f28000c1e1900 */
[----:B------:R0:W4:Y:S01]  /*1890*/  @!P0 LDG.E R70, desc[UR6][R12.64+0x780] ;  /* 0x000780060c468981 */ /* 0x000122000c1e1900 */
[----:B------:R-:W1:Y:S01]  /*18a0*/  S2UR UR5, SR_CgaCtaId ;  /* 0x00000000000579c3 */ /* 0x000e620000008800 */
[C---:B------:R-:W-:Y:S01]  /*18b0*/  VIADD R49, R40.reuse, 0x20 ;  /* 0x0000002028317836 */ /* 0x040fe20000000000 */
[----:B------:R-:W-:Y:S01]  /*18c0*/  UMOV UR4, 0x400 ;  /* 0x0000040000047882 */ /* 0x000fe20000000000 */
[----:B------:R-:W-:-:S02]  /*18d0*/  VIADD R51, R40, 0x40 ;  /* 0x0000004028337836 */ /* 0x000fc40000000000 */
[C---:B------:R-:W-:Y:S01]  /*18e0*/  VIADD R61, R40.reuse, 0x80 ;  /* 0x00000080283d7836 */ /* 0x040fe20000000000 */
[-C--:B------:R-:W-:Y:S01]  /*18f0*/  LEA.HI.SX32 R49, R49, R40.reuse, 0x1b ;  /* 0x0000002831317211 */ /* 0x080fe200078fdaff */
[C---:B0-----:R-:W-:Y:S01]  /*1900*/  VIADD R13, R40.reuse, 0xa0 ;  /* 0x000000a0280d7836 */ /* 0x041fe20000000000 */
[-C--:B------:R-:W-:Y:S02]  /*1910*/  LEA.HI.SX32 R51, R51, R40.reuse, 0x1b ;  /* 0x0000002833337211 */ /* 0x080fe400078fdaff */
[C---:B------:R-:W-:Y:S02]  /*1920*/  IADD3 R53, R40.reuse, 0x60, RZ ;  /* 0x0000006028357810 */ /* 0x040fe40007ffe0ff */
[-C--:B------:R-:W-:Y:S02]  /*1930*/  LEA.HI.SX32 R13, R13, R40.reuse, 0x1b ;  /* 0x000000280d0d7211 */ /* 0x080fe400078fdaff */
[-C--:B------:R-:W-:Y:S02]  /*1940*/  LEA.HI.SX32 R39, R40, R40.reuse, 0x1b ;  /* 0x0000002828277211 */ /* 0x080fe400078fdaff */
[----:B------:R-:W-:Y:S01]  /*1950*/  LEA.HI.SX32 R61, R61, R40, 0x1b ;  /* 0x000000283d3d7211 */ /* 0x000fe200078fdaff */
[----:B-1----:R-:W-:Y:S01]  /*1960*/  ULEA UR4, UR5, UR4, 0x18 ;  /* 0x0000000405047291 */ /* 0x002fe2000f8ec03f */
[----:B------:R-:W-:-:S02]  /*1970*/  P2R R161, PR, RZ, 0x40 ;  /* 0x00000040ffa17803 */ /* 0x000fc40000000000 */
[----:B------:R-:W-:Y:S01]  /*1980*/  P2R R97, PR, RZ, 0x40 ;  /* 0x00000040ff617803 */ /* 0x000fe20000000000 */
[C---:B------:R-:W-:Y:S01]  /*1990*/  VIADD R63, R40.reuse, 0x100 ;  /* 0x00000100283f7836 */ /* 0x040fe20000000000 */
[----:B------:R-:W-:Y:S01]  /*19a0*/  LEA.HI.SX32 R53, R53, R40, 0x1b ;  /* 0x0000002835357211 */ /* 0x000fe200078fdaff */
[C---:B------:R-:W-:Y:S01]  /*19b0*/  VIADD R67, R40.reuse, 0x140 ;  /* 0x0000014028437836 */ /* 0x040fe20000000000 */
[----:B------:R-:W-:Y:S02]  /*19c0*/  LEA R44, R49, UR4, 0x2 ;  /* 0x00000004312c7c11 */ /* 0x000fe4000f8e10ff */
[C---:B------:R-:W-:Y:S01]  /*19d0*/  IADD3 R65, R40.reuse, 0x120, RZ ;  /* 0x0000012028417810 */ /* 0x040fe20007ffe0ff */
[----:B------:R-:W-:Y:S01]  /*19e0*/  IMAD.SHL.U32 R12, R40, 0x10, RZ ;  /* 0x00000010280c7824 */ /* 0x000fe200078e00ff */
[----:B------:R-:W-:Y:S02]  /*19f0*/  LEA R49, R51, UR4, 0x2 ;  /* 0x0000000433317c11 */ /* 0x000fe4000f8e10ff */
[----:B------:R-:W-:-:S02]  /*1a00*/  CS2R R72, SRZ ;  /* 0x0000000000487805 */ /* 0x000fc4000001ff00 */
[----:B------:R-:W-:Y:S02]  /*1a10*/  LEA R51, R13, UR4, 0x2 ;  /* 0x000000040d337c11 */ /* 0x000fe4000f8e10ff */
[----:B------:R-:W-:Y:S02]  /*1a20*/  CS2R R74, SRZ ;  /* 0x00000000004a7805 */ /* 0x000fe4000001ff00 */
[C---:B------:R-:W-:Y:S01]  /*1a30*/  IADD3 R13, R40.reuse, 0xc0, RZ ;  /* 0x000000c0280d7810 */ /* 0x040fe20007ffe0ff */
[----:B------:R-:W-:Y:S01]  /*1a40*/  IMAD.MOV.U32 R92, RZ, RZ, RZ ;  /* 0x000000ffff5c7224 */ /* 0x000fe200078e00ff */
[----:B------:R-:W-:Y:S01]  /*1a50*/  ISETP.NE.AND P6, PT, R165, RZ, PT ;  /* 0x000000ffa500720c */ /* 0x000fe20003fc5270 */
[----:B------:R-:W-:Y:S01]  /*1a60*/  IMAD.MOV.U32 R94, RZ, RZ, RZ ;  /* 0x000000ffff5e7224 */ /* 0x000fe200078e00ff */
[----:B------:R-:W-:Y:S01]  /*1a70*/  LEA R39, R39, UR4, 0x2 ;  /* 0x0000000427277c11 */ /* 0x000fe2000f8e10ff */
[----:B------:R-:W-:Y:S01]  /*1a80*/  ULDC.U8 UR5, c[0x0][0x238] ;  /* 0x00008e0000057ab9 */ /* 0x000fe20000000000 */
[----:B------:R-:W-:Y:S01]  /*1a90*/  LEA R46, R61, UR4, 0x2 ;  /* 0x000000043d2e7c11 */ /* 0x000fe2000f8e10ff */
[----:B------:R-:W-:Y:S01]  /*1aa0*/  VIADD R61, R40, 0xe0 ;  /* 0x000000e0283d7836 */ /* 0x000fe20000000000 */
[----:B------:R-:W-:-:S02]  /*1ab0*/  LEA R53, R53, UR4, 0x2 ;  /* 0x0000000435357c11 */ /* 0x000fc4000f8e10ff */
[-C--:B------:R-:W-:Y:S02]  /*1ac0*/  LEA.HI.SX32 R13, R13, R40.reuse, 0x1b ;  /* 0x000000280d0d7211 */ /* 0x080fe400078fdaff */
[----:B------:R-:W-:Y:S02]  /*1ad0*/  P2R R96, PR, RZ, 0x40 ;  /* 0x00000040ff607803 */ /* 0x000fe40000000000 */
[----:B------:R-:W-:Y:S02]  /*1ae0*/  ISETP.NE.AND P6, PT, R163, RZ, PT ;  /* 0x000000ffa300720c */ /* 0x000fe40003fc5270 */
[-C--:B------:R-:W-:Y:S02]  /*1af0*/  LEA.HI.SX32 R61, R61, R40.reuse, 0x1b ;  /* 0x000000283d3d7211 */ /* 0x080fe400078fdaff */
[----:B------:R-:W-:Y:S01]  /*1b00*/  LEA R52, R13, UR4, 0x2 ;  /* 0x000000040d347c11 */ /* 0x000fe2000f8e10ff */
[----:B------:R-:W-:Y:S01]  /*1b10*/  VIADD R13, R40, 0x160 ;  /* 0x00000160280d7836 */ /* 0x000fe20000000000 */
[----:B------:R-:W-:-:S02]  /*1b20*/  LEA.HI.SX32 R63, R63, R40, 0x1b ;  /* 0x000000283f3f7211 */ /* 0x000fc400078fdaff */
[----:B------:R-:W-:Y:S02]  /*1b30*/  P2R R95, PR, RZ, 0x40 ;  /* 0x00000040ff5f7803 */ /* 0x000fe40000000000 */
[----:B------:R-:W-:Y:S02]  /*1b40*/  ISETP.NE.AND P6, PT, R167, RZ, PT ;  /* 0x000000ffa700720c */ /* 0x000fe40003fc5270 */
[----:B------:R-:W-:Y:S01]  /*1b50*/  LEA R48, R61, UR4, 0x2 ;  /* 0x000000043d307c11 */ /* 0x000fe2000f8e10ff */
[----:B------:R-:W-:Y:S01]  /*1b60*/  VIADD R61, R40, 0x1c0 ;  /* 0x000001c0283d7836 */ /* 0x000fe20000000000 */
[-C--:B------:R-:W-:Y:S02]  /*1b70*/  LEA.HI.SX32 R65, R65, R40.reuse, 0x1b ;  /* 0x0000002841417211 */ /* 0x080fe400078fdaff */
[----:B------:R-:W-:Y:S02]  /*1b80*/  LEA.HI.SX32 R67, R67, R40, 0x1b ;  /* 0x0000002843437211 */ /* 0x000fe400078fdaff */
[----:B------:R-:W-:-:S02]  /*1b90*/  LEA R54, R63, UR4, 0x2 ;  /* 0x000000043f367c11 */ /* 0x000fc4000f8e10ff */
[----:B------:R-:W-:Y:S02]  /*1ba0*/  IADD3 R63, R40, 0x1e0, RZ ;  /* 0x000001e0283f7810 */ /* 0x000fe40007ffe0ff */
[----:B------:R-:W-:Y:S02]  /*1bb0*/  LEA.HI.SX32 R13, R13, R40, 0x1b ;  /* 0x000000280d0d7211 */ /* 0x000fe400078fdaff */
[----:B------:R-:W-:Y:S02]  /*1bc0*/  P2R R93, PR, RZ, 0x40 ;  /* 0x00000040ff5d7803 */ /* 0x000fe40000000000 */
[----:B------:R-:W-:Y:S02]  /*1bd0*/  ISETP.NE.AND P6, PT, R178, RZ, PT ;  /* 0x000000ffb200720c */ /* 0x000fe40003fc5270 */
[----:B------:R-:W-:Y:S02]  /*1be0*/  LEA R69, R65, UR4, 0x2 ;  /* 0x0000000441457c11 */ /* 0x000fe4000f8e10ff */
[----:B------:R-:W-:-:S02]  /*1bf0*/  LEA R68, R67, UR4, 0x2 ;  /* 0x0000000443447c11 */ /* 0x000fc4000f8e10ff */
[-C--:B------:R-:W-:Y:S02]  /*1c00*/  LEA.HI.SX32 R61, R61, R40.reuse, 0x1b ;  /* 0x000000283d3d7211 */ /* 0x080fe400078fdaff */
[----:B------:R-:W-:Y:S02]  /*1c10*/  LEA R67, R13, UR4, 0x2 ;  /* 0x000000040d437c11 */ /* 0x000fe4000f8e10ff */
[----:B------:R-:W-:Y:S02]  /*1c20*/  LEA.HI.SX32 R63, R63, R40, 0x1b ;  /* 0x000000283f3f7211 */ /* 0x000fe400078fdaff */
[----:B------:R-:W-:Y:S02]  /*1c30*/  P2R R91, PR, RZ, 0x40 ;  /* 0x00000040ff5b7803 */ /* 0x000fe40000000000 */
[----:B------:R-:W-:Y:S02]  /*1c40*/  LEA.HI.SX32 R12, R12, R12, 0x1b ;  /* 0x0000000c0c0c7211 */ /* 0x000fe400078fdaff */
[----:B------:R-:W-:-:S02]  /*1c50*/  ISETP.NE.AND P6, PT, R169, RZ, PT ;  /* 0x000000ffa900720c */ /* 0x000fc40003fc5270 */
[----:B------:R-:W-:Y:S02]  /*1c60*/  LEA R64, R61, UR4, 0x2 ;  /* 0x000000043d407c11 */ /* 0x000fe4000f8e10ff */
[----:B------:R-:W-:Y:S02]  /*1c70*/  LEA R63, R63, UR4, 0x2 ;  /* 0x000000043f3f7c11 */ /* 0x000fe4000f8e10ff */
[----:B------:R-:W-:Y:S02]  /*1c80*/  P2R R89, PR, RZ, 0x40 ;  /* 0x00000040ff597803 */ /* 0x000fe40000000000 */
[----:B------:R-:W-:-:S04]  /*1c90*/  ISETP.NE.AND P6, PT, R171, RZ, PT ;  /* 0x000000ffab00720c */ /* 0x000fc80003fc5270 */
[----:B------:R-:W-:Y:S02]  /*1ca0*/  P2R R87, PR, RZ, 0x40 ;  /* 0x00000040ff577803 */ /* 0x000fe40000000000 */
[----:B------:R-:W-:-:S04]  /*1cb0*/  ISETP.NE.AND P6, PT, R173, RZ, PT ;  /* 0x000000ffad00720c */ /* 0x000fc80003fc5270 */
[----:B------:R-:W-:Y:S02]  /*1cc0*/  P2R R85, PR, RZ, 0x40 ;  /* 0x00000040ff557803 */ /* 0x000fe40000000000 */
[----:B------:R-:W-:-:S04]  /*1cd0*/  ISETP.NE.AND P6, PT, R175, RZ, PT ;  /* 0x000000ffaf00720c */ /* 0x000fc80003fc5270 */
[----:B------:R-:W-:Y:S02]  /*1ce0*/  P2R R83, PR, RZ, 0x40 ;  /* 0x00000040ff537803 */ /* 0x000fe40000000000 */
[----:B------:R-:W-:Y:S02]  /*1cf0*/  ISETP.NE.AND P6, PT, R177, RZ, PT ;  /* 0x000000ffb100720c */ /* 0x000fe40003fc5270 */
[----:B------:R-:W-:Y:S01]  /*1d00*/  CS2R R60, SRZ ;  /* 0x00000000003c7805 */ /* 0x000fe2000001ff00 */
[----:B------:R-:W-:Y:S01]  /*1d10*/  IMAD.MOV.U32 R13, RZ, RZ, RZ ;  /* 0x000000ffff0d7224 */ /* 0x000fe200078e00ff */
[----:B------:R-:W-:Y:S01]  /*1d20*/  MOV R62, RZ ;  /* 0x000000ff003e7202 */ /* 0x000fe20000000f00 */
[----:B-----5:R-:W-:Y:S04]  /*1d30*/  STS [R39], R14 ;  /* 0x0000000e27007388 */ /* 0x020fe80000000800 */
[----:B--2---:R0:W-:Y:S04]  /*1d40*/  STS [R44+0x80], R15 ;  /* 0x0000800f2c007388 */ /* 0x0041e80000000800 */
[----:B---3--:R-:W-:Y:S04]  /*1d50*/  STS [R49+0x100], R18 ;  /* 0x0001001231007388 */ /* 0x008fe80000000800 */
[----:B----4-:R-:W-:Y:S01]  /*1d60*/  STS [R53+0x180], R16 ;  /* 0x0001801035007388 */ /* 0x010fe20000000800 */
[----:B0-----:R-:W-:-:S03]  /*1d70*/  IADD3 R15, R40, 0x180, RZ ;  /* 0x00000180280f7810 */ /* 0x001fc60007ffe0ff */
[----:B------:R0:W-:Y:S01]  /*1d80*/  STS [R46+0x200], R17 ;  /* 0x000200112e007388 */ /* 0x0001e20000000800 */
[----:B------:R-:W-:-:S03]  /*1d90*/  LEA.HI.SX32 R15, R15, R40, 0x1b ;  /* 0x000000280f0f7211 */ /* 0x000fc600078fdaff */
[----:B------:R-:W-:Y:S01]  /*1da0*/  STS [R51+0x280], R20 ;  /* 0x0002801433007388 */ /* 0x000fe20000000800 */
[----:B0-----:R-:W-:-:S03]  /*1db0*/  VIADD R17, R40, 0x1a0 ;  /* 0x000001a028117836 */ /* 0x001fc60000000000 */
[----:B------:R-:W-:Y:S01]  /*1dc0*/  STS [R52+0x300], R21 ;  /* 0x0003001534007388 */ /* 0x000fe20000000800 */
[----:B------:R-:W-:Y:S02]  /*1dd0*/  LEA R66, R15, UR4, 0x2 ;  /* 0x000000040f427c11 */ /* 0x000fe4000f8e10ff */
[----:B------:R-:W-:Y:S01]  /*1de0*/  LEA.HI.SX32 R17, R17, R40, 0x1b ;  /* 0x0000002811117211 */ /* 0x000fe200078fdaff */
[----:B------:R-:W-:Y:S03]  /*1df0*/  STS [R48+0x380], R19 ;  /* 0x0003801330007388 */ /* 0x000fe60000000800 */
[----:B------:R-:W-:Y:S01]  /*1e00*/  LEA R65, R17, UR4, 0x2 ;  /* 0x0000000411417c11 */ /* 0x000fe2000f8e10ff */
[----:B------:R-:W-:Y:S04]  /*1e10*/  STS [R54+0x400], R23 ;  /* 0x0004001736007388 */ /* 0x000fe80000000800 */
[----:B------:R0:W-:Y:S04]  /*1e20*/  STS [R69+0x480], R50 ;  /* 0x0004803245007388 */ /* 0x0001e80000000800 */
[----:B------:R-:W-:Y:S04]  /*1e30*/  STS [R68+0x500], R55 ;  /* 0x0005003744007388 */ /* 0x000fe80000000800 */
[----:B------:R-:W-:Y:S01]  /*1e40*/  STS [R67+0x580], R56 ;  /* 0x0005803843007388 */ /* 0x000fe20000000800 */
[----:B0-----:R-:W-:-:S03]  /*1e50*/  LEA R50, R12, UR4, 0x2 ;  /* 0x000000040c327c11 */ /* 0x001fc6000f8e10ff */
        /* <DEDUP_REMOVED lines=21> */
[----:B0-----:R-:W-:Y:S01]  /*1fb0*/  IMAD.WIDE R56, R2, 0x4, R78 ;  /* 0x0000000402387825 */ /* 0x001fe200078e024e */
[----:B------:R-:W-:Y:S06]  /*1fc0*/  BAR.SYNC.DEFER_BLOCKING 0x0 ;  /* 0x0000000000007b1d */ /* 0x000fec0000010000 */
[----:B------:R-:W3:Y:S01]  /*1fd0*/  @!P6 LDG.E R60, desc[UR6][R56.64] ;  /* 0x00000006383ce981 */ /* 0x000ee2000c1e1900 */
[----:B------:R-:W-:Y:S01]  /*1fe0*/  ISETP.NE.AND P6, PT, R83, RZ, PT ;  /* 0x000000ff5300720c */ /* 0x000fe20003fc5270 */
[----:B------:R-:W-:-:S02]  /*1ff0*/  IMAD.MOV.U32 R17, RZ, RZ, RZ ;  /* 0x000000ffff117224 */ /* 0x000fc400078e00ff */
[----:B------:R-:W-:Y:S01]  /*2000*/  IMAD.MOV.U32 R55, RZ, RZ, RZ ;  /* 0x000000ffff377224 */ /* 0x000fe200078e00ff */
[----:B-1----:R-:W-:Y:S01]  /*2010*/  CS2R R58, SRZ ;  /* 0x00000000003a7805 */ /* 0x002fe2000001ff00 */
[----:B--2---:R-:W-:Y:S01]  /*2020*/  HFMA2.MMA R70, -RZ, RZ, 0, 0 ;  /* 0x00000000ff467435 */ /* 0x004fe200000001ff */
[----:B------:R-:W2:Y:S04]  /*2030*/  @!P5 LDG.E R71, desc[UR6][R56.64+0x500] ;  /* 0x000500063847d981 */ /* 0x000ea8000c1e1900 */
[----:B------:R-:W4:Y:S04]  /*2040*/  @!P3 LDG.E R73, desc[UR6][R56.64+0x600] ;  /* 0x000600063849b981 */ /* 0x000f28000c1e1900 */
[----:B------:R-:W5:Y:S01]  /*2050*/  @!P6 LDG.E R13, desc[UR6][R56.64+0x80] ;  /* 0x00008006380de981 */ /* 0x000f62000c1e1900 */
[----:B------:R-:W-:-:S03]  /*2060*/  ISETP.NE.AND P6, PT, R85, RZ, PT ;  /* 0x000000ff5500720c */ /* 0x000fc60003fc5270 */
[----:B------:R-:W4:Y:S04]  /*2070*/  @!P4 LDG.E R70, desc[UR6][R56.64+0x580] ;  /* 0x000580063846c981 */ /* 0x000f28000c1e1900 */
[----:B------:R-:W4:Y:S04]  /*2080*/  @!P2 LDG.E R92, desc[UR6][R56.64+0x680] ;  /* 0x00068006385ca981 */ /* 0x000f28000c1e1900 */
[----:B------:R-:W4:Y:S04]  /*2090*/  @!P1 LDG.E R75, desc[UR6][R56.64+0x700] ;  /* 0x00070006384b9981 */ /* 0x000f28000c1e1900 */
[----:B------:R-:W2:Y:S01]  /*20a0*/  @!P6 LDG.E R72, desc[UR6][R56.64+0x100] ;  /* 0x000100063848e981 */ /* 0x000ea2000c1e1900 */
[----:B------:R-:W-:-:S03]  /*20b0*/  ISETP.NE.AND P6, PT, R87, RZ, PT ;  /* 0x000000ff5700720c */ /* 0x000fc60003fc5270 */
[----:B------:R-:W4:Y:S10]  /*20c0*/  @!P0 LDG.E R94, desc[UR6][R56.64+0x780] ;  /* 0x00078006385e8981 */ /* 0x000f34000c1e1900 */
[----:B------:R-:W4:Y:S01]  /*20d0*/  @!P6 LDG.E R62, desc[UR6][R56.64+0x180] ;  /* 0x00018006383ee981 */ /* 0x000f22000c1e1900 */
[----:B------:R-:W-:-:S13]  /*20e0*/  ISETP.NE.AND P6, PT, R89, RZ, PT ;  /* 0x000000ff5900720c */ /* 0x000fda0003fc5270 */
        /* <DEDUP_REMOVED lines=11> */
[----:B------:R-:W-:Y:S01]  /*21a0*/  P2R R159, PR, RZ, 0x20 ;  /* 0x00000020ff9f7803 */ /* 0x000fe20000000000 */
[----:B------:R-:W-:Y:S02]  /*21b0*/  BSSY B0, `(.L_x_423) ;  /* 0x0000047000007945 */ /* 0x000fe40003800000 */
[----:B---3--:R-:W-:Y:S04]  /*21c0*/  STS [R39], R60 ;  /* 0x0000003c27007388 */ /* 0x008fe80000000800 */
[----:B-----5:R0:W-:Y:S02]  /*21d0*/  STS [R44+0x80], R13 ;  /* 0x0000800d2c007388 */ /* 0x0201e40000000800 */
[----:B0-----:R-:W0:Y:S02]  /*21e0*/  LDC R13, c[0x0][0x21c] ;  /* 0x00008700ff0d7b82 */ /* 0x001e240000000800 */
[----:B--2---:R-:W-:Y:S04]  /*21f0*/  STS [R49+0x100], R72 ;  /* 0x0001004831007388 */ /* 0x004fe80000000800 */
        /* <DEDUP_REMOVED lines=66> */
.L_x_424:
[----:B------:R-:W-:Y:S05]  /*2620*/  BSYNC B0 ;  /* 0x0000000000007941 */ /* 0x000fea0003800000 */
.L_x_423:
        /* <DEDUP_REMOVED lines=8> */
[----:B------:R-:W1:Y:S02]  /*26b0*/  MUFU.EX2 R99, R56 ;  /* 0x0000003800637308 */ /* 0x000e640000000800 */
[C---:B-1----:R-:W-:Y:S01]  /*26c0*/  FADD.FTZ.RZ R58, R99.reuse, 1 ;  /* 0x3f800000633a7421 */ /* 0x042fe2000001c000 */
        /* <DEDUP_REMOVED lines=26> */
.L_x_426:
[----:B------:R-:W-:Y:S05]  /*2870*/  BSYNC B0 ;  /* 0x0000000000007941 */ /* 0x000fea0003800000 */
.L_x_425:
[----:B------:R-:W-:Y:S01]  /*2880*/  FSETP.GTU.FTZ.AND P5, PT, R57, 20, PT ;  /* 0x41a000003900780b */ /* 0x000fe20003fbc000 */
[----:B------:R-:W-:Y:S01]  /*2890*/  BSSY B0, `(.L_x_427) ;  /* 0x0000023000007945 */ /* 0x000fe20003800000 */
[----:B0-----:R-:W-:Y:S02]  /*28a0*/  FADD.FTZ R58, R61, R30 ;  /* 0x0000001e3d3a7221 */ /* 0x001fe40000010000 */
        /* <DEDUP_REMOVED lines=33> */
.L_x_428:
[----:B------:R-:W-:Y:S05]  /*2ac0*/  BSYNC B0 ;  /* 0x0000000000007941 */ /* 0x000fea0003800000 */
.L_x_427:
        /* <DEDUP_REMOVED lines=36> */
.L_x_430:
[----:B------:R-:W-:Y:S05]  /*2d10*/  BSYNC B0 ;  /* 0x0000000000007941 */ /* 0x000fea0003800000 */
.L_x_429:
        /* <DEDUP_REMOVED lines=36> */
.L_x_432:
[----:B------:R-:W-:Y:S05]  /*2f60*/  BSYNC B0 ;  /* 0x0000000000007941 */ /* 0x000fea0003800000 */
.L_x_431:
        /* <DEDUP_REMOVED lines=36> */
.L_x_434:
[----:B------:R-:W-:Y:S05]  /*31b0*/  BSYNC B0 ;  /* 0x0000000000007941 */ /* 0x000fea0003800000 */
.L_x_433:
        /* <DEDUP_REMOVED lines=36> */
.L_x_436:
[----:B------:R-:W-:Y:S05]  /*3400*/  BSYNC B0 ;  /* 0x0000000000007941 */ /* 0x000fea0003800000 */
.L_x_435:
        /* <DEDUP_REMOVED lines=36> */
.L_x_438:
[----:B------:R-:W-:Y:S05]  /*3650*/  BSYNC B0 ;  /* 0x0000000000007941 */ /* 0x000fea0003800000 */
.L_x_437:
        /* <DEDUP_REMOVED lines=36> */
.L_x_440:
[----:B------:R-:W-:Y:S05]  /*38a0*/  BSYNC B0 ;  /* 0x0000000000007941 */ /* 0x000fea0003800000 */
.L_x_439:
        /* <DEDUP_REMOVED lines=36> */
.L_x_442:
[----:B------:R-:W-:Y:S05]  /*3af0*/  BSYNC B0 ;  /* 0x0000000000007941 */ /* 0x000fea0003800000 */
.L_x_441:
        /* <DEDUP_REMOVED lines=36> */
.L_x_444:
[----:B------:R-:W-:Y:S05]  /*3d40*/  BSYNC B0 ;  /* 0x0000000000007941 */ /* 0x000fea0003800000 */
.L_x_443:
        /* <DEDUP_REMOVED lines=36> */
.L_x_446:
[----:B------:R-:W-:Y:S05]  /*3f90*/  BSYNC B0 ;  /* 0x0000000000007941 */ /* 0x000fea0003800000 */
.L_x_445:
        /* <DEDUP_REMOVED lines=36> */
.L_x_448:
[----:B------:R-:W-:Y:S05]  /*41e0*/  BSYNC B0 ;  /* 0x0000000000007941 */ /* 0x000fea0003800000 */
.L_x_447:
[----:B------:R-:W-:Y:S01]  /*41f0*/  FSETP.GTU.FTZ.AND P5, PT, R74, 20, PT ;  /* 0x41a000004a00780b */ /* 0x000fe20003fbc000 */
[----:B------:R-:W-:Y:S01]  /*4200*/  BSSY B0, `(.L_x_449) ;  /* 0x0000024000007945 */ /* 0x000fe20003800000 */
[----:B------:R-:W-:-:S04]  /*4210*/  IMAD.WIDE R76, R47, 0x4, R76 ;  /* 0x000000042f4c7825 */ /* 0x000fc800078e024c */
[----:B------:R-:W-:Y:S01]  /*4220*/  FADD.FTZ R83, R83, R30 ;  /* 0x0000001e53537221 */ /* 0x000fe20000010000 */
        /* <DEDUP_REMOVED lines=33> */
.L_x_450:
[----:B------:R-:W-:Y:S05]  /*4440*/  BSYNC B0 ;  /* 0x0000000000007941 */ /* 0x000fea0003800000 */
.L_x_449:
[----:B------:R-:W-:Y:S01]  /*4450*/  FSETP.GTU.FTZ.AND P5, PT, R83, 20, PT ;  /* 0x41a000005300780b */ /* 0x000fe20003fbc000 */
[----:B------:R-:W-:Y:S01]  /*4460*/  IMAD.WIDE R92, R47, 0x4, R78 ;  /* 0x000000042f5c7825 */ /* 0x000fe200078e024e */
[----:B------:R-:W-:Y:S03]  /*4470*/  BSSY B0, `(.L_x_451) ;  /* 0x0000024000007945 */ /* 0x000fe60003800000 */
[----:B------:R-:W-:Y:S01]  /*4480*/  FADD.FTZ R85, R17, R30 ;  /* 0x0000001e11557221 */ /* 0x000fe20000010000 */
[----:B------:R-:W-:Y:S01]  /*4490*/  ISETP.EQ.OR P5, PT, RZ, UR5, P5 ;  /* 0x00000005ff007c0c */ /* 0x000fe2000afa2670 */
[----:B------:R-:W-:-:S12]  /*44a0*/  IMAD.MOV.U32 R78, RZ, RZ, R92 ;  /* 0x000000ffff4e7224 */ /* 0x000fd800078e005c */
        /* <DEDUP_REMOVED lines=32> */
.L_x_452:
[----:B------:R-:W-:Y:S05]  /*46b0*/  BSYNC B0 ;  /* 0x0000000000007941 */ /* 0x000fea0003800000 */
.L_x_451:
        /* <DEDUP_REMOVED lines=42> */
.L_x_454:
[----:B------:R-:W-:Y:S05]  /*4960*/  BSYNC B0 ;  /* 0x0000000000007941 */ /* 0x000fea0003800000 */
.L_x_453:
        /* <DEDUP_REMOVED lines=13> */
[----:B------:R-:W-:Y:S01]  /*4a40*/  FMUL.FTZ R94, R15, R70 ;  /* 0x000000460f5e7220 */ /* 0x000fe20000410000 */
[----:B------:R-:W-:Y:S01]  /*4a50*/  FMUL.FTZ R96, R16, R61 ;  /* 0x0000003d10607220 */ /* 0x000fe20000410000 */
[----:B------:R-:W-:Y:S01]  /*4a60*/  FMUL.FTZ R98, R14, R59 ;  /* 0x0000003b0e627220 */ /* 0x000fe20000410000 */
[----:B------:R-:W0:Y:S01]  /*4a70*/  LDC.64 R16, c[0x0][0x340] ;  /* 0x0000d000ff107b82 */ /* 0x000e220000000a00 */
[----:B------:R-:W-:Y:S01]  /*4a80*/  ULDC.64 UR4, c[0x0][0x240] ;  /* 0x0000900000047ab9 */ /* 0x000fe20000000a00 */
[----:B------:R-:W-:Y:S01]  /*4a90*/  FMUL.FTZ R92, R12, R83 ;  /* 0x000000530c5c7220 */ /* 0x000fe20000410000 */
[----:B------:R-:W-:Y:S02]  /*4aa0*/  IMAD R3, R25, UR4, RZ ;  /* 0x0000000419037c24 */ /* 0x000fe4000f8e02ff */
[----:B------:R-:W-:Y:S01]  /*4ab0*/  FMUL.FTZ R90, R90, R75 ;  /* 0x0000004b5a5a7220 */ /* 0x000fe20000410000 */
[----:B------:R-:W-:-:S04]  /*4ac0*/  IMAD.WIDE.U32 R12, R0, UR4, RZ ;  /* 0x00000004000c7c25 */ /* 0x000fc8000f8e00ff */
[----:B------:R-:W-:Y:S01]  /*4ad0*/  FMUL.FTZ R88, R88, R73 ;  /* 0x0000004958587220 */ /* 0x000fe20000410000 */
[----:B------:R-:W-:Y:S01]  /*4ae0*/  FMUL.FTZ R86, R86, R57 ;  /* 0x0000003956567220 */ /* 0x000fe20000410000 */
[----:B------:R-:W1:Y:S01]  /*4af0*/  LDC.64 R14, c[0x0][0x300] ;  /* 0x0000c000ff0e7b82 */ /* 0x000e620000000a00 */
[----:B------:R-:W-:Y:S02]  /*4b00*/  IMAD R121, R0, UR5, R3 ;  /* 0x0000000500797c24 */ /* 0x000fe4000f8e0203 */
        /* <DEDUP_REMOVED lines=9> */
[----:B------:R-:W-:Y:S01]  /*4ba0*/  IMAD.MOV.U32 R119, RZ, RZ, RZ ;  /* 0x000000ffff777224 */ /* 0x000fe200078e00ff */
[----:B------:R-:W-:Y:S01]  /*4bb0*/  SHF.R.S32.HI R3, RZ, 0x1f, R2 ;  /* 0x0000001fff037819 */ /* 0x000fe20000011402 */
[----:B------:R-:W-:Y:S01]  /*4bc0*/  IMAD.IADD R121, R13, 0x1, R121 ;  /* 0x000000010d797824 */ /* 0x000fe200078e0279 */
[----:B------:R-:W-:Y:S01]  /*4bd0*/  ULDC UR18, c[0x0][0x21c] ;  /* 0x0000870000127ab9 */ /* 0x000fe20000000800 */
[----:B------:R-:W-:Y:S01]  /*4be0*/  ULDC.64 UR14, c[0x0][0x2f0] ;  /* 0x0000bc00000e7ab9 */ /* 0x000fe20000000a00 */
[----:B------:R-:W-:Y:S01]  /*4bf0*/  ULDC.64 UR16, c[0x0][0x2e0] ;  /* 0x0000b80000107ab9 */ /* 0x000fe20000000a00 */
[----:B------:R-:W-:Y:S01]  /*4c00*/  ULDC.64 UR8, c[0x0][0x248] ;  /* 0x0000920000087ab9 */ /* 0x000fe20000000a00 */
[----:B------:R-:W-:Y:S01]  /*4c10*/  ULDC.64 UR10, c[0x0][0x260] ;  /* 0x00009800000a7ab9 */ /* 0x000fe20000000a00 */
[----:B------:R-:W-:-:S05]  /*4c20*/  ULDC.64 UR12, c[0x0][0x280] ;  /* 0x0000a000000c7ab9 */ /* 0x000fca0000000a00 */
.L_x_463:
[----:B------:R-:W-:Y:S01]  /*4c30*/  SHF.R.S32.HI R112, RZ, 0x1f, R119 ;  /* 0x0000001fff707819 */ /* 0x000fe20000011477 */
[--C-:B-1----:R-:W-:Y:S01]  /*4c40*/  IMAD.WIDE.U32 R18, R119, UR10, R2.reuse ;  /* 0x0000000a77127c25 */ /* 0x102fe2000f8e0002 */
[----:B------:R-:W-:Y:S01]  /*4c50*/  P2R R136, PR, RZ, 0x10 ;  /* 0x00000010ff887803 */ /* 0x000fe20000000000 */
[----:B------:R-:W-:Y:S01]  /*4c60*/  HFMA2.MMA R116, -RZ, RZ, 0, 0 ;  /* 0x00000000ff747435 */ /* 0x000fe200000001ff */
[----:B------:R-:W-:Y:S01]  /*4c70*/  ISETP.NE.AND P4, PT, R169, RZ, PT ;  /* 0x000000ffa900720c */ /* 0x000fe20003f85270 */
[----:B--2---:R-:W-:Y:S01]  /*4c80*/  IMAD R20, R112, UR10, RZ ;  /* 0x0000000a70147c24 */ /* 0x004fe2000f8e02ff */
[----:B------:R-:W-:Y:S01]  /*4c90*/  P2R R138, PR, RZ, 0x8 ;  /* 0x00000008ff8a7803 */ /* 0x000fe20000000000 */
[----:B------:R-:W-:Y:S01]  /*4ca0*/  IMAD.WIDE.U32 R22, R119, UR12, R2 ;  /* 0x0000000c77167c25 */ /* 0x000fe2000f8e0002 */
[----:B------:R-:W-:Y:S02]  /*4cb0*/  P2R R134, PR, RZ, 0x10 ;  /* 0x00000010ff867803 */ /* 0x000fe40000000000 */
[----:B------:R-:W-:-:S02]  /*4cc0*/  CS2R R124, SRZ ;  /* 0x00000000007c7805 */ /* 0x000fc4000001ff00 */
[----:B------:R-:W-:Y:S01]  /*4cd0*/  ISETP.NE.AND P4, PT, R171, RZ, PT ;  /* 0x000000ffab00720c */ /* 0x000fe20003f85270 */
[----:B------:R-:W-:Y:S01]  /*4ce0*/  IMAD R21, R119, UR11, R20 ;  /* 0x0000000b77157c24 */ /* 0x000fe2000f8e0214 */
[C---:B------:R-:W-:Y:S01]  /*4cf0*/  LEA R20, P5, R18.reuse, R32, 0x2 ;  /* 0x0000002012147211 */ /* 0x040fe200078a10ff */
[----:B------:R-:W-:Y:S01]  /*4d00*/  IMAD.MOV.U32 R120, RZ, RZ, R12 ;  /* 0x000000ffff787224 */ /* 0x000fe200078e000c */
[----:B------:R-:W-:Y:S01]  /*4d10*/  P2R R132, PR, RZ, 0x10 ;  /* 0x00000010ff847803 */ /* 0x000fe20000000000 */
[----:B------:R-:W-:Y:S01]  /*4d20*/  IMAD.MOV.U32 R80, RZ, RZ, RZ ;  /* 0x000000ffff507224 */ /* 0x000fe200078e00ff */
[----:B------:R-:W-:Y:S01]  /*4d30*/  IADD3 R19, R19, R21, RZ ;  /* 0x0000001513137210 */ /* 0x000fe20007ffe0ff */
[----:B------:R-:W-:Y:S01]  /*4d40*/  IMAD.WIDE.U32 R122, R119, UR8, R120 ;  /* 0x00000008777a7c25 */ /* 0x000fe2000f8e0078 */
[----:B------:R-:W-:Y:S01]  /*4d50*/  ISETP.NE.AND P4, PT, R173, RZ, PT ;  /* 0x000000ffad00720c */ /* 0x000fe20003f85270 */
[----:B------:R-:W-:Y:S01]  /*4d60*/  HFMA2.MMA R131, -RZ, RZ, 0, 0 ;  /* 0x00000000ff837435 */ /* 0x000fe200000001ff */
[----:B------:R-:W-:Y:S01]  /*4d70*/  LEA.HI.X R21, R18, R33, R19, 0x2, P5 ;  /* 0x0000002112157211 */ /* 0x000fe200028f1413 */
[----:B------:R-:W-:Y:S01]  /*4d80*/  IMAD R18, R112, UR12, RZ ;  /* 0x0000000c70127c24 */ /* 0x000fe2000f8e02ff */
[----:B------:R-:W-:Y:S01]  /*4d90*/  P2R R130, PR, RZ, 0x10 ;  /* 0x00000010ff827803 */ /* 0x000fe20000000000 */
[----:B------:R-:W-:Y:S01]  /*4da0*/  IMAD.MOV.U32 R114, RZ, RZ, RZ ;  /* 0x000000ffff727224 */ /* 0x000fe200078e00ff */
[----:B------:R-:W-:Y:S01]  /*4db0*/  ISETP.NE.AND P4, PT, R175, RZ, PT ;  /* 0x000000ffaf00720c */ /* 0x000fe20003f85270 */
[----:B------:R-:W-:Y:S01]  /*4dc0*/  IMAD R19, R119, UR13, R18 ;  /* 0x0000000d77137c24 */ /* 0x000fe2000f8e0212 */
[----:B------:R-:W-:Y:S01]  /*4dd0*/  LEA R18, P5, R22, R34, 0x2 ;  /* 0x0000002216127211 */ /* 0x000fe200078a10ff */
[----:B------:R-:W-:Y:S01]  /*4de0*/  IMAD.MOV.U32 R129, RZ, RZ, RZ ;  /* 0x000000ffff817224 */ /* 0x000fe200078e00ff */
[----:B------:R-:W-:Y:S01]  /*4df0*/  P2R R128, PR, RZ, 0x10 ;  /* 0x00000010ff807803 */ /* 0x000fe20000000000 */
[----:B------:R-:W-:Y:S01]  /*4e00*/  IMAD.IADD R19, R23, 0x1, R19 ;  /* 0x0000000117137824 */ /* 0x000fe200078e0213 */
[----:B------:R-:W-:-:S02]  /*4e10*/  ISETP.NE.AND P4, PT, R177, RZ, PT ;  /* 0x000000ffb100720c */ /* 0x000fc40003f85270 */
[----:B------:R-:W-:Y:S02]  /*4e20*/  CS2R R126, SRZ ;  /* 0x00000000007e7805 */ /* 0x000fe4000001ff00 */
[----:B------:R-:W-:Y:S01]  /*4e30*/  ISETP.NE.AND P3, PT, R178, RZ, PT ;  /* 0x000000ffb200720c */ /* 0x000fe20003f65270 */
[----:B------:R-:W-:Y:S01]  /*4e40*/  IMAD.MOV.U32 R120, RZ, RZ, RZ ;  /* 0x000000ffff787224 */ /* 0x000fe200078e00ff */
[----:B------:R-:W-:Y:S01]  /*4e50*/  LEA.HI.X R19, R22, R35, R19, 0x2, P5 ;  /* 0x0000002316137211 */ /* 0x000fe200028f1413 */
[----:B------:R-:W-:Y:S01]  /*4e60*/  IMAD R22, R112, UR8, RZ ;  /* 0x0000000870167c24 */ /* 0x000fe2000f8e02ff */
[----:B------:R-:W-:Y:S01]  /*4e70*/  P2R R139, PR, RZ, 0x4 ;  /* 0x00000004ff8b7803 */ /* 0x000fe20000000000 */
[----:B------:R-:W-:Y:S01]  /*4e80*/  HFMA2.MMA R137, -RZ, RZ, 0, 0 ;  /* 0x00000000ff897435 */ /* 0x000fe200000001ff */
[----:B------:R-:W-:Y:S01]  /*4e90*/  ISETP.NE.AND P2, PT, R167, RZ, PT ;  /* 0x000000ffa700720c */ /* 0x000fe20003f45270 */
[----:B------:R-:W-:Y:S01]  /*4ea0*/  IMAD R23, R119, UR9, R22 ;  /* 0x0000000977177c24 */ /* 0x000fe2000f8e0216 */
[----:B-1----:R-:W-:Y:S01]  /*4eb0*/  LEA R22, P5, R122, R14, 0x2 ;  /* 0x0000000e7a167211 */ /* 0x002fe200078a10ff */
[----:B------:R-:W-:Y:S01]  /*4ec0*/  IMAD.MOV.U32 R135, RZ, RZ, RZ ;  /* 0x000000ffff877224 */ /* 0x000fe200078e00ff */
[----:B------:R-:W-:Y:S01]  /*4ed0*/  P2R R140, PR, RZ, 0x2 ;  /* 0x00000002ff8c7803 */ /* 0x000fe20000000000 */
[----:B------:R-:W2:Y:S01]  /*4ee0*/  @!P4 LDG.E R80, desc[UR6][R20.64] ;  /* 0x000000061450c981 */ /* 0x000ea2000c1e1900 */
[----:B------:R-:W-:-:S02]  /*4ef0*/  ISETP.NE.AND P4, PT, R128, RZ, PT ;  /* 0x000000ff8000720c */ /* 0x000fc40003f85270 */
[----:B------:R-:W-:Y:S02]  /*4f00*/  IADD3 R23, R123, R23, RZ ;  /* 0x000000177b177210 */ /* 0x000fe40007ffe0ff */
[----:B------:R-:W-:Y:S02]  /*4f10*/  ISETP.NE.AND P1, PT, R163, RZ, PT ;  /* 0x000000ffa300720c */ /* 0x000fe40003f25270 */
[----:B------:R-:W-:Y:S02]  /*4f20*/  LEA.HI.X R23, R122, R15, R23, 0x2, P5 ;  /* 0x0000000f7a177211 */ /* 0x000fe400028f1417 */
[----:B------:R-:W-:Y:S02]  /*4f30*/  CS2R R122, SRZ ;  /* 0x00000000007a7805 */ /* 0x000fe4000001ff00 */
[----:B------:R-:W-:Y:S01]  /*4f40*/  P2R R141, PR, RZ, 0x1 ;  /* 0x00000001ff8d7803 */ /* 0x000fe20000000000 */
[----:B------:R-:W3:Y:S01]  /*4f50*/  @!P2 LDG.E R129, desc[UR6][R20.64+0x300] ;  /* 0x000300061481a981 */ /* 0x000ee2000c1e1900 */
[----:B------:R-:W-:-:S02]  /*4f60*/  ISETP.NE.AND P0, PT, R165, RZ, PT ;  /* 0x000000ffa500720c */ /* 0x000fc40003f05270 */
[----:B------:R-:W-:Y:S01]  /*4f70*/  MOV R118, RZ ;  /* 0x000000ff00767202 */ /* 0x000fe20000000f00 */
[----:B------:R-:W4:Y:S01]  /*4f80*/  @!P4 LDG.E R123, desc[UR6][R20.64+0x80] ;  /* 0x00008006147bc981 */ /* 0x000f22000c1e1900 */
[----:B------:R-:W-:Y:S02]  /*4f90*/  ISETP.NE.AND P4, PT, R130, RZ, PT ;  /* 0x000000ff8200720c */ /* 0x000fe40003f85270 */
[----:B------:R-:W-:Y:S01]  /*4fa0*/  ISETP.NE.AND P5, PT, R161, RZ, PT ;  /* 0x000000ffa100720c */ /* 0x000fe20003fa5270 */
[----:B------:R-:W5:Y:S01]  /*4fb0*/  @!P1 LDG.E R127, desc[UR6][R20.64+0x380] ;  /* 0x00038006147f9981 */ /* 0x000f62000c1e1900 */
[----:B------:R-:W-:Y:S02]  /*4fc0*/  ISETP.NE.AND P6, PT, R159, RZ, PT ;  /* 0x000000ff9f00720c */ /* 0x000fe40003fc5270 */
[----:B------:R-:W-:Y:S01]  /*4fd0*/  MOV R133, RZ ;  /* 0x000000ff00857202 */ /* 0x000fe20000000f00 */
[----:B------:R-:W3:Y:S01]  /*4fe0*/  @!P3 LDG.E R118, desc[UR6][R20.64+0x280] ;  /* 0x000280061476b981 */ /* 0x000ee2000c1e1900 */
[----:B------:R-:W-:-:S03]  /*4ff0*/  ISETP.NE.AND P2, PT, R139, RZ, PT ;  /* 0x000000ff8b00720c */ /* 0x000fc60003f45270 */
[----:B------:R-:W5:Y:S04]  /*5000*/  @!P0 LDG.E R131, desc[UR6][R20.64+0x400] ;  /* 0x0004000614838981 */ /* 0x000f68000c1e1900 */
[----:B------:R-:W3:Y:S01]  /*5010*/  @!P4 LDG.E R116, desc[UR6][R20.64+0x100] ;  /* 0x000100061474c981 */ /* 0x000ee2000c1e1900 */
[----:B------:R-:W-:Y:S02]  /*5020*/  ISETP.NE.AND P4, PT, R132, RZ, PT ;  /* 0x000000ff8400720c */ /* 0x000fe40003f85270 */
[----:B------:R-:W-:Y:S01]  /*5030*/  ISETP.NE.AND P3, PT, R138, RZ, PT ;  /* 0x000000ff8a00720c */ /* 0x000fe20003f65270 */
[----:B------:R-:W5:Y:S01]  /*5040*/  @!P5 LDG.E R120, desc[UR6][R20.64+0x480] ;  /* 0x000480061478d981 */ /* 0x000f62000c1e1900 */
[----:B------:R-:W-:-:S03]  /*5050*/  ISETP.NE.AND P1, PT, R140, RZ, PT ;  /* 0x000000ff8c00720c */ /* 0x000fc60003f25270 */
[----:B------:R-:W5:Y:S04]  /*5060*/  @!P6 LDG.E R133, desc[UR6][R20.64+0x500] ;  /* 0x000500061485e981 */ /* 0x000f68000c1e1900 */
[----:B------:R-:W5:Y:S04]  /*5070*/  @!P2 LDG.E R124, desc[UR6][R20.64+0x680] ;  /* 0x00068006147ca981 */ /* 0x000f68000c1e1900 */
[----:B------:R-:W5:Y:S01]  /*5080*/  @!P4 LDG.E R114, desc[UR6][R20.64+0x180] ;  /* 0x000180061472c981 */ /* 0x000f62000c1e1900 */
[----:B------:R-:W-:Y:S02]  /*5090*/  ISETP.NE.AND P4, PT, R134, RZ, PT ;  /* 0x000000ff8600720c */ /* 0x000fe40003f85270 */
[----:B------:R-:W-:Y:S01]  /*50a0*/  ISETP.NE.AND P0, PT, R141, RZ, PT ;  /* 0x000000ff8d00720c */ /* 0x000fe20003f05270 */
[----:B------:R-:W5:Y:S04]  /*50b0*/  @!P3 LDG.E R135, desc[UR6][R20.64+0x600] ;  /* 0x000600061487b981 */ /* 0x000f68000c1e1900 */
[----:B------:R-:W5:Y:S04]  /*50c0*/  @!P1 LDG.E R137, desc[UR6][R20.64+0x700] ;  /* 0x0007000614899981 */ /* 0x000f68000c1e1900 */
[----:B------:R-:W5:Y:S04]  /*50d0*/  LDG.E R22, desc[UR6][R22.64] ;  /* 0x0000000616167981 */ /* 0x000f68000c1e1900 */
[----:B------:R-:W5:Y:S01]  /*50e0*/  @!P4 LDG.E R125, desc[UR6][R20.64+0x200] ;  /* 0x00020006147dc981 */ /* 0x000f62000c1e1900 */
[----:B------:R-:W-:-:S03]  /*50f0*/  ISETP.NE.AND P4, PT, R136, RZ, PT ;  /* 0x000000ff8800720c */ /* 0x000fc60003f85270 */
[----:B------:R-:W5:Y:S10]  /*5100*/  @!P0 LDG.E R126, desc[UR6][R20.64+0x780] ;  /* 0x00078006147e8981 */ /* 0x000f74000c1e1900 */
[----:B------:R-:W5:Y:S04]  /*5110*/  @!P4 LDG.E R122, desc[UR6][R20.64+0x580] ;  /* 0x00058006147ac981 */ /* 0x000f68000c1e1900 */
[----:B--2---:R1:W-:Y:S04]  /*5120*/  STS [R39], R80 ;  /* 0x0000005027007388 */ /* 0x0043e80000000800 */
[----:B----4-:R2:W-:Y:S04]  /*5130*/  STS [R44+0x80], R123 ;  /* 0x0000807b2c007388 */ /* 0x0105e80000000800 */
[----:B---3--:R-:W-:Y:S04]  /*5140*/  STS [R49+0x100], R116 ;  /* 0x0001007431007388 */ /* 0x008fe80000000800 */
[----:B-----5:R-:W-:Y:S04]  /*5150*/  STS [R53+0x180], R114 ;  /* 0x0001807235007388 */ /* 0x020fe80000000800 */
[----:B------:R3:W-:Y:S04]  /*5160*/  STS [R46+0x200], R125 ;  /* 0x0002007d2e007388 */ /* 0x0007e80000000800 */
        /* <DEDUP_REMOVED lines=12> */
[----:B------:R-:W4:Y:S01]  /*5230*/  LDS R21, [R50+0x3c] ;  /* 0x00003c0032157984 */ /* 0x000f220000000800 */
[----:B-1----:R-:W3:Y:S01]  /*5240*/  S2R R80, SR_TID.X ;  /* 0x0000000000507919 */ /* 0x002ee20000002100 */
[----:B--2---:R-:W-:Y:S01]  /*5250*/  FMUL.FTZ R44, R22, 1.4426950216293334961 ;  /* 0x3fb8aa3b162c7820 */ /* 0x004fe20000410000 */
[----:B---3--:R-:W-:-:S05]  /*5260*/  IMAD.SHL.U32 R46, R80, 0x10, RZ ;  /* 0x00000010502e7824 */ /* 0x008fca00078e00ff */
[----:B------:R-:W-:Y:S01]  /*5270*/  IADD3 R20, R46, 0xf, RZ ;  /* 0x0000000f2e147810 */ /* 0x000fe20007ffe0ff */
[----:B----4-:R-:W-:-:S03]  /*5280*/  FMUL.FTZ R21, R110, R21 ;  /* 0x000000156e157220 */ /* 0x010fc60000410000 */
[----:B------:R-:W-:-:S04]  /*5290*/  ISETP.GE.U32.AND P5, PT, R20, R47, PT ;  /* 0x0000002f1400720c */ /* 0x000fc80003fa6070 */
[----:B------:R-:W-:Y:S02]  /*52a0*/  FSEL R123, R21, RZ, !P5 ;  /* 0x000000ff157b7208 */ /* 0x000fe40006800000 */
[----:B------:R-:W1:Y:S01]  /*52b0*/  LDS R21, [R50] ;  /* 0x0000000032157984 */ /* 0x000e620000000800 */
[----:B------:R-:W-:-:S06]  /*52c0*/  FMUL.FTZ R23, R44, R85 ;  /* 0x000000552c177220 */ /* 0x000fcc0000410000 */
[----:B------:R-:W2:Y:S02]  /*52d0*/  MUFU.EX2 R23, R23 ;  /* 0x0000001700177308 */ /* 0x000ea40000000800 */
[----:B--2---:R-:W-:Y:S02]  /*52e0*/  FSEL R114, R23, 1, !P5 ;  /* 0x3f80000017727808 */ /* 0x004fe40006800000 */
[----:B------:R-:W-:Y:S01]  /*52f0*/  ISETP.GE.U32.AND P5, PT, R46, R47, PT ;  /* 0x0000002f2e00720c */ /* 0x000fe20003fa6070 */
[----:B-1----:R-:W-:-:S05]  /*5300*/  FMUL.FTZ R21, R84, R21 ;  /* 0x0000001554157220 */ /* 0x002fca0000410000 */
[----:B------:R-:W-:Y:S02]  /*5310*/  FSEL R125, R21, RZ, !P5 ;  /* 0x000000ff157d7208 */ /* 0x000fe40006800000 */
[----:B------:R-:W1:Y:S01]  /*5320*/  LDS R21, [R50+0x4] ;  /* 0x0000040032157984 */ /* 0x000e620000000800 */
[----:B------:R-:W-:-:S06]  /*5330*/  FMUL.FTZ R22, R44, R55 ;  /* 0x000000372c167220 */ /* 0x000fcc0000410000 */
[----:B------:R-:W2:Y:S01]  /*5340*/  MUFU.EX2 R22, R22 ;  /* 0x0000001600167308 */ /* 0x000ea20000000800 */
[----:B------:R-:W-:Y:S01]  /*5350*/  VIADD R20, R46, 0x1 ;  /* 0x000000012e147836 */ /* 0x000fe20000000000 */
[----:B--2---:R-:W-:-:S04]  /*5360*/  FSEL R116, R22, 1, !P5 ;  /* 0x3f80000016747808 */ /* 0x004fc80006800000 */
[----:B------:R-:W-:Y:S01]  /*5370*/  ISETP.GE.U32.AND P5, PT, R20, R47, PT ;  /* 0x0000002f1400720c */ /* 0x000fe20003fa6070 */
[----:B-1----:R-:W-:-:S05]  /*5380*/  FMUL.FTZ R21, R82, R21 ;  /* 0x0000001552157220 */ /* 0x002fca0000410000 */
[----:B------:R-:W-:Y:S02]  /*5390*/  FSEL R127, R21, RZ, !P5 ;  /* 0x000000ff157f7208 */ /* 0x000fe40006800000 */
[----:B------:R-:W1:Y:S01]  /*53a0*/  LDS R21, [R50+0x8] ;  /* 0x0000080032157984 */ /* 0x000e620000000800 */
[----:B------:R-:W-:-:S06]  /*53b0*/  FMUL.FTZ R23, R44, R56 ;  /* 0x000000382c177220 */ /* 0x000fcc0000410000 */
[----:B------:R-:W2:Y:S01]  /*53c0*/  MUFU.EX2 R23, R23 ;  /* 0x0000001700177308 */ /* 0x000ea20000000800 */
[----:B------:R-:W-:Y:S02]  /*53d0*/  IADD3 R20, R46, 0x2, RZ ;  /* 0x000000022e147810 */ /* 0x000fe40007ffe0ff */
[----:B--2---:R-:W-:Y:S02]  /*53e0*/  FSEL R118, R23, 1, !P5 ;  /* 0x3f80000017767808 */ /* 0x004fe40006800000 */
[----:B------:R-:W-:Y:S02]  /*53f0*/  ISETP.GE.U32.AND P5, PT, R20, R47, PT ;  /* 0x0000002f1400720c */ /* 0x000fe40003fa6070 */
[----:B------:R-:W2:Y:S01]  /*5400*/  LDS R20, [R50+0xc] ;  /* 0x00000c0032147984 */ /* 0x000ea20000000800 */
[----:B-1----:R-:W-:-:S05]  /*5410*/  FMUL.FTZ R21, R86, R21 ;  /* 0x0000001556157220 */ /* 0x002fca0000410000 */
[----:B------:R-:W-:Y:S02]  /*5420*/  FSEL R129, R21, RZ, !P5 ;  /* 0x000000ff15817208 */ /* 0x000fe40006800000 */
[----:B------:R-:W1:Y:S01]  /*5430*/  LDS R21, [R50+0x10] ;  /* 0x0000100032157984 */ /* 0x000e620000000800 */
[C---:B------:R-:W-:Y:S01]  /*5440*/  FMUL.FTZ R39, R44.reuse, R57 ;  /* 0x000000392c277220 */ /* 0x040fe20000410000 */
[----:B------:R-:W-:-:S05]  /*5450*/  FMUL.FTZ R23, R44, R58 ;  /* 0x0000003a2c177220 */ /* 0x000fca0000410000 */
[----:B------:R-:W3:Y:S01]  /*5460*/  MUFU.EX2 R39, R39 ;  /* 0x0000002700277308 */ /* 0x000ee20000000800 */
[----:B------:R-:W-:-:S07]  /*5470*/  VIADD R22, R46, 0x3 ;  /* 0x000000032e167836 */ /* 0x000fce0000000000 */
[----:B------:R-:W4:Y:S01]  /*5480*/  MUFU.EX2 R23, R23 ;  /* 0x0000001700177308 */ /* 0x000f220000000800 */
[----:B--2---:R-:W-:Y:S01]  /*5490*/  FMUL.FTZ R20, R81, R20 ;  /* 0x0000001451147220 */ /* 0x004fe20000410000 */
[----:B---3--:R-:W-:Y:S02]  /*54a0*/  FSEL R120, R39, 1, !P5 ;  /* 0x3f80000027787808 */ /* 0x008fe40006800000 */
[----:B------:R-:W-:-:S04]  /*54b0*/  ISETP.GE.U32.AND P5, PT, R22, R47, PT ;  /* 0x0000002f1600720c */ /* 0x000fc80003fa6070 */
[----:B------:R-:W-:Y:S02]  /*54c0*/  FSEL R131, R20, RZ, !P5 ;  /* 0x000000ff14837208 */ /* 0x000fe40006800000 */
[----:B------:R-:W-:Y:S02]  /*54d0*/  IADD3 R20, R46, 0x4, RZ ;  /* 0x000000042e147810 */ /* 0x000fe40007ffe0ff */
[----:B----4-:R-:W-:Y:S02]  /*54e0*/  FSEL R122, R23, 1, !P5 ;  /* 0x3f800000177a7808 */ /* 0x010fe40006800000 */
        /* <DEDUP_REMOVED lines=71> */
[----:B------:R-:W-:Y:S02]  /*5960*/  P2R R146, PR, RZ, 0x40 ;  /* 0x00000040ff927803 */ /* 0x000fe40000000000 */
[----:B------:R-:W-:-:S04]  /*5970*/  ISETP.NE.AND P6, PT, R165, RZ, PT ;  /* 0x000000ffa500720c */ /* 0x000fc80003fc5270 */
[----:B------:R-:W-:Y:S02]  /*5980*/  P2R R148, PR, RZ, 0x40 ;  /* 0x00000040ff947803 */ /* 0x000fe40000000000 */
[----:B--2---:R-:W-:Y:S02]  /*5990*/  FSEL R140, R22, 1, !P5 ;  /* 0x3f800000168c7808 */ /* 0x004fe40006800000 */
[----:B------:R-:W-:Y:S02]  /*59a0*/  ISETP.GE.U32.AND P5, PT, R20, R47, PT ;  /* 0x0000002f1400720c */ /* 0x000fe40003fa6070 */
[----:B------:R-:W-:Y:S01]  /*59b0*/  ISETP.NE.AND P6, PT, R163, RZ, PT ;  /* 0x000000ffa300720c */ /* 0x000fe20003fc5270 */
[----:B-1----:R-:W-:-:S05]  /*59c0*/  FMUL.FTZ R21, R108, R21 ;  /* 0x000000156c157220 */ /* 0x002fca0000410000 */
[----:B------:R-:W-:Y:S02]  /*59d0*/  FSEL R151, R21, RZ, !P5 ;  /* 0x000000ff15977208 */ /* 0x000fe40006800000 */
[----:B------:R-:W1:Y:S01]  /*59e0*/  LDS R21, [R50+0x38] ;  /* 0x0000380032157984 */ /* 0x000e620000000800 */
[----:B------:R-:W-:Y:S02]  /*59f0*/  P2R R150, PR, RZ, 0x40 ;  /* 0x00000040ff967803 */ /* 0x000fe40000000000 */
[----:B------:R-:W-:-:S04]  /*5a00*/  ISETP.NE.AND P6, PT, R167, RZ, PT ;  /* 0x000000ffa700720c */ /* 0x000fc80003fc5270 */
[----:B------:R-:W-:Y:S02]  /*5a10*/  P2R R160, PR, RZ, 0x40 ;  /* 0x00000040ffa07803 */ /* 0x000fe40000000000 */
[----:B------:R-:W-:Y:S01]  /*5a20*/  ISETP.NE.AND P6, PT, R178, RZ, PT ;  /* 0x000000ffb200720c */ /* 0x000fe20003fc5270 */
[----:B------:R-:W-:-:S03]  /*5a30*/  FMUL.FTZ R23, R44, R74 ;  /* 0x0000004a2c177220 */ /* 0x000fc60000410000 */
[----:B------:R-:W-:Y:S02]  /*5a40*/  P2R R154, PR, RZ, 0x40 ;  /* 0x00000040ff9a7803 */ /* 0x000fe40000000000 */
[----:B------:R-:W-:Y:S01]  /*5a50*/  ISETP.NE.AND P6, PT, R169, RZ, PT ;  /* 0x000000ffa900720c */ /* 0x000fe20003fc5270 */
[----:B------:R-:W2:Y:S03]  /*5a60*/  MUFU.EX2 R23, R23 ;  /* 0x0000001700177308 */ /* 0x000ea60000000800 */
[----:B------:R-:W-:Y:S02]  /*5a70*/  P2R R152, PR, RZ, 0x40 ;  /* 0x00000040ff987803 */ /* 0x000fe40000000000 */
[----:B------:R-:W-:-:S04]  /*5a80*/  ISETP.NE.AND P6, PT, R171, RZ, PT ;  /* 0x000000ffab00720c */ /* 0x000fc80003fc5270 */
[----:B------:R-:W-:Y:S02]  /*5a90*/  P2R R158, PR, RZ, 0x40 ;  /* 0x00000040ff9e7803 */ /* 0x000fe40000000000 */
[----:B------:R-:W-:-:S04]  /*5aa0*/  ISETP.NE.AND P6, PT, R173, RZ, PT ;  /* 0x000000ffad00720c */ /* 0x000fc80003fc5270 */
[----:B------:R-:W-:Y:S02]  /*5ab0*/  P2R R156, PR, RZ, 0x40 ;  /* 0x00000040ff9c7803 */ /* 0x000fe40000000000 */
[----:B------:R-:W-:Y:S02]  /*5ac0*/  ISETP.NE.AND P6, PT, R175, RZ, PT ;  /* 0x000000ffaf00720c */ /* 0x000fe40003fc5270 */
[----:B------:R-:W-:Y:S02]  /*5ad0*/  IADD3 R20, R46, 0xe, RZ ;  /* 0x0000000e2e147810 */ /* 0x000fe40007ffe0ff */
[----:B------:R-:W-:Y:S02]  /*5ae0*/  P2R R162, PR, RZ, 0x40 ;  /* 0x00000040ffa27803 */ /* 0x000fe40000000000 */
[----:B------:R-:W-:Y:S01]  /*5af0*/  ISETP.NE.AND P6, PT, R177, RZ, PT ;  /* 0x000000ffb100720c */ /* 0x000fe20003fc5270 */
[----:B-1----:R-:W-:Y:S01]  /*5b00*/  FMUL.FTZ R21, R92, R21 ;  /* 0x000000155c157220 */ /* 0x002fe20000410000 */
[----:B--2---:R-:W-:-:S02]  /*5b10*/  FSEL R142, R23, 1, !P5 ;  /* 0x3f800000178e7808 */ /* 0x004fc40006800000 */
[----:B------:R-:W-:-:S04]  /*5b20*/  ISETP.GE.U32.AND P5, PT, R20, R47, PT ;  /* 0x0000002f1400720c */ /* 0x000fc80003fa6070 */
[----:B------:R-:W-:Y:S02]  /*5b30*/  FSEL R153, R21, RZ, !P5 ;  /* 0x000000ff15997208 */ /* 0x000fe40006800000 */
[----:B------:R-:W-:-:S06]  /*5b40*/  CS2R R20, SRZ ;  /* 0x0000000000147805 */ /* 0x000fcc000001ff00 */
[----:B------:R-:W2:Y:S01]  /*5b50*/  @!P6 LDG.E R20, desc[UR6][R18.64] ;  /* 0x000000061214e981 */ /* 0x000ea2000c1e1900 */
[----:B------:R-:W-:Y:S01]  /*5b60*/  ISETP.NE.AND P6, PT, R162, RZ, PT ;  /* 0x000000ffa200720c */ /* 0x000fe20003fc5270 */
[----:B------:R-:W-:-:S12]  /*5b70*/  IMAD.MOV.U32 R48, RZ, RZ, RZ ;  /* 0x000000ffff307224 */ /* 0x000fd800078e00ff */
[----:B------:R-:W3:Y:S01]  /*5b80*/  @!P6 LDG.E R21, desc[UR6][R18.64+0x80] ;  /* 0x000080061215e981 */ /* 0x000ee2000c1e1900 */
[----:B------:R-:W-:Y:S02]  /*5b90*/  ISETP.NE.AND P6, PT, R156, RZ, PT ;  /* 0x000000ff9c00720c */ /* 0x000fe40003fc5270 */
[----:B------:R-:W-:-:S11]  /*5ba0*/  CS2R R22, SRZ ;  /* 0x0000000000167805 */ /* 0x000fd6000001ff00 */
[----:B------:R-:W4:Y:S01]  /*5bb0*/  @!P6 LDG.E R48, desc[UR6][R18.64+0x100] ;  /* 0x000100061230e981 */ /* 0x000f22000c1e1900 */
[----:B------:R-:W-:-:S13]  /*5bc0*/  ISETP.NE.AND P6, PT, R158, RZ, PT ;  /* 0x000000ff9e00720c */ /* 0x000fda0003fc5270 */
[----:B------:R-:W5:Y:S01]  /*5bd0*/  @!P6 LDG.E R22, desc[UR6][R18.64+0x180] ;  /* 0x000180061216e981 */ /* 0x000f62000c1e1900 */
[----:B------:R-:W-:Y:S02]  /*5be0*/  ISETP.NE.AND P6, PT, R152, RZ, PT ;  /* 0x000000ff9800720c */ /* 0x000fe40003fc5270 */
[----:B------:R-:W-:-:S11]  /*5bf0*/  MOV R50, RZ ;  /* 0x000000ff00327202 */ /* 0x000fd60000000f00 */
[----:B------:R-:W5:Y:S01]  /*5c00*/  @!P6 LDG.E R23, desc[UR6][R18.64+0x200] ;  /* 0x000200061217e981 */ /* 0x000f62000c1e1900 */
[----:B------:R-:W-:Y:S02]  /*5c10*/  ISETP.NE.AND P6, PT, R154, RZ, PT ;  /* 0x000000ff9a00720c */ /* 0x000fe40003fc5270 */
[----:B------:R-:W-:-:S11]  /*5c20*/  CS2R R64, SRZ ;  /* 0x0000000000407805 */ /* 0x000fd6000001ff00 */
[----:B------:R-:W5:Y:S01]  /*5c30*/  @!P6 LDG.E R50, desc[UR6][R18.64+0x280] ;  /* 0x000280061232e981 */ /* 0x000f62000c1e1900 */
[----:B------:R-:W-:Y:S01]  /*5c40*/  ISETP.NE.AND P6, PT, R160, RZ, PT ;  /* 0x000000ffa000720c */ /* 0x000fe20003fc5270 */
[----:B------:R-:W-:Y:S01]  /*5c50*/  FMUL.FTZ R44, R44, R83 ;  /* 0x000000532c2c7220 */ /* 0x000fe20000410000 */
[----:B------:R-:W-:-:S11]  /*5c60*/  IMAD.MOV.U32 R63, RZ, RZ, RZ ;  /* 0x000000ffff3f7224 */ /* 0x000fd600078e00ff */
[----:B------:R-:W5:Y:S01]  /*5c70*/  @!P6 LDG.E R65, desc[UR6][R18.64+0x300] ;  /* 0x000300061241e981 */ /* 0x000f62000c1e1900 */
[----:B------:R-:W-:Y:S01]  /*5c80*/  ISETP.NE.AND P6, PT, R150, RZ, PT ;  /* 0x000000ff9600720c */ /* 0x000fe20003fc5270 */
[----:B------:R-:W1:Y:S01]  /*5c90*/  MUFU.EX2 R44, R44 ;  /* 0x0000002c002c7308 */ /* 0x000e620000000800 */
[----:B------:R-:W-:-:S11]  /*5ca0*/  HFMA2.MMA R179, -RZ, RZ, 0, 0 ;  /* 0x00000000ffb37435 */ /* 0x000fd600000001ff */
[----:B------:R-:W5:Y:S01]  /*5cb0*/  @!P6 LDG.E R63, desc[UR6][R18.64+0x380] ;  /* 0x00038006123fe981 */ /* 0x000f62000c1e1900 */
[----:B------:R-:W-:Y:S02]  /*5cc0*/  ISETP.NE.AND P6, PT, R148, RZ, PT ;  /* 0x000000ff9400720c */ /* 0x000fe40003fc5270 */
[----:B-1----:R-:W-:Y:S02]  /*5cd0*/  FSEL R144, R44, 1, !P5 ;  /* 0x3f8000002c907808 */ /* 0x002fe40006800000 */
[----:B------:R-:W-:-:S09]  /*5ce0*/  ISETP.NE.AND P5, PT, R161, RZ, PT ;  /* 0x000000ffa100720c */ /* 0x000fd20003fa5270 */
[----:B------:R-:W5:Y:S01]  /*5cf0*/  @!P6 LDG.E R179, desc[UR6][R18.64+0x400] ;  /* 0x0004000612b3e981 */ /* 0x000f62000c1e1900 */
[----:B------:R-:W-:Y:S01]  /*5d00*/  ISETP.NE.AND P6, PT, R146, RZ, PT ;  /* 0x000000ff9200720c */ /* 0x000fe20003fc5270 */
[----:B------:R-:W-:Y:S01]  /*5d10*/  HFMA2.MMA R152, -RZ, RZ, 0, 0 ;  /* 0x00000000ff987435 */ /* 0x000fe200000001ff */
[----:B------:R-:W-:Y:S01]  /*5d20*/  IMAD.MOV.U32 R181, RZ, RZ, RZ ;  /* 0x000000ffffb57224 */ /* 0x000fe200078e00ff */
[----:B------:R-:W-:Y:S01]  /*5d30*/  MOV R146, RZ ;  /* 0x000000ff00927202 */ /* 0x000fe20000000f00 */
[----:B------:R-:W-:Y:S01]  /*5d40*/  IMAD.MOV.U32 R183, RZ, RZ, RZ ;  /* 0x000000ffffb77224 */ /* 0x000fe200078e00ff */
[----:B------:R-:W5:Y:S01]  /*5d50*/  @!P5 LDG.E R64, desc[UR6][R18.64+0x480] ;  /* 0x000480061240d981 */ /* 0x000f62000c1e1900 */
[----:B------:R-:W-:Y:S01]  /*5d60*/  IMAD.MOV.U32 R185, RZ, RZ, RZ ;  /* 0x000000ffffb97224 */ /* 0x000fe200078e00ff */
[----:B------:R-:W-:Y:S02]  /*5d70*/  MOV R156, RZ ;  /* 0x000000ff009c7202 */ /* 0x000fe40000000f00 */
[----:B------:R-:W5:Y:S04]  /*5d80*/  @!P4 LDG.E R146, desc[UR6][R18.64+0x580] ;  /* 0x000580061292c981 */ /* 0x000f68000c1e1900 */
[----:B------:R-:W5:Y:S04]  /*5d90*/  @!P6 LDG.E R181, desc[UR6][R18.64+0x500] ;  /* 0x0005000612b5e981 */ /* 0x000f68000c1e1900 */
[----:B------:R-:W5:Y:S04]  /*5da0*/  @!P3 LDG.E R183, desc[UR6][R18.64+0x600] ;  /* 0x0006000612b7b981 */ /* 0x000f68000c1e1900 */
[----:B------:R-:W5:Y:S04]  /*5db0*/  @!P2 LDG.E R152, desc[UR6][R18.64+0x680] ;  /* 0x000680061298a981 */ /* 0x000f68000c1e1900 */
[----:B------:R-:W5:Y:S04]  /*5dc0*/  @!P1 LDG.E R185, desc[UR6][R18.64+0x700] ;  /* 0x0007000612b99981 */ /* 0x000f68000c1e1900 */
[----:B------:R1:W5:Y:S01]  /*5dd0*/  @!P0 LDG.E R156, desc[UR6][R18.64+0x780] ;  /* 0x00078006129c8981 */ /* 0x000362000c1e1900 */
[----:B0-----:R-:W0:Y:S01]  /*5de0*/  S2UR UR5, SR_CgaCtaId ;  /* 0x00000000000579c3 */ /* 0x001e220000008800 */
[----:B------:R-:W-:Y:S01]  /*5df0*/  UMOV UR4, 0x400 ;  /* 0x0000040000047882 */ /* 0x000fe20000000000 */
[C---:B------:R-:W-:Y:S01]  /*5e00*/  IADD3 R53, R40.reuse, 0x40, RZ ;  /* 0x0000004028357810 */ /* 0x040fe20007ffe0ff */
[C---:B------:R-:W-:Y:S01]  /*5e10*/  VIADD R51, R40.reuse, 0x60 ;  /* 0x0000006028337836 */ /* 0x040fe20000000000 */
[C---:B------:R-:W-:Y:S01]  /*5e20*/  IADD3 R49, R40.reuse, 0x80, RZ ;  /* 0x0000008028317810 */ /* 0x040fe20007ffe0ff */
[C---:B------:R-:W-:Y:S01]  /*5e30*/  VIADD R67, R40.reuse, 0x20 ;  /* 0x0000002028437836 */ /* 0x040fe20000000000 */
[-C--:B------:R-:W-:Y:S01]  /*5e40*/  LEA.HI.SX32 R53, R53, R40.reuse, 0x1b ;  /* 0x0000002835357211 */ /* 0x080fe200078fdaff */
[----:B-1----:R-:W-:Y:S01]  /*5e50*/  VIADD R19, R40, 0xa0 ;  /* 0x000000a028137836 */ /* 0x002fe20000000000 */
[----:B------:R-:W-:-:S02]  /*5e60*/  LEA.HI.SX32 R51, R51, R40, 0x1b ;  /* 0x0000002833337211 */ /* 0x000fc400078fdaff */
[-C--:B------:R-:W-:Y:S02]  /*5e70*/  LEA.HI.SX32 R46, R49, R40.reuse, 0x1b ;  /* 0x00000028312e7211 */ /* 0x080fe400078fdaff */
[-C--:B------:R-:W-:Y:S02]  /*5e80*/  LEA.HI.SX32 R19, R19, R40.reuse, 0x1b ;  /* 0x0000002813137211 */ /* 0x080fe400078fdaff */
[-C--:B------:R-:W-:Y:S01]  /*5e90*/  LEA.HI.SX32 R67, R67, R40.reuse, 0x1b ;  /* 0x0000002843437211 */ /* 0x080fe200078fdaff */
[----:B0-----:R-:W-:Y:S01]  /*5ea0*/  ULEA UR4, UR5, UR4, 0x18 ;  /* 0x0000000405047291 */ /* 0x001fe2000f8ec03f */
[----:B------:R-:W-:-:S05]  /*5eb0*/  LEA.HI.SX32 R39, R40, R40, 0x1b ;  /* 0x0000002828277211 */ /* 0x000fca00078fdaff */
[----:B------:R-:W-:Y:S02]  /*5ec0*/  LEA R49, R53, UR4, 0x2 ;  /* 0x0000000435317c11 */ /* 0x000fe4000f8e10ff */
[----:B------:R-:W-:Y:S02]  /*5ed0*/  LEA R53, R51, UR4, 0x2 ;  /* 0x0000000433357c11 */ /* 0x000fe4000f8e10ff */
[----:B------:R-:W-:Y:S02]  /*5ee0*/  LEA R51, R19, UR4, 0x2 ;  /* 0x0000000413337c11 */ /* 0x000fe4000f8e10ff */
[C---:B------:R-:W-:Y:S02]  /*5ef0*/  IADD3 R19, R40.reuse, 0x140, RZ ;  /* 0x0000014028137810 */ /* 0x040fe40007ffe0ff */
[----:B------:R-:W-:Y:S01]  /*5f00*/  LEA R44, R67, UR4, 0x2 ;  /* 0x00000004432c7c11 */ /* 0x000fe2000f8e10ff */
[C---:B------:R-:W-:Y:S01]  /*5f10*/  VIADD R67, R40.reuse, 0x120 ;  /* 0x0000012028437836 */ /* 0x040fe20000000000 */
[----:B------:R-:W-:-:S02]  /*5f20*/  IADD3 R69, R40, 0x100, RZ ;  /* 0x0000010028457810 */ /* 0x000fc40007ffe0ff */
[----:B------:R-:W-:Y:S02]  /*5f30*/  LEA R39, R39, UR4, 0x2 ;  /* 0x0000000427277c11 */ /* 0x000fe4000f8e10ff */
[-C--:B------:R-:W-:Y:S01]  /*5f40*/  LEA.HI.SX32 R19, R19, R40.reuse, 0x1b ;  /* 0x0000002813137211 */ /* 0x080fe200078fdaff */
[C---:B------:R-:W-:Y:S01]  /*5f50*/  VIADD R187, R40.reuse, 0xe0 ;  /* 0x000000e028bb7836 */ /* 0x040fe20000000000 */
[----:B------:R-:W-:Y:S02]  /*5f60*/  IADD3 R189, R40, 0xc0, RZ ;  /* 0x000000c028bd7810 */ /* 0x000fe40007ffe0ff */
[-C--:B------:R-:W-:Y:S02]  /*5f70*/  LEA.HI.SX32 R69, R69, R40.reuse, 0x1b ;  /* 0x0000002845457211 */ /* 0x080fe400078fdaff */
[----:B------:R-:W-:Y:S02]  /*5f80*/  LEA R46, R46, UR4, 0x2 ;  /* 0x000000042e2e7c11 */ /* 0x000fe4000f8e10ff */
[----:B------:R-:W-:-:S02]  /*5f90*/  LEA.HI.SX32 R67, R67, R40, 0x1b ;  /* 0x0000002843437211 */ /* 0x000fc400078fdaff */
[----:B------:R-:W-:Y:S01]  /*5fa0*/  LEA R68, R19, UR4, 0x2 ;  /* 0x0000000413447c11 */ /* 0x000fe2000f8e10ff */
[C---:B------:R-:W-:Y:S01]  /*5fb0*/  VIADD R19, R40.reuse, 0x160 ;  /* 0x0000016028137836 */ /* 0x040fe20000000000 */
[-C--:B------:R-:W-:Y:S02]  /*5fc0*/  LEA.HI.SX32 R189, R189, R40.reuse, 0x1b ;  /* 0x00000028bdbd7211 */ /* 0x080fe400078fdaff */
[----:B------:R-:W-:Y:S02]  /*5fd0*/  LEA R54, R69, UR4, 0x2 ;  /* 0x0000000445367c11 */ /* 0x000fe4000f8e10ff */
[----:B------:R-:W-:Y:S02]  /*5fe0*/  LEA.HI.SX32 R187, R187, R40, 0x1b ;  /* 0x00000028bbbb7211 */ /* 0x000fe400078fdaff */
[----:B------:R-:W-:Y:S02]  /*5ff0*/  LEA R69, R67, UR4, 0x2 ;  /* 0x0000000443457c11 */ /* 0x000fe4000f8e10ff */
[----:B------:R-:W-:-:S02]  /*6000*/  IADD3 R67, R40, 0x180, RZ ;  /* 0x0000018028437810 */ /* 0x000fc40007ffe0ff */
[----:B------:R-:W-:Y:S02]  /*6010*/  ISETP.NE.AND P5, PT, R42, RZ, PT ;  /* 0x000000ff2a00720c */ /* 0x000fe40003fa5270 */
[-C--:B------:R-:W-:Y:S01]  /*6020*/  LEA.HI.SX32 R18, R19, R40.reuse, 0x1b ;  /* 0x0000002813127211 */ /* 0x080fe200078fdaff */
[----:B------:R-:W-:Y:S01]  /*6030*/  VIADD R19, R40, 0x1e0 ;  /* 0x000001e028137836 */ /* 0x000fe20000000000 */
[----:B------:R-:W-:Y:S02]  /*6040*/  LEA R52, R189, UR4, 0x2 ;  /* 0x00000004bd347c11 */ /* 0x000fe4000f8e10ff */
[----:B------:R-:W-:Y:S02]  /*6050*/  LEA.HI.SX32 R66, R67, R40, 0x1b ;  /* 0x0000002843427211 */ /* 0x000fe400078fdaff */
[----:B------:R-:W-:Y:S02]  /*6060*/  LEA R67, R18, UR4, 0x2 ;  /* 0x0000000412437c11 */ /* 0x000fe4000f8e10ff */
[----:B------:R-:W-:-:S02]  /*6070*/  SHF.L.U32 R18, R40, 0x4, RZ ;  /* 0x0000000428127819 */ /* 0x000fc400000006ff */
[----:B------:R-:W-:Y:S02]  /*6080*/  LEA.HI.SX32 R19, R19, R40, 0x1b ;  /* 0x0000002813137211 */ /* 0x000fe400078fdaff */
[----:B------:R-:W-:Y:S01]  /*6090*/  LEA R66, R66, UR4, 0x2 ;  /* 0x0000000442427c11 */ /* 0x000fe2000f8e10ff */
[----:B--2---:R-:W-:Y:S04]  /*60a0*/  STS [R39+0x840], R20 ;  /* 0x0008401427007388 */ /* 0x004fe80000000800 */
[----:B---3--:R0:W-:Y:S04]  /*60b0*/  STS [R44+0x8c0], R21 ;  /* 0x0008c0152c007388 */ /* 0x0081e80000000800 */
[----:B----4-:R1:W-:Y:S01]  /*60c0*/  STS [R49+0x940], R48 ;  /* 0x0009403031007388 */ /* 0x0103e20000000800 */
[----:B0-----:R-:W-:-:S04]  /*60d0*/  IADD3 R21, R40, 0x1c0, RZ ;  /* 0x000001c028157810 */ /* 0x001fc80007ffe0ff */
[-C--:B------:R-:W-:Y:S02]  /*60e0*/  LEA.HI.SX32 R21, R21, R40.reuse, 0x1b ;  /* 0x0000002815157211 */ /* 0x080fe400078fdaff */
[----:B-1----:R-:W-:Y:S01]  /*60f0*/  LEA R48, R187, UR4, 0x2 ;  /* 0x00000004bb307c11 */ /* 0x002fe2000f8e10ff */
[----:B-----5:R-:W-:Y:S04]  /*6100*/  STS [R53+0x9c0], R22 ;  /* 0x0009c01635007388 */ /* 0x020fe80000000800 */
[----:B------:R0:W-:Y:S02]  /*6110*/  STS [R46+0xa40], R23 ;  /* 0x000a40172e007388 */ /* 0x0001e40000000800 */
[----:B0-----:R-:W-:Y:S02]  /*6120*/  VIADD R23, R40, 0x1a0 ;  /* 0x000001a028177836 */ /* 0x001fe40000000000 */
[----:B------:R0:W-:Y:S03]  /*6130*/  STS [R51+0xac0], R50 ;  /* 0x000ac03233007388 */ /* 0x0001e60000000800 */
[----:B------:R-:W-:-:S02]  /*6140*/  LEA.HI.SX32 R23, R23, R40, 0x1b ;  /* 0x0000002817177211 */ /* 0x000fc400078fdaff */
[----:B0-----:R-:W-:Y:S01]  /*6150*/  LEA.HI.SX32 R50, R18, R18, 0x1b ;  /* 0x0000001212327211 */ /* 0x001fe200078fdaff */
[----:B------:R0:W-:Y:S01]  /*6160*/  STS [R52+0xb40], R65 ;  /* 0x000b404134007388 */ /* 0x0001e20000000800 */
[----:B------:R-:W-:Y:S02]  /*6170*/  @P5 LEA R18, R119, UR4, 0x3 ;  /* 0x0000000477125c11 */ /* 0x000fe4000f8e18ff */
[----:B------:R-:W-:Y:S02]  /*6180*/  LEA R50, R50, UR4, 0x2 ;  /* 0x0000000432327c11 */ /* 0x000fe4000f8e10ff */
[----:B0-----:R-:W-:Y:S01]  /*6190*/  LEA R65, R23, UR4, 0x2 ;  /* 0x0000000417417c11 */ /* 0x001fe2000f8e10ff */
[----:B------:R0:W-:Y:S02]  /*61a0*/  STS [R48+0xbc0], R63 ;  /* 0x000bc03f30007388 */ /* 0x0001e40000000800 */
[----:B0-----:R-:W-:Y:S02]  /*61b0*/  LEA R63, R19, UR4, 0x2 ;  /* 0x00000004133f7c11 */ /* 0x001fe4000f8e10ff */
[----:B------:R-:W-:Y:S04]  /*61c0*/  STS [R54+0xc40], R179 ;  /* 0x000c40b336007388 */ /* 0x000fe80000000800 */
[----:B------:R0:W-:Y:S04]  /*61d0*/  STS [R69+0xcc0], R64 ;  /* 0x000cc04045007388 */ /* 0x0001e80000000800 */
[----:B------:R1:W-:Y:S01]  /*61e0*/  STS [R68+0xd40], R181 ;  /* 0x000d40b544007388 */ /* 0x0003e20000000800 */
[----:B0-----:R-:W-:-:S03]  /*61f0*/  LEA R64, R21, UR4, 0x2 ;  /* 0x0000000415407c11 */ /* 0x001fc6000f8e10ff */
        /* <DEDUP_REMOVED lines=22> */
[----:B------:R-:W0:Y:S01]  /*6360*/  @P5 LDS.64 R18, [R18+0x10a0] ;  /* 0x0010a00012125984 */ /* 0x000e220000000a00 */
[----:B--234-:R-:W-:Y:S05]  /*6370*/  @P5 BRA `(.L_x_456) ;  /* 0x0000000000745947 */ /* 0x01cfea0003800000 */
[----:B------:R-:W-:Y:S01]  /*6380*/  ULDC.U8 UR5, c[0x0][0x239] ;  /* 0x00008e4000057ab9 */ /* 0x000fe20000000000 */
[----:B------:R-:W-:Y:S01]  /*6390*/  ISETP.NE.U32.AND P5, PT, R26, RZ, PT ;  /* 0x000000ff1a00720c */ /* 0x000fe20003fa5070 */
[----:B0-----:R-:W-:Y:S01]  /*63a0*/  IMAD.MOV.U32 R18, RZ, RZ, 0x3f800000 ;  /* 0x3f800000ff127424 */ /* 0x001fe200078e00ff */
[----:B------:R-:W-:Y:S02]  /*63b0*/  ISETP.NE.AND P6, PT, RZ, UR5, PT ;  /* 0x00000005ff007c0c */ /* 0x000fe4000bfc5270 */
[----:B------:R-:W-:Y:S02]  /*63c0*/  ISETP.NE.AND.EX P5, PT, R28, RZ, PT, P5 ;  /* 0x000000ff1c00720c */ /* 0x000fe40003fa5350 */
[----:B------:R-:W-:-:S13]  /*63d0*/  ISETP.NE.AND P6, PT, R41, RZ, P6 ;  /* 0x000000ff2900720c */ /* 0x000fda00037c5270 */
[----:B------:R-:W-:Y:S05]  /*63e0*/  @P6 BRA P5, `(.L_x_457) ;  /* 0x0000000000346947 */ /* 0x000fea0002800000 */
[----:B------:R-:W-:Y:S01]  /*63f0*/  ISETP.NE.AND P5, PT, R41, RZ, PT ;  /* 0x000000ff2900720c */ /* 0x000fe20003fa5270 */
[----:B------:R-:W-:-:S12]  /*6400*/  HFMA2.MMA R19, -RZ, RZ, 0, 0 ;  /* 0x00000000ff137435 */ /* 0x000fd800000001ff */
[----:B------:R-:W-:Y:S05]  /*6410*/  @!P5 BRA `(.L_x_456) ;  /* 0x00000000004cd947 */ /* 0x000fea0003800000 */
[----:B------:R-:W-:Y:S01]  /*6420*/  MOV R21, R27 ;  /* 0x0000001b00157202 */ /* 0x000fe20000000f00 */
[----:B------:R-:W-:Y:S02]  /*6430*/  IMAD R22, R112, UR14, RZ ;  /* 0x0000000e70167c24 */ /* 0x000fe4000f8e02ff */
[----:B------:R-:W-:Y:S02]  /*6440*/  IMAD.MOV.U32 R20, RZ, RZ, R24 ;  /* 0x000000ffff147224 */ /* 0x000fe400078e0018 */
[C---:B------:R-:W-:Y:S02]  /*6450*/  IMAD R19, R119.reuse, UR15, R22 ;  /* 0x0000000f77137c24 */ /* 0x040fe4000f8e0216 */
[----:B------:R-:W-:-:S04]  /*6460*/  IMAD.WIDE.U32 R20, R119, UR14, R20 ;  /* 0x0000000e77147c25 */ /* 0x000fc8000f8e0014 */
[----:B------:R-:W-:Y:S01]  /*6470*/  IMAD.IADD R19, R21, 0x1, R19 ;  /* 0x0000000115137824 */ /* 0x000fe200078e0213 */
[----:B------:R-:W-:-:S04]  /*6480*/  LEA R22, P5, R20, R16, 0x2 ;  /* 0x0000001014167211 */ /* 0x000fc800078a10ff */
[----:B------:R-:W-:-:S05]  /*6490*/  LEA.HI.X R23, R20, R17, R19, 0x2, P5 ;  /* 0x0000001114177211 */ /* 0x000fca00028f1413 */
[----:B------:R3:W5:Y:S01]  /*64a0*/  LDG.E R19, desc[UR6][R22.64] ;  /* 0x0000000616137981 */ /* 0x000762000c1e1900 */
[----:B------:R-:W-:Y:S05]  /*64b0*/  BRA `(.L_x_456) ;  /* 0x0000000000247947 */ /* 0x000fea0003800000 */
.L_x_457:
[----:B------:R-:W-:Y:S01]  /*64c0*/  MOV R20, R4 ;  /* 0x0000000400147202 */ /* 0x000fe20000000f00 */
[----:B------:R-:W-:Y:S02]  /*64d0*/  IMAD R22, R112, UR14, RZ ;  /* 0x0000000e70167c24 */ /* 0x000fe4000f8e02ff */
[----:B------:R-:W-:Y:S02]  /*64e0*/  IMAD.MOV.U32 R21, RZ, RZ, R45 ;  /* 0x000000ffff157224 */ /* 0x000fe400078e002d */
[C---:B------:R-:W-:Y:S02]  /*64f0*/  IMAD R19, R119.reuse, UR15, R22 ;  /* 0x0000000f77137c24 */ /* 0x040fe4000f8e0216 */
[----:B------:R-:W-:-:S05]  /*6500*/  IMAD.WIDE.U32 R20, R119, UR14, R20 ;  /* 0x0000000e77147c25 */ /* 0x000fca000f8e0014 */
[----:B------:R-:W-:Y:S02]  /*6510*/  IADD3 R19, R19, R21, RZ ;  /* 0x0000001513137210 */ /* 0x000fe40007ffe0ff */
[----:B------:R-:W-:-:S04]  /*6520*/  LEA R22, P5, R20, R16, 0x2 ;  /* 0x0000001014167211 */ /* 0x000fc800078a10ff */
[----:B------:R-:W-:-:S05]  /*6530*/  LEA.HI.X R23, R20, R17, R19, 0x2, P5 ;  /* 0x0000001114177211 */ /* 0x000fca00028f1413 */
[----:B------:R2:W5:Y:S04]  /*6540*/  LDG.E R19, desc[UR6][R22.64] ;  /* 0x0000000616137981 */ /* 0x000568000c1e1900 */
.L_x_456:
[-C--:B------:R-:W-:Y:S01]  /*6550*/  FFMA.FTZ R20, R125, R118.reuse, R127 ;  /* 0x000000767d147223 */ /* 0x080fe2000001007f */
[----:B------:R-:W-:Y:S01]  /*6560*/  FMUL.FTZ R21, R116, R118 ;  /* 0x0000007674157220 */ /* 0x000fe20000410000 */
[----:B------:R-:W-:Y:S01]  /*6570*/  ISETP.GE.AND P5, PT, R40, 0x1, PT ;  /* 0x000000012800780c */ /* 0x000fe20003fa6270 */
[----:B------:R-:W-:Y:S01]  /*6580*/  BSSY B0, `(.L_x_458) ;  /* 0x000009c000007945 */ /* 0x000fe20003800000 */
        /* <DEDUP_REMOVED lines=25> */
[----:B--23--:R-:W-:-:S03]  /*6720*/  FMUL.FTZ R23, R144, R21 ;  /* 0x0000001590177220 */ /* 0x00cfc60000410000 */
[C---:B------:R-:W-:Y:S01]  /*6730*/  FFMA.FTZ R21, R114.reuse, R20, R123 ;  /* 0x0000001472157223 */ /* 0x040fe2000001007b */
[----:B------:R-:W-:-:S04]  /*6740*/  FMUL.FTZ R20, R114, R23 ;  /* 0x0000001772147220 */ /* 0x000fc80000410000 */
[----:B------:R-:W2:Y:S04]  /*6750*/  SHFL.UP PT, R22, R21, 0x1, RZ ;  /* 0x0420000015167989 */ /* 0x000ea800000e00ff */
[----:B------:R-:W3:Y:S01]  /*6760*/  SHFL.UP PT, R23, R20, 0x1, RZ ;  /* 0x0420000014177989 */ /* 0x000ee200000e00ff */
[C---:B--2---:R-:W-:Y:S01]  /*6770*/  @P5 FFMA.FTZ R21, R20.reuse, R22, R21 ;  /* 0x0000001614155223 */ /* 0x044fe20000010015 */
[----:B---3--:R-:W-:-:S04]  /*6780*/  @P5 FMUL.FTZ R20, R20, R23 ;  /* 0x0000001714145220 */ /* 0x008fc80000410000 */
[----:B------:R-:W2:Y:S01]  /*6790*/  SHFL.UP PT, R22, R21, 0x2, RZ ;  /* 0x0440000015167989 */ /* 0x000ea200000e00ff */
[----:B------:R-:W-:-:S03]  /*67a0*/  ISETP.GE.AND P5, PT, R40, 0x2, PT ;  /* 0x000000022800780c */ /* 0x000fc60003fa6270 */
[----:B------:R-:W3:Y:S10]  /*67b0*/  SHFL.UP PT, R23, R20, 0x2, RZ ;  /* 0x0440000014177989 */ /* 0x000ef400000e00ff */
        /* <DEDUP_REMOVED lines=16> */
[----:B---3--:R-:W-:Y:S01]  /*68c0*/  @P5 FMUL.FTZ R20, R20, R23 ;  /* 0x0000001714145220 */ /* 0x008fe20000410000 */
[----:B------:R-:W-:-:S03]  /*68d0*/  ISETP.NE.AND P5, PT, R40, 0x1f, PT ;  /* 0x0000001f2800780c */ /* 0x000fc60003fa5270 */
[----:B-1----:R-:W0:Y:S04]  /*68e0*/  SHFL.UP PT, R181, R21, 0x1, RZ ;  /* 0x0420000015b57989 */ /* 0x002e2800000e00ff */
[----:B------:R-:W1:Y:S06]  /*68f0*/  SHFL.UP PT, R179, R20, 0x1, RZ ;  /* 0x0420000014b37989 */ /* 0x000e6c00000e00ff */
[----:B------:R-:W-:Y:S01]  /*6900*/  @!P5 STS.64 [UR4+0x1080], R20 ;  /* 0x00108014ff00d988 */ /* 0x000fe20008000a04 */
[----:B------:R-:W-:Y:S01]  /*6910*/  BAR.SYNC.DEFER_BLOCKING 0x0 ;  /* 0x0000000000007b1d */ /* 0x000fe20000010000 */
[----:B------:R-:W-:-:S13]  /*6920*/  ISETP.NE.AND P5, PT, R40, RZ, PT ;  /* 0x000000ff2800720c */ /* 0x000fda0003fa5270 */
[----:B0----5:R-:W-:Y:S01]  /*6930*/  @!P5 IMAD.MOV.U32 R181, RZ, RZ, R19 ;  /* 0x000000ffffb5d224 */ /* 0x021fe200078e0013 */
[----:B-1----:R-:W-:Y:S01]  /*6940*/  @!P5 MOV R179, R18 ;  /* 0x0000001200b3d202 */ /* 0x002fe20000000f00 */
[----:B------:R-:W-:Y:S01]  /*6950*/  @!P5 STS.64 [UR4+0x1090], R18 ;  /* 0x00109012ff00d988 */ /* 0x000fe20008000a04 */
[----:B------:R-:W-:-:S03]  /*6960*/  ISETP.NE.AND P5, PT, R80, RZ, PT ;  /* 0x000000ff5000720c */ /* 0x000fc60003fa5270 */
[----:B------:R-:W0:Y:S01]  /*6970*/  LDS.64 R22, [UR4+0x1080] ;  /* 0x00108004ff167984 */ /* 0x000e220008000a00 */
[----:B------:R-:W-:Y:S06]  /*6980*/  BAR.SYNC.DEFER_BLOCKING 0x0 ;  /* 0x0000000000007b1d */ /* 0x000fec0000010000 */
[----:B------:R-:W1:Y:S01]  /*6990*/  LDS R180, [UR4+0x1094] ;  /* 0x00109404ffb47984 */ /* 0x000e620008000800 */
[C---:B0-----:R-:W-:Y:S01]  /*69a0*/  FFMA.FTZ R23, R22.reuse, R19, R23 ;  /* 0x0000001316177223 */ /* 0x041fe20000010017 */
[----:B------:R-:W-:Y:S01]  /*69b0*/  FMUL.FTZ R22, R22, R18 ;  /* 0x0000001216167220 */ /* 0x000fe20000410000 */
        /* <DEDUP_REMOVED lines=19> */
[----:B------:R-:W-:Y:S01]  /*6af0*/  ISETP.NE.U32.AND P5, PT, R26, RZ, PT ;  /* 0x000000ff1a00720c */ /* 0x000fe20003fa5070 */
[----:B------:R-:W-:Y:S01]  /*6b00*/  ULDC.U8 UR5, c[0x0][0x239] ;  /* 0x00008e4000057ab9 */ /* 0x000fe20000000000 */
[----:B------:R-:W-:Y:S02]  /*6b10*/  LEA R18, R119, UR4, 0x3 ;  /* 0x0000000477127c11 */ /* 0x000fe4000f8e18ff */
[----:B------:R-:W-:Y:S02]  /*6b20*/  ISETP.NE.AND.EX P5, PT, R28, RZ, PT, P5 ;  /* 0x000000ff1c00720c */ /* 0x000fe40003fa5350 */
[----:B------:R-:W-:Y:S01]  /*6b30*/  ISETP.NE.AND P6, PT, RZ, UR5, PT ;  /* 0x00000005ff007c0c */ /* 0x000fe2000bfc5270 */
[----:B------:R0:W-:Y:S03]  /*6b40*/  STS.64 [R18+0x10a0], R22 ;  /* 0x0010a01612007388 */ /* 0x0001e60000000a00 */
[----:B0-----:R-:W-:-:S09]  /*6b50*/  P2R R18, PR, RZ, 0x40 ;  /* 0x00000040ff127803 */ /* 0x001fd20000000000 */
[----:B------:R-:W-:Y:S05]  /*6b60*/  @P6 BRA P5, `(.L_x_460) ;  /* 0x0000000000346947 */ /* 0x000fea0002800000 */
[----:B------:R-:W-:-:S05]  /*6b70*/  VIADD R19, R38, 0xffffffff ;  /* 0xffffffff26137836 */ /* 0x000fca0000000000 */
[----:B------:R-:W-:-:S13]  /*6b80*/  ISETP.NE.OR P5, PT, R42, R19, P6 ;  /* 0x000000132a00720c */ /* 0x000fda00037a5670 */
[----:B------:R-:W-:Y:S05]  /*6b90*/  @P5 BRA `(.L_x_459) ;  /* 0x0000000000e85947 */ /* 0x000fea0003800000 */
        /* <DEDUP_REMOVED lines=8> */
[----:B------:R2:W-:Y:S01]  /*6c20*/  STG.E desc[UR6][R20.64], R23 ;  /* 0x0000001714007986 */ /* 0x0005e2000c101906 */
[----:B------:R-:W-:Y:S05]  /*6c30*/  BRA `(.L_x_459) ;  /* 0x0000000000c07947 */ /* 0x000fea0003800000 */
.L_x_460:
[----:B------:R-:W-:-:S05]  /*6c40*/  VIADD R19, R38, 0xffffffff ;  /* 0xffffffff26137836 */ /* 0x000fca0000000000 */
[----:B------:R-:W-:-:S13]  /*6c50*/  ISETP.NE.AND P5, PT, R42, R19, PT ;  /* 0x000000132a00720c */ /* 0x000fda0003fa5270 */
[----:B------:R-:W-:Y:S05]  /*6c60*/  @!P5 BRA `(.L_x_461) ;  /* 0x000000000070d947 */ /* 0x000fea0003800000 */
[-C--:B------:R-:W-:Y:S02]  /*6c70*/  IABS R22, R31.reuse ;  /* 0x0000001f00167213 */ /* 0x080fe40000000000 */
[----:B------:R-:W-:Y:S02]  /*6c80*/  IADD3 R20, R36, -0x1, R47 ;  /* 0xffffffff24147810 */ /* 0x000fe40007ffe02f */
[----:B------:R-:W0:Y:S01]  /*6c90*/  I2F.RP R21, R22 ;  /* 0x0000001600157306 */ /* 0x000e220000209400 */
[-C--:B------:R-:W-:Y:S02]  /*6ca0*/  IABS R127, R31.reuse ;  /* 0x0000001f007f7213 */ /* 0x080fe40000000000 */
[----:B------:R-:W-:Y:S02]  /*6cb0*/  IABS R125, R20 ;  /* 0x00000014007d7213 */ /* 0x000fe40000000000 */
[----:B------:R-:W-:-:S03]  /*6cc0*/  LOP3.LUT R20, R20, R31, RZ, 0x3c, !PT ;  /* 0x0000001f14147212 */ /* 0x000fc600078e3cff */
[----:B0-----:R-:W0:Y:S02]  /*6cd0*/  MUFU.RCP R21, R21 ;  /* 0x0000001500157308 */ /* 0x001e240000001000 */
[----:B0-----:R-:W-:Y:S02]  /*6ce0*/  IADD3 R18, R21, 0xffffffe, RZ ;  /* 0x0ffffffe15127810 */ /* 0x001fe40007ffe0ff */
[----:B------:R-:W-:-:S04]  /*6cf0*/  IADD3 R21, RZ, -R127, RZ ;  /* 0x8000007fff157210 */ /* 0x000fc80007ffe0ff */
[----:B------:R0:W1:Y:S02]  /*6d00*/  F2I.FTZ.U32.TRUNC.NTZ R19, R18 ;  /* 0x0000001200137305 */ /* 0x000064000021f000 */
[----:B0-----:R-:W-:Y:S02]  /*6d10*/  IMAD.MOV.U32 R18, RZ, RZ, RZ ;  /* 0x000000ffff127224 */ /* 0x001fe400078e00ff */
[----:B-1----:R-:W-:-:S04]  /*6d20*/  IMAD.MOV R123, RZ, RZ, -R19 ;  /* 0x000000ffff7b7224 */ /* 0x002fc800078e0a13 */
[----:B------:R-:W-:-:S04]  /*6d30*/  IMAD R123, R123, R22, RZ ;  /* 0x000000167b7b7224 */ /* 0x000fc800078e02ff */
[----:B------:R-:W-:Y:S01]  /*6d40*/  IMAD.HI.U32 R180, R19, R123, R18 ;  /* 0x0000007b13b47227 */ /* 0x000fe200078e0012 */
[----:B------:R-:W-:-:S05]  /*6d50*/  MOV R19, R125 ;  /* 0x0000007d00137202 */ /* 0x000fca0000000f00 */
        /* <DEDUP_REMOVED lines=13> */
.L_x_461:
[----:B------:R0:W5:Y:S02]  /*6e30*/  LDG.E R19, desc[UR6][R6.64] ;  /* 0x0000000606137981 */ /* 0x000164000c1e1900 */
.L_x_462:
[----:B-----5:R-:W-:-:S05]  /*6e40*/  IMAD.WIDE R18, R19, 0x4, R10 ;  /* 0x0000000413127825 */ /* 0x020fca00078e020a */
[----:B------:R1:W2:Y:S01]  /*6e50*/  LDG.E R123, desc[UR6][R18.64] ;  /* 0x00000006127b7981 */ /* 0x0002a2000c1e1900 */
[----:B------:R-:W-:Y:S01]  /*6e60*/  IMAD R112, R112, UR14, RZ ;  /* 0x0000000e70707c24 */ /* 0x000fe2000f8e02ff */
[----:B-1----:R-:W-:Y:S01]  /*6e70*/  MOV R18, R24 ;  /* 0x0000001800127202 */ /* 0x002fe20000000f00 */
[----:B------:R-:W-:Y:S01]  /*6e80*/  IMAD.MOV.U32 R19, RZ, RZ, R27 ;  /* 0x000000ffff137224 */ /* 0x000fe200078e001b */
[----:B--2---:R-:W-:-:S05]  /*6e90*/  SHF.R.S32.HI R20, RZ, 0x1f, R123 ;  /* 0x0000001fff147819 */ /* 0x004fca000001147b */
[----:B------:R-:W-:Y:S02]  /*6ea0*/  IMAD R22, R20, UR16, RZ ;  /* 0x0000001014167c24 */ /* 0x000fe4000f8e02ff */
[----:B------:R-:W-:-:S04]  /*6eb0*/  IMAD.WIDE.U32 R20, R123, UR16, R18 ;  /* 0x000000107b147c25 */ /* 0x000fc8000f8e0012 */
[----:B------:R-:W-:-:S05]  /*6ec0*/  IMAD R123, R123, UR17, R22 ;  /* 0x000000117b7b7c24 */ /* 0x000fca000f8e0216 */
[----:B------:R-:W-:Y:S01]  /*6ed0*/  IADD3 R21, R21, R123, RZ ;  /* 0x0000007b15157210 */ /* 0x000fe20007ffe0ff */
[C---:B------:R-:W-:Y:S02]  /*6ee0*/  IMAD R123, R119.reuse, UR15, R112 ;  /* 0x0000000f777b7c24 */ /* 0x040fe4000f8e0270 */
[----:B------:R-:W-:-:S04]  /*6ef0*/  IMAD.WIDE.U32 R20, R119, UR14, R20 ;  /* 0x0000000e77147c25 */ /* 0x000fc8000f8e0014 */
[----:B------:R-:W-:Y:S01]  /*6f00*/  IMAD.IADD R19, R123, 0x1, R21 ;  /* 0x000000017b137824 */ /* 0x000fe200078e0215 */
[----:B------:R-:W-:-:S04]  /*6f10*/  LEA R18, P5, R20, R16, 0x2 ;  /* 0x0000001014127211 */ /* 0x000fc800078a10ff */
[----:B------:R-:W-:-:S05]  /*6f20*/  LEA.HI.X R19, R20, R17, R19, 0x2, P5 ;  /* 0x0000001114137211 */ /* 0x000fca00028f1413 */
[----:B------:R1:W-:Y:S04]  /*6f30*/  STG.E desc[UR6][R18.64], R23 ;  /* 0x0000001712007986 */ /* 0x0003e8000c101906 */
.L_x_459:
[----:B------:R-:W-:Y:S05]  /*6f40*/  BSYNC B0 ;  /* 0x0000000000007941 */ /* 0x000fea0003800000 */
.L_x_458:
        /* <DEDUP_REMOVED lines=19> */
.L_x_455:
[----:B------:R-:W-:Y:S01]  /*7080*/  BAR.SYNC.DEFER_BLOCKING 0x0 ;  /* 0x0000000000007b1d */ /* 0x000fe20000010000 */
[----:B------:R-:W-:-:S07]  /*7090*/  ISETP.NE.AND P0, PT, R80, RZ, PT ;  /* 0x000000ff5000720c */ /* 0x000fce0003f05270 */
[----:B------:R-:W3:Y:S01]  /*70a0*/  S2UR UR8, SR_CTAID.X ;  /* 0x00000000000879c3 */ /* 0x000ee20000002500 */
[----:B------:R-:W-:Y:S07]  /*70b0*/  BSSY B0, `(.L_x_464) ;  /* 0x000003b000007945 */ /* 0x000fee0003800000 */
[----:B------:R-:W3:Y:S01]  /*70c0*/  LDC.64 R16, c[0x0][0x2c0] ;  /* 0x0000b000ff107b82 */ /* 0x000ee20000000a00 */
[----:B------:R-:W-:Y:S04]  /*70d0*/  STS [R50], R87 ;  /* 0x0000005732007388 */ /* 0x000fe80000000800 */
[----:B------:R-:W-:Y:S04]  /*70e0*/  STS [R50+0x4], R89 ;  /* 0x0000045932007388 */ /* 0x000fe80000000800 */
[----:B------:R-:W-:Y:S04]  /*70f0*/  STS [R50+0x8], R91 ;  /* 0x0000085b32007388 */ /* 0x000fe80000000800 */
[----:B------:R-:W-:Y:S01]  /*7100*/  STS [R50+0xc], R93 ;  /* 0x00000c5d32007388 */ /* 0x000fe20000000800 */
[----:B---3--:R-:W-:-:S03]  /*7110*/  IMAD.WIDE.U32 R12, R16, UR8, RZ ;  /* 0x00000008100c7c25 */ /* 0x008fc6000f8e00ff */
        /* <DEDUP_REMOVED lines=14> */
[----:B-1----:R-:W-:Y:S04]  /*7200*/  LDS R19, [R44+0x80] ;  /* 0x000080002c137984 */ /* 0x002fe80000000800 */
[----:B------:R-:W-:Y:S04]  /*7210*/  LDS R49, [R49+0x100] ;  /* 0x0001000031317984 */ /* 0x000fe80000000800 */
[----:B------:R-:W-:Y:S04]  /*7220*/  LDS R53, [R53+0x180] ;  /* 0x0001800035357984 */ /* 0x000fe80000000800 */
[----:B--2---:R-:W-:Y:S04]  /*7230*/  LDS R21, [R46+0x200] ;  /* 0x000200002e157984 */ /* 0x004fe80000000800 */
        /* <DEDUP_REMOVED lines=14> */
[----:B------:R-:W-:-:S06]  /*7320*/  USHF.R.S32.HI UR4, URZ, 0x1f, UR8 ;  /* 0x0000001f3f047899 */ /* 0x000fcc0008011408 */
[----:B------:R-:W-:-:S04]  /*7330*/  IMAD R14, R16, UR4, RZ ;  /* 0x00000004100e7c24 */ /* 0x000fc8000f8e02ff */
[----:B------:R-:W-:-:S04]  /*7340*/  IMAD R17, R17, UR8, R14 ;  /* 0x0000000811117c24 */ /* 0x000fc8000f8e020e */
[----:B------:R-:W-:Y:S01]  /*7350*/  IMAD.IADD R75, R13, 0x1, R17 ;  /* 0x000000010d4b7824 */ /* 0x000fe200078e0211 */
[----:B-1----:R-:W-:-:S13]  /*7360*/  ISETP.GE.AND P0, PT, R2, R73, PT ;  /* 0x000000490200720c */ /* 0x002fda0003f06270 */
[----:B------:R-:W-:Y:S05]  /*7370*/  @P0 BRA `(.L_x_465) ;  /* 0x0000000000380947 */ /* 0x000fea0003800000 */
[----:B------:R-:W-:Y:S01]  /*7380*/  SHF.R.S32.HI R15, RZ, 0x1f, R43 ;  /* 0x0000001fff0f7819 */ /* 0x000fe2000001142b */
[----:B------:R-:W-:Y:S01]  /*7390*/  ULDC.64 UR4, c[0x0][0x2c8] ;  /* 0x0000b20000047ab9 */ /* 0x000fe20000000a00 */
[----:B------:R-:W-:Y:S01]  /*73a0*/  IADD3 R14, P0, R2, R43, RZ ;  /* 0x0000002b020e7210 */ /* 0x000fe20007f1e0ff */
[----:B------:R-:W-:-:S03]  /*73b0*/  IMAD R81, R25, UR4, RZ ;  /* 0x0000000419517c24 */ /* 0x000fc6000f8e02ff */
[----:B------:R-:W-:Y:S01]  /*73c0*/  LEA.HI.X.SX32 R15, R2, R15, 0x1, P0 ;  /* 0x0000000f020f7211 */ /* 0x000fe200000f0eff */
[----:B------:R-:W-:Y:S02]  /*73d0*/  IMAD R81, R0, UR5, R81 ;  /* 0x0000000500517c24 */ /* 0x000fe4000f8e0251 */
[----:B------:R-:W-:-:S05]  /*73e0*/  IMAD.WIDE.U32 R14, R16, UR8, R14 ;  /* 0x00000008100e7c25 */ /* 0x000fca000f8e000e */
[----:B------:R-:W-:-:S03]  /*73f0*/  IADD3 R15, R17, R15, RZ ;  /* 0x0000000f110f7210 */ /* 0x000fc60007ffe0ff */
[----:B------:R-:W-:Y:S01]  /*7400*/  IMAD.WIDE.U32 R14, R0, UR4, R14 ;  /* 0x00000004000e7c25 */ /* 0x000fe2000f8e000e */
[----:B------:R-:W-:-:S03]  /*7410*/  ULDC.64 UR4, c[0x0][0x338] ;  /* 0x0000ce0000047ab9 */ /* 0x000fc60000000a00 */
[----:B------:R-:W-:Y:S01]  /*7420*/  IMAD.IADD R15, R15, 0x1, R81 ;  /* 0x000000010f0f7824 */ /* 0x000fe200078e0251 */
[----:B------:R-:W-:-:S04]  /*7430*/  LEA R16, P0, R14, UR4, 0x2 ;  /* 0x000000040e107c11 */ /* 0x000fc8000f8010ff */
[----:B------:R-:W-:-:S05]  /*7440*/  LEA.HI.X R17, R14, UR5, R15, 0x2, P0 ;  /* 0x000000050e117c11 */ /* 0x000fca00080f140f */
[----:B------:R1:W-:Y:S04]  /*7450*/  STG.E desc[UR6][R16.64], R39 ;  /* 0x0000002710007986 */ /* 0x0003e8000c101906 */
.L_x_465:
[----:B------:R-:W-:Y:S05]  /*7460*/  BSYNC B0 ;  /* 0x0000000000007941 */ /* 0x000fea0003800000 */
.L_x_464:
[----:B-1----:R-:W1:Y:S01]  /*7470*/  LDC.64 R16, c[0x0][0x338] ;  /* 0x0000ce00ff107b82 */ /* 0x002e620000000a00 */
[----:B------:R-:W-:Y:S01]  /*7480*/  MOV R14, R12 ;  /* 0x0000000c000e7202 */ /* 0x000fe20000000f00 */
[----:B------:R-:W-:Y:S01]  /*7490*/  IMAD.MOV.U32 R15, RZ, RZ, R75 ;  /* 0x000000ffff0f7224 */ /* 0x000fe200078e004b */
[----:B------:R-:W-:Y:S01]  /*74a0*/  ULDC.64 UR4, c[0x0][0x2c8] ;  /* 0x0000b20000047ab9 */ /* 0x000fe20000000a00 */
[C---:B------:R-:W-:Y:S01]  /*74b0*/  LOP3.LUT R18, R2.reuse, 0x20, RZ, 0xfc, !PT ;  /* 0x0000002002127812 */ /* 0x040fe200078efcff */
[----:B------:R-:W-:Y:S01]  /*74c0*/  IMAD R13, R25, UR4, RZ ;  /* 0x00000004190d7c24 */ /* 0x000fe2000f8e02ff */
[----:B------:R-:W-:Y:S01]  /*74d0*/  LOP3.LUT R20, R2, 0x40, RZ, 0xfc, !PT ;  /* 0x0000004002147812 */ /* 0x000fe200078efcff */
[----:B------:R-:W-:Y:S01]  /*74e0*/  IMAD.WIDE.U32 R14, R0, UR4, R14 ;  /* 0x00000004000e7c25 */ /* 0x000fe2000f8e000e */
[-C--:B------:R-:W-:Y:S02]  /*74f0*/  ISETP.GE.AND P3, PT, R18, R73.reuse, PT ;  /* 0x000000491200720c */ /* 0x080fe40003f66270 */
[----:B------:R-:W-:Y:S01]  /*7500*/  SHF.R.S32.HI R39, RZ, 0x1f, R43 ;  /* 0x0000001fff277819 */ /* 0x000fe2000001142b */
[----:B------:R-:W-:Y:S01]  /*7510*/  IMAD R18, R0, UR5, R13 ;  /* 0x0000000500127c24 */ /* 0x000fe2000f8e020d */
[----:B------:R-:W-:Y:S01]  /*7520*/  ISETP.GE.AND P4, PT, R20, R73, PT ;  /* 0x000000491400720c */ /* 0x000fe20003f86270 */
[----:B------:R-:W-:Y:S01]  /*7530*/  IMAD.WIDE R32, R47, 0x4, R32 ;  /* 0x000000042f207825 */ /* 0x000fe200078e0220 */
[----:B------:R-:W-:-:S02]  /*7540*/  LOP3.LUT R22, R2, 0x60, RZ, 0xfc, !PT ;  /* 0x0000006002167812 */ /* 0x000fc400078efcff */
[----:B------:R-:W-:Y:S01]  /*7550*/  LOP3.LUT R44, R2, 0x80, RZ, 0xfc, !PT ;  /* 0x00000080022c7812 */ /* 0x000fe200078efcff */
[C---:B------:R-:W-:Y:S01]  /*7560*/  IMAD.WIDE R34, R47.reuse, 0x4, R34 ;  /* 0x000000042f227825 */ /* 0x040fe200078e0222 */
[-C--:B------:R-:W-:Y:S02]  /*7570*/  ISETP.GE.AND P5, PT, R22, R73.reuse, PT ;  /* 0x000000491600720c */ /* 0x080fe40003fa6270 */
[----:B------:R-:W-:Y:S01]  /*7580*/  ISETP.GE.AND P6, PT, R44, R73, PT ;  /* 0x000000492c00720c */ /* 0x000fe20003fc6270 */
[----:B------:R-:W-:Y:S01]  /*7590*/  IMAD.IADD R36, R47, 0x1, R36 ;  /* 0x000000012f247824 */ /* 0x000fe200078e0224 */
[C---:B------:R-:W-:Y:S01]  /*75a0*/  LOP3.LUT R20, R2.reuse, 0xe0, RZ, 0xfc, !PT ;  /* 0x000000e002147812 */ /* 0x040fe200078efcff */
[C---:B-1----:R-:W-:Y:S01]  /*75b0*/  IMAD.WIDE R12, R2.reuse, 0x4, R16 ;  /* 0x00000004020c7825 */ /* 0x042fe200078e0210 */
[----:B------:R-:W-:Y:S02]  /*75c0*/  IADD3 R17, P0, R43, R14, RZ ;  /* 0x0000000e2b117210 */ /* 0x000fe40007f1e0ff */
[----:B------:R-:W-:-:S02]  /*75d0*/  LOP3.LUT R16, R2, 0xa0, RZ, 0xfc, !PT ;  /* 0x000000a002107812 */ /* 0x000fc400078efcff */
[----:B------:R-:W-:Y:S02]  /*75e0*/  IADD3.X R14, R39, R18, R15, P0, !PT ;  /* 0x00000012270e7210 */ /* 0x000fe400007fe40f */
[C---:B------:R-:W-:Y:S02]  /*75f0*/  LEA R12, P0, R17.reuse, R12, 0x2 ;  /* 0x0000000c110c7211 */ /* 0x040fe400078010ff */
[----:B------:R-:W-:Y:S02]  /*7600*/  LOP3.LUT R18, R2, 0xc0, RZ, 0xfc, !PT ;  /* 0x000000c002127812 */ /* 0x000fe400078efcff */
[----:B------:R-:W-:Y:S02]  /*7610*/  LEA.HI.X R13, R17, R13, R14, 0x2, P0 ;  /* 0x0000000d110d7211 */ /* 0x000fe400000f140e */
[-C--:B------:R-:W-:Y:S02]  /*7620*/  ISETP.GE.AND P0, PT, R16, R73.reuse, PT ;  /* 0x000000491000720c */ /* 0x080fe40003f06270 */
[----:B------:R-:W-:Y:S01]  /*7630*/  ISETP.GE.AND P1, PT, R18, R73, PT ;  /* 0x000000491200720c */ /* 0x000fe20003f26270 */
[----:B------:R1:W-:Y:S01]  /*7640*/  @!P3 STG.E desc[UR6][R12.64+0x80], R19 ;  /* 0x000080130c00b986 */ /* 0x0003e2000c101906 */
[----:B------:R-:W-:-:S02]  /*7650*/  LOP3.LUT R14, R2, 0x100, RZ, 0xfc, !PT ;  /* 0x00000100020e7812 */ /* 0x000fc400078efcff */
[----:B------:R-:W-:Y:S01]  /*7660*/  LOP3.LUT R16, R2, 0x120, RZ, 0xfc, !PT ;  /* 0x0000012002107812 */ /* 0x000fe200078efcff */
[----:B------:R1:W-:Y:S01]  /*7670*/  @!P4 STG.E desc[UR6][R12.64+0x100], R49 ;  /* 0x000100310c00c986 */ /* 0x0003e2000c101906 */
[-C--:B------:R-:W-:Y:S02]  /*7680*/  ISETP.GE.AND P3, PT, R14, R73.reuse, PT ;  /* 0x000000490e00720c */ /* 0x080fe40003f66270 */
[-C--:B------:R-:W-:Y:S01]  /*7690*/  ISETP.GE.AND P4, PT, R16, R73.reuse, PT ;  /* 0x000000491000720c */ /* 0x080fe20003f86270 */
[----:B------:R1:W-:Y:S01]  /*76a0*/  @!P5 STG.E desc[UR6][R12.64+0x180], R53 ;  /* 0x000180350c00d986 */ /* 0x0003e2000c101906 */
[----:B------:R-:W-:Y:S02]  /*76b0*/  ISETP.GE.AND P2, PT, R20, R73, PT ;  /* 0x000000491400720c */ /* 0x000fe40003f46270 */
[C---:B------:R-:W-:Y:S01]  /*76c0*/  LOP3.LUT R14, R2.reuse, 0x140, RZ, 0xfc, !PT ;  /* 0x00000140020e7812 */ /* 0x040fe200078efcff */
[----:B------:R1:W-:Y:S01]  /*76d0*/  @!P6 STG.E desc[UR6][R12.64+0x200], R21 ;  /* 0x000200150c00e986 */ /* 0x0003e2000c101906 */
[----:B------:R-:W-:-:S02]  /*76e0*/  LOP3.LUT R16, R2, 0x160, RZ, 0xfc, !PT ;  /* 0x0000016002107812 */ /* 0x000fc400078efcff */
[-C--:B------:R-:W-:Y:S01]  /*76f0*/  ISETP.GE.AND P5, PT, R14, R73.reuse, PT ;  /* 0x000000490e00720c */ /* 0x080fe20003fa6270 */
[----:B------:R1:W-:Y:S01]  /*7700*/  @!P0 STG.E desc[UR6][R12.64+0x280], R51 ;  /* 0x000280330c008986 */ /* 0x0003e2000c101906 */
[-C--:B------:R-:W-:Y:S02]  /*7710*/  ISETP.GE.AND P6, PT, R16, R73.reuse, PT ;  /* 0x000000491000720c */ /* 0x080fe40003fc6270 */
[C---:B------:R-:W-:Y:S01]  /*7720*/  LOP3.LUT R14, R2.reuse, 0x180, RZ, 0xfc, !PT ;  /* 0x00000180020e7812 */ /* 0x040fe200078efcff */
[----:B------:R1:W-:Y:S01]  /*7730*/  @!P1 STG.E desc[UR6][R12.64+0x300], R23 ;  /* 0x000300170c009986 */ /* 0x0003e2000c101906 */
[----:B------:R-:W-:Y:S02]  /*7740*/  LOP3.LUT R16, R2, 0x1a0, RZ, 0xfc, !PT ;  /* 0x000001a002107812 */ /* 0x000fe400078efcff */
[-C--:B------:R-:W-:Y:S01]  /*7750*/  ISETP.GE.AND P0, PT, R14, R73.reuse, PT ;  /* 0x000000490e00720c */ /* 0x080fe20003f06270 */
[----:B------:R1:W-:Y:S01]  /*7760*/  @!P2 STG.E desc[UR6][R12.64+0x380], R55 ;  /* 0x000380370c00a986 */ /* 0x0003e2000c101906 */
[----:B------:R-:W-:-:S02]  /*7770*/  ISETP.GE.AND P1, PT, R16, R73, PT ;  /* 0x000000491000720c */ /* 0x000fc40003f26270 */
[C---:B------:R-:W-:Y:S01]  /*7780*/  LOP3.LUT R14, R2.reuse, 0x1c0, RZ, 0xfc, !PT ;  /* 0x000001c0020e7812 */ /* 0x040fe200078efcff */
[----:B------:R1:W-:Y:S01]  /*7790*/  @!P3 STG.E desc[UR6][R12.64+0x400], R57 ;  /* 0x000400390c00b986 */ /* 0x0003e2000c101906 */
[----:B------:R-:W-:Y:S02]  /*77a0*/  LOP3.LUT R16, R2, 0x1e0, RZ, 0xfc, !PT ;  /* 0x000001e002107812 */ /* 0x000fe400078efcff */
[-C--:B------:R-:W-:Y:S01]  /*77b0*/  ISETP.GE.AND P2, PT, R14, R73.reuse, PT ;  /* 0x000000490e00720c */ /* 0x080fe20003f46270 */
[----:B------:R1:W-:Y:S01]  /*77c0*/  @!P4 STG.E desc[UR6][R12.64+0x480], R69 ;  /* 0x000480450c00c986 */ /* 0x0003e2000c101906 */
[----:B------:R-:W-:Y:S02]  /*77d0*/  ISETP.GE.AND P3, PT, R16, R73, PT ;  /* 0x000000491000720c */ /* 0x000fe40003f66270 */
[----:B------:R-:W-:Y:S01]  /*77e0*/  IADD3 R42, R42, 0x1, RZ ;  /* 0x000000012a2a7810 */ /* 0x000fe20007ffe0ff */
[----:B------:R1:W-:Y:S01]  /*77f0*/  @!P5 STG.E desc[UR6][R12.64+0x500], R59 ;  /* 0x0005003b0c00d986 */ /* 0x0003e2000c101906 */
[----:B------:R-:W-:-:S03]  /*7800*/  IADD3 R43, R47, R43, RZ ;  /* 0x0000002b2f2b7210 */ /* 0x000fc60007ffe0ff */
        /* <DEDUP_REMOVED lines=8> */
.L_x_467:
        /* <DEDUP_REMOVED lines=15> */
.L_x_8618:


//--------------------- .text._Z25selective_scan_fwd_kernelI32Selective_Scan_fwd_kernel_traitsILi32ELi16ELi1ELb0ELb1ELb1ELb0ELb1EfffEEv13SSMParamsBase --------------------------
	.section	.text._Z25selective_scan_fwd_kernelI32Selective_Scan_fwd_kernel_traitsILi32ELi16ELi1ELb0ELb1ELb1ELb0ELb1EfffEEv13SSMParamsBase,"ax",@progbits
	.align	128
        .global         _Z25selective_scan_fwd_kernelI32Selective_Scan_fwd_kernel_traitsILi32ELi16ELi1ELb0ELb1ELb1ELb0ELb1EfffEEv13SSMParamsBase
        .type           _Z25selective_scan_fwd_kernelI32Selective_Scan_fwd_kernel_traitsILi32ELi16ELi1ELb0ELb1ELb1ELb0ELb1EfffEEv13SSMParamsBase,@function
        .size           _Z25selective_scan_fwd_kernelI32Selective_Scan_fwd_kernel_traitsILi32ELi16ELi1ELb0ELb1ELb1ELb0ELb1EfffEEv13SSMParamsBase,(.L_x_8619 - _Z25selective_scan_fwd_kernelI32Selective_Scan_fwd_kernel_traitsILi32ELi16ELi1ELb0ELb1ELb1ELb0ELb1EfffEEv13SSMParamsBase)
        .other          _Z25selective_scan_fwd_kernelI32Selective_Scan_fwd_kernel_traitsILi32ELi16ELi1ELb0ELb1ELb1ELb0ELb1EfffEEv13SSMParamsBase,@"STO_CUDA_ENTRY STV_DEFAULT"
_Z25selective_scan_fwd_kernelI32Selective_Scan_fwd_kernel_traitsILi32ELi16ELi1ELb0ELb1ELb1ELb0ELb1EfffEEv13SSMParamsBase:
.text._Z25selective_scan_fwd_kernelI32Selective_Scan_fwd_kernel_traitsILi32ELi16ELi1ELb0ELb1ELb1ELb0ELb1EfffEEv13SSMParamsBase:
        /* <DEDUP_REMOVED lines=10> */
[----:B------:R-:W-:Y:S02]  /*00a0*/  ISETP.NE.AND.EX P2, PT, R3, RZ, PT, P2 ;  /* 0x000000ff0300720c */ /* 0x000fe40003f45320 */
[--C-:B-1----:R-:W-:Y:S01]  /*00b0*/  SHF.R.S32.HI R14, RZ, 0x1f, R15.reuse ;  /* 0x0000001fff0e7819 */ /* 0x102fe2000001140f */
[----:B------:R-:W-:-:S10]  /*00c0*/  IMAD.MOV.U32 R8, RZ, RZ, R15 ;  /* 0x000000ffff087224 */ /* 0x000fd400078e000f */
        /* <DEDUP_REMOVED lines=26> */
.L_x_468:
        /* <DEDUP_REMOVED lines=8> */
[----:B------:R-:W-:Y:S01]  /*02f0*/  IMAD.MOV.U32 R9, RZ, RZ, RZ ;  /* 0x000000ffff097224 */ /* 0x000fe200078e00ff */
[----:B------:R-:W-:Y:S01]  /*0300*/  MOV R19, R8 ;  /* 0x0000000800137202 */ /* 0x000fe20000000f00 */
[----:B------:R-:W-:-:S03]  /*0310*/  IMAD.MOV.U32 R28, RZ, RZ, RZ ;  /* 0x000000ffff1c7224 */ /* 0x000fc600078e00ff */
[----:B0-----:R-:W0:Y:S01]  /*0320*/  LDC.64 R4, c[0x0][0x380] ;  /* 0x0000e000ff047b82 */ /* 0x001e220000000a00 */
[----:B-1----:R-:W-:Y:S02]  /*0330*/  ISETP.NE.AND P5, PT, R2, RZ, PT ;  /* 0x000000ff0200720c */ /* 0x002fe40003fa5270 */
[----:B0-----:R-:W-:Y:S02]  /*0340*/  ISETP.NE.U32.AND P1, PT, R4, RZ, PT ;  /* 0x000000ff0400720c */ /* 0x001fe40003f25070 */
[----:B--2---:R-:W-:Y:S02]  /*0350*/  SHF.R.S32.HI R25, RZ, 0x1f, R0 ;  /* 0x0000001fff197819 */ /* 0x004fe40000011400 */
[----:B------:R-:W-:-:S07]  /*0360*/  ISETP.NE.AND.EX P1, PT, R5, RZ, PT, P1 ;  /* 0x000000ff0500720c */ /* 0x000fce0003f25310 */
[----:B------:R-:W0:Y:S01]  /*0370*/  @P5 LDC.64 R26, c[0x0][0x2e8] ;  /* 0x0000ba00ff1a5b82 */ /* 0x000e220000000a00 */
[----:B------:R-:W-:-:S07]  /*0380*/  CS2R R4, SRZ ;  /* 0x0000000000047805 */ /* 0x000fce000001ff00 */
[----:B------:R-:W1:Y:S08]  /*0390*/  @P1 LDC R4, c[0x0][0x380] ;  /* 0x0000e000ff041b82 */ /* 0x000e700000000800 */
[----:B------:R-:W2:Y:S01]  /*03a0*/  @P1 LDC R5, c[0x0][0x384] ;  /* 0x0000e100ff051b82 */ /* 0x000ea20000000800 */
[-C--:B0-----:R-:W-:Y:S02]  /*03b0*/  @P5 IMAD R6, R25, R26.reuse, RZ ;  /* 0x0000001a19065224 */ /* 0x081fe400078e02ff */
[----:B------:R-:W-:-:S04]  /*03c0*/  @P5 IMAD.WIDE.U32 R2, R0, R26, RZ ;  /* 0x0000001a00025225 */ /* 0x000fc800078e00ff */
[----:B------:R-:W-:Y:S01]  /*03d0*/  @P5 IMAD R27, R0, R27, R6 ;  /* 0x0000001b001b5224 */ /* 0x000fe200078e0206 */
[----:B------:R-:W-:Y:S01]  /*03e0*/  @P5 MOV R24, R2 ;  /* 0x0000000200185202 */ /* 0x000fe20000000f00 */
[----:B------:R-:W-:Y:S02]  /*03f0*/  IMAD.MOV.U32 R26, RZ, RZ, RZ ;  /* 0x000000ffff1a7224 */ /* 0x000fe400078e00ff */
[----:B------:R-:W-:Y:S01]  /*0400*/  @P5 IMAD.IADD R27, R3, 0x1, R27 ;  /* 0x00000001031b5824 */ /* 0x000fe200078e021b */
[----:B------:R-:W-:Y:S06]  /*0410*/  @P5 BRA `(.L_x_469) ;  /* 0x00000000002c5947 */ /* 0x000fec0003800000 */
[----:B------:R-:W0:Y:S08]  /*0420*/  LDC.64 R30, c[0x0][0x2e0] ;  /* 0x0000b800ff1e7b82 */ /* 0x000e300000000a00 */
[----:B------:R-:W3:Y:S01]  /*0430*/  LDC.64 R32, c[0x0][0x2e8] ;  /* 0x0000ba00ff207b82 */ /* 0x000ee20000000a00 */
[-C--:B0-----:R-:W-:Y:S02]  /*0440*/  IMAD R6, R21, R30.reuse, RZ ;  /* 0x0000001e15067224 */ /* 0x081fe400078e02ff */
[----:B------:R-:W-:-:S04]  /*0450*/  IMAD.WIDE.U32 R2, R19, R30, RZ ;  /* 0x0000001e13027225 */ /* 0x000fc800078e00ff */
[----:B------:R-:W-:Y:S02]  /*0460*/  IMAD R7, R19, R31, R6 ;  /* 0x0000001f13077224 */ /* 0x000fe400078e0206 */
[-C--:B---3--:R-:W-:Y:S02]  /*0470*/  IMAD R6, R25, R32.reuse, RZ ;  /* 0x0000002019067224 */ /* 0x088fe400078e02ff */
[----:B------:R-:W-:Y:S02]  /*0480*/  IMAD.IADD R3, R3, 0x1, R7 ;  /* 0x0000000103037824 */ /* 0x000fe400078e0207 */
[C---:B------:R-:W-:Y:S02]  /*0490*/  IMAD R33, R0.reuse, R33, R6 ;  /* 0x0000002100217224 */ /* 0x040fe400078e0206 */
[----:B------:R-:W-:-:S04]  /*04a0*/  IMAD.WIDE.U32 R2, R0, R32, R2 ;  /* 0x0000002000027225 */ /* 0x000fc800078e0002 */
[----:B------:R-:W-:Y:S01]  /*04b0*/  IMAD.IADD R27, R33, 0x1, R3 ;  /* 0x00000001211b7824 */ /* 0x000fe200078e0203 */
[----:B------:R-:W-:-:S07]  /*04c0*/  MOV R24, R2 ;  /* 0x0000000200187202 */ /* 0x000fce0000000f00 */
.L_x_469:
        /* <DEDUP_REMOVED lines=12> */
.L_x_470:
[----:B------:R-:W-:Y:S01]  /*0590*/  ISETP.EQ.U32.AND P0, PT, R26, RZ, PT ;  /* 0x000000ff1a00720c */ /* 0x000fe20003f02070 */
[----:B------:R-:W0:Y:S08]  /*05a0*/  LDC.64 R2, c[0x0][0x358] ;  /* 0x0000d600ff027b82 */ /* 0x000e300000000a00 */
[----:B------:R-:W3:Y:S01]  /*05b0*/  LDC.64 R6, c[0x0][0x370] ;  /* 0x0000dc00ff067b82 */ /* 0x000ee20000000a00 */
[----:B------:R-:W-:Y:S01]  /*05c0*/  ISETP.EQ.OR.EX P0, PT, R28, RZ, !P5, P0 ;  /* 0x000000ff1c00720c */ /* 0x000fe20006f02700 */
[----:B------:R-:W-:Y:S01]  /*05d0*/  IMAD.MOV.U32 R11, RZ, RZ, RZ ;  /* 0x000000ffff0b7224 */ /* 0x000fe200078e00ff */
[----:B------:R-:W-:Y:S01]  /*05e0*/  CS2R R12, SRZ ;  /* 0x00000000000c7805 */ /* 0x000fe2000001ff00 */
[----:B------:R-:W-:-:S04]  /*05f0*/  ULDC.64 UR4, c[0x0][0x368] ;  /* 0x0000da0000047ab9 */ /* 0x000fc80000000a00 */
[----:B------:R-:W4:Y:S01]  /*0600*/  LDC.64 R30, c[0x0][0x330] ;  /* 0x0000cc00ff1e7b82 */ /* 0x000f220000000a00 */
[----:B------:R-:W-:Y:S01]  /*0610*/  PRMT R44, RZ, 0x7610, R44 ;  /* 0x00007610ff2c7816 */ /* 0x000fe2000000002c */
[----:B------:R-:W-:-:S06]  /*0620*/  HFMA2.MMA R16, -RZ, RZ, 0, 0 ;  /* 0x00000000ff107435 */ /* 0x000fcc00000001ff */
[----:B------:R-:W4:Y:S01]  /*0630*/  LDC.64 R22, c[0x0][0x318] ;  /* 0x0000c600ff167b82 */ /* 0x000f220000000a00 */
[C---:B-1----:R-:W-:Y:S01]  /*0640*/  @!P0 LEA R4, P1, R15.reuse, R4, 0x2 ;  /* 0x000000040f048211 */ /* 0x042fe200078210ff */
[----:B------:R-:W-:Y:S01]  /*0650*/  IMAD.MOV.U32 R38, RZ, RZ, RZ ;  /* 0x000000ffff267224 */ /* 0x000fe200078e00ff */
[----:B------:R-:W-:Y:S02]  /*0660*/  ULDC.64 UR8, c[0x0][0x2a0] ;  /* 0x0000a80000087ab9 */ /* 0x000fe40000000a00 */
[----:B--2---:R-:W-:-:S03]  /*0670*/  @!P0 LEA.HI.X R5, R15, R5, R14, 0x2, P1 ;  /* 0x000000050f058211 */ /* 0x004fc600008f140e */
[----:B------:R-:W1:Y:S03]  /*0680*/  LDC R17, c[0x0][0x224] ;  /* 0x00008900ff117b82 */ /* 0x000e660000000800 */
[----:B------:R-:W2:Y:S01]  /*0690*/  @!P0 LDG.E R5, desc[UR6][R4.64] ;  /* 0x0000000604058981 */ /* 0x000ea2000c1e1900 */
[----:B0-----:R-:W-:-:S04]  /*06a0*/  IMAD.WIDE R2, R15, 0x4, R2 ;  /* 0x000000040f027825 */ /* 0x001fc800078e0202 */
[----:B------:R-:W0:Y:S01]  /*06b0*/  LDC.64 R50, c[0x0][0x388] ;  /* 0x0000e200ff327b82 */ /* 0x000e220000000a00 */
[----:B------:R-:W2:Y:S01]  /*06c0*/  LDG.E R29, desc[UR6][R2.64] ;  /* 0x00000006021d7981 */ /* 0x000ea2000c1e1900 */
[----:B---3--:R-:W-:Y:S02]  /*06d0*/  ISETP.NE.U32.AND P1, PT, R6, RZ, PT ;  /* 0x000000ff0600720c */ /* 0x008fe40003f25070 */
[----:B------:R-:W-:Y:S01]  /*06e0*/  ISETP.NE.U32.AND P2, PT, RZ, UR4, PT ;  /* 0x00000004ff007c0c */ /* 0x000fe2000bf45070 */
[----:B------:R3:W2:Y:S01]  /*06f0*/  LDG.E R36, desc[UR6][R2.64+0x4] ;  /* 0x0000040602247981 */ /* 0x0006a2000c1e1900 */
[----:B------:R-:W-:Y:S02]  /*0700*/  ISETP.NE.AND.EX P1, PT, R7, RZ, PT, P1 ;  /* 0x000000ff0700720c */ /* 0x000fe40003f25310 */
[----:B------:R-:W-:Y:S01]  /*0710*/  ISETP.NE.AND.EX P2, PT, RZ, UR5, PT, P2 ;  /* 0x00000005ff007c0c */ /* 0x000fe2000bf45320 */
[----:B------:R-:W0:Y:S01]  /*0720*/  LDC.64 R34, c[0x0][0x268] ;  /* 0x00009a00ff227b82 */ /* 0x000e220000000a00 */
[----:B----4-:R-:W-:-:S02]  /*0730*/  ISETP.NE.U32.AND P6, PT, R30, RZ, PT ;  /* 0x000000ff1e00720c */ /* 0x010fc40003fc5070 */
[----:B------:R-:W-:Y:S01]  /*0740*/  ISETP.NE.U32.AND P3, PT, R22, RZ, PT ;  /* 0x000000ff1600720c */ /* 0x000fe20003f65070 */
[----:B---3--:R-:W-:-:S03]  /*0750*/  IMAD.MOV.U32 R2, RZ, RZ, R9 ;  /* 0x000000ffff027224 */ /* 0x008fc600078e0009 */
[----:B------:R-:W-:Y:S01]  /*0760*/  ISETP.NE.AND.EX P3, PT, R23, RZ, PT, P3 ;  /* 0x000000ff1700720c */ /* 0x000fe20003f65330 */
[----:B------:R-:W-:Y:S01]  /*0770*/  IMAD.MOV.U32 R3, RZ, RZ, R10 ;  /* 0x000000ffff037224 */ /* 0x000fe200078e000a */
[----:B------:R-:W3:Y:S03]  /*0780*/  LDC.64 R40, c[0x0][0x308] ;  /* 0x0000c200ff287b82 */ /* 0x000ee60000000a00 */
[----:B------:R-:W-:-:S04]  /*0790*/  @P2 IADD3 R6, P4, R15, UR4, RZ ;  /* 0x000000040f062c10 */ /* 0x000fc8000ff9e0ff */
[----:B------:R-:W-:Y:S01]  /*07a0*/  @P2 IADD3.X R7, R14, UR5, RZ, P4, !PT ;  /* 0x000000050e072c10 */ /* 0x000fe2000a7fe4ff */
[----:B------:R-:W4:Y:S01]  /*07b0*/  @P1 LDC R11, c[0x0][0x370] ;  /* 0x0000dc00ff0b1b82 */ /* 0x000f220000000800 */
[----:B------:R-:W-:Y:S01]  /*07c0*/  ISETP.NE.AND.EX P4, PT, R31, RZ, PT, P6 ;  /* 0x000000ff1f00720c */ /* 0x000fe20003f85360 */
[----:B------:R-:W-:Y:S02]  /*07d0*/  ULDC.64 UR4, c[0x0][0x250] ;  /* 0x0000940000047ab9 */ /* 0x000fe40000000a00 */
[----:B------:R1:W5:Y:S04]  /*07e0*/  @P2 LDG.E.U8 R44, desc[UR6][R6.64] ;  /* 0x00000006062c2981 */ /* 0x000368000c1e1100 */
[----:B------:R-:W1:Y:S08]  /*07f0*/  @P1 LDC R12, c[0x0][0x374] ;  /* 0x0000dd00ff0c1b82 */ /* 0x000e700000000800 */
[----:B------:R-:W3:Y:S01]  /*0800*/  LDC.64 R52, c[0x0][0x390] ;  /* 0x0000e400ff347b82 */ /* 0x000ee20000000a00 */
[----:B----4-:R-:W-:-:S07]  /*0810*/  ISETP.EQ.U32.AND P6, PT, R11, RZ, PT ;  /* 0x000000ff0b00720c */ /* 0x010fce0003fc2070 */
[----:B------:R-:W4:Y:S01]  /*0820*/  LDC.64 R42, c[0x0][0x288] ;  /* 0x0000a200ff2a7b82 */ /* 0x000f220000000a00 */
[----:B-1----:R-:W-:-:S07]  /*0830*/  ISETP.EQ.OR.EX P2, PT, R12, RZ, !P5, P6 ;  /* 0x000000ff0c00720c */ /* 0x002fce0006f42760 */
[----:B------:R-:W1:Y:S01]  /*0840*/  LDC.64 R48, c[0x0][0x378] ;  /* 0x0000de00ff307b82 */ /* 0x000e620000000a00 */
[----:B------:R-:W-:Y:S01]  /*0850*/  @P1 MOV R16, R11 ;  /* 0x0000000b00101202 */ /* 0x000fe20000000f00 */
[----:B------:R-:W-:Y:S01]  /*0860*/  @P1 IMAD.MOV.U32 R13, RZ, RZ, R12 ;  /* 0x000000ffff0d1224 */ /* 0x000fe200078e000c */
[----:B------:R-:W-:-:S05]  /*0870*/  HFMA2.MMA R154, -RZ, RZ, 0, 0 ;  /* 0x00000000ff9a7435 */ /* 0x000fca00000001ff */
[----:B------:R-:W1:Y:S01]  /*0880*/  LDC.64 R46, c[0x0][0x310] ;  /* 0x0000c400ff2e7b82 */ /* 0x000e620000000a00 */
[----:B------:R-:W-:-:S04]  /*0890*/  @!P2 LEA R6, P1, R15, R16, 0x2 ;  /* 0x000000100f06a211 */ /* 0x000fc800078210ff */
[----:B------:R-:W-:Y:S01]  /*08a0*/  @!P2 LEA.HI.X R7, R15, R13, R14, 0x2, P1 ;  /* 0x0000000d0f07a211 */ /* 0x000fe200008f140e */
[----:B------:R-:W-:Y:S01]  /*08b0*/  IMAD.MOV.U32 R156, RZ, RZ, RZ ;  /* 0x000000ffff9c7224 */ /* 0x000fe200078e00ff */
[----:B------:R-:W-:Y:S01]  /*08c0*/  IABS R13, R17 ;  /* 0x00000011000d7213 */ /* 0x000fe20000000000 */
[----:B------:R-:W1:Y:S01]  /*08d0*/  LDC.64 R80, c[0x0][0x320] ;  /* 0x0000c800ff507b82 */ /* 0x000e620000000a00 */
[C---:B------:R-:W-:Y:S01]  /*08e0*/  @P3 LEA R8, P6, R0.reuse, R22, 0x2 ;  /* 0x0000001600083211 */ /* 0x040fe200078c10ff */
[----:B------:R0:W5:Y:S01]  /*08f0*/  @!P2 LDG.E R38, desc[UR6][R6.64] ;  /* 0x000000060626a981 */ /* 0x000162000c1e1900 */
[----:B------:R-:W3:Y:S05]  /*0900*/  I2F.RP R12, R13 ;  /* 0x0000000d000c7306 */ /* 0x000eea0000209400 */
[----:B------:R-:W1:Y:S08]  /*0910*/  LDC.64 R78, c[0x0][0x328] ;  /* 0x0000ca00ff4e7b82 */ /* 0x000e700000000a00 */
[----:B------:R-:W1:Y:S01]  /*0920*/  LDC R39, c[0x0][0x23c] ;  /* 0x00008f00ff277b82 */ /* 0x000e620000000800 */
[----:B---3--:R-:W3:Y:S01]  /*0930*/  MUFU.RCP R12, R12 ;  /* 0x0000000c000c7308 */ /* 0x008ee20000001000 */
[----:B------:R-:W-:-:S02]  /*0940*/  @P3 LEA.HI.X R9, R0, R23, R25, 0x2, P6 ;  /* 0x0000001700093211 */ /* 0x000fc400030f1419 */
[----:B------:R-:W-:-:S04]  /*0950*/  @P4 LEA R10, P6, R0, R30, 0x2 ;  /* 0x0000001e000a4211 */ /* 0x000fc800078c10ff */
[----:B------:R-:W-:Y:S02]  /*0960*/  @P4 LEA.HI.X R11, R0, R31, R25, 0x2, P6 ;  /* 0x0000001f000b4211 */ /* 0x000fe400030f1419 */
[----:B------:R-:W-:-:S06]  /*0970*/  CS2R R30, SRZ ;  /* 0x00000000001e7805 */ /* 0x000fcc000001ff00 */
[----:B------:R-:W5:Y:S01]  /*0980*/  @P3 LDG.E R30, desc[UR6][R8.64] ;  /* 0x00000006081e3981 */ /* 0x000f62000c1e1900 */
[----:B0-----:R-:W-:-:S03]  /*0990*/  IABS R6, R0 ;  /* 0x0000000000067213 */ /* 0x001fc60000000000 */
[----:B------:R0:W5:Y:S02]  /*09a0*/  @P4 LDG.E R31, desc[UR6][R10.64] ;  /* 0x000000060a1f4981 */ /* 0x000164000c1e1900 */
[----:B0-----:R-:W0:Y:S01]  /*09b0*/  LDC.64 R10, c[0x0][0x270] ;  /* 0x00009c00ff0a7b82 */ /* 0x001e220000000a00 */
[----:B--2---:R-:W-:-:S05]  /*09c0*/  @!P0 IMAD.WIDE R4, R5, 0x4, R2 ;  /* 0x0000000405048825 */ /* 0x004fca00078e0202 */
[----:B------:R3:W2:Y:S02]  /*09d0*/  @!P0 LDG.E R19, desc[UR6][R4.64] ;  /* 0x0000000604138981 */ /* 0x0006a4000c1e1900 */
[----:B---3--:R-:W-:-:S04]  /*09e0*/  IADD3 R4, R12, 0xffffffe, RZ ;  /* 0x0ffffffe0c047810 */ /* 0x008fc80007ffe0ff */
[----:B------:R3:W4:Y:S02]  /*09f0*/  F2I.FTZ.U32.TRUNC.NTZ R5, R4 ;  /* 0x0000000400057305 */ /* 0x000724000021f000 */
[----:B---3--:R-:W-:Y:S02]  /*0a00*/  IMAD.MOV.U32 R4, RZ, RZ, RZ ;  /* 0x000000ffff047224 */ /* 0x008fe400078e00ff */
[----:B----4-:R-:W-:-:S04]  /*0a10*/  IMAD.MOV R8, RZ, RZ, -R5 ;  /* 0x000000ffff087224 */ /* 0x010fc800078e0a05 */
[----:B------:R-:W-:-:S04]  /*0a20*/  IMAD R9, R8, R13, RZ ;  /* 0x0000000d08097224 */ /* 0x000fc800078e02ff */
[----:B------:R-:W-:-:S06]  /*0a30*/  IMAD.HI.U32 R5, R5, R9, R4 ;  /* 0x0000000905057227 */ /* 0x000fcc00078e0004 */
[----:B------:R-:W-:-:S05]  /*0a40*/  IMAD.HI.U32 R5, R5, R6, RZ ;  /* 0x0000000605057227 */ /* 0x000fca00078e00ff */
[----:B------:R-:W-:-:S05]  /*0a50*/  IADD3 R7, -R5, RZ, RZ ;  /* 0x000000ff05077210 */ /* 0x000fca0007ffe1ff */
[----:B------:R-:W-:-:S05]  /*0a60*/  IMAD R6, R13, R7, R6 ;  /* 0x000000070d067224 */ /* 0x000fca00078e0206 */
[----:B------:R-:W-:Y:S02]  /*0a70*/  ISETP.GT.U32.AND P2, PT, R13, R6, PT ;  /* 0x000000060d00720c */ /* 0x000fe40003f44070 */
[----:B------:R-:W-:-:S11]  /*0a80*/  LOP3.LUT R4, R0, R17, RZ, 0x3c, !PT ;  /* 0x0000001100047212 */ /* 0x000fd600078e3cff */
[----:B------:R-:W-:-:S05]  /*0a90*/  @!P2 IMAD.IADD R6, R6, 0x1, -R13 ;  /* 0x000000010606a824 */ /* 0x000fca00078e0a0d */
[----:B------:R-:W-:Y:S01]  /*0aa0*/  ISETP.GE.U32.AND P1, PT, R6, R13, PT ;  /* 0x0000000d0600720c */ /* 0x000fe20003f26070 */
[----:B------:R-:W-:Y:S01]  /*0ab0*/  @!P2 VIADD R5, R5, 0x1 ;  /* 0x000000010505a836 */ /* 0x000fe20000000000 */
[----:B------:R-:W-:Y:S02]  /*0ac0*/  ISETP.GE.AND P3, PT, R4, RZ, PT ;  /* 0x000000ff0400720c */ /* 0x000fe40003f66270 */
[----:B------:R-:W-:Y:S02]  /*0ad0*/  ISETP.NE.AND P2, PT, R17, RZ, PT ;  /* 0x000000ff1100720c */ /* 0x000fe40003f45270 */
[----:B------:R-:W-:-:S07]  /*0ae0*/  SHF.R.S32.HI R33, RZ, 0x1f, R29 ;  /* 0x0000001fff217819 */ /* 0x000fce000001141d */
[----:B------:R-:W-:Y:S01]  /*0af0*/  @P1 IADD3 R5, R5, 0x1, RZ ;  /* 0x0000000105051810 */ /* 0x000fe20007ffe0ff */
[----:B0-----:R-:W-:-:S04]  /*0b00*/  IMAD R4, R33, R10, RZ ;  /* 0x0000000a21047224 */ /* 0x001fc800078e02ff */
[----:B------:R-:W-:Y:S02]  /*0b10*/  IMAD.MOV.U32 R13, RZ, RZ, R5 ;  /* 0x000000ffff0d7224 */ /* 0x000fe400078e0005 */
[----:B------:R-:W-:Y:S02]  /*0b20*/  IMAD R6, R33, UR4, RZ ;  /* 0x0000000421067c24 */ /* 0x000fe4000f8e02ff */
[----:B------:R-:W-:Y:S01]  /*0b30*/  @!P3 IMAD.MOV R13, RZ, RZ, -R13 ;  /* 0x000000ffff0db224 */ /* 0x000fe200078e0a0d */
[----:B------:R-:W-:Y:S01]  /*0b40*/  @!P2 LOP3.LUT R13, RZ, R17, RZ, 0x33, !PT ;  /* 0x00000011ff0da212 */ /* 0x000fe200078e33ff */
[C---:B------:R-:W-:Y:S01]  /*0b50*/  IMAD R11, R29.reuse, R11, R4 ;  /* 0x0000000b1d0b7224 */ /* 0x040fe200078e0204 */
[----:B------:R-:W-:Y:S01]  /*0b60*/  ISETP.NE.U32.AND P1, PT, R50, RZ, PT ;  /* 0x000000ff3200720c */ /* 0x000fe20003f25070 */
[----:B------:R-:W-:Y:S01]  /*0b70*/  IMAD.WIDE.U32 R4, R29, UR4, RZ ;  /* 0x000000041d047c25 */ /* 0x000fe2000f8e00ff */
[----:B------:R-:W-:-:S03]  /*0b80*/  SHF.R.S32.HI R17, RZ, 0x1f, R13 ;  /* 0x0000001fff117819 */ /* 0x000fc6000001140d */
[----:B------:R-:W-:Y:S01]  /*0b90*/  IMAD R9, R29, UR5, R6 ;  /* 0x000000051d097c24 */ /* 0x000fe2000f8e0206 */
[----:B------:R-:W-:Y:S01]  /*0ba0*/  ISETP.NE.AND.EX P1, PT, R51, RZ, PT, P1 ;  /* 0x000000ff3300720c */ /* 0x000fe20003f25310 */
[----:B------:R-:W-:Y:S01]  /*0bb0*/  IMAD.WIDE.U32 R6, R29, R10, RZ ;  /* 0x0000000a1d067225 */ /* 0x000fe200078e00ff */
[----:B------:R-:W-:Y:S01]  /*0bc0*/  ISETP.NE.U32.AND P2, PT, R52, RZ, PT ;  /* 0x000000ff3400720c */ /* 0x000fe20003f45070 */
[----:B------:R-:W-:Y:S01]  /*0bd0*/  ULDC.64 UR4, c[0x0][0x290] ;  /* 0x0000a40000047ab9 */ /* 0x000fe20000000a00 */
[----:B------:R-:W-:Y:S01]  /*0be0*/  IADD3 R5, R5, R9, RZ ;  /* 0x0000000905057210 */ /* 0x000fe20007ffe0ff */
[-C--:B------:R-:W-:Y:S02]  /*0bf0*/  IMAD R10, R17, R34.reuse, RZ ;  /* 0x00000022110a7224 */ /* 0x080fe400078e02ff */
[----:B------:R-:W-:-:S04]  /*0c00*/  IMAD.WIDE.U32 R8, R13, R34, R4 ;  /* 0x000000220d087225 */ /* 0x000fc800078e0004 */
[----:B------:R-:W-:Y:S01]  /*0c10*/  IMAD R35, R13, R35, R10 ;  /* 0x000000230d237224 */ /* 0x000fe200078e020a */
[----:B------:R-:W-:Y:S01]  /*0c20*/  LEA R32, P3, R8, R40, 0x2 ;  /* 0x0000002808207211 */ /* 0x000fe200078610ff */
[----:B------:R-:W-:Y:S02]  /*0c30*/  IMAD.IADD R7, R7, 0x1, R11 ;  /* 0x0000000107077824 */ /* 0x000fe400078e020b */
[----:B------:R-:W-:Y:S01]  /*0c40*/  IMAD.IADD R35, R9, 0x1, R35 ;  /* 0x0000000109237824 */ /* 0x000fe200078e0223 */
[----:B------:R-:W0:Y:S01]  /*0c50*/  @P1 LDC R154, c[0x0][0x388] ;  /* 0x0000e200ff9a1b82 */ /* 0x000e220000000800 */
[----:B------:R-:W-:-:S03]  /*0c60*/  IMAD.WIDE.U32 R10, R13, R42, R6 ;  /* 0x0000002a0d0a7225 */ /* 0x000fc600078e0006 */
[----:B------:R-:W-:Y:S01]  /*0c70*/  LEA.HI.X R35, R8, R41, R35, 0x2, P3 ;  /* 0x0000002908237211 */ /* 0x000fe200018f1423 */
[----:B------:R-:W-:Y:S01]  /*0c80*/  IMAD R16, R17, R42, RZ ;  /* 0x0000002a11107224 */ /* 0x000fe200078e02ff */
[----:B-1----:R-:W-:Y:S01]  /*0c90*/  ISETP.NE.U32.AND P3, PT, R48, RZ, PT ;  /* 0x000000ff3000720c */ /* 0x002fe20003f65070 */
[----:B------:R-:W-:Y:S01]  /*0ca0*/  IMAD R6, R33, UR4, RZ ;  /* 0x0000000421067c24 */ /* 0x000fe2000f8e02ff */
[----:B------:R-:W1:Y:S01]  /*0cb0*/  @P1 LDC R156, c[0x0][0x38c] ;  /* 0x0000e300ff9c1b82 */ /* 0x000e620000000800 */
[----:B------:R-:W-:Y:S01]  /*0cc0*/  ISETP.NE.AND.EX P2, PT, R53, RZ, PT, P2 ;  /* 0x000000ff3500720c */ /* 0x000fe20003f45320 */
[----:B------:R-:W-:Y:S01]  /*0cd0*/  IMAD.WIDE.U32 R4, R29, UR4, RZ ;  /* 0x000000041d047c25 */ /* 0x000fe2000f8e00ff */
[----:B------:R-:W-:-:S03]  /*0ce0*/  ISETP.NE.AND.EX P3, PT, R49, RZ, PT, P3 ;  /* 0x000000ff3100720c */ /* 0x000fc60003f65330 */
[----:B------:R-:W-:Y:S01]  /*0cf0*/  IMAD R17, R29, UR5, R6 ;  /* 0x000000051d117c24 */ /* 0x000fe2000f8e0206 */
[----:B------:R-:W-:Y:S01]  /*0d00*/  ULDC.64 UR4, c[0x0][0x298] ;  /* 0x0000a60000047ab9 */ /* 0x000fe20000000a00 */
[----:B------:R-:W-:Y:S02]  /*0d10*/  IMAD R37, R13, R43, R16 ;  /* 0x0000002b0d257224 */ /* 0x000fe400078e0210 */
[----:B------:R-:W-:Y:S02]  /*0d20*/  IMAD R12, R33, UR8, RZ ;  /* 0x00000008210c7c24 */ /* 0x000fe4000f8e02ff */
[----:B------:R-:W-:Y:S01]  /*0d30*/  IMAD R9, R25, UR4, RZ ;  /* 0x0000000419097c24 */ /* 0x000fe2000f8e02ff */
[----:B------:R-:W-:Y:S01]  /*0d40*/  LEA R34, P4, R10, R46, 0x2 ;  /* 0x0000002e0a227211 */ /* 0x000fe200078810ff */
[----:B------:R-:W-:Y:S02]  /*0d50*/  IMAD.IADD R37, R11, 0x1, R37 ;  /* 0x000000010b257824 */ /* 0x000fe400078e0225 */
[----:B------:R-:W-:Y:S01]  /*0d60*/  IMAD R23, R29, UR9, R12 ;  /* 0x000000091d177c24 */ /* 0x000fe2000f8e020c */
[----:B------:R-:W-:Y:S01]  /*0d70*/  CS2R R12, SRZ ;  /* 0x00000000000c7805 */ /* 0x000fe2000001ff00 */
[----:B------:R-:W-:Y:S01]  /*0d80*/  IMAD R83, R0, UR5, R9 ;  /* 0x0000000500537c24 */ /* 0x000fe2000f8e0209 */
[----:B------:R-:W-:-:S02]  /*0d90*/  CS2R R8, SRZ ;  /* 0x0000000000087805 */ /* 0x000fc4000001ff00 */
[----:B------:R-:W-:Y:S02]  /*0da0*/  LEA.HI.X R37, R10, R47, R37, 0x2, P4 ;  /* 0x0000002f0a257211 */ /* 0x000fe400020f1425 */
[----:B------:R-:W-:Y:S01]  /*0db0*/  @P2 ISETP.NE.U32.AND P4, PT, R52, RZ, PT ;  /* 0x000000ff3400220c */ /* 0x000fe20003f85070 */
[----:B------:R-:W3:Y:S01]  /*0dc0*/  @P3 LDC R12, c[0x0][0x378] ;  /* 0x0000de00ff0c3b82 */ /* 0x000ee20000000800 */
[----:B------:R-:W-:Y:S02]  /*0dd0*/  IMAD.IADD R5, R5, 0x1, R17 ;  /* 0x0000000105057824 */ /* 0x000fe400078e0211 */
[----:B------:R-:W-:-:S05]  /*0de0*/  IMAD.WIDE.U32 R6, R29, UR8, RZ ;  /* 0x000000081d067c25 */ /* 0x000fca000f8e00ff */
[----:B------:R-:W4:Y:S01]  /*0df0*/  @P3 LDC R13, c[0x0][0x37c] ;  /* 0x0000df00ff0d3b82 */ /* 0x000f220000000800 */
[----:B------:R-:W-:Y:S02]  /*0e00*/  PLOP3.LUT P3, PT, PT, PT, PT, 0x8, 0x0 ;  /* 0x000000000000781c */ /* 0x000fe40003f6e170 */
[----:B------:R-:W-:Y:S01]  /*0e10*/  @P2 ISETP.NE.AND.EX P3, PT, R53, RZ, PT, P4 ;  /* 0x000000ff3500220c */ /* 0x000fe20003f65340 */
[----:B------:R-:W-:Y:S01]  /*0e20*/  IMAD.WIDE.U32 R4, R0, UR4, R4 ;  /* 0x0000000400047c25 */ /* 0x000fe2000f8e0004 */
[----:B------:R-:W-:-:S03]  /*0e30*/  ULDC.64 UR4, c[0x0][0x2a8] ;  /* 0x0000aa0000047ab9 */ /* 0x000fc60000000a00 */
[----:B------:R-:W2:Y:S01]  /*0e40*/  @P2 LDC R8, c[0x0][0x390] ;  /* 0x0000e400ff082b82 */ /* 0x000ea20000000800 */
[----:B------:R-:W-:-:S07]  /*0e50*/  IADD3 R7, R7, R23, RZ ;  /* 0x0000001707077210 */ /* 0x000fce0007ffe0ff */
[----:B------:R-:W2:Y:S01]  /*0e60*/  @P2 LDC R9, c[0x0][0x394] ;  /* 0x0000e500ff092b82 */ /* 0x000ea20000000800 */
[----:B0-----:R-:W-:Y:S01]  /*0e70*/  ISETP.NE.U32.AND P2, PT, R154, RZ, PT ;  /* 0x000000ff9a00720c */ /* 0x001fe20003f45070 */
[----:B------:R-:W-:-:S03]  /*0e80*/  IMAD R11, R25, UR4, RZ ;  /* 0x00000004190b7c24 */ /* 0x000fc6000f8e02ff */
[----:B-1----:R-:W-:Y:S01]  /*0e90*/  ISETP.NE.AND.EX P2, PT, R156, RZ, PT, P2 ;  /* 0x000000ff9c00720c */ /* 0x002fe20003f45320 */
[C---:B------:R-:W-:Y:S02]  /*0ea0*/  IMAD R11, R0.reuse, UR5, R11 ;  /* 0x00000005000b7c24 */ /* 0x040fe4000f8e020b */
[----:B------:R-:W-:Y:S01]  /*0eb0*/  IMAD.WIDE.U32 R6, R0, UR4, R6 ;  /* 0x0000000400067c25 */ /* 0x000fe2000f8e0006 */
[----:B------:R-:W-:-:S03]  /*0ec0*/  LEA R80, P6, R4, R80, 0x2 ;  /* 0x0000005004507211 */ /* 0x000fc600078c10ff */
[----:B------:R-:W-:Y:S01]  /*0ed0*/  IMAD.IADD R83, R5, 0x1, R83 ;  /* 0x0000000105537824 */ /* 0x000fe200078e0253 */
[----:B------:R-:W-:Y:S02]  /*0ee0*/  IADD3 R85, R7, R11, RZ ;  /* 0x0000000b07557210 */ /* 0x000fe40007ffe0ff */
[----:B------:R-:W-:Y:S02]  /*0ef0*/  LEA R78, P4, R6, R78, 0x2 ;  /* 0x0000004e064e7211 */ /* 0x000fe400078810ff */
[----:B------:R-:W-:Y:S02]  /*0f00*/  LEA.HI.X R83, R4, R81, R83, 0x2, P6 ;  /* 0x0000005104537211 */ /* 0x000fe400030f1453 */
[----:B------:R-:W-:Y:S02]  /*0f10*/  CS2R R4, SRZ ;  /* 0x0000000000047805 */ /* 0x000fe4000001ff00 */
[----:B------:R-:W-:Y:S01]  /*0f20*/  LEA.HI.X R85, R6, R79, R85, 0x2, P4 ;  /* 0x0000004f06557211 */ /* 0x000fe200020f1455 */
[----:B------:R-:W-:Y:S01]  /*0f30*/  @P1 IMAD.MOV.U32 R4, RZ, RZ, R154 ;  /* 0x000000ffff041224 */ /* 0x000fe200078e009a */
[----:B------:R-:W-:Y:S01]  /*0f40*/  IADD3 R36, -R29, R36, RZ ;  /* 0x000000241d247210 */ /* 0x000fe20007ffe1ff */
[----:B------:R-:W-:Y:S01]  /*0f50*/  @P1 IMAD.MOV.U32 R5, RZ, RZ, R156 ;  /* 0x000000ffff051224 */ /* 0x000fe200078e009c */
[----:B------:R-:W-:-:S02]  /*0f60*/  SEL R39, R39, 0x800, P5 ;  /* 0x0000080027277807 */ /* 0x000fc40002800000 */
[----:B--2---:R-:W-:Y:S01]  /*0f70*/  @!P0 SHF.R.S32.HI R21, RZ, 0x1f, R19 ;  /* 0x0000001fff158819 */ /* 0x004fe20000011413 */
[----:B---34-:R-:W-:Y:S06]  /*0f80*/  @P3 BRA P2, `(.L_x_471) ;  /* 0x0000000000783947 */ /* 0x018fec0001000000 */
[-C--:B------:R-:W-:Y:S01]  /*0f90*/  IABS R11, R39.reuse ;  /* 0x00000027000b7213 */ /* 0x080fe20000000000 */
[----:B------:R-:W-:Y:S01]  /*0fa0*/  IMAD.MOV.U32 R41, RZ, RZ, RZ ;  /* 0x000000ffff297224 */ /* 0x000fe200078e00ff */
[----:B------:R-:W-:Y:S01]  /*0fb0*/  IADD3 R8, R36, -0x1, R39 ;  /* 0xffffffff24087810 */ /* 0x000fe20007ffe027 */
[----:B-----5:R-:W-:Y:S01]  /*0fc0*/  IMAD.MOV.U32 R38, RZ, RZ, RZ ;  /* 0x000000ffff267224 */ /* 0x020fe200078e00ff */
[----:B------:R-:W0:Y:S01]  /*0fd0*/  I2F.RP R9, R11 ;  /* 0x0000000b00097306 */ /* 0x000e220000209400 */
[----:B------:R-:W-:-:S04]  /*0fe0*/  IABS R16, R39 ;  /* 0x0000002700107213 */ /* 0x000fc80000000000 */
[----:B------:R-:W-:-:S03]  /*0ff0*/  IADD3 R16, RZ, -R16, RZ ;  /* 0x80000010ff107210 */ /* 0x000fc60007ffe0ff */
[----:B0-----:R-:W0:Y:S02]  /*1000*/  MUFU.RCP R9, R9 ;  /* 0x0000000900097308 */ /* 0x001e240000001000 */
[----:B0-----:R-:W-:-:S06]  /*1010*/  VIADD R6, R9, 0xffffffe ;  /* 0x0ffffffe09067836 */ /* 0x001fcc0000000000 */
[----:B------:R0:W1:Y:S02]  /*1020*/  F2I.FTZ.U32.TRUNC.NTZ R7, R6 ;  /* 0x0000000600077305 */ /* 0x000064000021f000 */
[----:B0-----:R-:W-:Y:S02]  /*1030*/  IMAD.MOV.U32 R6, RZ, RZ, RZ ;  /* 0x000000ffff067224 */ /* 0x001fe400078e00ff */
[----:B-1----:R-:W-:-:S04]  /*1040*/  IMAD.MOV R10, RZ, RZ, -R7 ;  /* 0x000000ffff0a7224 */ /* 0x002fc800078e0a07 */
[----:B------:R-:W-:Y:S01]  /*1050*/  IMAD R17, R10, R11, RZ ;  /* 0x0000000b0a117224 */ /* 0x000fe200078e02ff */
[----:B------:R-:W-:Y:S02]  /*1060*/  IABS R10, R8 ;  /* 0x00000008000a7213 */ /* 0x000fe40000000000 */
[----:B------:R-:W-:Y:S01]  /*1070*/  LOP3.LUT R8, R8, R39, RZ, 0x3c, !PT ;  /* 0x0000002708087212 */ /* 0x000fe200078e3cff */
[----:B------:R-:W-:-:S03]  /*1080*/  IMAD.HI.U32 R7, R7, R17, R6 ;  /* 0x0000001107077227 */ /* 0x000fc600078e0006 */
[----:B------:R-:W-:Y:S01]  /*1090*/  ISETP.GE.AND P2, PT, R8, RZ, PT ;  /* 0x000000ff0800720c */ /* 0x000fe20003f46270 */
[----:B------:R-:W-:Y:S02]  /*10a0*/  IMAD.MOV.U32 R6, RZ, RZ, R16 ;  /* 0x000000ffff067224 */ /* 0x000fe400078e0010 */
[----:B------:R-:W-:-:S04]  /*10b0*/  IMAD.HI.U32 R7, R7, R10, RZ ;  /* 0x0000000a07077227 */ /* 0x000fc800078e00ff */
[----:B------:R-:W-:-:S05]  /*10c0*/  IMAD R6, R7, R6, R10 ;  /* 0x0000000607067224 */ /* 0x000fca00078e020a */
[----:B------:R-:W-:-:S13]  /*10d0*/  ISETP.GT.U32.AND P1, PT, R11, R6, PT ;  /* 0x000000060b00720c */ /* 0x000fda0003f24070 */
[-C--:B------:R-:W-:Y:S01]  /*10e0*/  @!P1 IADD3 R6, R6, -R11.reuse, RZ ;  /* 0x8000000b06069210 */ /* 0x080fe20007ffe0ff */
[----:B------:R-:W-:Y:S01]  /*10f0*/  @!P1 VIADD R7, R7, 0x1 ;  /* 0x0000000107079836 */ /* 0x000fe20000000000 */
[----:B------:R-:W-:Y:S02]  /*1100*/  ISETP.NE.AND P1, PT, R39, RZ, PT ;  /* 0x000000ff2700720c */ /* 0x000fe40003f25270 */
[----:B------:R-:W-:-:S13]  /*1110*/  ISETP.GE.U32.AND P0, PT, R6, R11, PT ;  /* 0x0000000b0600720c */ /* 0x000fda0003f06070 */
[----:B------:R-:W-:-:S05]  /*1120*/  @P0 VIADD R7, R7, 0x1 ;  /* 0x0000000107070836 */ /* 0x000fca0000000000 */
[----:B------:R-:W-:Y:S02]  /*1130*/  @!P2 IADD3 R7, -R7, RZ, RZ ;  /* 0x000000ff0707a210 */ /* 0x000fe40007ffe1ff */
[----:B------:R-:W-:-:S04]  /*1140*/  @!P1 LOP3.LUT R7, RZ, R39, RZ, 0x33, !PT ;  /* 0x00000027ff079212 */ /* 0x000fc800078e33ff */
[----:B------:R-:W-:Y:S01]  /*1150*/  MOV R40, R7 ;  /* 0x0000000700287202 */ /* 0x000fe20000000f00 */
[----:B------:R-:W-:Y:S06]  /*1160*/  BRA `(.L_x_472) ;  /* 0x0000000000487947 */ /* 0x000fec0003800000 */
.L_x_471:
[C---:B------:R-:W-:Y:S02]  /*1170*/  ISETP.NE.AND P0, PT, R15.reuse, RZ, PT ;  /* 0x000000ff0f00720c */ /* 0x040fe40003f05270 */
[----:B------:R-:W-:-:S04]  /*1180*/  LEA R8, P1, R15, R8, 0x2 ;  /* 0x000000080f087211 */ /* 0x000fc800078210ff */
[----:B------:R-:W-:Y:S01]  /*1190*/  LEA.HI.X R9, R15, R9, R14, 0x2, P1 ;  /* 0x000000090f097211 */ /* 0x000fe200008f140e */
[----:B------:R-:W-:-:S04]  /*11a0*/  IMAD.MOV.U32 R41, RZ, RZ, RZ ;  /* 0x000000ffff297224 */ /* 0x000fc800078e00ff */
[----:B------:R-:W2:Y:S04]  /*11b0*/  LDG.E R40, desc[UR6][R8.64] ;  /* 0x0000000608287981 */ /* 0x000ea8000c1e1900 */
[----:B------:R-:W3:Y:S02]  /*11c0*/  @P0 LDG.E R6, desc[UR6][R8.64+-0x4] ;  /* 0xfffffc0608060981 */ /* 0x000ee4000c1e1900 */
[----:B---3--:R-:W-:-:S04]  /*11d0*/  @P0 VIADD R41, R6, 0x1 ;  /* 0x0000000106290836 */ /* 0x008fc80000000000 */
[----:B------:R-:W-:-:S05]  /*11e0*/  IMAD.WIDE R6, R41, 0x4, R4 ;  /* 0x0000000429067825 */ /* 0x000fca00078e0204 */
        /* <DEDUP_REMOVED lines=9> */
[----:B-----5:R-:W-:-:S07]  /*1280*/  IMAD R38, R38, R39, R10 ;  /* 0x0000002726267224 */ /* 0x020fce00078e020a */
.L_x_472:
[----:B------:R-:W-:-:S13]  /*1290*/  ISETP.GE.AND P0, PT, R40, 0x1, PT ;  /* 0x000000012800780c */ /* 0x000fda0003f06270 */
[----:B------:R-:W-:Y:S05]  /*12a0*/  @!P0 EXIT ;  /* 0x000000000000894d */ /* 0x000fea0003800000 */
[----:B------:R-:W0:Y:S01]  /*12b0*/  S2R R82, SR_TID.X ;  /* 0x0000000000527919 */ /* 0x000e220000002100 */
[----:B------:R-:W-:Y:S01]  /*12c0*/  ULDC.64 UR4, c[0x0][0x2e0] ;  /* 0x0000b80000047ab9 */ /* 0x000fe20000000a00 */
[----:B------:R-:W-:Y:S01]  /*12d0*/  LEA R6, P0, R15, R12, 0x2 ;  /* 0x0000000c0f067211 */ /* 0x000fe200078010ff */
[----:B------:R-:W-:Y:S01]  /*12e0*/  IMAD R12, R21, UR4, RZ ;  /* 0x00000004150c7c24 */ /* 0x000fe2000f8e02ff */
[----:B------:R-:W1:Y:S01]  /*12f0*/  S2R R43, SR_LANEID ;  /* 0x00000000002b7919 */ /* 0x000e620000000000 */
[----:B------:R-:W-:Y:S01]  /*1300*/  MOV R9, R27 ;  /* 0x0000001b00097202 */ /* 0x000fe20000000f00 */
[----:B------:R-:W-:Y:S01]  /*1310*/  IMAD.MOV.U32 R8, RZ, RZ, R24 ;  /* 0x000000ffff087224 */ /* 0x000fe200078e0018 */
[----:B------:R-:W-:Y:S01]  /*1320*/  LEA.HI.X R7, R15, R13, R14, 0x2, P0 ;  /* 0x0000000d0f077211 */ /* 0x000fe200000f140e */
[C---:B------:R-:W-:Y:S01]  /*1330*/  IMAD R49, R19.reuse, UR5, R12 ;  /* 0x0000000513317c24 */ /* 0x040fe2000f8e020c */
[----:B------:R-:W-:Y:S01]  /*1340*/  LOP3.LUT R44, R44, 0xff, RZ, 0xc0, !PT ;  /* 0x000000ff2c2c7812 */ /* 0x000fe200078ec0ff */
[----:B------:R-:W-:-:S04]  /*1350*/  IMAD.WIDE.U32 R8, R19, UR4, R8 ;  /* 0x0000000413087c25 */ /* 0x000fc8000f8e0008 */
[----:B------:R-:W-:Y:S01]  /*1360*/  IMAD.MOV.U32 R45, RZ, RZ, RZ ;  /* 0x000000ffff2d7224 */ /* 0x000fe200078e00ff */
[----:B------:R-:W-:Y:S01]  /*1370*/  IADD3 R49, R9, R49, RZ ;  /* 0x0000003109317210 */ /* 0x000fe20007ffe0ff */
[----:B------:R-:W-:Y:S02]  /*1380*/  IMAD.MOV.U32 R47, RZ, RZ, RZ ;  /* 0x000000ffff2f7224 */ /* 0x000fe400078e00ff */
[C---:B0-----:R-:W-:Y:S01]  /*1390*/  IMAD.SHL.U32 R11, R82.reuse, 0x10, RZ ;  /* 0x00000010520b7824 */ /* 0x041fe200078e00ff */
[----:B------:R-:W-:-:S04]  /*13a0*/  LOP3.LUT R10, R82, 0x1f, RZ, 0xc0, !PT ;  /* 0x0000001f520a7812 */ /* 0x000fc800078ec0ff */
[----:B-1----:R-:W-:-:S07]  /*13b0*/  LOP3.LUT R10, R10, 0xfffffe00, R11, 0xf8, !PT ;  /* 0xfffffe000a0a7812 */ /* 0x002fce00078ef80b */
.L_x_516:
[----:B------:R-:W-:-:S04]  /*13c0*/  ISETP.NE.U32.AND P0, PT, R154, RZ, PT ;  /* 0x000000ff9a00720c */ /* 0x000fc80003f05070 */
[----:B------:R-:W-:-:S13]  /*13d0*/  ISETP.NE.AND.EX P0, PT, R156, RZ, PT, P0 ;  /* 0x000000ff9c00720c */ /* 0x000fda0003f05300 */
[----:B------:R-:W-:-:S04]  /*13e0*/  @P0 IMAD.IADD R13, R45, 0x1, R41 ;  /* 0x000000012d0d0824 */ /* 0x000fc800078e0229 */
[----:B------:R-:W-:-:S05]  /*13f0*/  @P0 IMAD.WIDE R12, R13, 0x4, R4 ;  /* 0x000000040d0c0825 */ /* 0x000fca00078e0204 */
[----:B------:R-:W2:Y:S04]  /*1400*/  @P0 LDG.E R51, desc[UR6][R12.64] ;  /* 0x000000060c330981 */ /* 0x000ea8000c1e1900 */
[----:B------:R-:W2:Y:S02]  /*1410*/  @P0 LDG.E R14, desc[UR6][R12.64+0x4] ;  /* 0x000004060c0e0981 */ /* 0x000ea4000c1e1900 */
[----:B--2---:R-:W-:Y:S01]  /*1420*/  @P0 IMAD.IADD R51, R14, 0x1, -R51 ;  /* 0x000000010e330824 */ /* 0x004fe200078e0a33 */
[----:B------:R-:W-:-:S04]  /*1430*/  @!P0 VIADDMNMX R51, R36, -R47, R39, PT ;  /* 0x8000002f24338246 */ /* 0x000fc80003800127 */
[----:B------:R-:W-:-:S13]  /*1440*/  ISETP.GE.AND P0, PT, R51, 0x1, PT ;  /* 0x000000013300780c */ /* 0x000fda0003f06270 */
[----:B0-----:R-:W-:Y:S05]  /*1450*/  @!P0 EXIT ;  /* 0x000000000000894d */ /* 0x001fea0003800000 */
[----:B------:R-:W-:Y:S01]  /*1460*/  BAR.SYNC.DEFER_BLOCKING 0x0 ;  /* 0x0000000000007b1d */ /* 0x000fe20000010000 */
[C---:B------:R-:W-:Y:S01]  /*1470*/  LOP3.LUT R18, R10.reuse, 0xc0, RZ, 0xfc, !PT ;  /* 0x000000c00a127812 */ /* 0x040fe200078efcff */
[----:B------:R-:W-:Y:S01]  /*1480*/  IMAD.MOV.U32 R57, RZ, RZ, RZ ;  /* 0x000000ffff397224 */ /* 0x000fe200078e00ff */
[C---:B------:R-:W-:Y:S01]  /*1490*/  LOP3.LUT R14, R10.reuse, 0x40, RZ, 0xfc, !PT ;  /* 0x000000400a0e7812 */ /* 0x040fe200078efcff */
[----:B------:R-:W-:Y:S01]  /*14a0*/  IMAD.MOV.U32 R17, RZ, RZ, RZ ;  /* 0x000000ffff117224 */ /* 0x000fe200078e00ff */
[----:B------:R-:W-:Y:S01]  /*14b0*/  LOP3.LUT R12, R10, 0x20, RZ, 0xfc, !PT ;  /* 0x000000200a0c7812 */ /* 0x000fe200078efcff */
[----:B------:R-:W-:Y:S01]  /*14c0*/  HFMA2.MMA R53, -RZ, RZ, 0, 0 ;  /* 0x00000000ff357435 */ /* 0x000fe200000001ff */
[-C--:B------:R-:W-:Y:S02]  /*14d0*/  ISETP.GE.AND P0, PT, R18, R51.reuse, PT ;  /* 0x000000331200720c */ /* 0x080fe40003f06270 */
[----:B------:R-:W-:Y:S02]  /*14e0*/  CS2R R20, SRZ ;  /* 0x0000000000147805 */ /* 0x000fe4000001ff00 */
[-C--:B------:R-:W-:Y:S01]  /*14f0*/  ISETP.GE.AND P4, PT, R14, R51.reuse, PT ;  /* 0x000000330e00720c */ /* 0x080fe20003f86270 */
[----:B------:R-:W-:Y:S01]  /*1500*/  IMAD.MOV.U32 R19, RZ, RZ, RZ ;  /* 0x000000ffff137224 */ /* 0x000fe200078e00ff */
[----:B------:R-:W-:Y:S01]  /*1510*/  ISETP.GE.AND P5, PT, R12, R51, PT ;  /* 0x000000330c00720c */ /* 0x000fe20003fa6270 */
[----:B------:R-:W-:Y:S01]  /*1520*/  IMAD.MOV.U32 R23, RZ, RZ, RZ ;  /* 0x000000ffff177224 */ /* 0x000fe200078e00ff */
[----:B------:R-:W-:-:S02]  /*1530*/  LOP3.LUT R14, R10, 0xa0, RZ, 0xfc, !PT ;  /* 0x000000a00a0e7812 */ /* 0x000fc400078efcff */
[----:B------:R-:W-:Y:S02]  /*1540*/  CS2R R58, SRZ ;  /* 0x00000000003a7805 */ /* 0x000fe4000001ff00 */
[C---:B------:R-:W-:Y:S02]  /*1550*/  LOP3.LUT R12, R10.reuse, 0x80, RZ, 0xfc, !PT ;  /* 0x000000800a0c7812 */ /* 0x040fe400078efcff */
[----:B------:R-:W-:Y:S02]  /*1560*/  CS2R R60, SRZ ;  /* 0x00000000003c7805 */ /* 0x000fe4000001ff00 */
[----:B------:R-:W-:Y:S02]  /*1570*/  MOV R81, R83 ;  /* 0x0000005300517202 */ /* 0x000fe40000000f00 */
[----:B------:R-:W-:Y:S02]  /*1580*/  CS2R R62, SRZ ;  /* 0x00000000003e7805 */ /* 0x000fe4000001ff00 */
[----:B------:R-:W-:-:S02]  /*1590*/  LOP3.LUT R16, R10, 0x60, RZ, 0xfc, !PT ;  /* 0x000000600a107812 */ /* 0x000fc400078efcff */
[----:B------:R-:W-:Y:S02]  /*15a0*/  CS2R R72, SRZ ;  /* 0x0000000000487805 */ /* 0x000fe4000001ff00 */
[-C--:B------:R-:W-:Y:S02]  /*15b0*/  ISETP.GE.AND P1, PT, R14, R51.reuse, PT ;  /* 0x000000330e00720c */ /* 0x080fe40003f26270 */
[----:B------:R-:W-:Y:S02]  /*15c0*/  CS2R R14, SRZ ;  /* 0x00000000000e7805 */ /* 0x000fe4000001ff00 */
[-C--:B------:R-:W-:Y:S01]  /*15d0*/  ISETP.GE.AND P2, PT, R12, R51.reuse, PT ;  /* 0x000000330c00720c */ /* 0x080fe20003f46270 */
[----:B------:R-:W-:Y:S01]  /*15e0*/  IMAD.WIDE R12, R10, 0x4, R80 ;  /* 0x000000040a0c7825 */ /* 0x000fe200078e0250 */
[----:B------:R-:W-:Y:S02]  /*15f0*/  ISETP.GE.AND P3, PT, R16, R51, PT ;  /* 0x000000331000720c */ /* 0x000fe40003f66270 */
[----:B------:R-:W-:-:S02]  /*1600*/  LOP3.LUT R16, R10, 0xe0, RZ, 0xfc, !PT ;  /* 0x000000e00a107812 */ /* 0x000fc400078efcff */
[----:B------:R-:W-:Y:S01]  /*1610*/  P2R R166, PR, RZ, 0x1 ;  /* 0x00000001ffa67803 */ /* 0x000fe20000000000 */
[----:B------:R-:W2:Y:S01]  /*1620*/  @!P0 LDG.E R14, desc[UR6][R12.64+0x300] ;  /* 0x000300060c0e8981 */ /* 0x000ea2000c1e1900 */
[-C--:B------:R-:W-:Y:S02]  /*1630*/  ISETP.GE.AND P0, PT, R16, R51.reuse, PT ;  /* 0x000000331000720c */ /* 0x080fe40003f06270 */
[C---:B------:R-:W-:Y:S01]  /*1640*/  ISETP.GE.AND P6, PT, R10.reuse, R51, PT ;  /* 0x000000330a00720c */ /* 0x040fe20003fc6270 */
[----:B------:R-:W3:Y:S01]  /*1650*/  @!P5 LDG.E R15, desc[UR6][R12.64+0x80] ;  /* 0x000080060c0fd981 */ /* 0x000ee2000c1e1900 */
[C---:B------:R-:W-:Y:S02]  /*1660*/  LOP3.LUT R18, R10.reuse, 0x100, RZ, 0xfc, !PT ;  /* 0x000001000a127812 */ /* 0x040fe400078efcff */
[----:B------:R-:W-:Y:S01]  /*1670*/  P2R R162, PR, RZ, 0x1 ;  /* 0x00000001ffa27803 */ /* 0x000fe20000000000 */
[----:B------:R-:W4:Y:S01]  /*1680*/  @!P4 LDG.E R21, desc[UR6][R12.64+0x100] ;  /* 0x000100060c15c981 */ /* 0x000f22000c1e1900 */
[----:B------:R-:W-:-:S02]  /*1690*/  LOP3.LUT R22, R10, 0x120, RZ, 0xfc, !PT ;  /* 0x000001200a167812 */ /* 0x000fc400078efcff */
[C---:B------:R-:W-:Y:S01]  /*16a0*/  LOP3.LUT R42, R10.reuse, 0x140, RZ, 0xfc, !PT ;  /* 0x000001400a2a7812 */ /* 0x040fe200078efcff */
[----:B------:R-:W5:Y:S01]  /*16b0*/  @!P3 LDG.E R19, desc[UR6][R12.64+0x180] ;  /* 0x000180060c13b981 */ /* 0x000f62000c1e1900 */
[----:B------:R-:W-:Y:S02]  /*16c0*/  LOP3.LUT R46, R10, 0x160, RZ, 0xfc, !PT ;  /* 0x000001600a2e7812 */ /* 0x000fe400078efcff */
[----:B------:R-:W-:Y:S01]  /*16d0*/  P2R R176, PR, RZ, 0x40 ;  /* 0x00000040ffb07803 */ /* 0x000fe20000000000 */
[----:B------:R-:W2:Y:S01]  /*16e0*/  @!P0 LDG.E R57, desc[UR6][R12.64+0x380] ;  /* 0x000380060c398981 */ /* 0x000ea2000c1e1900 */
[----:B------:R-:W-:Y:S02]  /*16f0*/  ISETP.GE.AND P0, PT, R18, R51, PT ;  /* 0x000000331200720c */ /* 0x000fe40003f06270 */
[----:B------:R-:W-:Y:S01]  /*1700*/  LOP3.LUT R48, R10, 0x180, RZ, 0xfc, !PT ;  /* 0x000001800a307812 */ /* 0x000fe200078efcff */
[----:B------:R-:W3:Y:S01]  /*1710*/  @!P6 LDG.E R17, desc[UR6][R12.64] ;  /* 0x000000060c11e981 */ /* 0x000ee2000c1e1900 */
[----:B------:R-:W-:-:S02]  /*1720*/  P2R R174, PR, RZ, 0x20 ;  /* 0x00000020ffae7803 */ /* 0x000fc40000000000 */
[----:B------:R-:W-:Y:S01]  /*1730*/  LOP3.LUT R50, R10, 0x1a0, RZ, 0xfc, !PT ;  /* 0x000001a00a327812 */ /* 0x000fe200078efcff */
[----:B------:R-:W2:Y:S01]  /*1740*/  @!P2 LDG.E R53, desc[UR6][R12.64+0x200] ;  /* 0x000200060c35a981 */ /* 0x000ea2000c1e1900 */
[-C--:B------:R-:W-:Y:S02]  /*1750*/  ISETP.GE.AND P6, PT, R22, R51.reuse, PT ;  /* 0x000000331600720c */ /* 0x080fe40003fc6270 */
[----:B------:R-:W-:Y:S01]  /*1760*/  P2R R172, PR, RZ, 0x10 ;  /* 0x00000010ffac7803 */ /* 0x000fe20000000000 */
[----:B------:R-:W2:Y:S01]  /*1770*/  @!P1 LDG.E R23, desc[UR6][R12.64+0x280] ;  /* 0x000280060c179981 */ /* 0x000ea2000c1e1900 */
[----:B------:R-:W-:Y:S02]  /*1780*/  LOP3.LUT R52, R10, 0x1c0, RZ, 0xfc, !PT ;  /* 0x000001c00a347812 */ /* 0x000fe400078efcff */
[----:B------:R-:W-:Y:S01]  /*1790*/  ISETP.GE.AND P5, PT, R42, R51, PT ;  /* 0x000000332a00720c */ /* 0x000fe20003fa6270 */
[----:B------:R-:W2:Y:S01]  /*17a0*/  @!P0 LDG.E R20, desc[UR6][R12.64+0x400] ;  /* 0x000400060c148981 */ /* 0x000ea2000c1e1900 */
[----:B------:R-:W-:-:S02]  /*17b0*/  P2R R170, PR, RZ, 0x8 ;  /* 0x00000008ffaa7803 */ /* 0x000fc40000000000 */
[----:B------:R-:W-:Y:S02]  /*17c0*/  LOP3.LUT R54, R10, 0x1e0, RZ, 0xfc, !PT ;  /* 0x000001e00a367812 */ /* 0x000fe400078efcff */
[-C--:B------:R-:W-:Y:S01]  /*17d0*/  ISETP.GE.AND P4, PT, R46, R51.reuse, PT ;  /* 0x000000332e00720c */ /* 0x080fe20003f86270 */
[----:B------:R-:W2:Y:S01]  /*17e0*/  @!P6 LDG.E R59, desc[UR6][R12.64+0x480] ;  /* 0x000480060c3be981 */ /* 0x000ea2000c1e1900 */
[----:B------:R-:W-:Y:S02]  /*17f0*/  P2R R168, PR, RZ, 0x4 ;  /* 0x00000004ffa87803 */ /* 0x000fe40000000000 */
[-C--:B------:R-:W-:Y:S02]  /*1800*/  ISETP.GE.AND P3, PT, R48, R51.reuse, PT ;  /* 0x000000333000720c */ /* 0x080fe40003f66270 */
[----:B------:R-:W-:Y:S01]  /*1810*/  P2R R178, PR, RZ, 0x2 ;  /* 0x00000002ffb27803 */ /* 0x000fe20000000000 */
[----:B------:R-:W2:Y:S01]  /*1820*/  @!P5 LDG.E R58, desc[UR6][R12.64+0x500] ;  /* 0x000500060c3ad981 */ /* 0x000ea2000c1e1900 */
[----:B------:R-:W-:-:S02]  /*1830*/  ISETP.GE.AND P2, PT, R50, R51, PT ;  /* 0x000000333200720c */ /* 0x000fc40003f46270 */
[----:B------:R-:W-:Y:S02]  /*1840*/  P2R R164, PR, RZ, 0x1 ;  /* 0x00000001ffa47803 */ /* 0x000fe40000000000 */
[-C--:B------:R-:W-:Y:S01]  /*1850*/  ISETP.GE.AND P1, PT, R52, R51.reuse, PT ;  /* 0x000000333400720c */ /* 0x080fe20003f26270 */
[----:B------:R-:W2:Y:S01]  /*1860*/  @!P4 LDG.E R61, desc[UR6][R12.64+0x580] ;  /* 0x000580060c3dc981 */ /* 0x000ea2000c1e1900 */
[----:B------:R-:W-:-:S03]  /*1870*/  ISETP.GE.AND P0, PT, R54, R51, PT ;  /* 0x000000333600720c */ /* 0x000fc60003f06270 */
[----:B------:R-:W2:Y:S04]  /*1880*/  @!P3 LDG.E R60, desc[UR6][R12.64+0x600] ;  /* 0x000600060c3cb981 */ /* 0x000ea8000c1e1900 */
[----:B------:R-:W2:Y:S04]  /*1890*/  @!P2 LDG.E R63, desc[UR6][R12.64+0x680] ;  /* 0x000680060c3fa981 */ /* 0x000ea8000c1e1900 */
[----:B------:R-:W2:Y:S04]  /*18a0*/  @!P1 LDG.E R62, desc[UR6][R12.64+0x700] ;  /* 0x000700060c3e9981 */ /* 0x000ea8000c1e1900 */
[----:B------:R0:W2:Y:S01]  /*18b0*/  @!P0 LDG.E R73, desc[UR6][R12.64+0x780] ;  /* 0x000780060c498981 */ /* 0x0000a2000c1e1900 */
[----:B------:R-:W1:Y:S01]  /*18c0*/  S2UR UR5, SR_CgaCtaId ;  /* 0x00000000000579c3 */ /* 0x000e620000008800 */
[----:B------:R-:W-:Y:S01]  /*18d0*/  UMOV UR4, 0x400 ;  /* 0x0000040000047882 */ /* 0x000fe20000000000 */
[C---:B------:R-:W-:Y:S01]  /*18e0*/  IADD3 R16, R43.reuse, 0x20, RZ ;  /* 0x000000202b107810 */ /* 0x040fe20007ffe0ff */
[----:B0-----:R-:W-:-:S02]  /*18f0*/  VIADD R12, R43, 0xa0 ;  /* 0x000000a02b0c7836 */ /* 0x001fc40000000000 */
[----:B------:R-:W-:-:S03]  /*1900*/  VIADD R18, R43, 0x40 ;  /* 0x000000402b127836 */ /* 0x000fc60000000000 */
[-C--:B------:R-:W-:Y:S01]  /*1910*/  LEA.HI.SX32 R12, R12, R43.reuse, 0x1b ;  /* 0x0000002b0c0c7211 */ /* 0x080fe200078fdaff */
[C---:B------:R-:W-:Y:S01]  /*1920*/  VIADD R22, R43.reuse, 0x60 ;  /* 0x000000602b167836 */ /* 0x040fe20000000000 */
[----:B------:R-:W-:Y:S01]  /*1930*/  IADD3 R46, R43, 0x80, RZ ;  /* 0x000000802b2e7810 */ /* 0x000fe20007ffe0ff */
[----:B-1----:R-:W-:Y:S01]  /*1940*/  ULEA UR4, UR5, UR4, 0x18 ;  /* 0x0000000405047291 */ /* 0x002fe2000f8ec03f */
[-C--:B------:R-:W-:Y:S02]  /*1950*/  LEA.HI.SX32 R16, R16, R43.reuse, 0x1b ;  /* 0x0000002b10107211 */ /* 0x080fe400078fdaff */
[----:B------:R-:W-:Y:S02]  /*1960*/  LEA.HI.SX32 R18, R18, R43, 0x1b ;  /* 0x0000002b12127211 */ /* 0x000fe400078fdaff */
[----:B------:R-:W-:Y:S02]  /*1970*/  P2R R160, PR, RZ, 0x40 ;  /* 0x00000040ffa07803 */ /* 0x000fe40000000000 */
[----:B------:R-:W-:-:S02]  /*1980*/  P2R R101, PR, RZ, 0x40 ;  /* 0x00000040ff657803 */ /* 0x000fc40000000000 */
[CC--:B------:R-:W-:Y:S02]  /*1990*/  LEA.HI.SX32 R42, R43.reuse, R43.reuse, 0x1b ;  /* 0x0000002b2b2a7211 */ /* 0x0c0fe400078fdaff */
[C---:B------:R-:W-:Y:S01]  /*19a0*/  IADD3 R50, R43.reuse, 0x140, RZ ;  /* 0x000001402b327810 */ /* 0x040fe20007ffe0ff */
[C---:B------:R-:W-:Y:S01]  /*19b0*/  VIADD R64, R43.reuse, 0x1e0 ;  /* 0x000001e02b407836 */ /* 0x040fe20000000000 */
[----:B------:R-:W-:Y:S01]  /*19c0*/  LEA R54, R12, UR4, 0x2 ;  /* 0x000000040c367c11 */ /* 0x000fe2000f8e10ff */
[----:B------:R-:W-:Y:S01]  /*19d0*/  VIADD R12, R43, 0xc0 ;  /* 0x000000c02b0c7836 */ /* 0x000fe20000000000 */
[-C--:B------:R-:W-:Y:S02]  /*19e0*/  LEA.HI.SX32 R22, R22, R43.reuse, 0x1b ;  /* 0x0000002b16167211 */ /* 0x080fe400078fdaff */
[----:B------:R-:W-:Y:S01]  /*19f0*/  MOV R84, R78 ;  /* 0x0000004e00547202 */ /* 0x000fe20000000f00 */
[----:B------:R-:W-:Y:S01]  /*1a00*/  HFMA2.MMA R13, -RZ, RZ, 0, 0 ;  /* 0x00000000ff0d7435 */ /* 0x000fe200000001ff */
[----:B------:R-:W-:-:S02]  /*1a10*/  LEA.HI.SX32 R48, R46, R43, 0x1b ;  /* 0x0000002b2e307211 */ /* 0x000fc400078fdaff */
[----:B------:R-:W-:Y:S02]  /*1a20*/  CS2R R74, SRZ ;  /* 0x00000000004a7805 */ /* 0x000fe4000001ff00 */
[----:B------:R-:W-:Y:S01]  /*1a30*/  LEA R46, R16, UR4, 0x2 ;  /* 0x00000004102e7c11 */ /* 0x000fe2000f8e10ff */
[----:B------:R-:W-:Y:S01]  /*1a40*/  IMAD.MOV.U32 R79, RZ, RZ, RZ ;  /* 0x000000ffff4f7224 */ /* 0x000fe200078e00ff */
[-C--:B------:R-:W-:Y:S02]  /*1a50*/  LEA.HI.SX32 R12, R12, R43.reuse, 0x1b ;  /* 0x0000002b0c0c7211 */ /* 0x080fe400078fdaff */
[----:B------:R-:W-:Y:S02]  /*1a60*/  CS2R R76, SRZ ;  /* 0x00000000004c7805 */ /* 0x000fe4000001ff00 */
[----:B------:R-:W-:Y:S01]  /*1a70*/  ISETP.NE.AND P6, PT, R164, RZ, PT ;  /* 0x000000ffa400720c */ /* 0x000fe20003fc5270 */
[----:B------:R-:W-:Y:S01]  /*1a80*/  IMAD.MOV.U32 R83, RZ, RZ, RZ ;  /* 0x000000ffff537224 */ /* 0x000fe200078e00ff */
[----:B------:R-:W-:Y:S01]  /*1a90*/  LEA R52, R18, UR4, 0x2 ;  /* 0x0000000412347c11 */ /* 0x000fe2000f8e10ff */
[C---:B------:R-:W-:Y:S01]  /*1aa0*/  VIADD R18, R43.reuse, 0x100 ;  /* 0x000001002b127836 */ /* 0x040fe20000000000 */
[----:B------:R-:W-:Y:S01]  /*1ab0*/  LEA R56, R22, UR4, 0x2 ;  /* 0x0000000416387c11 */ /* 0x000fe2000f8e10ff */
[C---:B------:R-:W-:Y:S01]  /*1ac0*/  VIADD R22, R43.reuse, 0x120 ;  /* 0x000001202b167836 */ /* 0x040fe20000000000 */
[C---:B------:R-:W-:Y:S01]  /*1ad0*/  IADD3 R16, R43.reuse, 0xe0, RZ ;  /* 0x000000e02b107810 */ /* 0x040fe20007ffe0ff */
[----:B------:R-:W-:Y:S01]  /*1ae0*/  IMAD.MOV.U32 R95, RZ, RZ, RZ ;  /* 0x000000ffff5f7224 */ /* 0x000fe200078e00ff */
[----:B------:R-:W-:Y:S01]  /*1af0*/  LEA R55, R12, UR4, 0x2 ;  /* 0x000000040c377c11 */ /* 0x000fe2000f8e10ff */
[----:B------:R-:W-:Y:S01]  /*1b00*/  VIADD R12, R43, 0x160 ;  /* 0x000001602b0c7836 */ /* 0x000fe20000000000 */
[----:B------:R-:W-:Y:S01]  /*1b10*/  P2R R100, PR, RZ, 0x40 ;  /* 0x00000040ff647803 */ /* 0x000fe20000000000 */
[----:B------:R-:W-:Y:S01]  /*1b20*/  IMAD.MOV.U32 R97, RZ, RZ, RZ ;  /* 0x000000ffff617224 */ /* 0x000fe200078e00ff */
[----:B------:R-:W-:Y:S01]  /*1b30*/  LEA.HI.SX32 R16, R16, R43, 0x1b ;  /* 0x0000002b10107211 */ /* 0x000fe200078fdaff */
[----:B------:R-:W-:Y:S01]  /*1b40*/  ULDC.U8 UR5, c[0x0][0x238] ;  /* 0x00008e0000057ab9 */ /* 0x000fe20000000000 */
[----:B------:R-:W-:-:S02]  /*1b50*/  ISETP.NE.AND P6, PT, R162, RZ, PT ;  /* 0x000000ffa200720c */ /* 0x000fc40003fc5270 */
[----:B------:R-:W-:Y:S02]  /*1b60*/  LEA R42, R42, UR4, 0x2 ;  /* 0x000000042a2a7c11 */ /* 0x000fe4000f8e10ff */
[-C--:B------:R-:W-:Y:S02]  /*1b70*/  LEA.HI.SX32 R18, R18, R43.reuse, 0x1b ;  /* 0x0000002b12127211 */ /* 0x080fe400078fdaff */
[-C--:B------:R-:W-:Y:S02]  /*1b80*/  LEA.HI.SX32 R22, R22, R43.reuse, 0x1b ;  /* 0x0000002b16167211 */ /* 0x080fe400078fdaff */
[----:B------:R-:W-:Y:S02]  /*1b90*/  LEA.HI.SX32 R69, R50, R43, 0x1b ;  /* 0x0000002b32457211 */ /* 0x000fe400078fdaff */
[----:B------:R-:W-:Y:S01]  /*1ba0*/  LEA R50, R16, UR4, 0x2 ;  /* 0x0000000410327c11 */ /* 0x000fe2000f8e10ff */
[----:B------:R-:W-:Y:S01]  /*1bb0*/  VIADD R16, R43, 0x180 ;  /* 0x000001802b107836 */ /* 0x000fe20000000000 */
[----:B------:R-:W-:-:S02]  /*1bc0*/  P2R R99, PR, RZ, 0x40 ;  /* 0x00000040ff637803 */ /* 0x000fc40000000000 */
[----:B------:R-:W-:Y:S02]  /*1bd0*/  LEA.HI.SX32 R12, R12, R43, 0x1b ;  /* 0x0000002b0c0c7211 */ /* 0x000fe400078fdaff */
[----:B------:R-:W-:Y:S02]  /*1be0*/  ISETP.NE.AND P6, PT, R166, RZ, PT ;  /* 0x000000ffa600720c */ /* 0x000fe40003fc5270 */
[----:B------:R-:W-:Y:S02]  /*1bf0*/  LEA R48, R48, UR4, 0x2 ;  /* 0x0000000430307c11 */ /* 0x000fe4000f8e10ff */
[----:B------:R-:W-:Y:S02]  /*1c00*/  LEA R71, R18, UR4, 0x2 ;  /* 0x0000000412477c11 */ /* 0x000fe4000f8e10ff */
[----:B------:R-:W-:Y:S01]  /*1c10*/  LEA R70, R22, UR4, 0x2 ;  /* 0x0000000416467c11 */ /* 0x000fe2000f8e10ff */
[C---:B------:R-:W-:Y:S01]  /*1c20*/  VIADD R22, R43.reuse, 0x1c0 ;  /* 0x000001c02b167836 */ /* 0x040fe20000000000 */
[----:B------:R-:W-:-:S02]  /*1c30*/  IADD3 R18, R43, 0x1a0, RZ ;  /* 0x000001a02b127810 */ /* 0x000fc40007ffe0ff */
[----:B------:R-:W-:Y:S01]  /*1c40*/  LEA R68, R12, UR4, 0x2 ;  /* 0x000000040c447c11 */ /* 0x000fe2000f8e10ff */
[----:B------:R-:W-:Y:S01]  /*1c50*/  IMAD.SHL.U32 R12, R43, 0x10, RZ ;  /* 0x000000102b0c7824 */ /* 0x000fe200078e00ff */
[----:B------:R-:W-:Y:S02]  /*1c60*/  P2R R98, PR, RZ, 0x40 ;  /* 0x00000040ff627803 */ /* 0x000fe40000000000 */
[-C--:B------:R-:W-:Y:S02]  /*1c70*/  LEA.HI.SX32 R16, R16, R43.reuse, 0x1b ;  /* 0x0000002b10107211 */ /* 0x080fe400078fdaff */
[----:B------:R-:W-:Y:S02]  /*1c80*/  ISETP.NE.AND P6, PT, R178, RZ, PT ;  /* 0x000000ffb200720c */ /* 0x000fe40003fc5270 */
[----:B------:R-:W-:Y:S02]  /*1c90*/  LEA.HI.SX32 R18, R18, R43, 0x1b ;  /* 0x0000002b12127211 */ /* 0x000fe400078fdaff */
[----:B------:R-:W-:-:S02]  /*1ca0*/  LEA R69, R69, UR4, 0x2 ;  /* 0x0000000445457c11 */ /* 0x000fc4000f8e10ff */
[-C--:B------:R-:W-:Y:S02]  /*1cb0*/  LEA.HI.SX32 R22, R22, R43.reuse, 0x1b ;  /* 0x0000002b16167211 */ /* 0x080fe400078fdaff */
[----:B------:R-:W-:Y:S02]  /*1cc0*/  LEA.HI.SX32 R64, R64, R43, 0x1b ;  /* 0x0000002b40407211 */ /* 0x000fe400078fdaff */
[----:B------:R-:W-:Y:S02]  /*1cd0*/  LEA R67, R16, UR4, 0x2 ;  /* 0x0000000410437c11 */ /* 0x000fe4000f8e10ff */
[----:B------:R-:W-:Y:S02]  /*1ce0*/  P2R R96, PR, RZ, 0x40 ;  /* 0x00000040ff607803 */ /* 0x000fe40000000000 */
[----:B------:R-:W-:Y:S02]  /*1cf0*/  LEA R66, R18, UR4, 0x2 ;  /* 0x0000000412427c11 */ /* 0x000fe4000f8e10ff */
[----:B------:R-:W-:-:S02]  /*1d00*/  LEA.HI.SX32 R12, R12, R12, 0x1b ;  /* 0x0000000c0c0c7211 */ /* 0x000fc400078fdaff */
[----:B------:R-:W-:Y:S02]  /*1d10*/  ISETP.NE.AND P6, PT, R168, RZ, PT ;  /* 0x000000ffa800720c */ /* 0x000fe40003fc5270 */
        /* <DEDUP_REMOVED lines=9> */
[----:B------:R-:W-:Y:S01]  /*1db0*/  ISETP.NE.AND P6, PT, R176, RZ, PT ;  /* 0x000000ffb000720c */ /* 0x000fe20003fc5270 */
[----:B---3--:R-:W-:Y:S04]  /*1dc0*/  STS [R42], R17 ;  /* 0x000000112a007388 */ /* 0x008fe80000000800 */
[----:B------:R-:W-:Y:S04]  /*1dd0*/  STS [R46+0x80], R15 ;  /* 0x0000800f2e007388 */ /* 0x000fe80000000800 */
[----:B----4-:R-:W-:Y:S04]  /*1de0*/  STS [R52+0x100], R21 ;  /* 0x0001001534007388 */ /* 0x010fe80000000800 */
[----:B-----5:R-:W-:Y:S04]  /*1df0*/  STS [R56+0x180], R19 ;  /* 0x0001801338007388 */ /* 0x020fe80000000800 */
[----:B--2---:R0:W-:Y:S04]  /*1e00*/  STS [R48+0x200], R53 ;  /* 0x0002003530007388 */ /* 0x0041e80000000800 */
[----:B------:R-:W-:Y:S04]  /*1e10*/  STS [R54+0x280], R23 ;  /* 0x0002801736007388 */ /* 0x000fe80000000800 */
[----:B------:R-:W-:Y:S04]  /*1e20*/  STS [R55+0x300], R14 ;  /* 0x0003000e37007388 */ /* 0x000fe80000000800 */
[----:B------:R1:W-:Y:S04]  /*1e30*/  STS [R50+0x380], R57 ;  /* 0x0003803932007388 */ /* 0x0003e80000000800 */
[----:B------:R-:W-:Y:S01]  /*1e40*/  STS [R71+0x400], R20 ;  /* 0x0004001447007388 */ /* 0x000fe20000000800 */
[----:B0-----:R-:W-:-:S03]  /*1e50*/  LEA R53, R12, UR4, 0x2 ;  /* 0x000000040c357c11 */ /* 0x001fc6000f8e10ff */
        /* <DEDUP_REMOVED lines=24> */
[----:B-1----:R-:W-:-:S02]  /*1fe0*/  IMAD.MOV.U32 R57, RZ, RZ, RZ ;  /* 0x000000ffff397224 */ /* 0x002fc400078e00ff */
[----:B0-----:R-:W-:Y:S01]  /*1ff0*/  IMAD.WIDE R58, R10, 0x4, R84 ;  /* 0x000000040a3a7825 */ /* 0x001fe200078e0254 */
[----:B------:R-:W-:Y:S06]  /*2000*/  BAR.SYNC.DEFER_BLOCKING 0x0 ;  /* 0x0000000000007b1d */ /* 0x000fec0000010000 */
[----:B------:R-:W5:Y:S01]  /*2010*/  @!P6 LDG.E R57, desc[UR6][R58.64] ;  /* 0x000000063a39e981 */ /* 0x000f62000c1e1900 */
[----:B------:R-:W-:Y:S02]  /*2020*/  ISETP.NE.AND P6, PT, R88, RZ, PT ;  /* 0x000000ff5800720c */ /* 0x000fe40003fc5270 */
[----:B--2---:R-:W-:-:S02]  /*2030*/  CS2R R60, SRZ ;  /* 0x00000000003c7805 */ /* 0x004fc4000001ff00 */
[----:B---3--:R-:W-:Y:S02]  /*2040*/  CS2R R62, SRZ ;  /* 0x00000000003e7805 */ /* 0x008fe4000001ff00 */
[----:B----4-:R-:W-:Y:S01]  /*2050*/  MOV R73, RZ ;  /* 0x000000ff00497202 */ /* 0x010fe20000000f00 */
[----:B------:R-:W2:Y:S04]  /*2060*/  @!P5 LDG.E R72, desc[UR6][R58.64+0x500] ;  /* 0x000500063a48d981 */ /* 0x000ea8000c1e1900 */
[----:B------:R-:W3:Y:S04]  /*2070*/  @!P3 LDG.E R74, desc[UR6][R58.64+0x600] ;  /* 0x000600063a4ab981 */ /* 0x000ee8000c1e1900 */
[----:B------:R-:W4:Y:S04]  /*2080*/  @!P4 LDG.E R73, desc[UR6][R58.64+0x580] ;  /* 0x000580063a49c981 */ /* 0x000f28000c1e1900 */
[----:B------:R-:W2:Y:S01]  /*2090*/  @!P6 LDG.E R13, desc[UR6][R58.64+0x80] ;  /* 0x000080063a0de981 */ /* 0x000ea2000c1e1900 */
        /* <DEDUP_REMOVED lines=19> */
[----:B------:R-:W-:Y:S01]  /*21d0*/  P2R R158, PR, RZ, 0x20 ;  /* 0x00000020ff9e7803 */ /* 0x000fe20000000000 */
[----:B------:R-:W-:Y:S02]  /*21e0*/  BSSY B0, `(.L_x_473) ;  /* 0x0000047000007945 */ /* 0x000fe40003800000 */
[----:B-----5:R-:W-:Y:S04]  /*21f0*/  STS [R42], R57 ;  /* 0x000000392a007388 */ /* 0x020fe80000000800 */
[----:B--2---:R0:W-:Y:S02]  /*2200*/  STS [R46+0x80], R13 ;  /* 0x0000800d2e007388 */ /* 0x0041e40000000800 */
[----:B0-----:R-:W0:Y:S02]  /*2210*/  LDC R13, c[0x0][0x21c] ;  /* 0x00008700ff0d7b82 */ /* 0x001e240000000800 */
        /* <DEDUP_REMOVED lines=67> */
.L_x_474:
[----:B------:R-:W-:Y:S05]  /*2650*/  BSYNC B0 ;  /* 0x0000000000007941 */ /* 0x000fea0003800000 */
.L_x_473:
        /* <DEDUP_REMOVED lines=36> */
.L_x_476:
[----:B------:R-:W-:Y:S05]  /*28a0*/  BSYNC B0 ;  /* 0x0000000000007941 */ /* 0x000fea0003800000 */
.L_x_475:
        /* <DEDUP_REMOVED lines=36> */
.L_x_478:
[----:B------:R-:W-:Y:S05]  /*2af0*/  BSYNC B0 ;  /* 0x0000000000007941 */ /* 0x000fea0003800000 */
.L_x_477:
        /* <DEDUP_REMOVED lines=36> */
.L_x_480:
[----:B------:R-:W-:Y:S05]  /*2d40*/  BSYNC B0 ;  /* 0x0000000000007941 */ /* 0x000fea0003800000 */
.L_x_479:
        /* <DEDUP_REMOVED lines=36> */
.L_x_482:
[----:B------:R-:W-:Y:S05]  /*2f90*/  BSYNC B0 ;  /* 0x0000000000007941 */ /* 0x000fea0003800000 */
.L_x_481:
        /* <DEDUP_REMOVED lines=36> */
.L_x_484:
[----:B------:R-:W-:Y:S05]  /*31e0*/  BSYNC B0 ;  /* 0x0000000000007941 */ /* 0x000fea0003800000 */
.L_x_483:
        /* <DEDUP_REMOVED lines=36> */
.L_x_486:
[----:B------:R-:W-:Y:S05]  /*3430*/  BSYNC B0 ;  /* 0x0000000000007941 */ /* 0x000fea0003800000 */
.L_x_485:
        /* <DEDUP_REMOVED lines=36> */
.L_x_488:
[----:B------:R-:W-:Y:S05]  /*3680*/  BSYNC B0 ;  /* 0x0000000000007941 */ /* 0x000fea0003800000 */
.L_x_487:
        /* <DEDUP_REMOVED lines=36> */
.L_x_490:
[----:B------:R-:W-:Y:S05]  /*38d0*/  BSYNC B0 ;  /* 0x0000000000007941 */ /* 0x000fea0003800000 */
.L_x_489:
        /* <DEDUP_REMOVED lines=36> */
.L_x_492:
[----:B------:R-:W-:Y:S05]  /*3b20*/  BSYNC B0 ;  /* 0x0000000000007941 */ /* 0x000fea0003800000 */
.L_x_491:
        /* <DEDUP_REMOVED lines=36> */
.L_x_494:
[----:B------:R-:W-:Y:S05]  /*3d70*/  BSYNC B0 ;  /* 0x0000000000007941 */ /* 0x000fea0003800000 */
.L_x_493:
        /* <DEDUP_REMOVED lines=36> */
.L_x_496:
[----:B------:R-:W-:Y:S05]  /*3fc0*/  BSYNC B0 ;  /* 0x0000000000007941 */ /* 0x000fea0003800000 */
.L_x_495:
        /* <DEDUP_REMOVED lines=36> */
.L_x_498:
[----:B------:R-:W-:Y:S05]  /*4210*/  BSYNC B0 ;  /* 0x0000000000007941 */ /* 0x000fea0003800000 */
.L_x_497:
[----:B------:R-:W-:Y:S01]  /*4220*/  FSETP.GTU.FTZ.AND P5, PT, R79, 20, PT ;  /* 0x41a000004f00780b */ /* 0x000fe20003fbc000 */
[----:B------:R-:W-:Y:S01]  /*4230*/  BSSY B0, `(.L_x_499) ;  /* 0x0000024000007945 */ /* 0x000fe20003800000 */
[----:B------:R-:W-:-:S04]  /*4240*/  IMAD.WIDE R94, R51, 0x4, R80 ;  /* 0x00000004335e7825 */ /* 0x000fc800078e0250 */
[----:B------:R-:W-:Y:S01]  /*4250*/  FADD.FTZ R81, R78, R31 ;  /* 0x0000001f4e517221 */ /* 0x000fe20000010000 */
        /* <DEDUP_REMOVED lines=33> */
.L_x_500:
[----:B------:R-:W-:Y:S05]  /*4470*/  BSYNC B0 ;  /* 0x0000000000007941 */ /* 0x000fea0003800000 */
.L_x_499:
        /* <DEDUP_REMOVED lines=40> */
.L_x_502:
[----:B------:R-:W-:Y:S05]  /*4700*/  BSYNC B0 ;  /* 0x0000000000007941 */ /* 0x000fea0003800000 */
.L_x_501:
[----:B------:R-:W-:Y:S01]  /*4710*/  FSETP.GTU.FTZ.AND P5, PT, R88, 20, PT ;  /* 0x41a000005800780b */ /* 0x000fe20003fbc000 */
[----:B------:R-:W-:Y:S01]  /*4720*/  BSSY B0, `(.L_x_503) ;  /* 0x0000028000007945 */ /* 0x000fe20003800000 */
[-C--:B------:R-:W-:Y:S01]  /*4730*/  FMUL.FTZ R84, R20, R30.reuse ;  /* 0x0000001e14547220 */ /* 0x080fe20000410000 */
[-C--:B------:R-:W-:Y:S01]  /*4740*/  FMUL.FTZ R90, R93, R30.reuse ;  /* 0x0000001e5d5a7220 */ /* 0x080fe20000410000 */
[----:B------:R-:W-:Y:S01]  /*4750*/  ISETP.EQ.OR P5, PT, RZ, UR5, P5 ;  /* 0x00000005ff007c0c */ /* 0x000fe2000afa2670 */
[-C--:B------:R-:W-:Y:S01]  /*4760*/  FMUL.FTZ R92, R22, R30.reuse ;  /* 0x0000001e165c7220 */ /* 0x080fe20000410000 */
[-C--:B------:R-:W-:Y:S01]  /*4770*/  FMUL.FTZ R94, R91, R30.reuse ;  /* 0x0000001e5b5e7220 */ /* 0x080fe20000410000 */
[-C--:B------:R-:W-:Y:S01]  /*4780*/  FMUL.FTZ R96, R14, R30.reuse ;  /* 0x0000001e0e607220 */ /* 0x080fe20000410000 */
[----:B------:R-:W-:-:S09]  /*4790*/  FMUL.FTZ R98, R89, R30 ;  /* 0x0000001e59627220 */ /* 0x000fd20000410000 */
        /* <DEDUP_REMOVED lines=32> */
.L_x_504:
[----:B------:R-:W-:Y:S05]  /*49a0*/  BSYNC B0 ;  /* 0x0000000000007941 */ /* 0x000fea0003800000 */
.L_x_503:
        /* <DEDUP_REMOVED lines=37> */
[----:B------:R-:W-:Y:S01]  /*4c00*/  ULDC UR18, c[0x0][0x21c] ;  /* 0x0000870000127ab9 */ /* 0x000fe20000000800 */
[----:B------:R-:W-:Y:S01]  /*4c10*/  IADD3 R119, R13, R119, RZ ;  /* 0x000000770d777210 */ /* 0x000fe20007ffe0ff */
[----:B------:R-:W-:Y:S01]  /*4c20*/  ULDC.64 UR14, c[0x0][0x2f0] ;  /* 0x0000bc00000e7ab9 */ /* 0x000fe20000000a00 */
[----:B------:R-:W-:Y:S01]  /*4c30*/  ULDC.64 UR16, c[0x0][0x2e0] ;  /* 0x0000b80000107ab9 */ /* 0x000fe20000000a00 */
[----:B------:R-:W-:Y:S01]  /*4c40*/  ULDC.64 UR8, c[0x0][0x248] ;  /* 0x0000920000087ab9 */ /* 0x000fe20000000a00 */
[----:B------:R-:W-:Y:S01]  /*4c50*/  ULDC.64 UR10, c[0x0][0x260] ;  /* 0x00009800000a7ab9 */ /* 0x000fe20000000a00 */
[----:B------:R-:W-:-:S05]  /*4c60*/  ULDC.64 UR12, c[0x0][0x280] ;  /* 0x0000a000000c7ab9 */ /* 0x000fca0000000a00 */
.L_x_513:
[----:B------:R-:W-:Y:S01]  /*4c70*/  SHF.R.S32.HI R120, RZ, 0x1f, R117 ;  /* 0x0000001fff787819 */ /* 0x000fe20000011475 */
[C-C-:B-1----:R-:W-:Y:S01]  /*4c80*/  IMAD.WIDE.U32 R18, R117.reuse, UR10, R10.reuse ;  /* 0x0000000a75127c25 */ /* 0x142fe2000f8e000a */
[----:B------:R-:W-:Y:S01]  /*4c90*/  P2R R138, PR, RZ, 0x10 ;  /* 0x00000010ff8a7803 */ /* 0x000fe20000000000 */
[----:B------:R-:W-:Y:S01]  /*4ca0*/  HFMA2.MMA R121, -RZ, RZ, 0, 0 ;  /* 0x00000000ff797435 */ /* 0x000fe200000001ff */
[----:B------:R-:W-:Y:S01]  /*4cb0*/  ISETP.NE.AND P4, PT, R168, RZ, PT ;  /* 0x000000ffa800720c */ /* 0x000fe20003f85270 */
[----:B--2---:R-:W-:Y:S01]  /*4cc0*/  IMAD R20, R120, UR10, RZ ;  /* 0x0000000a78147c24 */ /* 0x004fe2000f8e02ff */
[----:B------:R-:W-:Y:S01]  /*4cd0*/  CS2R R126, SRZ ;  /* 0x00000000007e7805 */ /* 0x000fe2000001ff00 */
[----:B------:R-:W-:Y:S01]  /*4ce0*/  IMAD.WIDE.U32 R22, R117, UR12, R10 ;  /* 0x0000000c75167c25 */ /* 0x000fe2000f8e000a */
[----:B------:R-:W-:Y:S02]  /*4cf0*/  P2R R136, PR, RZ, 0x10 ;  /* 0x00000010ff887803 */ /* 0x000fe40000000000 */
[----:B------:R-:W-:-:S02]  /*4d00*/  CS2R R124, SRZ ;  /* 0x00000000007c7805 */ /* 0x000fc4000001ff00 */
[----:B------:R-:W-:Y:S01]  /*4d10*/  ISETP.NE.AND P4, PT, R170, RZ, PT ;  /* 0x000000ffaa00720c */ /* 0x000fe20003f85270 */
[----:B------:R-:W-:Y:S01]  /*4d20*/  IMAD R21, R117, UR11, R20 ;  /* 0x0000000b75157c24 */ /* 0x000fe2000f8e0214 */
[----:B------:R-:W-:Y:S01]  /*4d30*/  LEA R20, P5, R18, R32, 0x2 ;  /* 0x0000002012147211 */ /* 0x000fe200078a10ff */
[----:B------:R-:W-:Y:S01]  /*4d40*/  IMAD R82, R120, UR8, RZ ;  /* 0x0000000878527c24 */ /* 0x000fe2000f8e02ff */
[----:B------:R-:W-:Y:S01]  /*4d50*/  P2R R134, PR, RZ, 0x10 ;  /* 0x00000010ff867803 */ /* 0x000fe20000000000 */
[----:B------:R-:W-:Y:S01]  /*4d60*/  IMAD.IADD R19, R19, 0x1, R21 ;  /* 0x0000000113137824 */ /* 0x000fe200078e0215 */
[----:B------:R-:W-:Y:S01]  /*4d70*/  ISETP.NE.AND P4, PT, R172, RZ, PT ;  /* 0x000000ffac00720c */ /* 0x000fe20003f85270 */
[----:B------:R-:W-:Y:S01]  /*4d80*/  IMAD.MOV.U32 R131, RZ, RZ, RZ ;  /* 0x000000ffff837224 */ /* 0x000fe200078e00ff */
[----:B------:R-:W-:Y:S02]  /*4d90*/  P2R R140, PR, RZ, 0x8 ;  /* 0x00000008ff8c7803 */ /* 0x000fe40000000000 */
[----:B------:R-:W-:-:S02]  /*4da0*/  CS2R R128, SRZ ;  /* 0x0000000000807805 */ /* 0x000fc4000001ff00 */
[----:B------:R-:W-:Y:S01]  /*4db0*/  LEA.HI.X R21, R18, R35, R19, 0x2, P5 ;  /* 0x0000002312157211 */ /* 0x000fe200028f1413 */
[----:B------:R-:W-:Y:S01]  /*4dc0*/  IMAD R18, R120, UR12, RZ ;  /* 0x0000000c78127c24 */ /* 0x000fe2000f8e02ff */
[----:B------:R-:W-:Y:S01]  /*4dd0*/  P2R R132, PR, RZ, 0x10 ;  /* 0x00000010ff847803 */ /* 0x000fe20000000000 */
[----:B------:R-:W-:Y:S01]  /*4de0*/  IMAD.MOV.U32 R135, RZ, RZ, RZ ;  /* 0x000000ffff877224 */ /* 0x000fe200078e00ff */
[----:B------:R-:W-:Y:S01]  /*4df0*/  ISETP.NE.AND P4, PT, R174, RZ, PT ;  /* 0x000000ffae00720c */ /* 0x000fe20003f85270 */
[----:B------:R-:W-:Y:S01]  /*4e00*/  IMAD R19, R117, UR13, R18 ;  /* 0x0000000d75137c24 */ /* 0x000fe2000f8e0212 */
[----:B------:R-:W-:Y:S01]  /*4e10*/  LEA R18, P5, R22, R34, 0x2 ;  /* 0x0000002216127211 */ /* 0x000fe200078a10ff */
[----:B------:R-:W-:Y:S01]  /*4e20*/  HFMA2.MMA R139, -RZ, RZ, 0, 0 ;  /* 0x00000000ff8b7435 */ /* 0x000fe200000001ff */
[----:B------:R-:W-:Y:S01]  /*4e30*/  P2R R130, PR, RZ, 0x10 ;  /* 0x00000010ff827803 */ /* 0x000fe20000000000 */
[----:B------:R-:W-:Y:S01]  /*4e40*/  IMAD.IADD R19, R23, 0x1, R19 ;  /* 0x0000000117137824 */ /* 0x000fe200078e0213 */
[----:B------:R-:W-:Y:S01]  /*4e50*/  ISETP.NE.AND P4, PT, R176, RZ, PT ;  /* 0x000000ffb000720c */ /* 0x000fe20003f85270 */
[----:B------:R-:W-:Y:S01]  /*4e60*/  IMAD.MOV.U32 R23, RZ, RZ, R119 ;  /* 0x000000ffff177224 */ /* 0x000fe200078e0077 */
[----:B------:R-:W-:Y:S01]  /*4e70*/  ISETP.NE.AND P3, PT, R178, RZ, PT ;  /* 0x000000ffb200720c */ /* 0x000fe20003f65270 */
[----:B------:R-:W-:Y:S01]  /*4e80*/  IMAD.MOV.U32 R137, RZ, RZ, RZ ;  /* 0x000000ffff897224 */ /* 0x000fe200078e00ff */
[----:B------:R-:W-:Y:S01]  /*4e90*/  LEA.HI.X R19, R22, R37, R19, 0x2, P5 ;  /* 0x0000002516137211 */ /* 0x000fe200028f1413 */
[----:B------:R-:W-:Y:S01]  /*4ea0*/  IMAD.MOV.U32 R141, RZ, RZ, RZ ;  /* 0x000000ffff8d7224 */ /* 0x000fe200078e00ff */
[----:B------:R-:W-:-:S02]  /*4eb0*/  MOV R22, R12 ;  /* 0x0000000c00167202 */ /* 0x000fc40000000f00 */
[----:B------:R-:W-:Y:S02]  /*4ec0*/  P2R R142, PR, RZ, 0x4 ;  /* 0x00000004ff8e7803 */ /* 0x000fe40000000000 */
[----:B------:R-:W-:Y:S01]  /*4ed0*/  ISETP.NE.AND P2, PT, R166, RZ, PT ;  /* 0x000000ffa600720c */ /* 0x000fe20003f45270 */
[C---:B------:R-:W-:Y:S01]  /*4ee0*/  IMAD.WIDE.U32 R122, R117.reuse, UR8, R22 ;  /* 0x00000008757a7c25 */ /* 0x040fe2000f8e0016 */
[----:B------:R-:W-:Y:S02]  /*4ef0*/  P2R R143, PR, RZ, 0x2 ;  /* 0x00000002ff8f7803 */ /* 0x000fe40000000000 */
[----:B------:R-:W-:Y:S01]  /*4f00*/  ISETP.NE.AND P1, PT, R162, RZ, PT ;  /* 0x000000ffa200720c */ /* 0x000fe20003f25270 */
[----:B------:R-:W-:Y:S01]  /*4f10*/  IMAD R23, R117, UR9, R82 ;  /* 0x0000000975177c24 */ /* 0x000fe2000f8e0252 */
[----:B0-----:R-:W-:Y:S01]  /*4f20*/  LEA R22, P5, R122, R16, 0x2 ;  /* 0x000000107a167211 */ /* 0x001fe200078a10ff */
[----:B------:R-:W-:Y:S01]  /*4f30*/  IMAD.MOV.U32 R82, RZ, RZ, RZ ;  /* 0x000000ffff527224 */ /* 0x000fe200078e00ff */
[----:B------:R-:W-:Y:S01]  /*4f40*/  P2R R144, PR, RZ, 0x1 ;  /* 0x00000001ff907803 */ /* 0x000fe20000000000 */
[----:B------:R-:W-:Y:S01]  /*4f50*/  IMAD.IADD R23, R123, 0x1, R23 ;  /* 0x000000017b177824 */ /* 0x000fe200078e0217 */
[----:B------:R-:W-:Y:S01]  /*4f60*/  ISETP.NE.AND P0, PT, R164, RZ, PT ;  /* 0x000000ffa400720c */ /* 0x000fe20003f05270 */
[----:B------:R-:W2:Y:S01]  /*4f70*/  @!P3 LDG.E R129, desc[UR6][R20.64+0x280] ;  /* 0x000280061481b981 */ /* 0x000ea2000c1e1900 */
[----:B------:R-:W-:-:S02]  /*4f80*/  MOV R133, RZ ;  /* 0x000000ff00857202 */ /* 0x000fc40000000f00 */
[----:B------:R-:W-:Y:S02]  /*4f90*/  LEA.HI.X R23, R122, R17, R23, 0x2, P5 ;  /* 0x000000117a177211 */ /* 0x000fe400028f1417 */
[----:B------:R-:W-:Y:S02]  /*4fa0*/  CS2R R122, SRZ ;  /* 0x00000000007a7805 */ /* 0x000fe4000001ff00 */
[----:B------:R-:W-:Y:S01]  /*4fb0*/  ISETP.NE.AND P5, PT, R160, RZ, PT ;  /* 0x000000ffa000720c */ /* 0x000fe20003fa5270 */
[----:B------:R-:W3:Y:S01]  /*4fc0*/  @!P2 LDG.E R82, desc[UR6][R20.64+0x300] ;  /* 0x000300061452a981 */ /* 0x000ee2000c1e1900 */
[----:B------:R-:W-:-:S03]  /*4fd0*/  ISETP.NE.AND P6, PT, R158, RZ, PT ;  /* 0x000000ff9e00720c */ /* 0x000fc60003fc5270 */
[----:B------:R-:W4:Y:S01]  /*4fe0*/  @!P4 LDG.E R123, desc[UR6][R20.64] ;  /* 0x00000006147bc981 */ /* 0x000f22000c1e1900 */
[----:B------:R-:W-:Y:S02]  /*4ff0*/  ISETP.NE.AND P4, PT, R130, RZ, PT ;  /* 0x000000ff8200720c */ /* 0x000fe40003f85270 */
[----:B------:R-:W-:Y:S01]  /*5000*/  ISETP.NE.AND P3, PT, R140, RZ, PT ;  /* 0x000000ff8c00720c */ /* 0x000fe20003f65270 */
[----:B------:R-:W5:Y:S01]  /*5010*/  @!P1 LDG.E R133, desc[UR6][R20.64+0x380] ;  /* 0x0003800614859981 */ /* 0x000f62000c1e1900 */
[----:B------:R-:W-:-:S03]  /*5020*/  ISETP.NE.AND P2, PT, R142, RZ, PT ;  /* 0x000000ff8e00720c */ /* 0x000fc60003f45270 */
[----:B------:R-:W5:Y:S04]  /*5030*/  @!P0 LDG.E R122, desc[UR6][R20.64+0x400] ;  /* 0x00040006147a8981 */ /* 0x000f68000c1e1900 */
[----:B------:R-:W5:Y:S04]  /*5040*/  @!P5 LDG.E R135, desc[UR6][R20.64+0x480] ;  /* 0x000480061487d981 */ /* 0x000f68000c1e1900 */
[----:B------:R-:W2:Y:S01]  /*5050*/  @!P4 LDG.E R121, desc[UR6][R20.64+0x80] ;  /* 0x000080061479c981 */ /* 0x000ea2000c1e1900 */
[----:B------:R-:W-:Y:S02]  /*5060*/  ISETP.NE.AND P4, PT, R132, RZ, PT ;  /* 0x000000ff8400720c */ /* 0x000fe40003f85270 */
[----:B------:R-:W-:Y:S01]  /*5070*/  ISETP.NE.AND P1, PT, R143, RZ, PT ;  /* 0x000000ff8f00720c */ /* 0x000fe20003f25270 */
[----:B------:R-:W5:Y:S04]  /*5080*/  @!P6 LDG.E R124, desc[UR6][R20.64+0x500] ;  /* 0x00050006147ce981 */ /* 0x000f68000c1e1900 */
[----:B------:R-:W5:Y:S04]  /*5090*/  @!P3 LDG.E R126, desc[UR6][R20.64+0x600] ;  /* 0x00060006147eb981 */ /* 0x000f68000c1e1900 */
[----:B------:R-:W5:Y:S04]  /*50a0*/  @!P2 LDG.E R139, desc[UR6][R20.64+0x680] ;  /* 0x00068006148ba981 */ /* 0x000f68000c1e1900 */
[----:B------:R-:W3:Y:S01]  /*50b0*/  @!P4 LDG.E R127, desc[UR6][R20.64+0x100] ;  /* 0x00010006147fc981 */ /* 0x000ee2000c1e1900 */
[----:B------:R-:W-:-:S02]  /*50c0*/  ISETP.NE.AND P4, PT, R134, RZ, PT ;  /* 0x000000ff8600720c */ /* 0x000fc40003f85270 */
[----:B------:R-:W-:Y:S01]  /*50d0*/  ISETP.NE.AND P0, PT, R144, RZ, PT ;  /* 0x000000ff9000720c */ /* 0x000fe20003f05270 */
[----:B------:R-:W5:Y:S04]  /*50e0*/  @!P1 LDG.E R128, desc[UR6][R20.64+0x700] ;  /* 0x0007000614809981 */ /* 0x000f68000c1e1900 */
[----:B------:R-:W5:Y:S06]  /*50f0*/  LDG.E R22, desc[UR6][R22.64] ;  /* 0x0000000616167981 */ /* 0x000f6c000c1e1900 */
[----:B------:R-:W5:Y:S01]  /*5100*/  @!P4 LDG.E R125, desc[UR6][R20.64+0x180] ;  /* 0x00018006147dc981 */ /* 0x000f62000c1e1900 */
[----:B------:R-:W-:-:S03]  /*5110*/  ISETP.NE.AND P4, PT, R136, RZ, PT ;  /* 0x000000ff8800720c */ /* 0x000fc60003f85270 */
[----:B------:R-:W5:Y:S10]  /*5120*/  @!P0 LDG.E R141, desc[UR6][R20.64+0x780] ;  /* 0x00078006148d8981 */ /* 0x000f74000c1e1900 */
[----:B------:R-:W5:Y:S01]  /*5130*/  @!P4 LDG.E R131, desc[UR6][R20.64+0x200] ;  /* 0x000200061483c981 */ /* 0x000f62000c1e1900 */
[----:B------:R-:W-:-:S13]  /*5140*/  ISETP.NE.AND P4, PT, R138, RZ, PT ;  /* 0x000000ff8a00720c */ /* 0x000fda0003f85270 */
[----:B------:R-:W5:Y:S04]  /*5150*/  @!P4 LDG.E R137, desc[UR6][R20.64+0x580] ;  /* 0x000580061489c981 */ /* 0x000f68000c1e1900 */
[----:B----4-:R-:W-:Y:S04]  /*5160*/  STS [R42], R123 ;  /* 0x0000007b2a007388 */ /* 0x010fe80000000800 */
[----:B--2---:R-:W-:Y:S04]  /*5170*/  STS [R46+0x80], R121 ;  /* 0x000080792e007388 */ /* 0x004fe80000000800 */
[----:B---3--:R-:W-:Y:S04]  /*5180*/  STS [R52+0x100], R127 ;  /* 0x0001007f34007388 */ /* 0x008fe80000000800 */
[----:B-----5:R-:W-:Y:S04]  /*5190*/  STS [R56+0x180], R125 ;  /* 0x0001807d38007388 */ /* 0x020fe80000000800 */
[----:B------:R-:W-:Y:S04]  /*51a0*/  STS [R48+0x200], R131 ;  /* 0x0002008330007388 */ /* 0x000fe80000000800 */
[----:B------:R-:W-:Y:S04]  /*51b0*/  STS [R54+0x280], R129 ;  /* 0x0002808136007388 */ /* 0x000fe80000000800 */
        /* <DEDUP_REMOVED lines=11> */
[----:B------:R-:W2:Y:S01]  /*5270*/  LDS R20, [R53+0x3c] ;  /* 0x00003c0035147984 */ /* 0x000ea20000000800 */
[----:B0-----:R-:W0:Y:S01]  /*5280*/  S2R R82, SR_TID.X ;  /* 0x0000000000527919 */ /* 0x001e220000002100 */
[----:B------:R-:W-:Y:S01]  /*5290*/  FMUL.FTZ R42, R22, 1.4426950216293334961 ;  /* 0x3fb8aa3b162a7820 */ /* 0x000fe20000410000 */
[----:B0-----:R-:W-:-:S05]  /*52a0*/  IMAD.SHL.U32 R48, R82, 0x10, RZ ;  /* 0x0000001052307824 */ /* 0x001fca00078e00ff */
[----:B------:R-:W-:Y:S01]  /*52b0*/  IADD3 R22, R48, 0xf, RZ ;  /* 0x0000000f30167810 */ /* 0x000fe20007ffe0ff */
[----:B--2---:R-:W-:-:S03]  /*52c0*/  FMUL.FTZ R20, R115, R20 ;  /* 0x0000001473147220 */ /* 0x004fc60000410000 */
[----:B------:R-:W-:-:S04]  /*52d0*/  ISETP.GE.U32.AND P5, PT, R22, R51, PT ;  /* 0x000000331600720c */ /* 0x000fc80003fa6070 */
[----:B------:R-:W-:Y:S02]  /*52e0*/  FSEL R122, R20, RZ, !P5 ;  /* 0x000000ff147a7208 */ /* 0x000fe40006800000 */
[----:B------:R-:W0:Y:S01]  /*52f0*/  LDS R20, [R53] ;  /* 0x0000000035147984 */ /* 0x000e220000000800 */
[----:B------:R-:W-:-:S06]  /*5300*/  FMUL.FTZ R23, R42, R88 ;  /* 0x000000582a177220 */ /* 0x000fcc0000410000 */
[----:B------:R-:W2:Y:S02]  /*5310*/  MUFU.EX2 R23, R23 ;  /* 0x0000001700177308 */ /* 0x000ea40000000800 */
[----:B--2---:R-:W-:Y:S02]  /*5320*/  FSEL R121, R23, 1, !P5 ;  /* 0x3f80000017797808 */ /* 0x004fe40006800000 */
[----:B------:R-:W-:Y:S01]  /*5330*/  ISETP.GE.U32.AND P5, PT, R48, R51, PT ;  /* 0x000000333000720c */ /* 0x000fe20003fa6070 */
[----:B0-----:R-:W-:-:S05]  /*5340*/  FMUL.FTZ R20, R107, R20 ;  /* 0x000000146b147220 */ /* 0x001fca0000410000 */
[----:B------:R-:W-:Y:S02]  /*5350*/  FSEL R124, R20, RZ, !P5 ;  /* 0x000000ff147c7208 */ /* 0x000fe40006800000 */
[----:B------:R-:W0:Y:S01]  /*5360*/  LDS R20, [R53+0x4] ;  /* 0x0000040035147984 */ /* 0x000e220000000800 */
[----:B------:R-:W-:-:S06]  /*5370*/  FMUL.FTZ R21, R42, R57 ;  /* 0x000000392a157220 */ /* 0x000fcc0000410000 */
[----:B------:R-:W2:Y:S01]  /*5380*/  MUFU.EX2 R21, R21 ;  /* 0x0000001500157308 */ /* 0x000ea20000000800 */
[----:B------:R-:W-:Y:S01]  /*5390*/  VIADD R22, R48, 0x1 ;  /* 0x0000000130167836 */ /* 0x000fe20000000000 */
[----:B--2---:R-:W-:-:S04]  /*53a0*/  FSEL R123, R21, 1, !P5 ;  /* 0x3f800000157b7808 */ /* 0x004fc80006800000 */
        /* <DEDUP_REMOVED lines=14> */
[----:B------:R-:W-:Y:S02]  /*5490*/  IADD3 R22, R48, 0x3, RZ ;  /* 0x0000000330167810 */ /* 0x000fe40007ffe0ff */
        /* <DEDUP_REMOVED lines=68> */
[----:B------:R-:W2:Y:S01]  /*58e0*/  LDS R21, [R53+0x30] ;  /* 0x0000300035157984 */ /* 0x000ea20000000800 */
[----:B0-----:R-:W-:-:S05]  /*58f0*/  FMUL.FTZ R20, R111, R20 ;  /* 0x000000146f147220 */ /* 0x001fca0000410000 */
[----:B------:R-:W-:Y:S02]  /*5900*/  FSEL R146, R20, RZ, !P5 ;  /* 0x000000ff14927208 */ /* 0x000fe40006800000 */
[----:B------:R-:W-:Y:S02]  /*5910*/  IADD3 R20, R48, 0xc, RZ ;  /* 0x0000000c30147810 */ /* 0x000fe40007ffe0ff */
[----:B---3--:R-:W-:Y:S02]  /*5920*/  FSEL R145, R23, 1, !P5 ;  /* 0x3f80000017917808 */ /* 0x008fe40006800000 */
[----:B------:R-:W-:Y:S02]  /*5930*/  ISETP.GE.U32.AND P5, PT, R20, R51, PT ;  /* 0x000000331400720c */ /* 0x000fe40003fa6070 */
[----:B------:R-:W0:Y:S01]  /*5940*/  LDS R20, [R53+0x34] ;  /* 0x0000340035147984 */ /* 0x000e220000000800 */
[----:B------:R-:W-:-:S06]  /*5950*/  FMUL.FTZ R46, R42, R77 ;  /* 0x0000004d2a2e7220 */ /* 0x000fcc0000410000 */
[----:B------:R-:W3:Y:S01]  /*5960*/  MUFU.EX2 R46, R46 ;  /* 0x0000002e002e7308 */ /* 0x000ee20000000800 */
[----:B------:R-:W-:Y:S02]  /*5970*/  P2R R157, PR, RZ, 0x40 ;  /* 0x00000040ff9d7803 */ /* 0x000fe40000000000 */
[----:B------:R-:W-:Y:S01]  /*5980*/  ISETP.NE.AND P6, PT, R164, RZ, PT ;  /* 0x000000ffa400720c */ /* 0x000fe20003fc5270 */
[----:B------:R-:W-:-:S03]  /*5990*/  VIADD R22, R48, 0xd ;  /* 0x0000000d30167836 */ /* 0x000fc60000000000 */
[----:B------:R-:W-:Y:S01]  /*59a0*/  P2R R159, PR, RZ, 0x40 ;  /* 0x00000040ff9f7803 */ /* 0x000fe20000000000 */
[----:B--2---:R-:W-:Y:S01]  /*59b0*/  FMUL.FTZ R21, R86, R21 ;  /* 0x0000001556157220 */ /* 0x004fe20000410000 */
[----:B------:R-:W-:-:S04]  /*59c0*/  ISETP.NE.AND P6, PT, R162, RZ, PT ;  /* 0x000000ffa200720c */ /* 0x000fc80003fc5270 */
[----:B------:R-:W-:Y:S02]  /*59d0*/  P2R R161, PR, RZ, 0x40 ;  /* 0x00000040ffa17803 */ /* 0x000fe40000000000 */
[----:B------:R-:W-:Y:S02]  /*59e0*/  FSEL R148, R21, RZ, !P5 ;  /* 0x000000ff15947208 */ /* 0x000fe40006800000 */
[----:B---3--:R-:W-:Y:S02]  /*59f0*/  FSEL R147, R46, 1, !P5 ;  /* 0x3f8000002e937808 */ /* 0x008fe40006800000 */
[----:B------:R-:W-:Y:S02]  /*5a00*/  ISETP.NE.AND P6, PT, R166, RZ, PT ;  /* 0x000000ffa600720c */ /* 0x000fe40003fc5270 */
[----:B------:R-:W-:Y:S02]  /*5a10*/  ISETP.GE.U32.AND P5, PT, R22, R51, PT ;  /* 0x000000331600720c */ /* 0x000fe40003fa6070 */
[----:B------:R-:W-:-:S02]  /*5a20*/  P2R R167, PR, RZ, 0x40 ;  /* 0x00000040ffa77803 */ /* 0x000fc40000000000 */
[----:B------:R-:W-:Y:S01]  /*5a30*/  ISETP.NE.AND P6, PT, R178, RZ, PT ;  /* 0x000000ffb200720c */ /* 0x000fe20003fc5270 */
[----:B0-----:R-:W-:-:S05]  /*5a40*/  FMUL.FTZ R20, R113, R20 ;  /* 0x0000001471147220 */ /* 0x001fca0000410000 */
[----:B------:R-:W-:Y:S02]  /*5a50*/  FSEL R150, R20, RZ, !P5 ;  /* 0x000000ff14967208 */ /* 0x000fe40006800000 */
[----:B------:R-:W0:Y:S01]  /*5a60*/  LDS R20, [R53+0x38] ;  /* 0x0000380035147984 */ /* 0x000e220000000800 */
        /* <DEDUP_REMOVED lines=9> */
[----:B------:R-:W-:Y:S01]  /*5b00*/  ISETP.NE.AND P6, PT, R174, RZ, PT ;  /* 0x000000ffae00720c */ /* 0x000fe20003fc5270 */
[----:B------:R-:W-:-:S03]  /*5b10*/  VIADD R22, R48, 0xe ;  /* 0x0000000e30167836 */ /* 0x000fc60000000000 */
[----:B------:R-:W-:Y:S02]  /*5b20*/  P2R R169, PR, RZ, 0x40 ;  /* 0x00000040ffa97803 */ /* 0x000fe40000000000 */
[----:B------:R-:W-:Y:S02]  /*5b30*/  ISETP.NE.AND P6, PT, R176, RZ, PT ;  /* 0x000000ffb000720c */ /* 0x000fe40003fc5270 */
[----:B--2---:R-:W-:Y:S02]  /*5b40*/  FSEL R149, R21, 1, !P5 ;  /* 0x3f80000015957808 */ /* 0x004fe40006800000 */
[----:B------:R-:W-:Y:S02]  /*5b50*/  ISETP.GE.U32.AND P5, PT, R22, R51, PT ;  /* 0x000000331600720c */ /* 0x000fe40003fa6070 */
[----:B------:R-:W-:-:S07]  /*5b60*/  CS2R R22, SRZ ;  /* 0x0000000000167805 */ /* 0x000fce000001ff00 */
[----:B------:R-:W2:Y:S01]  /*5b70*/  @!P6 LDG.E R23, desc[UR6][R18.64] ;  /* 0x000000061217e981 */ /* 0x000ea2000c1e1900 */
[----:B------:R-:W-:Y:S01]  /*5b80*/  ISETP.NE.AND P6, PT, R169, RZ, PT ;  /* 0x000000ffa900720c */ /* 0x000fe20003fc5270 */
[----:B0-----:R-:W-:-:S05]  /*5b90*/  FMUL.FTZ R20, R95, R20 ;  /* 0x000000145f147220 */ /* 0x001fca0000410000 */
[----:B------:R-:W-:Y:S02]  /*5ba0*/  FSEL R152, R20, RZ, !P5 ;  /* 0x000000ff14987208 */ /* 0x000fe40006800000 */
[----:B------:R-:W-:-:S06]  /*5bb0*/  CS2R R20, SRZ ;  /* 0x0000000000147805 */ /* 0x000fcc000001ff00 */
[----:B------:R-:W3:Y:S01]  /*5bc0*/  @!P6 LDG.E R21, desc[UR6][R18.64+0x80] ;  /* 0x000080061215e981 */ /* 0x000ee2000c1e1900 */
[----:B------:R-:W-:Y:S02]  /*5bd0*/  ISETP.NE.AND P6, PT, R163, RZ, PT ;  /* 0x000000ffa300720c */ /* 0x000fe40003fc5270 */
[----:B------:R-:W-:Y:S01]  /*5be0*/  MOV R55, RZ ;  /* 0x000000ff00377202 */ /* 0x000fe20000000f00 */
[----:B------:R-:W-:-:S10]  /*5bf0*/  IMAD.MOV.U32 R53, RZ, RZ, RZ ;  /* 0x000000ffff357224 */ /* 0x000fd400078e00ff */
[----:B------:R-:W4:Y:S01]  /*5c00*/  @!P6 LDG.E R55, desc[UR6][R18.64+0x100] ;  /* 0x000100061237e981 */ /* 0x000f22000c1e1900 */
[----:B------:R-:W-:Y:S01]  /*5c10*/  ISETP.NE.AND P6, PT, R165, RZ, PT ;  /* 0x000000ffa500720c */ /* 0x000fe20003fc5270 */
[----:B------:R-:W-:-:S12]  /*5c20*/  HFMA2.MMA R67, -RZ, RZ, 0, 0 ;  /* 0x00000000ff437435 */ /* 0x000fd800000001ff */
[----:B------:R-:W5:Y:S01]  /*5c30*/  @!P6 LDG.E R53, desc[UR6][R18.64+0x180] ;  /* 0x000180061235e981 */ /* 0x000f62000c1e1900 */
[----:B------:R-:W-:Y:S02]  /*5c40*/  ISETP.NE.AND P6, PT, R153, RZ, PT ;  /* 0x000000ff9900720c */ /* 0x000fe40003fc5270 */
[----:B------:R-:W-:-:S11]  /*5c50*/  CS2R R64, SRZ ;  /* 0x0000000000407805 */ /* 0x000fd6000001ff00 */
[----:B------:R-:W5:Y:S01]  /*5c60*/  @!P6 LDG.E R67, desc[UR6][R18.64+0x200] ;  /* 0x000200061243e981 */ /* 0x000f62000c1e1900 */
[----:B------:R-:W-:-:S13]  /*5c70*/  ISETP.NE.AND P6, PT, R155, RZ, PT ;  /* 0x000000ff9b00720c */ /* 0x000fda0003fc5270 */
[----:B------:R-:W5:Y:S01]  /*5c80*/  @!P6 LDG.E R65, desc[UR6][R18.64+0x280] ;  /* 0x000280061241e981 */ /* 0x000f62000c1e1900 */
[----:B------:R-:W-:Y:S01]  /*5c90*/  ISETP.NE.AND P6, PT, R167, RZ, PT ;  /* 0x000000ffa700720c */ /* 0x000fe20003fc5270 */
[----:B------:R-:W-:Y:S01]  /*5ca0*/  FMUL.FTZ R42, R42, R81 ;  /* 0x000000512a2a7220 */ /* 0x000fe20000410000 */
[----:B------:R-:W-:-:S11]  /*5cb0*/  IMAD.MOV.U32 R153, RZ, RZ, RZ ;  /* 0x000000ffff997224 */ /* 0x000fd600078e00ff */
[----:B------:R-:W5:Y:S01]  /*5cc0*/  @!P6 LDG.E R20, desc[UR6][R18.64+0x300] ;  /* 0x000300061214e981 */ /* 0x000f62000c1e1900 */
[----:B------:R-:W-:Y:S01]  /*5cd0*/  ISETP.NE.AND P6, PT, R161, RZ, PT ;  /* 0x000000ffa100720c */ /* 0x000fe20003fc5270 */
[----:B------:R-:W0:-:S12]  /*5ce0*/  MUFU.EX2 R42, R42 ;  /* 0x0000002a002a7308 */ /* 0x000e180000000800 */
[----:B------:R-:W5:Y:S01]  /*5cf0*/  @!P6 LDG.E R153, desc[UR6][R18.64+0x380] ;  /* 0x000380061299e981 */ /* 0x000f62000c1e1900 */
[----:B------:R-:W-:Y:S02]  /*5d00*/  ISETP.NE.AND P6, PT, R159, RZ, PT ;  /* 0x000000ff9f00720c */ /* 0x000fe40003fc5270 */
[----:B0-----:R-:W-:Y:S02]  /*5d10*/  FSEL R151, R42, 1, !P5 ;  /* 0x3f8000002a977808 */ /* 0x001fe40006800000 */
[----:B------:R-:W-:-:S09]  /*5d20*/  ISETP.NE.AND P5, PT, R160, RZ, PT ;  /* 0x000000ffa000720c */ /* 0x000fd20003fa5270 */
[----:B------:R-:W5:Y:S01]  /*5d30*/  @!P6 LDG.E R22, desc[UR6][R18.64+0x400] ;  /* 0x000400061216e981 */ /* 0x000f62000c1e1900 */
[----:B------:R-:W-:Y:S02]  /*5d40*/  ISETP.NE.AND P6, PT, R157, RZ, PT ;  /* 0x000000ff9d00720c */ /* 0x000fe40003fc5270 */
[----:B------:R-:W-:Y:S01]  /*5d50*/  MOV R155, RZ ;  /* 0x000000ff009b7202 */ /* 0x000fe20000000f00 */
[----:B------:R-:W-:-:S05]  /*5d60*/  HFMA2.MMA R180, -RZ, RZ, 0, 0 ;  /* 0x00000000ffb47435 */ /* 0x000fca00000001ff */
[----:B------:R-:W5:Y:S01]  /*5d70*/  @!P5 LDG.E R155, desc[UR6][R18.64+0x480] ;  /* 0x00048006129bd981 */ /* 0x000f62000c1e1900 */
[----:B------:R-:W-:-:S04]  /*5d80*/  IMAD.MOV.U32 R157, RZ, RZ, RZ ;  /* 0x000000ffff9d7224 */ /* 0x000fc800078e00ff */
[----:B------:R-:W5:Y:S01]  /*5d90*/  @!P6 LDG.E R64, desc[UR6][R18.64+0x500] ;  /* 0x000500061240e981 */ /* 0x000f62000c1e1900 */
[----:B------:R-:W-:Y:S01]  /*5da0*/  IMAD.MOV.U32 R159, RZ, RZ, RZ ;  /* 0x000000ffff9f7224 */ /* 0x000fe200078e00ff */
[----:B------:R-:W-:Y:S01]  /*5db0*/  MOV R182, RZ ;  /* 0x000000ff00b67202 */ /* 0x000fe20000000f00 */
[----:B------:R-:W-:Y:S01]  /*5dc0*/  IMAD.MOV.U32 R163, RZ, RZ, RZ ;  /* 0x000000ffffa37224 */ /* 0x000fe200078e00ff */
[----:B------:R-:W5:Y:S04]  /*5dd0*/  @!P4 LDG.E R157, desc[UR6][R18.64+0x580] ;  /* 0x00058006129dc981 */ /* 0x000f68000c1e1900 */
[----:B------:R-:W5:Y:S04]  /*5de0*/  @!P3 LDG.E R180, desc[UR6][R18.64+0x600] ;  /* 0x0006000612b4b981 */ /* 0x000f68000c1e1900 */
[----:B------:R-:W5:Y:S04]  /*5df0*/  @!P2 LDG.E R159, desc[UR6][R18.64+0x680] ;  /* 0x00068006129fa981 */ /* 0x000f68000c1e1900 */
[----:B------:R-:W5:Y:S04]  /*5e00*/  @!P1 LDG.E R182, desc[UR6][R18.64+0x700] ;  /* 0x0007000612b69981 */ /* 0x000f68000c1e1900 */
[----:B------:R0:W5:Y:S01]  /*5e10*/  @!P0 LDG.E R163, desc[UR6][R18.64+0x780] ;  /* 0x0007800612a38981 */ /* 0x000162000c1e1900 */
[----:B------:R-:W1:Y:S01]  /*5e20*/  S2UR UR5, SR_CgaCtaId ;  /* 0x00000000000579c3 */ /* 0x000e620000008800 */
[----:B------:R-:W-:Y:S01]  /*5e30*/  UMOV UR4, 0x400 ;  /* 0x0000040000047882 */ /* 0x000fe20000000000 */
[----:B------:R-:W-:-:S02]  /*5e40*/  IADD3 R52, R43, 0x20, RZ ;  /* 0x000000202b347810 */ /* 0x000fc40007ffe0ff */
[C---:B0-----:R-:W-:Y:S01]  /*5e50*/  IADD3 R18, R43.reuse, 0xa0, RZ ;  /* 0x000000a02b127810 */ /* 0x041fe20007ffe0ff */
[----:B------:R-:W-:-:S03]  /*5e60*/  VIADD R50, R43, 0x40 ;  /* 0x000000402b327836 */ /* 0x000fc60000000000 */
[-C--:B------:R-:W-:Y:S01]  /*5e70*/  LEA.HI.SX32 R18, R18, R43.reuse, 0x1b ;  /* 0x0000002b12127211 */ /* 0x080fe200078fdaff */
[C---:B------:R-:W-:Y:S01]  /*5e80*/  VIADD R46, R43.reuse, 0x80 ;  /* 0x000000802b2e7836 */ /* 0x040fe20000000000 */
[C---:B------:R-:W-:Y:S01]  /*5e90*/  IADD3 R48, R43.reuse, 0x60, RZ ;  /* 0x000000602b307810 */ /* 0x040fe20007ffe0ff */
[----:B-1----:R-:W-:Y:S01]  /*5ea0*/  ULEA UR4, UR5, UR4, 0x18 ;  /* 0x0000000405047291 */ /* 0x002fe2000f8ec03f */
[-C--:B------:R-:W-:Y:S02]  /*5eb0*/  LEA.HI.SX32 R42, R43, R43.reuse, 0x1b ;  /* 0x0000002b2b2a7211 */ /* 0x080fe400078fdaff */
[----:B------:R-:W-:-:S03]  /*5ec0*/  LEA.HI.SX32 R52, R52, R43, 0x1b ;  /* 0x0000002b34347211 */ /* 0x000fc600078fdaff */
[----:B------:R-:W-:Y:S01]  /*5ed0*/  LEA R54, R18, UR4, 0x2 ;  /* 0x0000000412367c11 */ /* 0x000fe2000f8e10ff */
[C---:B------:R-:W-:Y:S01]  /*5ee0*/  VIADD R18, R43.reuse, 0x140 ;  /* 0x000001402b127836 */ /* 0x040fe20000000000 */
[-C--:B------:R-:W-:Y:S01]  /*5ef0*/  LEA.HI.SX32 R50, R50, R43.reuse, 0x1b ;  /* 0x0000002b32327211 */ /* 0x080fe200078fdaff */
[C---:B------:R-:W-:Y:S01]  /*5f00*/  VIADD R70, R43.reuse, 0xc0 ;  /* 0x000000c02b467836 */ /* 0x040fe20000000000 */
[-C--:B------:R-:W-:Y:S01]  /*5f10*/  LEA.HI.SX32 R56, R48, R43.reuse, 0x1b ;  /* 0x0000002b30387211 */ /* 0x080fe200078fdaff */
[----:B------:R-:W-:Y:S01]  /*5f20*/  VIADD R66, R43, 0x100 ;  /* 0x000001002b427836 */ /* 0x000fe20000000000 */
[----:B------:R-:W-:Y:S02]  /*5f30*/  LEA R42, R42, UR4, 0x2 ;  /* 0x000000042a2a7c11 */ /* 0x000fe4000f8e10ff */
[-C--:B------:R-:W-:Y:S02]  /*5f40*/  LEA.HI.SX32 R48, R46, R43.reuse, 0x1b ;  /* 0x0000002b2e307211 */ /* 0x080fe400078fdaff */
[----:B------:R-:W-:-:S02]  /*5f50*/  LEA.HI.SX32 R18, R18, R43, 0x1b ;  /* 0x0000002b12127211 */ /* 0x000fc400078fdaff */
[----:B------:R-:W-:Y:S02]  /*5f60*/  LEA R46, R52, UR4, 0x2 ;  /* 0x00000004342e7c11 */ /* 0x000fe4000f8e10ff */
[C---:B------:R-:W-:Y:S02]  /*5f70*/  IADD3 R68, R43.reuse, 0xe0, RZ ;  /* 0x000000e02b447810 */ /* 0x040fe40007ffe0ff */
[----:B------:R-:W-:Y:S02]  /*5f80*/  LEA R52, R50, UR4, 0x2 ;  /* 0x0000000432347c11 */ /* 0x000fe4000f8e10ff */
[----:B------:R-:W-:Y:S02]  /*5f90*/  IADD3 R50, R43, 0x120, RZ ;  /* 0x000001202b327810 */ /* 0x000fe40007ffe0ff */
[----:B------:R-:W-:Y:S02]  /*5fa0*/  LEA.HI.SX32 R19, R70, R43, 0x1b ;  /* 0x0000002b46137211 */ /* 0x000fe400078fdaff */
[----:B------:R-:W-:-:S02]  /*5fb0*/  LEA R69, R18, UR4, 0x2 ;  /* 0x0000000412457c11 */ /* 0x000fc4000f8e10ff */
[----:B------:R-:W-:Y:S02]  /*5fc0*/  LEA R56, R56, UR4, 0x2 ;  /* 0x0000000438387c11 */ /* 0x000fe4000f8e10ff */
[-C--:B------:R-:W-:Y:S02]  /*5fd0*/  LEA.HI.SX32 R68, R68, R43.reuse, 0x1b ;  /* 0x0000002b44447211 */ /* 0x080fe400078fdaff */
[----:B------:R-:W-:Y:S02]  /*5fe0*/  IADD3 R18, R43, 0x160, RZ ;  /* 0x000001602b127810 */ /* 0x000fe40007ffe0ff */
[----:B------:R-:W-:Y:S02]  /*5ff0*/  LEA R48, R48, UR4, 0x2 ;  /* 0x0000000430307c11 */ /* 0x000fe4000f8e10ff */
[-C--:B------:R-:W-:Y:S02]  /*6000*/  LEA.HI.SX32 R66, R66, R43.reuse, 0x1b ;  /* 0x0000002b42427211 */ /* 0x080fe400078fdaff */
[----:B------:R-:W-:-:S02]  /*6010*/  LEA.HI.SX32 R70, R50, R43, 0x1b ;  /* 0x0000002b32467211 */ /* 0x000fc400078fdaff */
[----:B------:R-:W-:Y:S02]  /*6020*/  LEA R50, R68, UR4, 0x2 ;  /* 0x0000000444327c11 */ /* 0x000fe4000f8e10ff */
[----:B------:R-:W-:Y:S02]  /*6030*/  LEA R71, R66, UR4, 0x2 ;  /* 0x0000000442477c11 */ /* 0x000fe4000f8e10ff */
[----:B------:R-:W-:Y:S01]  /*6040*/  LEA R70, R70, UR4, 0x2 ;  /* 0x0000000446467c11 */ /* 0x000fe2000f8e10ff */
[----:B------:R-:W-:Y:S01]  /*6050*/  VIADD R68, R43, 0x180 ;  /* 0x000001802b447836 */ /* 0x000fe20000000000 */
[----:B------:R-:W-:Y:S01]  /*6060*/  ISETP.NE.AND P5, PT, R45, RZ, PT ;  /* 0x000000ff2d00720c */ /* 0x000fe20003fa5270 */
[C---:B------:R-:W-:Y:S01]  /*6070*/  VIADD R66, R43.reuse, 0x1c0 ;  /* 0x000001c02b427836 */ /* 0x040fe20000000000 */
[----:B------:R-:W-:-:S04]  /*6080*/  IADD3 R184, R43, 0x1a0, RZ ;  /* 0x000001a02bb87810 */ /* 0x000fc80007ffe0ff */
[----:B------:R-:W-:Y:S01]  /*6090*/  LEA.HI.SX32 R184, R184, R43, 0x1b ;  /* 0x0000002bb8b87211 */ /* 0x000fe200078fdaff */
[----:B--2---:R-:W-:Y:S04]  /*60a0*/  STS [R42+0x840], R23 ;  /* 0x000840172a007388 */ /* 0x004fe80000000800 */
[----:B---3--:R-:W-:Y:S04]  /*60b0*/  STS [R46+0x8c0], R21 ;  /* 0x0008c0152e007388 */ /* 0x008fe80000000800 */
[----:B----4-:R0:W-:Y:S02]  /*60c0*/  STS [R52+0x940], R55 ;  /* 0x0009403734007388 */ /* 0x0101e40000000800 */
[----:B0-----:R-:W-:-:S02]  /*60d0*/  LEA R55, R19, UR4, 0x2 ;  /* 0x0000000413377c11 */ /* 0x001fc4000f8e10ff */
[----:B------:R-:W-:Y:S01]  /*60e0*/  LEA.HI.SX32 R19, R18, R43, 0x1b ;  /* 0x0000002b12137211 */ /* 0x000fe200078fdaff */
[----:B-----5:R-:W-:Y:S01]  /*60f0*/  STS [R56+0x9c0], R53 ;  /* 0x0009c03538007388 */ /* 0x020fe20000000800 */
[----:B------:R-:W-:-:S04]  /*6100*/  IADD3 R18, R43, 0x1e0, RZ ;  /* 0x000001e02b127810 */ /* 0x000fc80007ffe0ff */
[-C--:B------:R-:W-:Y:S01]  /*6110*/  LEA.HI.SX32 R18, R18, R43.reuse, 0x1b ;  /* 0x0000002b12127211 */ /* 0x080fe200078fdaff */
[----:B------:R0:W-:Y:S04]  /*6120*/  STS [R48+0xa40], R67 ;  /* 0x000a404330007388 */ /* 0x0001e80000000800 */
[----:B------:R1:W-:Y:S01]  /*6130*/  STS [R54+0xac0], R65 ;  /* 0x000ac04136007388 */ /* 0x0003e20000000800 */
[-C--:B0-----:R-:W-:Y:S02]  /*6140*/  LEA.HI.SX32 R67, R68, R43.reuse, 0x1b ;  /* 0x0000002b44437211 */ /* 0x081fe400078fdaff */
[----:B------:R-:W-:Y:S01]  /*6150*/  LEA R68, R19, UR4, 0x2 ;  /* 0x0000000413447c11 */ /* 0x000fe2000f8e10ff */
[----:B------:R-:W-:Y:S01]  /*6160*/  STS [R55+0xb40], R20 ;  /* 0x000b401437007388 */ /* 0x000fe20000000800 */
[----:B-1----:R-:W-:-:S02]  /*6170*/  LEA.HI.SX32 R65, R66, R43, 0x1b ;  /* 0x0000002b42417211 */ /* 0x002fc400078fdaff */
[----:B------:R-:W-:Y:S01]  /*6180*/  LEA R67, R67, UR4, 0x2 ;  /* 0x0000000443437c11 */ /* 0x000fe2000f8e10ff */
[----:B------:R-:W-:Y:S01]  /*6190*/  STS [R50+0xbc0], R153 ;  /* 0x000bc09932007388 */ /* 0x000fe20000000800 */
[----:B------:R-:W-:Y:S02]  /*61a0*/  LEA R66, R184, UR4, 0x2 ;  /* 0x00000004b8427c11 */ /* 0x000fe4000f8e10ff */
[----:B------:R-:W-:Y:S01]  /*61b0*/  LEA R65, R65, UR4, 0x2 ;  /* 0x0000000441417c11 */ /* 0x000fe2000f8e10ff */
[----:B------:R-:W-:Y:S04]  /*61c0*/  STS [R71+0xc40], R22 ;  /* 0x000c401647007388 */ /* 0x000fe80000000800 */
[----:B------:R-:W-:Y:S04]  /*61d0*/  STS [R70+0xcc0], R155 ;  /* 0x000cc09b46007388 */ /* 0x000fe80000000800 */
[----:B------:R0:W-:Y:S02]  /*61e0*/  STS [R69+0xd40], R64 ;  /* 0x000d404045007388 */ /* 0x0001e40000000800 */
[----:B0-----:R-:W-:Y:S01]  /*61f0*/  LEA R64, R18, UR4, 0x2 ;  /* 0x0000000412407c11 */ /* 0x001fe2000f8e10ff */
[----:B------:R-:W-:Y:S01]  /*6200*/  IMAD.SHL.U32 R18, R43, 0x10, RZ ;  /* 0x000000102b127824 */ /* 0x000fe200078e00ff */
[----:B------:R0:W-:Y:S04]  /*6210*/  STS [R68+0xdc0], R157 ;  /* 0x000dc09d44007388 */ /* 0x0001e80000000800 */
[----:B------:R-:W-:Y:S01]  /*6220*/  LEA.HI.SX32 R53, R18, R18, 0x1b ;  /* 0x0000001212357211 */ /* 0x000fe200078fdaff */
[----:B------:R0:W-:Y:S01]  /*6230*/  STS [R67+0xe40], R180 ;  /* 0x000e40b443007388 */ /* 0x0001e20000000800 */
[----:B------:R-:W-:-:S02]  /*6240*/  @P5 LEA R18, R117, UR4, 0x3 ;  /* 0x0000000475125c11 */ /* 0x000fc4000f8e18ff */
[----:B------:R-:W-:Y:S01]  /*6250*/  LEA R53, R53, UR4, 0x2 ;  /* 0x0000000435357c11 */ /* 0x000fe2000f8e10ff */
[----:B------:R0:W-:Y:S04]  /*6260*/  STS [R66+0xec0], R159 ;  /* 0x000ec09f42007388 */ /* 0x0001e80000000800 */
[----:B------:R0:W-:Y:S04]  /*6270*/  STS [R65+0xf40], R182 ;  /* 0x000f40b641007388 */ /* 0x0001e80000000800 */
[----:B------:R0:W-:Y:S01]  /*6280*/  STS [R64+0xfc0], R163 ;  /* 0x000fc0a340007388 */ /* 0x0001e20000000800 */
[----:B------:R-:W-:-:S03]  /*6290*/  NOP ;  /* 0x0000000000007918 */ /* 0x000fc60000000000 */
[----:B------:R0:W1:Y:S04]  /*62a0*/  LDS R153, [R53+0x840] ;  /* 0x0008400035997984 */ /* 0x0000680000000800 */
        /* <DEDUP_REMOVED lines=16> */
[----:B-1234-:R-:W-:Y:S05]  /*63b0*/  @P5 BRA `(.L_x_506) ;  /* 0x0000000000745947 */ /* 0x01efea0003800000 */
[----:B------:R-:W-:Y:S01]  /*63c0*/  ULDC.U8 UR5, c[0x0][0x239] ;  /* 0x00008e4000057ab9 */ /* 0x000fe20000000000 */
[----:B------:R-:W-:Y:S02]  /*63d0*/  ISETP.NE.U32.AND P5, PT, R26, RZ, PT ;  /* 0x000000ff1a00720c */ /* 0x000fe40003fa5070 */
[----:B------:R-:W-:Y:S02]  /*63e0*/  ISETP.NE.AND P6, PT, RZ, UR5, PT ;  /* 0x00000005ff007c0c */ /* 0x000fe4000bfc5270 */
[----:B------:R-:W-:Y:S02]  /*63f0*/  ISETP.NE.AND.EX P5, PT, R28, RZ, PT, P5 ;  /* 0x000000ff1c00720c */ /* 0x000fe40003fa5350 */
[----:B------:R-:W-:Y:S02]  /*6400*/  ISETP.NE.AND P6, PT, R44, RZ, P6 ;  /* 0x000000ff2c00720c */ /* 0x000fe400037c5270 */
[----:B0-----:R-:W-:-:S11]  /*6410*/  MOV R18, 0x3f800000 ;  /* 0x3f80000000127802 */ /* 0x001fd60000000f00 */
[----:B------:R-:W-:Y:S05]  /*6420*/  @P6 BRA P5, `(.L_x_507) ;  /* 0x0000000000346947 */ /* 0x000fea0002800000 */
[----:B------:R-:W-:Y:S01]  /*6430*/  ISETP.NE.AND P5, PT, R44, RZ, PT ;  /* 0x000000ff2c00720c */ /* 0x000fe20003fa5270 */
[----:B------:R-:W-:-:S12]  /*6440*/  IMAD.MOV.U32 R19, RZ, RZ, RZ ;  /* 0x000000ffff137224 */ /* 0x000fd800078e00ff */
[----:B------:R-:W-:Y:S05]  /*6450*/  @!P5 BRA `(.L_x_506) ;  /* 0x00000000004cd947 */ /* 0x000fea0003800000 */
        /* <DEDUP_REMOVED lines=8> */
[----:B------:R2:W5:Y:S01]  /*64e0*/  LDG.E R19, desc[UR6][R22.64] ;  /* 0x0000000616137981 */ /* 0x000562000c1e1900 */
[----:B------:R-:W-:Y:S05]  /*64f0*/  BRA `(.L_x_506) ;  /* 0x0000000000247947 */ /* 0x000fea0003800000 */
.L_x_507:
        /* <DEDUP_REMOVED lines=8> */
[----:B------:R1:W5:Y:S04]  /*6580*/  LDG.E R19, desc[UR6][R22.64] ;  /* 0x0000000616137981 */ /* 0x000368000c1e1900 */
.L_x_506:
[-C--:B------:R-:W-:Y:S01]  /*6590*/  FFMA.FTZ R20, R124, R125.reuse, R126 ;  /* 0x0000007d7c147223 */ /* 0x080fe2000001007e */
[----:B-12---:R-:W-:Y:S01]  /*65a0*/  FMUL.FTZ R22, R123, R125 ;  /* 0x0000007d7b167220 */ /* 0x006fe20000410000 */
        /* <DEDUP_REMOVED lines=54> */
[----:B------:R-:W-:-:S03]  /*6910*/  ISETP.NE.AND P5, PT, R43, 0x1f, PT ;  /* 0x0000001f2b00780c */ /* 0x000fc60003fa5270 */
[----:B0-----:R-:W0:Y:S04]  /*6920*/  SHFL.UP PT, R182, R21, 0x1, RZ ;  /* 0x0420000015b67989 */ /* 0x001e2800000e00ff */
[----:B------:R-:W1:Y:S06]  /*6930*/  SHFL.UP PT, R180, R20, 0x1, RZ ;  /* 0x0420000014b47989 */ /* 0x000e6c00000e00ff */
[----:B------:R-:W-:Y:S01]  /*6940*/  @!P5 STS.64 [UR4+0x1080], R20 ;  /* 0x00108014ff00d988 */ /* 0x000fe20008000a04 */
[----:B------:R-:W-:Y:S01]  /*6950*/  BAR.SYNC.DEFER_BLOCKING 0x0 ;  /* 0x0000000000007b1d */ /* 0x000fe20000010000 */
[----:B------:R-:W-:-:S13]  /*6960*/  ISETP.NE.AND P5, PT, R43, RZ, PT ;  /* 0x000000ff2b00720c */ /* 0x000fda0003fa5270 */
[----:B0----5:R-:W-:Y:S01]  /*6970*/  @!P5 MOV R182, R19 ;  /* 0x0000001300b6d202 */ /* 0x021fe20000000f00 */
[----:B-1----:R-:W-:Y:S01]  /*6980*/  @!P5 IMAD.MOV.U32 R180, RZ, RZ, R18 ;  /* 0x000000ffffb4d224 */ /* 0x002fe200078e0012 */
        /* <DEDUP_REMOVED lines=34> */
[----:B------:R-:W-:-:S04]  /*6bb0*/  IADD3 R18, R40, -0x1, RZ ;  /* 0xffffffff28127810 */ /* 0x000fc80007ffe0ff */
[----:B------:R-:W-:-:S13]  /*6bc0*/  ISETP.NE.OR P5, PT, R45, R18, P6 ;  /* 0x000000122d00720c */ /* 0x000fda00037a5670 */
[----:B------:R-:W-:Y:S05]  /*6bd0*/  @P5 BRA `(.L_x_509) ;  /* 0x0000000000e85947 */ /* 0x000fea0003800000 */
        /* <DEDUP_REMOVED lines=8> */
[----:B------:R2:W-:Y:S01]  /*6c60*/  STG.E desc[UR6][R20.64], R23 ;  /* 0x0000001714007986 */ /* 0x0005e2000c101906 */
[----:B------:R-:W-:Y:S05]  /*6c70*/  BRA `(.L_x_509) ;  /* 0x0000000000c07947 */ /* 0x000fea0003800000 */
.L_x_510:
[----:B------:R-:W-:-:S04]  /*6c80*/  IADD3 R18, R40, -0x1, RZ ;  /* 0xffffffff28127810 */ /* 0x000fc80007ffe0ff */
        /* <DEDUP_REMOVED lines=9> */
[----:B0-----:R-:W-:Y:S02]  /*6d20*/  VIADD R18, R21, 0xffffffe ;  /* 0x0ffffffe15127836 */ /* 0x001fe40000000000 */
[----:B------:R-:W-:-:S04]  /*6d30*/  IMAD.MOV R21, RZ, RZ, -R124 ;  /* 0x000000ffff157224 */ /* 0x000fc800078e0a7c */
[----:B------:R0:W1:Y:S02]  /*6d40*/  F2I.FTZ.U32.TRUNC.NTZ R19, R18 ;  /* 0x0000001200137305 */ /* 0x000064000021f000 */
[----:B0-----:R-:W-:Y:S01]  /*6d50*/  HFMA2.MMA R18, -RZ, RZ, 0, 0 ;  /* 0x00000000ff127435 */ /* 0x001fe200000001ff */
[----:B-1----:R-:W-:-:S05]  /*6d60*/  IADD3 R121, RZ, -R19, RZ ;  /* 0x80000013ff797210 */ /* 0x002fca0007ffe0ff */
[----:B------:R-:W-:-:S04]  /*6d70*/  IMAD R121, R121, R22, RZ ;  /* 0x0000001679797224 */ /* 0x000fc800078e02ff */
[----:B------:R-:W-:-:S04]  /*6d80*/  IMAD.HI.U32 R124, R19, R121, R18 ;  /* 0x00000079137c7227 */ /* 0x000fc800078e0012 */
[----:B------:R-:W-:-:S04]  /*6d90*/  IMAD.MOV.U32 R19, RZ, RZ, R126 ;  /* 0x000000ffff137224 */ /* 0x000fc800078e007e */
        /* <DEDUP_REMOVED lines=13> */
.L_x_511:
[----:B------:R0:W5:Y:S02]  /*6e70*/  LDG.E R19, desc[UR6][R6.64] ;  /* 0x0000000606137981 */ /* 0x000164000c1e1900 */
.L_x_512:
        /* <DEDUP_REMOVED lines=8> */
[----:B------:R-:W-:-:S04]  /*6f00*/  IMAD R121, R121, UR17, R22 ;  /* 0x0000001179797c24 */ /* 0x000fc8000f8e0216 */
[----:B------:R-:W-:Y:S02]  /*6f10*/  IMAD.IADD R21, R21, 0x1, R121 ;  /* 0x0000000115157824 */ /* 0x000fe400078e0279 */
[C---:B------:R-:W-:Y:S02]  /*6f20*/  IMAD R121, R117.reuse, UR15, R120 ;  /* 0x0000000f75797c24 */ /* 0x040fe4000f8e0278 */
[----:B------:R-:W-:-:S05]  /*6f30*/  IMAD.WIDE.U32 R20, R117, UR14, R20 ;  /* 0x0000000e75147c25 */ /* 0x000fca000f8e0014 */
[----:B------:R-:W-:Y:S02]  /*6f40*/  IADD3 R19, R121, R21, RZ ;  /* 0x0000001579137210 */ /* 0x000fe40007ffe0ff */
[----:B------:R-:W-:-:S04]  /*6f50*/  LEA R18, P5, R20, R14, 0x2 ;  /* 0x0000000e14127211 */ /* 0x000fc800078a10ff */
[----:B------:R-:W-:-:S05]  /*6f60*/  LEA.HI.X R19, R20, R15, R19, 0x2, P5 ;  /* 0x0000000f14137211 */ /* 0x000fca00028f1413 */
[----:B------:R1:W-:Y:S04]  /*6f70*/  STG.E desc[UR6][R18.64], R23 ;  /* 0x0000001712007986 */ /* 0x0003e8000c101906 */
.L_x_509:
[----:B------:R-:W-:Y:S05]  /*6f80*/  BSYNC B0 ;  /* 0x0000000000007941 */ /* 0x000fea0003800000 */
.L_x_508:
        /* <DEDUP_REMOVED lines=19> */
.L_x_505:
[----:B------:R-:W-:Y:S01]  /*70c0*/  BAR.SYNC.DEFER_BLOCKING 0x0 ;  /* 0x0000000000007b1d */ /* 0x000fe20000010000 */
[----:B------:R-:W-:-:S05]  /*70d0*/  ISETP.NE.AND P0, PT, R82, RZ, PT ;  /* 0x000000ff5200720c */ /* 0x000fca0003f05270 */
[----:B------:R-:W-:Y:S01]  /*70e0*/  BSSY B0, `(.L_x_514) ;  /* 0x000003a000007945 */ /* 0x000fe20003800000 */
        /* <DEDUP_REMOVED lines=17> */
[----:B-1----:R-:W-:Y:S04]  /*7200*/  LDS R19, [R42] ;  /* 0x000000002a137984 */ /* 0x002fe80000000800 */
        /* <DEDUP_REMOVED lines=19> */
[----:B------:R-:W-:Y:S02]  /*7340*/  IMAD R14, R33, UR4, RZ ;  /* 0x00000004210e7c24 */ /* 0x000fe4000f8e02ff */
[----:B------:R-:W-:-:S04]  /*7350*/  IMAD.WIDE.U32 R12, R29, UR4, RZ ;  /* 0x000000041d0c7c25 */ /* 0x000fc8000f8e00ff */
[----:B------:R-:W-:-:S05]  /*7360*/  IMAD R17, R29, UR5, R14 ;  /* 0x000000051d117c24 */ /* 0x000fca000f8e020e */
[----:B------:R-:W-:Y:S02]  /*7370*/  IADD3 R81, R13, R17, RZ ;  /* 0x000000110d517210 */ /* 0x000fe40007ffe0ff */
        /* <DEDUP_REMOVED lines=8> */
[----:B------:R-:W-:-:S04]  /*7400*/  IMAD.WIDE.U32 R14, R29, UR4, R14 ;  /* 0x000000041d0e7c25 */ /* 0x000fc8000f8e000e */
[----:B------:R-:W-:Y:S02]  /*7410*/  IMAD.IADD R15, R17, 0x1, R15 ;  /* 0x00000001110f7824 */ /* 0x000fe400078e020f */
[----:B------:R-:W-:Y:S01]  /*7420*/  IMAD.WIDE.U32 R14, R0, UR8, R14 ;  /* 0x00000008000e7c25 */ /* 0x000fe2000f8e000e */
[----:B------:R-:W-:-:S04]  /*7430*/  ULDC.64 UR8, c[0x0][0x338] ;  /* 0x0000ce0000087ab9 */ /* 0x000fc80000000a00 */
[----:B------:R-:W-:Y:S02]  /*7440*/  IADD3 R15, R15, R87, RZ ;  /* 0x000000570f0f7210 */ /* 0x000fe40007ffe0ff */
[----:B------:R-:W-:-:S04]  /*7450*/  LEA R16, P0, R14, UR8, 0x2 ;  /* 0x000000080e107c11 */ /* 0x000fc8000f8010ff */
[----:B------:R-:W-:-:S05]  /*7460*/  LEA.HI.X R17, R14, UR9, R15, 0x2, P0 ;  /* 0x000000090e117c11 */ /* 0x000fca00080f140f */
[----:B------:R1:W-:Y:S04]  /*7470*/  STG.E desc[UR6][R16.64], R19 ;  /* 0x0000001310007986 */ /* 0x0003e8000c101906 */
.L_x_515:
[----:B------:R-:W-:Y:S05]  /*7480*/  BSYNC B0 ;  /* 0x0000000000007941 */ /* 0x000fea0003800000 */
.L_x_514:
        /* <DEDUP_REMOVED lines=12> */
[----:B------:R-:W-:Y:S01]  /*7550*/  VIADD R45, R45, 0x1 ;  /* 0x000000012d2d7836 */ /* 0x000fe20000000000 */
[C---:B------:R-:W-:Y:S01]  /*7560*/  LOP3.LUT R22, R10.reuse, 0x60, RZ, 0xfc, !PT ;  /* 0x000000600a167812 */ /* 0x040fe200078efcff */
[----:B------:R-:W-:Y:S01]  /*7570*/  IMAD.IADD R38, R51, 0x1, R38 ;  /* 0x0000000133267824 */ /* 0x000fe200078e0226 */
[----:B------:R-:W-:-:S02]  /*7580*/  LOP3.LUT R42, R10, 0x80, RZ, 0xfc, !PT ;  /* 0x000000800a2a7812 */ /* 0x000fc400078efcff */
[-C--:B------:R-:W-:Y:S02]  /*7590*/  ISETP.GE.AND P5, PT, R22, R79.reuse, PT ;  /* 0x0000004f1600720c */ /* 0x080fe40003fa6270 */
[-C--:B------:R-:W-:Y:S02]  /*75a0*/  ISETP.GE.AND P6, PT, R42, R79.reuse, PT ;  /* 0x0000004f2a00720c */ /* 0x080fe40003fc6270 */
[C---:B------:R-:W-:Y:S01]  /*75b0*/  LOP3.LUT R20, R10.reuse, 0xe0, RZ, 0xfc, !PT ;  /* 0x000000e00a147812 */ /* 0x040fe200078efcff */
[----:B-1----:R-:W-:Y:S01]  /*75c0*/  IMAD.WIDE R12, R10, 0x4, R16 ;  /* 0x000000040a0c7825 */ /* 0x002fe200078e0210 */
[----:B------:R-:W-:Y:S02]  /*75d0*/  IADD3 R17, P0, R47, R14, RZ ;  /* 0x0000000e2f117210 */ /* 0x000fe40007f1e0ff */
[----:B------:R-:W-:Y:S02]  /*75e0*/  ISETP.GE.AND P2, PT, R20, R79, PT ;  /* 0x0000004f1400720c */ /* 0x000fe40003f46270 */
[----:B------:R-:W-:-:S02]  /*75f0*/  IADD3.X R14, R19, R18, R15, P0, !PT ;  /* 0x00000012130e7210 */ /* 0x000fc400007fe40f */
[C---:B------:R-:W-:Y:S02]  /*7600*/  LEA R16, P0, R17.reuse, R12, 0x2 ;  /* 0x0000000c11107211 */ /* 0x040fe400078010ff */
[C---:B------:R-:W-:Y:S02]  /*7610*/  LOP3.LUT R12, R10.reuse, 0xa0, RZ, 0xfc, !PT ;  /* 0x000000a00a0c7812 */ /* 0x040fe400078efcff */
        /* <DEDUP_REMOVED lines=20> */
[-C--:B------:R-:W-:Y:S02]  /*7760*/  ISETP.GE.AND P0, PT, R12, R79.reuse, PT ;  /* 0x0000004f0c00720c */ /* 0x080fe40003f06270 */
[----:B------:R-:W-:Y:S01]  /*7770*/  ISETP.GE.AND P1, PT, R14, R79, PT ;  /* 0x0000004f0e00720c */ /* 0x000fe20003f26270 */
[----:B------:R1:W-:Y:S01]  /*7780*/  @!P2 STG.E desc[UR6][R16.64+0x380], R63 ;  /* 0x0003803f1000a986 */ /* 0x0003e2000c101906 */
[----:B------:R-:W-:-:S02]  /*7790*/  LOP3.LUT R12, R10, 0x1c0, RZ, 0xfc, !PT ;  /* 0x000001c00a0c7812 */ /* 0x000fc400078efcff */
[----:B------:R-:W-:Y:S01]  /*77a0*/  LOP3.LUT R14, R10, 0x1e0, RZ, 0xfc, !PT ;  /* 0x000001e00a0e7812 */ /* 0x000fe200078efcff */
[----:B------:R1:W-:Y:S01]  /*77b0*/  @!P3 STG.E desc[UR6][R16.64+0x400], R71 ;  /* 0x000400471000b986 */ /* 0x0003e2000c101906 */
[-C--:B------:R-:W-:Y:S01]  /*77c0*/  ISETP.GE.AND P2, PT, R12, R79.reuse, PT ;  /* 0x0000004f0c00720c */ /* 0x080fe20003f46270 */
[----:B------:R-:W-:Y:S01]  /*77d0*/  IMAD.MOV.U32 R12, RZ, RZ, R32 ;  /* 0x000000ffff0c7224 */ /* 0x000fe200078e0020 */
[----:B------:R-:W-:Y:S01]  /*77e0*/  ISETP.GE.AND P3, PT, R14, R79, PT ;  /* 0x0000004f0e00720c */ /* 0x000fe20003f66270 */
[----:B------:R1:W-:Y:S01]  /*77f0*/  @!P4 STG.E desc[UR6][R16.64+0x480], R53 ;  /* 0x000480351000c986 */ /* 0x0003e2000c101906 */
[----:B------:R-:W-:Y:S02]  /*7800*/  MOV R13, R35 ;  /* 0x00000023000d7202 */ /* 0x000fe40000000f00 */
[----:B------:R-:W-:Y:S01]  /*7810*/  MOV R35, R37 ;  /* 0x0000002500237202 */ /* 0x000fe20000000f00 */
[----:B------:R1:W-:Y:S01]  /*7820*/  @!P5 STG.E desc[UR6][R16.64+0x500], R69 ;  /* 0x000500451000d986 */ /* 0x0003e2000c101906 */
[C---:B------:R-:W-:Y:S01]  /*7830*/  IADD3 R47, R51.reuse, R47, RZ ;  /* 0x0000002f332f7210 */ /* 0x040fe20007ffe0ff */
[----:B------:R-:W-:-:S02]  /*7840*/  IMAD.WIDE R12, R51, 0x4, R12 ;  /* 0x00000004330c7825 */ /* 0x000fc400078e020c */
[----:B------:R1:W-:Y:S02]  /*7850*/  @!P6 STG.E desc[UR6][R16.64+0x580], R73 ;  /* 0x000580491000e986 */ /* 0x0003e4000c101906 */
[----:B------:R-:W-:Y:S01]  /*7860*/  IMAD.WIDE R14, R51, 0x4, R34 ;  /* 0x00000004330e7825 */ /* 0x000fe200078e0222 */
[----:B------:R-:W-:Y:S01]  /*7870*/  MOV R35, R13 ;  /* 0x0000000d00237202 */ /* 0x000fe20000000f00 */
[----:B------:R1:W-:Y:S02]  /*7880*/  @!P1 STG.E desc[UR6][R16.64+0x680], R75 ;  /* 0x0006804b10009986 */ /* 0x0003e4000c101906 */
[----:B------:R-:W-:Y:S01]  /*7890*/  IMAD.MOV.U32 R32, RZ, RZ, R12 ;  /* 0x000000ffff207224 */ /* 0x000fe200078e000c */
[----:B------:R-:W-:Y:S01]  /*78a0*/  MOV R37, R15 ;  /* 0x0000000f00257202 */ /* 0x000fe20000000f00 */
[----:B------:R1:W-:Y:S01]  /*78b0*/  @!P2 STG.E desc[UR6][R16.64+0x700], R65 ;  /* 0x000700411000a986 */ /* 0x0003e2000c101906 */
[----:B------:R-:W-:-:S03]  /*78c0*/  IMAD.MOV.U32 R34, RZ, RZ, R14 ;  /* 0x000000ffff227224 */ /* 0x000fc600078e000e */
[----:B------:R1:W-:Y:S04]  /*78d0*/  @!P3 STG.E desc[UR6][R16.64+0x780], R77 ;  /* 0x0007804d1000b986 */ /* 0x0003e8000c101906 */
[----:B------:R1:W-:Y:S01]  /*78e0*/  @!P0 STG.E desc[UR6][R16.64+0x600], R67 ;  /* 0x0006004310008986 */ /* 0x0003e2000c101906 */
[----:B------:R-:W-:-:S13]  /*78f0*/  ISETP.GE.AND P0, PT, R45, R40, PT ;  /* 0x000000282d00720c */ /* 0x000fda0003f06270 */
[----:B-1----:R-:W-:Y:S05]  /*7900*/  @!P0 BRA `(.L_x_516) ;  /* 0xffffff9800ac8947 */ /* 0x002fea000383ffff */
[----:B------:R-:W-:Y:S05]  /*7910*/  EXIT ;  /* 0x000000000000794d */ /* 0x000fea0003800000 */
.L_x_517:
        /* <DEDUP_REMOVED lines=14> */
.L_x_8619:


//--------------------- .text._Z25selective_scan_fwd_kernelI32Selective_Scan_fwd_kernel_traitsILi32ELi16ELi1ELb0ELb1ELb1ELb1ELb0EfffEEv13SSMParamsBase --------------------------
	.section	.text._Z25selective_scan_fwd_kernelI32Selective_Scan_fwd_kernel_traitsILi32ELi16ELi1ELb0ELb1ELb1ELb1ELb0EfffEEv13SSMParamsBase,"ax",@progbits
	.align	128
        .global         _Z25selective_scan_fwd_kernelI32Selective_Scan_fwd_kernel_traitsILi32ELi16ELi1ELb0ELb1ELb1ELb1ELb0EfffEEv13SSMParamsBase
        .type           _Z25selective_scan_fwd_kernelI32Selective_Scan_fwd_kernel_traitsILi32ELi16ELi1ELb0ELb1ELb1ELb1ELb0EfffEEv13SSMParamsBase,@function
        .size           _Z25selective_scan_fwd_kernelI32Selective_Scan_fwd_kernel_traitsILi32ELi16ELi1ELb0ELb1ELb1ELb1ELb0EfffEEv13SSMParamsBase,(.L_x_8620 - _Z25selective_scan_fwd_kernelI32Selective_Scan_fwd_kernel_traitsILi32ELi16ELi1ELb0ELb1ELb1ELb1ELb0EfffEEv13SSMParamsBase)
        .other          _Z25selective_scan_fwd_kernelI32Selective_Scan_fwd_kernel_traitsILi32ELi16ELi1ELb0ELb1ELb1ELb1ELb0EfffEEv13SSMParamsBase,@"STO_CUDA_ENTRY STV_DEFAULT"
_Z25selective_scan_fwd_kernelI32Selective_Scan_fwd_kernel_traitsILi32ELi16ELi1ELb0ELb1ELb1ELb1ELb0EfffEEv13SSMParamsBase:
.text._Z25selective_scan_fwd_kernelI32Selective_Scan_fwd_kernel_traitsILi32ELi16ELi1ELb0ELb1ELb1ELb1ELb0EfffEEv13SSMParamsBase:
[----:B------:R-:W-:Y:S08]  /*0000*/  LDC R1, c[0x0][0x28] ;  /* 0x00000a00ff017b82 */ /* 0x000ff00000000800 */
[----:B------:R-:W0:Y:S01]  /*0010*/  LDC.64 R2, c[0x0][0x360] ;  /* 0x0000d800ff027b82 */ /* 0x000e220000000a00 */
[----:B------:R-:W-:Y:S01]  /*0020*/  CS2R R8, SRZ ;  /* 0x0000000000087805 */ /* 0x000fe2000001ff00 */
[----:B------:R-:W1:Y:S01]  /*0030*/  S2R R13, SR_CTAID.X ;  /* 0x00000000000d7919 */ /* 0x000e620000002500 */
[----:B------:R-:W-:Y:S01]  /*0040*/  ULDC.64 UR6, c[0x0][0x208] ;  /* 0x0000820000067ab9 */ /* 0x000fe20000000a00 */
[----:B------:R-:W-:Y:S01]  /*0050*/  ULDC.64 UR4, c[0x0][0x230] ;  /* 0x00008c0000047ab9 */ /* 0x000fe20000000a00 */
[----:B------:R-:W-:-:S02]  /*0060*/  IMAD.MOV.U32 R12, RZ, RZ, RZ ;  /* 0x000000ffff0c7224 */ /* 0x000fc400078e00ff */
[----:B------:R-:W-:Y:S01]  /*0070*/  IMAD.MOV.U32 R15, RZ, RZ, RZ ;  /* 0x000000ffff0f7224 */ /* 0x000fe200078e00ff */
[----:B0-----:R-:W-:-:S04]  /*0080*/  ISETP.NE.U32.AND P1, PT, R2, RZ, PT ;  /* 0x000000ff0200720c */ /* 0x001fc80003f25070 */
[----:B------:R-:W-:Y:S02]  /*0090*/  ISETP.NE.AND.EX P1, PT, R3, RZ, PT, P1 ;  /* 0x000000ff0300720c */ /* 0x000fe40003f25310 */
[----:B-1----:R-:W-:-:S11]  /*00a0*/  MOV R0, R13 ;  /* 0x0000000d00007202 */ /* 0x002fd60000000f00 */
        /* <DEDUP_REMOVED lines=23> */
[----:B------:R-:W-:Y:S02]  /*0220*/  @!P1 IMAD.MOV.U32 R2, RZ, RZ, R12 ;  /* 0x000000ffff029224 */ /* 0x000fe400078e000c */
[----:B------:R-:W-:Y:S02]  /*0230*/  @!P1 IMAD.MOV.U32 R3, RZ, RZ, R15 ;  /* 0x000000ffff039224 */ /* 0x000fe400078e000f */
[----:B------:R-:W-:-:S05]  /*0240*/  @!P1 IMAD.WIDE R2, R13, 0x4, R2 ;  /* 0x000000040d029825 */ /* 0x000fca00078e0202 */
[----:B------:R0:W5:Y:S02]  /*0250*/  @!P1 LDG.E R0, desc[UR6][R2.64] ;  /* 0x0000000602009981 */ /* 0x000164000c1e1900 */
.L_x_518:
        /* <DEDUP_REMOVED lines=8> */
[----:B------:R-:W-:Y:S01]  /*02e0*/  HFMA2.MMA R75, -RZ, RZ, 0, 0 ;  /* 0x00000000ff4b7435 */ /* 0x000fe200000001ff */
[----:B------:R-:W-:Y:S02]  /*02f0*/  SHF.R.S32.HI R23, RZ, 0x1f, R13 ;  /* 0x0000001fff177819 */ /* 0x000fe4000001140d */
[----:B------:R-:W-:Y:S01]  /*0300*/  CS2R R10, SRZ ;  /* 0x00000000000a7805 */ /* 0x000fe2000001ff00 */
[----:B------:R-:W-:Y:S01]  /*0310*/  IMAD.MOV.U32 R73, RZ, RZ, RZ ;  /* 0x000000ffff497224 */ /* 0x000fe200078e00ff */
[----:B------:R-:W0:Y:S01]  /*0320*/  LDC.64 R2, c[0x0][0x380] ;  /* 0x0000e000ff027b82 */ /* 0x000e220000000a00 */
[----:B------:R-:W-:Y:S01]  /*0330*/  IMAD.MOV.U32 R17, RZ, RZ, R0 ;  /* 0x000000ffff117224 */ /* 0x000fe200078e0000 */
[----:B-1----:R-:W-:Y:S01]  /*0340*/  ISETP.NE.AND P5, PT, R4, RZ, PT ;  /* 0x000000ff0400720c */ /* 0x002fe20003fa5270 */
[----:B------:R-:W-:Y:S01]  /*0350*/  HFMA2.MMA R4, -RZ, RZ, 0, 0 ;  /* 0x00000000ff047435 */ /* 0x000fe200000001ff */
[----:B0-----:R-:W-:-:S02]  /*0360*/  ISETP.NE.U32.AND P1, PT, R2, RZ, PT ;  /* 0x000000ff0200720c */ /* 0x001fc40003f25070 */
[----:B--2---:R-:W-:Y:S02]  /*0370*/  SHF.R.S32.HI R79, RZ, 0x1f, R92 ;  /* 0x0000001fff4f7819 */ /* 0x004fe4000001145c */
[----:B------:R-:W-:-:S07]  /*0380*/  ISETP.NE.AND.EX P1, PT, R3, RZ, PT, P1 ;  /* 0x000000ff0300720c */ /* 0x000fce0003f25310 */
[----:B------:R-:W0:Y:S08]  /*0390*/  @P5 LDC.64 R76, c[0x0][0x2e8] ;  /* 0x0000ba00ff4c5b82 */ /* 0x000e300000000a00 */
[----:B------:R-:W1:Y:S08]  /*03a0*/  @P1 LDC R4, c[0x0][0x380] ;  /* 0x0000e000ff041b82 */ /* 0x000e700000000800 */
[----:B------:R-:W2:Y:S01]  /*03b0*/  @P1 LDC R6, c[0x0][0x384] ;  /* 0x0000e100ff061b82 */ /* 0x000ea20000000800 */
[----:B0-----:R-:W-:-:S02]  /*03c0*/  @P5 IMAD R2, R79, R76, RZ ;  /* 0x0000004c4f025224 */ /* 0x001fc400078e02ff */
[----:B------:R-:W-:-:S04]  /*03d0*/  @P5 IMAD.WIDE.U32 R90, R92, R76, RZ ;  /* 0x0000004c5c5a5225 */ /* 0x000fc800078e00ff */
[----:B------:R-:W-:-:S04]  /*03e0*/  @P5 IMAD R77, R92, R77, R2 ;  /* 0x0000004d5c4d5224 */ /* 0x000fc800078e0202 */
        /* <DEDUP_REMOVED lines=11> */
[----:B------:R-:W-:-:S07]  /*04a0*/  IMAD.IADD R77, R77, 0x1, R91 ;  /* 0x000000014d4d7824 */ /* 0x000fce00078e025b */
.L_x_519:
        /* <DEDUP_REMOVED lines=12> */
.L_x_520:
[----:B------:R-:W-:Y:S01]  /*0570*/  ISETP.EQ.U32.AND P0, PT, R75, RZ, PT ;  /* 0x000000ff4b00720c */ /* 0x000fe20003f02070 */
[----:B------:R-:W0:Y:S01]  /*0580*/  LDC.64 R20, c[0x0][0x330] ;  /* 0x0000cc00ff147b82 */ /* 0x000e220000000a00 */
[----:B------:R-:W-:Y:S01]  /*0590*/  MOV R0, RZ ;  /* 0x000000ff00007202 */ /* 0x000fe20000000f00 */
[----:B------:R-:W-:Y:S01]  /*05a0*/  IMAD.MOV.U32 R9, RZ, RZ, RZ ;  /* 0x000000ffff097224 */ /* 0x000fe200078e00ff */
[----:B------:R-:W-:Y:S02]  /*05b0*/  ISETP.EQ.OR.EX P0, PT, R73, RZ, !P5, P0 ;  /* 0x000000ff4900720c */ /* 0x000fe40006f02700 */
[----:B------:R-:W-:Y:S01]  /*05c0*/  PRMT R57, RZ, 0x7610, R57 ;  /* 0x00007610ff397816 */ /* 0x000fe20000000039 */
[----:B------:R-:W-:Y:S01]  /*05d0*/  HFMA2.MMA R14, -RZ, RZ, 0, 0 ;  /* 0x00000000ff0e7435 */ /* 0x000fe200000001ff */
[----:B------:R-:W-:Y:S01]  /*05e0*/  IMAD.MOV.U32 R12, RZ, RZ, RZ ;  /* 0x000000ffff0c7224 */ /* 0x000fe200078e00ff */
[----:B------:R-:W-:Y:S01]  /*05f0*/  MOV R71, RZ ;  /* 0x000000ff00477202 */ /* 0x000fe20000000f00 */
[----:B------:R-:W-:Y:S01]  /*0600*/  IMAD.MOV.U32 R84, RZ, RZ, RZ ;  /* 0x000000ffff547224 */ /* 0x000fe200078e00ff */
[----:B------:R-:W3:Y:S01]  /*0610*/  LDC.64 R26, c[0x0][0x388] ;  /* 0x0000e200ff1a7b82 */ /* 0x000ee20000000a00 */
[----:B------:R-:W-:Y:S01]  /*0620*/  IMAD.MOV.U32 R69, RZ, RZ, RZ ;  /* 0x000000ffff457224 */ /* 0x000fe200078e00ff */
[----:B------:R-:W-:Y:S01]  /*0630*/  ULDC.64 UR4, c[0x0][0x250] ;  /* 0x0000940000047ab9 */ /* 0x000fe20000000a00 */
[----:B------:R-:W-:-:S03]  /*0640*/  ULDC.64 UR8, c[0x0][0x2a0] ;  /* 0x0000a80000087ab9 */ /* 0x000fc60000000a00 */
[C---:B-1----:R-:W-:Y:S02]  /*0650*/  @!P0 LEA R2, P1, R13.reuse, R4, 0x2 ;  /* 0x000000040d028211 */ /* 0x042fe400078210ff */
[----:B------:R-:W1:Y:S02]  /*0660*/  LDC.64 R4, c[0x0][0x368] ;  /* 0x0000da00ff047b82 */ /* 0x000e640000000a00 */
[----:B--2---:R-:W-:-:S06]  /*0670*/  @!P0 LEA.HI.X R3, R13, R6, R23, 0x2, P1 ;  /* 0x000000060d038211 */ /* 0x004fcc00008f1417 */
[----:B------:R-:W2:Y:S01]  /*0680*/  @!P0 LDG.E R3, desc[UR6][R2.64] ;  /* 0x0000000602038981 */ /* 0x000ea2000c1e1900 */
[----:B------:R-:W4:Y:S01]  /*0690*/  LDC.64 R6, c[0x0][0x370] ;  /* 0x0000dc00ff067b82 */ /* 0x000f220000000a00 */
[----:B0-----:R-:W-:-:S07]  /*06a0*/  ISETP.NE.U32.AND P6, PT, R20, RZ, PT ;  /* 0x000000ff1400720c */ /* 0x001fce0003fc5070 */
[----:B------:R-:W0:Y:S01]  /*06b0*/  LDC.64 R64, c[0x0][0x288] ;  /* 0x0000a200ff407b82 */ /* 0x000e220000000a00 */
[----:B-1----:R-:W-:-:S07]  /*06c0*/  ISETP.NE.U32.AND P2, PT, R4, RZ, PT ;  /* 0x000000ff0400720c */ /* 0x002fce0003f45070 */
[----:B------:R-:W1:Y:S01]  /*06d0*/  LDC.64 R66, c[0x0][0x268] ;  /* 0x00009a00ff427b82 */ /* 0x000e620000000a00 */
[----:B------:R-:W-:Y:S02]  /*06e0*/  ISETP.NE.AND.EX P2, PT, R5, RZ, PT, P2 ;  /* 0x000000ff0500720c */ /* 0x000fe40003f45320 */
[----:B----4-:R-:W-:-:S05]  /*06f0*/  ISETP.NE.U32.AND P1, PT, R6, RZ, PT ;  /* 0x000000ff0600720c */ /* 0x010fca0003f25070 */
[----:B------:R-:W4:Y:S01]  /*0700*/  LDC.64 R86, c[0x0][0x310] ;  /* 0x0000c400ff567b82 */ /* 0x000f220000000a00 */
[----:B------:R-:W-:-:S05]  /*0710*/  ISETP.NE.AND.EX P1, PT, R7, RZ, PT, P1 ;  /* 0x000000ff0700720c */ /* 0x000fca0003f25310 */
[C---:B------:R-:W-:Y:S02]  /*0720*/  @P2 IADD3 R4, P4, R13.reuse, R4, RZ ;  /* 0x000000040d042210 */ /* 0x040fe40007f9e0ff */
[----:B------:R-:W3:Y:S02]  /*0730*/  LDC.64 R6, c[0x0][0x318] ;  /* 0x0000c600ff067b82 */ /* 0x000ee40000000a00 */
[----:B------:R-:W-:Y:S02]  /*0740*/  @P2 LEA.HI.X.SX32 R5, R13, R5, 0x1, P4 ;  /* 0x000000050d052211 */ /* 0x000fe400020f0eff */
[----:B------:R-:W-:-:S04]  /*0750*/  ISETP.NE.AND.EX P4, PT, R21, RZ, PT, P6 ;  /* 0x000000ff1500720c */ /* 0x000fc80003f85360 */
[----:B------:R-:W0:Y:S01]  /*0760*/  @P1 LDC R0, c[0x0][0x370] ;  /* 0x0000dc00ff001b82 */ /* 0x000e220000000800 */
[----:B------:R1:W5:Y:S07]  /*0770*/  @P2 LDG.E.U8 R57, desc[UR6][R4.64] ;  /* 0x0000000604392981 */ /* 0x00036e000c1e1100 */
[----:B------:R-:W1:Y:S01]  /*0780*/  @P1 LDC R9, c[0x0][0x374] ;  /* 0x0000dd00ff091b82 */ /* 0x000e620000000800 */
[----:B---3--:R-:W-:-:S07]  /*0790*/  ISETP.NE.U32.AND P3, PT, R6, RZ, PT ;  /* 0x000000ff0600720c */ /* 0x008fce0003f65070 */
[----:B------:R-:W3:Y:S01]  /*07a0*/  LDC.64 R88, c[0x0][0x308] ;  /* 0x0000c200ff587b82 */ /* 0x000ee20000000a00 */
[----:B------:R-:W-:Y:S02]  /*07b0*/  ISETP.NE.AND.EX P3, PT, R7, RZ, PT, P3 ;  /* 0x000000ff0700720c */ /* 0x000fe40003f65330 */
[----:B0-----:R-:W-:-:S05]  /*07c0*/  ISETP.EQ.U32.AND P6, PT, R0, RZ, PT ;  /* 0x000000ff0000720c */ /* 0x001fca0003fc2070 */
[----:B------:R-:W0:Y:S01]  /*07d0*/  LDC.64 R24, c[0x0][0x378] ;  /* 0x0000de00ff187b82 */ /* 0x000e220000000a00 */
[----:B-1----:R-:W-:-:S07]  /*07e0*/  ISETP.EQ.OR.EX P6, PT, R9, RZ, !P5, P6 ;  /* 0x000000ff0900720c */ /* 0x002fce0006fc2760 */
[----:B------:R-:W1:Y:S01]  /*07f0*/  LDC.64 R28, c[0x0][0x390] ;  /* 0x0000e400ff1c7b82 */ /* 0x000e620000000a00 */
[----:B------:R-:W-:-:S04]  /*0800*/  @P3 LEA R6, P2, R92, R6, 0x2 ;  /* 0x000000065c063211 */ /* 0x000fc800078410ff */
[C---:B------:R-:W-:Y:S02]  /*0810*/  @P3 LEA.HI.X R7, R92.reuse, R7, R79, 0x2, P2 ;  /* 0x000000075c073211 */ /* 0x040fe400010f144f */
[C---:B------:R-:W-:Y:S01]  /*0820*/  @P4 LEA R8, P2, R92.reuse, R20, 0x2 ;  /* 0x000000145c084211 */ /* 0x040fe200078410ff */
[----:B------:R-:W-:Y:S01]  /*0830*/  @P1 IMAD.MOV.U32 R14, RZ, RZ, R9 ;  /* 0x000000ffff0e1224 */ /* 0x000fe200078e0009 */
[----:B------:R-:W-:Y:S01]  /*0840*/  CS2R R170, SRZ ;  /* 0x0000000000aa7805 */ /* 0x000fe2000001ff00 */
[----:B------:R-:W-:Y:S01]  /*0850*/  @P1 IMAD.MOV.U32 R12, RZ, RZ, R0 ;  /* 0x000000ffff0c1224 */ /* 0x000fe200078e0000 */
[----:B------:R-:W-:Y:S01]  /*0860*/  @P4 LEA.HI.X R9, R92, R21, R79, 0x2, P2 ;  /* 0x000000155c094211 */ /* 0x000fe200010f144f */
[----:B------:R-:W5:Y:S01]  /*0870*/  @P3 LDG.E R71, desc[UR6][R6.64] ;  /* 0x0000000606473981 */ /* 0x000f62000c1e1900 */
[----:B------:R-:W4:Y:S02]  /*0880*/  LDC R21, c[0x0][0x224] ;  /* 0x00008900ff157b82 */ /* 0x000f240000000800 */
[----:B------:R-:W-:Y:S01]  /*0890*/  @!P6 LEA R4, P1, R13, R12, 0x2 ;  /* 0x0000000c0d04e211 */ /* 0x000fe200078210ff */
[----:B------:R-:W5:Y:S05]  /*08a0*/  @P4 LDG.E R69, desc[UR6][R8.64] ;  /* 0x0000000608454981 */ /* 0x000f6a000c1e1900 */
[----:B------:R-:W1:Y:S08]  /*08b0*/  LDC.64 R94, c[0x0][0x328] ;  /* 0x0000ca00ff5e7b82 */ /* 0x000e700000000a00 */
[----:B------:R-:W1:Y:S01]  /*08c0*/  LDC R63, c[0x0][0x23c] ;  /* 0x00008f00ff3f7b82 */ /* 0x000e620000000800 */
[----:B----4-:R-:W-:-:S04]  /*08d0*/  IABS R15, R21 ;  /* 0x00000015000f7213 */ /* 0x010fc80000000000 */
[----:B------:R-:W4:Y:S08]  /*08e0*/  I2F.RP R0, R15 ;  /* 0x0000000f00007306 */ /* 0x000f300000209400 */
[----:B----4-:R-:W4:Y:S01]  /*08f0*/  MUFU.RCP R0, R0 ;  /* 0x0000000000007308 */ /* 0x010f220000001000 */
[----:B--2---:R-:W-:-:S05]  /*0900*/  @!P0 IMAD.WIDE R2, R3, 0x4, R10 ;  /* 0x0000000403028825 */ /* 0x004fca00078e020a */
[----:B------:R4:W2:Y:S02]  /*0910*/  @!P0 LDG.E R17, desc[UR6][R2.64] ;  /* 0x0000000602118981 */ /* 0x0008a4000c1e1900 */
[----:B----4-:R-:W-:-:S04]  /*0920*/  IADD3 R2, R0, 0xffffffe, RZ ;  /* 0x0ffffffe00027810 */ /* 0x010fc80007ffe0ff */
[----:B------:R4:W3:Y:S01]  /*0930*/  F2I.FTZ.U32.TRUNC.NTZ R3, R2 ;  /* 0x0000000200037305 */ /* 0x0008e2000021f000 */
[----:B------:R-:W-:-:S05]  /*0940*/  @!P6 LEA.HI.X R5, R13, R14, R23, 0x2, P1 ;  /* 0x0000000e0d05e211 */ /* 0x000fca00008f1417 */
[----:B------:R0:W5:Y:S01]  /*0950*/  @!P6 LDG.E R84, desc[UR6][R4.64] ;  /* 0x000000060454e981 */ /* 0x000162000c1e1900 */
[----:B----4-:R-:W-:Y:S02]  /*0960*/  IMAD.MOV.U32 R2, RZ, RZ, RZ ;  /* 0x000000ffff027224 */ /* 0x010fe400078e00ff */
[----:B---3--:R-:W-:-:S04]  /*0970*/  IMAD.MOV R6, RZ, RZ, -R3 ;  /* 0x000000ffff067224 */ /* 0x008fc800078e0a03 */
[----:B------:R-:W-:Y:S01]  /*0980*/  IMAD R7, R6, R15, RZ ;  /* 0x0000000f06077224 */ /* 0x000fe200078e02ff */
[----:B0-----:R-:W-:-:S03]  /*0990*/  IABS R4, R92 ;  /* 0x0000005c00047213 */ /* 0x001fc60000000000 */
[----:B------:R-:W-:-:S06]  /*09a0*/  IMAD.HI.U32 R3, R3, R7, R2 ;  /* 0x0000000703037227 */ /* 0x000fcc00078e0002 */
[----:B------:R-:W-:-:S05]  /*09b0*/  IMAD.HI.U32 R6, R3, R4, RZ ;  /* 0x0000000403067227 */ /* 0x000fca00078e00ff */
[----:B------:R-:W-:-:S05]  /*09c0*/  IADD3 R0, -R6, RZ, RZ ;  /* 0x000000ff06007210 */ /* 0x000fca0007ffe1ff */
[C---:B------:R-:W-:Y:S02]  /*09d0*/  IMAD R0, R15.reuse, R0, R4 ;  /* 0x000000000f007224 */ /* 0x040fe400078e0204 */
[----:B------:R-:W0:Y:S03]  /*09e0*/  LDC.64 R4, c[0x0][0x270] ;  /* 0x00009c00ff047b82 */ /* 0x000e260000000a00 */
[----:B------:R-:W-:Y:S02]  /*09f0*/  ISETP.GT.U32.AND P2, PT, R15, R0, PT ;  /* 0x000000000f00720c */ /* 0x000fe40003f44070 */
[----:B------:R-:W-:-:S11]  /*0a00*/  LOP3.LUT R2, R92, R21, RZ, 0x3c, !PT ;  /* 0x000000155c027212 */ /* 0x000fd600078e3cff */
[----:B------:R-:W-:-:S05]  /*0a10*/  @!P2 IMAD.IADD R0, R0, 0x1, -R15 ;  /* 0x000000010000a824 */ /* 0x000fca00078e0a0f */
[----:B------:R-:W-:Y:S01]  /*0a20*/  ISETP.GE.U32.AND P1, PT, R0, R15, PT ;  /* 0x0000000f0000720c */ /* 0x000fe20003f26070 */
[----:B------:R-:W-:Y:S01]  /*0a30*/  @!P2 VIADD R6, R6, 0x1 ;  /* 0x000000010606a836 */ /* 0x000fe20000000000 */
[----:B------:R-:W-:Y:S02]  /*0a40*/  ISETP.GE.AND P3, PT, R2, RZ, PT ;  /* 0x000000ff0200720c */ /* 0x000fe40003f66270 */
[----:B------:R-:W-:Y:S01]  /*0a50*/  ISETP.NE.AND P2, PT, R21, RZ, PT ;  /* 0x000000ff1500720c */ /* 0x000fe20003f45270 */
[----:B0-----:R-:W-:-:S04]  /*0a60*/  IMAD R0, R23, R4, RZ ;  /* 0x0000000417007224 */ /* 0x001fc800078e02ff */
[----:B------:R-:W-:-:S04]  /*0a70*/  IMAD R15, R13, R5, R0 ;  /* 0x000000050d0f7224 */ /* 0x000fc800078e0200 */
[----:B------:R-:W-:Y:S01]  /*0a80*/  @P1 IADD3 R6, R6, 0x1, RZ ;  /* 0x0000000106061810 */ /* 0x000fe20007ffe0ff */
[----:B------:R-:W-:-:S04]  /*0a90*/  IMAD R0, R23, UR4, RZ ;  /* 0x0000000417007c24 */ /* 0x000fc8000f8e02ff */
[----:B------:R-:W-:Y:S02]  /*0aa0*/  IMAD.MOV.U32 R9, RZ, RZ, R6 ;  /* 0x000000ffff097224 */ /* 0x000fe400078e0006 */
[----:B------:R-:W-:Y:S01]  /*0ab0*/  IMAD.WIDE.U32 R2, R13, UR4, RZ ;  /* 0x000000040d027c25 */ /* 0x000fe2000f8e00ff */
[----:B------:R-:W-:Y:S02]  /*0ac0*/  ISETP.NE.U32.AND P1, PT, R26, RZ, PT ;  /* 0x000000ff1a00720c */ /* 0x000fe40003f25070 */
[----:B------:R-:W-:Y:S01]  /*0ad0*/  @!P3 IADD3 R9, -R9, RZ, RZ ;  /* 0x000000ff0909b210 */ /* 0x000fe20007ffe1ff */
[C---:B------:R-:W-:Y:S01]  /*0ae0*/  IMAD R7, R13.reuse, UR5, R0 ;  /* 0x000000050d077c24 */ /* 0x040fe2000f8e0200 */
[----:B------:R-:W-:Y:S01]  /*0af0*/  @!P2 LOP3.LUT R9, RZ, R21, RZ, 0x33, !PT ;  /* 0x00000015ff09a212 */ /* 0x000fe200078e33ff */
[----:B------:R-:W-:Y:S01]  /*0b00*/  IMAD.WIDE.U32 R4, R13, R4, RZ ;  /* 0x000000040d047225 */ /* 0x000fe200078e00ff */
[----:B------:R-:W-:Y:S01]  /*0b10*/  ISETP.NE.AND.EX P1, PT, R27, RZ, PT, P1 ;  /* 0x000000ff1b00720c */ /* 0x000fe20003f25310 */
[----:B------:R-:W0:Y:S01]  /*0b20*/  LDC.64 R20, c[0x0][0x320] ;  /* 0x0000c800ff147b82 */ /* 0x000e220000000a00 */
[----:B------:R-:W-:Y:S01]  /*0b30*/  ULDC.64 UR4, c[0x0][0x290] ;  /* 0x0000a40000047ab9 */ /* 0x000fe20000000a00 */
[----:B------:R-:W-:-:S02]  /*0b40*/  IMAD.IADD R3, R3, 0x1, R7 ;  /* 0x0000000103037824 */ /* 0x000fc400078e0207 */
[----:B------:R-:W-:Y:S01]  /*0b50*/  IMAD.IADD R7, R5, 0x1, R15 ;  /* 0x0000000105077824 */ /* 0x000fe200078e020f */
[----:B------:R-:W-:Y:S01]  /*0b60*/  SHF.R.S32.HI R15, RZ, 0x1f, R9 ;  /* 0x0000001fff0f7819 */ /* 0x000fe20000011409 */
[----:B------:R-:W-:-:S04]  /*0b70*/  IMAD.MOV.U32 R6, RZ, RZ, R4 ;  /* 0x000000ffff067224 */ /* 0x000fc800078e0004 */
[C---:B------:R-:W-:Y:S02]  /*0b80*/  IMAD R12, R15.reuse, R64, RZ ;  /* 0x000000400f0c7224 */ /* 0x040fe400078e02ff */
[----:B------:R-:W-:Y:S02]  /*0b90*/  IMAD R8, R15, R66, RZ ;  /* 0x000000420f087224 */ /* 0x000fe400078e02ff */
[----:B------:R-:W-:-:S04]  /*0ba0*/  IMAD.WIDE.U32 R6, R9, R64, R6 ;  /* 0x0000004009067225 */ /* 0x000fc800078e0006 */
[C---:B------:R-:W-:Y:S02]  /*0bb0*/  IMAD R65, R9.reuse, R65, R12 ;  /* 0x0000004109417224 */ /* 0x040fe400078e020c */
[C---:B------:R-:W-:Y:S01]  /*0bc0*/  IMAD.WIDE.U32 R4, R9.reuse, R66, R2 ;  /* 0x0000004209047225 */ /* 0x040fe200078e0002 */
[----:B------:R-:W3:Y:S03]  /*0bd0*/  @P1 LDC R171, c[0x0][0x388] ;  /* 0x0000e200ffab1b82 */ /* 0x000ee60000000800 */
[----:B------:R-:W-:Y:S01]  /*0be0*/  IMAD R67, R9, R67, R8 ;  /* 0x0000004309437224 */ /* 0x000fe200078e0208 */
[----:B------:R-:W-:Y:S01]  /*0bf0*/  LEA R86, P3, R6, R86, 0x2 ;  /* 0x0000005606567211 */ /* 0x000fe200078610ff */
[----:B------:R-:W-:Y:S01]  /*0c00*/  IMAD.IADD R65, R7, 0x1, R65 ;  /* 0x0000000107417824 */ /* 0x000fe200078e0241 */
[----:B------:R-:W-:Y:S01]  /*0c10*/  LEA R88, P2, R4, R88, 0x2 ;  /* 0x0000005804587211 */ /* 0x000fe200078410ff */
[----:B------:R-:W-:Y:S01]  /*0c20*/  IMAD.IADD R67, R5, 0x1, R67 ;  /* 0x0000000105437824 */ /* 0x000fe200078e0243 */
[----:B------:R-:W4:Y:S01]  /*0c30*/  @P1 LDC R170, c[0x0][0x38c] ;  /* 0x0000e300ffaa1b82 */ /* 0x000f220000000800 */
[----:B------:R-:W-:Y:S01]  /*0c40*/  IMAD R0, R23, UR4, RZ ;  /* 0x0000000417007c24 */ /* 0x000fe2000f8e02ff */
[----:B------:R-:W-:Y:S01]  /*0c50*/  LEA.HI.X R65, R6, R87, R65, 0x2, P3 ;  /* 0x0000005706417211 */ /* 0x000fe200018f1441 */
[----:B------:R-:W-:Y:S01]  /*0c60*/  IMAD.WIDE.U32 R2, R13, UR4, RZ ;  /* 0x000000040d027c25 */ /* 0x000fe2000f8e00ff */
[----:B------:R-:W-:-:S02]  /*0c70*/  LEA.HI.X R67, R4, R89, R67, 0x2, P2 ;  /* 0x0000005904437211 */ /* 0x000fc400010f1443 */
[----:B------:R-:W-:Y:S01]  /*0c80*/  ISETP.NE.U32.AND P3, PT, R24, RZ, PT ;  /* 0x000000ff1800720c */ /* 0x000fe20003f65070 */
[----:B------:R-:W-:Y:S01]  /*0c90*/  IMAD R15, R13, UR5, R0 ;  /* 0x000000050d0f7c24 */ /* 0x000fe2000f8e0200 */
[----:B-1----:R-:W-:Y:S01]  /*0ca0*/  ISETP.NE.U32.AND P2, PT, R28, RZ, PT ;  /* 0x000000ff1c00720c */ /* 0x002fe20003f45070 */
[----:B------:R-:W-:Y:S01]  /*0cb0*/  ULDC.64 UR4, c[0x0][0x298] ;  /* 0x0000a60000047ab9 */ /* 0x000fe20000000a00 */
[----:B------:R-:W-:Y:S02]  /*0cc0*/  ISETP.NE.AND.EX P3, PT, R25, RZ, PT, P3 ;  /* 0x000000ff1900720c */ /* 0x000fe40003f65330 */
[----:B------:R-:W-:Y:S01]  /*0cd0*/  ISETP.NE.AND.EX P2, PT, R29, RZ, PT, P2 ;  /* 0x000000ff1d00720c */ /* 0x000fe20003f45320 */
[----:B------:R-:W-:Y:S01]  /*0ce0*/  IMAD R7, R79, UR4, RZ ;  /* 0x000000044f077c24 */ /* 0x000fe2000f8e02ff */
[----:B------:R-:W-:Y:S01]  /*0cf0*/  IADD3 R3, R3, R15, RZ ;  /* 0x0000000f03037210 */ /* 0x000fe20007ffe0ff */
[----:B------:R-:W-:Y:S02]  /*0d00*/  IMAD.MOV.U32 R12, RZ, RZ, RZ ;  /* 0x000000ffff0c7224 */ /* 0x000fe400078e00ff */
[----:B------:R-:W-:-:S02]  /*0d10*/  IMAD R7, R92, UR5, R7 ;  /* 0x000000055c077c24 */ /* 0x000fc4000f8e0207 */
[----:B------:R-:W-:Y:S01]  /*0d20*/  IMAD.WIDE.U32 R2, R92, UR4, R2 ;  /* 0x000000045c027c25 */ /* 0x000fe2000f8e0002 */
[----:B------:R-:W-:-:S03]  /*0d30*/  ULDC.64 UR4, c[0x0][0x2a8] ;  /* 0x0000aa0000047ab9 */ /* 0x000fc60000000a00 */
        /* <DEDUP_REMOVED lines=8> */
[----:B------:R-:W1:Y:S01]  /*0dc0*/  @P3 LDC R14, c[0x0][0x37c] ;  /* 0x0000df00ff0e3b82 */ /* 0x000e620000000800 */
[----:B---3--:R-:W-:Y:S02]  /*0dd0*/  ISETP.NE.U32.AND P3, PT, R171, RZ, PT ;  /* 0x000000ffab00720c */ /* 0x008fe40003f65070 */
[----:B------:R-:W-:Y:S01]  /*0de0*/  LEA.HI.X R97, R2, R21, R97, 0x2, P4 ;  /* 0x0000001502617211 */ /* 0x000fe200020f1461 */
[----:B------:R-:W-:Y:S01]  /*0df0*/  HFMA2.MMA R0, -RZ, RZ, 0, 0 ;  /* 0x00000000ff007435 */ /* 0x000fe200000001ff */
[----:B------:R-:W-:Y:S01]  /*0e00*/  PLOP3.LUT P4, PT, PT, PT, PT, 0x8, 0x0 ;  /* 0x000000000000781c */ /* 0x000fe20003f8e170 */
[----:B------:R-:W-:Y:S01]  /*0e10*/  IMAD R3, R79, UR4, RZ ;  /* 0x000000044f037c24 */ /* 0x000fe2000f8e02ff */
[----:B------:R-:W-:Y:S02]  /*0e20*/  @P2 ISETP.NE.AND.EX P4, PT, R29, RZ, PT, P6 ;  /* 0x000000ff1d00220c */ /* 0x000fe40003f85360 */
[----:B----4-:R-:W-:Y:S02]  /*0e30*/  ISETP.NE.AND.EX P3, PT, R170, RZ, PT, P3 ;  /* 0x000000ffaa00720c */ /* 0x010fe40003f65330 */
[----:B------:R-:W-:Y:S01]  /*0e40*/  IADD3 R5, R5, R9, RZ ;  /* 0x0000000905057210 */ /* 0x000fe20007ffe0ff */
[----:B------:R-:W-:-:S02]  /*0e50*/  IMAD.MOV.U32 R6, RZ, RZ, RZ ;  /* 0x000000ffff067224 */ /* 0x000fc400078e00ff */
[C---:B------:R-:W-:Y:S02]  /*0e60*/  IMAD R99, R92.reuse, UR5, R3 ;  /* 0x000000055c637c24 */ /* 0x040fe4000f8e0203 */
[----:B------:R-:W-:Y:S01]  /*0e70*/  IMAD.WIDE.U32 R2, R92, UR4, R4 ;  /* 0x000000045c027c25 */ /* 0x000fe2000f8e0004 */
[----:B------:R-:W-:Y:S01]  /*0e80*/  HFMA2.MMA R8, -RZ, RZ, 0, 0 ;  /* 0x00000000ff087435 */ /* 0x000fe200000001ff */
[----:B------:R-:W3:Y:S02]  /*0e90*/  @P2 LDC R0, c[0x0][0x390] ;  /* 0x0000e400ff002b82 */ /* 0x000ee40000000800 */
[----:B------:R-:W-:Y:S01]  /*0ea0*/  IMAD.IADD R99, R3, 0x1, R99 ;  /* 0x0000000103637824 */ /* 0x000fe200078e0263 */
[----:B------:R-:W-:Y:S01]  /*0eb0*/  SEL R63, R63, 0x800, P5 ;  /* 0x000008003f3f7807 */ /* 0x000fe20002800000 */
[----:B------:R-:W-:-:S04]  /*0ec0*/  IMAD.MOV.U32 R9, RZ, RZ, RZ ;  /* 0x000000ffff097224 */ /* 0x000fc800078e00ff */
[----:B------:R-:W4:Y:S01]  /*0ed0*/  @P2 LDC R6, c[0x0][0x394] ;  /* 0x0000e500ff062b82 */ /* 0x000f220000000800 */
[C---:B------:R-:W-:Y:S01]  /*0ee0*/  LEA R94, P2, R2.reuse, R94, 0x2 ;  /* 0x0000005e025e7211 */ /* 0x040fe200078410ff */
[----:B------:R-:W-:Y:S01]  /*0ef0*/  @P1 IMAD.MOV.U32 R9, RZ, RZ, R170 ;  /* 0x000000ffff091224 */ /* 0x000fe200078e00aa */
[----:B------:R-:W-:Y:S02]  /*0f00*/  @P1 MOV R8, R171 ;  /* 0x000000ab00081202 */ /* 0x000fe40000000f00 */
[----:B------:R-:W-:Y:S02]  /*0f10*/  LEA.HI.X R99, R2, R95, R99, 0x2, P2 ;  /* 0x0000005f02637211 */ /* 0x000fe400010f1463 */
[----:B--2---:R-:W-:Y:S01]  /*0f20*/  @!P0 SHF.R.S32.HI R19, RZ, 0x1f, R17 ;  /* 0x0000001fff138819 */ /* 0x004fe20000011411 */
[----:B01-34-:R-:W-:Y:S06]  /*0f30*/  @P4 BRA P3, `(.L_x_521) ;  /* 0x00000000007c4947 */ /* 0x01bfec0001800000 */
[-C--:B------:R-:W-:Y:S01]  /*0f40*/  IABS R5, R63.reuse ;  /* 0x0000003f00057213 */ /* 0x080fe20000000000 */
[----:B------:R-:W0:Y:S01]  /*0f50*/  LDC R0, c[0x0][0x218] ;  /* 0x00008600ff007b82 */ /* 0x000e220000000800 */
[----:B------:R-:W-:Y:S01]  /*0f60*/  IABS R15, R63 ;  /* 0x0000003f000f7213 */ /* 0x000fe20000000000 */
[----:B------:R-:W-:Y:S01]  /*0f70*/  IMAD.MOV.U32 R61, RZ, RZ, RZ ;  /* 0x000000ffff3d7224 */ /* 0x000fe200078e00ff */
[----:B------:R-:W1:Y:S01]  /*0f80*/  I2F.RP R4, R5 ;  /* 0x0000000500047306 */ /* 0x000e620000209400 */
[----:B-----5:R-:W-:Y:S02]  /*0f90*/  MOV R84, RZ ;  /* 0x000000ff00547202 */ /* 0x020fe40000000f00 */
[----:B------:R-:W-:-:S05]  /*0fa0*/  IMAD.MOV R15, RZ, RZ, -R15 ;  /* 0x000000ffff0f7224 */ /* 0x000fca00078e0a0f */
[----:B-1----:R-:W1:Y:S01]  /*0fb0*/  MUFU.RCP R4, R4 ;  /* 0x0000000400047308 */ /* 0x002e620000001000 */
[----:B0-----:R-:W-:Y:S01]  /*0fc0*/  IADD3 R0, R63, -0x1, R0 ;  /* 0xffffffff3f007810 */ /* 0x001fe20007ffe000 */
[----:B-1----:R-:W-:-:S03]  /*0fd0*/  VIADD R2, R4, 0xffffffe ;  /* 0x0ffffffe04027836 */ /* 0x002fc60000000000 */
[----:B------:R-:W-:Y:S02]  /*0fe0*/  IABS R4, R0 ;  /* 0x0000000000047213 */ /* 0x000fe40000000000 */
[----:B------:R-:W-:Y:S01]  /*0ff0*/  LOP3.LUT R0, R0, R63, RZ, 0x3c, !PT ;  /* 0x0000003f00007212 */ /* 0x000fe200078e3cff */
[----:B------:R0:W1:Y:S03]  /*1000*/  F2I.FTZ.U32.TRUNC.NTZ R3, R2 ;  /* 0x0000000200037305 */ /* 0x000066000021f000 */
[----:B------:R-:W-:Y:S01]  /*1010*/  ISETP.GE.AND P2, PT, R0, RZ, PT ;  /* 0x000000ff0000720c */ /* 0x000fe20003f46270 */
[----:B0-----:R-:W-:Y:S01]  /*1020*/  IMAD.MOV.U32 R2, RZ, RZ, RZ ;  /* 0x000000ffff027224 */ /* 0x001fe200078e00ff */
[----:B-1----:R-:W-:-:S05]  /*1030*/  IADD3 R6, RZ, -R3, RZ ;  /* 0x80000003ff067210 */ /* 0x002fca0007ffe0ff */
        /* <DEDUP_REMOVED lines=15> */
.L_x_521:
[C---:B------:R-:W-:Y:S02]  /*1130*/  ISETP.NE.AND P0, PT, R13.reuse, RZ, PT ;  /* 0x000000ff0d00720c */ /* 0x040fe40003f05270 */
[----:B------:R-:W-:-:S04]  /*1140*/  LEA R4, P1, R13, R0, 0x2 ;  /* 0x000000000d047211 */ /* 0x000fc800078210ff */
[----:B------:R-:W-:Y:S01]  /*1150*/  LEA.HI.X R5, R13, R6, R23, 0x2, P1 ;  /* 0x000000060d057211 */ /* 0x000fe200008f1417 */
[----:B------:R-:W-:-:S04]  /*1160*/  IMAD.MOV.U32 R61, RZ, RZ, RZ ;  /* 0x000000ffff3d7224 */ /* 0x000fc800078e00ff */
[----:B------:R-:W2:Y:S04]  /*1170*/  LDG.E R82, desc[UR6][R4.64] ;  /* 0x0000000604527981 */ /* 0x000ea8000c1e1900 */
[----:B------:R-:W3:Y:S02]  /*1180*/  @P0 LDG.E R0, desc[UR6][R4.64+-0x4] ;  /* 0xfffffc0604000981 */ /* 0x000ee4000c1e1900 */
[----:B---3--:R-:W-:-:S05]  /*1190*/  @P0 IADD3 R61, R0, 0x1, RZ ;  /* 0x00000001003d0810 */ /* 0x008fca0007ffe0ff */
[----:B------:R-:W-:-:S05]  /*11a0*/  IMAD.WIDE R2, R61, 0x4, R8 ;  /* 0x000000043d027825 */ /* 0x000fca00078e0208 */
[----:B------:R-:W3:Y:S04]  /*11b0*/  LDG.E R0, desc[UR6][R2.64] ;  /* 0x0000000602007981 */ /* 0x000ee8000c1e1900 */
[----:B------:R-:W3:Y:S01]  /*11c0*/  LDG.E R7, desc[UR6][R2.64+0x4] ;  /* 0x0000040602077981 */ /* 0x000ee2000c1e1900 */
[----:B--2---:R-:W-:Y:S02]  /*11d0*/  IMAD.IADD R82, R82, 0x1, -R61 ;  /* 0x0000000152527824 */ /* 0x004fe400078e0a3d */
[----:B---3--:R-:W-:-:S05]  /*11e0*/  IMAD.IADD R0, R7, 0x1, -R0 ;  /* 0x0000000107007824 */ /* 0x008fca00078e0a00 */
[----:B------:R-:W-:Y:S02]  /*11f0*/  ISETP.GT.AND P0, PT, R63, R0, PT ;  /* 0x000000003f00720c */ /* 0x000fe40003f04270 */
[----:B------:R-:W-:Y:S02]  /*1200*/  IADD3 R0, -R0, R63, RZ ;  /* 0x0000003f00007210 */ /* 0x000fe40007ffe1ff */
[----:B------:R-:W-:-:S04]  /*1210*/  ISETP.GT.AND P0, PT, R82, RZ, P0 ;  /* 0x000000ff5200720c */ /* 0x000fc80000704270 */
[----:B------:R-:W-:Y:S01]  /*1220*/  SEL R0, R0, RZ, P0 ;  /* 0x000000ff00007207 */ /* 0x000fe20000000000 */
[----:B------:R-:W-:-:S04]  /*1230*/  VIADD R82, R82, 0x1 ;  /* 0x0000000152527836 */ /* 0x000fc80000000000 */
[----:B-----5:R-:W-:-:S07]  /*1240*/  IMAD R84, R84, R63, R0 ;  /* 0x0000003f54547224 */ /* 0x020fce00078e0200 */
.L_x_522:
[----:B------:R-:W-:-:S13]  /*1250*/  ISETP.GE.AND P0, PT, R82, 0x1, PT ;  /* 0x000000015200780c */ /* 0x000fda0003f06270 */
[----:B------:R-:W-:Y:S05]  /*1260*/  @!P0 EXIT ;  /* 0x000000000000894d */ /* 0x000fea0003800000 */
[----:B------:R-:W0:Y:S01]  /*1270*/  S2R R24, SR_TID.X ;  /* 0x0000000000187919 */ /* 0x000e220000002100 */
[----:B------:R-:W-:Y:S01]  /*1280*/  ULDC.64 UR4, c[0x0][0x2e0] ;  /* 0x0000b80000047ab9 */ /* 0x000fe20000000a00 */
[----:B------:R-:W-:Y:S01]  /*1290*/  MOV R76, R90 ;  /* 0x0000005a004c7202 */ /* 0x000fe20000000f00 */
[----:B------:R-:W-:Y:S01]  /*12a0*/  IMAD R0, R19, UR4, RZ ;  /* 0x0000000413007c24 */ /* 0x000fe2000f8e02ff */
[----:B------:R-:W1:Y:S01]  /*12b0*/  S2R R59, SR_LANEID ;  /* 0x00000000003b7919 */ /* 0x000e620000000000 */
[----:B------:R-:W-:Y:S01]  /*12c0*/  LEA R6, P0, R13, R12, 0x2 ;  /* 0x0000000c0d067211 */ /* 0x000fe200078010ff */
[----:B------:R-:W-:Y:S01]  /*12d0*/  IMAD.MOV.U32 R55, RZ, RZ, RZ ;  /* 0x000000ffff377224 */ /* 0x000fe200078e00ff */
[----:B------:R-:W-:Y:S01]  /*12e0*/  LOP3.LUT R57, R57, 0xff, RZ, 0xc0, !PT ;  /* 0x000000ff39397812 */ /* 0x000fe200078ec0ff */
[----:B------:R-:W-:Y:S01]  /*12f0*/  IMAD.WIDE.U32 R4, R17, UR4, R76 ;  /* 0x0000000411047c25 */ /* 0x000fe2000f8e004c */
[----:B------:R-:W-:-:S03]  /*1300*/  LEA.HI.X R7, R13, R14, R23, 0x2, P0 ;  /* 0x0000000e0d077211 */ /* 0x000fc600000f1417 */
[----:B------:R-:W-:Y:S02]  /*1310*/  IMAD R53, R17, UR5, R0 ;  /* 0x0000000511357c24 */ /* 0x000fe4000f8e0200 */
[----:B------:R-:W-:-:S03]  /*1320*/  IMAD.MOV.U32 R80, RZ, RZ, RZ ;  /* 0x000000ffff507224 */ /* 0x000fc600078e00ff */
[----:B------:R-:W-:Y:S01]  /*1330*/  IADD3 R53, R5, R53, RZ ;  /* 0x0000003505357210 */ /* 0x000fe20007ffe0ff */
[C---:B0-----:R-:W-:Y:S01]  /*1340*/  IMAD.SHL.U32 R3, R24.reuse, 0x10, RZ ;  /* 0x0000001018037824 */ /* 0x041fe200078e00ff */
[----:B------:R-:W-:-:S04]  /*1350*/  LOP3.LUT R2, R24, 0x1f, RZ, 0xc0, !PT ;  /* 0x0000001f18027812 */ /* 0x000fc800078ec0ff */
[----:B------:R-:W-:-:S04]  /*1360*/  LOP3.LUT R2, R2, 0xfffffe00, R3, 0xf8, !PT ;  /* 0xfffffe0002027812 */ /* 0x000fc800078ef803 */
[C---:B------:R-:W-:Y:S02]  /*1370*/  LOP3.LUT R78, R2.reuse, 0x20, RZ, 0xfc, !PT ;  /* 0x00000020024e7812 */ /* 0x040fe400078efcff */
[C---:B------:R-:W-:Y:S02]  /*1380*/  LOP3.LUT R76, R2.reuse, 0x40, RZ, 0xfc, !PT ;  /* 0x00000040024c7812 */ /* 0x040fe400078efcff */
[C---:B------:R-:W-:Y:S02]  /*1390*/  LOP3.LUT R74, R2.reuse, 0x60, RZ, 0xfc, !PT ;  /* 0x00000060024a7812 */ /* 0x040fe400078efcff */
[C---:B------:R-:W-:Y:S02]  /*13a0*/  LOP3.LUT R72, R2.reuse, 0x80, RZ, 0xfc, !PT ;  /* 0x0000008002487812 */ /* 0x040fe400078efcff */
[C---:B------:R-:W-:Y:S02]  /*13b0*/  LOP3.LUT R70, R2.reuse, 0xa0, RZ, 0xfc, !PT ;  /* 0x000000a002467812 */ /* 0x040fe400078efcff */
[----:B------:R-:W-:-:S02]  /*13c0*/  LOP3.LUT R68, R2, 0xc0, RZ, 0xfc, !PT ;  /* 0x000000c002447812 */ /* 0x000fc400078efcff */
        /* <DEDUP_REMOVED lines=8> */
[----:B-1----:R-:W-:-:S07]  /*1450*/  LOP3.LUT R50, R2, 0x1e0, RZ, 0xfc, !PT ;  /* 0x000001e002327812 */ /* 0x002fce00078efcff */
.L_x_568:
[----:B------:R-:W-:-:S04]  /*1460*/  ISETP.NE.U32.AND P0, PT, R171, RZ, PT ;  /* 0x000000ffab00720c */ /* 0x000fc80003f05070 */
[----:B------:R-:W-:-:S13]  /*1470*/  ISETP.NE.AND.EX P0, PT, R170, RZ, PT, P0 ;  /* 0x000000ffaa00720c */ /* 0x000fda0003f05300 */
[----:B------:R-:W-:Y:S01]  /*1480*/  @P0 IMAD.IADD R13, R55, 0x1, R61 ;  /* 0x00000001370d0824 */ /* 0x000fe200078e023d */
        /* <DEDUP_REMOVED lines=10> */
[-C--:B------:R-:W-:Y:S02]  /*1530*/  ISETP.GE.AND P0, PT, R68, R51.reuse, PT ;  /* 0x000000334400720c */ /* 0x080fe40003f06270 */
[----:B------:R-:W-:Y:S01]  /*1540*/  CS2R R18, SRZ ;  /* 0x0000000000127805 */ /* 0x000fe2000001ff00 */
[C---:B------:R-:W-:Y:S01]  /*1550*/  IMAD.WIDE R12, R2.reuse, 0x4, R96 ;  /* 0x00000004020c7825 */ /* 0x040fe200078e0260 */
[----:B------:R-:W-:Y:S02]  /*1560*/  CS2R R20, SRZ ;  /* 0x0000000000147805 */ /* 0x000fe4000001ff00 */
[----:B------:R-:W-:Y:S02]  /*1570*/  P2R R169, PR, RZ, 0x1 ;  /* 0x00000001ffa97803 */ /* 0x000fe40000000000 */
[----:B------:R-:W-:Y:S02]  /*1580*/  CS2R R14, SRZ ;  /* 0x00000000000e7805 */ /* 0x000fe4000001ff00 */
[-C--:B------:R-:W-:Y:S01]  /*1590*/  ISETP.GE.AND P4, PT, R2, R51.reuse, PT ;  /* 0x000000330200720c */ /* 0x080fe20003f86270 */
[----:B------:R-:W-:Y:S01]  /*15a0*/  IMAD.MOV.U32 R0, RZ, RZ, RZ ;  /* 0x000000ffff007224 */ /* 0x000fe200078e00ff */
[----:B------:R-:W-:-:S02]  /*15b0*/  ISETP.GE.AND P6, PT, R78, R51, PT ;  /* 0x000000334e00720c */ /* 0x000fc40003fc6270 */
[----:B------:R-:W-:Y:S02]  /*15c0*/  CS2R R16, SRZ ;  /* 0x0000000000107805 */ /* 0x000fe4000001ff00 */
[-C--:B------:R-:W-:Y:S02]  /*15d0*/  ISETP.GE.AND P5, PT, R76, R51.reuse, PT ;  /* 0x000000334c00720c */ /* 0x080fe40003fa6270 */
[----:B------:R-:W-:Y:S02]  /*15e0*/  CS2R R22, SRZ ;  /* 0x0000000000167805 */ /* 0x000fe4000001ff00 */
[-C--:B------:R-:W-:Y:S01]  /*15f0*/  ISETP.GE.AND P3, PT, R74, R51.reuse, PT ;  /* 0x000000334a00720c */ /* 0x080fe20003f66270 */
[----:B------:R-:W-:Y:S01]  /*1600*/  IMAD.MOV.U32 R25, RZ, RZ, RZ ;  /* 0x000000ffff197224 */ /* 0x000fe200078e00ff */
[----:B------:R-:W-:Y:S02]  /*1610*/  ISETP.GE.AND P2, PT, R72, R51, PT ;  /* 0x000000334800720c */ /* 0x000fe40003f46270 */
[----:B------:R-:W-:-:S02]  /*1620*/  CS2R R26, SRZ ;  /* 0x00000000001a7805 */ /* 0x000fc4000001ff00 */
[-C--:B------:R-:W-:Y:S02]  /*1630*/  ISETP.GE.AND P1, PT, R70, R51.reuse, PT ;  /* 0x000000334600720c */ /* 0x080fe40003f26270 */
[----:B------:R-:W-:Y:S02]  /*1640*/  CS2R R28, SRZ ;  /* 0x00000000001c7805 */ /* 0x000fe4000001ff00 */
[----:B------:R-:W-:Y:S02]  /*1650*/  P2R R164, PR, RZ, 0x40 ;  /* 0x00000040ffa47803 */ /* 0x000fe40000000000 */
[----:B------:R-:W-:Y:S02]  /*1660*/  P2R R165, PR, RZ, 0x20 ;  /* 0x00000020ffa57803 */ /* 0x000fe40000000000 */
[----:B------:R-:W-:Y:S01]  /*1670*/  P2R R166, PR, RZ, 0x8 ;  /* 0x00000008ffa67803 */ /* 0x000fe20000000000 */
[----:B------:R-:W2:Y:S01]  /*1680*/  @!P0 LDG.E R18, desc[UR6][R12.64+0x300] ;  /* 0x000300060c128981 */ /* 0x000ea2000c1e1900 */
[----:B------:R-:W-:-:S02]  /*1690*/  ISETP.GE.AND P0, PT, R66, R51, PT ;  /* 0x000000334200720c */ /* 0x000fc40003f06270 */
[----:B------:R-:W-:Y:S01]  /*16a0*/  P2R R167, PR, RZ, 0x4 ;  /* 0x00000004ffa77803 */ /* 0x000fe20000000000 */
[----:B------:R-:W3:Y:S01]  /*16b0*/  @!P4 LDG.E R0, desc[UR6][R12.64] ;  /* 0x000000060c00c981 */ /* 0x000ee2000c1e1900 */
[----:B------:R-:W-:Y:S02]  /*16c0*/  P2R R163, PR, RZ, 0x1 ;  /* 0x00000001ffa37803 */ /* 0x000fe40000000000 */
[----:B------:R-:W-:Y:S01]  /*16d0*/  P2R R168, PR, RZ, 0x2 ;  /* 0x00000002ffa87803 */ /* 0x000fe20000000000 */
[----:B------:R-:W4:Y:S04]  /*16e0*/  @!P6 LDG.E R15, desc[UR6][R12.64+0x80] ;  /* 0x000080060c0fe981 */ /* 0x000f28000c1e1900 */
[----:B------:R-:W5:Y:S04]  /*16f0*/  @!P5 LDG.E R14, desc[UR6][R12.64+0x100] ;  /* 0x000100060c0ed981 */ /* 0x000f68000c1e1900 */
[----:B------:R-:W2:Y:S01]  /*1700*/  @!P0 LDG.E R21, desc[UR6][R12.64+0x380] ;  /* 0x000380060c158981 */ /* 0x000ea2000c1e1900 */
[----:B------:R-:W-:-:S03]  /*1710*/  ISETP.GE.AND P0, PT, R64, R51, PT ;  /* 0x000000334000720c */ /* 0x000fc60003f06270 */
[----:B------:R-:W2:Y:S01]  /*1720*/  @!P3 LDG.E R17, desc[UR6][R12.64+0x180] ;  /* 0x000180060c11b981 */ /* 0x000ea2000c1e1900 */
[----:B------:R-:W-:-:S03]  /*1730*/  P2R R162, PR, RZ, 0x1 ;  /* 0x00000001ffa27803 */ /* 0x000fc60000000000 */
[----:B------:R-:W2:Y:S04]  /*1740*/  @!P2 LDG.E R16, desc[UR6][R12.64+0x200] ;  /* 0x000200060c10a981 */ /* 0x000ea8000c1e1900 */
[----:B------:R-:W2:Y:S04]  /*1750*/  @!P1 LDG.E R19, desc[UR6][R12.64+0x280] ;  /* 0x000280060c139981 */ /* 0x000ea8000c1e1900 */
[----:B------:R-:W2:Y:S01]  /*1760*/  @!P0 LDG.E R20, desc[UR6][R12.64+0x400] ;  /* 0x000400060c148981 */ /* 0x000ea2000c1e1900 */
[-C--:B------:R-:W-:Y:S02]  /*1770*/  ISETP.GE.AND P0, PT, R62, R51.reuse, PT ;  /* 0x000000333e00720c */ /* 0x080fe40003f06270 */
[----:B------:R-:W-:-:S02]  /*1780*/  ISETP.GE.AND P6, PT, R60, R51, PT ;  /* 0x000000333c00720c */ /* 0x000fc40003fc6270 */
[-C--:B------:R-:W-:Y:S02]  /*1790*/  ISETP.GE.AND P5, PT, R58, R51.reuse, PT ;  /* 0x000000333a00720c */ /* 0x080fe40003fa6270 */
[-C--:B------:R-:W-:Y:S02]  /*17a0*/  ISETP.GE.AND P3, PT, R56, R51.reuse, PT ;  /* 0x000000333800720c */ /* 0x080fe40003f66270 */
[-C--:B------:R-:W-:Y:S02]  /*17b0*/  ISETP.GE.AND P2, PT, R54, R51.reuse, PT ;  /* 0x000000333600720c */ /* 0x080fe40003f46270 */
[----:B------:R-:W-:Y:S02]  /*17c0*/  P2R R161, PR, RZ, 0x1 ;  /* 0x00000001ffa17803 */ /* 0x000fe40000000000 */
[-C--:B------:R-:W-:Y:S01]  /*17d0*/  ISETP.GE.AND P1, PT, R52, R51.reuse, PT ;  /* 0x000000333400720c */ /* 0x080fe20003f26270 */
[----:B------:R-:W2:Y:S01]  /*17e0*/  @!P0 LDG.E R23, desc[UR6][R12.64+0x480] ;  /* 0x000480060c178981 */ /* 0x000ea2000c1e1900 */
[----:B------:R-:W-:-:S03]  /*17f0*/  ISETP.GE.AND P0, PT, R50, R51, PT ;  /* 0x000000333200720c */ /* 0x000fc60003f06270 */
[----:B------:R-:W2:Y:S04]  /*1800*/  @!P6 LDG.E R22, desc[UR6][R12.64+0x500] ;  /* 0x000500060c16e981 */ /* 0x000ea8000c1e1900 */
[----:B------:R-:W2:Y:S04]  /*1810*/  @!P5 LDG.E R25, desc[UR6][R12.64+0x580] ;  /* 0x000580060c19d981 */ /* 0x000ea8000c1e1900 */
[----:B------:R-:W2:Y:S04]  /*1820*/  @!P3 LDG.E R26, desc[UR6][R12.64+0x600] ;  /* 0x000600060c1ab981 */ /* 0x000ea8000c1e1900 */
[----:B------:R-:W2:Y:S04]  /*1830*/  @!P2 LDG.E R27, desc[UR6][R12.64+0x680] ;  /* 0x000680060c1ba981 */ /* 0x000ea8000c1e1900 */
[----:B------:R-:W2:Y:S04]  /*1840*/  @!P1 LDG.E R28, desc[UR6][R12.64+0x700] ;  /* 0x000700060c1c9981 */ /* 0x000ea8000c1e1900 */
[----:B------:R0:W2:Y:S01]  /*1850*/  @!P0 LDG.E R29, desc[UR6][R12.64+0x780] ;  /* 0x000780060c1d8981 */ /* 0x0000a2000c1e1900 */
[----:B------:R-:W1:Y:S01]  /*1860*/  S2UR UR5, SR_CgaCtaId ;  /* 0x00000000000579c3 */ /* 0x000e620000008800 */
[----:B------:R-:W-:Y:S01]  /*1870*/  UMOV UR4, 0x400 ;  /* 0x0000040000047882 */ /* 0x000fe20000000000 */
[C---:B------:R-:W-:Y:S01]  /*1880*/  LEA.HI.SX32 R49, R59.reuse, R59, 0x1b ;  /* 0x0000003b3b317211 */ /* 0x040fe200078fdaff */
[C---:B------:R-:W-:Y:S01]  /*1890*/  VIADD R32, R59.reuse, 0x40 ;  /* 0x000000403b207836 */ /* 0x040fe20000000000 */
[C---:B------:R-:W-:Y:S01]  /*18a0*/  IADD3 R30, R59.reuse, 0x20, RZ ;  /* 0x000000203b1e7810 */ /* 0x040fe20007ffe0ff */
[----:B0-----:R-:W-:-:S02]  /*18b0*/  VIADD R12, R59, 0xa0 ;  /* 0x000000a03b0c7836 */ /* 0x001fc40000000000 */
[C---:B------:R-:W-:Y:S01]  /*18c0*/  VIADD R34, R59.reuse, 0x60 ;  /* 0x000000603b227836 */ /* 0x040fe20000000000 */
[----:B-1----:R-:W-:Y:S02]  /*18d0*/  ULEA UR4, UR5, UR4, 0x18 ;  /* 0x0000000405047291 */ /* 0x002fe4000f8ec03f */
[----:B------:R-:W-:Y:S02]  /*18e0*/  LEA.HI.SX32 R12, R12, R59, 0x1b ;  /* 0x0000003b0c0c7211 */ /* 0x000fe400078fdaff */
[----:B------:R-:W-:Y:S02]  /*18f0*/  IADD3 R36, R59, 0x80, RZ ;  /* 0x000000803b247810 */ /* 0x000fe40007ffe0ff */
[----:B------:R-:W-:Y:S02]  /*1900*/  P2R R157, PR, RZ, 0x40 ;  /* 0x00000040ff9d7803 */ /* 0x000fe40000000000 */
[----:B------:R-:W-:Y:S02]  /*1910*/  P2R R103, PR, RZ, 0x40 ;  /* 0x00000040ff677803 */ /* 0x000fe40000000000 */
[----:B------:R-:W-:Y:S01]  /*1920*/  MOV R95, R99 ;  /* 0x00000063005f7202 */ /* 0x000fe20000000f00 */
[----:B------:R-:W-:Y:S01]  /*1930*/  IMAD.MOV.U32 R13, RZ, RZ, RZ ;  /* 0x000000ffff0d7224 */ /* 0x000fe200078e00ff */
[----:B------:R-:W-:Y:S01]  /*1940*/  LEA R49, R49, UR4, 0x2 ;  /* 0x0000000431317c11 */ /* 0x000fe2000f8e10ff */
[----:B------:R-:W-:Y:S01]  /*1950*/  IMAD.MOV.U32 R98, RZ, RZ, RZ ;  /* 0x000000ffff627224 */ /* 0x000fe200078e00ff */
[-C--:B------:R-:W-:Y:S01]  /*1960*/  LEA.HI.SX32 R30, R30, R59.reuse, 0x1b ;  /* 0x0000003b1e1e7211 */ /* 0x080fe200078fdaff */
[----:B------:R-:W-:Y:S01]  /*1970*/  IMAD.MOV.U32 R100, RZ, RZ, RZ ;  /* 0x000000ffff647224 */ /* 0x000fe200078e00ff */
[----:B------:R-:W-:Y:S01]  /*1980*/  LEA.HI.SX32 R32, R32, R59, 0x1b ;  /* 0x0000003b20207211 */ /* 0x000fe200078fdaff */
[----:B------:R-:W-:Y:S01]  /*1990*/  HFMA2.MMA R104, -RZ, RZ, 0, 0 ;  /* 0x00000000ff687435 */ /* 0x000fe200000001ff */
[----:B------:R-:W-:-:S02]  /*19a0*/  LEA R44, R12, UR4, 0x2 ;  /* 0x000000040c2c7c11 */ /* 0x000fc4000f8e10ff */
[----:B------:R-:W-:Y:S01]  /*19b0*/  MOV R102, RZ ;  /* 0x000000ff00667202 */ /* 0x000fe20000000f00 */
[----:B------:R-:W-:Y:S01]  /*19c0*/  IMAD.MOV.U32 R106, RZ, RZ, RZ ;  /* 0x000000ffff6a7224 */ /* 0x000fe200078e00ff */
[----:B------:R-:W-:Y:S01]  /*19d0*/  ISETP.NE.AND P6, PT, R161, RZ, PT ;  /* 0x000000ffa100720c */ /* 0x000fe20003fc5270 */
[----:B------:R-:W-:Y:S01]  /*19e0*/  ULDC.U8 UR5, c[0x0][0x238] ;  /* 0x00008e0000057ab9 */ /* 0x000fe20000000000 */
[-C--:B------:R-:W-:Y:S02]  /*19f0*/  LEA.HI.SX32 R34, R34, R59.reuse, 0x1b ;  /* 0x0000003b22227211 */ /* 0x080fe400078fdaff */
[C---:B------:R-:W-:Y:S02]  /*1a00*/  IADD3 R12, R59.reuse, 0xe0, RZ ;  /* 0x000000e03b0c7810 */ /* 0x040fe40007ffe0ff */
[----:B------:R-:W-:Y:S02]  /*1a10*/  LEA.HI.SX32 R36, R36, R59, 0x1b ;  /* 0x0000003b24247211 */ /* 0x000fe400078fdaff */
[----:B------:R-:W-:Y:S01]  /*1a20*/  LEA R48, R30, UR4, 0x2 ;  /* 0x000000041e307c11 */ /* 0x000fe2000f8e10ff */
[----:B------:R-:W-:Y:S01]  /*1a30*/  VIADD R30, R59, 0x100 ;  /* 0x000001003b1e7836 */ /* 0x000fe20000000000 */
[----:B------:R-:W-:-:S02]  /*1a40*/  LEA R47, R32, UR4, 0x2 ;  /* 0x00000004202f7c11 */ /* 0x000fc4000f8e10ff */
[----:B------:R-:W-:Y:S02]  /*1a50*/  P2R R101, PR, RZ, 0x40 ;  /* 0x00000040ff657803 */ /* 0x000fe40000000000 */
[----:B------:R-:W-:Y:S02]  /*1a60*/  LEA R46, R34, UR4, 0x2 ;  /* 0x00000004222e7c11 */ /* 0x000fe4000f8e10ff */
[-C--:B------:R-:W-:Y:S01]  /*1a70*/  LEA.HI.SX32 R12, R12, R59.reuse, 0x1b ;  /* 0x0000003b0c0c7211 */ /* 0x080fe200078fdaff */
[----:B------:R-:W-:Y:S01]  /*1a80*/  VIADD R32, R59, 0x120 ;  /* 0x000001203b207836 */ /* 0x000fe20000000000 */
[----:B------:R-:W-:Y:S02]  /*1a90*/  ISETP.NE.AND P6, PT, R162, RZ, PT ;  /* 0x000000ffa200720c */ /* 0x000fe40003fc5270 */
[----:B------:R-:W-:Y:S02]  /*1aa0*/  LEA R45, R36, UR4, 0x2 ;  /* 0x00000004242d7c11 */ /* 0x000fe4000f8e10ff */
[----:B------:R-:W-:-:S02]  /*1ab0*/  LEA.HI.SX32 R30, R30, R59, 0x1b ;  /* 0x0000003b1e1e7211 */ /* 0x000fc400078fdaff */
[C---:B------:R-:W-:Y:S02]  /*1ac0*/  IADD3 R34, R59.reuse, 0x140, RZ ;  /* 0x000001403b227810 */ /* 0x040fe40007ffe0ff */
[----:B------:R-:W-:Y:S01]  /*1ad0*/  LEA R42, R12, UR4, 0x2 ;  /* 0x000000040c2a7c11 */ /* 0x000fe2000f8e10ff */
[----:B------:R-:W-:Y:S01]  /*1ae0*/  VIADD R12, R59, 0x180 ;  /* 0x000001803b0c7836 */ /* 0x000fe20000000000 */
[----:B------:R-:W-:Y:S02]  /*1af0*/  P2R R93, PR, RZ, 0x40 ;  /* 0x00000040ff5d7803 */ /* 0x000fe40000000000 */
[----:B------:R-:W-:Y:S02]  /*1b00*/  ISETP.NE.AND P6, PT, R163, RZ, PT ;  /* 0x000000ffa300720c */ /* 0x000fe40003fc5270 */
[-C--:B------:R-:W-:Y:S02]  /*1b10*/  LEA.HI.SX32 R32, R32, R59.reuse, 0x1b ;  /* 0x0000003b20207211 */ /* 0x080fe400078fdaff */
[----:B------:R-:W-:Y:S01]  /*1b20*/  LEA R41, R30, UR4, 0x2 ;  /* 0x000000041e297c11 */ /* 0x000fe2000f8e10ff */
[----:B------:R-:W-:Y:S01]  /*1b30*/  VIADD R30, R59, 0x1e0 ;  /* 0x000001e03b1e7836 */ /* 0x000fe20000000000 */
[----:B------:R-:W-:-:S02]  /*1b40*/  LEA.HI.SX32 R34, R34, R59, 0x1b ;  /* 0x0000003b22227211 */ /* 0x000fc400078fdaff */
[----:B------:R-:W-:Y:S02]  /*1b50*/  P2R R91, PR, RZ, 0x40 ;  /* 0x00000040ff5b7803 */ /* 0x000fe40000000000 */
[-C--:B------:R-:W-:Y:S02]  /*1b60*/  LEA.HI.SX32 R12, R12, R59.reuse, 0x1b ;  /* 0x0000003b0c0c7211 */ /* 0x080fe400078fdaff */
[----:B------:R-:W-:Y:S02]  /*1b70*/  ISETP.NE.AND P6, PT, R169, RZ, PT ;  /* 0x000000ffa900720c */ /* 0x000fe40003fc5270 */
[----:B------:R-:W-:Y:S02]  /*1b80*/  LEA R40, R32, UR4, 0x2 ;  /* 0x0000000420287c11 */ /* 0x000fe4000f8e10ff */
[----:B------:R-:W-:Y:S02]  /*1b90*/  LEA R39, R34, UR4, 0x2 ;  /* 0x0000000422277c11 */ /* 0x000fe4000f8e10ff */
[----:B------:R-:W-:-:S02]  /*1ba0*/  LEA.HI.SX32 R30, R30, R59, 0x1b ;  /* 0x0000003b1e1e7211 */ /* 0x000fc400078fdaff */
[----:B------:R-:W-:Y:S02]  /*1bb0*/  LEA R37, R12, UR4, 0x2 ;  /* 0x000000040c257c11 */ /* 0x000fe4000f8e10ff */
[----:B------:R-:W-:Y:S02]  /*1bc0*/  P2R R89, PR, RZ, 0x40 ;  /* 0x00000040ff597803 */ /* 0x000fe40000000000 */
[----:B------:R-:W-:Y:S02]  /*1bd0*/  ISETP.NE.AND P6, PT, R168, RZ, PT ;  /* 0x000000ffa800720c */ /* 0x000fe40003fc5270 */
        /* <DEDUP_REMOVED lines=9> */
[----:B------:R-:W-:Y:S01]  /*1c70*/  HFMA2.MMA R32, -RZ, RZ, 0, 0 ;  /* 0x00000000ff207435 */ /* 0x000fe200000001ff */
[----:B---3--:R0:W-:Y:S02]  /*1c80*/  STS [R49], R0 ;  /* 0x0000000031007388 */ /* 0x0081e40000000800 */
[----:B0-----:R-:W-:-:S05]  /*1c90*/  VIADD R0, R59, 0xc0 ;  /* 0x000000c03b007836 */ /* 0x001fca0000000000 */
[----:B------:R-:W-:-:S04]  /*1ca0*/  LEA.HI.SX32 R0, R0, R59, 0x1b ;  /* 0x0000003b00007211 */ /* 0x000fc800078fdaff */
[----:B------:R-:W-:Y:S01]  /*1cb0*/  LEA R43, R0, UR4, 0x2 ;  /* 0x00000004002b7c11 */ /* 0x000fe2000f8e10ff */
[----:B------:R-:W-:Y:S01]  /*1cc0*/  VIADD R0, R59, 0x160 ;  /* 0x000001603b007836 */ /* 0x000fe20000000000 */
[----:B----4-:R-:W-:Y:S04]  /*1cd0*/  STS [R48+0x80], R15 ;  /* 0x0000800f30007388 */ /* 0x010fe80000000800 */
[----:B-----5:R0:W-:Y:S01]  /*1ce0*/  STS [R47+0x100], R14 ;  /* 0x0001000e2f007388 */ /* 0x0201e20000000800 */
[----:B------:R-:W-:-:S03]  /*1cf0*/  LEA.HI.SX32 R0, R0, R59, 0x1b ;  /* 0x0000003b00007211 */ /* 0x000fc600078fdaff */
[----:B--2---:R-:W-:Y:S01]  /*1d00*/  STS [R46+0x180], R17 ;  /* 0x000180112e007388 */ /* 0x004fe20000000800 */
[----:B------:R-:W-:-:S03]  /*1d10*/  LEA R38, R0, UR4, 0x2 ;  /* 0x0000000400267c11 */ /* 0x000fc6000f8e10ff */
[----:B------:R1:W-:Y:S01]  /*1d20*/  STS [R45+0x200], R16 ;  /* 0x000200102d007388 */ /* 0x0003e20000000800 */
[C---:B0-----:R-:W-:Y:S01]  /*1d30*/  IADD3 R14, R59.reuse, 0x1a0, RZ ;  /* 0x000001a03b0e7810 */ /* 0x041fe20007ffe0ff */
[C---:B------:R-:W-:Y:S02]  /*1d40*/  IMAD.SHL.U32 R0, R59.reuse, 0x10, RZ ;  /* 0x000000103b007824 */ /* 0x040fe400078e00ff */
[----:B------:R-:W-:Y:S01]  /*1d50*/  STS [R44+0x280], R19 ;  /* 0x000280132c007388 */ /* 0x000fe20000000800 */
[-C--:B------:R-:W-:Y:S01]  /*1d60*/  LEA.HI.SX32 R14, R14, R59.reuse, 0x1b ;  /* 0x0000003b0e0e7211 */ /* 0x080fe200078fdaff */
[----:B-1----:R-:W-:Y:S02]  /*1d70*/  VIADD R16, R59, 0x1c0 ;  /* 0x000001c03b107836 */ /* 0x002fe40000000000 */
[----:B------:R-:W-:Y:S01]  /*1d80*/  STS [R43+0x300], R18 ;  /* 0x000300122b007388 */ /* 0x000fe20000000800 */
[----:B------:R-:W-:Y:S02]  /*1d90*/  LEA R36, R14, UR4, 0x2 ;  /* 0x000000040e247c11 */ /* 0x000fe4000f8e10ff */
[----:B------:R-:W-:Y:S01]  /*1da0*/  LEA.HI.SX32 R16, R16, R59, 0x1b ;  /* 0x0000003b10107211 */ /* 0x000fe200078fdaff */
[----:B------:R-:W-:Y:S01]  /*1db0*/  STS [R42+0x380], R21 ;  /* 0x000380152a007388 */ /* 0x000fe20000000800 */
[----:B------:R-:W-:-:S02]  /*1dc0*/  LEA.HI.SX32 R0, R0, R0, 0x1b ;  /* 0x0000000000007211 */ /* 0x000fc400078fdaff */
[----:B------:R-:W-:Y:S01]  /*1dd0*/  LEA R35, R16, UR4, 0x2 ;  /* 0x0000000410237c11 */ /* 0x000fe2000f8e10ff */
[----:B------:R-:W-:Y:S01]  /*1de0*/  STS [R41+0x400], R20 ;  /* 0x0004001429007388 */ /* 0x000fe20000000800 */
[----:B------:R-:W-:-:S03]  /*1df0*/  LEA R33, R0, UR4, 0x2 ;  /* 0x0000000400217c11 */ /* 0x000fc6000f8e10ff */
[----:B------:R-:W-:Y:S04]  /*1e00*/  STS [R40+0x480], R23 ;  /* 0x0004801728007388 */ /* 0x000fe80000000800 */
[----:B------:R-:W-:Y:S04]  /*1e10*/  STS [R39+0x500], R22 ;  /* 0x0005001627007388 */ /* 0x000fe80000000800 */
[----:B------:R-:W-:Y:S04]  /*1e20*/  STS [R38+0x580], R25 ;  /* 0x0005801926007388 */ /* 0x000fe80000000800 */
[----:B------:R-:W-:Y:S04]  /*1e30*/  STS [R37+0x600], R26 ;  /* 0x0006001a25007388 */ /* 0x000fe80000000800 */
[----:B------:R0:W-:Y:S04]  /*1e40*/  STS [R36+0x680], R27 ;  /* 0x0006801b24007388 */ /* 0x0001e80000000800 */
        /* <DEDUP_REMOVED lines=20> */
[----:B------:R-:W-:Y:S03]  /*1f90*/  BAR.SYNC.DEFER_BLOCKING 0x0 ;  /* 0x0000000000007b1d */ /* 0x000fe60000010000 */
[----:B------:R-:W-:-:S03]  /*1fa0*/  IMAD.MOV.U32 R15, RZ, RZ, RZ ;  /* 0x000000ffff0f7224 */ /* 0x000fc600078e00ff */
[----:B------:R-:W2:Y:S01]  /*1fb0*/  @!P6 LDG.E R13, desc[UR6][R26.64+0x80] ;  /* 0x000080061a0de981 */ /* 0x000ea2000c1e1900 */
[----:B------:R-:W-:Y:S02]  /*1fc0*/  ISETP.NE.AND P6, PT, R81, RZ, PT ;  /* 0x000000ff5100720c */ /* 0x000fe40003fc5270 */
[----:B------:R-:W-:Y:S01]  /*1fd0*/  MOV R17, RZ ;  /* 0x000000ff00117202 */ /* 0x000fe20000000f00 */
[----:B------:R-:W-:Y:S01]  /*1fe0*/  HFMA2.MMA R21, -RZ, RZ, 0, 0 ;  /* 0x00000000ff157435 */ /* 0x000fe200000001ff */
[----:B-1----:R-:W-:Y:S01]  /*1ff0*/  CS2R R28, SRZ ;  /* 0x00000000001c7805 */ /* 0x002fe2000001ff00 */
[----:B------:R-:W-:Y:S01]  /*2000*/  IMAD.MOV.U32 R23, RZ, RZ, RZ ;  /* 0x000000ffff177224 */ /* 0x000fe200078e00ff */
[----:B------:R-:W-:Y:S01]  /*2010*/  CS2R R30, SRZ ;  /* 0x00000000001e7805 */ /* 0x000fe2000001ff00 */
[----:B------:R-:W-:Y:S01]  /*2020*/  IMAD.MOV.U32 R25, RZ, RZ, RZ ;  /* 0x000000ffff197224 */ /* 0x000fe200078e00ff */
[----:B------:R-:W3:Y:S04]  /*2030*/  @!P3 LDG.E R104, desc[UR6][R26.64+0x600] ;  /* 0x000600061a68b981 */ /* 0x000ee8000c1e1900 */
[----:B------:R-:W4:Y:S04]  /*2040*/  @!P4 LDG.E R30, desc[UR6][R26.64] ;  /* 0x000000061a1ec981 */ /* 0x000f28000c1e1900 */
[----:B------:R-:W5:Y:S01]  /*2050*/  @!P6 LDG.E R32, desc[UR6][R26.64+0x100] ;  /* 0x000100061a20e981 */ /* 0x000f62000c1e1900 */
[----:B------:R-:W-:-:S03]  /*2060*/  ISETP.NE.AND P6, PT, R83, RZ, PT ;  /* 0x000000ff5300720c */ /* 0x000fc60003fc5270 */
[----:B------:R-:W3:Y:S04]  /*2070*/  @!P5 LDG.E R25, desc[UR6][R26.64+0x580] ;  /* 0x000580061a19d981 */ /* 0x000ee8000c1e1900 */
[----:B------:R-:W3:Y:S04]  /*2080*/  @!P2 LDG.E R29, desc[UR6][R26.64+0x680] ;  /* 0x000680061a1da981 */ /* 0x000ee8000c1e1900 */
[----:B------:R-:W3:Y:S04]  /*2090*/  @!P1 LDG.E R106, desc[UR6][R26.64+0x700] ;  /* 0x000700061a6a9981 */ /* 0x000ee8000c1e1900 */
[----:B------:R-:W3:Y:S01]  /*20a0*/  @!P6 LDG.E R15, desc[UR6][R26.64+0x180] ;  /* 0x000180061a0fe981 */ /* 0x000ee2000c1e1900 */
        /* <DEDUP_REMOVED lines=17> */
[----:B----4-:R-:W-:Y:S04]  /*21c0*/  STS [R49], R30 ;  /* 0x0000001e31007388 */ /* 0x010fe80000000800 */
[----:B--2---:R0:W-:Y:S04]  /*21d0*/  STS [R48+0x80], R13 ;  /* 0x0000800d30007388 */ /* 0x0041e80000000800 */
[----:B-----5:R-:W-:Y:S01]  /*21e0*/  STS [R47+0x100], R32 ;  /* 0x000100202f007388 */ /* 0x020fe20000000800 */
[----:B0-----:R-:W0:Y:S03]  /*21f0*/  LDC R13, c[0x0][0x21c] ;  /* 0x00008700ff0d7b82 */ /* 0x001e260000000800 */
        /* <DEDUP_REMOVED lines=66> */
.L_x_524:
[----:B------:R-:W-:Y:S05]  /*2620*/  BSYNC B0 ;  /* 0x0000000000007941 */ /* 0x000fea0003800000 */
.L_x_523:
[----:B------:R-:W-:Y:S01]  /*2630*/  FSETP.GTU.FTZ.AND P5, PT, R31, 20, PT ;  /* 0x41a000001f00780b */ /* 0x000fe20003fbc000 */
[----:B------:R-:W-:Y:S01]  /*2640*/  BSSY B0, `(.L_x_525) ;  /* 0x0000023000007945 */ /* 0x000fe20003800000 */
[----:B------:R-:W-:Y:S02]  /*2650*/  FADD.FTZ R30, R30, R69 ;  /* 0x000000451e1e7221 */ /* 0x000fe40000010000 */
[----:B------:R-:W-:-:S13]  /*2660*/  ISETP.EQ.OR P5, PT, RZ, UR5, P5 ;  /* 0x00000005ff007c0c */ /* 0x000fda000afa2670 */
        /* <DEDUP_REMOVED lines=32> */
.L_x_526:
[----:B------:R-:W-:Y:S05]  /*2870*/  BSYNC B0 ;  /* 0x0000000000007941 */ /* 0x000fea0003800000 */
.L_x_525:
        /* <DEDUP_REMOVED lines=36> */
.L_x_528:
[----:B------:R-:W-:Y:S05]  /*2ac0*/  BSYNC B0 ;  /* 0x0000000000007941 */ /* 0x000fea0003800000 */
.L_x_527:
        /* <DEDUP_REMOVED lines=36> */
.L_x_530:
[----:B------:R-:W-:Y:S05]  /*2d10*/  BSYNC B0 ;  /* 0x0000000000007941 */ /* 0x000fea0003800000 */
.L_x_529:
        /* <DEDUP_REMOVED lines=36> */
.L_x_532:
[----:B------:R-:W-:Y:S05]  /*2f60*/  BSYNC B0 ;  /* 0x0000000000007941 */ /* 0x000fea0003800000 */
.L_x_531:
        /* <DEDUP_REMOVED lines=36> */
.L_x_534:
[----:B------:R-:W-:Y:S05]  /*31b0*/  BSYNC B0 ;  /* 0x0000000000007941 */ /* 0x000fea0003800000 */
.L_x_533:
        /* <DEDUP_REMOVED lines=36> */
.L_x_536:
[----:B------:R-:W-:Y:S05]  /*3400*/  BSYNC B0 ;  /* 0x0000000000007941 */ /* 0x000fea0003800000 */
.L_x_535:
        /* <DEDUP_REMOVED lines=36> */
.L_x_538:
[----:B------:R-:W-:Y:S05]  /*3650*/  BSYNC B0 ;  /* 0x0000000000007941 */ /* 0x000fea0003800000 */
.L_x_537:
        /* <DEDUP_REMOVED lines=36> */
.L_x_540:
[----:B------:R-:W-:Y:S05]  /*38a0*/  BSYNC B0 ;  /* 0x0000000000007941 */ /* 0x000fea0003800000 */
.L_x_539:
        /* <DEDUP_REMOVED lines=36> */
.L_x_542:
[----:B------:R-:W-:Y:S05]  /*3af0*/  BSYNC B0 ;  /* 0x0000000000007941 */ /* 0x000fea0003800000 */
.L_x_541:
        /* <DEDUP_REMOVED lines=36> */
.L_x_544:
[----:B------:R-:W-:Y:S05]  /*3d40*/  BSYNC B0 ;  /* 0x0000000000007941 */ /* 0x000fea0003800000 */
.L_x_543:
        /* <DEDUP_REMOVED lines=36> */
.L_x_546:
[----:B------:R-:W-:Y:S05]  /*3f90*/  BSYNC B0 ;  /* 0x0000000000007941 */ /* 0x000fea0003800000 */
.L_x_545:
        /* <DEDUP_REMOVED lines=36> */
.L_x_548:
[----:B------:R-:W-:Y:S05]  /*41e0*/  BSYNC B0 ;  /* 0x0000000000007941 */ /* 0x000fea0003800000 */
.L_x_547:
        /* <DEDUP_REMOVED lines=37> */
.L_x_550:
[----:B------:R-:W-:Y:S05]  /*4440*/  BSYNC B0 ;  /* 0x0000000000007941 */ /* 0x000fea0003800000 */
.L_x_549:
[----:B------:R-:W-:Y:S01]  /*4450*/  FSETP.GTU.FTZ.AND P5, PT, R93, 20, PT ;  /* 0x41a000005d00780b */ /* 0x000fe20003fbc000 */
[----:B------:R-:W-:Y:S01]  /*4460*/  IMAD.WIDE R100, R51, 0x4, R94 ;  /* 0x0000000433647825 */ /* 0x000fe200078e025e */
[----:B------:R-:W-:Y:S03]  /*4470*/  BSSY B0, `(.L_x_551) ;  /* 0x0000024000007945 */ /* 0x000fe60003800000 */
[----:B------:R-:W-:Y:S01]  /*4480*/  FADD.FTZ R95, R98, R69 ;  /* 0x00000045625f7221 */ /* 0x000fe20000010000 */
[----:B------:R-:W-:Y:S02]  /*4490*/  ISETP.EQ.OR P5, PT, RZ, UR5, P5 ;  /* 0x00000005ff007c0c */ /* 0x000fe4000afa2670 */
[----:B------:R-:W-:-:S11]  /*44a0*/  MOV R94, R100 ;  /* 0x00000064005e7202 */ /* 0x000fd60000000f00 */
        /* <DEDUP_REMOVED lines=32> */
.L_x_552:
[----:B------:R-:W-:Y:S05]  /*46b0*/  BSYNC B0 ;  /* 0x0000000000007941 */ /* 0x000fea0003800000 */
.L_x_551:
        /* <DEDUP_REMOVED lines=42> */
.L_x_554:
[----:B------:R-:W-:Y:S05]  /*4960*/  BSYNC B0 ;  /* 0x0000000000007941 */ /* 0x000fea0003800000 */
.L_x_553:
        /* <DEDUP_REMOVED lines=15> */
[----:B------:R-:W0:Y:S01]  /*4a60*/  LDC.64 R16, c[0x0][0x300] ;  /* 0x0000c000ff107b82 */ /* 0x000e220000000a00 */
[----:B------:R-:W-:Y:S01]  /*4a70*/  ULDC.64 UR4, c[0x0][0x240] ;  /* 0x0000900000047ab9 */ /* 0x000fe20000000a00 */
[----:B------:R-:W-:Y:S01]  /*4a80*/  FMUL.FTZ R101, R12, R93 ;  /* 0x0000005d0c657220 */ /* 0x000fe20000410000 */
[----:B------:R-:W-:Y:S01]  /*4a90*/  IMAD R3, R79, UR4, RZ ;  /* 0x000000044f037c24 */ /* 0x000fe2000f8e02ff */
[----:B------:R-:W-:Y:S01]  /*4aa0*/  HFMA2.MMA R127, -RZ, RZ, 0, 0 ;  /* 0x00000000ff7f7435 */ /* 0x000fe200000001ff */
        /* <DEDUP_REMOVED lines=24> */
.L_x_563:
[----:B------:R-:W-:Y:S01]  /*4c30*/  SHF.R.S32.HI R131, RZ, 0x1f, R127 ;  /* 0x0000001fff837819 */ /* 0x000fe2000001147f */
[--C-:B-12---:R-:W-:Y:S01]  /*4c40*/  IMAD.WIDE.U32 R18, R127, UR10, R2.reuse ;  /* 0x0000000a7f127c25 */ /* 0x106fe2000f8e0002 */
[----:B------:R-:W-:Y:S02]  /*4c50*/  P2R R153, PR, RZ, 0x8 ;  /* 0x00000008ff997803 */ /* 0x000fe40000000000 */
[----:B------:R-:W-:Y:S02]  /*4c60*/  CS2R R136, SRZ ;  /* 0x0000000000887805 */ /* 0x000fe4000001ff00 */
[----:B------:R-:W-:Y:S01]  /*4c70*/  ISETP.NE.AND P3, PT, R169, RZ, PT ;  /* 0x000000ffa900720c */ /* 0x000fe20003f65270 */
[----:B------:R-:W-:Y:S01]  /*4c80*/  IMAD R20, R131, UR10, RZ ;  /* 0x0000000a83147c24 */ /* 0x000fe2000f8e02ff */
[----:B------:R-:W-:Y:S01]  /*4c90*/  CS2R R138, SRZ ;  /* 0x00000000008a7805 */ /* 0x000fe2000001ff00 */
[----:B------:R-:W-:Y:S01]  /*4ca0*/  IMAD.WIDE.U32 R22, R127, UR12, R2 ;  /* 0x0000000c7f167c25 */ /* 0x000fe2000f8e0002 */
[----:B------:R-:W-:-:S02]  /*4cb0*/  P2R R152, PR, RZ, 0x8 ;  /* 0x00000008ff987803 */ /* 0x000fc40000000000 */
[----:B------:R-:W-:Y:S02]  /*4cc0*/  CS2R R140, SRZ ;  /* 0x00000000008c7805 */ /* 0x000fe4000001ff00 */
[----:B------:R-:W-:Y:S01]  /*4cd0*/  ISETP.NE.AND P3, PT, R168, RZ, PT ;  /* 0x000000ffa800720c */ /* 0x000fe20003f65270 */
[----:B------:R-:W-:Y:S01]  /*4ce0*/  IMAD R21, R127, UR11, R20 ;  /* 0x0000000b7f157c24 */ /* 0x000fe2000f8e0214 */
[----:B------:R-:W-:Y:S01]  /*4cf0*/  LEA R20, P5, R18, R88, 0x2 ;  /* 0x0000005812147211 */ /* 0x000fe200078a10ff */
[----:B------:R-:W-:Y:S01]  /*4d00*/  IMAD R24, R131, UR8, RZ ;  /* 0x0000000883187c24 */ /* 0x000fe2000f8e02ff */
[----:B------:R-:W-:Y:S01]  /*4d10*/  P2R R151, PR, RZ, 0x8 ;  /* 0x00000008ff977803 */ /* 0x000fe20000000000 */
[----:B------:R-:W-:Y:S01]  /*4d20*/  IMAD.MOV.U32 R133, RZ, RZ, RZ ;  /* 0x000000ffff857224 */ /* 0x000fe200078e00ff */
[----:B------:R-:W-:Y:S01]  /*4d30*/  IADD3 R19, R19, R21, RZ ;  /* 0x0000001513137210 */ /* 0x000fe20007ffe0ff */
[----:B------:R-:W-:Y:S01]  /*4d40*/  IMAD R25, R127, UR9, R24 ;  /* 0x000000097f197c24 */ /* 0x000fe2000f8e0218 */
[----:B------:R-:W-:-:S02]  /*4d50*/  ISETP.NE.AND P3, PT, R167, RZ, PT ;  /* 0x000000ffa700720c */ /* 0x000fc40003f65270 */
[----:B------:R-:W-:Y:S02]  /*4d60*/  CS2R R142, SRZ ;  /* 0x00000000008e7805 */ /* 0x000fe4000001ff00 */
[----:B------:R-:W-:Y:S01]  /*4d70*/  LEA.HI.X R21, R18, R67, R19, 0x2, P5 ;  /* 0x0000004312157211 */ /* 0x000fe200028f1413 */
[----:B------:R-:W-:Y:S01]  /*4d80*/  IMAD R18, R131, UR12, RZ ;  /* 0x0000000c83127c24 */ /* 0x000fe2000f8e02ff */
[----:B------:R-:W-:Y:S02]  /*4d90*/  P2R R150, PR, RZ, 0x8 ;  /* 0x00000008ff967803 */ /* 0x000fe40000000000 */
[----:B------:R-:W-:Y:S02]  /*4da0*/  CS2R R144, SRZ ;  /* 0x0000000000907805 */ /* 0x000fe4000001ff00 */
[----:B------:R-:W-:Y:S01]  /*4db0*/  ISETP.NE.AND P3, PT, R166, RZ, PT ;  /* 0x000000ffa600720c */ /* 0x000fe20003f65270 */
[----:B------:R-:W-:Y:S01]  /*4dc0*/  IMAD R19, R127, UR13, R18 ;  /* 0x0000000d7f137c24 */ /* 0x000fe2000f8e0212 */
[----:B------:R-:W-:Y:S01]  /*4dd0*/  LEA R18, P5, R22, R86, 0x2 ;  /* 0x0000005616127211 */ /* 0x000fe200078a10ff */
[----:B------:R-:W-:Y:S01]  /*4de0*/  IMAD.MOV.U32 R146, RZ, RZ, RZ ;  /* 0x000000ffff927224 */ /* 0x000fe200078e00ff */
[----:B------:R-:W-:Y:S01]  /*4df0*/  P2R R149, PR, RZ, 0x8 ;  /* 0x00000008ff957803 */ /* 0x000fe20000000000 */
[----:B------:R-:W-:Y:S01]  /*4e00*/  IMAD.IADD R19, R23, 0x1, R19 ;  /* 0x0000000117137824 */ /* 0x000fe200078e0213 */
[----:B------:R-:W-:Y:S01]  /*4e10*/  ISETP.NE.AND P3, PT, R165, RZ, PT ;  /* 0x000000ffa500720c */ /* 0x000fe20003f65270 */
[----:B------:R-:W-:Y:S01]  /*4e20*/  IMAD.MOV.U32 R23, RZ, RZ, R129 ;  /* 0x000000ffff177224 */ /* 0x000fe200078e0081 */
[----:B------:R-:W-:-:S02]  /*4e30*/  MOV R135, RZ ;  /* 0x000000ff00877202 */ /* 0x000fc40000000f00 */
[----:B------:R-:W-:Y:S02]  /*4e40*/  LEA.HI.X R19, R22, R65, R19, 0x2, P5 ;  /* 0x0000004116137211 */ /* 0x000fe400028f1413 */
[----:B------:R-:W-:Y:S02]  /*4e50*/  MOV R22, R12 ;  /* 0x0000000c00167202 */ /* 0x000fe40000000f00 */
[----:B------:R-:W-:Y:S02]  /*4e60*/  P2R R147, PR, RZ, 0x8 ;  /* 0x00000008ff937803 */ /* 0x000fe40000000000 */
[----:B------:R-:W-:Y:S01]  /*4e70*/  ISETP.NE.AND P3, PT, R164, RZ, PT ;  /* 0x000000ffa400720c */ /* 0x000fe20003f65270 */
[----:B------:R-:W-:Y:S01]  /*4e80*/  IMAD.WIDE.U32 R22, R127, UR8, R22 ;  /* 0x000000087f167c25 */ /* 0x000fe2000f8e0016 */
[----:B------:R-:W-:Y:S02]  /*4e90*/  P2R R154, PR, RZ, 0x4 ;  /* 0x00000004ff9a7803 */ /* 0x000fe40000000000 */
[----:B------:R-:W-:-:S02]  /*4ea0*/  ISETP.NE.AND P2, PT, R163, RZ, PT ;  /* 0x000000ffa300720c */ /* 0x000fc40003f45270 */
[----:B------:R-:W-:Y:S02]  /*4eb0*/  IADD3 R23, R23, R25, RZ ;  /* 0x0000001917177210 */ /* 0x000fe40007ffe0ff */
[C---:B0-----:R-:W-:Y:S02]  /*4ec0*/  LEA R24, P5, R22.reuse, R16, 0x2 ;  /* 0x0000001016187211 */ /* 0x041fe400078a10ff */
[----:B------:R-:W-:Y:S02]  /*4ed0*/  P2R R155, PR, RZ, 0x2 ;  /* 0x00000002ff9b7803 */ /* 0x000fe40000000000 */
[----:B------:R-:W-:Y:S02]  /*4ee0*/  LEA.HI.X R25, R22, R17, R23, 0x2, P5 ;  /* 0x0000001116197211 */ /* 0x000fe400028f1417 */
[----:B------:R-:W-:Y:S02]  /*4ef0*/  CS2R R22, SRZ ;  /* 0x0000000000167805 */ /* 0x000fe4000001ff00 */
[----:B------:R-:W-:-:S02]  /*4f00*/  ISETP.NE.AND P1, PT, R162, RZ, PT ;  /* 0x000000ffa200720c */ /* 0x000fc40003f25270 */
[----:B------:R-:W-:Y:S01]  /*4f10*/  P2R R156, PR, RZ, 0x1 ;  /* 0x00000001ff9c7803 */ /* 0x000fe20000000000 */
[----:B------:R-:W2:Y:S01]  /*4f20*/  @!P2 LDG.E R137, desc[UR6][R20.64+0x380] ;  /* 0x000380061489a981 */ /* 0x000ea2000c1e1900 */
[----:B------:R-:W-:Y:S02]  /*4f30*/  ISETP.NE.AND P0, PT, R161, RZ, PT ;  /* 0x000000ffa100720c */ /* 0x000fe40003f05270 */
[----:B------:R-:W-:Y:S01]  /*4f40*/  ISETP.NE.AND P5, PT, R157, RZ, PT ;  /* 0x000000ff9d00720c */ /* 0x000fe20003fa5270 */
[----:B------:R-:W3:Y:S01]  /*4f50*/  @!P3 LDG.E R23, desc[UR6][R20.64+0x80] ;  /* 0x000080061417b981 */ /* 0x000ee2000c1e1900 */
[----:B------:R-:W-:Y:S02]  /*4f60*/  ISETP.NE.AND P3, PT, R147, RZ, PT ;  /* 0x000000ff9300720c */ /* 0x000fe40003f65270 */
[----:B------:R-:W-:Y:S01]  /*4f70*/  ISETP.NE.AND P6, PT, R159, RZ, PT ;  /* 0x000000ff9f00720c */ /* 0x000fe20003fc5270 */
[----:B------:R-:W4:Y:S01]  /*4f80*/  @!P4 LDG.E R22, desc[UR6][R20.64] ;  /* 0x000000061416c981 */ /* 0x000f22000c1e1900 */
[----:B------:R-:W-:-:S02]  /*4f90*/  ISETP.NE.AND P2, PT, R154, RZ, PT ;  /* 0x000000ff9a00720c */ /* 0x000fc40003f45270 */
[----:B------:R-:W-:Y:S01]  /*4fa0*/  MOV R148, RZ ;  /* 0x000000ff00947202 */ /* 0x000fe20000000f00 */
[----:B------:R-:W5:Y:S04]  /*4fb0*/  @!P1 LDG.E R142, desc[UR6][R20.64+0x400] ;  /* 0x00040006148e9981 */ /* 0x000f68000c1e1900 */
[----:B------:R-:W5:Y:S04]  /*4fc0*/  @!P0 LDG.E R139, desc[UR6][R20.64+0x480] ;  /* 0x00048006148b8981 */ /* 0x000f68000c1e1900 */
[----:B------:R-:W2:Y:S01]  /*4fd0*/  @!P3 LDG.E R136, desc[UR6][R20.64+0x100] ;  /* 0x000100061488b981 */ /* 0x000ea2000c1e1900 */
[----:B------:R-:W-:-:S03]  /*4fe0*/  ISETP.NE.AND P3, PT, R149, RZ, PT ;  /* 0x000000ff9500720c */ /* 0x000fc60003f65270 */
[----:B------:R-:W5:Y:S04]  /*4ff0*/  @!P5 LDG.E R144, desc[UR6][R20.64+0x500] ;  /* 0x000500061490d981 */ /* 0x000f68000c1e1900 */
[----:B------:R-:W5:Y:S04]  /*5000*/  @!P6 LDG.E R141, desc[UR6][R20.64+0x580] ;  /* 0x00058006148de981 */ /* 0x000f68000c1e1900 */
[----:B------:R-:W5:Y:S04]  /*5010*/  @!P2 LDG.E R143, desc[UR6][R20.64+0x680] ;  /* 0x00068006148fa981 */ /* 0x000f68000c1e1900 */
[----:B------:R-:W5:Y:S01]  /*5020*/  @!P3 LDG.E R133, desc[UR6][R20.64+0x180] ;  /* 0x000180061485b981 */ /* 0x000f62000c1e1900 */
[----:B------:R-:W-:-:S03]  /*5030*/  ISETP.NE.AND P3, PT, R150, RZ, PT ;  /* 0x000000ff9600720c */ /* 0x000fc60003f65270 */
[----:B------:R0:W5:Y:S10]  /*5040*/  LDG.E R25, desc[UR6][R24.64] ;  /* 0x0000000618197981 */ /* 0x000174000c1e1900 */
[----:B------:R-:W5:Y:S01]  /*5050*/  @!P3 LDG.E R138, desc[UR6][R20.64+0x200] ;  /* 0x00020006148ab981 */ /* 0x000f62000c1e1900 */
[----:B------:R-:W-:-:S13]  /*5060*/  ISETP.NE.AND P3, PT, R151, RZ, PT ;  /* 0x000000ff9700720c */ /* 0x000fda0003f65270 */
[----:B------:R-:W5:Y:S01]  /*5070*/  @!P3 LDG.E R135, desc[UR6][R20.64+0x280] ;  /* 0x000280061487b981 */ /* 0x000f62000c1e1900 */
[----:B------:R-:W-:Y:S02]  /*5080*/  ISETP.NE.AND P3, PT, R152, RZ, PT ;  /* 0x000000ff9800720c */ /* 0x000fe40003f65270 */
[----:B------:R-:W-:Y:S02]  /*5090*/  ISETP.NE.AND P1, PT, R155, RZ, PT ;  /* 0x000000ff9b00720c */ /* 0x000fe40003f25270 */
[----:B------:R-:W-:-:S09]  /*50a0*/  ISETP.NE.AND P0, PT, R156, RZ, PT ;  /* 0x000000ff9c00720c */ /* 0x000fd20003f05270 */
[----:B------:R-:W5:Y:S01]  /*50b0*/  @!P3 LDG.E R140, desc[UR6][R20.64+0x300] ;  /* 0x00030006148cb981 */ /* 0x000f62000c1e1900 */
[----:B------:R-:W-:-:S03]  /*50c0*/  ISETP.NE.AND P3, PT, R153, RZ, PT ;  /* 0x000000ff9900720c */ /* 0x000fc60003f65270 */
[----:B------:R-:W5:Y:S04]  /*50d0*/  @!P1 LDG.E R148, desc[UR6][R20.64+0x700] ;  /* 0x0007000614949981 */ /* 0x000f68000c1e1900 */
[----:B------:R-:W5:Y:S06]  /*50e0*/  @!P0 LDG.E R145, desc[UR6][R20.64+0x780] ;  /* 0x0007800614918981 */ /* 0x000f6c000c1e1900 */
[----:B------:R-:W5:Y:S01]  /*50f0*/  @!P3 LDG.E R146, desc[UR6][R20.64+0x600] ;  /* 0x000600061492b981 */ /* 0x000f62000c1e1900 */
[----:B0-----:R-:W0:Y:S03]  /*5100*/  S2R R24, SR_TID.X ;  /* 0x0000000000187919 */ /* 0x001e260000002100 */
[----:B----4-:R-:W-:Y:S04]  /*5110*/  STS [R49], R22 ;  /* 0x0000001631007388 */ /* 0x010fe80000000800 */
[----:B---3--:R-:W-:Y:S04]  /*5120*/  STS [R48+0x80], R23 ;  /* 0x0000801730007388 */ /* 0x008fe80000000800 */
[----:B--2---:R-:W-:Y:S04]  /*5130*/  STS [R47+0x100], R136 ;  /* 0x000100882f007388 */ /* 0x004fe80000000800 */
        /* <DEDUP_REMOVED lines=12> */
[----:B------:R-:W-:Y:S01]  /*5200*/  STS [R34+0x780], R145 ;  /* 0x0007809122007388 */ /* 0x000fe20000000800 */
[----:B------:R-:W-:-:S03]  /*5210*/  NOP ;  /* 0x0000000000007918 */ /* 0x000fc60000000000 */
[----:B------:R-:W2:Y:S01]  /*5220*/  LDS R20, [R33+0x3c] ;  /* 0x00003c0021147984 */ /* 0x000ea20000000800 */
[----:B0-----:R-:W-:-:S05]  /*5230*/  IMAD.SHL.U32 R38, R24, 0x10, RZ ;  /* 0x0000001018267824 */ /* 0x001fca00078e00ff */
[----:B------:R-:W-:-:S04]  /*5240*/  IADD3 R22, R38, 0xf, RZ ;  /* 0x0000000f26167810 */ /* 0x000fc80007ffe0ff */
[----:B------:R-:W-:Y:S01]  /*5250*/  ISETP.GE.U32.AND P5, PT, R22, R51, PT ;  /* 0x000000331600720c */ /* 0x000fe20003fa6070 */
[----:B------:R-:W-:-:S04]  /*5260*/  FMUL.FTZ R42, R25, 1.4426950216293334961 ;  /* 0x3fb8aa3b192a7820 */ /* 0x000fc80000410000 */
[----:B------:R-:W-:Y:S01]  /*5270*/  FMUL.FTZ R23, R42, R95 ;  /* 0x0000005f2a177220 */ /* 0x000fe20000410000 */
[----:B--2---:R-:W-:-:S05]  /*5280*/  FMUL.FTZ R20, R125, R20 ;  /* 0x000000147d147220 */ /* 0x004fca0000410000 */
[----:B------:R-:W-:Y:S02]  /*5290*/  FSEL R136, R20, RZ, !P5 ;  /* 0x000000ff14887208 */ /* 0x000fe40006800000 */
[----:B------:R-:W0:Y:S01]  /*52a0*/  LDS R20, [R33] ;  /* 0x0000000021147984 */ /* 0x000e220000000800 */
        /* <DEDUP_REMOVED lines=11> */
[C---:B------:R-:W-:Y:S01]  /*5360*/  FMUL.FTZ R23, R42.reuse, R31 ;  /* 0x0000001f2a177220 */ /* 0x040fe20000410000 */
[----:B------:R-:W-:Y:S01]  /*5370*/  FMUL.FTZ R34, R42, R30 ;  /* 0x0000001e2a227220 */ /* 0x000fe20000410000 */
[----:B------:R-:W-:Y:S01]  /*5380*/  LDS R21, [R33+0xc] ;  /* 0x00000c0021157984 */ /* 0x000fe20000000800 */
[----:B0-----:R-:W-:-:S05]  /*5390*/  FMUL.FTZ R20, R117, R20 ;  /* 0x0000001475147220 */ /* 0x001fca0000410000 */
[----:B------:R-:W-:Y:S02]  /*53a0*/  FSEL R140, R20, RZ, !P5 ;  /* 0x000000ff148c7208 */ /* 0x000fe40006800000 */
[----:B------:R-:W0:Y:S01]  /*53b0*/  LDS R20, [R33+0x8] ;  /* 0x0000080021147984 */ /* 0x000e220000000800 */
[----:B------:R-:W2:Y:S01]  /*53c0*/  MUFU.EX2 R23, R23 ;  /* 0x0000001700177308 */ /* 0x000ea20000000800 */
[----:B------:R-:W-:-:S07]  /*53d0*/  IADD3 R22, R38, 0x2, RZ ;  /* 0x0000000226167810 */ /* 0x000fce0007ffe0ff */
[----:B------:R-:W3:Y:S01]  /*53e0*/  MUFU.EX2 R34, R34 ;  /* 0x0000002200227308 */ /* 0x000ee20000000800 */
[----:B--2---:R-:W-:Y:S02]  /*53f0*/  FSEL R135, R23, 1, !P5 ;  /* 0x3f80000017877808 */ /* 0x004fe40006800000 */
[----:B------:R-:W-:-:S04]  /*5400*/  ISETP.GE.U32.AND P5, PT, R22, R51, PT ;  /* 0x000000331600720c */ /* 0x000fc80003fa6070 */
[----:B---3--:R-:W-:Y:S01]  /*5410*/  FSEL R137, R34, 1, !P5 ;  /* 0x3f80000022897808 */ /* 0x008fe20006800000 */
[----:B0-----:R-:W-:-:S05]  /*5420*/  FMUL.FTZ R20, R113, R20 ;  /* 0x0000001471147220 */ /* 0x001fca0000410000 */
[----:B------:R-:W-:Y:S01]  /*5430*/  FSEL R142, R20, RZ, !P5 ;  /* 0x000000ff148e7208 */ /* 0x000fe20006800000 */
[----:B------:R-:W-:-:S05]  /*5440*/  VIADD R20, R38, 0x3 ;  /* 0x0000000326147836 */ /* 0x000fca0000000000 */
[----:B------:R-:W-:Y:S02]  /*5450*/  ISETP.GE.U32.AND P5, PT, R20, R51, PT ;  /* 0x000000331400720c */ /* 0x000fe40003fa6070 */
[----:B------:R-:W0:Y:S01]  /*5460*/  LDS R20, [R33+0x10] ;  /* 0x0000100021147984 */ /* 0x000e220000000800 */
[C---:B------:R-:W-:Y:S01]  /*5470*/  FMUL.FTZ R23, R42.reuse, R29 ;  /* 0x0000001d2a177220 */ /* 0x040fe20000410000 */
[----:B------:R-:W-:-:S05]  /*5480*/  FMUL.FTZ R34, R42, R28 ;  /* 0x0000001c2a227220 */ /* 0x000fca0000410000 */
[----:B------:R-:W2:Y:S01]  /*5490*/  MUFU.EX2 R23, R23 ;  /* 0x0000001700177308 */ /* 0x000ea20000000800 */
[----:B------:R-:W-:Y:S01]  /*54a0*/  FMUL.FTZ R21, R134, R21 ;  /* 0x0000001586157220 */ /* 0x000fe20000410000 */
[----:B------:R-:W-:-:S06]  /*54b0*/  IADD3 R22, R38, 0x4, RZ ;  /* 0x0000000426167810 */ /* 0x000fcc0007ffe0ff */
[----:B------:R-:W3:Y:S01]  /*54c0*/  MUFU.EX2 R34, R34 ;  /* 0x0000002200227308 */ /* 0x000ee20000000800 */
[----:B------:R-:W-:Y:S02]  /*54d0*/  FSEL R144, R21, RZ, !P5 ;  /* 0x000000ff15907208 */ /* 0x000fe40006800000 */
[----:B------:R-:W4:Y:S01]  /*54e0*/  LDS R21, [R33+0x14] ;  /* 0x0000140021157984 */ /* 0x000f220000000800 */
[----:B--2---:R-:W-:Y:S02]  /*54f0*/  FSEL R139, R23, 1, !P5 ;  /* 0x3f800000178b7808 */ /* 0x004fe40006800000 */
[----:B------:R-:W-:Y:S01]  /*5500*/  ISETP.GE.U32.AND P5, PT, R22, R51, PT ;  /* 0x000000331600720c */ /* 0x000fe20003fa6070 */
[----:B0-----:R-:W-:-:S05]  /*5510*/  FMUL.FTZ R20, R111, R20 ;  /* 0x000000146f147220 */ /* 0x001fca0000410000 */
[----:B------:R-:W-:Y:S01]  /*5520*/  FSEL R141, R20, RZ, !P5 ;  /* 0x000000ff148d7208 */ /* 0x000fe20006800000 */
[----:B------:R-:W-:Y:S01]  /*5530*/  VIADD R20, R38, 0x5 ;  /* 0x0000000526147836 */ /* 0x000fe20000000000 */
[----:B---3--:R-:W-:-:S04]  /*5540*/  FSEL R146, R34, 1, !P5 ;  /* 0x3f80000022927808 */ /* 0x008fc80006800000 */
[----:B------:R-:W-:Y:S02]  /*5550*/  ISETP.GE.U32.AND P5, PT, R20, R51, PT ;  /* 0x000000331400720c */ /* 0x000fe40003fa6070 */
[----:B------:R-:W0:Y:S01]  /*5560*/  LDS R20, [R33+0x18] ;  /* 0x0000180021147984 */ /* 0x000e220000000800 */
[----:B------:R-:W-:-:S06]  /*5570*/  FMUL.FTZ R23, R42, R27 ;  /* 0x0000001b2a177220 */ /* 0x000fcc0000410000 */
[----:B------:R-:W2:Y:S01]  /*5580*/  MUFU.EX2 R23, R23 ;  /* 0x0000001700177308 */ /* 0x000ea20000000800 */
[----:B----4-:R-:W-:Y:S01]  /*5590*/  FMUL.FTZ R21, R132, R21 ;  /* 0x0000001584157220 */ /* 0x010fe20000410000 */
[----:B------:R-:W-:-:S04]  /*55a0*/  IADD3 R22, R38, 0x6, RZ ;  /* 0x0000000626167810 */ /* 0x000fc80007ffe0ff */
[----:B------:R-:W-:Y:S02]  /*55b0*/  FSEL R143, R21, RZ, !P5 ;  /* 0x000000ff158f7208 */ /* 0x000fe40006800000 */
        /* <DEDUP_REMOVED lines=27> */
[----:B------:R-:W-:-:S06]  /*5770*/  FMUL.FTZ R23, R42, R83 ;  /* 0x000000532a177220 */ /* 0x000fcc0000410000 */
[----:B------:R-:W2:Y:S01]  /*5780*/  MUFU.EX2 R23, R23 ;  /* 0x0000001700177308 */ /* 0x000ea20000000800 */
[----:B------:R-:W-:Y:S01]  /*5790*/  FMUL.FTZ R21, R130, R21 ;  /* 0x0000001582157220 */ /* 0x000fe20000410000 */
        /* <DEDUP_REMOVED lines=32> */
[----:B0-----:R-:W-:-:S05]  /*59a0*/  FMUL.FTZ R20, R123, R20 ;  /* 0x000000147b147220 */ /* 0x001fca0000410000 */
[----:B------:R-:W-:Y:S02]  /*59b0*/  FSEL R175, R20, RZ, !P5 ;  /* 0x000000ff14af7208 */ /* 0x000fe40006800000 */
[----:B------:R-:W0:Y:S01]  /*59c0*/  LDS R20, [R33+0x38] ;  /* 0x0000380021147984 */ /* 0x000e220000000800 */
        /* <DEDUP_REMOVED lines=17> */
[----:B0-----:R-:W-:Y:S01]  /*5ae0*/  FMUL.FTZ R20, R101, R20 ;  /* 0x0000001465147220 */ /* 0x001fe20000410000 */
[----:B--2---:R-:W-:-:S02]  /*5af0*/  FSEL R174, R23, 1, !P5 ;  /* 0x3f80000017ae7808 */ /* 0x004fc40006800000 */
[----:B------:R-:W-:-:S04]  /*5b00*/  ISETP.GE.U32.AND P5, PT, R22, R51, PT ;  /* 0x000000331600720c */ /* 0x000fc80003fa6070 */
[----:B------:R-:W-:Y:S02]  /*5b10*/  FSEL R177, R20, RZ, !P5 ;  /* 0x000000ff14b17208 */ /* 0x000fe40006800000 */
[----:B------:R-:W-:-:S06]  /*5b20*/  CS2R R20, SRZ ;  /* 0x0000000000147805 */ /* 0x000fcc000001ff00 */
[----:B------:R-:W2:Y:S01]  /*5b30*/  @!P6 LDG.E R21, desc[UR6][R18.64+0x80] ;  /* 0x000080061215e981 */ /* 0x000ea2000c1e1900 */
[----:B------:R-:W-:Y:S02]  /*5b40*/  ISETP.NE.AND P6, PT, R184, RZ, PT ;  /* 0x000000ffb800720c */ /* 0x000fe40003fc5270 */
[----:B------:R-:W-:Y:S02]  /*5b50*/  CS2R R22, SRZ ;  /* 0x0000000000167805 */ /* 0x000fe4000001ff00 */
[----:B------:R-:W-:Y:S01]  /*5b60*/  CS2R R34, SRZ ;  /* 0x0000000000227805 */ /* 0x000fe2000001ff00 */
[----:B------:R-:W-:Y:S01]  /*5b70*/  IMAD.MOV.U32 R33, RZ, RZ, RZ ;  /* 0x000000ffff217224 */ /* 0x000fe200078e00ff */
[----:B------:R-:W-:Y:S01]  /*5b80*/  CS2R R36, SRZ ;  /* 0x0000000000247805 */ /* 0x000fe2000001ff00 */
[----:B------:R-:W-:Y:S01]  /*5b90*/  FMUL.FTZ R42, R42, R93 ;  /* 0x0000005d2a2a7220 */ /* 0x000fe20000410000 */
[----:B------:R-:W3:Y:S05]  /*5ba0*/  @!P4 LDG.E R20, desc[UR6][R18.64] ;  /* 0x000000061214c981 */ /* 0x000eea000c1e1900 */
        /* <DEDUP_REMOVED lines=9> */
[----:B------:R-:W-:Y:S02]  /*5c40*/  ISETP.NE.AND P6, PT, R180, RZ, PT ;  /* 0x000000ffb400720c */ /* 0x000fe40003fc5270 */
[----:B------:R-:W-:Y:S01]  /*5c50*/  MOV R178, RZ ;  /* 0x000000ff00b27202 */ /* 0x000fe20000000f00 */
[----:B------:R-:W0:Y:S10]  /*5c60*/  MUFU.EX2 R42, R42 ;  /* 0x0000002a002a7308 */ /* 0x000e340000000800 */
[----:B------:R-:W5:Y:S01]  /*5c70*/  @!P6 LDG.E R35, desc[UR6][R18.64+0x380] ;  /* 0x000380061223e981 */ /* 0x000f62000c1e1900 */
[----:B------:R-:W-:-:S13]  /*5c80*/  ISETP.NE.AND P6, PT, R182, RZ, PT ;  /* 0x000000ffb600720c */ /* 0x000fda0003fc5270 */
[----:B------:R-:W5:Y:S01]  /*5c90*/  @!P6 LDG.E R178, desc[UR6][R18.64+0x400] ;  /* 0x0004000612b2e981 */ /* 0x000f62000c1e1900 */
[----:B------:R-:W-:Y:S02]  /*5ca0*/  ISETP.NE.AND P6, PT, R179, RZ, PT ;  /* 0x000000ffb300720c */ /* 0x000fe40003fc5270 */
[----:B0-----:R-:W-:Y:S02]  /*5cb0*/  FSEL R176, R42, 1, !P5 ;  /* 0x3f8000002ab07808 */ /* 0x001fe40006800000 */
[----:B------:R-:W-:Y:S01]  /*5cc0*/  ISETP.NE.AND P5, PT, R157, RZ, PT ;  /* 0x000000ff9d00720c */ /* 0x000fe20003fa5270 */
[----:B------:R-:W-:-:S08]  /*5cd0*/  IMAD.MOV.U32 R180, RZ, RZ, RZ ;  /* 0x000000ffffb47224 */ /* 0x000fd000078e00ff */
[----:B------:R-:W5:Y:S01]  /*5ce0*/  @!P6 LDG.E R37, desc[UR6][R18.64+0x480] ;  /* 0x000480061225e981 */ /* 0x000f62000c1e1900 */
[----:B------:R-:W-:Y:S01]  /*5cf0*/  ISETP.NE.AND P6, PT, R181, RZ, PT ;  /* 0x000000ffb500720c */ /* 0x000fe20003fc5270 */
[----:B------:R-:W-:Y:S01]  /*5d00*/  IMAD.MOV.U32 R182, RZ, RZ, RZ ;  /* 0x000000ffffb67224 */ /* 0x000fe200078e00ff */
[----:B------:R-:W-:Y:S02]  /*5d10*/  MOV R179, RZ ;  /* 0x000000ff00b37202 */ /* 0x000fe40000000f00 */
[----:B------:R-:W-:Y:S02]  /*5d20*/  CS2R R184, SRZ ;  /* 0x0000000000b87805 */ /* 0x000fe4000001ff00 */
[----:B------:R-:W-:Y:S01]  /*5d30*/  MOV R189, RZ ;  /* 0x000000ff00bd7202 */ /* 0x000fe20000000f00 */
[----:B------:R-:W5:Y:S04]  /*5d40*/  @!P5 LDG.E R180, desc[UR6][R18.64+0x500] ;  /* 0x0005000612b4d981 */ /* 0x000f68000c1e1900 */
[----:B------:R-:W5:Y:S04]  /*5d50*/  @!P3 LDG.E R182, desc[UR6][R18.64+0x600] ;  /* 0x0006000612b6b981 */ /* 0x000f68000c1e1900 */
[----:B------:R-:W5:Y:S04]  /*5d60*/  @!P6 LDG.E R179, desc[UR6][R18.64+0x580] ;  /* 0x0005800612b3e981 */ /* 0x000f68000c1e1900 */
[----:B------:R-:W5:Y:S04]  /*5d70*/  @!P2 LDG.E R185, desc[UR6][R18.64+0x680] ;  /* 0x0006800612b9a981 */ /* 0x000f68000c1e1900 */
[----:B------:R-:W5:Y:S04]  /*5d80*/  @!P1 LDG.E R184, desc[UR6][R18.64+0x700] ;  /* 0x0007000612b89981 */ /* 0x000f68000c1e1900 */
[----:B------:R0:W5:Y:S01]  /*5d90*/  @!P0 LDG.E R189, desc[UR6][R18.64+0x780] ;  /* 0x0007800612bd8981 */ /* 0x000162000c1e1900 */
[----:B------:R-:W1:Y:S01]  /*5da0*/  S2UR UR5, SR_CgaCtaId ;  /* 0x00000000000579c3 */ /* 0x000e620000008800 */
[C---:B------:R-:W-:Y:S01]  /*5db0*/  VIADD R44, R59.reuse, 0x20 ;  /* 0x000000203b2c7836 */ /* 0x040fe20000000000 */
[----:B------:R-:W-:Y:S01]  /*5dc0*/  UMOV UR4, 0x400 ;  /* 0x0000040000047882 */ /* 0x000fe20000000000 */
[----:B------:R-:W-:-:S02]  /*5dd0*/  VIADD R40, R59, 0x60 ;  /* 0x000000603b287836 */ /* 0x000fc40000000000 */
[C---:B0-----:R-:W-:Y:S01]  /*5de0*/  VIADD R18, R59.reuse, 0xa0 ;  /* 0x000000a03b127836 */ /* 0x041fe20000000000 */
[-C--:B------:R-:W-:Y:S02]  /*5df0*/  LEA.HI.SX32 R44, R44, R59.reuse, 0x1b ;  /* 0x0000003b2c2c7211 */ /* 0x080fe400078fdaff */
[C---:B------:R-:W-:Y:S02]  /*5e00*/  IADD3 R38, R59.reuse, 0x80, RZ ;  /* 0x000000803b267810 */ /* 0x040fe40007ffe0ff */
[-C--:B------:R-:W-:Y:S02]  /*5e10*/  LEA.HI.SX32 R18, R18, R59.reuse, 0x1b ;  /* 0x0000003b12127211 */ /* 0x080fe400078fdaff */
[C---:B------:R-:W-:Y:S02]  /*5e20*/  IADD3 R42, R59.reuse, 0x40, RZ ;  /* 0x000000403b2a7810 */ /* 0x040fe40007ffe0ff */
[-C--:B------:R-:W-:Y:S01]  /*5e30*/  LEA.HI.SX32 R49, R59, R59.reuse, 0x1b ;  /* 0x0000003b3b317211 */ /* 0x080fe200078fdaff */
[----:B-1----:R-:W-:Y:S01]  /*5e40*/  ULEA UR4, UR5, UR4, 0x18 ;  /* 0x0000000405047291 */ /* 0x002fe2000f8ec03f */
[----:B------:R-:W-:-:S02]  /*5e50*/  LEA.HI.SX32 R38, R38, R59, 0x1b ;  /* 0x0000003b26267211 */ /* 0x000fc400078fdaff */
[----:B------:R-:W-:-:S03]  /*5e60*/  LEA.HI.SX32 R42, R42, R59, 0x1b ;  /* 0x0000003b2a2a7211 */ /* 0x000fc600078fdaff */
[----:B------:R-:W-:Y:S02]  /*5e70*/  LEA R48, R44, UR4, 0x2 ;  /* 0x000000042c307c11 */ /* 0x000fe4000f8e10ff */
[----:B------:R-:W-:Y:S02]  /*5e80*/  LEA R44, R18, UR4, 0x2 ;  /* 0x00000004122c7c11 */ /* 0x000fe4000f8e10ff */
[----:B------:R-:W-:Y:S02]  /*5e90*/  IADD3 R18, R59, 0x140, RZ ;  /* 0x000001403b127810 */ /* 0x000fe40007ffe0ff */
[----:B------:R-:W-:Y:S02]  /*5ea0*/  LEA.HI.SX32 R40, R40, R59, 0x1b ;  /* 0x0000003b28287211 */ /* 0x000fe400078fdaff */
[----:B------:R-:W-:Y:S02]  /*5eb0*/  LEA R49, R49, UR4, 0x2 ;  /* 0x0000000431317c11 */ /* 0x000fe4000f8e10ff */
[----:B------:R-:W-:-:S02]  /*5ec0*/  LEA R45, R38, UR4, 0x2 ;  /* 0x00000004262d7c11 */ /* 0x000fc4000f8e10ff */
[-C--:B------:R-:W-:Y:S02]  /*5ed0*/  LEA.HI.SX32 R18, R18, R59.reuse, 0x1b ;  /* 0x0000003b12127211 */ /* 0x080fe400078fdaff */
[----:B------:R-:W-:Y:S02]  /*5ee0*/  LEA R47, R42, UR4, 0x2 ;  /* 0x000000042a2f7c11 */ /* 0x000fe4000f8e10ff */
[----:B------:R-:W-:Y:S01]  /*5ef0*/  LEA R46, R40, UR4, 0x2 ;  /* 0x00000004282e7c11 */ /* 0x000fe2000f8e10ff */
[C---:B------:R-:W-:Y:S01]  /*5f00*/  VIADD R40, R59.reuse, 0xe0 ;  /* 0x000000e03b287836 */ /* 0x040fe20000000000 */
[C---:B------:R-:W-:Y:S02]  /*5f10*/  IADD3 R38, R59.reuse, 0x100, RZ ;  /* 0x000001003b267810 */ /* 0x040fe40007ffe0ff */
[C---:B------:R-:W-:Y:S02]  /*5f20*/  IADD3 R42, R59.reuse, 0xc0, RZ ;  /* 0x000000c03b2a7810 */ /* 0x040fe40007ffe0ff */
[----:B------:R-:W-:Y:S01]  /*5f30*/  LEA R39, R18, UR4, 0x2 ;  /* 0x0000000412277c11 */ /* 0x000fe2000f8e10ff */
[----:B------:R-:W-:Y:S01]  /*5f40*/  VIADD R18, R59, 0x160 ;  /* 0x000001603b127836 */ /* 0x000fe20000000000 */
[----:B------:R-:W-:-:S02]  /*5f50*/  LEA.HI.SX32 R38, R38, R59, 0x1b ;  /* 0x0000003b26267211 */ /* 0x000fc400078fdaff */
[-C--:B------:R-:W-:Y:S02]  /*5f60*/  LEA.HI.SX32 R42, R42, R59.reuse, 0x1b ;  /* 0x0000003b2a2a7211 */ /* 0x080fe400078fdaff */
[-C--:B------:R-:W-:Y:S02]  /*5f70*/  LEA.HI.SX32 R40, R40, R59.reuse, 0x1b ;  /* 0x0000003b28287211 */ /* 0x080fe400078fdaff */
[----:B------:R-:W-:Y:S02]  /*5f80*/  LEA R41, R38, UR4, 0x2 ;  /* 0x0000000426297c11 */ /* 0x000fe4000f8e10ff */
[----:B------:R-:W-:Y:S02]  /*5f90*/  LEA R43, R42, UR4, 0x2 ;  /* 0x000000042a2b7c11 */ /* 0x000fe4000f8e10ff */
[----:B------:R-:W-:Y:S01]  /*5fa0*/  LEA.HI.SX32 R38, R18, R59, 0x1b ;  /* 0x0000003b12267211 */ /* 0x000fe200078fdaff */
[----:B------:R-:W-:Y:S01]  /*5fb0*/  VIADD R18, R59, 0x1e0 ;  /* 0x000001e03b127836 */ /* 0x000fe20000000000 */
[----:B------:R-:W-:-:S02]  /*5fc0*/  LEA R42, R40, UR4, 0x2 ;  /* 0x00000004282a7c11 */ /* 0x000fc4000f8e10ff */
[----:B------:R-:W-:Y:S02]  /*5fd0*/  ISETP.NE.AND P5, PT, R55, RZ, PT ;  /* 0x000000ff3700720c */ /* 0x000fe40003fa5270 */
[----:B------:R-:W-:Y:S02]  /*5fe0*/  LEA.HI.SX32 R18, R18, R59, 0x1b ;  /* 0x0000003b12127211 */ /* 0x000fe400078fdaff */
[----:B------:R-:W-:Y:S01]  /*5ff0*/  LEA R38, R38, UR4, 0x2 ;  /* 0x0000000426267c11 */ /* 0x000fe2000f8e10ff */
[----:B---3--:R0:W-:Y:S04]  /*6000*/  STS [R49+0x840], R20 ;  /* 0x0008401431007388 */ /* 0x0081e80000000800 */
[----:B--2---:R-:W-:Y:S01]  /*6010*/  STS [R48+0x8c0], R21 ;  /* 0x0008c01530007388 */ /* 0x004fe20000000800 */
[----:B0-----:R-:W-:-:S03]  /*6020*/  VIADD R20, R59, 0x120 ;  /* 0x000001203b147836 */ /* 0x001fc60000000000 */
[----:B----4-:R0:W-:Y:S02]  /*6030*/  STS [R47+0x940], R22 ;  /* 0x000940162f007388 */ /* 0x0101e40000000800 */
[----:B------:R-:W-:Y:S02]  /*6040*/  LEA.HI.SX32 R20, R20, R59, 0x1b ;  /* 0x0000003b14147211 */ /* 0x000fe400078fdaff */
[----:B-----5:R-:W-:Y:S02]  /*6050*/  STS [R46+0x9c0], R23 ;  /* 0x0009c0172e007388 */ /* 0x020fe40000000800 */
[----:B------:R-:W-:Y:S01]  /*6060*/  LEA R40, R20, UR4, 0x2 ;  /* 0x0000000414287c11 */ /* 0x000fe2000f8e10ff */
[C---:B0-----:R-:W-:Y:S01]  /*6070*/  VIADD R22, R59.reuse, 0x1a0 ;  /* 0x000001a03b167836 */ /* 0x041fe20000000000 */
[C---:B------:R-:W-:Y:S01]  /*6080*/  IADD3 R20, R59.reuse, 0x1c0, RZ ;  /* 0x000001c03b147810 */ /* 0x040fe20007ffe0ff */
[----:B------:R0:W-:Y:S02]  /*6090*/  STS [R45+0xa40], R34 ;  /* 0x000a40222d007388 */ /* 0x0001e40000000800 */
[----:B0-----:R-:W-:-:S02]  /*60a0*/  IADD3 R34, R59, 0x180, RZ ;  /* 0x000001803b227810 */ /* 0x001fc40007ffe0ff */
[----:B------:R-:W-:Y:S02]  /*60b0*/  STS [R44+0xac0], R33 ;  /* 0x000ac0212c007388 */ /* 0x000fe40000000800 */
[-C--:B------:R-:W-:Y:S02]  /*60c0*/  LEA.HI.SX32 R34, R34, R59.reuse, 0x1b ;  /* 0x0000003b22227211 */ /* 0x080fe400078fdaff */
[-C--:B------:R-:W-:Y:S02]  /*60d0*/  LEA.HI.SX32 R22, R22, R59.reuse, 0x1b ;  /* 0x0000003b16167211 */ /* 0x080fe400078fdaff */
[----:B------:R-:W-:Y:S01]  /*60e0*/  LEA.HI.SX32 R20, R20, R59, 0x1b ;  /* 0x0000003b14147211 */ /* 0x000fe200078fdaff */
[----:B------:R0:W-:Y:S04]  /*60f0*/  STS [R43+0xb40], R36 ;  /* 0x000b40242b007388 */ /* 0x0001e80000000800 */
[----:B------:R1:W-:Y:S01]  /*6100*/  STS [R42+0xbc0], R35 ;  /* 0x000bc0232a007388 */ /* 0x0003e20000000800 */
[----:B0-----:R-:W-:-:S03]  /*6110*/  LEA R36, R22, UR4, 0x2 ;  /* 0x0000000416247c11 */ /* 0x001fc6000f8e10ff */
[----:B------:R-:W-:Y:S01]  /*6120*/  STS [R41+0xc40], R178 ;  /* 0x000c40b229007388 */ /* 0x000fe20000000800 */
[----:B-1----:R-:W-:-:S03]  /*6130*/  LEA R35, R20, UR4, 0x2 ;  /* 0x0000000414237c11 */ /* 0x002fc6000f8e10ff */
[----:B------:R0:W-:Y:S02]  /*6140*/  STS [R40+0xcc0], R37 ;  /* 0x000cc02528007388 */ /* 0x0001e40000000800 */
[----:B0-----:R-:W-:Y:S02]  /*6150*/  LEA R37, R34, UR4, 0x2 ;  /* 0x0000000422257c11 */ /* 0x001fe4000f8e10ff */
[----:B------:R-:W-:Y:S02]  /*6160*/  LEA R34, R18, UR4, 0x2 ;  /* 0x0000000412227c11 */ /* 0x000fe4000f8e10ff */
[----:B------:R-:W-:Y:S01]  /*6170*/  SHF.L.U32 R18, R59, 0x4, RZ ;  /* 0x000000043b127819 */ /* 0x000fe200000006ff */
[----:B------:R0:W-:Y:S03]  /*6180*/  STS [R39+0xd40], R180 ;  /* 0x000d40b427007388 */ /* 0x0001e60000000800 */
[----:B------:R-:W-:Y:S01]  /*6190*/  LEA.HI.SX32 R33, R18, R18, 0x1b ;  /* 0x0000001212217211 */ /* 0x000fe200078fdaff */
        /* <DEDUP_REMOVED lines=46> */
.L_x_557:
        /* <DEDUP_REMOVED lines=9> */
.L_x_556:
        /* <DEDUP_REMOVED lines=111> */
.L_x_560:
        /* <DEDUP_REMOVED lines=31> */
.L_x_561:
[----:B------:R0:W5:Y:S02]  /*6df0*/  LDG.E R21, desc[UR6][R6.64] ;  /* 0x0000000606157981 */ /* 0x000164000c1e1900 */
.L_x_562:
[----:B-----5:R-:W-:-:S05]  /*6e00*/  IMAD.WIDE R20, R21, 0x4, R10 ;  /* 0x0000000415147825 */ /* 0x020fca00078e020a */
[----:B------:R1:W2:Y:S02]  /*6e10*/  LDG.E R25, desc[UR6][R20.64] ;  /* 0x0000000614197981 */ /* 0x0002a4000c1e1900 */
[----:B-1----:R-:W-:Y:S01]  /*6e20*/  MOV R20, R90 ;  /* 0x0000005a00147202 */ /* 0x002fe20000000f00 */
[----:B------:R-:W-:Y:S01]  /*6e30*/  IMAD.MOV.U32 R21, RZ, RZ, R77 ;  /* 0x000000ffff157224 */ /* 0x000fe200078e004d */
[----:B--2---:R-:W-:-:S03]  /*6e40*/  SHF.R.S32.HI R18, RZ, 0x1f, R25 ;  /* 0x0000001fff127819 */ /* 0x004fc60000011419 */
[----:B------:R-:W-:-:S04]  /*6e50*/  IMAD.WIDE.U32 R22, R25, UR16, R20 ;  /* 0x0000001019167c25 */ /* 0x000fc8000f8e0014 */
[----:B------:R-:W-:-:S04]  /*6e60*/  IMAD R18, R18, UR16, RZ ;  /* 0x0000001012127c24 */ /* 0x000fc8000f8e02ff */
[----:B------:R-:W-:Y:S02]  /*6e70*/  IMAD R25, R25, UR17, R18 ;  /* 0x0000001119197c24 */ /* 0x000fe4000f8e0212 */
[----:B------:R-:W-:-:S03]  /*6e80*/  IMAD R18, R131, UR14, RZ ;  /* 0x0000000e83127c24 */ /* 0x000fc6000f8e02ff */
[----:B------:R-:W-:Y:S01]  /*6e90*/  IADD3 R23, R23, R25, RZ ;  /* 0x0000001917177210 */ /* 0x000fe20007ffe0ff */
[C---:B------:R-:W-:Y:S02]  /*6ea0*/  IMAD R25, R127.reuse, UR15, R18 ;  /* 0x0000000f7f197c24 */ /* 0x040fe4000f8e0212 */
[----:B------:R-:W-:-:S04]  /*6eb0*/  IMAD.WIDE.U32 R22, R127, UR14, R22 ;  /* 0x0000000e7f167c25 */ /* 0x000fc8000f8e0016 */
[----:B------:R-:W-:Y:S01]  /*6ec0*/  IMAD.IADD R18, R25, 0x1, R23 ;  /* 0x0000000119127824 */ /* 0x000fe200078e0217 */
[----:B------:R-:W-:-:S04]  /*6ed0*/  LEA R20, P5, R22, R14, 0x2 ;  /* 0x0000000e16147211 */ /* 0x000fc800078a10ff */
[----:B------:R-:W-:-:S05]  /*6ee0*/  LEA.HI.X R21, R22, R15, R18, 0x2, P5 ;  /* 0x0000000f16157211 */ /* 0x000fca00028f1412 */
[----:B------:R1:W-:Y:S04]  /*6ef0*/  STG.E desc[UR6][R20.64], R19 ;  /* 0x0000001314007986 */ /* 0x0003e8000c101906 */
.L_x_559:
[----:B------:R-:W-:Y:S05]  /*6f00*/  BSYNC B0 ;  /* 0x0000000000007941 */ /* 0x000fea0003800000 */
.L_x_558:
        /* <DEDUP_REMOVED lines=19> */
.L_x_555:
[----:B------:R-:W-:Y:S01]  /*7040*/  BAR.SYNC.DEFER_BLOCKING 0x0 ;  /* 0x0000000000007b1d */ /* 0x000fe20000010000 */
[----:B------:R-:W-:Y:S02]  /*7050*/  ISETP.NE.AND P6, PT, R24, RZ, PT ;  /* 0x000000ff1800720c */ /* 0x000fe40003fc5270 */
[----:B------:R-:W-:Y:S02]  /*7060*/  SHF.R.S32.HI R81, RZ, 0x1f, R80 ;  /* 0x0000001fff517819 */ /* 0x000fe40000011450 */
[----:B--2---:R-:W-:-:S03]  /*7070*/  SHF.R.S32.HI R22, RZ, 0x1f, R2 ;  /* 0x0000001fff167819 */ /* 0x004fc60000011402 */
[----:B------:R-:W2:Y:S01]  /*7080*/  S2UR UR10, SR_CTAID.X ;  /* 0x00000000000a79c3 */ /* 0x000ea20000002500 */
[----:B------:R-:W-:Y:S01]  /*7090*/  IADD3 R12, P5, R2, R80, RZ ;  /* 0x00000050020c7210 */ /* 0x000fe20007fbe0ff */
[----:B------:R-:W-:Y:S04]  /*70a0*/  BSSY B0, `(.L_x_564) ;  /* 0x0000039000007945 */ /* 0x000fe80003800000 */
[----:B------:R-:W-:Y:S02]  /*70b0*/  IMAD.X R13, R22, 0x1, R81, P5 ;  /* 0x00000001160d7824 */ /* 0x000fe400028e0651 */
[----:B-1----:R-:W1:Y:S01]  /*70c0*/  LDC.64 R18, c[0x0][0x2c0] ;  /* 0x0000b000ff127b82 */ /* 0x002e620000000a00 */
[----:B------:R-:W-:Y:S04]  /*70d0*/  STS [R33], R128 ;  /* 0x0000008021007388 */ /* 0x000fe80000000800 */
[----:B------:R-:W-:Y:S01]  /*70e0*/  STS [R33+0x4], R126 ;  /* 0x0000047e21007388 */ /* 0x000fe20000000800 */
[----:B--2---:R-:W-:-:S03]  /*70f0*/  USHF.R.S32.HI UR5, URZ, 0x1f, UR10 ;  /* 0x0000001f3f057899 */ /* 0x004fc6000801140a */
[----:B------:R-:W-:Y:S04]  /*7100*/  STS [R33+0x8], R124 ;  /* 0x0000087c21007388 */ /* 0x000fe80000000800 */
[----:B------:R-:W-:Y:S01]  /*7110*/  STS [R33+0xc], R122 ;  /* 0x00000c7a21007388 */ /* 0x000fe20000000800 */
[----:B-1----:R-:W-:-:S03]  /*7120*/  IMAD R0, R18, UR5, RZ ;  /* 0x0000000512007c24 */ /* 0x002fc6000f8e02ff */
[----:B------:R-:W-:Y:S01]  /*7130*/  STS [R33+0x10], R120 ;  /* 0x0000107821007388 */ /* 0x000fe20000000800 */
[----:B------:R-:W-:-:S03]  /*7140*/  IMAD.WIDE.U32 R14, R18, UR10, RZ ;  /* 0x0000000a120e7c25 */ /* 0x000fc6000f8e00ff */
[----:B------:R-:W-:Y:S01]  /*7150*/  STS [R33+0x14], R118 ;  /* 0x0000147621007388 */ /* 0x000fe20000000800 */
[----:B------:R-:W-:-:S03]  /*7160*/  IMAD R19, R19, UR10, R0 ;  /* 0x0000000a13137c24 */ /* 0x000fc6000f8e0200 */
[----:B------:R-:W-:Y:S02]  /*7170*/  STS [R33+0x18], R116 ;  /* 0x0000187421007388 */ /* 0x000fe40000000800 */
[----:B------:R-:W-:Y:S02]  /*7180*/  IADD3 R109, R15, R19, RZ ;  /* 0x000000130f6d7210 */ /* 0x000fe40007ffe0ff */
        /* <DEDUP_REMOVED lines=28> */
[----:B------:R-:W1:Y:S02]  /*7350*/  LDS R107, [UR4+0x840] ;  /* 0x00084004ff6b7984 */ /* 0x000e640008000800 */
[----:B-1----:R-:W-:-:S13]  /*7360*/  ISETP.GE.AND P5, PT, R2, R107, PT ;  /* 0x0000006b0200720c */ /* 0x002fda0003fa6270 */
        /* <DEDUP_REMOVED lines=12> */
.L_x_565:
[----:B------:R-:W-:Y:S05]  /*7430*/  BSYNC B0 ;  /* 0x0000000000007941 */ /* 0x000fea0003800000 */
.L_x_564:
[----:B------:R-:W-:Y:S01]  /*7440*/  IMAD.MOV.U32 R15, RZ, RZ, R109 ;  /* 0x000000ffff0f7224 */ /* 0x000fe200078e006d */
[----:B------:R-:W-:Y:S01]  /*7450*/  ULDC.64 UR8, c[0x0][0x2c8] ;  /* 0x0000b20000087ab9 */ /* 0x000fe20000000a00 */
[----:B-1----:R-:W1:Y:S01]  /*7460*/  LDC.64 R20, c[0x0][0x2b0] ;  /* 0x0000ac00ff147b82 */ /* 0x002e620000000a00 */
[----:B------:R-:W-:Y:S01]  /*7470*/  IMAD R17, R79, UR8, RZ ;  /* 0x000000084f117c24 */ /* 0x000fe2000f8e02ff */
[----:B------:R-:W-:Y:S01]  /*7480*/  P2R R111, PR, RZ, 0x8 ;  /* 0x00000008ff6f7803 */ /* 0x000fe20000000000 */
[C---:B------:R-:W-:Y:S01]  /*7490*/  IMAD.WIDE.U32 R14, R92.reuse, UR8, R14 ;  /* 0x000000085c0e7c25 */ /* 0x040fe2000f8e000e */
[----:B------:R-:W-:Y:S02]  /*74a0*/  ISETP.NE.AND P3, PT, R167, RZ, PT ;  /* 0x000000ffa700720c */ /* 0x000fe40003f65270 */
[----:B------:R-:W-:Y:S01]  /*74b0*/  P2R R113, PR, RZ, 0x4 ;  /* 0x00000004ff717803 */ /* 0x000fe20000000000 */
[----:B------:R-:W-:Y:S01]  /*74c0*/  IMAD R0, R92, UR9, R17 ;  /* 0x000000095c007c24 */ /* 0x000fe2000f8e0211 */
[----:B------:R-:W-:Y:S01]  /*74d0*/  IADD3 R17, P5, R80, R14, RZ ;  /* 0x0000000e50117210 */ /* 0x000fe20007fbe0ff */
[----:B------:R-:W-:Y:S01]  /*74e0*/  ULDC.64 UR8, c[0x0][0x2b8] ;  /* 0x0000ae0000087ab9 */ /* 0x000fe20000000a00 */
[----:B------:R-:W-:-:S02]  /*74f0*/  P2R R32, PR, RZ, 0x8 ;  /* 0x00000008ff207803 */ /* 0x000fc40000000000 */
[----:B------:R-:W-:Y:S02]  /*7500*/  IADD3.X R0, R81, R0, R15, P5, !PT ;  /* 0x0000000051007210 */ /* 0x000fe40002ffe40f */
[----:B------:R-:W2:Y:S01]  /*7510*/  LDC.64 R14, c[0x0][0x338] ;  /* 0x0000ce00ff0e7b82 */ /* 0x000ea20000000a00 */
[----:B------:R-:W-:Y:S02]  /*7520*/  ISETP.NE.AND P3, PT, R168, RZ, PT ;  /* 0x000000ffa800720c */ /* 0x000fe40003f65270 */
[----:B------:R-:W-:Y:S02]  /*7530*/  ISETP.NE.AND P2, PT, R163, RZ, PT ;  /* 0x000000ffa300720c */ /* 0x000fe40003f45270 */
[----:B------:R-:W-:Y:S02]  /*7540*/  P2R R30, PR, RZ, 0x8 ;  /* 0x00000008ff1e7803 */ /* 0x000fe40000000000 */
[----:B------:R-:W-:Y:S02]  /*7550*/  ISETP.NE.AND P3, PT, R165, RZ, PT ;  /* 0x000000ffa500720c */ /* 0x000fe40003f65270 */
[----:B------:R-:W-:-:S02]  /*7560*/  P2R R115, PR, RZ, 0x2 ;  /* 0x00000002ff737803 */ /* 0x000fc40000000000 */
[----:B------:R-:W-:Y:S02]  /*7570*/  P2R R28, PR, RZ, 0x8 ;  /* 0x00000008ff1c7803 */ /* 0x000fe40000000000 */
[----:B------:R-:W-:Y:S02]  /*7580*/  ISETP.NE.AND P3, PT, R166, RZ, PT ;  /* 0x000000ffa600720c */ /* 0x000fe40003f65270 */
[----:B------:R-:W-:Y:S02]  /*7590*/  ISETP.NE.AND P1, PT, R169, RZ, PT ;  /* 0x000000ffa900720c */ /* 0x000fe40003f25270 */
[----:B------:R-:W-:Y:S02]  /*75a0*/  P2R R26, PR, RZ, 0x8 ;  /* 0x00000008ff1a7803 */ /* 0x000fe40000000000 */
[----:B------:R-:W-:Y:S02]  /*75b0*/  ISETP.NE.AND P3, PT, R164, RZ, PT ;  /* 0x000000ffa400720c */ /* 0x000fe40003f65270 */
[----:B------:R-:W-:-:S02]  /*75c0*/  P2R R117, PR, RZ, 0x1 ;  /* 0x00000001ff757803 */ /* 0x000fc40000000000 */
[----:B------:R-:W-:Y:S01]  /*75d0*/  ISETP.NE.AND P0, PT, R161, RZ, PT ;  /* 0x000000ffa100720c */ /* 0x000fe20003f05270 */
[----:B--2---:R-:W-:Y:S01]  /*75e0*/  IMAD.WIDE R14, R2, 0x4, R14 ;  /* 0x00000004020e7825 */ /* 0x004fe200078e020e */
[----:B------:R-:W-:Y:S02]  /*75f0*/  P2R R119, PR, RZ, 0x40 ;  /* 0x00000040ff777803 */ /* 0x000fe40000000000 */
[----:B------:R-:W-:Y:S02]  /*7600*/  ISETP.NE.AND P6, PT, R162, RZ, PT ;  /* 0x000000ffa200720c */ /* 0x000fe40003fc5270 */
[----:B------:R-:W-:-:S04]  /*7610*/  LEA R16, P5, R17, R14, 0x2 ;  /* 0x0000000e11107211 */ /* 0x000fc800078a10ff */
[----:B------:R-:W-:Y:S01]  /*7620*/  LEA.HI.X R17, R17, R15, R0, 0x2, P5 ;  /* 0x0000000f11117211 */ /* 0x000fe200028f1400 */
[----:B-1----:R-:W-:Y:S01]  /*7630*/  IMAD R0, R20, UR5, RZ ;  /* 0x0000000514007c24 */ /* 0x002fe2000f8e02ff */
[----:B------:R-:W-:Y:S01]  /*7640*/  ISETP.GE.AND P5, PT, R76, R107, PT ;  /* 0x0000006b4c00720c */ /* 0x000fe20003fa6270 */
[----:B------:R-:W-:-:S04]  /*7650*/  @!P4 IMAD.WIDE.U32 R14, R20, UR10, R80 ;  /* 0x0000000a140ecc25 */ /* 0x000fc8000f8e0050 */
[----:B------:R-:W-:Y:S02]  /*7660*/  IMAD R19, R21, UR10, R0 ;  /* 0x0000000a15137c24 */ /* 0x000fe4000f8e0200 */
[----:B------:R-:W-:-:S03]  /*7670*/  IMAD R21, R79, UR8, RZ ;  /* 0x000000084f157c24 */ /* 0x000fc6000f8e02ff */
[----:B------:R-:W-:Y:S01]  /*7680*/  @!P4 IADD3 R15, R19, R15, RZ ;  /* 0x0000000f130fc210 */ /* 0x000fe20007ffe0ff */
[----:B------:R-:W-:Y:S02]  /*7690*/  IMAD R21, R92, UR9, R21 ;  /* 0x000000095c157c24 */ /* 0x000fe4000f8e0215 */
[----:B------:R-:W-:Y:S01]  /*76a0*/  @!P5 STG.E desc[UR6][R16.64+0x100], R25 ;  /* 0x000100191000d986 */ /* 0x000fe2000c101906 */
[----:B------:R-:W-:Y:S01]  /*76b0*/  ISETP.GE.AND P5, PT, R74, R107, PT ;  /* 0x0000006b4a00720c */ /* 0x000fe20003fa6270 */
[----:B------:R-:W-:-:S12]  /*76c0*/  @!P4 IMAD.WIDE.U32 R14, R92, UR8, R14 ;  /* 0x000000085c0ecc25 */ /* 0x000fd8000f8e000e */
        /* <DEDUP_REMOVED lines=28> */
[----:B-1----:R-:W-:-:S04]  /*7890*/  @!P4 IADD3 R17, P5, R2, R14, RZ ;  /* 0x0000000e0211c210 */ /* 0x002fc80007fbe0ff */
[----:B------:R-:W-:Y:S01]  /*78a0*/  @!P4 IADD3.X R18, R22, R15, R21, P5, !PT ;  /* 0x0000000f1612c210 */ /* 0x000fe20002ffe415 */
[----:B------:R-:W-:-:S04]  /*78b0*/  IMAD.WIDE.U32 R14, R20, UR10, RZ ;  /* 0x0000000a140e7c25 */ /* 0x000fc8000f8e00ff */
[----:B------:R-:W-:Y:S02]  /*78c0*/  IMAD.IADD R15, R15, 0x1, R19 ;  /* 0x000000010f0f7824 */ /* 0x000fe400078e0213 */
[----:B------:R-:W-:-:S03]  /*78d0*/  IMAD.WIDE.U32 R14, R92, UR8, R14 ;  /* 0x000000085c0e7c25 */ /* 0x000fc6000f8e000e */
[----:B------:R-:W-:-:S04]  /*78e0*/  IADD3 R19, P5, R80, R14, RZ ;  /* 0x0000000e50137210 */ /* 0x000fc80007fbe0ff */
[----:B------:R-:W-:Y:S02]  /*78f0*/  IADD3.X R0, R81, R21, R15, P5, !PT ;  /* 0x0000001551007210 */ /* 0x000fe40002ffe40f */
[----:B------:R-:W1:Y:S02]  /*7900*/  @!P4 LDC.64 R14, c[0x0][0x348] ;  /* 0x0000d200ff0ecb82 */ /* 0x000e640000000a00 */
[----:B-1----:R-:W-:-:S04]  /*7910*/  @!P4 LEA R16, P5, R17, R14, 0x2 ;  /* 0x0000000e1110c211 */ /* 0x002fc800078a10ff */
[----:B------:R-:W-:Y:S02]  /*7920*/  @!P4 LEA.HI.X R17, R17, R15, R18, 0x2, P5 ;  /* 0x0000000f1111c211 */ /* 0x000fe400028f1412 */
[----:B------:R-:W1:Y:S02]  /*7930*/  LDC.64 R14, c[0x0][0x348] ;  /* 0x0000d200ff0e7b82 */ /* 0x000e640000000a00 */
[----:B-1----:R-:W-:-:S03]  /*7940*/  IMAD.WIDE R14, R2, 0x4, R14 ;  /* 0x00000004020e7825 */ /* 0x002fc600078e020e */
[----:B------:R-:W-:-:S04]  /*7950*/  LEA R14, P5, R19, R14, 0x2 ;  /* 0x0000000e130e7211 */ /* 0x000fc800078a10ff */
[----:B------:R-:W-:Y:S02]  /*7960*/  LEA.HI.X R15, R19, R15, R0, 0x2, P5 ;  /* 0x0000000f130f7211 */ /* 0x000fe400028f1400 */
[----:B------:R-:W-:Y:S02]  /*7970*/  CS2R R18, SRZ ;  /* 0x0000000000127805 */ /* 0x000fe4000001ff00 */
[----:B------:R-:W-:Y:S02]  /*7980*/  CS2R R20, SRZ ;  /* 0x0000000000147805 */ /* 0x000fe4000001ff00 */
[----:B------:R-:W-:Y:S01]  /*7990*/  CS2R R22, SRZ ;  /* 0x0000000000167805 */ /* 0x000fe2000001ff00 */
[----:B------:R-:W-:Y:S01]  /*79a0*/  HFMA2.MMA R0, -RZ, RZ, 0, 0 ;  /* 0x00000000ff007435 */ /* 0x000fe200000001ff */
[----:B------:R-:W-:Y:S01]  /*79b0*/  IMAD.MOV.U32 R25, RZ, RZ, RZ ;  /* 0x000000ffff197224 */ /* 0x000fe200078e00ff */
[----:B------:R-:W-:Y:S01]  /*79c0*/  ISETP.NE.AND P5, PT, R159, RZ, PT ;  /* 0x000000ff9f00720c */ /* 0x000fe20003fa5270 */
[----:B------:R-:W2:Y:S01]  /*79d0*/  @!P3 LDG.E R19, desc[UR6][R14.64+0x80] ;  /* 0x000080060e13b981 */ /* 0x000ea2000c1e1900 */
[----:B------:R-:W-:-:S03]  /*79e0*/  ISETP.NE.AND P3, PT, R26, RZ, PT ;  /* 0x000000ff1a00720c */ /* 0x000fc60003f65270 */
[----:B------:R-:W3:Y:S04]  /*79f0*/  @!P0 LDG.E R25, desc[UR6][R14.64+0x480] ;  /* 0x000480060e198981 */ /* 0x000ee8000c1e1900 */
[----:B------:R1:W4:Y:S01]  /*7a00*/  @!P4 LDG.E R0, desc[UR6][R16.64] ;  /* 0x000000061000c981 */ /* 0x000322000c1e1900 */
[----:B------:R-:W-:-:S03]  /*7a10*/  ISETP.NE.AND P4, PT, R157, RZ, PT ;  /* 0x000000ff9d00720c */ /* 0x000fc60003f85270 */
[----:B------:R-:W5:Y:S04]  /*7a20*/  @!P6 LDG.E R22, desc[UR6][R14.64+0x400] ;  /* 0x000400060e16e981 */ /* 0x000f68000c1e1900 */
[----:B------:R-:W3:Y:S01]  /*7a30*/  @!P3 LDG.E R21, desc[UR6][R14.64+0x180] ;  /* 0x000180060e15b981 */ /* 0x000ee2000c1e1900 */
[----:B------:R-:W-:-:S13]  /*7a40*/  ISETP.NE.AND P3, PT, R28, RZ, PT ;  /* 0x000000ff1c00720c */ /* 0x000fda0003f65270 */
[----:B------:R-:W5:Y:S01]  /*7a50*/  @!P3 LDG.E R18, desc[UR6][R14.64+0x100] ;  /* 0x000100060e12b981 */ /* 0x000f62000c1e1900 */
[----:B------:R-:W-:Y:S02]  /*7a60*/  ISETP.NE.AND P3, PT, R30, RZ, PT ;  /* 0x000000ff1e00720c */ /* 0x000fe40003f65270 */
[----:B-1----:R-:W-:Y:S02]  /*7a70*/  CS2R R16, SRZ ;  /* 0x0000000000107805 */ /* 0x002fe4000001ff00 */
[----:B------:R-:W-:-:S04]  /*7a80*/  ISETP.NE.AND P0, PT, R117, RZ, PT ;  /* 0x000000ff7500720c */ /* 0x000fc80003f05270 */
[----:B------:R-:W3:Y:S05]  /*7a90*/  @!P2 LDG.E R17, desc[UR6][R14.64+0x380] ;  /* 0x000380060e11a981 */ /* 0x000eea000c1e1900 */
[----:B------:R-:W3:Y:S01]  /*7aa0*/  @!P3 LDG.E R23, desc[UR6][R14.64+0x280] ;  /* 0x000280060e17b981 */ /* 0x000ee2000c1e1900 */
[----:B------:R-:W-:Y:S02]  /*7ab0*/  ISETP.NE.AND P3, PT, R32, RZ, PT ;  /* 0x000000ff2000720c */ /* 0x000fe40003f65270 */
[----:B------:R-:W-:Y:S01]  /*7ac0*/  ISETP.NE.AND P2, PT, R113, RZ, PT ;  /* 0x000000ff7100720c */ /* 0x000fe20003f45270 */
[----:B------:R-:W3:Y:S01]  /*7ad0*/  @!P1 LDG.E R16, desc[UR6][R14.64+0x300] ;  /* 0x000300060e109981 */ /* 0x000ee2000c1e1900 */
[----:B------:R-:W-:-:S02]  /*7ae0*/  ISETP.NE.AND P1, PT, R115, RZ, PT ;  /* 0x000000ff7300720c */ /* 0x000fc40003f25270 */
[----:B------:R-:W-:Y:S02]  /*7af0*/  CS2R R26, SRZ ;  /* 0x00000000001a7805 */ /* 0x000fe4000001ff00 */
[----:B------:R-:W-:Y:S02]  /*7b00*/  CS2R R28, SRZ ;  /* 0x00000000001c7805 */ /* 0x000fe4000001ff00 */
[----:B------:R-:W-:Y:S02]  /*7b10*/  CS2R R30, SRZ ;  /* 0x00000000001e7805 */ /* 0x000fe4000001ff00 */
[----:B------:R-:W3:Y:S04]  /*7b20*/  @!P4 LDG.E R26, desc[UR6][R14.64+0x500] ;  /* 0x000500060e1ac981 */ /* 0x000ee8000c1e1900 */
[----:B------:R-:W3:Y:S01]  /*7b30*/  @!P3 LDG.E R20, desc[UR6][R14.64+0x200] ;  /* 0x000200060e14b981 */ /* 0x000ee2000c1e1900 */
[----:B------:R-:W-:-:S03]  /*7b40*/  ISETP.NE.AND P3, PT, R111, RZ, PT ;  /* 0x000000ff6f00720c */ /* 0x000fc60003f65270 */
[----:B------:R-:W3:Y:S04]  /*7b50*/  @!P5 LDG.E R27, desc[UR6][R14.64+0x580] ;  /* 0x000580060e1bd981 */ /* 0x000ee8000c1e1900 */
[----:B------:R-:W3:Y:S04]  /*7b60*/  @!P2 LDG.E R29, desc[UR6][R14.64+0x680] ;  /* 0x000680060e1da981 */ /* 0x000ee8000c1e1900 */
[----:B------:R-:W3:Y:S04]  /*7b70*/  @!P1 LDG.E R30, desc[UR6][R14.64+0x700] ;  /* 0x000700060e1e9981 */ /* 0x000ee8000c1e1900 */
[----:B------:R-:W3:Y:S04]  /*7b80*/  @!P3 LDG.E R28, desc[UR6][R14.64+0x600] ;  /* 0x000600060e1cb981 */ /* 0x000ee8000c1e1900 */
[----:B------:R-:W3:Y:S01]  /*7b90*/  @!P0 LDG.E R31, desc[UR6][R14.64+0x780] ;  /* 0x000780060e1f8981 */ /* 0x000ee2000c1e1900 */
[----:B------:R-:W-:Y:S01]  /*7ba0*/  ISETP.NE.AND P6, PT, R119, RZ, PT ;  /* 0x000000ff7700720c */ /* 0x000fe20003fc5270 */
[----:B------:R-:W-:Y:S02]  /*7bb0*/  BSSY B0, `(.L_x_566) ;  /* 0x00000b9000007945 */ /* 0x000fe40003800000 */
[----:B----4-:R-:W-:Y:S04]  /*7bc0*/  STS [R49], R0 ;  /* 0x0000000031007388 */ /* 0x010fe80000000800 */
[----:B--2---:R-:W-:Y:S04]  /*7bd0*/  STS [R48+0x80], R19 ;  /* 0x0000801330007388 */ /* 0x004fe80000000800 */
        /* <DEDUP_REMOVED lines=17> */
[----:B------:R-:W3:Y:S04]  /*7cf0*/  LDS R16, [R33+0x4] ;  /* 0x0000040021107984 */ /* 0x000ee80000000800 */
[----:B------:R-:W4:Y:S04]  /*7d00*/  LDS R26, [R33+0x18] ;  /* 0x00001800211a7984 */ /* 0x000f280000000800 */
[----:B------:R-:W5:Y:S04]  /*7d10*/  LDS R28, [R33+0x1c] ;  /* 0x00001c00211c7984 */ /* 0x000f680000000800 */
[----:B------:R-:W0:Y:S04]  /*7d20*/  LDS R19, [R33+0xc] ;  /* 0x00000c0021137984 */ /* 0x000e280000000800 */
        /* <DEDUP_REMOVED lines=9> */
[----:B------:R-:W0:Y:S01]  /*7dc0*/  LDS R109, [R33+0x3c] ;  /* 0x00003c00216d7984 */ /* 0x000e220000000800 */
[----:B-1----:R-:W-:Y:S01]  /*7dd0*/  FMUL.FTZ R14, R0, -1.4426950216293334961 ;  /* 0xbfb8aa3b000e7820 */ /* 0x002fe20000410000 */
[----:B--2---:R-:W-:Y:S01]  /*7de0*/  FMUL.FTZ R18, R17, -1.4426950216293334961 ;  /* 0xbfb8aa3b11127820 */ /* 0x004fe20000410000 */
[----:B---3--:R-:W-:-:S04]  /*7df0*/  FMUL.FTZ R15, R16, -1.4426950216293334961 ;  /* 0xbfb8aa3b100f7820 */ /* 0x008fc80000410000 */
[----:B------:R-:W1:Y:S01]  /*7e00*/  MUFU.EX2 R14, R14 ;  /* 0x0000000e000e7308 */ /* 0x000e620000000800 */
[----:B----4-:R-:W-:-:S07]  /*7e10*/  FMUL.FTZ R27, R26, -1.4426950216293334961 ;  /* 0xbfb8aa3b1a1b7820 */ /* 0x010fce0000410000 */
[----:B------:R-:W2:Y:S01]  /*7e20*/  MUFU.EX2 R18, R18 ;  /* 0x0000001200127308 */ /* 0x000ea20000000800 */
[----:B-----5:R-:W-:-:S07]  /*7e30*/  FMUL.FTZ R29, R28, -1.4426950216293334961 ;  /* 0xbfb8aa3b1c1d7820 */ /* 0x020fce0000410000 */
[----:B------:R-:W3:Y:S01]  /*7e40*/  MUFU.EX2 R15, R15 ;  /* 0x0000000f000f7308 */ /* 0x000ee20000000800 */
[----:B0-----:R-:W-:Y:S01]  /*7e50*/  FMUL.FTZ R20, R19, -1.4426950216293334961 ;  /* 0xbfb8aa3b13147820 */ /* 0x001fe20000410000 */
[----:B------:R-:W-:Y:S01]  /*7e60*/  FMUL.FTZ R22, R21, -1.4426950216293334961 ;  /* 0xbfb8aa3b15167820 */ /* 0x000fe20000410000 */
[----:B------:R-:W-:Y:S01]  /*7e70*/  FMUL.FTZ R31, R30, -1.4426950216293334961 ;  /* 0xbfb8aa3b1e1f7820 */ /* 0x000fe20000410000 */
[----:B------:R-:W-:Y:S01]  /*7e80*/  FMUL.FTZ R83, R32, -1.4426950216293334961 ;  /* 0xbfb8aa3b20537820 */ /* 0x000fe20000410000 */
[----:B------:R-:W-:Y:S01]  /*7e90*/  FMUL.FTZ R25, R23, -1.4426950216293334961 ;  /* 0xbfb8aa3b17197820 */ /* 0x000fe20000410000 */
[----:B------:R-:W-:Y:S01]  /*7ea0*/  FMUL.FTZ R87, R85, -1.4426950216293334961 ;  /* 0xbfb8aa3b55577820 */ /* 0x000fe20000410000 */
[----:B------:R-:W-:Y:S01]  /*7eb0*/  FMUL.FTZ R91, R89, -1.4426950216293334961 ;  /* 0xbfb8aa3b595b7820 */ /* 0x000fe20000410000 */
[----:B------:R-:W0:Y:S01]  /*7ec0*/  MUFU.EX2 R27, R27 ;  /* 0x0000001b001b7308 */ /* 0x000e220000000800 */
[----:B------:R-:W-:Y:S01]  /*7ed0*/  FMUL.FTZ R95, R93, -1.4426950216293334961 ;  /* 0xbfb8aa3b5d5f7820 */ /* 0x000fe20000410000 */
[----:B------:R-:W-:Y:S01]  /*7ee0*/  FMUL.FTZ R103, R101, -1.4426950216293334961 ;  /* 0xbfb8aa3b65677820 */ /* 0x000fe20000410000 */
[----:B-1----:R-:W-:Y:S01]  /*7ef0*/  FADD.FTZ R14, R14, 1 ;  /* 0x3f8000000e0e7421 */ /* 0x002fe20000010000 */
[----:B------:R-:W-:-:S04]  /*7f00*/  FMUL.FTZ R107, R105, -1.4426950216293334961 ;  /* 0xbfb8aa3b696b7820 */ /* 0x000fc80000410000 */
[----:B------:R-:W1:Y:S01]  /*7f10*/  MUFU.EX2 R29, R29 ;  /* 0x0000001d001d7308 */ /* 0x000e620000000800 */
[----:B------:R-:W-:Y:S01]  /*7f20*/  FMUL.FTZ R111, R109, -1.4426950216293334961 ;  /* 0xbfb8aa3b6d6f7820 */ /* 0x000fe20000410000 */
[----:B--2---:R-:W-:Y:S01]  /*7f30*/  FADD.FTZ R18, R18, 1 ;  /* 0x3f80000012127421 */ /* 0x004fe20000010000 */
[----:B---3--:R-:W-:-:S05]  /*7f40*/  FADD.FTZ R15, R15, 1 ;  /* 0x3f8000000f0f7421 */ /* 0x008fca0000010000 */
[----:B------:R-:W2:Y:S08]  /*7f50*/  MUFU.EX2 R20, R20 ;  /* 0x0000001400147308 */ /* 0x000eb00000000800 */
[----:B------:R-:W3:Y:S08]  /*7f60*/  MUFU.EX2 R22, R22 ;  /* 0x0000001600167308 */ /* 0x000ef00000000800 */
[----:B------:R-:W4:Y:S08]  /*7f70*/  MUFU.EX2 R31, R31 ;  /* 0x0000001f001f7308 */ /* 0x000f300000000800 */
[----:B------:R-:W5:Y:S08]  /*7f80*/  MUFU.EX2 R83, R83 ;  /* 0x0000005300537308 */ /* 0x000f700000000800 */
[----:B------:R-:W5:Y:S08]  /*7f90*/  MUFU.RCP R113, R14 ;  /* 0x0000000e00717308 */ /* 0x000f700000001000 */
[----:B------:R-:W5:Y:S08]  /*7fa0*/  MUFU.EX2 R25, R25 ;  /* 0x0000001900197308 */ /* 0x000f700000000800 */
[----:B------:R-:W5:Y:S08]  /*7fb0*/  MUFU.EX2 R87, R87 ;  /* 0x0000005700577308 */ /* 0x000f700000000800 */
[----:B------:R-:W5:Y:S08]  /*7fc0*/  MUFU.EX2 R91, R91 ;  /* 0x0000005b005b7308 */ /* 0x000f700000000800 */
[----:B------:R-:W5:Y:S08]  /*7fd0*/  MUFU.EX2 R95, R95 ;  /* 0x0000005f005f7308 */ /* 0x000f700000000800 */
[----:B------:R-:W5:Y:S08]  /*7fe0*/  MUFU.EX2 R103, R103 ;  /* 0x0000006700677308 */ /* 0x000f700000000800 */
[----:B------:R-:W5:Y:S08]  /*7ff0*/  MUFU.EX2 R107, R107 ;  /* 0x0000006b006b7308 */ /* 0x000f700000000800 */
[----:B------:R-:W5:Y:S01]  /*8000*/  MUFU.EX2 R111, R111 ;  /* 0x0000006f006f7308 */ /* 0x000f620000000800 */
[----:B0-----:R-:W-:-:S07]  /*8010*/  FADD.FTZ R27, R27, 1 ;  /* 0x3f8000001b1b7421 */ /* 0x001fce0000010000 */
[----:B------:R0:W0:Y:S01]  /*8020*/  MUFU.RCP R115, R15 ;  /* 0x0000000f00737308 */ /* 0x0000220000001000 */
[----:B-1----:R-:W-:-:S07]  /*8030*/  FADD.FTZ R29, R29, 1 ;  /* 0x3f8000001d1d7421 */ /* 0x002fce0000010000 */
[----:B------:R-:W1:Y:S01]  /*8040*/  MUFU.RCP R18, R18 ;  /* 0x0000001200127308 */ /* 0x000e620000001000 */
[----:B--2---:R-:W-:Y:S01]  /*8050*/  FADD.FTZ R20, R20, 1 ;  /* 0x3f80000014147421 */ /* 0x004fe20000010000 */
[----:B---3--:R-:W-:Y:S01]  /*8060*/  FADD.FTZ R22, R22, 1 ;  /* 0x3f80000016167421 */ /* 0x008fe20000010000 */
[----:B----4-:R-:W-:Y:S01]  /*8070*/  FADD.FTZ R31, R31, 1 ;  /* 0x3f8000001f1f7421 */ /* 0x010fe20000010000 */
[----:B-----5:R-:W-:Y:S01]  /*8080*/  FADD.FTZ R83, R83, 1 ;  /* 0x3f80000053537421 */ /* 0x020fe20000010000 */
[----:B0-----:R-:W-:Y:S01]  /*8090*/  FMUL.FTZ R15, R0, R113 ;  /* 0x00000071000f7220 */ /* 0x001fe20000410000 */
[----:B------:R-:W-:Y:S01]  /*80a0*/  FADD.FTZ R25, R25, 1 ;  /* 0x3f80000019197421 */ /* 0x000fe20000010000 */
[----:B------:R-:W-:Y:S01]  /*80b0*/  FADD.FTZ R87, R87, 1 ;  /* 0x3f80000057577421 */ /* 0x000fe20000010000 */
[----:B------:R-:W0:Y:S01]  /*80c0*/  MUFU.RCP R27, R27 ;  /* 0x0000001b001b7308 */ /* 0x000e220000001000 */
[----:B------:R-:W-:Y:S01]  /*80d0*/  FADD.FTZ R91, R91, 1 ;  /* 0x3f8000005b5b7421 */ /* 0x000fe20000010000 */
[----:B------:R-:W-:Y:S01]  /*80e0*/  FADD.FTZ R95, R95, 1 ;  /* 0x3f8000005f5f7421 */ /* 0x000fe20000010000 */
[----:B------:R-:W-:Y:S01]  /*80f0*/  FADD.FTZ R103, R103, 1 ;  /* 0x3f80000067677421 */ /* 0x000fe20000010000 */
[----:B------:R-:W-:Y:S01]  /*8100*/  FADD.FTZ R107, R107, 1 ;  /* 0x3f8000006b6b7421 */ /* 0x000fe20000010000 */
[----:B------:R-:W-:-:S03]  /*8110*/  FADD.FTZ R111, R111, 1 ;  /* 0x3f8000006f6f7421 */ /* 0x000fc60000010000 */
[----:B------:R-:W2:Y:S01]  /*8120*/  MUFU.RCP R29, R29 ;  /* 0x0000001d001d7308 */ /* 0x000ea20000001000 */
[----:B------:R-:W-:Y:S01]  /*8130*/  FMUL.FTZ R128, R15, R128 ;  /* 0x000000800f807220 */ /* 0x000fe20000410000 */
[----:B------:R-:W-:Y:S01]  /*8140*/  FMUL.FTZ R15, R16, R115 ;  /* 0x00000073100f7220 */ /* 0x000fe20000410000 */
[----:B-1----:R-:W-:Y:S01]  /*8150*/  FMUL.FTZ R17, R17, R18 ;  /* 0x0000001211117220 */ /* 0x002fe20000410000 */
[----:B------:R-:W-:Y:S06]  /*8160*/  BAR.SYNC.DEFER_BLOCKING 0x0 ;  /* 0x0000000000007b1d */ /* 0x000fec0000010000 */
[----:B------:R-:W1:Y:S08]  /*8170*/  MUFU.RCP R20, R20 ;  /* 0x0000001400147308 */ /* 0x000e700000001000 */
[----:B------:R-:W3:Y:S08]  /*8180*/  MUFU.RCP R22, R22 ;  /* 0x0000001600167308 */ /* 0x000ef00000001000 */
[----:B------:R-:W4:Y:S08]  /*8190*/  MUFU.RCP R130, R25 ;  /* 0x0000001900827308 */ /* 0x000f300000001000 */
[----:B------:R-:W5:Y:S08]  /*81a0*/  MUFU.RCP R31, R31 ;  /* 0x0000001f001f7308 */ /* 0x000f700000001000 */
[----:B------:R-:W5:Y:S08]  /*81b0*/  MUFU.RCP R83, R83 ;  /* 0x0000005300537308 */ /* 0x000f700000001000 */
[----:B------:R-:W5:Y:S08]  /*81c0*/  MUFU.RCP R14, R87 ;  /* 0x00000057000e7308 */ /* 0x000f700000001000 */
[----:B------:R-:W5:Y:S08]  /*81d0*/  MUFU.RCP R132, R91 ;  /* 0x0000005b00847308 */ /* 0x000f700000001000 */
[----:B------:R-:W5:Y:S08]  /*81e0*/  MUFU.RCP R134, R95 ;  /* 0x0000005f00867308 */ /* 0x000f700000001000 */
[----:B------:R-:W5:Y:S08]  /*81f0*/  MUFU.RCP R0, R103 ;  /* 0x0000006700007308 */ /* 0x000f700000001000 */
[----:B------:R-:W5:Y:S08]  /*8200*/  MUFU.RCP R16, R107 ;  /* 0x0000006b00107308 */ /* 0x000f700000001000 */
[----:B------:R-:W5:Y:S01]  /*8210*/  MUFU.RCP R18, R111 ;  /* 0x0000006f00127308 */ /* 0x000f620000001000 */
[----:B------:R-:W-:Y:S01]  /*8220*/  FMUL.FTZ R126, R15, R126 ;  /* 0x0000007e0f7e7220 */ /* 0x000fe20000410000 */
[----:B------:R-:W-:Y:S01]  /*8230*/  FMUL.FTZ R124, R17, R124 ;  /* 0x0000007c117c7220 */ /* 0x000fe20000410000 */
[----:B0-----:R-:W-:Y:S01]  /*8240*/  FMUL.FTZ R15, R26, R27 ;  /* 0x0000001b1a0f7220 */ /* 0x001fe20000410000 */
[----:B--2---:R-:W-:Y:S01]  /*8250*/  FMUL.FTZ R17, R28, R29 ;  /* 0x0000001d1c117220 */ /* 0x004fe20000410000 */
[----:B-1----:R-:W-:Y:S01]  /*8260*/  FMUL.FTZ R19, R19, R20 ;  /* 0x0000001413137220 */ /* 0x002fe20000410000 */
[----:B---3--:R-:W-:Y:S01]  /*8270*/  FMUL.FTZ R21, R21, R22 ;  /* 0x0000001615157220 */ /* 0x008fe20000410000 */
[----:B------:R-:W-:Y:S01]  /*8280*/  FMUL.FTZ R116, R15, R116 ;  /* 0x000000740f747220 */ /* 0x000fe20000410000 */
[----:B------:R-:W-:Y:S01]  /*8290*/  FMUL.FTZ R114, R17, R114 ;  /* 0x0000007211727220 */ /* 0x000fe20000410000 */
[----:B----4-:R-:W-:Y:S01]  /*82a0*/  FMUL.FTZ R23, R23, R130 ;  /* 0x0000008217177220 */ /* 0x010fe20000410000 */
        /* <DEDUP_REMOVED lines=19> */
[----:B------:R-:W-:Y:S01]  /*83e0*/  STS [R33], R128 ;  /* 0x0000008021007388 */ /* 0x000fe20000000800 */
[----:B------:R-:W0:Y:S03]  /*83f0*/  LDC.64 R16, c[0x0][0x2d0] ;  /* 0x0000b400ff107b82 */ /* 0x000e260000000a00 */
        /* <DEDUP_REMOVED lines=35> */
[----:B0-----:R-:W-:-:S02]  /*8630*/  IMAD R0, R16, UR5, RZ ;  /* 0x0000000510007c24 */ /* 0x001fc4000f8e02ff */
[----:B------:R-:W-:-:S04]  /*8640*/  IMAD.WIDE.U32 R14, R16, UR10, RZ ;  /* 0x0000000a100e7c25 */ /* 0x000fc8000f8e00ff */
[----:B------:R-:W-:-:S05]  /*8650*/  IMAD R17, R17, UR10, R0 ;  /* 0x0000000a11117c24 */ /* 0x000fca000f8e0200 */
[----:B------:R-:W-:Y:S02]  /*8660*/  IADD3 R85, R15, R17, RZ ;  /* 0x000000110f557210 */ /* 0x000fe40007ffe0ff */
        /* <DEDUP_REMOVED lines=13> */
.L_x_567:
[----:B------:R-:W-:Y:S05]  /*8740*/  BSYNC B0 ;  /* 0x0000000000007941 */ /* 0x000fea0003800000 */
.L_x_566:
[----:B------:R-:W1:Y:S01]  /*8750*/  LDC.64 R12, c[0x0][0x350] ;  /* 0x0000d400ff0c7b82 */ /* 0x000e620000000a00 */
[----:B------:R-:W-:Y:S01]  /*8760*/  IMAD.MOV.U32 R15, RZ, RZ, R85 ;  /* 0x000000ffff0f7224 */ /* 0x000fe200078e0055 */
[----:B------:R-:W-:Y:S01]  /*8770*/  ULDC.64 UR4, c[0x0][0x2d8] ;  /* 0x0000b60000047ab9 */ /* 0x000fe20000000a00 */
[-C--:B------:R-:W-:Y:S01]  /*8780*/  ISETP.GE.AND P2, PT, R78, R83.reuse, PT ;  /* 0x000000534e00720c */ /* 0x080fe20003f46270 */
[----:B0-----:R-:W-:Y:S01]  /*8790*/  IMAD R17, R79, UR4, RZ ;  /* 0x000000044f117c24 */ /* 0x001fe2000f8e02ff */
[-C--:B------:R-:W-:Y:S01]  /*87a0*/  ISETP.GE.AND P1, PT, R76, R83.reuse, PT ;  /* 0x000000534c00720c */ /* 0x080fe20003f26270 */
[----:B------:R-:W-:Y:S01]  /*87b0*/  IMAD.WIDE.U32 R14, R92, UR4, R14 ;  /* 0x000000045c0e7c25 */ /* 0x000fe2000f8e000e */
[-C--:B------:R-:W-:Y:S02]  /*87c0*/  ISETP.GE.AND P3, PT, R70, R83.reuse, PT ;  /* 0x000000534600720c */ /* 0x080fe40003f66270 */
[-C--:B------:R-:W-:Y:S01]  /*87d0*/  ISETP.GE.AND P4, PT, R68, R83.reuse, PT ;  /* 0x000000534400720c */ /* 0x080fe20003f86270 */
[----:B------:R-:W-:Y:S01]  /*87e0*/  IMAD R0, R92, UR5, R17 ;  /* 0x000000055c007c24 */ /* 0x000fe2000f8e0211 */
[----:B------:R-:W-:Y:S01]  /*87f0*/  IADD3 R17, P0, R80, R14, RZ ;  /* 0x0000000e50117210 */ /* 0x000fe20007f1e0ff */
[----:B------:R-:W-:Y:S01]  /*8800*/  VIADD R55, R55, 0x1 ;  /* 0x0000000137377836 */ /* 0x000fe20000000000 */
[----:B------:R-:W-:Y:S01]  /*8810*/  ISETP.GE.AND P5, PT, R66, R83, PT ;  /* 0x000000534200720c */ /* 0x000fe20003fa6270 */
[----:B------:R-:W-:Y:S01]  /*8820*/  IMAD.IADD R84, R51, 0x1, R84 ;  /* 0x0000000133547824 */ /* 0x000fe200078e0254 */
[----:B------:R-:W-:-:S02]  /*8830*/  IADD3.X R14, R81, R0, R15, P0, !PT ;  /* 0x00000000510e7210 */ /* 0x000fc400007fe40f */
[----:B------:R-:W-:Y:S02]  /*8840*/  ISETP.GE.AND P6, PT, R64, R83, PT ;  /* 0x000000534000720c */ /* 0x000fe40003fc6270 */
[----:B------:R-:W-:Y:S02]  /*8850*/  MOV R87, R65 ;  /* 0x0000004100577202 */ /* 0x000fe40000000f00 */
[----:B------:R-:W-:Y:S02]  /*8860*/  MOV R89, R67 ;  /* 0x0000004300597202 */ /* 0x000fe40000000f00 */
[----:B------:R-:W-:Y:S01]  /*8870*/  IADD3 R80, R51, R80, RZ ;  /* 0x0000005033507210 */ /* 0x000fe20007ffe0ff */
[----:B-1----:R-:W-:-:S04]  /*8880*/  IMAD.WIDE R12, R2, 0x4, R12 ;  /* 0x00000004020c7825 */ /* 0x002fc800078e020c */
[----:B------:R-:W-:Y:S01]  /*8890*/  IMAD.WIDE R86, R51, 0x4, R86 ;  /* 0x0000000433567825 */ /* 0x000fe200078e0256 */
[----:B------:R-:W-:-:S03]  /*88a0*/  LEA R12, P0, R17, R12, 0x2 ;  /* 0x0000000c110c7211 */ /* 0x000fc600078010ff */
[----:B------:R-:W-:Y:S01]  /*88b0*/  IMAD.WIDE R88, R51, 0x4, R88 ;  /* 0x0000000433587825 */ /* 0x000fe200078e0258 */
[----:B------:R-:W-:Y:S02]  /*88c0*/  LEA.HI.X R13, R17, R13, R14, 0x2, P0 ;  /* 0x0000000d110d7211 */ /* 0x000fe400000f140e */
        /* <DEDUP_REMOVED lines=27> */
[----:B0-----:R-:W-:Y:S05]  /*8a80*/  @!P0 BRA `(.L_x_568) ;  /* 0xffffff8800748947 */ /* 0x001fea000383ffff */
[----:B------:R-:W-:Y:S05]  /*8a90*/  EXIT ;  /* 0x000000000000794d */ /* 0x000fea0003800000 */
.L_x_569:
        /* <DEDUP_REMOVED lines=14> */
.L_x_8620:


//--------------------- .text._Z25selective_scan_fwd_kernelI32Selective_Scan_fwd_kernel_traitsILi32ELi16ELi1ELb0ELb1ELb1ELb1ELb1EfffEEv13SSMParamsBase --------------------------
	.section	.text._Z25selective_scan_fwd_kernelI32Selective_Scan_fwd_kernel_traitsILi32ELi16ELi1ELb0ELb1ELb1ELb1ELb1EfffEEv13SSMParamsBase,"ax",@progbits
	.align	128
        .global         _Z25selective_scan_fwd_kernelI32Selective_Scan_fwd_kernel_traitsILi32ELi16ELi1ELb0ELb1ELb1ELb1ELb1EfffEEv13SSMParamsBase
        .type           _Z25selective_scan_fwd_kernelI32Selective_Scan_fwd_kernel_traitsILi32ELi16ELi1ELb0ELb1ELb1ELb1ELb1EfffEEv13SSMParamsBase,@function
        .size           _Z25selective_scan_fwd_kernelI32Selective_Scan_fwd_kernel_traitsILi32ELi16ELi1ELb0ELb1ELb1ELb1ELb1EfffEEv13SSMParamsBase,(.L_x_8621 - _Z25selective_scan_fwd_kernelI32Selective_Scan_fwd_kernel_traitsILi32ELi16ELi1ELb0ELb1ELb1ELb1ELb1EfffEEv13SSMParamsBase)
        .other          _Z25selective_scan_fwd_kernelI32Selective_Scan_fwd_kernel_traitsILi32ELi16ELi1ELb0ELb1ELb1ELb1ELb1EfffEEv13SSMParamsBase,@"STO_CUDA_ENTRY STV_DEFAULT"
_Z25selective_scan_fwd_kernelI32Selective_Scan_fwd_kernel_traitsILi32ELi16ELi1ELb0ELb1ELb1ELb1ELb1EfffEEv13SSMParamsBase:
.text._Z25selective_scan_fwd_kernelI32Selective_Scan_fwd_kernel_traitsILi32ELi16ELi1ELb0ELb1ELb1ELb1ELb1EfffEEv13SSMParamsBase:
[----:B------:R-:W-:Y:S08]  /*0000*/  LDC R1, c[0x0][0x28] ;  /* 0x00000a00ff017b82 */ /* 0x000ff00000000800 */
[----:B------:R-:W0:Y:S01]  /*0010*/  LDC.64 R2, c[0x0][0x360] ;  /* 0x0000d800ff027b82 */ /* 0x000e220000000a00 */
[----:B------:R-:W-:Y:S01]  /*0020*/  CS2R R8, SRZ ;  /* 0x0000000000087805 */ /* 0x000fe2000001ff00 */
[----:B------:R-:W1:Y:S01]  /*0030*/  S2R R15, SR_CTAID.X ;  /* 0x00000000000f7919 */ /* 0x000e620000002500 */
[----:B------:R-:W-:Y:S01]  /*0040*/  ULDC.64 UR6, c[0x0][0x208] ;  /* 0x0000820000067ab9 */ /* 0x000fe20000000a00 */
[----:B------:R-:W-:Y:S01]  /*0050*/  ULDC.64 UR4, c[0x0][0x230] ;  /* 0x00008c0000047ab9 */ /* 0x000fe20000000a00 */
[----:B------:R-:W-:-:S02]  /*0060*/  CS2R R12, SRZ ;  /* 0x00000000000c7805 */ /* 0x000fc4000001ff00 */
[----:B0-----:R-:W-:-:S04]  /*0070*/  ISETP.NE.U32.AND P2, PT, R2, RZ, PT ;  /* 0x000000ff0200720c */ /* 0x001fc80003f45070 */
[----:B------:R-:W-:Y:S02]  /*0080*/  ISETP.NE.AND.EX P2, PT, R3, RZ, PT, P2 ;  /* 0x000000ff0300720c */ /* 0x000fe40003f45320 */
[--C-:B-1----:R-:W-:Y:S01]  /*0090*/  SHF.R.S32.HI R14, RZ, 0x1f, R15.reuse ;  /* 0x0000001fff0e7819 */ /* 0x102fe2000001140f */
        /* <DEDUP_REMOVED lines=27> */
.L_x_570:
        /* <DEDUP_REMOVED lines=8> */
[----:B------:R-:W-:Y:S01]  /*02d0*/  CS2R R10, SRZ ;  /* 0x00000000000a7805 */ /* 0x000fe2000001ff00 */
[----:B------:R-:W-:Y:S02]  /*02e0*/  IMAD.MOV.U32 R77, RZ, RZ, RZ ;  /* 0x000000ffff4d7224 */ /* 0x000fe400078e00ff */
[----:B------:R-:W-:Y:S02]  /*02f0*/  IMAD.MOV.U32 R19, RZ, RZ, R0 ;  /* 0x000000ffff137224 */ /* 0x000fe400078e0000 */
[----:B0-----:R-:W0:Y:S01]  /*0300*/  LDC.64 R4, c[0x0][0x380] ;  /* 0x0000e000ff047b82 */ /* 0x001e220000000a00 */
[----:B-1----:R-:W-:Y:S02]  /*0310*/  ISETP.NE.AND P5, PT, R2, RZ, PT ;  /* 0x000000ff0200720c */ /* 0x002fe40003fa5270 */
[----:B0-----:R-:W-:-:S02]  /*0320*/  ISETP.NE.U32.AND P1, PT, R4, RZ, PT ;  /* 0x000000ff0400720c */ /* 0x001fc40003f25070 */
        /* <DEDUP_REMOVED lines=21> */
.L_x_571:
        /* <DEDUP_REMOVED lines=12> */
.L_x_572:
[----:B------:R-:W-:Y:S01]  /*0540*/  ISETP.EQ.U32.AND P0, PT, R79, RZ, PT ;  /* 0x000000ff4f00720c */ /* 0x000fe20003f02070 */
[----:B------:R-:W0:Y:S08]  /*0550*/  LDC.64 R2, c[0x0][0x358] ;  /* 0x0000d600ff027b82 */ /* 0x000e300000000a00 */
[----:B------:R-:W3:Y:S01]  /*0560*/  LDC.64 R6, c[0x0][0x370] ;  /* 0x0000dc00ff067b82 */ /* 0x000ee20000000a00 */
[----:B------:R-:W-:Y:S01]  /*0570*/  ISETP.EQ.OR.EX P0, PT, R77, RZ, !P5, P0 ;  /* 0x000000ff4d00720c */ /* 0x000fe20006f02700 */
[----:B------:R-:W-:Y:S01]  /*0580*/  ULDC.64 UR4, c[0x0][0x368] ;  /* 0x0000da0000047ab9 */ /* 0x000fe20000000a00 */
[----:B------:R-:W-:Y:S01]  /*0590*/  MOV R0, RZ ;  /* 0x000000ff00007202 */ /* 0x000fe20000000f00 */
[----:B------:R-:W-:-:S04]  /*05a0*/  IMAD.MOV.U32 R13, RZ, RZ, RZ ;  /* 0x000000ffff0d7224 */ /* 0x000fc800078e00ff */
[----:B------:R-:W4:Y:S01]  /*05b0*/  LDC.64 R22, c[0x0][0x330] ;  /* 0x0000cc00ff167b82 */ /* 0x000f220000000a00 */
[----:B------:R-:W-:Y:S02]  /*05c0*/  PRMT R57, RZ, 0x7610, R57 ;  /* 0x00007610ff397816 */ /* 0x000fe40000000039 */
[----:B------:R-:W-:-:S05]  /*05d0*/  CS2R R16, SRZ ;  /* 0x0000000000107805 */ /* 0x000fca000001ff00 */
[----:B------:R-:W4:Y:S01]  /*05e0*/  LDC.64 R8, c[0x0][0x318] ;  /* 0x0000c600ff087b82 */ /* 0x000f220000000a00 */
[C---:B-1----:R-:W-:Y:S01]  /*05f0*/  @!P0 LEA R4, P1, R15.reuse, R4, 0x2 ;  /* 0x000000040f048211 */ /* 0x042fe200078210ff */
[----:B------:R-:W-:Y:S01]  /*0600*/  IMAD.MOV.U32 R73, RZ, RZ, RZ ;  /* 0x000000ffff497224 */ /* 0x000fe200078e00ff */
[----:B------:R-:W-:Y:S01]  /*0610*/  HFMA2.MMA R82, -RZ, RZ, 0, 0 ;  /* 0x00000000ff527435 */ /* 0x000fe200000001ff */
[----:B------:R-:W-:Y:S01]  /*0620*/  IMAD.MOV.U32 R71, RZ, RZ, RZ ;  /* 0x000000ffff477224 */ /* 0x000fe200078e00ff */
[----:B--2---:R-:W-:-:S03]  /*0630*/  @!P0 LEA.HI.X R5, R15, R5, R14, 0x2, P1 ;  /* 0x000000050f058211 */ /* 0x004fc600008f140e */
[----:B------:R-:W1:Y:S01]  /*0640*/  LDC.64 R26, c[0x0][0x388] ;  /* 0x0000e200ff1a7b82 */ /* 0x000e620000000a00 */
[----:B------:R-:W-:Y:S02]  /*0650*/  ULDC.64 UR8, c[0x0][0x2a0] ;  /* 0x0000a80000087ab9 */ /* 0x000fe40000000a00 */
        /* <DEDUP_REMOVED lines=11> */
[----:B------:R-:W-:-:S04]  /*0710*/  ISETP.NE.U32.AND P3, PT, R8, RZ, PT ;  /* 0x000000ff0800720c */ /* 0x000fc80003f65070 */
[----:B------:R-:W-:Y:S01]  /*0720*/  ISETP.NE.AND.EX P3, PT, R9, RZ, PT, P3 ;  /* 0x000000ff0900720c */ /* 0x000fe20003f65330 */
[----:B------:R-:W4:Y:S04]  /*0730*/  LDC.64 R28, c[0x0][0x390] ;  /* 0x0000e400ff1c7b82 */ /* 0x000f280000000a00 */
[----:B------:R-:W-:-:S04]  /*0740*/  @P2 IADD3 R6, P4, R15, UR4, RZ ;  /* 0x000000040f062c10 */ /* 0x000fc8000ff9e0ff */
[----:B------:R-:W3:Y:S01]  /*0750*/  @P1 LDC R0, c[0x0][0x370] ;  /* 0x0000dc00ff001b82 */ /* 0x000ee20000000800 */
[----:B------:R-:W-:Y:S01]  /*0760*/  @P2 IADD3.X R7, R14, UR5, RZ, P4, !PT ;  /* 0x000000050e072c10 */ /* 0x000fe2000a7fe4ff */
[----:B------:R-:W-:Y:S01]  /*0770*/  ULDC.64 UR4, c[0x0][0x250] ;  /* 0x0000940000047ab9 */ /* 0x000fe20000000a00 */
[----:B------:R-:W-:-:S03]  /*0780*/  ISETP.NE.AND.EX P4, PT, R23, RZ, PT, P6 ;  /* 0x000000ff1700720c */ /* 0x000fc60003f85360 */
[----:B------:R1:W5:Y:S02]  /*0790*/  @P2 LDG.E.U8 R57, desc[UR6][R6.64] ;  /* 0x0000000606392981 */ /* 0x000364000c1e1100 */
[----:B------:R-:W1:Y:S08]  /*07a0*/  @P1 LDC R13, c[0x0][0x374] ;  /* 0x0000dd00ff0d1b82 */ /* 0x000e700000000800 */
[----:B------:R-:W0:Y:S01]  /*07b0*/  LDC.64 R24, c[0x0][0x378] ;  /* 0x0000de00ff187b82 */ /* 0x000e220000000a00 */
[----:B---3--:R-:W-:-:S07]  /*07c0*/  ISETP.EQ.U32.AND P6, PT, R0, RZ, PT ;  /* 0x000000ff0000720c */ /* 0x008fce0003fc2070 */
[----:B------:R-:W3:Y:S01]  /*07d0*/  LDC.64 R64, c[0x0][0x288] ;  /* 0x0000a200ff407b82 */ /* 0x000ee20000000a00 */
[----:B-1----:R-:W-:Y:S01]  /*07e0*/  ISETP.EQ.OR.EX P2, PT, R13, RZ, !P5, P6 ;  /* 0x000000ff0d00720c */ /* 0x002fe20006f42760 */
[----:B------:R-:W-:Y:S01]  /*07f0*/  @P1 IMAD.MOV.U32 R16, RZ, RZ, R0 ;  /* 0x000000ffff101224 */ /* 0x000fe200078e0000 */
[----:B------:R-:W-:-:S05]  /*0800*/  @P1 MOV R17, R13 ;  /* 0x0000000d00111202 */ /* 0x000fca0000000f00 */
[----:B------:R-:W1:Y:S01]  /*0810*/  LDC.64 R86, c[0x0][0x310] ;  /* 0x0000c400ff567b82 */ /* 0x000e620000000a00 */
[----:B------:R-:W-:-:S07]  /*0820*/  CS2R R170, SRZ ;  /* 0x0000000000aa7805 */ /* 0x000fce000001ff00 */
[----:B------:R-:W1:Y:S01]  /*0830*/  LDC.64 R96, c[0x0][0x328] ;  /* 0x0000ca00ff607b82 */ /* 0x000e620000000a00 */
[----:B------:R-:W-:-:S04]  /*0840*/  @!P2 LEA R2, P1, R15, R16, 0x2 ;  /* 0x000000100f02a211 */ /* 0x000fc800078210ff */
[----:B------:R-:W-:-:S03]  /*0850*/  @!P2 LEA.HI.X R3, R15, R17, R14, 0x2, P1 ;  /* 0x000000110f03a211 */ /* 0x000fc600008f140e */
[----:B------:R-:W4:Y:S01]  /*0860*/  LDC R17, c[0x0][0x224] ;  /* 0x00008900ff117b82 */ /* 0x000f220000000800 */
[----:B------:R-:W-:Y:S01]  /*0870*/  @P3 LEA R8, P6, R92, R8, 0x2 ;  /* 0x000000085c083211 */ /* 0x000fe200078c10ff */
[----:B------:R-:W5:Y:S06]  /*0880*/  @!P2 LDG.E R82, desc[UR6][R2.64] ;  /* 0x000000060252a981 */ /* 0x000f6c000c1e1900 */
[----:B------:R-:W1:Y:S01]  /*0890*/  LDC R63, c[0x0][0x23c] ;  /* 0x00008f00ff3f7b82 */ /* 0x000e620000000800 */
[----:B----4-:R-:W-:-:S04]  /*08a0*/  IABS R7, R17 ;  /* 0x0000001100077213 */ /* 0x010fc80000000000 */
[----:B------:R-:W4:Y:S08]  /*08b0*/  I2F.RP R0, R7 ;  /* 0x0000000700007306 */ /* 0x000f300000209400 */
[----:B----4-:R-:W4:Y:S01]  /*08c0*/  MUFU.RCP R0, R0 ;  /* 0x0000000000007308 */ /* 0x010f220000001000 */
[----:B------:R-:W-:-:S05]  /*08d0*/  @P3 LEA.HI.X R9, R92, R9, R83, 0x2, P6 ;  /* 0x000000095c093211 */ /* 0x000fca00030f1453 */
[----:B------:R-:W5:Y:S01]  /*08e0*/  @P3 LDG.E R73, desc[UR6][R8.64] ;  /* 0x0000000608493981 */ /* 0x000f62000c1e1900 */
[----:B--2---:R-:W-:-:S05]  /*08f0*/  @!P0 IMAD.WIDE R4, R5, 0x4, R10 ;  /* 0x0000000405048825 */ /* 0x004fca00078e020a */
[----:B------:R4:W2:Y:S02]  /*0900*/  @!P0 LDG.E R19, desc[UR6][R4.64] ;  /* 0x0000000604138981 */ /* 0x0008a4000c1e1900 */
[----:B----4-:R-:W-:-:S04]  /*0910*/  VIADD R4, R0, 0xffffffe ;  /* 0x0ffffffe00047836 */ /* 0x010fc80000000000 */
[----:B------:R4:W0:Y:S01]  /*0920*/  F2I.FTZ.U32.TRUNC.NTZ R5, R4 ;  /* 0x0000000400057305 */ /* 0x000822000021f000 */
[----:B------:R-:W-:Y:S02]  /*0930*/  IABS R2, R92 ;  /* 0x0000005c00027213 */ /* 0x000fe40000000000 */
[----:B----4-:R-:W-:Y:S01]  /*0940*/  MOV R4, RZ ;  /* 0x000000ff00047202 */ /* 0x010fe20000000f00 */
[----:B0-----:R-:W-:-:S04]  /*0950*/  IMAD.MOV R6, RZ, RZ, -R5 ;  /* 0x000000ffff067224 */ /* 0x001fc800078e0a05 */
[----:B------:R-:W-:-:S04]  /*0960*/  IMAD R9, R6, R7, RZ ;  /* 0x0000000706097224 */ /* 0x000fc800078e02ff */
[----:B------:R-:W-:Y:S02]  /*0970*/  IMAD.HI.U32 R5, R5, R9, R4 ;  /* 0x0000000905057227 */ /* 0x000fe400078e0004 */
[----:B------:R-:W0:Y:S04]  /*0980*/  LDC.64 R8, c[0x0][0x270] ;  /* 0x00009c00ff087b82 */ /* 0x000e280000000a00 */
[----:B------:R-:W-:-:S04]  /*0990*/  IMAD.HI.U32 R5, R5, R2, RZ ;  /* 0x0000000205057227 */ /* 0x000fc800078e00ff */
[----:B------:R-:W-:-:S04]  /*09a0*/  IMAD.MOV R0, RZ, RZ, -R5 ;  /* 0x000000ffff007224 */ /* 0x000fc800078e0a05 */
[----:B------:R-:W-:-:S05]  /*09b0*/  IMAD R0, R7, R0, R2 ;  /* 0x0000000007007224 */ /* 0x000fca00078e0202 */
[----:B------:R-:W-:-:S13]  /*09c0*/  ISETP.GT.U32.AND P2, PT, R7, R0, PT ;  /* 0x000000000700720c */ /* 0x000fda0003f44070 */
[----:B------:R-:W-:-:S05]  /*09d0*/  @!P2 IMAD.IADD R0, R0, 0x1, -R7 ;  /* 0x000000010000a824 */ /* 0x000fca00078e0a07 */
[----:B------:R-:W-:Y:S02]  /*09e0*/  ISETP.GE.U32.AND P1, PT, R0, R7, PT ;  /* 0x000000070000720c */ /* 0x000fe40003f26070 */
[C---:B------:R-:W-:Y:S02]  /*09f0*/  LOP3.LUT R0, R92.reuse, R17, RZ, 0x3c, !PT ;  /* 0x000000115c007212 */ /* 0x040fe400078e3cff */
[----:B------:R-:W-:Y:S02]  /*0a00*/  @P4 LEA R12, P6, R92, R22, 0x2 ;  /* 0x000000165c0c4211 */ /* 0x000fe400078c10ff */
[----:B------:R-:W-:Y:S02]  /*0a10*/  @!P2 IADD3 R5, R5, 0x1, RZ ;  /* 0x000000010505a810 */ /* 0x000fe40007ffe0ff */
[----:B------:R-:W-:Y:S02]  /*0a20*/  ISETP.GE.AND P3, PT, R0, RZ, PT ;  /* 0x000000ff0000720c */ /* 0x000fe40003f66270 */
[----:B------:R-:W-:-:S02]  /*0a30*/  ISETP.NE.AND P2, PT, R17, RZ, PT ;  /* 0x000000ff1100720c */ /* 0x000fc40003f45270 */
[----:B------:R-:W-:Y:S01]  /*0a40*/  @P4 LEA.HI.X R13, R92, R23, R83, 0x2, P6 ;  /* 0x000000175c0d4211 */ /* 0x000fe200030f1453 */
[----:B------:R-:W-:Y:S01]  /*0a50*/  @P1 VIADD R5, R5, 0x1 ;  /* 0x0000000105051836 */ /* 0x000fe20000000000 */
[----:B------:R-:W-:-:S03]  /*0a60*/  SHF.R.S32.HI R69, RZ, 0x1f, R75 ;  /* 0x0000001fff457819 */ /* 0x000fc6000001144b */
[----:B------:R4:W5:Y:S02]  /*0a70*/  @P4 LDG.E R71, desc[UR6][R12.64] ;  /* 0x000000060c474981 */ /* 0x000964000c1e1900 */
[C---:B0-----:R-:W-:Y:S02]  /*0a80*/  IMAD R2, R69.reuse, R8, RZ ;  /* 0x0000000845027224 */ /* 0x041fe400078e02ff */
[----:B----4-:R-:W-:Y:S01]  /*0a90*/  IMAD.MOV.U32 R13, RZ, RZ, R5 ;  /* 0x000000ffff0d7224 */ /* 0x010fe200078e0005 */
[----:B------:R-:W-:Y:S01]  /*0aa0*/  ISETP.NE.U32.AND P1, PT, R26, RZ, PT ;  /* 0x000000ff1a00720c */ /* 0x000fe20003f25070 */
[----:B------:R-:W-:-:S03]  /*0ab0*/  IMAD R0, R69, UR4, RZ ;  /* 0x0000000445007c24 */ /* 0x000fc6000f8e02ff */
[----:B------:R-:W-:Y:S02]  /*0ac0*/  @!P3 IADD3 R13, -R13, RZ, RZ ;  /* 0x000000ff0d0db210 */ /* 0x000fe40007ffe1ff */
[----:B------:R-:W-:Y:S01]  /*0ad0*/  @!P2 LOP3.LUT R13, RZ, R17, RZ, 0x33, !PT ;  /* 0x00000011ff0da212 */ /* 0x000fe200078e33ff */
[----:B------:R-:W-:Y:S01]  /*0ae0*/  IMAD R9, R75, R9, R2 ;  /* 0x000000094b097224 */ /* 0x000fe200078e0202 */
[----:B------:R-:W-:Y:S01]  /*0af0*/  ISETP.NE.AND.EX P1, PT, R27, RZ, PT, P1 ;  /* 0x000000ff1b00720c */ /* 0x000fe20003f25310 */
[----:B------:R-:W-:Y:S01]  /*0b00*/  IMAD.WIDE.U32 R2, R75, UR4, RZ ;  /* 0x000000044b027c25 */ /* 0x000fe2000f8e00ff */
[----:B------:R-:W-:-:S03]  /*0b10*/  SHF.R.S32.HI R17, RZ, 0x1f, R13 ;  /* 0x0000001fff117819 */ /* 0x000fc6000001140d */
[----:B------:R-:W-:Y:S01]  /*0b20*/  IMAD R7, R75, UR5, R0 ;  /* 0x000000054b077c24 */ /* 0x000fe2000f8e0200 */
[----:B------:R-:W-:Y:S01]  /*0b30*/  ISETP.NE.U32.AND P2, PT, R28, RZ, PT ;  /* 0x000000ff1c00720c */ /* 0x000fe20003f45070 */
[-C--:B------:R-:W-:Y:S01]  /*0b40*/  IMAD R0, R17, R66.reuse, RZ ;  /* 0x0000004211007224 */ /* 0x080fe200078e02ff */
[----:B------:R-:W-:Y:S01]  /*0b50*/  ULDC.64 UR4, c[0x0][0x290] ;  /* 0x0000a40000047ab9 */ /* 0x000fe20000000a00 */
[----:B------:R-:W-:Y:S02]  /*0b60*/  IMAD.IADD R3, R3, 0x1, R7 ;  /* 0x0000000103037824 */ /* 0x000fe400078e0207 */
[C---:B------:R-:W-:Y:S02]  /*0b70*/  IMAD R67, R13.reuse, R67, R0 ;  /* 0x000000430d437224 */ /* 0x040fe400078e0200 */
[----:B------:R-:W-:Y:S01]  /*0b80*/  IMAD.WIDE.U32 R6, R13, R66, R2 ;  /* 0x000000420d067225 */ /* 0x000fe200078e0002 */
[----:B------:R-:W0:Y:S03]  /*0b90*/  @P1 LDC R171, c[0x0][0x388] ;  /* 0x0000e200ffab1b82 */ /* 0x000e260000000800 */
[----:B------:R-:W-:Y:S01]  /*0ba0*/  IMAD.IADD R67, R7, 0x1, R67 ;  /* 0x0000000107437824 */ /* 0x000fe200078e0243 */
[----:B------:R-:W-:Y:S01]  /*0bb0*/  LEA R88, P3, R6, R88, 0x2 ;  /* 0x0000005806587211 */ /* 0x000fe200078610ff */
[----:B------:R-:W-:-:S03]  /*0bc0*/  IMAD.WIDE.U32 R4, R75, R8, RZ ;  /* 0x000000084b047225 */ /* 0x000fc600078e00ff */
[----:B------:R-:W-:Y:S01]  /*0bd0*/  LEA.HI.X R67, R6, R89, R67, 0x2, P3 ;  /* 0x0000005906437211 */ /* 0x000fe200018f1443 */
[----:B------:R-:W4:Y:S01]  /*0be0*/  @P1 LDC R170, c[0x0][0x38c] ;  /* 0x0000e300ffaa1b82 */ /* 0x000f220000000800 */
[----:B------:R-:W-:Y:S01]  /*0bf0*/  ISETP.NE.U32.AND P3, PT, R24, RZ, PT ;  /* 0x000000ff1800720c */ /* 0x000fe20003f65070 */
[----:B------:R-:W-:Y:S01]  /*0c00*/  IMAD.IADD R5, R5, 0x1, R9 ;  /* 0x0000000105057824 */ /* 0x000fe200078e0209 */
[----:B------:R-:W-:Y:S01]  /*0c10*/  ISETP.NE.AND.EX P2, PT, R29, RZ, PT, P2 ;  /* 0x000000ff1d00720c */ /* 0x000fe20003f45320 */
[-C--:B---3--:R-:W-:Y:S02]  /*0c20*/  IMAD R16, R17, R64.reuse, RZ ;  /* 0x0000004011107224 */ /* 0x088fe400078e02ff */
[----:B------:R-:W-:Y:S01]  /*0c30*/  IMAD R0, R69, UR4, RZ ;  /* 0x0000000445007c24 */ /* 0x000fe2000f8e02ff */
[----:B------:R-:W-:Y:S01]  /*0c40*/  ISETP.NE.AND.EX P3, PT, R25, RZ, PT, P3 ;  /* 0x000000ff1900720c */ /* 0x000fe20003f65330 */
[----:B------:R-:W-:-:S04]  /*0c50*/  IMAD.WIDE.U32 R8, R13, R64, R4 ;  /* 0x000000400d087225 */ /* 0x000fc800078e0004 */
[----:B------:R-:W-:-:S04]  /*0c60*/  IMAD.WIDE.U32 R2, R75, UR4, RZ ;  /* 0x000000044b027c25 */ /* 0x000fc8000f8e00ff */
[----:B------:R-:W-:Y:S02]  /*0c70*/  IMAD R17, R75, UR5, R0 ;  /* 0x000000054b117c24 */ /* 0x000fe4000f8e0200 */
[----:B------:R-:W-:Y:S02]  /*0c80*/  IMAD R65, R13, R65, R16 ;  /* 0x000000410d417224 */ /* 0x000fe400078e0210 */
[----:B------:R-:W-:Y:S01]  /*0c90*/  IMAD R12, R69, UR8, RZ ;  /* 0x00000008450c7c24 */ /* 0x000fe2000f8e02ff */
[----:B------:R-:W-:Y:S01]  /*0ca0*/  HFMA2.MMA R6, -RZ, RZ, 0, 0 ;  /* 0x00000000ff067435 */ /* 0x000fe200000001ff */
[----:B------:R-:W-:Y:S01]  /*0cb0*/  IADD3 R3, R3, R17, RZ ;  /* 0x0000001103037210 */ /* 0x000fe20007ffe0ff */
[----:B------:R-:W-:Y:S01]  /*0cc0*/  IMAD.MOV.U32 R13, RZ, RZ, RZ ;  /* 0x000000ffff0d7224 */ /* 0x000fe200078e00ff */
[C---:B-1----:R-:W-:Y:S01]  /*0cd0*/  LEA R86, P4, R8.reuse, R86, 0x2 ;  /* 0x0000005608567211 */ /* 0x042fe200078810ff */
[----:B------:R-:W-:Y:S01]  /*0ce0*/  IMAD R23, R75, UR9, R12 ;  /* 0x000000094b177c24 */ /* 0x000fe2000f8e020c */
[----:B------:R-:W-:Y:S01]  /*0cf0*/  IADD3 R65, R9, R65, RZ ;  /* 0x0000004109417210 */ /* 0x000fe20007ffe0ff */
[----:B------:R-:W1:Y:S01]  /*0d00*/  LDC.64 R16, c[0x0][0x320] ;  /* 0x0000c800ff107b82 */ /* 0x000e620000000a00 */
[----:B------:R-:W-:Y:S01]  /*0d10*/  IMAD.MOV.U32 R12, RZ, RZ, RZ ;  /* 0x000000ffff0c7224 */ /* 0x000fe200078e00ff */
[----:B------:R-:W-:Y:S01]  /*0d20*/  ULDC.64 UR4, c[0x0][0x298] ;  /* 0x0000a60000047ab9 */ /* 0x000fe20000000a00 */
[----:B------:R-:W-:Y:S01]  /*0d30*/  IMAD.MOV.U32 R0, RZ, RZ, RZ ;  /* 0x000000ffff007224 */ /* 0x000fe200078e00ff */
[----:B------:R-:W-:-:S02]  /*0d40*/  LEA.HI.X R65, R8, R87, R65, 0x2, P4 ;  /* 0x0000005708417211 */ /* 0x000fc400020f1441 */
[----:B------:R-:W-:Y:S02]  /*0d50*/  @P2 ISETP.NE.U32.AND P4, PT, R28, RZ, PT ;  /* 0x000000ff1c00220c */ /* 0x000fe40003f85070 */
[----:B------:R-:W3:Y:S01]  /*0d60*/  @P3 LDC R12, c[0x0][0x378] ;  /* 0x0000de00ff0c3b82 */ /* 0x000ee20000000800 */
[----:B------:R-:W-:Y:S02]  /*0d70*/  IMAD R7, R83, UR4, RZ ;  /* 0x0000000453077c24 */ /* 0x000fe4000f8e02ff */
[----:B------:R-:W-:-:S05]  /*0d80*/  IMAD.WIDE.U32 R4, R75, UR8, RZ ;  /* 0x000000084b047c25 */ /* 0x000fca000f8e00ff */
[----:B------:R-:W2:Y:S01]  /*0d90*/  @P3 LDC R13, c[0x0][0x37c] ;  /* 0x0000df00ff0d3b82 */ /* 0x000ea20000000800 */
[----:B------:R-:W-:Y:S02]  /*0da0*/  PLOP3.LUT P3, PT, PT, PT, PT, 0x8, 0x0 ;  /* 0x000000000000781c */ /* 0x000fe40003f6e170 */
[----:B------:R-:W-:Y:S01]  /*0db0*/  @P2 ISETP.NE.AND.EX P3, PT, R29, RZ, PT, P4 ;  /* 0x000000ff1d00220c */ /* 0x000fe20003f65340 */
[----:B------:R-:W-:-:S04]  /*0dc0*/  IMAD R7, R92, UR5, R7 ;  /* 0x000000055c077c24 */ /* 0x000fc8000f8e0207 */
[----:B------:R-:W2:Y:S01]  /*0dd0*/  @P2 LDC R0, c[0x0][0x390] ;  /* 0x0000e400ff002b82 */ /* 0x000ea20000000800 */
[----:B------:R-:W-:Y:S01]  /*0de0*/  IMAD.WIDE.U32 R2, R92, UR4, R2 ;  /* 0x000000045c027c25 */ /* 0x000fe2000f8e0002 */
[----:B------:R-:W-:-:S06]  /*0df0*/  ULDC.64 UR4, c[0x0][0x2a8] ;  /* 0x0000aa0000047ab9 */ /* 0x000fcc0000000a00 */
[----:B------:R-:W2:Y:S01]  /*0e00*/  @P2 LDC R6, c[0x0][0x394] ;  /* 0x0000e500ff062b82 */ /* 0x000ea20000000800 */
[----:B0-----:R-:W-:Y:S01]  /*0e10*/  ISETP.NE.U32.AND P2, PT, R171, RZ, PT ;  /* 0x000000ffab00720c */ /* 0x001fe20003f45070 */
[----:B------:R-:W-:-:S03]  /*0e20*/  IMAD.IADD R5, R5, 0x1, R23 ;  /* 0x0000000105057824 */ /* 0x000fc600078e0217 */
[----:B----4-:R-:W-:Y:S01]  /*0e30*/  ISETP.NE.AND.EX P2, PT, R170, RZ, PT, P2 ;  /* 0x000000ffaa00720c */ /* 0x010fe20003f45320 */
[----:B------:R-:W-:Y:S02]  /*0e40*/  IMAD R9, R83, UR4, RZ ;  /* 0x0000000453097c24 */ /* 0x000fe4000f8e02ff */
[----:B------:R-:W-:-:S04]  /*0e50*/  IMAD.WIDE.U32 R4, R92, UR4, R4 ;  /* 0x000000045c047c25 */ /* 0x000fc8000f8e0004 */
[----:B------:R-:W-:Y:S01]  /*0e60*/  IMAD R9, R92, UR5, R9 ;  /* 0x000000055c097c24 */ /* 0x000fe2000f8e0209 */
[----:B-1----:R-:W-:Y:S01]  /*0e70*/  LEA R98, P6, R2, R16, 0x2 ;  /* 0x0000001002627211 */ /* 0x002fe200078c10ff */
[----:B------:R-:W-:Y:S01]  /*0e80*/  IMAD.IADD R99, R3, 0x1, R7 ;  /* 0x0000000103637824 */ /* 0x000fe200078e0207 */
[----:B------:R-:W-:Y:S02]  /*0e90*/  LEA R96, P4, R4, R96, 0x2 ;  /* 0x0000006004607211 */ /* 0x000fe400078810ff */
[----:B------:R-:W-:Y:S02]  /*0ea0*/  IADD3 R101, R5, R9, RZ ;  /* 0x0000000905657210 */ /* 0x000fe40007ffe0ff */
[----:B------:R-:W-:Y:S02]  /*0eb0*/  CS2R R8, SRZ ;  /* 0x0000000000087805 */ /* 0x000fe4000001ff00 */
[----:B------:R-:W-:Y:S01]  /*0ec0*/  LEA.HI.X R99, R2, R17, R99, 0x2, P6 ;  /* 0x0000001102637211 */ /* 0x000fe200030f1463 */
[----:B------:R-:W-:Y:S01]  /*0ed0*/  @P1 IMAD.MOV.U32 R8, RZ, RZ, R171 ;  /* 0x000000ffff081224 */ /* 0x000fe200078e00ab */
[----:B------:R-:W-:Y:S01]  /*0ee0*/  LEA.HI.X R101, R4, R97, R101, 0x2, P4 ;  /* 0x0000006104657211 */ /* 0x000fe200020f1465 */
[----:B------:R-:W-:Y:S01]  /*0ef0*/  @P1 IMAD.MOV.U32 R9, RZ, RZ, R170 ;  /* 0x000000ffff091224 */ /* 0x000fe200078e00aa */
[----:B------:R-:W-:-:S02]  /*0f00*/  IADD3 R84, -R75, R84, RZ ;  /* 0x000000544b547210 */ /* 0x000fc40007ffe1ff */
[----:B------:R-:W-:Y:S02]  /*0f10*/  SEL R63, R63, 0x800, P5 ;  /* 0x000008003f3f7807 */ /* 0x000fe40002800000 */
[----:B--2---:R-:W-:Y:S01]  /*0f20*/  @!P0 SHF.R.S32.HI R21, RZ, 0x1f, R19 ;  /* 0x0000001fff158819 */ /* 0x004fe20000011413 */
[----:B---3--:R-:W-:Y:S06]  /*0f30*/  @P3 BRA P2, `(.L_x_573) ;  /* 0x0000000000783947 */ /* 0x008fec0001000000 */
        /* <DEDUP_REMOVED lines=8> */
[----:B0-----:R-:W-:Y:S01]  /*0fc0*/  VIADD R2, R4, 0xffffffe ;  /* 0x0ffffffe04027836 */ /* 0x001fe20000000000 */
[----:B------:R-:W-:Y:S02]  /*0fd0*/  IABS R4, R0 ;  /* 0x0000000000047213 */ /* 0x000fe40000000000 */
[----:B------:R-:W-:-:S03]  /*0fe0*/  LOP3.LUT R0, R0, R63, RZ, 0x3c, !PT ;  /* 0x0000003f00007212 */ /* 0x000fc600078e3cff */
[----:B------:R0:W1:Y:S01]  /*0ff0*/  F2I.FTZ.U32.TRUNC.NTZ R3, R2 ;  /* 0x0000000200037305 */ /* 0x000062000021f000 */
[----:B------:R-:W-:Y:S01]  /*1000*/  ISETP.GE.AND P2, PT, R0, RZ, PT ;  /* 0x000000ff0000720c */ /* 0x000fe20003f46270 */
[----:B0-----:R-:W-:Y:S02]  /*1010*/  IMAD.MOV.U32 R2, RZ, RZ, RZ ;  /* 0x000000ffff027224 */ /* 0x001fe400078e00ff */
[----:B-1----:R-:W-:-:S04]  /*1020*/  IMAD.MOV R6, RZ, RZ, -R3 ;  /* 0x000000ffff067224 */ /* 0x002fc800078e0a03 */
[----:B------:R-:W-:-:S04]  /*1030*/  IMAD R7, R6, R5, RZ ;  /* 0x0000000506077224 */ /* 0x000fc800078e02ff */
[----:B------:R-:W-:-:S04]  /*1040*/  IMAD.HI.U32 R3, R3, R7, R2 ;  /* 0x0000000703037227 */ /* 0x000fc800078e0002 */
        /* <DEDUP_REMOVED lines=13> */
.L_x_573:
        /* <DEDUP_REMOVED lines=18> */
.L_x_574:
[----:B------:R-:W-:-:S13]  /*1240*/  ISETP.GE.AND P0, PT, R80, 0x1, PT ;  /* 0x000000015000780c */ /* 0x000fda0003f06270 */
[----:B------:R-:W-:Y:S05]  /*1250*/  @!P0 EXIT ;  /* 0x000000000000894d */ /* 0x000fea0003800000 */
[----:B------:R-:W0:Y:S01]  /*1260*/  S2R R24, SR_TID.X ;  /* 0x0000000000187919 */ /* 0x000e220000002100 */
[----:B------:R-:W-:Y:S01]  /*1270*/  ULDC.64 UR4, c[0x0][0x2e0] ;  /* 0x0000b80000047ab9 */ /* 0x000fe20000000a00 */
[----:B------:R-:W-:Y:S01]  /*1280*/  IMAD.MOV.U32 R91, RZ, RZ, R81 ;  /* 0x000000ffff5b7224 */ /* 0x000fe200078e0051 */
[----:B------:R-:W-:Y:S01]  /*1290*/  LEA R6, P0, R15, R12, 0x2 ;  /* 0x0000000c0f067211 */ /* 0x000fe200078010ff */
[----:B------:R-:W1:Y:S01]  /*12a0*/  S2R R59, SR_LANEID ;  /* 0x00000000003b7919 */ /* 0x000e620000000000 */
[----:B------:R-:W-:Y:S01]  /*12b0*/  IMAD R0, R21, UR4, RZ ;  /* 0x0000000415007c24 */ /* 0x000fe2000f8e02ff */
[----:B------:R-:W-:Y:S01]  /*12c0*/  HFMA2.MMA R55, -RZ, RZ, 0, 0 ;  /* 0x00000000ff377435 */ /* 0x000fe200000001ff */
[----:B------:R-:W-:Y:S01]  /*12d0*/  IMAD.WIDE.U32 R4, R19, UR4, R90 ;  /* 0x0000000413047c25 */ /* 0x000fe2000f8e005a */
[----:B------:R-:W-:Y:S02]  /*12e0*/  LEA.HI.X R7, R15, R13, R14, 0x2, P0 ;  /* 0x0000000d0f077211 */ /* 0x000fe400000f140e */
[----:B------:R-:W-:Y:S01]  /*12f0*/  LOP3.LUT R57, R57, 0xff, RZ, 0xc0, !PT ;  /* 0x000000ff39397812 */ /* 0x000fe200078ec0ff */
[----:B------:R-:W-:-:S02]  /*1300*/  IMAD R53, R19, UR5, R0 ;  /* 0x0000000513357c24 */ /* 0x000fc4000f8e0200 */
[----:B------:R-:W-:Y:S02]  /*1310*/  IMAD.MOV.U32 R78, RZ, RZ, RZ ;  /* 0x000000ffff4e7224 */ /* 0x000fe400078e00ff */
[----:B------:R-:W-:Y:S02]  /*1320*/  IMAD.IADD R53, R5, 0x1, R53 ;  /* 0x0000000105357824 */ /* 0x000fe400078e0235 */
        /* <DEDUP_REMOVED lines=16> */
[----:B-1----:R-:W-:-:S07]  /*1430*/  LOP3.LUT R50, R2, 0x1e0, RZ, 0xfc, !PT ;  /* 0x000001e002327812 */ /* 0x002fce00078efcff */
.L_x_620:
[----:B------:R-:W-:-:S04]  /*1440*/  ISETP.NE.U32.AND P0, PT, R171, RZ, PT ;  /* 0x000000ffab00720c */ /* 0x000fc80003f05070 */
[----:B------:R-:W-:-:S13]  /*1450*/  ISETP.NE.AND.EX P0, PT, R170, RZ, PT, P0 ;  /* 0x000000ffaa00720c */ /* 0x000fda0003f05300 */
[----:B------:R-:W-:-:S05]  /*1460*/  @P0 IADD3 R13, R55, R61, RZ ;  /* 0x0000003d370d0210 */ /* 0x000fca0007ffe0ff */
[----:B------:R-:W-:-:S05]  /*1470*/  @P0 IMAD.WIDE R12, R13, 0x4, R8 ;  /* 0x000000040d0c0825 */ /* 0x000fca00078e0208 */
[----:B------:R-:W2:Y:S04]  /*1480*/  @P0 LDG.E R51, desc[UR6][R12.64] ;  /* 0x000000060c330981 */ /* 0x000ea8000c1e1900 */
[----:B------:R-:W2:Y:S02]  /*1490*/  @P0 LDG.E R0, desc[UR6][R12.64+0x4] ;  /* 0x000004060c000981 */ /* 0x000ea4000c1e1900 */
[----:B--2---:R-:W-:Y:S01]  /*14a0*/  @P0 IMAD.IADD R51, R0, 0x1, -R51 ;  /* 0x0000000100330824 */ /* 0x004fe200078e0a33 */
[----:B------:R-:W-:-:S04]  /*14b0*/  @!P0 VIADDMNMX R51, R84, -R78, R63, PT ;  /* 0x8000004e54338246 */ /* 0x000fc8000380013f */
[----:B------:R-:W-:-:S13]  /*14c0*/  ISETP.GE.AND P0, PT, R51, 0x1, PT ;  /* 0x000000013300780c */ /* 0x000fda0003f06270 */
[----:B------:R-:W-:Y:S05]  /*14d0*/  @!P0 EXIT ;  /* 0x000000000000894d */ /* 0x000fea0003800000 */
[----:B------:R-:W-:Y:S01]  /*14e0*/  BAR.SYNC.DEFER_BLOCKING 0x0 ;  /* 0x0000000000007b1d */ /* 0x000fe20000010000 */
[-C--:B------:R-:W-:Y:S02]  /*14f0*/  ISETP.GE.AND P0, PT, R66, R51.reuse, PT ;  /* 0x000000334200720c */ /* 0x080fe40003f06270 */
[----:B------:R-:W-:Y:S02]  /*1500*/  CS2R R20, SRZ ;  /* 0x0000000000147805 */ /* 0x000fe4000001ff00 */
[----:B------:R-:W-:Y:S01]  /*1510*/  ISETP.GE.AND P6, PT, R76, R51, PT ;  /* 0x000000334c00720c */ /* 0x000fe20003fc6270 */
[----:B------:R-:W-:Y:S01]  /*1520*/  IMAD.WIDE R12, R2, 0x4, R98 ;  /* 0x00000004020c7825 */ /* 0x000fe200078e0262 */
[----:B------:R-:W-:Y:S02]  /*1530*/  P2R R163, PR, RZ, 0x1 ;  /* 0x00000001ffa37803 */ /* 0x000fe40000000000 */
[----:B------:R-:W-:Y:S02]  /*1540*/  CS2R R14, SRZ ;  /* 0x00000000000e7805 */ /* 0x000fe4000001ff00 */
[----:B------:R-:W-:-:S02]  /*1550*/  P2R R164, PR, RZ, 0x40 ;  /* 0x00000040ffa47803 */ /* 0x000fc40000000000 */
[----:B------:R-:W-:Y:S02]  /*1560*/  CS2R R22, SRZ ;  /* 0x0000000000167805 */ /* 0x000fe4000001ff00 */
[----:B------:R-:W-:Y:S02]  /*1570*/  CS2R R26, SRZ ;  /* 0x00000000001a7805 */ /* 0x000fe4000001ff00 */
[-C--:B------:R-:W-:Y:S01]  /*1580*/  ISETP.GE.AND P4, PT, R2, R51.reuse, PT ;  /* 0x000000330200720c */ /* 0x080fe20003f86270 */
[----:B------:R-:W-:Y:S01]  /*1590*/  IMAD.MOV.U32 R0, RZ, RZ, RZ ;  /* 0x000000ffff007224 */ /* 0x000fe200078e00ff */
[-C--:B------:R-:W-:Y:S02]  /*15a0*/  ISETP.GE.AND P1, PT, R68, R51.reuse, PT ;  /* 0x000000334400720c */ /* 0x080fe40003f26270 */
[----:B------:R-:W-:Y:S02]  /*15b0*/  CS2R R16, SRZ ;  /* 0x0000000000107805 */ /* 0x000fe4000001ff00 */
[----:B------:R-:W-:Y:S01]  /*15c0*/  ISETP.GE.AND P5, PT, R74, R51, PT ;  /* 0x000000334a00720c */ /* 0x000fe20003fa6270 */
[----:B------:R-:W-:Y:S01]  /*15d0*/  IMAD.MOV.U32 R25, RZ, RZ, RZ ;  /* 0x000000ffff197224 */ /* 0x000fe200078e00ff */
[----:B------:R-:W-:-:S02]  /*15e0*/  P2R R169, PR, RZ, 0x2 ;  /* 0x00000002ffa97803 */ /* 0x000fc40000000000 */
[----:B------:R-:W-:Y:S02]  /*15f0*/  CS2R R28, SRZ ;  /* 0x00000000001c7805 */ /* 0x000fe4000001ff00 */
[-C--:B------:R-:W-:Y:S01]  /*1600*/  ISETP.GE.AND P3, PT, R72, R51.reuse, PT ;  /* 0x000000334800720c */ /* 0x080fe20003f66270 */
[----:B------:R-:W-:Y:S01]  /*1610*/  IMAD.MOV.U32 R30, RZ, RZ, RZ ;  /* 0x000000ffff1e7224 */ /* 0x000fe200078e00ff */
[-C--:B------:R-:W-:Y:S02]  /*1620*/  ISETP.GE.AND P2, PT, R70, R51.reuse, PT ;  /* 0x000000334600720c */ /* 0x080fe40003f46270 */
[----:B------:R-:W-:Y:S01]  /*1630*/  LOP3.LUT R18, R2, 0xa0, RZ, 0xfc, !PT ;  /* 0x000000a002127812 */ /* 0x000fe200078efcff */
[----:B------:R-:W2:Y:S01]  /*1640*/  @!P0 LDG.E R21, desc[UR6][R12.64+0x380] ;  /* 0x000380060c158981 */ /* 0x000ea2000c1e1900 */
[-C--:B------:R-:W-:Y:S02]  /*1650*/  ISETP.GE.AND P0, PT, R64, R51.reuse, PT ;  /* 0x000000334000720c */ /* 0x080fe40003f06270 */
[----:B------:R-:W-:Y:S01]  /*1660*/  P2R R165, PR, RZ, 0x20 ;  /* 0x00000020ffa57803 */ /* 0x000fe20000000000 */
[----:B------:R-:W3:Y:S01]  /*1670*/  @!P6 LDG.E R15, desc[UR6][R12.64+0x80] ;  /* 0x000080060c0fe981 */ /* 0x000ee2000c1e1900 */
[----:B------:R-:W-:-:S02]  /*1680*/  ISETP.GE.AND P6, PT, R60, R51, PT ;  /* 0x000000333c00720c */ /* 0x000fc40003fc6270 */
[----:B------:R-:W-:Y:S01]  /*1690*/  P2R R162, PR, RZ, 0x1 ;  /* 0x00000001ffa27803 */ /* 0x000fe20000000000 */
[----:B------:R-:W4:Y:S01]  /*16a0*/  @!P4 LDG.E R0, desc[UR6][R12.64] ;  /* 0x000000060c00c981 */ /* 0x000f22000c1e1900 */
[----:B------:R-:W-:Y:S02]  /*16b0*/  P2R R166, PR, RZ, 0x8 ;  /* 0x00000008ffa67803 */ /* 0x000fe40000000000 */
[----:B------:R-:W-:Y:S01]  /*16c0*/  P2R R167, PR, RZ, 0x4 ;  /* 0x00000004ffa77803 */ /* 0x000fe20000000000 */
[----:B------:R-:W5:Y:S01]  /*16d0*/  @!P5 LDG.E R14, desc[UR6][R12.64+0x100] ;  /* 0x000100060c0ed981 */ /* 0x000f62000c1e1900 */
[----:B------:R-:W-:-:S03]  /*16e0*/  MOV R19, RZ ;  /* 0x000000ff00137202 */ /* 0x000fc60000000f00 */
[----:B------:R-:W2:Y:S01]  /*16f0*/  @!P0 LDG.E R22, desc[UR6][R12.64+0x400] ;  /* 0x000400060c168981 */ /* 0x000ea2000c1e1900 */
[----:B------:R-:W-:Y:S02]  /*1700*/  ISETP.GE.AND P0, PT, R62, R51, PT ;  /* 0x000000333e00720c */ /* 0x000fe40003f06270 */
[----:B------:R-:W-:Y:S01]  /*1710*/  P2R R107, PR, RZ, 0x40 ;  /* 0x00000040ff6b7803 */ /* 0x000fe20000000000 */
[----:B------:R-:W2:Y:S01]  /*1720*/  @!P6 LDG.E R26, desc[UR6][R12.64+0x500] ;  /* 0x000500060c1ae981 */ /* 0x000ea2000c1e1900 */
[----:B------:R-:W-:Y:S02]  /*1730*/  P2R R161, PR, RZ, 0x1 ;  /* 0x00000001ffa17803 */ /* 0x000fe40000000000 */
[----:B------:R-:W-:Y:S01]  /*1740*/  P2R R159, PR, RZ, 0x40 ;  /* 0x00000040ff9f7803 */ /* 0x000fe20000000000 */
[----:B------:R-:W2:Y:S01]  /*1750*/  @!P3 LDG.E R17, desc[UR6][R12.64+0x180] ;  /* 0x000180060c11b981 */ /* 0x000ea2000c1e1900 */
[----:B------:R-:W-:-:S03]  /*1760*/  ISETP.NE.AND P6, PT, R161, RZ, PT ;  /* 0x000000ffa100720c */ /* 0x000fc60003fc5270 */
[----:B------:R-:W2:Y:S01]  /*1770*/  @!P2 LDG.E R16, desc[UR6][R12.64+0x200] ;  /* 0x000200060c10a981 */ /* 0x000ea2000c1e1900 */
[----:B------:R-:W-:Y:S02]  /*1780*/  P2R R105, PR, RZ, 0x40 ;  /* 0x00000040ff697803 */ /* 0x000fe40000000000 */
[----:B------:R-:W-:Y:S01]  /*1790*/  ISETP.NE.AND P6, PT, R162, RZ, PT ;  /* 0x000000ffa200720c */ /* 0x000fe20003fc5270 */
[----:B------:R-:W2:Y:S03]  /*17a0*/  @!P1 LDG.E R20, desc[UR6][R12.64+0x300] ;  /* 0x000300060c149981 */ /* 0x000ea6000c1e1900 */
[----:B------:R-:W-:Y:S01]  /*17b0*/  P2R R103, PR, RZ, 0x40 ;  /* 0x00000040ff677803 */ /* 0x000fe20000000000 */
[----:B------:R-:W2:Y:S01]  /*17c0*/  @!P0 LDG.E R23, desc[UR6][R12.64+0x480] ;  /* 0x000480060c178981 */ /* 0x000ea2000c1e1900 */
[----:B------:R-:W-:-:S04]  /*17d0*/  ISETP.NE.AND P6, PT, R163, RZ, PT ;  /* 0x000000ffa300720c */ /* 0x000fc80003fc5270 */
[----:B------:R-:W-:Y:S02]  /*17e0*/  P2R R95, PR, RZ, 0x40 ;  /* 0x00000040ff5f7803 */ /* 0x000fe40000000000 */
[----:B------:R-:W-:-:S04]  /*17f0*/  ISETP.NE.AND P6, PT, R169, RZ, PT ;  /* 0x000000ffa900720c */ /* 0x000fc80003fc5270 */
[----:B------:R-:W-:Y:S02]  /*1800*/  P2R R93, PR, RZ, 0x40 ;  /* 0x00000040ff5d7803 */ /* 0x000fe40000000000 */
[-C--:B------:R-:W-:Y:S02]  /*1810*/  ISETP.GE.AND P6, PT, R18, R51.reuse, PT ;  /* 0x000000331200720c */ /* 0x080fe40003fc6270 */
[-C--:B------:R-:W-:Y:S02]  /*1820*/  ISETP.GE.AND P5, PT, R58, R51.reuse, PT ;  /* 0x000000333a00720c */ /* 0x080fe40003fa6270 */
[-C--:B------:R-:W-:Y:S02]  /*1830*/  ISETP.GE.AND P3, PT, R56, R51.reuse, PT ;  /* 0x000000333800720c */ /* 0x080fe40003f66270 */
[-C--:B------:R-:W-:Y:S02]  /*1840*/  ISETP.GE.AND P2, PT, R54, R51.reuse, PT ;  /* 0x000000333600720c */ /* 0x080fe40003f46270 */
[----:B------:R-:W-:-:S02]  /*1850*/  ISETP.GE.AND P1, PT, R52, R51, PT ;  /* 0x000000333400720c */ /* 0x000fc40003f26270 */
        /* <DEDUP_REMOVED lines=19> */
[----:B------:R-:W-:-:S02]  /*1990*/  MOV R97, R101 ;  /* 0x0000006500617202 */ /* 0x000fc40000000f00 */
[----:B------:R-:W-:Y:S01]  /*19a0*/  P2R R168, PR, RZ, 0x40 ;  /* 0x00000040ffa87803 */ /* 0x000fe20000000000 */
[----:B------:R-:W-:Y:S01]  /*19b0*/  HFMA2.MMA R13, -RZ, RZ, 0, 0 ;  /* 0x00000000ff0d7435 */ /* 0x000fe200000001ff */
[----:B------:R-:W-:Y:S01]  /*19c0*/  LEA R49, R49, UR4, 0x2 ;  /* 0x0000000431317c11 */ /* 0x000fe2000f8e10ff */
[----:B------:R-:W-:Y:S01]  /*19d0*/  IMAD.MOV.U32 R100, RZ, RZ, RZ ;  /* 0x000000ffff647224 */ /* 0x000fe200078e00ff */
[-C--:B------:R-:W-:Y:S01]  /*19e0*/  LEA.HI.SX32 R18, R18, R59.reuse, 0x1b ;  /* 0x0000003b12127211 */ /* 0x080fe200078fdaff */
[----:B------:R-:W-:Y:S01]  /*19f0*/  IMAD.MOV.U32 R94, RZ, RZ, RZ ;  /* 0x000000ffff5e7224 */ /* 0x000fe200078e00ff */
[-C--:B------:R-:W-:Y:S01]  /*1a00*/  LEA.HI.SX32 R32, R32, R59.reuse, 0x1b ;  /* 0x0000003b20207211 */ /* 0x080fe200078fdaff */
[----:B------:R-:W-:Y:S01]  /*1a10*/  IMAD.MOV.U32 R102, RZ, RZ, RZ ;  /* 0x000000ffff667224 */ /* 0x000fe200078e00ff */
[----:B------:R-:W-:Y:S02]  /*1a20*/  LEA R44, R12, UR4, 0x2 ;  /* 0x000000040c2c7c11 */ /* 0x000fe4000f8e10ff */
[----:B------:R-:W-:Y:S01]  /*1a30*/  MOV R104, RZ ;  /* 0x000000ff00687202 */ /* 0x000fe20000000f00 */
[----:B------:R-:W-:Y:S01]  /*1a40*/  IMAD.MOV.U32 R106, RZ, RZ, RZ ;  /* 0x000000ffff6a7224 */ /* 0x000fe200078e00ff */
[----:B------:R-:W-:Y:S01]  /*1a50*/  LEA.HI.SX32 R34, R34, R59, 0x1b ;  /* 0x0000003b22227211 */ /* 0x000fe200078fdaff */
[----:B------:R-:W-:Y:S01]  /*1a60*/  ULDC.U8 UR5, c[0x0][0x238] ;  /* 0x00008e0000057ab9 */ /* 0x000fe20000000000 */
[----:B------:R-:W-:-:S02]  /*1a70*/  IADD3 R12, R59, 0xe0, RZ ;  /* 0x000000e03b0c7810 */ /* 0x000fc40007ffe0ff */
[-C--:B------:R-:W-:Y:S02]  /*1a80*/  LEA.HI.SX32 R36, R36, R59.reuse, 0x1b ;  /* 0x0000003b24247211 */ /* 0x080fe400078fdaff */
[----:B------:R-:W-:Y:S01]  /*1a90*/  LEA R48, R18, UR4, 0x2 ;  /* 0x0000000412307c11 */ /* 0x000fe2000f8e10ff */
[C---:B------:R-:W-:Y:S01]  /*1aa0*/  VIADD R18, R59.reuse, 0x100 ;  /* 0x000001003b127836 */ /* 0x040fe20000000000 */
[----:B------:R-:W-:Y:S02]  /*1ab0*/  LEA R47, R32, UR4, 0x2 ;  /* 0x00000004202f7c11 */ /* 0x000fe4000f8e10ff */
[----:B------:R-:W-:Y:S02]  /*1ac0*/  LEA R46, R34, UR4, 0x2 ;  /* 0x00000004222e7c11 */ /* 0x000fe4000f8e10ff */
[----:B------:R-:W-:Y:S01]  /*1ad0*/  LEA.HI.SX32 R12, R12, R59, 0x1b ;  /* 0x0000003b0c0c7211 */ /* 0x000fe200078fdaff */
[----:B------:R-:W-:Y:S01]  /*1ae0*/  VIADD R32, R59, 0x120 ;  /* 0x000001203b207836 */ /* 0x000fe20000000000 */
[----:B------:R-:W-:-:S02]  /*1af0*/  LEA R45, R36, UR4, 0x2 ;  /* 0x00000004242d7c11 */ /* 0x000fc4000f8e10ff */
[-C--:B------:R-:W-:Y:S02]  /*1b00*/  LEA.HI.SX32 R18, R18, R59.reuse, 0x1b ;  /* 0x0000003b12127211 */ /* 0x080fe400078fdaff */
[C---:B------:R-:W-:Y:S02]  /*1b10*/  IADD3 R34, R59.reuse, 0x140, RZ ;  /* 0x000001403b227810 */ /* 0x040fe40007ffe0ff */
[----:B------:R-:W-:Y:S01]  /*1b20*/  LEA R42, R12, UR4, 0x2 ;  /* 0x000000040c2a7c11 */ /* 0x000fe2000f8e10ff */
[C---:B------:R-:W-:Y:S01]  /*1b30*/  VIADD R12, R59.reuse, 0x180 ;  /* 0x000001803b0c7836 */ /* 0x040fe20000000000 */
[-C--:B------:R-:W-:Y:S02]  /*1b40*/  LEA.HI.SX32 R32, R32, R59.reuse, 0x1b ;  /* 0x0000003b20207211 */ /* 0x080fe400078fdaff */
[----:B------:R-:W-:Y:S01]  /*1b50*/  LEA R41, R18, UR4, 0x2 ;  /* 0x0000000412297c11 */ /* 0x000fe2000f8e10ff */
[----:B------:R-:W-:Y:S01]  /*1b60*/  VIADD R18, R59, 0x1e0 ;  /* 0x000001e03b127836 */ /* 0x000fe20000000000 */
[----:B------:R-:W-:-:S02]  /*1b70*/  LEA.HI.SX32 R34, R34, R59, 0x1b ;  /* 0x0000003b22227211 */ /* 0x000fc400078fdaff */
[-C--:B------:R-:W-:Y:S02]  /*1b80*/  LEA.HI.SX32 R12, R12, R59.reuse, 0x1b ;  /* 0x0000003b0c0c7211 */ /* 0x080fe400078fdaff */
[----:B------:R-:W-:Y:S02]  /*1b90*/  LEA R40, R32, UR4, 0x2 ;  /* 0x0000000420287c11 */ /* 0x000fe4000f8e10ff */
[----:B------:R-:W-:Y:S02]  /*1ba0*/  LEA R39, R34, UR4, 0x2 ;  /* 0x0000000422277c11 */ /* 0x000fe4000f8e10ff */
[----:B------:R-:W-:Y:S02]  /*1bb0*/  LEA.HI.SX32 R18, R18, R59, 0x1b ;  /* 0x0000003b12127211 */ /* 0x000fe400078fdaff */
[----:B------:R-:W-:Y:S02]  /*1bc0*/  LEA R37, R12, UR4, 0x2 ;  /* 0x000000040c257c11 */ /* 0x000fe4000f8e10ff */
[----:B------:R-:W-:-:S02]  /*1bd0*/  LEA R34, R18, UR4, 0x2 ;  /* 0x0000000412227c11 */ /* 0x000fc4000f8e10ff */
[----:B------:R-:W-:-:S04]  /*1be0*/  ISETP.NE.AND P5, PT, R167, RZ, PT ;  /* 0x000000ffa700720c */ /* 0x000fc80003fa5270 */
[----:B------:R-:W-:Y:S02]  /*1bf0*/  P2R R89, PR, RZ, 0x20 ;  /* 0x00000020ff597803 */ /* 0x000fe40000000000 */
[----:B------:R-:W-:-:S04]  /*1c00*/  ISETP.NE.AND P5, PT, R166, RZ, PT ;  /* 0x000000ffa600720c */ /* 0x000fc80003fa5270 */
[----:B------:R-:W-:Y:S02]  /*1c10*/  P2R R87, PR, RZ, 0x20 ;  /* 0x00000020ff577803 */ /* 0x000fe40000000000 */
[----:B------:R-:W-:-:S04]  /*1c20*/  ISETP.NE.AND P5, PT, R165, RZ, PT ;  /* 0x000000ffa500720c */ /* 0x000fc80003fa5270 */
[----:B------:R-:W-:Y:S02]  /*1c30*/  P2R R85, PR, RZ, 0x20 ;  /* 0x00000020ff557803 */ /* 0x000fe40000000000 */
[----:B------:R-:W-:Y:S01]  /*1c40*/  ISETP.NE.AND P5, PT, R164, RZ, PT ;  /* 0x000000ffa400720c */ /* 0x000fe20003fa5270 */
[----:B------:R-:W-:Y:S01]  /*1c50*/  IMAD.MOV.U32 R32, RZ, RZ, RZ ;  /* 0x000000ffff207224 */ /* 0x000fe200078e00ff */
[----:B----4-:R0:W-:Y:S02]  /*1c60*/  STS [R49], R0 ;  /* 0x0000000031007388 */ /* 0x0101e40000000800 */
[----:B0-----:R-:W-:-:S05]  /*1c70*/  VIADD R0, R59, 0xc0 ;  /* 0x000000c03b007836 */ /* 0x001fca0000000000 */
[----:B------:R-:W-:-:S04]  /*1c80*/  LEA.HI.SX32 R0, R0, R59, 0x1b ;  /* 0x0000003b00007211 */ /* 0x000fc800078fdaff */
[----:B------:R-:W-:Y:S01]  /*1c90*/  LEA R43, R0, UR4, 0x2 ;  /* 0x00000004002b7c11 */ /* 0x000fe2000f8e10ff */
[----:B------:R-:W-:Y:S01]  /*1ca0*/  VIADD R0, R59, 0x160 ;  /* 0x000001603b007836 */ /* 0x000fe20000000000 */
[----:B---3--:R-:W-:Y:S04]  /*1cb0*/  STS [R48+0x80], R15 ;  /* 0x0000800f30007388 */ /* 0x008fe80000000800 */
[----:B-----5:R0:W-:Y:S01]  /*1cc0*/  STS [R47+0x100], R14 ;  /* 0x0001000e2f007388 */ /* 0x0201e20000000800 */
[----:B------:R-:W-:-:S03]  /*1cd0*/  LEA.HI.SX32 R0, R0, R59, 0x1b ;  /* 0x0000003b00007211 */ /* 0x000fc600078fdaff */
[----:B--2---:R-:W-:Y:S01]  /*1ce0*/  STS [R46+0x180], R17 ;  /* 0x000180112e007388 */ /* 0x004fe20000000800 */
[----:B------:R-:W-:-:S03]  /*1cf0*/  LEA R38, R0, UR4, 0x2 ;  /* 0x0000000400267c11 */ /* 0x000fc6000f8e10ff */
[----:B------:R1:W-:Y:S01]  /*1d00*/  STS [R45+0x200], R16 ;  /* 0x000200102d007388 */ /* 0x0003e20000000800 */
[C---:B0-----:R-:W-:Y:S01]  /*1d10*/  IADD3 R14, R59.reuse, 0x1a0, RZ ;  /* 0x000001a03b0e7810 */ /* 0x041fe20007ffe0ff */
[----:B------:R-:W-:-:S03]  /*1d20*/  IMAD.SHL.U32 R0, R59, 0x10, RZ ;  /* 0x000000103b007824 */ /* 0x000fc600078e00ff */
[----:B------:R-:W-:Y:S01]  /*1d30*/  LEA.HI.SX32 R14, R14, R59, 0x1b ;  /* 0x0000003b0e0e7211 */ /* 0x000fe200078fdaff */
[----:B-1----:R-:W-:-:S03]  /*1d40*/  VIADD R16, R59, 0x1c0 ;  /* 0x000001c03b107836 */ /* 0x002fc60000000000 */
[----:B------:R-:W-:Y:S02]  /*1d50*/  LEA R36, R14, UR4, 0x2 ;  /* 0x000000040e247c11 */ /* 0x000fe4000f8e10ff */
[----:B------:R-:W-:Y:S02]  /*1d60*/  LEA.HI.SX32 R16, R16, R59, 0x1b ;  /* 0x0000003b10107211 */ /* 0x000fe400078fdaff */
[----:B------:R-:W-:Y:S01]  /*1d70*/  LEA.HI.SX32 R0, R0, R0, 0x1b ;  /* 0x0000000000007211 */ /* 0x000fe200078fdaff */
[----:B------:R-:W-:Y:S01]  /*1d80*/  STS [R44+0x280], R19 ;  /* 0x000280132c007388 */ /* 0x000fe20000000800 */
[----:B------:R-:W-:-:S03]  /*1d90*/  LEA R35, R16, UR4, 0x2 ;  /* 0x0000000410237c11 */ /* 0x000fc6000f8e10ff */
[----:B------:R-:W-:Y:S04]  /*1da0*/  STS [R43+0x300], R20 ;  /* 0x000300142b007388 */ /* 0x000fe80000000800 */
[----:B------:R-:W-:Y:S04]  /*1db0*/  STS [R42+0x380], R21 ;  /* 0x000380152a007388 */ /* 0x000fe80000000800 */
[----:B------:R-:W-:Y:S01]  /*1dc0*/  STS [R41+0x400], R22 ;  /* 0x0004001629007388 */ /* 0x000fe20000000800 */
[----:B------:R-:W-:-:S03]  /*1dd0*/  LEA R33, R0, UR4, 0x2 ;  /* 0x0000000400217c11 */ /* 0x000fc6000f8e10ff */
[----:B------:R-:W-:Y:S04]  /*1de0*/  STS [R40+0x480], R23 ;  /* 0x0004801728007388 */ /* 0x000fe80000000800 */
[----:B------:R-:W-:Y:S04]  /*1df0*/  STS [R39+0x500], R26 ;  /* 0x0005001a27007388 */ /* 0x000fe80000000800 */
[----:B------:R-:W-:Y:S04]  /*1e00*/  STS [R38+0x580], R25 ;  /* 0x0005801926007388 */ /* 0x000fe80000000800 */
[----:B------:R-:W-:Y:S04]  /*1e10*/  STS [R37+0x600], R28 ;  /* 0x0006001c25007388 */ /* 0x000fe80000000800 */
[----:B------:R0:W-:Y:S04]  /*1e20*/  STS [R36+0x680], R27 ;  /* 0x0006801b24007388 */ /* 0x0001e80000000800 */
        /* <DEDUP_REMOVED lines=19> */
[----:B------:R-:W-:Y:S01]  /*1f60*/  MOV R17, RZ ;  /* 0x000000ff00117202 */ /* 0x000fe20000000f00 */
[----:B0-----:R-:W-:Y:S01]  /*1f70*/  IMAD.WIDE R26, R2, 0x4, R96 ;  /* 0x00000004021a7825 */ /* 0x001fe200078e0260 */
[----:B------:R-:W-:Y:S03]  /*1f80*/  BAR.SYNC.DEFER_BLOCKING 0x0 ;  /* 0x0000000000007b1d */ /* 0x000fe60000010000 */
[----:B------:R-:W-:-:S03]  /*1f90*/  IMAD.MOV.U32 R21, RZ, RZ, RZ ;  /* 0x000000ffff157224 */ /* 0x000fc600078e00ff */
[----:B------:R-:W3:Y:S01]  /*1fa0*/  @!P6 LDG.E R17, desc[UR6][R26.64+0x280] ;  /* 0x000280061a11e981 */ /* 0x000ee2000c1e1900 */
[----:B------:R-:W-:-:S03]  /*1fb0*/  ISETP.NE.AND P6, PT, R93, RZ, PT ;  /* 0x000000ff5d00720c */ /* 0x000fc60003fc5270 */
[----:B------:R-:W4:Y:S01]  /*1fc0*/  @!P5 LDG.E R13, desc[UR6][R26.64+0x80] ;  /* 0x000080061a0dd981 */ /* 0x000f22000c1e1900 */
[----:B------:R-:W-:Y:S02]  /*1fd0*/  ISETP.NE.AND P5, PT, R85, RZ, PT ;  /* 0x000000ff5500720c */ /* 0x000fe40003fa5270 */
[----:B-1----:R-:W-:Y:S01]  /*1fe0*/  CS2R R30, SRZ ;  /* 0x00000000001e7805 */ /* 0x002fe2000001ff00 */
[----:B------:R-:W-:Y:S01]  /*1ff0*/  IMAD.MOV.U32 R15, RZ, RZ, RZ ;  /* 0x000000ffff0f7224 */ /* 0x000fe200078e00ff */
[----:B------:R-:W-:Y:S01]  /*2000*/  HFMA2.MMA R23, -RZ, RZ, 0, 0 ;  /* 0x00000000ff177435 */ /* 0x000fe200000001ff */
[----:B--2---:R-:W-:Y:S01]  /*2010*/  CS2R R28, SRZ ;  /* 0x00000000001c7805 */ /* 0x004fe2000001ff00 */
[----:B------:R-:W2:Y:S04]  /*2020*/  @!P4 LDG.E R32, desc[UR6][R26.64] ;  /* 0x000000061a20c981 */ /* 0x000ea8000c1e1900 */
[----:B------:R-:W5:Y:S01]  /*2030*/  @!P6 LDG.E R100, desc[UR6][R26.64+0x300] ;  /* 0x000300061a64e981 */ /* 0x000f62000c1e1900 */
[----:B------:R-:W-:-:S03]  /*2040*/  ISETP.NE.AND P6, PT, R95, RZ, PT ;  /* 0x000000ff5f00720c */ /* 0x000fc60003fc5270 */
[----:B------:R-:W3:Y:S01]  /*2050*/  @!P5 LDG.E R94, desc[UR6][R26.64+0x100] ;  /* 0x000100061a5ed981 */ /* 0x000ee2000c1e1900 */
[----:B------:R-:W-:Y:S01]  /*2060*/  ISETP.NE.AND P5, PT, R87, RZ, PT ;  /* 0x000000ff5700720c */ /* 0x000fe20003fa5270 */
[----:B------:R-:W-:Y:S02]  /*2070*/  IMAD.MOV.U32 R25, RZ, RZ, RZ ;  /* 0x000000ffff197224 */ /* 0x000fe400078e00ff */
[----:B------:R-:W5:Y:S04]  /*2080*/  @!P3 LDG.E R104, desc[UR6][R26.64+0x600] ;  /* 0x000600061a68b981 */ /* 0x000f68000c1e1900 */
[----:B------:R-:W5:Y:S04]  /*2090*/  @!P2 LDG.E R29, desc[UR6][R26.64+0x680] ;  /* 0x000680061a1da981 */ /* 0x000f68000c1e1900 */
[----:B------:R-:W5:Y:S01]  /*20a0*/  @!P6 LDG.E R21, desc[UR6][R26.64+0x380] ;  /* 0x000380061a15e981 */ /* 0x000f62000c1e1900 */
[----:B------:R-:W-:-:S03]  /*20b0*/  ISETP.NE.AND P6, PT, R103, RZ, PT ;  /* 0x000000ff6700720c */ /* 0x000fc60003fc5270 */
[----:B------:R-:W5:Y:S01]  /*20c0*/  @!P5 LDG.E R15, desc[UR6][R26.64+0x180] ;  /* 0x000180061a0fd981 */ /* 0x000f62000c1e1900 */
[----:B------:R-:W-:-:S03]  /*20d0*/  ISETP.NE.AND P5, PT, R89, RZ, PT ;  /* 0x000000ff5900720c */ /* 0x000fc60003fa5270 */
[----:B------:R-:W5:Y:S04]  /*20e0*/  @!P1 LDG.E R106, desc[UR6][R26.64+0x700] ;  /* 0x000700061a6a9981 */ /* 0x000f68000c1e1900 */
[----:B------:R-:W5:Y:S04]  /*20f0*/  @!P0 LDG.E R31, desc[UR6][R26.64+0x780] ;  /* 0x000780061a1f8981 */ /* 0x000f68000c1e1900 */
[----:B------:R-:W5:Y:S01]  /*2100*/  @!P6 LDG.E R30, desc[UR6][R26.64+0x400] ;  /* 0x000400061a1ee981 */ /* 0x000f62000c1e1900 */
[----:B------:R-:W-:-:S03]  /*2110*/  ISETP.NE.AND P6, PT, R105, RZ, PT ;  /* 0x000000ff6900720c */ /* 0x000fc60003fc5270 */
[----:B------:R-:W5:Y:S01]  /*2120*/  @!P5 LDG.E R28, desc[UR6][R26.64+0x200] ;  /* 0x000200061a1cd981 */ /* 0x000f62000c1e1900 */
[----:B------:R-:W-:-:S09]  /*2130*/  ISETP.NE.AND P5, PT, R91, RZ, PT ;  /* 0x000000ff5b00720c */ /* 0x000fd20003fa5270 */
[----:B------:R-:W5:Y:S01]  /*2140*/  @!P6 LDG.E R23, desc[UR6][R26.64+0x480] ;  /* 0x000480061a17e981 */ /* 0x000f62000c1e1900 */
[----:B------:R-:W-:-:S03]  /*2150*/  ISETP.NE.AND P6, PT, R107, RZ, PT ;  /* 0x000000ff6b00720c */ /* 0x000fc60003fc5270 */
[----:B------:R-:W5:Y:S10]  /*2160*/  @!P5 LDG.E R25, desc[UR6][R26.64+0x580] ;  /* 0x000580061a19d981 */ /* 0x000f74000c1e1900 */
[----:B------:R-:W5:Y:S01]  /*2170*/  @!P6 LDG.E R102, desc[UR6][R26.64+0x500] ;  /* 0x000500061a66e981 */ /* 0x000f62000c1e1900 */
[----:B------:R-:W-:Y:S03]  /*2180*/  BSSY B0, `(.L_x_575) ;  /* 0x0000047000007945 */ /* 0x000fe60003800000 */
[----:B--2---:R-:W-:Y:S04]  /*2190*/  STS [R49], R32 ;  /* 0x0000002031007388 */ /* 0x004fe80000000800 */
[----:B----4-:R0:W-:Y:S04]  /*21a0*/  STS [R48+0x80], R13 ;  /* 0x0000800d30007388 */ /* 0x0101e80000000800 */
[----:B---3--:R-:W-:Y:S01]  /*21b0*/  STS [R47+0x100], R94 ;  /* 0x0001005e2f007388 */ /* 0x008fe20000000800 */
[----:B0-----:R-:W0:Y:S03]  /*21c0*/  LDC R13, c[0x0][0x21c] ;  /* 0x00008700ff0d7b82 */ /* 0x001e260000000800 */
        /* <DEDUP_REMOVED lines=66> */
.L_x_576:
[----:B------:R-:W-:Y:S05]  /*25f0*/  BSYNC B0 ;  /* 0x0000000000007941 */ /* 0x000fea0003800000 */
.L_x_575:
        /* <DEDUP_REMOVED lines=36> */
.L_x_578:
[----:B------:R-:W-:Y:S05]  /*2840*/  BSYNC B0 ;  /* 0x0000000000007941 */ /* 0x000fea0003800000 */
.L_x_577:
[----:B------:R-:W-:Y:S01]  /*2850*/  FSETP.GTU.FTZ.AND P5, PT, R30, 20, PT ;  /* 0x41a000001e00780b */ /* 0x000fe20003fbc000 */
[----:B------:R-:W-:Y:S01]  /*2860*/  BSSY B0, `(.L_x_579) ;  /* 0x0000023000007945 */ /* 0x000fe20003800000 */
[----:B0-----:R-:W-:Y:S02]  /*2870*/  FADD.FTZ R29, R28, R71 ;  /* 0x000000471c1d7221 */ /* 0x001fe40000010000 */
        /* <DEDUP_REMOVED lines=33> */
.L_x_580:
[----:B------:R-:W-:Y:S05]  /*2a90*/  BSYNC B0 ;  /* 0x0000000000007941 */ /* 0x000fea0003800000 */
.L_x_579:
        /* <DEDUP_REMOVED lines=36> */
.L_x_582:
[----:B------:R-:W-:Y:S05]  /*2ce0*/  BSYNC B0 ;  /* 0x0000000000007941 */ /* 0x000fea0003800000 */
.L_x_581:
        /* <DEDUP_REMOVED lines=36> */
.L_x_584:
[----:B------:R-:W-:Y:S05]  /*2f30*/  BSYNC B0 ;  /* 0x0000000000007941 */ /* 0x000fea0003800000 */
.L_x_583:
        /* <DEDUP_REMOVED lines=36> */
.L_x_586:
[----:B------:R-:W-:Y:S05]  /*3180*/  BSYNC B0 ;  /* 0x0000000000007941 */ /* 0x000fea0003800000 */
.L_x_585:
[----:B------:R-:W-:Y:S01]  /*3190*/  FSETP.GTU.FTZ.AND P5, PT, R26, 20, PT ;  /* 0x41a000001a00780b */ /* 0x000fe20003fbc000 */
[----:B------:R-:W-:Y:S01]  /*31a0*/  BSSY B0, `(.L_x_587) ;  /* 0x0000023000007945 */ /* 0x000fe20003800000 */
[----:B------:R-:W-:Y:S02]  /*31b0*/  FADD.FTZ R0, R0, R71 ;  /* 0x0000004700007221 */ /* 0x000fe40000010000 */
[----:B------:R-:W-:-:S13]  /*31c0*/  ISETP.EQ.OR P5, PT, RZ, UR5, P5 ;  /* 0x00000005ff007c0c */ /* 0x000fda000afa2670 */
[----:B------:R-:W-:Y:S05]  /*31d0*/  @P5 BRA `(.L_x_588) ;  /* 0x00000000007c5947 */ /* 0x000fea0003800000 */
[----:B------:R-:W-:Y:S01]  /*31e0*/  FMUL.FTZ R26, R26, 1.4426950216293334961 ;  /* 0x3fb8aa3b1a1a7820 */ /* 0x000fe20000410000 */
[----:B------:R-:W-:Y:S01]  /*31f0*/  MOV R114, 0x3e800000 ;  /* 0x3e80000000727802 */ /* 0x000fe20000000f00 */
[----:B------:R-:W-:Y:S02]  /*3200*/  HFMA2.MMA R118, -RZ, RZ, 1.3056640625, -1.8671875 ;  /* 0x3d39bf78ff767435 */ /* 0x000fe400000001ff */
        /* <DEDUP_REMOVED lines=28> */
.L_x_588:
[----:B------:R-:W-:Y:S05]  /*33d0*/  BSYNC B0 ;  /* 0x0000000000007941 */ /* 0x000fea0003800000 */
.L_x_587:
        /* <DEDUP_REMOVED lines=36> */
.L_x_590:
[----:B------:R-:W-:Y:S05]  /*3620*/  BSYNC B0 ;  /* 0x0000000000007941 */ /* 0x000fea0003800000 */
.L_x_589:
        /* <DEDUP_REMOVED lines=36> */
.L_x_592:
[----:B------:R-:W-:Y:S05]  /*3870*/  BSYNC B0 ;  /* 0x0000000000007941 */ /* 0x000fea0003800000 */
.L_x_591:
        /* <DEDUP_REMOVED lines=36> */
.L_x_594:
[----:B------:R-:W-:Y:S05]  /*3ac0*/  BSYNC B0 ;  /* 0x0000000000007941 */ /* 0x000fea0003800000 */
.L_x_593:
        /* <DEDUP_REMOVED lines=36> */
.L_x_596:
[----:B------:R-:W-:Y:S05]  /*3d10*/  BSYNC B0 ;  /* 0x0000000000007941 */ /* 0x000fea0003800000 */
.L_x_595:
        /* <DEDUP_REMOVED lines=36> */
.L_x_598:
[----:B------:R-:W-:Y:S05]  /*3f60*/  BSYNC B0 ;  /* 0x0000000000007941 */ /* 0x000fea0003800000 */
.L_x_597:
        /* <DEDUP_REMOVED lines=36> */
.L_x_600:
[----:B------:R-:W-:Y:S05]  /*41b0*/  BSYNC B0 ;  /* 0x0000000000007941 */ /* 0x000fea0003800000 */
.L_x_599:
        /* <DEDUP_REMOVED lines=37> */
.L_x_602:
[----:B------:R-:W-:Y:S05]  /*4410*/  BSYNC B0 ;  /* 0x0000000000007941 */ /* 0x000fea0003800000 */
.L_x_601:
        /* <DEDUP_REMOVED lines=38> */
.L_x_604:
[----:B------:R-:W-:Y:S05]  /*4680*/  BSYNC B0 ;  /* 0x0000000000007941 */ /* 0x000fea0003800000 */
.L_x_603:
        /* <DEDUP_REMOVED lines=42> */
.L_x_606:
[----:B------:R-:W-:Y:S05]  /*4930*/  BSYNC B0 ;  /* 0x0000000000007941 */ /* 0x000fea0003800000 */
.L_x_605:
        /* <DEDUP_REMOVED lines=44> */
.L_x_615:
[----:B------:R-:W-:Y:S01]  /*4c00*/  SHF.R.S32.HI R134, RZ, 0x1f, R133 ;  /* 0x0000001fff867819 */ /* 0x000fe20000011485 */
[--C-:B-1----:R-:W-:Y:S01]  /*4c10*/  IMAD.WIDE.U32 R20, R133, UR10, R2.reuse ;  /* 0x0000000a85147c25 */ /* 0x102fe2000f8e0002 */
[----:B------:R-:W-:Y:S02]  /*4c20*/  P2R R155, PR, RZ, 0x8 ;  /* 0x00000008ff9b7803 */ /* 0x000fe40000000000 */
[----:B------:R-:W-:Y:S02]  /*4c30*/  CS2R R136, SRZ ;  /* 0x0000000000887805 */ /* 0x000fe4000001ff00 */
[----:B------:R-:W-:Y:S01]  /*4c40*/  ISETP.NE.AND P3, PT, R169, RZ, PT ;  /* 0x000000ffa900720c */ /* 0x000fe20003f65270 */
[----:B------:R-:W-:Y:S01]  /*4c50*/  IMAD R18, R134, UR10, RZ ;  /* 0x0000000a86127c24 */ /* 0x000fe2000f8e02ff */
[----:B------:R-:W-:Y:S01]  /*4c60*/  CS2R R138, SRZ ;  /* 0x00000000008a7805 */ /* 0x000fe2000001ff00 */
[----:B--2---:R-:W-:Y:S01]  /*4c70*/  IMAD.WIDE.U32 R22, R133, UR12, R2 ;  /* 0x0000000c85167c25 */ /* 0x004fe2000f8e0002 */
[----:B------:R-:W-:-:S02]  /*4c80*/  P2R R154, PR, RZ, 0x8 ;  /* 0x00000008ff9a7803 */ /* 0x000fc40000000000 */
[----:B------:R-:W-:Y:S02]  /*4c90*/  CS2R R140, SRZ ;  /* 0x00000000008c7805 */ /* 0x000fe4000001ff00 */
[----:B------:R-:W-:Y:S01]  /*4ca0*/  ISETP.NE.AND P3, PT, R168, RZ, PT ;  /* 0x000000ffa800720c */ /* 0x000fe20003f65270 */
[----:B------:R-:W-:Y:S01]  /*4cb0*/  IMAD R19, R133, UR11, R18 ;  /* 0x0000000b85137c24 */ /* 0x000fe2000f8e0212 */
[----:B------:R-:W-:Y:S01]  /*4cc0*/  LEA R18, P5, R20, R88, 0x2 ;  /* 0x0000005814127211 */ /* 0x000fe200078a10ff */
[----:B------:R-:W-:Y:S01]  /*4cd0*/  IMAD R24, R134, UR8, RZ ;  /* 0x0000000886187c24 */ /* 0x000fe2000f8e02ff */
[----:B------:R-:W-:Y:S01]  /*4ce0*/  P2R R153, PR, RZ, 0x8 ;  /* 0x00000008ff997803 */ /* 0x000fe20000000000 */
[----:B------:R-:W-:Y:S01]  /*4cf0*/  IMAD.IADD R19, R21, 0x1, R19 ;  /* 0x0000000115137824 */ /* 0x000fe200078e0213 */
[----:B------:R-:W-:Y:S01]  /*4d00*/  ISETP.NE.AND P3, PT, R167, RZ, PT ;  /* 0x000000ffa700720c */ /* 0x000fe20003f65270 */
[----:B------:R-:W-:Y:S01]  /*4d10*/  IMAD R25, R133, UR9, R24 ;  /* 0x0000000985197c24 */ /* 0x000fe2000f8e0218 */
[----:B------:R-:W-:-:S02]  /*4d20*/  P2R R156, PR, RZ, 0x4 ;  /* 0x00000004ff9c7803 */ /* 0x000fc40000000000 */
[----:B------:R-:W-:Y:S02]  /*4d30*/  CS2R R142, SRZ ;  /* 0x00000000008e7805 */ /* 0x000fe4000001ff00 */
[----:B------:R-:W-:Y:S01]  /*4d40*/  LEA.HI.X R19, R20, R67, R19, 0x2, P5 ;  /* 0x0000004314137211 */ /* 0x000fe200028f1413 */
[----:B------:R-:W-:Y:S01]  /*4d50*/  IMAD R20, R134, UR12, RZ ;  /* 0x0000000c86147c24 */ /* 0x000fe2000f8e02ff */
[----:B------:R-:W-:Y:S02]  /*4d60*/  P2R R152, PR, RZ, 0x8 ;  /* 0x00000008ff987803 */ /* 0x000fe40000000000 */
[----:B------:R-:W-:Y:S02]  /*4d70*/  CS2R R144, SRZ ;  /* 0x0000000000907805 */ /* 0x000fe4000001ff00 */
[----:B------:R-:W-:Y:S01]  /*4d80*/  ISETP.NE.AND P3, PT, R166, RZ, PT ;  /* 0x000000ffa600720c */ /* 0x000fe20003f65270 */
[----:B------:R-:W-:Y:S01]  /*4d90*/  IMAD R21, R133, UR13, R20 ;  /* 0x0000000d85157c24 */ /* 0x000fe2000f8e0214 */
[----:B------:R-:W-:-:S02]  /*4da0*/  LEA R20, P5, R22, R86, 0x2 ;  /* 0x0000005616147211 */ /* 0x000fc400078a10ff */
[----:B------:R-:W-:Y:S02]  /*4db0*/  CS2R R146, SRZ ;  /* 0x0000000000927805 */ /* 0x000fe4000001ff00 */
[----:B------:R-:W-:Y:S02]  /*4dc0*/  P2R R151, PR, RZ, 0x8 ;  /* 0x00000008ff977803 */ /* 0x000fe40000000000 */
[----:B------:R-:W-:Y:S02]  /*4dd0*/  CS2R R148, SRZ ;  /* 0x0000000000947805 */ /* 0x000fe4000001ff00 */
[----:B------:R-:W-:Y:S02]  /*4de0*/  IADD3 R21, R23, R21, RZ ;  /* 0x0000001517157210 */ /* 0x000fe40007ffe0ff */
[----:B------:R-:W-:Y:S02]  /*4df0*/  MOV R23, R135 ;  /* 0x0000008700177202 */ /* 0x000fe40000000f00 */
[----:B------:R-:W-:Y:S01]  /*4e00*/  LEA.HI.X R21, R22, R65, R21, 0x2, P5 ;  /* 0x0000004116157211 */ /* 0x000fe200028f1415 */
[----:B------:R-:W-:Y:S01]  /*4e10*/  IMAD.MOV.U32 R22, RZ, RZ, R12 ;  /* 0x000000ffff167224 */ /* 0x000fe200078e000c */
[----:B------:R-:W-:-:S02]  /*4e20*/  ISETP.NE.AND P3, PT, R165, RZ, PT ;  /* 0x000000ffa500720c */ /* 0x000fc40003f65270 */
[----:B------:R-:W-:Y:S01]  /*4e30*/  ISETP.NE.AND P2, PT, R163, RZ, PT ;  /* 0x000000ffa300720c */ /* 0x000fe20003f45270 */
[----:B------:R-:W-:Y:S01]  /*4e40*/  IMAD.WIDE.U32 R22, R133, UR8, R22 ;  /* 0x0000000885167c25 */ /* 0x000fe2000f8e0016 */
[----:B------:R-:W-:Y:S02]  /*4e50*/  P2R R150, PR, RZ, 0x8 ;  /* 0x00000008ff967803 */ /* 0x000fe40000000000 */
[----:B------:R-:W-:Y:S01]  /*4e60*/  ISETP.NE.AND P3, PT, R164, RZ, PT ;  /* 0x000000ffa400720c */ /* 0x000fe20003f65270 */
[----:B------:R-:W-:Y:S01]  /*4e70*/  IMAD.IADD R23, R23, 0x1, R25 ;  /* 0x0000000117177824 */ /* 0x000fe200078e0219 */
[C---:B0-----:R-:W-:Y:S02]  /*4e80*/  LEA R24, P5, R22.reuse, R16, 0x2 ;  /* 0x0000001016187211 */ /* 0x041fe400078a10ff */
[----:B------:R-:W-:Y:S02]  /*4e90*/  P2R R157, PR, RZ, 0x2 ;  /* 0x00000002ff9d7803 */ /* 0x000fe40000000000 */
[----:B------:R-:W-:-:S02]  /*4ea0*/  LEA.HI.X R25, R22, R17, R23, 0x2, P5 ;  /* 0x0000001116197211 */ /* 0x000fc400028f1417 */
[----:B------:R-:W-:Y:S02]  /*4eb0*/  CS2R R22, SRZ ;  /* 0x0000000000167805 */ /* 0x000fe4000001ff00 */
[----:B------:R-:W-:Y:S01]  /*4ec0*/  ISETP.NE.AND P1, PT, R162, RZ, PT ;  /* 0x000000ffa200720c */ /* 0x000fe20003f25270 */
[----:B------:R-:W2:Y:S01]  /*4ed0*/  @!P2 LDG.E R141, desc[UR6][R18.64+0x380] ;  /* 0x00038006128da981 */ /* 0x000ea2000c1e1900 */
[----:B------:R-:W-:Y:S02]  /*4ee0*/  P2R R158, PR, RZ, 0x1 ;  /* 0x00000001ff9e7803 */ /* 0x000fe40000000000 */
[----:B------:R-:W-:Y:S01]  /*4ef0*/  ISETP.NE.AND P0, PT, R161, RZ, PT ;  /* 0x000000ffa100720c */ /* 0x000fe20003f05270 */
[----:B------:R-:W3:Y:S01]  /*4f00*/  @!P3 LDG.E R23, desc[UR6][R18.64+0x80] ;  /* 0x000080061217b981 */ /* 0x000ee2000c1e1900 */
[----:B------:R-:W-:Y:S02]  /*4f10*/  ISETP.NE.AND P3, PT, R150, RZ, PT ;  /* 0x000000ff9600720c */ /* 0x000fe40003f65270 */
[----:B------:R-:W-:Y:S01]  /*4f20*/  ISETP.NE.AND P5, PT, R159, RZ, PT ;  /* 0x000000ff9f00720c */ /* 0x000fe20003fa5270 */
[----:B------:R-:W4:Y:S01]  /*4f30*/  @!P4 LDG.E R22, desc[UR6][R18.64] ;  /* 0x000000061216c981 */ /* 0x000f22000c1e1900 */
[----:B------:R-:W-:-:S02]  /*4f40*/  ISETP.NE.AND P6, PT, R160, RZ, PT ;  /* 0x000000ffa000720c */ /* 0x000fc40003fc5270 */
[----:B------:R-:W-:Y:S01]  /*4f50*/  ISETP.NE.AND P2, PT, R156, RZ, PT ;  /* 0x000000ff9c00720c */ /* 0x000fe20003f45270 */
        /* <DEDUP_REMOVED lines=19> */
[----:B------:R1:W5:Y:S06]  /*5090*/  @!P0 LDG.E R149, desc[UR6][R18.64+0x780] ;  /* 0x0007800612958981 */ /* 0x00036c000c1e1900 */
        /* <DEDUP_REMOVED lines=16> */
[----:B0-----:R-:W-:-:S03]  /*51a0*/  SHF.L.U32 R38, R24, 0x4, RZ ;  /* 0x0000000418267819 */ /* 0x001fc600000006ff */
[----:B------:R-:W-:Y:S02]  /*51b0*/  STS [R35+0x700], R148 ;  /* 0x0007009423007388 */ /* 0x000fe40000000800 */
[----:B-1----:R-:W-:Y:S02]  /*51c0*/  VIADD R18, R38, 0xf ;  /* 0x0000000f26127836 */ /* 0x002fe40000000000 */
[----:B------:R-:W-:Y:S01]  /*51d0*/  STS [R34+0x780], R149 ;  /* 0x0007809522007388 */ /* 0x000fe20000000800 */
[----:B------:R-:W-:-:S03]  /*51e0*/  NOP ;  /* 0x0000000000007918 */ /* 0x000fc60000000000 */
[----:B------:R-:W0:Y:S01]  /*51f0*/  LDS R19, [R33+0x3c] ;  /* 0x00003c0021137984 */ /* 0x000e220000000800 */
[----:B------:R-:W-:-:S03]  /*5200*/  ISETP.GE.U32.AND P5, PT, R18, R51, PT ;  /* 0x000000331200720c */ /* 0x000fc60003fa6070 */
[----:B------:R-:W1:Y:S01]  /*5210*/  LDS R18, [R33] ;  /* 0x0000000021127984 */ /* 0x000e620000000800 */
[----:B------:R-:W-:-:S04]  /*5220*/  FMUL.FTZ R42, R25, 1.4426950216293334961 ;  /* 0x3fb8aa3b192a7820 */ /* 0x000fc80000410000 */
[----:B------:R-:W-:-:S06]  /*5230*/  FMUL.FTZ R22, R42, R97 ;  /* 0x000000612a167220 */ /* 0x000fcc0000410000 */
[----:B------:R-:W2:Y:S02]  /*5240*/  MUFU.EX2 R22, R22 ;  /* 0x0000001600167308 */ /* 0x000ea40000000800 */
[----:B--2---:R-:W-:Y:S01]  /*5250*/  FSEL R25, R22, 1, !P5 ;  /* 0x3f80000016197808 */ /* 0x004fe20006800000 */
[----:B0-----:R-:W-:Y:S01]  /*5260*/  FMUL.FTZ R19, R132, R19 ;  /* 0x0000001384137220 */ /* 0x001fe20000410000 */
[----:B-1----:R-:W-:-:S04]  /*5270*/  FMUL.FTZ R18, R117, R18 ;  /* 0x0000001275127220 */ /* 0x002fc80000410000 */
        /* <DEDUP_REMOVED lines=9> */
[----:B0-----:R-:W-:-:S05]  /*5310*/  FMUL.FTZ R18, R119, R18 ;  /* 0x0000001277127220 */ /* 0x001fca0000410000 */
[----:B------:R-:W-:Y:S02]  /*5320*/  FSEL R139, R18, RZ, !P5 ;  /* 0x000000ff128b7208 */ /* 0x000fe40006800000 */
[----:B------:R-:W0:Y:S01]  /*5330*/  LDS R18, [R33+0x8] ;  /* 0x0000080021127984 */ /* 0x000e220000000800 */
[----:B------:R-:W-:-:S06]  /*5340*/  FMUL.FTZ R23, R42, R31 ;  /* 0x0000001f2a177220 */ /* 0x000fcc0000410000 */
[----:B------:R-:W1:Y:S01]  /*5350*/  MUFU.EX2 R23, R23 ;  /* 0x0000001700177308 */ /* 0x000e620000000800 */
[----:B------:R-:W-:Y:S01]  /*5360*/  VIADD R22, R38, 0x2 ;  /* 0x0000000226167836 */ /* 0x000fe20000000000 */
[----:B-1----:R-:W-:-:S04]  /*5370*/  FSEL R140, R23, 1, !P5 ;  /* 0x3f800000178c7808 */ /* 0x002fc80006800000 */
[----:B------:R-:W-:Y:S01]  /*5380*/  ISETP.GE.U32.AND P5, PT, R22, R51, PT ;  /* 0x000000331600720c */ /* 0x000fe20003fa6070 */
[----:B0-----:R-:W-:-:S05]  /*5390*/  FMUL.FTZ R18, R115, R18 ;  /* 0x0000001273127220 */ /* 0x001fca0000410000 */
        /* <DEDUP_REMOVED lines=85> */
[----:B------:R-:W-:Y:S02]  /*58f0*/  P2R R183, PR, RZ, 0x40 ;  /* 0x00000040ffb77803 */ /* 0x000fe40000000000 */
[----:B------:R-:W-:Y:S02]  /*5900*/  ISETP.NE.AND P6, PT, R161, RZ, PT ;  /* 0x000000ffa100720c */ /* 0x000fe40003fc5270 */
[----:B-1----:R-:W-:Y:S02]  /*5910*/  FSEL R174, R19, 1, !P5 ;  /* 0x3f80000013ae7808 */ /* 0x002fe40006800000 */
[----:B------:R-:W-:Y:S02]  /*5920*/  ISETP.GE.U32.AND P5, PT, R22, R51, PT ;  /* 0x000000331600720c */ /* 0x000fe40003fa6070 */
[----:B------:R-:W-:-:S02]  /*5930*/  P2R R181, PR, RZ, 0x40 ;  /* 0x00000040ffb57803 */ /* 0x000fc40000000000 */
        /* <DEDUP_REMOVED lines=11> */
[----:B------:R-:W1:Y:S03]  /*59f0*/  MUFU.EX2 R23, R23 ;  /* 0x0000001700177308 */ /* 0x000e660000000800 */
[----:B------:R-:W-:Y:S02]  /*5a00*/  P2R R185, PR, RZ, 0x40 ;  /* 0x00000040ffb97803 */ /* 0x000fe40000000000 */
[----:B------:R-:W-:-:S04]  /*5a10*/  ISETP.NE.AND P6, PT, R167, RZ, PT ;  /* 0x000000ffa700720c */ /* 0x000fc80003fc5270 */
[----:B------:R-:W-:Y:S02]  /*5a20*/  P2R R180, PR, RZ, 0x40 ;  /* 0x00000040ffb47803 */ /* 0x000fe40000000000 */
[----:B------:R-:W-:Y:S01]  /*5a30*/  ISETP.NE.AND P6, PT, R166, RZ, PT ;  /* 0x000000ffa600720c */ /* 0x000fe20003fc5270 */
[----:B------:R-:W-:-:S03]  /*5a40*/  VIADD R22, R38, 0xe ;  /* 0x0000000e26167836 */ /* 0x000fc60000000000 */
[----:B------:R-:W-:Y:S02]  /*5a50*/  P2R R187, PR, RZ, 0x40 ;  /* 0x00000040ffbb7803 */ /* 0x000fe40000000000 */
[----:B------:R-:W-:Y:S02]  /*5a60*/  ISETP.NE.AND P6, PT, R165, RZ, PT ;  /* 0x000000ffa500720c */ /* 0x000fe40003fc5270 */
[----:B-1----:R-:W-:Y:S02]  /*5a70*/  FSEL R176, R23, 1, !P5 ;  /* 0x3f80000017b07808 */ /* 0x002fe40006800000 */
[----:B------:R-:W-:Y:S02]  /*5a80*/  P2R R186, PR, RZ, 0x40 ;  /* 0x00000040ffba7803 */ /* 0x000fe40000000000 */
[----:B------:R-:W-:Y:S01]  /*5a90*/  ISETP.NE.AND P6, PT, R164, RZ, PT ;  /* 0x000000ffa400720c */ /* 0x000fe20003fc5270 */
[----:B0-----:R-:W-:Y:S01]  /*5aa0*/  FMUL.FTZ R18, R103, R18 ;  /* 0x0000001267127220 */ /* 0x001fe20000410000 */
[----:B------:R-:W-:-:S04]  /*5ab0*/  ISETP.GE.U32.AND P5, PT, R22, R51, PT ;  /* 0x000000331600720c */ /* 0x000fc80003fa6070 */
[----:B------:R-:W-:Y:S02]  /*5ac0*/  FSEL R179, R18, RZ, !P5 ;  /* 0x000000ff12b37208 */ /* 0x000fe40006800000 */
[----:B------:R-:W-:-:S06]  /*5ad0*/  CS2R R18, SRZ ;  /* 0x0000000000127805 */ /* 0x000fcc000001ff00 */
[----:B------:R-:W2:Y:S01]  /*5ae0*/  @!P6 LDG.E R19, desc[UR6][R20.64+0x80] ;  /* 0x000080061413e981 */ /* 0x000ea2000c1e1900 */
[----:B------:R-:W-:Y:S02]  /*5af0*/  ISETP.NE.AND P6, PT, R186, RZ, PT ;  /* 0x000000ffba00720c */ /* 0x000fe40003fc5270 */
[----:B------:R-:W-:Y:S02]  /*5b00*/  CS2R R22, SRZ ;  /* 0x0000000000167805 */ /* 0x000fe4000001ff00 */
[----:B------:R-:W-:Y:S01]  /*5b10*/  CS2R R34, SRZ ;  /* 0x0000000000227805 */ /* 0x000fe2000001ff00 */
[----:B------:R-:W-:Y:S01]  /*5b20*/  HFMA2.MMA R33, -RZ, RZ, 0, 0 ;  /* 0x00000000ff217435 */ /* 0x000fe200000001ff */
        /* <DEDUP_REMOVED lines=12> */
[----:B------:R-:W-:Y:S01]  /*5bf0*/  ISETP.NE.AND P6, PT, R182, RZ, PT ;  /* 0x000000ffb600720c */ /* 0x000fe20003fc5270 */
[----:B------:R-:W-:Y:S01]  /*5c00*/  IMAD.MOV.U32 R180, RZ, RZ, RZ ;  /* 0x000000ffffb47224 */ /* 0x000fe200078e00ff */
[----:B------:R-:W0:Y:S11]  /*5c10*/  MUFU.EX2 R42, R42 ;  /* 0x0000002a002a7308 */ /* 0x000e360000000800 */
[----:B------:R-:W5:Y:S01]  /*5c20*/  @!P6 LDG.E R35, desc[UR6][R20.64+0x380] ;  /* 0x000380061423e981 */ /* 0x000f62000c1e1900 */
[----:B------:R-:W-:-:S13]  /*5c30*/  ISETP.NE.AND P6, PT, R184, RZ, PT ;  /* 0x000000ffb800720c */ /* 0x000fda0003fc5270 */
[----:B------:R-:W5:Y:S01]  /*5c40*/  @!P6 LDG.E R180, desc[UR6][R20.64+0x400] ;  /* 0x0004000614b4e981 */ /* 0x000f62000c1e1900 */
[----:B------:R-:W-:Y:S02]  /*5c50*/  ISETP.NE.AND P6, PT, R181, RZ, PT ;  /* 0x000000ffb500720c */ /* 0x000fe40003fc5270 */
[----:B0-----:R-:W-:Y:S02]  /*5c60*/  FSEL R178, R42, 1, !P5 ;  /* 0x3f8000002ab27808 */ /* 0x001fe40006800000 */
[----:B------:R-:W-:Y:S01]  /*5c70*/  ISETP.NE.AND P5, PT, R159, RZ, PT ;  /* 0x000000ff9f00720c */ /* 0x000fe20003fa5270 */
[----:B------:R-:W-:Y:S01]  /*5c80*/  HFMA2.MMA R184, -RZ, RZ, 0, 0 ;  /* 0x00000000ffb87435 */ /* 0x000fe200000001ff */
[----:B------:R-:W-:-:S07]  /*5c90*/  MOV R182, RZ ;  /* 0x000000ff00b67202 */ /* 0x000fce0000000f00 */
[----:B------:R-:W5:Y:S01]  /*5ca0*/  @!P6 LDG.E R37, desc[UR6][R20.64+0x480] ;  /* 0x000480061425e981 */ /* 0x000f62000c1e1900 */
[----:B------:R-:W-:Y:S01]  /*5cb0*/  ISETP.NE.AND P6, PT, R183, RZ, PT ;  /* 0x000000ffb700720c */ /* 0x000fe20003fc5270 */
[----:B------:R-:W-:Y:S01]  /*5cc0*/  IMAD.MOV.U32 R181, RZ, RZ, RZ ;  /* 0x000000ffffb57224 */ /* 0x000fe200078e00ff */
[----:B------:R-:W-:Y:S01]  /*5cd0*/  CS2R R186, SRZ ;  /* 0x0000000000ba7805 */ /* 0x000fe2000001ff00 */
[----:B------:R-:W-:Y:S01]  /*5ce0*/  IMAD.MOV.U32 R191, RZ, RZ, RZ ;  /* 0x000000ffffbf7224 */ /* 0x000fe200078e00ff */
        /* <DEDUP_REMOVED lines=8> */
[C---:B------:R-:W-:Y:S01]  /*5d70*/  LEA.HI.SX32 R49, R59.reuse, R59, 0x1b ;  /* 0x0000003b3b317211 */ /* 0x040fe200078fdaff */
[----:B------:R-:W-:-:S02]  /*5d80*/  VIADD R42, R59, 0x40 ;  /* 0x000000403b2a7836 */ /* 0x000fc40000000000 */
[C---:B------:R-:W-:Y:S01]  /*5d90*/  VIADD R38, R59.reuse, 0x80 ;  /* 0x000000803b267836 */ /* 0x040fe20000000000 */
[C---:B------:R-:W-:Y:S02]  /*5da0*/  IADD3 R44, R59.reuse, 0x20, RZ ;  /* 0x000000203b2c7810 */ /* 0x040fe40007ffe0ff */
[C---:B------:R-:W-:Y:S02]  /*5db0*/  IADD3 R40, R59.reuse, 0x60, RZ ;  /* 0x000000603b287810 */ /* 0x040fe40007ffe0ff */
[----:B0-----:R-:W-:Y:S02]  /*5dc0*/  IADD3 R20, R59, 0xa0, RZ ;  /* 0x000000a03b147810 */ /* 0x001fe40007ffe0ff */
[-C--:B------:R-:W-:Y:S01]  /*5dd0*/  LEA.HI.SX32 R42, R42, R59.reuse, 0x1b ;  /* 0x0000003b2a2a7211 */ /* 0x080fe200078fdaff */
[----:B-1----:R-:W-:Y:S01]  /*5de0*/  ULEA UR4, UR5, UR4, 0x18 ;  /* 0x0000000405047291 */ /* 0x002fe2000f8ec03f */
[----:B------:R-:W-:-:S05]  /*5df0*/  LEA.HI.SX32 R38, R38, R59, 0x1b ;  /* 0x0000003b26267211 */ /* 0x000fca00078fdaff */
[----:B------:R-:W-:Y:S02]  /*5e00*/  LEA R49, R49, UR4, 0x2 ;  /* 0x0000000431317c11 */ /* 0x000fe4000f8e10ff */
[-C--:B------:R-:W-:Y:S02]  /*5e10*/  LEA.HI.SX32 R44, R44, R59.reuse, 0x1b ;  /* 0x0000003b2c2c7211 */ /* 0x080fe400078fdaff */
[-C--:B------:R-:W-:Y:S02]  /*5e20*/  LEA.HI.SX32 R40, R40, R59.reuse, 0x1b ;  /* 0x0000003b28287211 */ /* 0x080fe400078fdaff */
[----:B------:R-:W-:Y:S02]  /*5e30*/  LEA.HI.SX32 R20, R20, R59, 0x1b ;  /* 0x0000003b14147211 */ /* 0x000fe400078fdaff */
[----:B------:R-:W-:Y:S01]  /*5e40*/  LEA R47, R42, UR4, 0x2 ;  /* 0x000000042a2f7c11 */ /* 0x000fe2000f8e10ff */
[C---:B------:R-:W-:Y:S01]  /*5e50*/  VIADD R42, R59.reuse, 0xc0 ;  /* 0x000000c03b2a7836 */ /* 0x040fe20000000000 */
[----:B------:R-:W-:Y:S01]  /*5e60*/  LEA R45, R38, UR4, 0x2 ;  /* 0x00000004262d7c11 */ /* 0x000fe2000f8e10ff */
[----:B------:R-:W-:Y:S01]  /*5e70*/  VIADD R38, R59, 0x100 ;  /* 0x000001003b267836 */ /* 0x000fe20000000000 */
[----:B------:R-:W-:-:S02]  /*5e80*/  LEA R48, R44, UR4, 0x2 ;  /* 0x000000042c307c11 */ /* 0x000fc4000f8e10ff */
[----:B------:R-:W-:Y:S02]  /*5e90*/  LEA R46, R40, UR4, 0x2 ;  /* 0x00000004282e7c11 */ /* 0x000fe4000f8e10ff */
[C---:B------:R-:W-:Y:S02]  /*5ea0*/  IADD3 R40, R59.reuse, 0xe0, RZ ;  /* 0x000000e03b287810 */ /* 0x040fe40007ffe0ff */
[----:B------:R-:W-:Y:S02]  /*5eb0*/  LEA R44, R20, UR4, 0x2 ;  /* 0x00000004142c7c11 */ /* 0x000fe4000f8e10ff */
[----:B------:R-:W-:Y:S02]  /*5ec0*/  IADD3 R20, R59, 0x120, RZ ;  /* 0x000001203b147810 */ /* 0x000fe40007ffe0ff */
[-C--:B------:R-:W-:Y:S02]  /*5ed0*/  LEA.HI.SX32 R42, R42, R59.reuse, 0x1b ;  /* 0x0000003b2a2a7211 */ /* 0x080fe400078fdaff */
[----:B------:R-:W-:-:S02]  /*5ee0*/  LEA.HI.SX32 R38, R38, R59, 0x1b ;  /* 0x0000003b26267211 */ /* 0x000fc400078fdaff */
[-C--:B------:R-:W-:Y:S02]  /*5ef0*/  LEA.HI.SX32 R40, R40, R59.reuse, 0x1b ;  /* 0x0000003b28287211 */ /* 0x080fe400078fdaff */
[----:B------:R-:W-:Y:S02]  /*5f00*/  LEA.HI.SX32 R20, R20, R59, 0x1b ;  /* 0x0000003b14147211 */ /* 0x000fe400078fdaff */
[----:B------:R-:W-:Y:S02]  /*5f10*/  LEA R43, R42, UR4, 0x2 ;  /* 0x000000042a2b7c11 */ /* 0x000fe4000f8e10ff */
[----:B------:R-:W-:Y:S02]  /*5f20*/  LEA R41, R38, UR4, 0x2 ;  /* 0x0000000426297c11 */ /* 0x000fe4000f8e10ff */
[----:B------:R-:W-:Y:S02]  /*5f30*/  LEA R42, R40, UR4, 0x2 ;  /* 0x00000004282a7c11 */ /* 0x000fe4000f8e10ff */
[----:B------:R-:W-:-:S02]  /*5f40*/  LEA R40, R20, UR4, 0x2 ;  /* 0x0000000414287c11 */ /* 0x000fc4000f8e10ff */
[----:B------:R-:W-:Y:S01]  /*5f50*/  ISETP.NE.AND P5, PT, R55, RZ, PT ;  /* 0x000000ff3700720c */ /* 0x000fe20003fa5270 */
[----:B------:R-:W-:-:S05]  /*5f60*/  VIADD R20, R59, 0x1c0 ;  /* 0x000001c03b147836 */ /* 0x000fca0000000000 */
[-C--:B------:R-:W-:Y:S01]  /*5f70*/  LEA.HI.SX32 R20, R20, R59.reuse, 0x1b ;  /* 0x0000003b14147211 */ /* 0x080fe200078fdaff */
[----:B---3--:R0:W-:Y:S02]  /*5f80*/  STS [R49+0x840], R18 ;  /* 0x0008401231007388 */ /* 0x0081e40000000800 */
[----:B0-----:R-:W-:Y:S02]  /*5f90*/  VIADD R18, R59, 0x140 ;  /* 0x000001403b127836 */ /* 0x001fe40000000000 */
[----:B--2---:R-:W-:Y:S03]  /*5fa0*/  STS [R48+0x8c0], R19 ;  /* 0x0008c01330007388 */ /* 0x004fe60000000800 */
[----:B------:R-:W-:Y:S01]  /*5fb0*/  LEA.HI.SX32 R18, R18, R59, 0x1b ;  /* 0x0000003b12127211 */ /* 0x000fe200078fdaff */
[----:B----4-:R-:W-:Y:S03]  /*5fc0*/  STS [R47+0x940], R22 ;  /* 0x000940162f007388 */ /* 0x010fe60000000800 */
[----:B------:R-:W-:-:S02]  /*5fd0*/  LEA R39, R18, UR4, 0x2 ;  /* 0x0000000412277c11 */ /* 0x000fc4000f8e10ff */
[C---:B------:R-:W-:Y:S01]  /*5fe0*/  IADD3 R18, R59.reuse, 0x160, RZ ;  /* 0x000001603b127810 */ /* 0x040fe20007ffe0ff */
[----:B-----5:R-:W-:Y:S03]  /*5ff0*/  STS [R46+0x9c0], R23 ;  /* 0x0009c0172e007388 */ /* 0x020fe60000000800 */
[-C--:B------:R-:W-:Y:S02]  /*6000*/  LEA.HI.SX32 R38, R18, R59.reuse, 0x1b ;  /* 0x0000003b12267211 */ /* 0x080fe400078fdaff */
[C---:B------:R-:W-:Y:S01]  /*6010*/  IADD3 R18, R59.reuse, 0x1e0, RZ ;  /* 0x000001e03b127810 */ /* 0x040fe20007ffe0ff */
[----:B------:R0:W-:Y:S03]  /*6020*/  STS [R45+0xa40], R34 ;  /* 0x000a40222d007388 */ /* 0x0001e60000000800 */
[-C--:B------:R-:W-:Y:S01]  /*6030*/  LEA.HI.SX32 R18, R18, R59.reuse, 0x1b ;  /* 0x0000003b12127211 */ /* 0x080fe200078fdaff */
[----:B0-----:R-:W-:Y:S01]  /*6040*/  VIADD R34, R59, 0x180 ;  /* 0x000001803b227836 */ /* 0x001fe20000000000 */
[----:B------:R-:W-:Y:S04]  /*6050*/  STS [R44+0xac0], R33 ;  /* 0x000ac0212c007388 */ /* 0x000fe80000000800 */
[----:B------:R-:W-:-:S02]  /*6060*/  LEA.HI.SX32 R34, R34, R59, 0x1b ;  /* 0x0000003b22227211 */ /* 0x000fc400078fdaff */
[----:B------:R-:W-:Y:S02]  /*6070*/  IADD3 R22, R59, 0x1a0, RZ ;  /* 0x000001a03b167810 */ /* 0x000fe40007ffe0ff */
[----:B------:R-:W-:Y:S02]  /*6080*/  LEA R38, R38, UR4, 0x2 ;  /* 0x0000000426267c11 */ /* 0x000fe4000f8e10ff */
        /* <DEDUP_REMOVED lines=8> */
[----:B------:R-:W-:Y:S01]  /*6110*/  LEA R34, R18, UR4, 0x2 ;  /* 0x0000000412227c11 */ /* 0x000fe2000f8e10ff */
        /* <DEDUP_REMOVED lines=49> */
.L_x_609:
        /* <DEDUP_REMOVED lines=9> */
.L_x_608:
        /* <DEDUP_REMOVED lines=111> */
.L_x_612:
        /* <DEDUP_REMOVED lines=31> */
.L_x_613:
[----:B------:R0:W5:Y:S02]  /*6da0*/  LDG.E R21, desc[UR6][R6.64] ;  /* 0x0000000606157981 */ /* 0x000164000c1e1900 */
.L_x_614:
[----:B-----5:R-:W-:-:S05]  /*6db0*/  IMAD.WIDE R20, R21, 0x4, R10 ;  /* 0x0000000415147825 */ /* 0x020fca00078e020a */
[----:B------:R1:W2:Y:S01]  /*6dc0*/  LDG.E R25, desc[UR6][R20.64] ;  /* 0x0000000614197981 */ /* 0x0002a2000c1e1900 */
[----:B------:R-:W-:Y:S01]  /*6dd0*/  IMAD R134, R134, UR14, RZ ;  /* 0x0000000e86867c24 */ /* 0x000fe2000f8e02ff */
[----:B-1----:R-:W-:Y:S01]  /*6de0*/  MOV R21, R81 ;  /* 0x0000005100157202 */ /* 0x002fe20000000f00 */
[----:B------:R-:W-:Y:S01]  /*6df0*/  IMAD.MOV.U32 R20, RZ, RZ, R90 ;  /* 0x000000ffff147224 */ /* 0x000fe200078e005a */
[----:B--2---:R-:W-:-:S03]  /*6e00*/  SHF.R.S32.HI R18, RZ, 0x1f, R25 ;  /* 0x0000001fff127819 */ /* 0x004fc60000011419 */
[----:B------:R-:W-:-:S04]  /*6e10*/  IMAD.WIDE.U32 R22, R25, UR16, R20 ;  /* 0x0000001019167c25 */ /* 0x000fc8000f8e0014 */
[----:B------:R-:W-:-:S04]  /*6e20*/  IMAD R18, R18, UR16, RZ ;  /* 0x0000001012127c24 */ /* 0x000fc8000f8e02ff */
        /* <DEDUP_REMOVED lines=8> */
.L_x_611:
[----:B------:R-:W-:Y:S05]  /*6eb0*/  BSYNC B0 ;  /* 0x0000000000007941 */ /* 0x000fea0003800000 */
.L_x_610:
        /* <DEDUP_REMOVED lines=19> */
.L_x_607:
[----:B------:R-:W-:Y:S01]  /*6ff0*/  BAR.SYNC.DEFER_BLOCKING 0x0 ;  /* 0x0000000000007b1d */ /* 0x000fe20000010000 */
[----:B------:R-:W-:Y:S02]  /*7000*/  ISETP.NE.AND P6, PT, R24, RZ, PT ;  /* 0x000000ff1800720c */ /* 0x000fe40003fc5270 */
[----:B------:R-:W-:Y:S02]  /*7010*/  SHF.R.S32.HI R15, RZ, 0x1f, R78 ;  /* 0x0000001fff0f7819 */ /* 0x000fe4000001144e */
[----:B--2---:R-:W-:Y:S01]  /*7020*/  SHF.R.S32.HI R22, RZ, 0x1f, R2 ;  /* 0x0000001fff167819 */ /* 0x004fe20000011402 */
[----:B------:R-:W-:Y:S01]  /*7030*/  ULDC.64 UR8, c[0x0][0x2c0] ;  /* 0x0000b00000087ab9 */ /* 0x000fe20000000a00 */
[----:B------:R-:W-:Y:S01]  /*7040*/  IADD3 R12, P5, R2, R78, RZ ;  /* 0x0000004e020c7210 */ /* 0x000fe20007fbe0ff */
[----:B------:R-:W-:Y:S01]  /*7050*/  IMAD R0, R69, UR8, RZ ;  /* 0x0000000845007c24 */ /* 0x000fe2000f8e02ff */
[----:B------:R-:W-:Y:S01]  /*7060*/  BSSY B0, `(.L_x_616) ;  /* 0x0000036000007945 */ /* 0x000fe20003800000 */
[----:B------:R-:W-:Y:S01]  /*7070*/  IMAD.WIDE.U32 R16, R75, UR8, RZ ;  /* 0x000000084b107c25 */ /* 0x000fe2000f8e00ff */
[----:B------:R-:W-:-:S03]  /*7080*/  IADD3.X R13, R22, R15, RZ, P5, !PT ;  /* 0x0000000f160d7210 */ /* 0x000fc60002ffe4ff */
[----:B-1----:R-:W-:-:S04]  /*7090*/  IMAD R21, R75, UR9, R0 ;  /* 0x000000094b157c24 */ /* 0x002fc8000f8e0200 */
[----:B------:R-:W-:Y:S01]  /*70a0*/  IMAD.IADD R113, R17, 0x1, R21 ;  /* 0x0000000111717824 */ /* 0x000fe200078e0215 */
        /* <DEDUP_REMOVED lines=49> */
.L_x_617:
[----:B------:R-:W-:Y:S05]  /*73c0*/  BSYNC B0 ;  /* 0x0000000000007941 */ /* 0x000fea0003800000 */
.L_x_616:
[----:B------:R-:W-:Y:S01]  /*73d0*/  MOV R17, R113 ;  /* 0x0000007100117202 */ /* 0x000fe20000000f00 */
[----:B------:R-:W-:Y:S01]  /*73e0*/  ULDC.64 UR8, c[0x0][0x2c8] ;  /* 0x0000b20000087ab9 */ /* 0x000fe20000000a00 */
[----:B------:R-:W-:Y:S01]  /*73f0*/  @!P4 IMAD.MOV.U32 R14, RZ, RZ, R78 ;  /* 0x000000ffff0ec224 */ /* 0x000fe200078e004e */
[----:B------:R-:W-:Y:S01]  /*7400*/  ULDC.64 UR10, c[0x0][0x2b8] ;  /* 0x0000ae00000a7ab9 */ /* 0x000fe20000000a00 */
        /* <DEDUP_REMOVED lines=8> */
[----:B-1----:R-:W-:Y:S01]  /*7490*/  IMAD R21, R83, UR10, RZ ;  /* 0x0000000a53157c24 */ /* 0x002fe2000f8e02ff */
[----:B------:R-:W-:-:S02]  /*74a0*/  P2R R32, PR, RZ, 0x8 ;  /* 0x00000008ff207803 */ /* 0x000fc40000000000 */
[----:B------:R-:W-:Y:S02]  /*74b0*/  IADD3.X R0, R15, R0, R17, P5, !PT ;  /* 0x000000000f007210 */ /* 0x000fe40002ffe411 */
[----:B------:R-:W1:Y:S01]  /*74c0*/  LDC.64 R16, c[0x0][0x338] ;  /* 0x0000ce00ff107b82 */ /* 0x000e620000000a00 */
        /* <DEDUP_REMOVED lines=12> */
[----:B-1----:R-:W-:Y:S01]  /*7590*/  IMAD.WIDE R16, R2, 0x4, R16 ;  /* 0x0000000402107825 */ /* 0x002fe200078e0210 */
[----:B------:R-:W-:Y:S02]  /*75a0*/  P2R R121, PR, RZ, 0x40 ;  /* 0x00000040ff797803 */ /* 0x000fe40000000000 */
[----:B------:R-:W-:Y:S02]  /*75b0*/  ISETP.NE.AND P6, PT, R162, RZ, PT ;  /* 0x000000ffa200720c */ /* 0x000fe40003fc5270 */
[----:B------:R-:W-:-:S04]  /*75c0*/  LEA R16, P5, R19, R16, 0x2 ;  /* 0x0000001013107211 */ /* 0x000fc800078a10ff */
[----:B------:R-:W-:Y:S01]  /*75d0*/  LEA.HI.X R17, R19, R17, R0, 0x2, P5 ;  /* 0x0000001113117211 */ /* 0x000fe200028f1400 */
[----:B------:R-:W-:Y:S01]  /*75e0*/  IMAD R0, R69, UR8, RZ ;  /* 0x0000000845007c24 */ /* 0x000fe2000f8e02ff */
[----:B------:R-:W-:Y:S01]  /*75f0*/  ISETP.GE.AND P5, PT, R74, R111, PT ;  /* 0x0000006f4a00720c */ /* 0x000fe20003fa6270 */
[----:B------:R-:W-:-:S04]  /*7600*/  @!P4 IMAD.WIDE.U32 R18, R75, UR8, R14 ;  /* 0x000000084b12cc25 */ /* 0x000fc8000f8e000e */
[----:B------:R-:W-:Y:S01]  /*7610*/  IMAD R23, R75, UR9, R0 ;  /* 0x000000094b177c24 */ /* 0x000fe2000f8e0200 */
[----:B------:R-:W-:-:S04]  /*7620*/  LOP3.LUT R0, R2, 0xa0, RZ, 0xfc, !PT ;  /* 0x000000a002007812 */ /* 0x000fc800078efcff */
[----:B------:R-:W-:-:S03]  /*7630*/  @!P4 IADD3 R19, R23, R19, RZ ;  /* 0x000000131713c210 */ /* 0x000fc60007ffe0ff */
[----:B------:R1:W-:Y:S01]  /*7640*/  @!P5 STG.E desc[UR6][R16.64+0x100], R27 ;  /* 0x0001001b1000d986 */ /* 0x0003e2000c101906 */
[----:B------:R-:W-:-:S04]  /*7650*/  @!P4 IMAD.WIDE.U32 R18, R92, UR10, R18 ;  /* 0x0000000a5c12cc25 */ /* 0x000fc8000f8e0012 */
[----:B-1----:R-:W-:Y:S01]  /*7660*/  IMAD R27, R92, UR11, R21 ;  /* 0x0000000b5c1b7c24 */ /* 0x002fe2000f8e0215 */
[----:B------:R-:W-:-:S04]  /*7670*/  @!P4 IADD3 R21, P5, R2, R18, RZ ;  /* 0x000000120215c210 */ /* 0x000fc80007fbe0ff */
[----:B------:R-:W-:Y:S01]  /*7680*/  @!P4 IADD3.X R22, R22, R19, R27, P5, !PT ;  /* 0x000000131616c210 */ /* 0x000fe20002ffe41b */
[----:B------:R-:W-:-:S04]  /*7690*/  IMAD.WIDE.U32 R18, R75, UR8, RZ ;  /* 0x000000084b127c25 */ /* 0x000fc8000f8e00ff */
[----:B------:R-:W-:Y:S02]  /*76a0*/  IMAD.IADD R19, R19, 0x1, R23 ;  /* 0x0000000113137824 */ /* 0x000fe400078e0217 */
[----:B------:R-:W-:-:S03]  /*76b0*/  IMAD.WIDE.U32 R18, R92, UR10, R18 ;  /* 0x0000000a5c127c25 */ /* 0x000fc6000f8e0012 */
[----:B------:R-:W-:-:S04]  /*76c0*/  IADD3 R23, P5, R78, R18, RZ ;  /* 0x000000124e177210 */ /* 0x000fc80007fbe0ff */
[----:B------:R-:W-:Y:S02]  /*76d0*/  IADD3.X R14, R15, R27, R19, P5, !PT ;  /* 0x0000001b0f0e7210 */ /* 0x000fe40002ffe413 */
[----:B------:R-:W-:Y:S01]  /*76e0*/  ISETP.GE.AND P5, PT, R72, R111, PT ;  /* 0x0000006f4800720c */ /* 0x000fe20003fa6270 */
[----:B------:R-:W1:-:S12]  /*76f0*/  @!P4 LDC.64 R18, c[0x0][0x348] ;  /* 0x0000d200ff12cb82 */ /* 0x000e580000000a00 */
        /* <DEDUP_REMOVED lines=28> */
[----:B-1----:R-:W-:-:S04]  /*78c0*/  @!P4 LEA R20, P5, R21, R18, 0x2 ;  /* 0x000000121514c211 */ /* 0x002fc800078a10ff */
[----:B------:R-:W-:-:S03]  /*78d0*/  @!P4 LEA.HI.X R21, R21, R19, R22, 0x2, P5 ;  /* 0x000000131515c211 */ /* 0x000fc600028f1416 */
[----:B------:R-:W1:Y:S01]  /*78e0*/  LDC.64 R18, c[0x0][0x348] ;  /* 0x0000d200ff127b82 */ /* 0x000e620000000a00 */
[----:B--2---:R-:W-:Y:S01]  /*78f0*/  CS2R R16, SRZ ;  /* 0x0000000000107805 */ /* 0x004fe2000001ff00 */
[----:B-1----:R-:W-:-:S03]  /*7900*/  IMAD.WIDE R18, R2, 0x4, R18 ;  /* 0x0000000402127825 */ /* 0x002fc600078e0212 */
[----:B------:R-:W-:-:S04]  /*7910*/  LEA R18, P5, R23, R18, 0x2 ;  /* 0x0000001217127211 */ /* 0x000fc800078a10ff */
[----:B------:R-:W-:Y:S02]  /*7920*/  LEA.HI.X R19, R23, R19, R14, 0x2, P5 ;  /* 0x0000001317137211 */ /* 0x000fe400028f140e */
[----:B------:R-:W-:Y:S01]  /*7930*/  CS2R R22, SRZ ;  /* 0x0000000000167805 */ /* 0x000fe2000001ff00 */
[----:B------:R-:W-:Y:S01]  /*7940*/  IMAD.MOV.U32 R25, RZ, RZ, RZ ;  /* 0x000000ffff197224 */ /* 0x000fe200078e00ff */
[----:B------:R-:W-:Y:S01]  /*7950*/  HFMA2.MMA R14, -RZ, RZ, 0, 0 ;  /* 0x00000000ff0e7435 */ /* 0x000fe200000001ff */
[----:B------:R-:W-:Y:S01]  /*7960*/  ISETP.NE.AND P5, PT, R160, RZ, PT ;  /* 0x000000ffa000720c */ /* 0x000fe20003fa5270 */
[----:B------:R-:W2:Y:S01]  /*7970*/  @!P3 LDG.E R17, desc[UR6][R18.64+0x80] ;  /* 0x000080061211b981 */ /* 0x000ea2000c1e1900 */
[----:B------:R-:W-:-:S07]  /*7980*/  ISETP.NE.AND P3, PT, R26, RZ, PT ;  /* 0x000000ff1a00720c */ /* 0x000fce0003f65270 */
[----:B------:R1:W3:Y:S01]  /*7990*/  @!P4 LDG.E R14, desc[UR6][R20.64] ;  /* 0x00000006140ec981 */ /* 0x0002e2000c1e1900 */
[----:B------:R-:W-:Y:S02]  /*79a0*/  CS2R R26, SRZ ;  /* 0x00000000001a7805 */ /* 0x000fe4000001ff00 */
[----:B------:R-:W-:-:S03]  /*79b0*/  ISETP.NE.AND P4, PT, R159, RZ, PT ;  /* 0x000000ff9f00720c */ /* 0x000fc60003f85270 */
[----:B------:R-:W4:Y:S01]  /*79c0*/  @!P3 LDG.E R23, desc[UR6][R18.64+0x180] ;  /* 0x000180061217b981 */ /* 0x000f22000c1e1900 */
[----:B------:R-:W-:Y:S02]  /*79d0*/  ISETP.NE.AND P3, PT, R28, RZ, PT ;  /* 0x000000ff1c00720c */ /* 0x000fe40003f65270 */
[----:B-1----:R-:W-:Y:S01]  /*79e0*/  CS2R R20, SRZ ;  /* 0x0000000000147805 */ /* 0x002fe2000001ff00 */
[----:B------:R-:W5:Y:S01]  /*79f0*/  @!P0 LDG.E R27, desc[UR6][R18.64+0x480] ;  /* 0x00048006121b8981 */ /* 0x000f62000c1e1900 */
[----:B------:R-:W-:-:S03]  /*7a00*/  IMAD.MOV.U32 R85, RZ, RZ, RZ ;  /* 0x000000ffff557224 */ /* 0x000fc600078e00ff */
[----:B------:R-:W5:Y:S06]  /*7a10*/  @!P6 LDG.E R26, desc[UR6][R18.64+0x400] ;  /* 0x00040006121ae981 */ /* 0x000f6c000c1e1900 */
[----:B------:R-:W4:Y:S01]  /*7a20*/  @!P3 LDG.E R16, desc[UR6][R18.64+0x100] ;  /* 0x000100061210b981 */ /* 0x000f22000c1e1900 */
[----:B------:R-:W-:-:S03]  /*7a30*/  ISETP.NE.AND P3, PT, R30, RZ, PT ;  /* 0x000000ff1e00720c */ /* 0x000fc60003f65270 */
[----:B------:R-:W5:Y:S04]  /*7a40*/  @!P2 LDG.E R21, desc[UR6][R18.64+0x380] ;  /* 0x000380061215a981 */ /* 0x000f68000c1e1900 */
[----:B------:R-:W5:Y:S06]  /*7a50*/  @!P1 LDG.E R20, desc[UR6][R18.64+0x300] ;  /* 0x0003000612149981 */ /* 0x000f6c000c1e1900 */
[----:B------:R-:W5:Y:S01]  /*7a60*/  @!P3 LDG.E R25, desc[UR6][R18.64+0x280] ;  /* 0x000280061219b981 */ /* 0x000f62000c1e1900 */
[----:B------:R-:W-:-:S02]  /*7a70*/  ISETP.NE.AND P3, PT, R32, RZ, PT ;  /* 0x000000ff2000720c */ /* 0x000fc40003f65270 */
[----:B------:R-:W-:Y:S02]  /*7a80*/  ISETP.NE.AND P2, PT, R115, RZ, PT ;  /* 0x000000ff7300720c */ /* 0x000fe40003f45270 */
[----:B------:R-:W-:Y:S02]  /*7a90*/  ISETP.NE.AND P1, PT, R117, RZ, PT ;  /* 0x000000ff7500720c */ /* 0x000fe40003f25270 */
[----:B------:R-:W-:Y:S02]  /*7aa0*/  ISETP.NE.AND P0, PT, R119, RZ, PT ;  /* 0x000000ff7700720c */ /* 0x000fe40003f05270 */
[----:B------:R-:W-:-:S05]  /*7ab0*/  CS2R R28, SRZ ;  /* 0x00000000001c7805 */ /* 0x000fca000001ff00 */
[----:B------:R-:W5:Y:S01]  /*7ac0*/  @!P3 LDG.E R22, desc[UR6][R18.64+0x200] ;  /* 0x000200061216b981 */ /* 0x000f62000c1e1900 */
[----:B------:R-:W-:Y:S02]  /*7ad0*/  ISETP.NE.AND P3, PT, R94, RZ, PT ;  /* 0x000000ff5e00720c */ /* 0x000fe40003f65270 */
[----:B------:R-:W-:Y:S02]  /*7ae0*/  CS2R R30, SRZ ;  /* 0x00000000001e7805 */ /* 0x000fe4000001ff00 */
[----:B------:R-:W-:Y:S01]  /*7af0*/  MOV R32, RZ ;  /* 0x000000ff00207202 */ /* 0x000fe20000000f00 */
[----:B------:R-:W5:Y:S04]  /*7b00*/  @!P4 LDG.E R28, desc[UR6][R18.64+0x500] ;  /* 0x00050006121cc981 */ /* 0x000f68000c1e1900 */
[----:B------:R-:W5:Y:S04]  /*7b10*/  @!P5 LDG.E R29, desc[UR6][R18.64+0x580] ;  /* 0x00058006121dd981 */ /* 0x000f68000c1e1900 */
[----:B------:R-:W5:Y:S04]  /*7b20*/  @!P2 LDG.E R31, desc[UR6][R18.64+0x680] ;  /* 0x00068006121fa981 */ /* 0x000f68000c1e1900 */
[----:B------:R-:W5:Y:S04]  /*7b30*/  @!P3 LDG.E R30, desc[UR6][R18.64+0x600] ;  /* 0x00060006121eb981 */ /* 0x000f68000c1e1900 */
[----:B------:R-:W5:Y:S04]  /*7b40*/  @!P1 LDG.E R32, desc[UR6][R18.64+0x700] ;  /* 0x0007000612209981 */ /* 0x000f68000c1e1900 */
[----:B------:R-:W5:Y:S01]  /*7b50*/  @!P0 LDG.E R85, desc[UR6][R18.64+0x780] ;  /* 0x0007800612558981 */ /* 0x000f62000c1e1900 */
[----:B------:R-:W-:Y:S01]  /*7b60*/  ISETP.NE.AND P6, PT, R121, RZ, PT ;  /* 0x000000ff7900720c */ /* 0x000fe20003fc5270 */
[----:B------:R-:W-:Y:S02]  /*7b70*/  BSSY B0, `(.L_x_618) ;  /* 0x00000b9000007945 */ /* 0x000fe40003800000 */
[----:B---3--:R-:W-:Y:S04]  /*7b80*/  STS [R49], R14 ;  /* 0x0000000e31007388 */ /* 0x008fe80000000800 */
[----:B--2---:R-:W-:Y:S04]  /*7b90*/  STS [R48+0x80], R17 ;  /* 0x0000801130007388 */ /* 0x004fe80000000800 */
[----:B----4-:R-:W-:Y:S04]  /*7ba0*/  STS [R47+0x100], R16 ;  /* 0x000100102f007388 */ /* 0x010fe80000000800 */
[----:B------:R-:W-:Y:S04]  /*7bb0*/  STS [R46+0x180], R23 ;  /* 0x000180172e007388 */ /* 0x000fe80000000800 */
        /* <DEDUP_REMOVED lines=35> */
[----:B-----5:R-:W-:Y:S01]  /*7df0*/  FMUL.FTZ R27, R26, -1.4426950216293334961 ;  /* 0xbfb8aa3b1a1b7820 */ /* 0x020fe20000410000 */
[----:B0-----:R-:W-:-:S06]  /*7e00*/  FMUL.FTZ R29, R28, -1.4426950216293334961 ;  /* 0xbfb8aa3b1c1d7820 */ /* 0x001fcc0000410000 */
[----:B------:R-:W0:Y:S01]  /*7e10*/  MUFU.EX2 R17, R17 ;  /* 0x0000001100117308 */ /* 0x000e220000000800 */
[----:B------:R-:W-:Y:S01]  /*7e20*/  FMUL.FTZ R31, R30, -1.4426950216293334961 ;  /* 0xbfb8aa3b1e1f7820 */ /* 0x000fe20000410000 */
[----:B------:R-:W-:Y:S01]  /*7e30*/  FMUL.FTZ R85, R32, -1.4426950216293334961 ;  /* 0xbfb8aa3b20557820 */ /* 0x000fe20000410000 */
[----:B------:R-:W-:Y:S01]  /*7e40*/  FMUL.FTZ R95, R94, -1.4426950216293334961 ;  /* 0xbfb8aa3b5e5f7820 */ /* 0x000fe20000410000 */
[----:B------:R-:W-:Y:S01]  /*7e50*/  FMUL.FTZ R25, R23, -1.4426950216293334961 ;  /* 0xbfb8aa3b17197820 */ /* 0x000fe20000410000 */
[----:B------:R-:W-:Y:S01]  /*7e60*/  FMUL.FTZ R89, R87, -1.4426950216293334961 ;  /* 0xbfb8aa3b57597820 */ /* 0x000fe20000410000 */
[----:B------:R-:W-:Y:S01]  /*7e70*/  FMUL.FTZ R93, R91, -1.4426950216293334961 ;  /* 0xbfb8aa3b5b5d7820 */ /* 0x000fe20000410000 */
[----:B------:R-:W-:Y:S01]  /*7e80*/  FMUL.FTZ R103, R97, -1.4426950216293334961 ;  /* 0xbfb8aa3b61677820 */ /* 0x000fe20000410000 */
[----:B------:R-:W3:Y:S01]  /*7e90*/  MUFU.EX2 R22, R22 ;  /* 0x0000001600167308 */ /* 0x000ee20000000800 */
[----:B------:R-:W-:Y:S01]  /*7ea0*/  FMUL.FTZ R107, R105, -1.4426950216293334961 ;  /* 0xbfb8aa3b696b7820 */ /* 0x000fe20000410000 */
[----:B-1----:R-:W-:Y:S01]  /*7eb0*/  FADD.FTZ R16, R16, 1 ;  /* 0x3f80000010107421 */ /* 0x002fe20000010000 */
[----:B------:R-:W-:-:S05]  /*7ec0*/  FMUL.FTZ R111, R109, -1.4426950216293334961 ;  /* 0xbfb8aa3b6d6f7820 */ /* 0x000fca0000410000 */
[----:B------:R-:W1:Y:S01]  /*7ed0*/  MUFU.EX2 R27, R27 ;  /* 0x0000001b001b7308 */ /* 0x000e620000000800 */
[----:B------:R-:W-:Y:S01]  /*7ee0*/  FMUL.FTZ R115, R113, -1.4426950216293334961 ;  /* 0xbfb8aa3b71737820 */ /* 0x000fe20000410000 */
[----:B--2---:R-:W-:-:S06]  /*7ef0*/  FADD.FTZ R20, R20, 1 ;  /* 0x3f80000014147421 */ /* 0x004fcc0000010000 */
[----:B------:R-:W2:Y:S01]  /*7f00*/  MUFU.EX2 R29, R29 ;  /* 0x0000001d001d7308 */ /* 0x000ea20000000800 */
[----:B0-----:R-:W-:-:S07]  /*7f10*/  FADD.FTZ R17, R17, 1 ;  /* 0x3f80000011117421 */ /* 0x001fce0000010000 */
[----:B------:R-:W0:Y:S08]  /*7f20*/  MUFU.EX2 R31, R31 ;  /* 0x0000001f001f7308 */ /* 0x000e300000000800 */
        /* <DEDUP_REMOVED lines=10> */
[----:B---3--:R-:W-:-:S07]  /*7fd0*/  FADD.FTZ R22, R22, 1 ;  /* 0x3f80000016167421 */ /* 0x008fce0000010000 */
[----:B------:R3:W3:Y:S01]  /*7fe0*/  MUFU.RCP R119, R17 ;  /* 0x0000001100777308 */ /* 0x0006e20000001000 */
[----:B-1----:R-:W-:-:S07]  /*7ff0*/  FADD.FTZ R27, R27, 1 ;  /* 0x3f8000001b1b7421 */ /* 0x002fce0000010000 */
[----:B------:R-:W1:Y:S01]  /*8000*/  MUFU.RCP R20, R20 ;  /* 0x0000001400147308 */ /* 0x000e620000001000 */
[----:B--2---:R-:W-:Y:S01]  /*8010*/  FADD.FTZ R29, R29, 1 ;  /* 0x3f8000001d1d7421 */ /* 0x004fe20000010000 */
[----:B0-----:R-:W-:Y:S01]  /*8020*/  FADD.FTZ R31, R31, 1 ;  /* 0x3f8000001f1f7421 */ /* 0x001fe20000010000 */
[----:B----4-:R-:W-:Y:S01]  /*8030*/  FADD.FTZ R85, R85, 1 ;  /* 0x3f80000055557421 */ /* 0x010fe20000010000 */
[----:B-----5:R-:W-:Y:S01]  /*8040*/  FADD.FTZ R95, R95, 1 ;  /* 0x3f8000005f5f7421 */ /* 0x020fe20000010000 */
[----:B---3--:R-:W-:Y:S01]  /*8050*/  FMUL.FTZ R17, R14, R117 ;  /* 0x000000750e117220 */ /* 0x008fe20000410000 */
        /* <DEDUP_REMOVED lines=87> */
[----:B------:R-:W0:Y:S01]  /*85d0*/  LDS R87, [UR4+0x840] ;  /* 0x00084004ff577984 */ /* 0x000e220008000800 */
[----:B------:R-:W-:-:S02]  /*85e0*/  ULDC.64 UR4, c[0x0][0x2d0] ;  /* 0x0000b40000047ab9 */ /* 0x000fc40000000a00 */
[----:B------:R-:W-:Y:S02]  /*85f0*/  IMAD R14, R69, UR4, RZ ;  /* 0x00000004450e7c24 */ /* 0x000fe4000f8e02ff */
[----:B------:R-:W-:-:S04]  /*8600*/  IMAD.WIDE.U32 R16, R75, UR4, RZ ;  /* 0x000000044b107c25 */ /* 0x000fc8000f8e00ff */
[----:B------:R-:W-:-:S05]  /*8610*/  IMAD R19, R75, UR5, R14 ;  /* 0x000000054b137c24 */ /* 0x000fca000f8e020e */
[----:B------:R-:W-:Y:S02]  /*8620*/  IADD3 R89, R17, R19, RZ ;  /* 0x0000001311597210 */ /* 0x000fe40007ffe0ff */
        /* <DEDUP_REMOVED lines=13> */
.L_x_619:
[----:B------:R-:W-:Y:S05]  /*8700*/  BSYNC B0 ;  /* 0x0000000000007941 */ /* 0x000fea0003800000 */
.L_x_618:
        /* <DEDUP_REMOVED lines=17> */
[----:B------:R-:W-:Y:S01]  /*8820*/  IADD3 R78, R51, R78, RZ ;  /* 0x0000004e334e7210 */ /* 0x000fe20007ffe0ff */
[----:B-1----:R-:W-:-:S04]  /*8830*/  IMAD.WIDE R12, R2, 0x4, R12 ;  /* 0x00000004020c7825 */ /* 0x002fc800078e020c */
[----:B------:R-:W-:Y:S01]  /*8840*/  IMAD.WIDE R88, R51, 0x4, R88 ;  /* 0x0000000433587825 */ /* 0x000fe200078e0258 */
[----:B------:R-:W-:-:S03]  /*8850*/  LEA R12, P0, R19, R12, 0x2 ;  /* 0x0000000c130c7211 */ /* 0x000fc600078010ff */
[----:B------:R-:W-:Y:S01]  /*8860*/  IMAD.MOV.U32 R67, RZ, RZ, R89 ;  /* 0x000000ffff437224 */ /* 0x000fe200078e0059 */
[----:B------:R-:W-:Y:S02]  /*8870*/  LEA.HI.X R13, R19, R13, R15, 0x2, P0 ;  /* 0x0000000d130d7211 */ /* 0x000fe400000f140f */
        /* <DEDUP_REMOVED lines=16> */
[----:B------:R-:W-:Y:S02]  /*8980*/  ISETP.GE.AND P0, PT, R62, R87, PT ;  /* 0x000000573e00720c */ /* 0x000fe40003f06270 */
[----:B------:R-:W-:Y:S01]  /*8990*/  MOV R87, R65 ;  /* 0x0000004100577202 */ /* 0x000fe20000000f00 */
[----:B------:R0:W-:Y:S04]  /*89a0*/  @!P1 STG.E desc[UR6][R12.64+0x500], R39 ;  /* 0x000500270c009986 */ /* 0x0001e8000c101906 */
[----:B------:R0:W-:Y:S01]  /*89b0*/  @!P2 STG.E desc[UR6][R12.64+0x580], R31 ;  /* 0x0005801f0c00a986 */ /* 0x0001e2000c101906 */
[----:B------:R-:W-:-:S03]  /*89c0*/  IMAD.WIDE R86, R51, 0x4, R86 ;  /* 0x0000000433567825 */ /* 0x000fc600078e0256 */
[----:B------:R0:W-:Y:S02]  /*89d0*/  @!P3 STG.E desc[UR6][R12.64+0x600], R37 ;  /* 0x000600250c00b986 */ /* 0x0001e4000c101906 */
[----:B------:R-:W-:Y:S02]  /*89e0*/  MOV R65, R87 ;  /* 0x0000005700417202 */ /* 0x000fe40000000f00 */
[----:B------:R0:W-:Y:S04]  /*89f0*/  @!P4 STG.E desc[UR6][R12.64+0x680], R33 ;  /* 0x000680210c00c986 */ /* 0x0001e8000c101906 */
[----:B------:R0:W-:Y:S04]  /*8a00*/  @!P5 STG.E desc[UR6][R12.64+0x700], R35 ;  /* 0x000700230c00d986 */ /* 0x0001e8000c101906 */
[----:B------:R0:W-:Y:S04]  /*8a10*/  @!P6 STG.E desc[UR6][R12.64+0x780], R85 ;  /* 0x000780550c00e986 */ /* 0x0001e8000c101906 */
[----:B------:R0:W-:Y:S01]  /*8a20*/  @!P0 STG.E desc[UR6][R12.64+0x480], R29 ;  /* 0x0004801d0c008986 */ /* 0x0001e2000c101906 */
[----:B------:R-:W-:-:S13]  /*8a30*/  ISETP.GE.AND P0, PT, R55, R80, PT ;  /* 0x000000503700720c */ /* 0x000fda0003f06270 */
[----:B0-----:R-:W-:Y:S05]  /*8a40*/  @!P0 BRA `(.L_x_620) ;  /* 0xffffff88007c8947 */ /* 0x001fea000383ffff */
[----:B------:R-:W-:Y:S05]  /*8a50*/  EXIT ;  /* 0x000000000000794d */ /* 0x000fea0003800000 */
.L_x_621:
        /* <DEDUP_REMOVED lines=10> */
.L_x_8621:


//--------------------- .text._Z25selective_scan_fwd_kernelI32Selective_Scan_fwd_kernel_traitsILi32ELi16ELi1ELb1ELb1ELb1ELb0ELb0EfffEEv13SSMParamsBase --------------------------
	.section	.text._Z25selective_scan_fwd_kernelI32Selective_Scan_fwd_kernel_traitsILi32ELi16ELi1ELb1ELb1ELb1ELb0ELb0EfffEEv13SSMParamsBase,"ax",@progbits
	.align	128
        .global         _Z25selective_scan_fwd_kernelI32Selective_Scan_fwd_kernel_traitsILi32ELi16ELi1ELb1ELb1ELb1ELb0ELb0EfffEEv13SSMParamsBase
        .type           _Z25selective_scan_fwd_kernelI32Selective_Scan_fwd_kernel_traitsILi32ELi16ELi1ELb1ELb1ELb1ELb0ELb0EfffEEv13SSMParamsBase,@function
        .size           _Z25selective_scan_fwd_kernelI32Selective_Scan_fwd_kernel_traitsILi32ELi16ELi1ELb1ELb1ELb1ELb0ELb0EfffEEv13SSMParamsBase,(.L_x_8622 - _Z25selective_scan_fwd_kernelI32Selective_Scan_fwd_kernel_traitsILi32ELi16ELi1ELb1ELb1ELb1ELb0ELb0EfffEEv13SSMParamsBase)
        .other          _Z25selective_scan_fwd_kernelI32Selective_Scan_fwd_kernel_traitsILi32ELi16ELi1ELb1ELb1ELb1ELb0ELb0EfffEEv13SSMParamsBase,@"STO_CUDA_ENTRY STV_DEFAULT"
_Z25selective_scan_fwd_kernelI32Selective_Scan_fwd_kernel_traitsILi32ELi16ELi1ELb1ELb1ELb1ELb0ELb0EfffEEv13SSMParamsBase:
.text._Z25selective_scan_fwd_kernelI32Selective_Scan_fwd_kernel_traitsILi32ELi16ELi1ELb1ELb1ELb1ELb0ELb0EfffEEv13SSMParamsBase:
[----:B------:R-:W-:Y:S08]  /*0000*/  LDC R1, c[0x0][0x28] ;  /* 0x00000a00ff017b82 */ /* 0x000ff00000000800 */
[----:B------:R-:W0:Y:S01]  /*0010*/  LDC.64 R2, c[0x0][0x360] ;  /* 0x0000d800ff027b82 */ /* 0x000e220000000a00 */
[----:B------:R-:W-:Y:S01]  /*0020*/  HFMA2.MMA R9, -RZ, RZ, 0, 0 ;  /* 0x00000000ff097435 */ /* 0x000fe200000001ff */
[----:B------:R-:W-:Y:S01]  /*0030*/  MOV R13, RZ ;  /* 0x000000ff000d7202 */ /* 0x000fe20000000f00 */
[----:B------:R-:W1:Y:S01]  /*0040*/  S2R R0, SR_CTAID.X ;  /* 0x0000000000007919 */ /* 0x000e620000002500 */
[----:B------:R-:W-:Y:S01]  /*0050*/  HFMA2.MMA R15, -RZ, RZ, 0, 0 ;  /* 0x00000000ff0f7435 */ /* 0x000fe200000001ff */
[----:B------:R-:W-:Y:S01]  /*0060*/  ULDC.64 UR6, c[0x0][0x208] ;  /* 0x0000820000067ab9 */ /* 0x000fe20000000a00 */
[----:B------:R-:W-:Y:S01]  /*0070*/  ULDC.64 UR4, c[0x0][0x230] ;  /* 0x00008c0000047ab9 */ /* 0x000fe20000000a00 */
[----:B------:R-:W-:-:S02]  /*0080*/  MOV R10, RZ ;  /* 0x000000ff000a7202 */ /* 0x000fc40000000f00 */
[----:B0-----:R-:W-:-:S04]  /*0090*/  ISETP.NE.U32.AND P1, PT, R2, RZ, PT ;  /* 0x000000ff0200720c */ /* 0x001fc80003f25070 */
[----:B------:R-:W-:Y:S02]  /*00a0*/  ISETP.NE.AND.EX P1, PT, R3, RZ, PT, P1 ;  /* 0x000000ff0300720c */ /* 0x000fe40003f25310 */
[----:B-1----:R-:W-:-:S11]  /*00b0*/  MOV R4, R0 ;  /* 0x0000000000047202 */ /* 0x002fd60000000f00 */
        /* <DEDUP_REMOVED lines=27> */
.L_x_622:
[----:B-----5:R-:W-:Y:S02]  /*0270*/  ISETP.NE.U32.AND P1, PT, R4, UR4, PT ;  /* 0x0000000404007c0c */ /* 0x020fe4000bf25070 */
[----:B------:R-:W-:Y:S02]  /*0280*/  SHF.R.S32.HI R19, RZ, 0x1f, R4 ;  /* 0x0000001fff137819 */ /* 0x000fe40000011404 */
[----:B------:R-:W-:Y:S02]  /*0290*/  ISETP.NE.AND.EX P2, PT, R13, RZ, PT, P2 ;  /* 0x000000ff0d00720c */ /* 0x000fe40003f45320 */
[----:B------:R-:W-:-:S13]  /*02a0*/  ISETP.NE.AND.EX P1, PT, R19, UR5, PT, P1 ;  /* 0x0000000513007c0c */ /* 0x000fda000bf25310 */
[----:B------:R-:W-:Y:S05]  /*02b0*/  @!P1 EXIT P2 ;  /* 0x000000000000994d */ /* 0x000fea0001000000 */
[----:B------:R-:W1:Y:S01]  /*02c0*/  LDC.U8 R5, c[0x0][0x239] ;  /* 0x00008e40ff057b82 */ /* 0x000e620000000000 */
[----:B------:R-:W2:Y:S01]  /*02d0*/  S2R R119, SR_CTAID.Y ;  /* 0x0000000000777919 */ /* 0x000ea20000002600 */
[----:B0-----:R-:W-:Y:S01]  /*02e0*/  MOV R7, RZ ;  /* 0x000000ff00077202 */ /* 0x001fe20000000f00 */
[----:B------:R-:W-:Y:S01]  /*02f0*/  HFMA2.MMA R11, -RZ, RZ, 0, 0 ;  /* 0x00000000ff0b7435 */ /* 0x000fe200000001ff */
[----:B------:R-:W-:Y:S01]  /*0300*/  SHF.R.S32.HI R25, RZ, 0x1f, R0 ;  /* 0x0000001fff197819 */ /* 0x000fe20000011400 */
[----:B------:R-:W-:Y:S01]  /*0310*/  HFMA2.MMA R84, -RZ, RZ, 0, 0 ;  /* 0x00000000ff547435 */ /* 0x000fe200000001ff */
[----:B------:R-:W-:Y:S01]  /*0320*/  IMAD.MOV.U32 R8, RZ, RZ, RZ ;  /* 0x000000ffff087224 */ /* 0x000fe200078e00ff */
[----:B------:R-:W-:Y:S01]  /*0330*/  MOV R86, RZ ;  /* 0x000000ff00567202 */ /* 0x000fe20000000f00 */
[----:B------:R-:W0:Y:S01]  /*0340*/  LDC.64 R2, c[0x0][0x380] ;  /* 0x0000e000ff027b82 */ /* 0x000e220000000a00 */
        /* <DEDUP_REMOVED lines=22> */
[----:B------:R-:W-:-:S05]  /*04b0*/  IMAD.WIDE.U32 R116, R119, R116, R2 ;  /* 0x0000007477747225 */ /* 0x000fca00078e0002 */
[----:B------:R-:W-:-:S07]  /*04c0*/  IADD3 R117, R21, R117, RZ ;  /* 0x0000007515757210 */ /* 0x000fce0007ffe0ff */
.L_x_623:
        /* <DEDUP_REMOVED lines=9> */
[----:B------:R-:W-:-:S04]  /*0560*/  SHF.L.U64.HI R2, R2, 0x2, R3 ;  /* 0x0000000202027819 */ /* 0x000fc80000010203 */
[-C--:B------:R-:W-:Y:S02]  /*0570*/  IADD3.X R11, R10, R2.reuse, RZ, P0, !PT ;  /* 0x000000020a0b7210 */ /* 0x080fe400007fe4ff */
[----:B------:R-:W-:-:S07]  /*0580*/  IADD3.X R84, R13, R2, RZ, P1, !PT ;  /* 0x000000020d547210 */ /* 0x000fce0000ffe4ff */
.L_x_624:
[----:B------:R-:W-:Y:S01]  /*0590*/  ISETP.EQ.U32.AND P0, PT, R86, RZ, PT ;  /* 0x000000ff5600720c */ /* 0x000fe20003f02070 */
[----:B------:R-:W0:Y:S01]  /*05a0*/  LDC.64 R12, c[0x0][0x370] ;  /* 0x0000dc00ff0c7b82 */ /* 0x000e220000000a00 */
[----:B------:R-:W-:Y:S01]  /*05b0*/  PRMT R72, RZ, 0x7610, R72 ;  /* 0x00007610ff487816 */ /* 0x000fe20000000048 */
[----:B------:R-:W-:Y:S01]  /*05c0*/  HFMA2.MMA R9, -RZ, RZ, 0, 0 ;  /* 0x00000000ff097435 */ /* 0x000fe200000001ff */
[----:B------:R-:W-:Y:S02]  /*05d0*/  ISETP.EQ.OR.EX P0, PT, R84, RZ, !P5, P0 ;  /* 0x000000ff5400720c */ /* 0x000fe40006f02700 */
[----:B------:R-:W-:-:S03]  /*05e0*/  MOV R10, RZ ;  /* 0x000000ff000a7202 */ /* 0x000fc60000000f00 */
[----:B------:R-:W1:Y:S01]  /*05f0*/  LDC.64 R22, c[0x0][0x330] ;  /* 0x0000cc00ff167b82 */ /* 0x000e620000000a00 */
[----:B------:R-:W-:-:S07]  /*0600*/  IMAD.MOV.U32 R15, RZ, RZ, RZ ;  /* 0x000000ffff0f7224 */ /* 0x000fce00078e00ff */
[----:B------:R-:W3:Y:S01]  /*0610*/  LDC.64 R20, c[0x0][0x318] ;  /* 0x0000c600ff147b82 */ /* 0x000ee20000000a00 */
[C---:B------:R-:W-:Y:S01]  /*0620*/  @!P0 LEA R2, P1, R0.reuse, R5, 0x2 ;  /* 0x0000000500028211 */ /* 0x040fe200078210ff */
[----:B------:R-:W-:Y:S01]  /*0630*/  HFMA2.MMA R82, -RZ, RZ, 0, 0 ;  /* 0x00000000ff527435 */ /* 0x000fe200000001ff */
[----:B------:R-:W-:Y:S01]  /*0640*/  IMAD.MOV.U32 R103, RZ, RZ, RZ ;  /* 0x000000ffff677224 */ /* 0x000fe200078e00ff */
[----:B------:R-:W-:Y:S01]  /*0650*/  ULDC.64 UR8, c[0x0][0x250] ;  /* 0x0000940000087ab9 */ /* 0x000fe20000000a00 */
[----:B--2---:R-:W-:Y:S01]  /*0660*/  @!P0 LEA.HI.X R3, R0, R7, R25, 0x2, P1 ;  /* 0x0000000700038211 */ /* 0x004fe200008f1419 */
[----:B------:R-:W-:Y:S02]  /*0670*/  ULDC.64 UR4, c[0x0][0x290] ;  /* 0x0000a40000047ab9 */ /* 0x000fe40000000a00 */
[----:B------:R-:W2:Y:S02]  /*0680*/  LDC.64 R6, c[0x0][0x368] ;  /* 0x0000da00ff067b82 */ /* 0x000ea40000000a00 */
[----:B------:R4:W4:Y:S01]  /*0690*/  @!P0 LDG.E R5, desc[UR6][R2.64] ;  /* 0x0000000602058981 */ /* 0x000922000c1e1900 */
[----:B0-----:R-:W-:-:S04]  /*06a0*/  ISETP.NE.U32.AND P1, PT, R12, RZ, PT ;  /* 0x000000ff0c00720c */ /* 0x001fc80003f25070 */
[----:B------:R-:W-:Y:S01]  /*06b0*/  ISETP.NE.AND.EX P1, PT, R13, RZ, PT, P1 ;  /* 0x000000ff0d00720c */ /* 0x000fe20003f25310 */
[----:B------:R-:W0:Y:S01]  /*06c0*/  LDC R14, c[0x0][0x224] ;  /* 0x00008900ff0e7b82 */ /* 0x000e220000000800 */
[----:B-1----:R-:W-:Y:S02]  /*06d0*/  ISETP.NE.U32.AND P6, PT, R22, RZ, PT ;  /* 0x000000ff1600720c */ /* 0x002fe40003fc5070 */
[----:B---3--:R-:W-:-:S05]  /*06e0*/  ISETP.NE.U32.AND P3, PT, R20, RZ, PT ;  /* 0x000000ff1400720c */ /* 0x008fca0003f65070 */
[----:B------:R-:W1:Y:S01]  /*06f0*/  LDC.64 R114, c[0x0][0x268] ;  /* 0x00009a00ff727b82 */ /* 0x000e620000000a00 */
[----:B--2---:R-:W-:-:S07]  /*0700*/  ISETP.NE.U32.AND P2, PT, R6, RZ, PT ;  /* 0x000000ff0600720c */ /* 0x004fce0003f45070 */
[----:B------:R-:W2:Y:S01]  /*0710*/  @P1 LDC R9, c[0x0][0x370] ;  /* 0x0000dc00ff091b82 */ /* 0x000ea20000000800 */
[----:B------:R-:W-:Y:S01]  /*0720*/  HFMA2.MMA R13, -RZ, RZ, 0, 0 ;  /* 0x00000000ff0d7435 */ /* 0x000fe200000001ff */
[----:B------:R-:W-:Y:S02]  /*0730*/  ISETP.NE.AND.EX P3, PT, R21, RZ, PT, P3 ;  /* 0x000000ff1500720c */ /* 0x000fe40003f65330 */
[----:B------:R-:W-:-:S04]  /*0740*/  ISETP.NE.AND.EX P2, PT, R7, RZ, PT, P2 ;  /* 0x000000ff0700720c */ /* 0x000fc80003f45320 */
[----:B------:R-:W3:Y:S01]  /*0750*/  @P1 LDC R10, c[0x0][0x374] ;  /* 0x0000dd00ff0a1b82 */ /* 0x000ee20000000800 */
[----:B------:R-:W-:-:S07]  /*0760*/  MOV R80, RZ ;  /* 0x000000ff00507202 */ /* 0x000fce0000000f00 */
[----:B------:R-:W1:Y:S01]  /*0770*/  LDC.64 R28, c[0x0][0x388] ;  /* 0x0000e200ff1c7b82 */ /* 0x000e620000000a00 */
[----:B----4-:R-:W-:-:S04]  /*0780*/  @P2 IADD3 R2, P4, R0, R6, RZ ;  /* 0x0000000600022210 */ /* 0x010fc80007f9e0ff */
[----:B------:R-:W-:Y:S02]  /*0790*/  @P2 LEA.HI.X.SX32 R3, R0, R7, 0x1, P4 ;  /* 0x0000000700032211 */ /* 0x000fe400020f0eff */
[----:B------:R-:W-:Y:S01]  /*07a0*/  ISETP.NE.AND.EX P4, PT, R23, RZ, PT, P6 ;  /* 0x000000ff1700720c */ /* 0x000fe20003f85360 */
[----:B------:R-:W4:Y:S01]  /*07b0*/  LDC.64 R112, c[0x0][0x288] ;  /* 0x0000a200ff707b82 */ /* 0x000f220000000a00 */
[----:B--2---:R-:W-:Y:S01]  /*07c0*/  ISETP.EQ.U32.AND P6, PT, R9, RZ, PT ;  /* 0x000000ff0900720c */ /* 0x004fe20003fc2070 */
[----:B------:R2:W5:Y:S03]  /*07d0*/  @P2 LDG.E.U8 R72, desc[UR6][R2.64] ;  /* 0x0000000602482981 */ /* 0x000566000c1e1100 */
[----:B---3--:R-:W-:-:S03]  /*07e0*/  ISETP.EQ.OR.EX P6, PT, R10, RZ, !P5, P6 ;  /* 0x000000ff0a00720c */ /* 0x008fc60006fc2760 */
[----:B------:R-:W3:Y:S01]  /*07f0*/  LDC.64 R30, c[0x0][0x390] ;  /* 0x0000e400ff1e7b82 */ /* 0x000ee20000000a00 */
[----:B--2---:R-:W-:Y:S02]  /*0800*/  MOV R2, R8 ;  /* 0x0000000800027202 */ /* 0x004fe40000000f00 */
[----:B------:R-:W-:Y:S02]  /*0810*/  MOV R3, R11 ;  /* 0x0000000b00037202 */ /* 0x000fe40000000f00 */
[----:B------:R-:W-:-:S03]  /*0820*/  @P1 MOV R13, R9 ;  /* 0x00000009000d1202 */ /* 0x000fc60000000f00 */
[----:B------:R-:W2:Y:S01]  /*0830*/  LDC.64 R26, c[0x0][0x378] ;  /* 0x0000de00ff1a7b82 */ /* 0x000ea20000000a00 */
[----:B------:R-:W-:Y:S02]  /*0840*/  @P1 MOV R15, R10 ;  /* 0x0000000a000f1202 */ /* 0x000fe40000000f00 */
[----:B------:R-:W-:Y:S02]  /*0850*/  @!P6 LEA R10, P1, R0, R13, 0x2 ;  /* 0x0000000d000ae211 */ /* 0x000fe400078210ff */
[----:B0-----:R-:W-:Y:S01]  /*0860*/  IABS R13, R14 ;  /* 0x0000000e000d7213 */ /* 0x001fe20000000000 */
[----:B------:R-:W-:Y:S01]  /*0870*/  HFMA2.MMA R132, -RZ, RZ, 0, 0 ;  /* 0x00000000ff847435 */ /* 0x000fe200000001ff */
[----:B------:R-:W-:Y:S01]  /*0880*/  MOV R130, RZ ;  /* 0x000000ff00827202 */ /* 0x000fe20000000f00 */
[----:B------:R-:W0:Y:S01]  /*0890*/  LDC R78, c[0x0][0x23c] ;  /* 0x00008f00ff4e7b82 */ /* 0x000e220000000800 */
[----:B------:R-:W1:Y:S08]  /*08a0*/  I2F.RP R12, R13 ;  /* 0x0000000d000c7306 */ /* 0x000e700000209400 */
[----:B-1----:R-:W1:Y:S01]  /*08b0*/  MUFU.RCP R12, R12 ;  /* 0x0000000c000c7308 */ /* 0x002e620000001000 */
[----:B------:R-:W-:-:S04]  /*08c0*/  @P3 LEA R6, P2, R119, R20, 0x2 ;  /* 0x0000001477063211 */ /* 0x000fc800078410ff */
[C---:B------:R-:W-:Y:S02]  /*08d0*/  @P3 LEA.HI.X R7, R119.reuse, R21, R88, 0x2, P2 ;  /* 0x0000001577073211 */ /* 0x040fe400010f1458 */
[----:B------:R-:W-:Y:S01]  /*08e0*/  @!P6 LEA.HI.X R11, R0, R15, R25, 0x2, P1 ;  /* 0x0000000f000be211 */ /* 0x000fe200008f1419 */
[----:B------:R-:W3:Y:S02]  /*08f0*/  LDC.64 R20, c[0x0][0x270] ;  /* 0x00009c00ff147b82 */ /* 0x000ee40000000a00 */
[----:B------:R-:W5:Y:S01]  /*0900*/  @P3 LDG.E R82, desc[UR6][R6.64] ;  /* 0x0000000606523981 */ /* 0x000f62000c1e1900 */
[----:B------:R-:W-:-:S03]  /*0910*/  @P4 LEA R8, P2, R119, R22, 0x2 ;  /* 0x0000001677084211 */ /* 0x000fc600078410ff */
[----:B------:R-:W5:Y:S01]  /*0920*/  @!P6 LDG.E R103, desc[UR6][R10.64] ;  /* 0x000000060a67e981 */ /* 0x000f62000c1e1900 */
[----:B------:R-:W-:Y:S02]  /*0930*/  @P4 LEA.HI.X R9, R119, R23, R88, 0x2, P2 ;  /* 0x0000001777094211 */ /* 0x000fe400010f1458 */
[----:B------:R-:W2:Y:S03]  /*0940*/  LDC.64 R22, c[0x0][0x308] ;  /* 0x0000c200ff167b82 */ /* 0x000ea60000000a00 */
[----:B------:R-:W5:Y:S01]  /*0950*/  @P4 LDG.E R80, desc[UR6][R8.64] ;  /* 0x0000000608504981 */ /* 0x000f62000c1e1900 */
[----:B------:R-:W-:-:S05]  /*0960*/  @!P0 IMAD.WIDE R4, R5, 0x4, R2 ;  /* 0x0000000405048825 */ /* 0x000fca00078e0202 */
[----:B------:R1:W4:Y:S02]  /*0970*/  @!P0 LDG.E R17, desc[UR6][R4.64] ;  /* 0x0000000604118981 */ /* 0x000324000c1e1900 */
[----:B-1----:R-:W-:-:S04]  /*0980*/  IADD3 R4, R12, 0xffffffe, RZ ;  /* 0x0ffffffe0c047810 */ /* 0x002fc80007ffe0ff */
[----:B------:R1:W0:Y:S02]  /*0990*/  F2I.FTZ.U32.TRUNC.NTZ R5, R4 ;  /* 0x0000000400057305 */ /* 0x000224000021f000 */
[----:B-1----:R-:W-:Y:S01]  /*09a0*/  HFMA2.MMA R4, -RZ, RZ, 0, 0 ;  /* 0x00000000ff047435 */ /* 0x002fe200000001ff */
[----:B0-----:R-:W-:-:S05]  /*09b0*/  IADD3 R6, RZ, -R5, RZ ;  /* 0x80000005ff067210 */ /* 0x001fca0007ffe0ff */
[----:B------:R-:W-:Y:S01]  /*09c0*/  IMAD R7, R6, R13, RZ ;  /* 0x0000000d06077224 */ /* 0x000fe200078e02ff */
[----:B------:R-:W-:-:S03]  /*09d0*/  IABS R6, R119 ;  /* 0x0000007700067213 */ /* 0x000fc60000000000 */
[----:B------:R-:W-:-:S06]  /*09e0*/  IMAD.HI.U32 R5, R5, R7, R4 ;  /* 0x0000000705057227 */ /* 0x000fcc00078e0004 */
[----:B------:R-:W-:-:S05]  /*09f0*/  IMAD.HI.U32 R5, R5, R6, RZ ;  /* 0x0000000605057227 */ /* 0x000fca00078e00ff */
[----:B------:R-:W-:-:S05]  /*0a00*/  IADD3 R7, -R5, RZ, RZ ;  /* 0x000000ff05077210 */ /* 0x000fca0007ffe1ff */
[----:B------:R-:W-:-:S05]  /*0a10*/  IMAD R6, R13, R7, R6 ;  /* 0x000000070d067224 */ /* 0x000fca00078e0206 */
[----:B------:R-:W-:Y:S02]  /*0a20*/  ISETP.GT.U32.AND P2, PT, R13, R6, PT ;  /* 0x000000060d00720c */ /* 0x000fe40003f44070 */
[----:B------:R-:W-:-:S11]  /*0a30*/  LOP3.LUT R4, R119, R14, RZ, 0x3c, !PT ;  /* 0x0000000e77047212 */ /* 0x000fd600078e3cff */
[----:B------:R-:W-:-:S04]  /*0a40*/  @!P2 IADD3 R6, R6, -R13, RZ ;  /* 0x8000000d0606a210 */ /* 0x000fc80007ffe0ff */
[----:B------:R-:W-:Y:S02]  /*0a50*/  ISETP.GE.U32.AND P1, PT, R6, R13, PT ;  /* 0x0000000d0600720c */ /* 0x000fe40003f26070 */
[----:B------:R-:W-:Y:S02]  /*0a60*/  @!P2 IADD3 R5, R5, 0x1, RZ ;  /* 0x000000010505a810 */ /* 0x000fe40007ffe0ff */
[----:B------:R-:W-:Y:S02]  /*0a70*/  ISETP.GE.AND P3, PT, R4, RZ, PT ;  /* 0x000000ff0400720c */ /* 0x000fe40003f66270 */
[----:B------:R-:W-:-:S07]  /*0a80*/  ISETP.NE.AND P2, PT, R14, RZ, PT ;  /* 0x000000ff0e00720c */ /* 0x000fce0003f45270 */
[----:B------:R-:W-:-:S05]  /*0a90*/  @P1 VIADD R5, R5, 0x1 ;  /* 0x0000000105051836 */ /* 0x000fca0000000000 */
[----:B------:R-:W-:Y:S01]  /*0aa0*/  MOV R11, R5 ;  /* 0x00000005000b7202 */ /* 0x000fe20000000f00 */
[----:B------:R-:W-:Y:S02]  /*0ab0*/  IMAD R5, R25, UR8, RZ ;  /* 0x0000000819057c24 */ /* 0x000fe4000f8e02ff */
[----:B------:R-:W-:Y:S01]  /*0ac0*/  IMAD.WIDE.U32 R6, R0, UR8, RZ ;  /* 0x0000000800067c25 */ /* 0x000fe2000f8e00ff */
[----:B------:R-:W-:-:S03]  /*0ad0*/  @!P3 IADD3 R11, -R11, RZ, RZ ;  /* 0x000000ff0b0bb210 */ /* 0x000fc60007ffe1ff */
[C---:B------:R-:W-:Y:S01]  /*0ae0*/  IMAD R13, R0.reuse, UR9, R5 ;  /* 0x00000009000d7c24 */ /* 0x040fe2000f8e0205 */
[----:B------:R-:W-:Y:S01]  /*0af0*/  @!P2 LOP3.LUT R11, RZ, R14, RZ, 0x33, !PT ;  /* 0x0000000eff0ba212 */ /* 0x000fe200078e33ff */
[----:B------:R-:W-:Y:S01]  /*0b00*/  IMAD R9, R25, UR4, RZ ;  /* 0x0000000419097c24 */ /* 0x000fe2000f8e02ff */
[----:B------:R-:W-:Y:S02]  /*0b10*/  ULDC.64 UR8, c[0x0][0x2a0] ;  /* 0x0000a80000087ab9 */ /* 0x000fe40000000a00 */
[----:B------:R-:W-:Y:S02]  /*0b20*/  IADD3 R7, R7, R13, RZ ;  /* 0x0000000d07077210 */ /* 0x000fe40007ffe0ff */
[----:B------:R-:W-:Y:S01]  /*0b30*/  SHF.R.S32.HI R13, RZ, 0x1f, R11 ;  /* 0x0000001fff0d7819 */ /* 0x000fe2000001140b */
[----:B------:R-:W-:-:S04]  /*0b40*/  IMAD.WIDE.U32 R4, R0, UR4, RZ ;  /* 0x0000000400047c25 */ /* 0x000fc8000f8e00ff */
[----:B------:R-:W-:Y:S01]  /*0b50*/  IMAD R15, R0, UR5, R9 ;  /* 0x00000005000f7c24 */ /* 0x000fe2000f8e0209 */
[----:B------:R-:W-:Y:S01]  /*0b60*/  ULDC.64 UR4, c[0x0][0x298] ;  /* 0x0000a60000047ab9 */ /* 0x000fe20000000a00 */
[-C--:B------:R-:W-:Y:S02]  /*0b70*/  IMAD R10, R13, R114.reuse, RZ ;  /* 0x000000720d0a7224 */ /* 0x080fe400078e02ff */
[----:B------:R-:W-:Y:S01]  /*0b80*/  IMAD.WIDE.U32 R6, R11, R114, R6 ;  /* 0x000000720b067225 */ /* 0x000fe200078e0006 */
[----:B------:R-:W-:Y:S02]  /*0b90*/  IADD3 R5, R5, R15, RZ ;  /* 0x0000000f05057210 */ /* 0x000fe40007ffe0ff */
[----:B------:R-:W0:Y:S01]  /*0ba0*/  LDC.64 R14, c[0x0][0x320] ;  /* 0x0000c800ff0e7b82 */ /* 0x000e220000000a00 */
[----:B------:R-:W-:Y:S01]  /*0bb0*/  IMAD R115, R11, R115, R10 ;  /* 0x000000730b737224 */ /* 0x000fe200078e020a */
[----:B--2---:R-:W-:Y:S01]  /*0bc0*/  LEA R114, P1, R6, R22, 0x2 ;  /* 0x0000001606727211 */ /* 0x004fe200078210ff */
[----:B---3--:R-:W-:-:S03]  /*0bd0*/  IMAD R8, R25, R20, RZ ;  /* 0x0000001419087224 */ /* 0x008fc600078e02ff */
[----:B------:R-:W-:Y:S01]  /*0be0*/  IADD3 R115, R7, R115, RZ ;  /* 0x0000007307737210 */ /* 0x000fe20007ffe0ff */
[----:B------:R-:W-:-:S03]  /*0bf0*/  IMAD R21, R0, R21, R8 ;  /* 0x0000001500157224 */ /* 0x000fc600078e0208 */
[----:B------:R-:W-:Y:S01]  /*0c00*/  LEA.HI.X R115, R6, R23, R115, 0x2, P1 ;  /* 0x0000001706737211 */ /* 0x000fe200008f1473 */
[----:B------:R-:W-:Y:S01]  /*0c10*/  IMAD.WIDE.U32 R8, R0, R20, RZ ;  /* 0x0000001400087225 */ /* 0x000fe200078e00ff */
[----:B------:R-:W-:-:S03]  /*0c20*/  ISETP.NE.U32.AND P1, PT, R28, RZ, PT ;  /* 0x000000ff1c00720c */ /* 0x000fc60003f25070 */
[----:B----4-:R-:W-:Y:S01]  /*0c30*/  IMAD R10, R13, R112, RZ ;  /* 0x000000700d0a7224 */ /* 0x010fe200078e02ff */
[----:B------:R-:W-:Y:S01]  /*0c40*/  ISETP.NE.AND.EX P1, PT, R29, RZ, PT, P1 ;  /* 0x000000ff1d00720c */ /* 0x000fe20003f25310 */
[----:B------:R-:W-:Y:S01]  /*0c50*/  IMAD.WIDE.U32 R4, R119, UR4, R4 ;  /* 0x0000000477047c25 */ /* 0x000fe2000f8e0004 */
[----:B------:R-:W-:Y:S01]  /*0c60*/  IADD3 R9, R9, R21, RZ ;  /* 0x0000001509097210 */ /* 0x000fe20007ffe0ff */
[----:B------:R-:W-:Y:S01]  /*0c70*/  HFMA2.MMA R57, -RZ, RZ, 0, 0 ;  /* 0x00000000ff397435 */ /* 0x000fe200000001ff */
[----:B------:R-:W1:Y:S01]  /*0c80*/  LDC.64 R20, c[0x0][0x310] ;  /* 0x0000c400ff147b82 */ /* 0x000e620000000a00 */
[----:B------:R-:W-:Y:S02]  /*0c90*/  IMAD R113, R11, R113, R10 ;  /* 0x000000710b717224 */ /* 0x000fe400078e020a */
[----:B------:R-:W-:-:S04]  /*0ca0*/  IMAD R10, R88, UR4, RZ ;  /* 0x00000004580a7c24 */ /* 0x000fc8000f8e02ff */
[----:B------:R-:W-:Y:S01]  /*0cb0*/  IMAD R111, R119, UR5, R10 ;  /* 0x00000005776f7c24 */ /* 0x000fe2000f8e020a */
[----:B0-----:R-:W-:Y:S01]  /*0cc0*/  LEA R110, P3, R4, R14, 0x2 ;  /* 0x0000000e046e7211 */ /* 0x001fe200078610ff */
[----:B------:R-:W0:Y:S01]  /*0cd0*/  @P1 LDC R132, c[0x0][0x388] ;  /* 0x0000e200ff841b82 */ /* 0x000e220000000800 */
[----:B------:R-:W-:Y:S01]  /*0ce0*/  IMAD.WIDE.U32 R8, R11, R112, R8 ;  /* 0x000000700b087225 */ /* 0x000fe200078e0008 */
[----:B------:R-:W-:Y:S01]  /*0cf0*/  ISETP.NE.U32.AND P2, PT, R30, RZ, PT ;  /* 0x000000ff1e00720c */ /* 0x000fe20003f45070 */
[----:B------:R-:W-:Y:S01]  /*0d00*/  ULDC.64 UR4, c[0x0][0x2a8] ;  /* 0x0000aa0000047ab9 */ /* 0x000fe20000000a00 */
[----:B------:R-:W-:Y:S01]  /*0d10*/  IADD3 R111, R5, R111, RZ ;  /* 0x0000006f056f7210 */ /* 0x000fe20007ffe0ff */
[----:B------:R-:W-:-:S03]  /*0d20*/  IMAD R11, R25, UR8, RZ ;  /* 0x00000008190b7c24 */ /* 0x000fc6000f8e02ff */
[----:B------:R-:W-:Y:S01]  /*0d30*/  LEA.HI.X R111, R4, R15, R111, 0x2, P3 ;  /* 0x0000000f046f7211 */ /* 0x000fe200018f146f */
[----:B------:R-:W2:Y:S01]  /*0d40*/  @P1 LDC R130, c[0x0][0x38c] ;  /* 0x0000e300ff821b82 */ /* 0x000ea20000000800 */
[----:B------:R-:W-:Y:S01]  /*0d50*/  ISETP.NE.U32.AND P3, PT, R26, RZ, PT ;  /* 0x000000ff1a00720c */ /* 0x000fe20003f65070 */
[----:B------:R-:W-:Y:S01]  /*0d60*/  IMAD.WIDE.U32 R6, R0, UR8, RZ ;  /* 0x0000000800067c25 */ /* 0x000fe2000f8e00ff */
[----:B------:R-:W-:-:S03]  /*0d70*/  ISETP.NE.AND.EX P2, PT, R31, RZ, PT, P2 ;  /* 0x000000ff1f00720c */ /* 0x000fc60003f45320 */
[----:B------:R-:W-:Y:S01]  /*0d80*/  IMAD R11, R0, UR9, R11 ;  /* 0x00000009000b7c24 */ /* 0x000fe2000f8e020b */
[----:B------:R-:W-:Y:S01]  /*0d90*/  ISETP.NE.AND.EX P3, PT, R27, RZ, PT, P3 ;  /* 0x000000ff1b00720c */ /* 0x000fe20003f65330 */
[----:B------:R-:W-:Y:S01]  /*0da0*/  IMAD R4, R88, UR4, RZ ;  /* 0x0000000458047c24 */ /* 0x000fe2000f8e02ff */
[----:B------:R-:W3:Y:S01]  /*0db0*/  LDC.64 R12, c[0x0][0x328] ;  /* 0x0000ca00ff0c7b82 */ /* 0x000ee20000000a00 */
[----:B------:R-:W-:Y:S01]  /*0dc0*/  IMAD.IADD R7, R7, 0x1, R11 ;  /* 0x0000000107077824 */ /* 0x000fe200078e020b */
[----:B------:R-:W-:Y:S01]  /*0dd0*/  HFMA2.MMA R11, -RZ, RZ, 0, 0 ;  /* 0x00000000ff0b7435 */ /* 0x000fe200000001ff */
[C---:B-1----:R-:W-:Y:S01]  /*0de0*/  LEA R112, P4, R8.reuse, R20, 0x2 ;  /* 0x0000001408707211 */ /* 0x042fe200078810ff */
[----:B------:R-:W-:Y:S01]  /*0df0*/  IMAD R109, R119, UR5, R4 ;  /* 0x00000005776d7c24 */ /* 0x000fe2000f8e0204 */
[----:B------:R-:W-:Y:S01]  /*0e00*/  IADD3 R113, R9, R113, RZ ;  /* 0x0000007109717210 */ /* 0x000fe20007ffe0ff */
[----:B------:R-:W-:Y:S01]  /*0e10*/  IMAD.WIDE.U32 R4, R119, UR4, R6 ;  /* 0x0000000477047c25 */ /* 0x000fe2000f8e0006 */
[----:B------:R-:W-:Y:S01]  /*0e20*/  MOV R7, RZ ;  /* 0x000000ff00077202 */ /* 0x000fe20000000f00 */
[----:B------:R-:W-:Y:S01]  /*0e30*/  ULDC.64 UR4, c[0x0][0x240] ;  /* 0x0000900000047ab9 */ /* 0x000fe20000000a00 */
[----:B------:R-:W-:Y:S01]  /*0e40*/  LEA.HI.X R113, R8, R21, R113, 0x2, P4 ;  /* 0x0000001508717211 */ /* 0x000fe200020f1471 */
[----:B------:R-:W-:Y:S01]  /*0e50*/  IMAD.MOV.U32 R9, RZ, RZ, RZ ;  /* 0x000000ffff097224 */ /* 0x000fe200078e00ff */
[----:B------:R-:W-:Y:S01]  /*0e60*/  @P2 ISETP.NE.U32.AND P4, PT, R30, RZ, PT ;  /* 0x000000ff1e00220c */ /* 0x000fe20003f85070 */
[----:B------:R-:W1:Y:S08]  /*0e70*/  @P3 LDC R57, c[0x0][0x378] ;  /* 0x0000de00ff393b82 */ /* 0x000e700000000800 */
[----:B------:R-:W4:Y:S01]  /*0e80*/  @P3 LDC R11, c[0x0][0x37c] ;  /* 0x0000df00ff0b3b82 */ /* 0x000f220000000800 */
[----:B------:R-:W-:-:S02]  /*0e90*/  PLOP3.LUT P3, PT, PT, PT, PT, 0x8, 0x0 ;  /* 0x000000000000781c */ /* 0x000fc40003f6e170 */
[----:B------:R-:W-:-:S05]  /*0ea0*/  @P2 ISETP.NE.AND.EX P3, PT, R31, RZ, PT, P4 ;  /* 0x000000ff1f00220c */ /* 0x000fca0003f65340 */
[----:B------:R-:W1:Y:S08]  /*0eb0*/  @P2 LDC R7, c[0x0][0x390] ;  /* 0x0000e400ff072b82 */ /* 0x000e700000000800 */
[----:B------:R-:W1:Y:S01]  /*0ec0*/  @P2 LDC R9, c[0x0][0x394] ;  /* 0x0000e500ff092b82 */ /* 0x000e620000000800 */
[----:B0-----:R-:W-:-:S04]  /*0ed0*/  ISETP.NE.U32.AND P2, PT, R132, RZ, PT ;  /* 0x000000ff8400720c */ /* 0x001fc80003f45070 */
[----:B--2---:R-:W-:Y:S01]  /*0ee0*/  ISETP.NE.AND.EX P2, PT, R130, RZ, PT, P2 ;  /* 0x000000ff8200720c */ /* 0x004fe20003f45320 */
[----:B------:R-:W-:Y:S01]  /*0ef0*/  IMAD R6, R88, UR4, RZ ;  /* 0x0000000458067c24 */ /* 0x000fe2000f8e02ff */
[----:B------:R-:W-:Y:S01]  /*0f00*/  IADD3 R109, R5, R109, RZ ;  /* 0x0000006d056d7210 */ /* 0x000fe20007ffe0ff */
[----:B------:R-:W-:Y:S01]  /*0f10*/  IMAD.WIDE.U32 R52, R119, UR4, RZ ;  /* 0x0000000477347c25 */ /* 0x000fe2000f8e00ff */
[----:B---3--:R-:W-:-:S03]  /*0f20*/  LEA R108, P4, R4, R12, 0x2 ;  /* 0x0000000c046c7211 */ /* 0x008fc600078810ff */
[----:B------:R-:W-:Y:S01]  /*0f30*/  IMAD R107, R119, UR5, R6 ;  /* 0x00000005776b7c24 */ /* 0x000fe2000f8e0206 */
[----:B------:R-:W-:Y:S02]  /*0f40*/  CS2R R54, SRZ ;  /* 0x0000000000367805 */ /* 0x000fe4000001ff00 */
[----:B------:R-:W-:Y:S02]  /*0f50*/  LEA.HI.X R109, R4, R13, R109, 0x2, P4 ;  /* 0x0000000d046d7211 */ /* 0x000fe400020f146d */
[----:B------:R-:W-:Y:S02]  /*0f60*/  @P1 MOV R54, R132 ;  /* 0x0000008400361202 */ /* 0x000fe40000000f00 */
[----:B------:R-:W-:Y:S02]  /*0f70*/  @P1 MOV R55, R130 ;  /* 0x0000008200371202 */ /* 0x000fe40000000f00 */
[----:B------:R-:W-:Y:S02]  /*0f80*/  SEL R78, R78, 0x800, P5 ;  /* 0x000008004e4e7807 */ /* 0x000fe40002800000 */
[----:B------:R-:W-:-:S02]  /*0f90*/  IADD3 R107, R53, R107, RZ ;  /* 0x0000006b356b7210 */ /* 0x000fc40007ffe0ff */
[----:B------:R-:W-:Y:S01]  /*0fa0*/  @!P0 SHF.R.S32.HI R19, RZ, 0x1f, R17 ;  /* 0x0000001fff138819 */ /* 0x000fe20000011411 */
[----:B-1--4-:R-:W-:Y:S06]  /*0fb0*/  @P3 BRA P2, `(.L_x_625) ;  /* 0x00000000007c3947 */ /* 0x012fec0001000000 */
[-C--:B------:R-:W-:Y:S01]  /*0fc0*/  IABS R9, R78.reuse ;  /* 0x0000004e00097213 */ /* 0x080fe20000000000 */
[----:B------:R-:W0:Y:S01]  /*0fd0*/  LDC R7, c[0x0][0x218] ;  /* 0x00008600ff077b82 */ /* 0x000e220000000800 */
[----:B------:R-:W-:Y:S02]  /*0fe0*/  IABS R10, R78 ;  /* 0x0000004e000a7213 */ /* 0x000fe40000000000 */
[----:B------:R-:W1:Y:S01]  /*0ff0*/  I2F.RP R6, R9 ;  /* 0x0000000900067306 */ /* 0x000e620000209400 */
[----:B------:R-:W-:Y:S02]  /*1000*/  MOV R105, RZ ;  /* 0x000000ff00697202 */ /* 0x000fe40000000f00 */
[----:B------:R-:W-:Y:S02]  /*1010*/  IADD3 R10, RZ, -R10, RZ ;  /* 0x8000000aff0a7210 */ /* 0x000fe40007ffe0ff */
[----:B-----5:R-:W-:-:S03]  /*1020*/  MOV R103, RZ ;  /* 0x000000ff00677202 */ /* 0x020fc60000000f00 */
[----:B-1----:R-:W1:Y:S01]  /*1030*/  MUFU.RCP R6, R6 ;  /* 0x0000000600067308 */ /* 0x002e620000001000 */
[----:B0-----:R-:W-:Y:S02]  /*1040*/  IADD3 R7, R78, -0x1, R7 ;  /* 0xffffffff4e077810 */ /* 0x001fe40007ffe007 */
[----:B-1----:R-:W-:Y:S02]  /*1050*/  IADD3 R4, R6, 0xffffffe, RZ ;  /* 0x0ffffffe06047810 */ /* 0x002fe40007ffe0ff */
[----:B------:R-:W-:-:S03]  /*1060*/  IABS R6, R7 ;  /* 0x0000000700067213 */ /* 0x000fc60000000000 */
[----:B------:R0:W1:Y:S01]  /*1070*/  F2I.FTZ.U32.TRUNC.NTZ R5, R4 ;  /* 0x0000000400057305 */ /* 0x000062000021f000 */
[----:B------:R-:W-:-:S04]  /*1080*/  LOP3.LUT R7, R7, R78, RZ, 0x3c, !PT ;  /* 0x0000004e07077212 */ /* 0x000fc800078e3cff */
[----:B------:R-:W-:Y:S02]  /*1090*/  ISETP.GE.AND P2, PT, R7, RZ, PT ;  /* 0x000000ff0700720c */ /* 0x000fe40003f46270 */
[----:B0-----:R-:W-:Y:S01]  /*10a0*/  MOV R4, RZ ;  /* 0x000000ff00047202 */ /* 0x001fe20000000f00 */
[----:B-1----:R-:W-:-:S04]  /*10b0*/  IMAD.MOV R8, RZ, RZ, -R5 ;  /* 0x000000ffff087224 */ /* 0x002fc800078e0a05 */
        /* <DEDUP_REMOVED lines=15> */
.L_x_625:
[C---:B------:R-:W-:Y:S02]  /*11b0*/  ISETP.NE.AND P0, PT, R0.reuse, RZ, PT ;  /* 0x000000ff0000720c */ /* 0x040fe40003f05270 */
[----:B------:R-:W-:-:S04]  /*11c0*/  LEA R6, P1, R0, R7, 0x2 ;  /* 0x0000000700067211 */ /* 0x000fc800078210ff */
[----:B------:R-:W-:Y:S02]  /*11d0*/  LEA.HI.X R7, R0, R9, R25, 0x2, P1 ;  /* 0x0000000900077211 */ /* 0x000fe400008f1419 */
[----:B------:R-:W-:-:S03]  /*11e0*/  MOV R105, RZ ;  /* 0x000000ff00697202 */ /* 0x000fc60000000f00 */
[----:B------:R-:W2:Y:S04]  /*11f0*/  LDG.E R10, desc[UR6][R6.64] ;  /* 0x00000006060a7981 */ /* 0x000ea8000c1e1900 */
[----:B------:R-:W3:Y:S02]  /*1200*/  @P0 LDG.E R4, desc[UR6][R6.64+-0x4] ;  /* 0xfffffc0606040981 */ /* 0x000ee4000c1e1900 */
[----:B---3--:R-:W-:-:S05]  /*1210*/  @P0 IADD3 R105, R4, 0x1, RZ ;  /* 0x0000000104690810 */ /* 0x008fca0007ffe0ff */
[----:B------:R-:W-:-:S05]  /*1220*/  IMAD.WIDE R4, R105, 0x4, R54 ;  /* 0x0000000469047825 */ /* 0x000fca00078e0236 */
        /* <DEDUP_REMOVED lines=9> */
[----:B-----5:R-:W-:-:S07]  /*12c0*/  IMAD R103, R103, R78, R9 ;  /* 0x0000004e67677224 */ /* 0x020fce00078e0209 */
.L_x_626:
[----:B------:R-:W-:-:S13]  /*12d0*/  ISETP.GE.AND P0, PT, R101, 0x1, PT ;  /* 0x000000016500780c */ /* 0x000fda0003f06270 */
[----:B------:R-:W-:Y:S05]  /*12e0*/  @!P0 EXIT ;  /* 0x000000000000894d */ /* 0x000fea0003800000 */
[----:B------:R-:W0:Y:S01]  /*12f0*/  S2R R71, SR_TID.X ;  /* 0x0000000000477919 */ /* 0x000e220000002100 */
[C---:B------:R-:W-:Y:S01]  /*1300*/  LEA R56, P0, R0.reuse, R57, 0x2 ;  /* 0x0000003900387211 */ /* 0x040fe200078010ff */
[----:B------:R-:W-:Y:S01]  /*1310*/  ULDC.64 UR4, c[0x0][0x2e0] ;  /* 0x0000b80000047ab9 */ /* 0x000fe20000000a00 */
[----:B------:R-:W-:Y:S01]  /*1320*/  HFMA2.MMA R70, -RZ, RZ, 0, 0 ;  /* 0x00000000ff467435 */ /* 0x000fe200000001ff */
[----:B------:R-:W1:Y:S01]  /*1330*/  S2R R76, SR_LANEID ;  /* 0x00000000004c7919 */ /* 0x000e620000000000 */
[----:B------:R-:W-:Y:S01]  /*1340*/  LEA.HI.X R57, R0, R11, R25, 0x2, P0 ;  /* 0x0000000b00397211 */ /* 0x000fe200000f1419 */
[----:B------:R-:W-:Y:S01]  /*1350*/  IMAD R0, R19, UR4, RZ ;  /* 0x0000000413007c24 */ /* 0x000fe2000f8e02ff */
[----:B------:R-:W-:Y:S01]  /*1360*/  LOP3.LUT R72, R72, 0xff, RZ, 0xc0, !PT ;  /* 0x000000ff48487812 */ /* 0x000fe200078ec0ff */
[----:B------:R-:W-:Y:S01]  /*1370*/  IMAD.WIDE.U32 R58, R17, UR4, R116 ;  /* 0x00000004113a7c25 */ /* 0x000fe2000f8e0074 */
[----:B------:R-:W-:-:S03]  /*1380*/  MOV R68, RZ ;  /* 0x000000ff00447202 */ /* 0x000fc60000000f00 */
[----:B------:R-:W-:-:S05]  /*1390*/  IMAD R69, R17, UR5, R0 ;  /* 0x0000000511457c24 */ /* 0x000fca000f8e0200 */
[----:B------:R-:W-:Y:S02]  /*13a0*/  IADD3 R69, R59, R69, RZ ;  /* 0x000000453b457210 */ /* 0x000fe40007ffe0ff */
[----:B0-----:R-:W-:-:S04]  /*13b0*/  SHF.L.U32 R4, R71, 0x2, RZ ;  /* 0x0000000247047819 */ /* 0x001fc800000006ff */
[----:B------:R-:W-:-:S04]  /*13c0*/  LOP3.LUT R4, R4, 0xffffff80, RZ, 0xc0, !PT ;  /* 0xffffff8004047812 */ /* 0x000fc800078ec0ff */
[----:B------:R-:W-:Y:S02]  /*13d0*/  LOP3.LUT R74, R4, 0x1f, R71, 0xf8, !PT ;  /* 0x0000001f044a7812 */ /* 0x000fe400078ef847 */
[----:B------:R-:W-:Y:S02]  /*13e0*/  SHF.L.U32 R71, R71, 0x4, RZ ;  /* 0x0000000447477819 */ /* 0x000fe400000006ff */
[----:B------:R-:W-:Y:S02]  /*13f0*/  SHF.R.S32.HI R67, RZ, 0x1f, R74 ;  /* 0x0000001fff437819 */ /* 0x000fe4000001144a */
        /* <DEDUP_REMOVED lines=13> */
[C---:B------:R-:W-:Y:S01]  /*14d0*/  IADD3 R73, R71.reuse, 0xe, RZ ;  /* 0x0000000e47497810 */ /* 0x040fe20007ffe0ff */
[----:B-1----:R-:W-:-:S07]  /*14e0*/  VIADD R71, R71, 0xf ;  /* 0x0000000f47477836 */ /* 0x002fce0000000000 */
.L_x_668:
[----:B------:R-:W-:-:S04]  /*14f0*/  ISETP.NE.U32.AND P0, PT, R132, RZ, PT ;  /* 0x000000ff8400720c */ /* 0x000fc80003f05070 */
[----:B------:R-:W-:-:S13]  /*1500*/  ISETP.NE.AND.EX P0, PT, R130, RZ, PT, P0 ;  /* 0x000000ff8200720c */ /* 0x000fda0003f05300 */
        /* <DEDUP_REMOVED lines=9> */
[----:B---3--:R-:W-:Y:S05]  /*15a0*/  @!P0 EXIT ;  /* 0x000000000000894d */ /* 0x008fea0003800000 */
[----:B------:R-:W-:Y:S01]  /*15b0*/  BAR.SYNC.DEFER_BLOCKING 0x0 ;  /* 0x0000000000007b1d */ /* 0x000fe20000010000 */
[C---:B------:R-:W-:Y:S02]  /*15c0*/  SHF.L.U32 R65, R74.reuse, 0x4, RZ ;  /* 0x000000044a417819 */ /* 0x040fe400000006ff */
[----:B------:R-:W-:Y:S02]  /*15d0*/  SHF.L.U64.HI R64, R74, 0x4, R67 ;  /* 0x000000044a407819 */ /* 0x000fe40000010243 */
[----:B------:R-:W-:-:S04]  /*15e0*/  IADD3 R4, P0, R110, R65, RZ ;  /* 0x000000416e047210 */ /* 0x000fc80007f1e0ff */
[----:B------:R-:W-:-:S05]  /*15f0*/  IADD3.X R5, R111, R64, RZ, P0, !PT ;  /* 0x000000406f057210 */ /* 0x000fca00007fe4ff */
[----:B------:R-:W2:Y:S04]  /*1600*/  LDG.E.128 R8, desc[UR6][R4.64] ;  /* 0x0000000604087981 */ /* 0x000ea8000c1e1d00 */
[----:B------:R-:W3:Y:S04]  /*1610*/  LDG.E.128 R12, desc[UR6][R4.64+0x200] ;  /* 0x00020006040c7981 */ /* 0x000ee8000c1e1d00 */
[----:B------:R-:W4:Y:S04]  /*1620*/  LDG.E.128 R16, desc[UR6][R4.64+0x400] ;  /* 0x0004000604107981 */ /* 0x000f28000c1e1d00 */
[----:B------:R-:W5:Y:S01]  /*1630*/  LDG.E.128 R48, desc[UR6][R4.64+0x600] ;  /* 0x0006000604307981 */ /* 0x000f62000c1e1d00 */
[----:B------:R-:W0:Y:S01]  /*1640*/  S2UR UR5, SR_CgaCtaId ;  /* 0x00000000000579c3 */ /* 0x000e220000008800 */
[----:B------:R-:W-:Y:S01]  /*1650*/  UMOV UR4, 0x400 ;  /* 0x0000040000047882 */ /* 0x000fe20000000000 */
[----:B------:R-:W-:-:S05]  /*1660*/  IADD3 R60, P0, R108, R65, RZ ;  /* 0x000000416c3c7210 */ /* 0x000fca0007f1e0ff */
[----:B------:R-:W-:Y:S01]  /*1670*/  IMAD.X R61, R109, 0x1, R64, P0 ;  /* 0x000000016d3d7824 */ /* 0x000fe200000e0640 */
[----:B0-----:R-:W-:-:S06]  /*1680*/  ULEA UR4, UR5, UR4, 0x18 ;  /* 0x0000000405047291 */ /* 0x001fcc000f8ec03f */
[C---:B------:R-:W-:Y:S02]  /*1690*/  LEA R0, R76.reuse, UR4, 0x4 ;  /* 0x000000044c007c11 */ /* 0x040fe4000f8e20ff */
[----:B------:R-:W-:Y:S01]  /*16a0*/  LEA R90, R76, UR4, 0x6 ;  /* 0x000000044c5a7c11 */ /* 0x000fe2000f8e30ff */
[----:B------:R-:W-:Y:S02]  /*16b0*/  ULDC.U8 UR4, c[0x0][0x238] ;  /* 0x00008e0000047ab9 */ /* 0x000fe40000000000 */
[----:B--2---:R-:W-:Y:S04]  /*16c0*/  STS.128 [R0], R8 ;  /* 0x0000000800007388 */ /* 0x004fe80000000c00 */
[----:B---3--:R-:W-:Y:S04]  /*16d0*/  STS.128 [R0+0x200], R12 ;  /* 0x0002000c00007388 */ /* 0x008fe80000000c00 */
[----:B----4-:R-:W-:Y:S04]  /*16e0*/  STS.128 [R0+0x400], R16 ;  /* 0x0004001000007388 */ /* 0x010fe80000000c00 */
[----:B-----5:R0:W-:Y:S01]  /*16f0*/  STS.128 [R0+0x600], R48 ;  /* 0x0006003000007388 */ /* 0x0201e20000000c00 */
[----:B------:R-:W-:-:S03]  /*1700*/  NOP ;  /* 0x0000000000007918 */ /* 0x000fc60000000000 */
[----:B------:R-:W-:Y:S04]  /*1710*/  LDS.128 R20, [R90+0x10] ;  /* 0x000010005a147984 */ /* 0x000fe80000000c00 */
[----:B------:R-:W-:Y:S04]  /*1720*/  LDS.128 R24, [R90+0x20] ;  /* 0x000020005a187984 */ /* 0x000fe80000000c00 */
[----:B------:R-:W-:Y:S04]  /*1730*/  LDS.128 R28, [R90+0x30] ;  /* 0x000030005a1c7984 */ /* 0x000fe80000000c00 */
[----:B------:R-:W-:Y:S01]  /*1740*/  LDS.128 R32, [R90] ;  /* 0x000000005a207984 */ /* 0x000fe20000000c00 */
[----:B------:R-:W-:Y:S06]  /*1750*/  BAR.SYNC.DEFER_BLOCKING 0x0 ;  /* 0x0000000000007b1d */ /* 0x000fec0000010000 */
[----:B------:R-:W2:Y:S04]  /*1760*/  LDG.E.128 R36, desc[UR6][R60.64] ;  /* 0x000000063c247981 */ /* 0x000ea8000c1e1d00 */
[----:B------:R-:W3:Y:S04]  /*1770*/  LDG.E.128 R40, desc[UR6][R60.64+0x200] ;  /* 0x000200063c287981 */ /* 0x000ee8000c1e1d00 */
[----:B------:R-:W4:Y:S04]  /*1780*/  LDG.E.128 R44, desc[UR6][R60.64+0x400] ;  /* 0x000400063c2c7981 */ /* 0x000f28000c1e1d00 */
[----:B0-----:R-:W5:Y:S01]  /*1790*/  LDG.E.128 R48, desc[UR6][R60.64+0x600] ;  /* 0x000600063c307981 */ /* 0x001f62000c1e1d00 */
[----:B------:R-:W-:Y:S03]  /*17a0*/  BSSY B0, `(.L_x_627) ;  /* 0x000003b000007945 */ /* 0x000fe60003800000 */
[----:B--2---:R-:W-:Y:S04]  /*17b0*/  STS.128 [R0], R36 ;  /* 0x0000002400007388 */ /* 0x004fe80000000c00 */
[----:B---3--:R-:W-:Y:S04]  /*17c0*/  STS.128 [R0+0x200], R40 ;  /* 0x0002002800007388 */ /* 0x008fe80000000c00 */
[----:B----4-:R-:W-:Y:S04]  /*17d0*/  STS.128 [R0+0x400], R44 ;  /* 0x0004002c00007388 */ /* 0x010fe80000000c00 */
[----:B-----5:R-:W-:Y:S01]  /*17e0*/  STS.128 [R0+0x600], R48 ;  /* 0x0006003000007388 */ /* 0x020fe20000000c00 */
        /* <DEDUP_REMOVED lines=54> */
.L_x_628:
[----:B------:R-:W-:Y:S05]  /*1b50*/  BSYNC B0 ;  /* 0x0000000000007941 */ /* 0x000fea0003800000 */
.L_x_627:
[----:B------:R-:W-:Y:S01]  /*1b60*/  ISETP.EQ.OR P4, PT, RZ, UR4, P4 ;  /* 0x00000004ff007c0c */ /* 0x000fe2000a782670 */
[----:B------:R-:W-:Y:S01]  /*1b70*/  BSSY B0, `(.L_x_629) ;  /* 0x0000024000007945 */ /* 0x000fe20003800000 */
[----:B------:R-:W-:Y:S01]  /*1b80*/  FSETP.GTU.FTZ.AND P5, PT, R98, 20, PT ;  /* 0x41a000006200780b */ /* 0x000fe20003fbc000 */
[----:B------:R-:W-:Y:S01]  /*1b90*/  FADD.FTZ R129, R8, R80 ;  /* 0x0000005008817221 */ /* 0x000fe20000010000 */
[----:B------:R-:W-:-:S09]  /*1ba0*/  ISETP.EQ.OR P3, PT, RZ, UR4, P3 ;  /* 0x00000004ff007c0c */ /* 0x000fd20009f62670 */
        /* <DEDUP_REMOVED lines=32> */
.L_x_630:
[----:B------:R-:W-:Y:S05]  /*1db0*/  BSYNC B0 ;  /* 0x0000000000007941 */ /* 0x000fea0003800000 */
.L_x_629:
        /* <DEDUP_REMOVED lines=35> */
.L_x_632:
[----:B------:R-:W-:Y:S05]  /*1ff0*/  BSYNC B0 ;  /* 0x0000000000007941 */ /* 0x000fea0003800000 */
.L_x_631:
        /* <DEDUP_REMOVED lines=37> */
.L_x_634:
[----:B------:R-:W-:Y:S05]  /*2250*/  BSYNC B0 ;  /* 0x0000000000007941 */ /* 0x000fea0003800000 */
.L_x_633:
[----:B------:R-:W-:Y:S01]  /*2260*/  BSSY B0, `(.L_x_635) ;  /* 0x0000023000007945 */ /* 0x000fe20003800000 */
[----:B------:R-:W-:Y:S01]  /*2270*/  FSETP.GTU.FTZ.AND P2, PT, R131, 20, PT ;  /* 0x41a000008300780b */ /* 0x000fe20003f5c000 */
[----:B------:R-:W-:Y:S02]  /*2280*/  FADD.FTZ R102, R11, R80 ;  /* 0x000000500b667221 */ /* 0x000fe40000010000 */
[----:B------:R-:W-:Y:S10]  /*2290*/  @P1 BRA `(.L_x_636) ;  /* 0x00000000007c1947 */ /* 0x000ff40003800000 */
        /* <DEDUP_REMOVED lines=31> */
.L_x_636:
[----:B------:R-:W-:Y:S05]  /*2490*/  BSYNC B0 ;  /* 0x0000000000007941 */ /* 0x000fea0003800000 */
.L_x_635:
        /* <DEDUP_REMOVED lines=37> */
.L_x_638:
[----:B------:R-:W-:Y:S05]  /*26f0*/  BSYNC B0 ;  /* 0x0000000000007941 */ /* 0x000fea0003800000 */
.L_x_637:
        /* <DEDUP_REMOVED lines=35> */
.L_x_640:
[----:B------:R-:W-:Y:S05]  /*2930*/  BSYNC B0 ;  /* 0x0000000000007941 */ /* 0x000fea0003800000 */
.L_x_639:
        /* <DEDUP_REMOVED lines=37> */
.L_x_642:
[----:B------:R-:W-:Y:S05]  /*2b90*/  BSYNC B0 ;  /* 0x0000000000007941 */ /* 0x000fea0003800000 */
.L_x_641:
[----:B------:R-:W-:Y:S01]  /*2ba0*/  BSSY B0, `(.L_x_643) ;  /* 0x0000025000007945 */ /* 0x000fe20003800000 */
[----:B------:R-:W-:Y:S01]  /*2bb0*/  FSETP.GTU.FTZ.AND P5, PT, R135, 20, PT ;  /* 0x41a000008700780b */ /* 0x000fe20003fbc000 */
[----:B------:R-:W-:Y:S01]  /*2bc0*/  FADD.FTZ R106, R7, R80 ;  /* 0x00000050076a7221 */ /* 0x000fe20000010000 */
[----:B------:R-:W-:-:S04]  /*2bd0*/  IMAD.WIDE R110, R66, 0x4, R110 ;  /* 0x00000004426e7825 */ /* 0x000fc800078e026e */
[----:B------:R-:W-:Y:S01]  /*2be0*/  IMAD.WIDE R108, R66, 0x4, R108 ;  /* 0x00000004426c7825 */ /* 0x000fe200078e026c */
[----:B------:R-:W-:Y:S06]  /*2bf0*/  @P4 BRA `(.L_x_644) ;  /* 0x00000000007c4947 */ /* 0x000fec0003800000 */
        /* <DEDUP_REMOVED lines=31> */
.L_x_644:
[----:B------:R-:W-:Y:S05]  /*2df0*/  BSYNC B0 ;  /* 0x0000000000007941 */ /* 0x000fea0003800000 */
.L_x_643:
        /* <DEDUP_REMOVED lines=8> */
[----:B------:R-:W-:Y:S01]  /*2e80*/  ISETP.EQ.OR P4, PT, RZ, UR4, P4 ;  /* 0x00000004ff007c0c */ /* 0x000fe2000a782670 */
[----:B------:R-:W-:-:S12]  /*2e90*/  @P3 BRA `(.L_x_646) ;  /* 0x00000000007c3947 */ /* 0x000fd80003800000 */
[----:B------:R-:W-:Y:S01]  /*2ea0*/  FMUL.FTZ R100, R100, 1.4426950216293334961 ;  /* 0x3fb8aa3b64647820 */ /* 0x000fe20000410000 */
[----:B------:R-:W-:Y:S01]  /*2eb0*/  MOV R9, 0x3e800000 ;  /* 0x3e80000000097802 */ /* 0x000fe20000000f00 */
[----:B------:R-:W-:Y:S02]  /*2ec0*/  HFMA2.MMA R8, -RZ, RZ, 1.3056640625, -1.8671875 ;  /* 0x3d39bf78ff087435 */ /* 0x000fe400000001ff */
        /* <DEDUP_REMOVED lines=28> */
.L_x_646:
[----:B------:R-:W-:Y:S05]  /*3090*/  BSYNC B0 ;  /* 0x0000000000007941 */ /* 0x000fea0003800000 */
.L_x_645:
        /* <DEDUP_REMOVED lines=33> */
.L_x_648:
[----:B------:R-:W-:Y:S05]  /*32b0*/  BSYNC B0 ;  /* 0x0000000000007941 */ /* 0x000fea0003800000 */
.L_x_647:
        /* <DEDUP_REMOVED lines=33> */
.L_x_650:
[----:B------:R-:W-:Y:S05]  /*34d0*/  BSYNC B0 ;  /* 0x0000000000007941 */ /* 0x000fea0003800000 */
.L_x_649:
        /* <DEDUP_REMOVED lines=33> */
.L_x_652:
[----:B------:R-:W-:Y:S05]  /*36f0*/  BSYNC B0 ;  /* 0x0000000000007941 */ /* 0x000fea0003800000 */
.L_x_651:
        /* <DEDUP_REMOVED lines=33> */
.L_x_654:
[----:B------:R-:W-:Y:S05]  /*3910*/  BSYNC B0 ;  /* 0x0000000000007941 */ /* 0x000fea0003800000 */
.L_x_653:
        /* <DEDUP_REMOVED lines=33> */
.L_x_656:
[----:B------:R-:W-:Y:S05]  /*3b30*/  BSYNC B0 ;  /* 0x0000000000007941 */ /* 0x000fea0003800000 */
.L_x_655:
        /* <DEDUP_REMOVED lines=33> */
.L_x_658:
[----:B------:R-:W-:Y:S05]  /*3d50*/  BSYNC B0 ;  /* 0x0000000000007941 */ /* 0x000fea0003800000 */
.L_x_657:
        /* <DEDUP_REMOVED lines=19> */
[----:B------:R-:W0:Y:S01]  /*3e90*/  LDC.64 R60, c[0x0][0x340] ;  /* 0x0000d000ff3c7b82 */ /* 0x000e220000000a00 */
[----:B------:R-:W-:Y:S01]  /*3ea0*/  FMUL.FTZ R137, R34, R123 ;  /* 0x0000007b22897220 */ /* 0x000fe20000410000 */
[----:B------:R-:W-:Y:S01]  /*3eb0*/  FMUL.FTZ R139, R32, R121 ;  /* 0x00000079208b7220 */ /* 0x000fe20000410000 */
[----:B------:R-:W-:Y:S01]  /*3ec0*/  FMUL.FTZ R118, R33, R92 ;  /* 0x0000005c21767220 */ /* 0x000fe20000410000 */
[----:B------:R-:W-:Y:S01]  /*3ed0*/  FMUL.FTZ R120, R35, R94 ;  /* 0x0000005e23787220 */ /* 0x000fe20000410000 */
[----:B------:R-:W-:Y:S01]  /*3ee0*/  FMUL.FTZ R141, R22, R127 ;  /* 0x0000007f168d7220 */ /* 0x000fe20000410000 */
[----:B------:R-:W-:Y:S01]  /*3ef0*/  FMUL.FTZ R143, R20, R125 ;  /* 0x0000007d148f7220 */ /* 0x000fe20000410000 */
[----:B------:R-:W-:Y:S01]  /*3f00*/  FMUL.FTZ R122, R21, R96 ;  /* 0x00000060157a7220 */ /* 0x000fe20000410000 */
[----:B------:R-:W1:Y:S01]  /*3f10*/  LDC.64 R62, c[0x0][0x300] ;  /* 0x0000c000ff3e7b82 */ /* 0x000e620000000a00 */
        /* <DEDUP_REMOVED lines=16> */
.L_x_667:
[----:B------:R-:W-:Y:S01]  /*4020*/  SHF.R.S32.HI R138, RZ, 0x1f, R153 ;  /* 0x0000001fff8a7819 */ /* 0x000fe20000011499 */
[----:B------:R-:W-:-:S04]  /*4030*/  IMAD.WIDE.U32 R22, R153, UR8, RZ ;  /* 0x0000000899167c25 */ /* 0x000fc8000f8e00ff */
[----:B-1----:R-:W-:Y:S01]  /*4040*/  IMAD R0, R138, UR8, RZ ;  /* 0x000000088a007c24 */ /* 0x002fe2000f8e02ff */
[----:B------:R-:W-:-:S03]  /*4050*/  LEA R20, P0, R22, R114, 0x2 ;  /* 0x0000007216147211 */ /* 0x000fc600078010ff */
[----:B------:R-:W-:Y:S01]  /*4060*/  IMAD R21, R153, UR9, R0 ;  /* 0x0000000999157c24 */ /* 0x000fe2000f8e0200 */
[----:B------:R-:W-:-:S04]  /*4070*/  IADD3 R20, P1, R20, R65, RZ ;  /* 0x0000004114147210 */ /* 0x000fc80007f3e0ff */
[----:B------:R-:W-:-:S04]  /*4080*/  IADD3 R23, R23, R21, RZ ;  /* 0x0000001517177210 */ /* 0x000fc80007ffe0ff */
[----:B------:R-:W-:-:S04]  /*4090*/  LEA.HI.X R23, R22, R115, R23, 0x2, P0 ;  /* 0x0000007316177211 */ /* 0x000fc800000f1417 */
[----:B------:R-:W-:-:S05]  /*40a0*/  IADD3.X R21, R23, R64, RZ, P1, !PT ;  /* 0x0000004017157210 */ /* 0x000fca0000ffe4ff */
[----:B0--3--:R-:W2:Y:S04]  /*40b0*/  LDG.E.128 R36, desc[UR6][R20.64] ;  /* 0x0000000614247981 */ /* 0x009ea8000c1e1d00 */
[----:B------:R-:W3:Y:S04]  /*40c0*/  LDG.E.128 R40, desc[UR6][R20.64+0x200] ;  /* 0x0002000614287981 */ /* 0x000ee8000c1e1d00 */
[----:B------:R-:W4:Y:S04]  /*40d0*/  LDG.E.128 R44, desc[UR6][R20.64+0x400] ;  /* 0x00040006142c7981 */ /* 0x000f28000c1e1d00 */
[----:B------:R5:W4:Y:S01]  /*40e0*/  LDG.E.128 R48, desc[UR6][R20.64+0x600] ;  /* 0x0006000614307981 */ /* 0x000b22000c1e1d00 */
[----:B------:R-:W-:-:S04]  /*40f0*/  IMAD R0, R138, UR4, RZ ;  /* 0x000000048a007c24 */ /* 0x000fc8000f8e02ff */
[----:B------:R-:W-:Y:S01]  /*4100*/  IMAD R25, R153, UR5, R0 ;  /* 0x0000000599197c24 */ /* 0x000fe2000f8e0200 */
[----:B-----5:R-:W-:Y:S02]  /*4110*/  MOV R20, R52 ;  /* 0x0000003400147202 */ /* 0x020fe40000000f00 */
[----:B------:R-:W-:-:S03]  /*4120*/  MOV R21, R107 ;  /* 0x0000006b00157202 */ /* 0x000fc60000000f00 */
[----:B------:R-:W-:-:S04]  /*4130*/  IMAD.WIDE.U32 R22, R153, UR4, R20 ;  /* 0x0000000499167c25 */ /* 0x000fc8000f8e0014 */
[----:B------:R-:W-:Y:S01]  /*4140*/  IMAD.IADD R0, R23, 0x1, R25 ;  /* 0x0000000117007824 */ /* 0x000fe200078e0219 */
[----:B-1----:R-:W-:-:S04]  /*4150*/  LEA R24, P0, R22, R62, 0x2 ;  /* 0x0000003e16187211 */ /* 0x002fc800078010ff */
[----:B------:R-:W-:-:S05]  /*4160*/  LEA.HI.X R25, R22, R63, R0, 0x2, P0 ;  /* 0x0000003f16197211 */ /* 0x000fca00000f1400 */
[----:B------:R-:W5:Y:S01]  /*4170*/  LDG.E R90, desc[UR6][R24.64] ;  /* 0x00000006185a7981 */ /* 0x000f62000c1e1900 */
[----:B------:R-:W-:Y:S01]  /*4180*/  IMAD R0, R138, UR10, RZ ;  /* 0x0000000a8a007c24 */ /* 0x000fe2000f8e02ff */
[----:B------:R-:W-:Y:S01]  /*4190*/  MOV R140, 0x400 ;  /* 0x00000400008c7802 */ /* 0x000fe20000000f00 */
[C---:B------:R-:W-:Y:S01]  /*41a0*/  IMAD.WIDE.U32 R20, R153.reuse, UR10, RZ ;  /* 0x0000000a99147c25 */ /* 0x040fe2000f8e00ff */
[----:B------:R-:W1:Y:S03]  /*41b0*/  S2R R27, SR_CgaCtaId ;  /* 0x00000000001b7919 */ /* 0x000e660000008800 */
[----:B------:R-:W-:Y:S01]  /*41c0*/  IMAD R23, R153, UR11, R0 ;  /* 0x0000000b99177c24 */ /* 0x000fe2000f8e0200 */
[----:B------:R-:W-:-:S04]  /*41d0*/  LEA R154, P0, R20, R112, 0x2 ;  /* 0x00000070149a7211 */ /* 0x000fc800078010ff */
[----:B------:R-:W-:-:S04]  /*41e0*/  IADD3 R21, R21, R23, RZ ;  /* 0x0000001715157210 */ /* 0x000fc80007ffe0ff */
[----:B------:R-:W-:Y:S02]  /*41f0*/  LEA.HI.X R21, R20, R113, R21, 0x2, P0 ;  /* 0x0000007114157211 */ /* 0x000fe400000f1415 */
[----:B------:R-:W-:-:S04]  /*4200*/  IADD3 R154, P0, R154, R65, RZ ;  /* 0x000000419a9a7210 */ /* 0x000fc80007f1e0ff */
[----:B------:R-:W-:Y:S02]  /*4210*/  IADD3.X R155, R21, R64, RZ, P0, !PT ;  /* 0x00000040159b7210 */ /* 0x000fe400007fe4ff */
[----:B-1----:R-:W-:-:S04]  /*4220*/  LEA R140, R27, R140, 0x18 ;  /* 0x0000008c1b8c7211 */ /* 0x002fc800078ec0ff */
[----:B------:R-:W-:-:S05]  /*4230*/  LEA R0, R76, R140, 0x4 ;  /* 0x0000008c4c007211 */ /* 0x000fca00078e20ff */
[----:B--2---:R-:W-:Y:S04]  /*4240*/  STS.128 [R0], R36 ;  /* 0x0000002400007388 */ /* 0x004fe80000000c00 */
[----:B---3--:R-:W-:Y:S04]  /*4250*/  STS.128 [R0+0x200], R40 ;  /* 0x0002002800007388 */ /* 0x008fe80000000c00 */
[----:B----4-:R-:W-:Y:S04]  /*4260*/  STS.128 [R0+0x400], R44 ;  /* 0x0004002c00007388 */ /* 0x010fe80000000c00 */
[----:B------:R-:W-:Y:S01]  /*4270*/  STS.128 [R0+0x600], R48 ;  /* 0x0006003000007388 */ /* 0x000fe20000000c00 */
[----:B------:R-:W-:-:S03]  /*4280*/  NOP ;  /* 0x0000000000007918 */ /* 0x000fc60000000000 */
[----:B------:R-:W2:Y:S04]  /*4290*/  LDG.E.128 R20, desc[UR6][R154.64] ;  /* 0x000000069a147981 */ /* 0x000ea8000c1e1d00 */
[----:B------:R-:W3:Y:S04]  /*42a0*/  LDG.E.128 R24, desc[UR6][R154.64+0x200] ;  /* 0x000200069a187981 */ /* 0x000ee8000c1e1d00 */
[----:B------:R-:W4:Y:S04]  /*42b0*/  LDG.E.128 R28, desc[UR6][R154.64+0x400] ;  /* 0x000400069a1c7981 */ /* 0x000f28000c1e1d00 */
[----:B------:R1:W4:Y:S01]  /*42c0*/  LDG.E.128 R32, desc[UR6][R154.64+0x600] ;  /* 0x000600069a207981 */ /* 0x000322000c1e1d00 */
[----:B------:R-:W-:-:S02]  /*42d0*/  ISETP.GE.U32.AND P3, PT, R99, R66, PT ;  /* 0x000000426300720c */ /* 0x000fc40003f66070 */
[-C--:B------:R-:W-:Y:S01]  /*42e0*/  ISETP.GE.U32.AND P4, PT, R97, R66.reuse, PT ;  /* 0x000000426100720c */ /* 0x080fe20003f86070 */
[----:B------:R-:W0:Y:S01]  /*42f0*/  S2R R142, SR_TID.X ;  /* 0x00000000008e7919 */ /* 0x000e220000002100 */
[-C--:B------:R-:W-:Y:S02]  /*4300*/  ISETP.GE.U32.AND P5, PT, R95, R66.reuse, PT ;  /* 0x000000425f00720c */ /* 0x080fe40003fa6070 */
[-C--:B------:R-:W-:Y:S02]  /*4310*/  ISETP.GE.U32.AND P6, PT, R93, R66.reuse, PT ;  /* 0x000000425d00720c */ /* 0x080fe40003fc6070 */
[-C--:B------:R-:W-:Y:S02]  /*4320*/  ISETP.GE.U32.AND P1, PT, R89, R66.reuse, PT ;  /* 0x000000425900720c */ /* 0x080fe40003f26070 */
[----:B------:R-:W-:Y:S01]  /*4330*/  ISETP.GE.U32.AND P0, PT, R91, R66, PT ;  /* 0x000000425b00720c */ /* 0x000fe20003f06070 */
[----:B-----5:R-:W-:Y:S01]  /*4340*/  FMUL.FTZ R144, R90, 1.4426950216293334961 ;  /* 0x3fb8aa3b5a907820 */ /* 0x020fe20000410000 */
[----:B------:R-:W-:-:S03]  /*4350*/  LEA R90, R76, R140, 0x6 ;  /* 0x0000008c4c5a7211 */ /* 0x000fc600078e30ff */
[C---:B------:R-:W-:Y:S01]  /*4360*/  FMUL.FTZ R146, R144.reuse, R121 ;  /* 0x0000007990927220 */ /* 0x040fe20000410000 */
[C---:B------:R-:W-:Y:S01]  /*4370*/  FMUL.FTZ R150, R144.reuse, R123 ;  /* 0x0000007b90967220 */ /* 0x040fe20000410000 */
[----:B------:R-:W5:Y:S01]  /*4380*/  LDS.128 R40, [R90+0x10] ;  /* 0x000010005a287984 */ /* 0x000f620000000c00 */
[C---:B------:R-:W-:Y:S01]  /*4390*/  FMUL.FTZ R152, R144.reuse, R94 ;  /* 0x0000005e90987220 */ /* 0x040fe20000410000 */
[C---:B------:R-:W-:Y:S01]  /*43a0*/  FMUL.FTZ R148, R144.reuse, R92 ;  /* 0x0000005c90947220 */ /* 0x040fe20000410000 */
[C---:B-1----:R-:W-:Y:S01]  /*43b0*/  FMUL.FTZ R154, R144.reuse, R125 ;  /* 0x0000007d909a7220 */ /* 0x042fe20000410000 */
[----:B------:R-:W1:Y:S01]  /*43c0*/  LDS.128 R36, [R90] ;  /* 0x000000005a247984 */ /* 0x000e620000000c00 */
[----:B------:R-:W5:Y:S01]  /*43d0*/  MUFU.EX2 R146, R146 ;  /* 0x0000009200927308 */ /* 0x000f620000000800 */
[C---:B------:R-:W-:Y:S01]  /*43e0*/  FMUL.FTZ R156, R144.reuse, R127 ;  /* 0x0000007f909c7220 */ /* 0x040fe20000410000 */
[C---:B------:R-:W-:Y:S01]  /*43f0*/  FMUL.FTZ R155, R144.reuse, R96 ;  /* 0x00000060909b7220 */ /* 0x040fe20000410000 */
[----:B------:R-:W1:Y:S01]  /*4400*/  LDS.128 R44, [R90+0x20] ;  /* 0x000020005a2c7984 */ /* 0x000e620000000c00 */
[C---:B------:R-:W-:Y:S01]  /*4410*/  FMUL.FTZ R158, R144.reuse, R98 ;  /* 0x00000062909e7220 */ /* 0x040fe20000410000 */
[----:B------:R-:W-:-:S02]  /*4420*/  FMUL.FTZ R160, R144, R129 ;  /* 0x0000008190a07220 */ /* 0x000fc40000410000 */
[----:B------:R-:W1:Y:S01]  /*4430*/  LDS.128 R48, [R90+0x30] ;  /* 0x000030005a307984 */ /* 0x000e620000000c00 */
[----:B------:R-:W1:Y:S01]  /*4440*/  MUFU.EX2 R150, R150 ;  /* 0x0000009600967308 */ /* 0x000e620000000800 */
[----:B0-----:R-:W-:-:S07]  /*4450*/  SHF.L.U32 R157, R142, 0x4, RZ ;  /* 0x000000048e9d7819 */ /* 0x001fce00000006ff */
[----:B------:R-:W0:Y:S01]  /*4460*/  MUFU.EX2 R152, R152 ;  /* 0x0000009800987308 */ /* 0x000e220000000800 */
[----:B------:R-:W-:-:S07]  /*4470*/  ISETP.GE.U32.AND P2, PT, R157, R66, PT ;  /* 0x000000429d00720c */ /* 0x000fce0003f46070 */
[----:B------:R-:W-:Y:S08]  /*4480*/  MUFU.EX2 R148, R148 ;  /* 0x0000009400947308 */ /* 0x000ff00000000800 */
[----:B------:R-:W0:Y:S01]  /*4490*/  MUFU.EX2 R154, R154 ;  /* 0x0000009a009a7308 */ /* 0x000e220000000800 */
[----:B-----5:R-:W-:Y:S01]  /*44a0*/  FMUL.FTZ R157, R141, R42 ;  /* 0x0000002a8d9d7220 */ /* 0x020fe20000410000 */
[----:B------:R-:W-:Y:S01]  /*44b0*/  FMUL.FTZ R42, R144, R100 ;  /* 0x00000064902a7220 */ /* 0x000fe20000410000 */
[----:B------:R-:W-:Y:S01]  /*44c0*/  FMUL.FTZ R159, R124, R43 ;  /* 0x0000002b7c9f7220 */ /* 0x000fe20000410000 */
[----:B------:R-:W-:Y:S01]  /*44d0*/  FSEL R43, R146, 1, !P2 ;  /* 0x3f800000922b7808 */ /* 0x000fe20005000000 */
[----:B-1----:R-:W-:-:S03]  /*44e0*/  FMUL.FTZ R36, R139, R36 ;  /* 0x000000248b247220 */ /* 0x002fc60000410000 */
[----:B------:R1:W-:Y:S01]  /*44f0*/  MUFU.EX2 R162, R42 ;  /* 0x0000002a00a27308 */ /* 0x0003e20000000800 */
[----:B------:R-:W-:Y:S01]  /*4500*/  FMUL.FTZ R37, R118, R37 ;  /* 0x0000002576257220 */ /* 0x000fe20000410000 */
[----:B------:R-:W-:Y:S01]  /*4510*/  FMUL.FTZ R38, R137, R38 ;  /* 0x0000002689267220 */ /* 0x000fe20000410000 */
[----:B------:R-:W-:Y:S01]  /*4520*/  FMUL.FTZ R163, R126, R45 ;  /* 0x0000002d7ea37220 */ /* 0x000fe20000410000 */
[----:B------:R-:W-:Y:S01]  /*4530*/  FMUL.FTZ R39, R120, R39 ;  /* 0x0000002778277220 */ /* 0x000fe20000410000 */
[----:B------:R-:W-:Y:S01]  /*4540*/  FMUL.FTZ R40, R143, R40 ;  /* 0x000000288f287220 */ /* 0x000fe20000410000 */
[----:B------:R-:W-:Y:S01]  /*4550*/  FSEL R45, R37, RZ, !P3 ;  /* 0x000000ff252d7208 */ /* 0x000fe20005800000 */
[----:B------:R-:W-:Y:S01]  /*4560*/  FMUL.FTZ R169, R151, R48 ;  /* 0x0000003097a97220 */ /* 0x000fe20000410000 */
[----:B------:R-:W-:Y:S01]  /*4570*/  FMUL.FTZ R48, R144, R102 ;  /* 0x0000006690307220 */ /* 0x000fe20000410000 */
[----:B-1----:R-:W-:Y:S01]  /*4580*/  FSEL R42, R36, RZ, !P2 ;  /* 0x000000ff242a7208 */ /* 0x002fe20005000000 */
[----:B------:R-:W-:Y:S01]  /*4590*/  FMUL.FTZ R165, R145, R46 ;  /* 0x0000002e91a57220 */ /* 0x000fe20000410000 */
[----:B------:R-:W-:Y:S01]  /*45a0*/  ISETP.NE.AND P2, PT, R70, RZ, PT ;  /* 0x000000ff4600720c */ /* 0x000fe20003f45270 */
[----:B------:R-:W-:Y:S01]  /*45b0*/  FMUL.FTZ R171, R149, R50 ;  /* 0x0000003295ab7220 */ /* 0x000fe20000410000 */
[----:B------:R1:W-:Y:S01]  /*45c0*/  MUFU.EX2 R166, R48 ;  /* 0x0000003000a67308 */ /* 0x0003e20000000800 */
[----:B------:R-:W-:Y:S01]  /*45d0*/  FSEL R46, R38, RZ, !P4 ;  /* 0x000000ff262e7208 */ /* 0x000fe20006000000 */
[----:B------:R-:W-:Y:S01]  /*45e0*/  FMUL.FTZ R161, R147, R44 ;  /* 0x0000002c93a17220 */ /* 0x000fe20000410000 */
[----:B------:R-:W-:Y:S01]  /*45f0*/  FSEL R50, R40, RZ, !P6 ;  /* 0x000000ff28327208 */ /* 0x000fe20007000000 */
[C---:B------:R-:W-:Y:S01]  /*4600*/  FMUL.FTZ R38, R144.reuse, R104 ;  /* 0x0000006890267220 */ /* 0x040fe20000410000 */
[C---:B------:R-:W-:Y:S01]  /*4610*/  FMUL.FTZ R40, R144.reuse, R106 ;  /* 0x0000006a90287220 */ /* 0x040fe20000410000 */
[----:B------:R-:W-:Y:S01]  /*4620*/  FMUL.FTZ R44, R144, R131 ;  /* 0x00000083902c7220 */ /* 0x000fe20000410000 */
[----:B------:R-:W-:Y:S01]  /*4630*/  FMUL.FTZ R167, R128, R47 ;  /* 0x0000002f80a77220 */ /* 0x000fe20000410000 */
[----:B------:R-:W5:Y:S01]  /*4640*/  MUFU.EX2 R156, R156 ;  /* 0x0000009c009c7308 */ /* 0x000f620000000800 */
[----:B-1----:R-:W-:Y:S01]  /*4650*/  FSEL R48, R39, RZ, !P5 ;  /* 0x000000ff27307208 */ /* 0x002fe20006800000 */
[----:B------:R-:W-:Y:S01]  /*4660*/  FMUL.FTZ R39, R144, R135 ;  /* 0x0000008790277220 */ /* 0x000fe20000410000 */
[----:B------:R-:W-:Y:S01]  /*4670*/  @P2 LEA R36, R153, R140, 0x3 ;  /* 0x0000008c99242211 */ /* 0x000fe200078e18ff */
[----:B------:R-:W-:Y:S01]  /*4680*/  FMUL.FTZ R170, R134, R49 ;  /* 0x0000003186aa7220 */ /* 0x000fe20000410000 */
[----:B------:R-:W-:Y:S01]  /*4690*/  FSEL R47, R150, 1, !P4 ;  /* 0x3f800000962f7808 */ /* 0x000fe20006000000 */
[----:B------:R-:W-:Y:S01]  /*46a0*/  FMUL.FTZ R41, R122, R41 ;  /* 0x000000297a297220 */ /* 0x000fe20000410000 */
[----:B0-----:R-:W-:Y:S01]  /*46b0*/  FSEL R49, R152, 1, !P5 ;  /* 0x3f80000098317808 */ /* 0x001fe20006800000 */
[----:B------:R-:W0:Y:S01]  /*46c0*/  MUFU.EX2 R155, R155 ;  /* 0x0000009b009b7308 */ /* 0x000e220000000800 */
[-C--:B------:R-:W-:Y:S01]  /*46d0*/  ISETP.GE.U32.AND P4, PT, R85, R66.reuse, PT ;  /* 0x000000425500720c */ /* 0x080fe20003f86070 */
[----:B------:R-:W-:Y:S01]  /*46e0*/  FMUL.FTZ R172, R136, R51 ;  /* 0x0000003388ac7220 */ /* 0x000fe20000410000 */
[----:B------:R-:W-:-:S02]  /*46f0*/  ISETP.GE.U32.AND P5, PT, R83, R66, PT ;  /* 0x000000425300720c */ /* 0x000fc40003fa6070 */
[----:B------:R-:W-:Y:S02]  /*4700*/  FSEL R146, R157, RZ, !P1 ;  /* 0x000000ff9d927208 */ /* 0x000fe40004800000 */
[----:B------:R-:W-:Y:S01]  /*4710*/  FSEL R51, R154, 1, !P6 ;  /* 0x3f8000009a337808 */ /* 0x000fe20007000000 */
[----:B------:R-:W-:Y:S01]  /*4720*/  MUFU.EX2 R158, R158 ;  /* 0x0000009e009e7308 */ /* 0x000fe20000000800 */
[----:B-----5:R-:W-:Y:S02]  /*4730*/  FSEL R157, R156, 1, !P1 ;  /* 0x3f8000009c9d7808 */ /* 0x020fe40004800000 */
[----:B------:R-:W-:Y:S02]  /*4740*/  ISETP.GE.U32.AND P6, PT, R81, R66, PT ;  /* 0x000000425100720c */ /* 0x000fe40003fc6070 */
[----:B------:R-:W-:Y:S02]  /*4750*/  FSEL R154, R161, RZ, !P4 ;  /* 0x000000ffa19a7208 */ /* 0x000fe40006000000 */
[----:B------:R-:W-:Y:S01]  /*4760*/  FSEL R156, R163, RZ, !P5 ;  /* 0x000000ffa39c7208 */ /* 0x000fe20006800000 */
[----:B------:R-:W1:Y:S01]  /*4770*/  MUFU.EX2 R160, R160 ;  /* 0x000000a000a07308 */ /* 0x000e620000000800 */
[----:B0-----:R-:W-:-:S02]  /*4780*/  FSEL R155, R155, 1, !P0 ;  /* 0x3f8000009b9b7808 */ /* 0x001fc40004000000 */
[----:B------:R-:W-:Y:S02]  /*4790*/  FSEL R163, R162, 1, !P5 ;  /* 0x3f800000a2a37808 */ /* 0x000fe40006800000 */
[-C--:B------:R-:W-:Y:S02]  /*47a0*/  ISETP.GE.U32.AND P1, PT, R77, R66.reuse, PT ;  /* 0x000000424d00720c */ /* 0x080fe40003f26070 */
[----:B------:R-:W-:Y:S01]  /*47b0*/  ISETP.GE.U32.AND P5, PT, R71, R66, PT ;  /* 0x000000424700720c */ /* 0x000fe20003fa6070 */
[----:B------:R0:W5:Y:S01]  /*47c0*/  MUFU.EX2 R164, R44 ;  /* 0x0000002c00a47308 */ /* 0x0001620000000800 */
[----:B------:R-:W-:Y:S02]  /*47d0*/  FSEL R162, R169, RZ, !P1 ;  /* 0x000000ffa9a27208 */ /* 0x000fe40004800000 */
[----:B------:R-:W-:-:S05]  /*47e0*/  FSEL R172, R172, RZ, !P5 ;  /* 0x000000ffacac7208 */ /* 0x000fca0006800000 */
[----:B------:R-:W5:Y:S01]  /*47f0*/  MUFU.EX2 R38, R38 ;  /* 0x0000002600267308 */ /* 0x000f620000000800 */
[----:B0-----:R-:W-:Y:S02]  /*4800*/  FSEL R44, R148, 1, !P3 ;  /* 0x3f800000942c7808 */ /* 0x001fe40005800000 */
[-C--:B------:R-:W-:Y:S02]  /*4810*/  ISETP.GE.U32.AND P3, PT, R87, R66.reuse, PT ;  /* 0x000000425700720c */ /* 0x080fe40003f66070 */
[----:B-1----:R-:W-:Y:S02]  /*4820*/  FSEL R161, R160, 1, !P4 ;  /* 0x3f800000a0a17808 */ /* 0x002fe40006000000 */
[----:B------:R-:W-:Y:S01]  /*4830*/  FSEL R148, R159, RZ, !P3 ;  /* 0x000000ff9f947208 */ /* 0x000fe20005800000 */
[----:B------:R-:W0:Y:S01]  /*4840*/  MUFU.EX2 R39, R39 ;  /* 0x0000002700277308 */ /* 0x000e220000000800 */
[----:B------:R-:W-:Y:S02]  /*4850*/  FSEL R173, R158, 1, !P3 ;  /* 0x3f8000009ead7808 */ /* 0x000fe40005800000 */
[----:B------:R-:W-:-:S02]  /*4860*/  ISETP.GE.U32.AND P3, PT, R75, R66, PT ;  /* 0x000000424b00720c */ /* 0x000fc40003f66070 */
[----:B------:R-:W-:Y:S02]  /*4870*/  ISETP.GE.U32.AND P4, PT, R73, R66, PT ;  /* 0x000000424900720c */ /* 0x000fe40003f86070 */
[----:B------:R-:W-:Y:S01]  /*4880*/  FSEL R158, R165, RZ, !P6 ;  /* 0x000000ffa59e7208 */ /* 0x000fe20007000000 */
[----:B------:R-:W1:Y:S01]  /*4890*/  MUFU.EX2 R40, R40 ;  /* 0x0000002800287308 */ /* 0x000e620000000800 */
[----:B-----5:R-:W-:Y:S02]  /*48a0*/  FSEL R165, R164, 1, !P6 ;  /* 0x3f800000a4a57808 */ /* 0x020fe40007000000 */
[----:B------:R-:W-:Y:S02]  /*48b0*/  FSEL R179, R38, 1, !P3 ;  /* 0x3f80000026b37808 */ /* 0x000fe40005800000 */
[----:B------:R-:W-:Y:S02]  /*48c0*/  FSEL R170, R170, RZ, !P3 ;  /* 0x000000ffaaaa7208 */ /* 0x000fe40005800000 */
[----:B------:R-:W-:-:S02]  /*48d0*/  FSEL R164, R171, RZ, !P4 ;  /* 0x000000ffaba47208 */ /* 0x000fc40006000000 */
[----:B0-----:R-:W-:Y:S02]  /*48e0*/  FSEL R181, R39, 1, !P4 ;  /* 0x3f80000027b57808 */ /* 0x001fe40006000000 */
[----:B-1----:R-:W-:Y:S01]  /*48f0*/  FSEL R183, R40, 1, !P5 ;  /* 0x3f80000028b77808 */ /* 0x002fe20006800000 */
[----:B--2---:R0:W-:Y:S04]  /*4900*/  STS.128 [R0+0x840], R20 ;  /* 0x0008401400007388 */ /* 0x0041e80000000c00 */
[----:B---3--:R1:W-:Y:S04]  /*4910*/  STS.128 [R0+0xa40], R24 ;  /* 0x000a401800007388 */ /* 0x0083e80000000c00 */
[----:B----4-:R1:W-:Y:S04]  /*4920*/  STS.128 [R0+0xc40], R28 ;  /* 0x000c401c00007388 */ /* 0x0103e80000000c00 */
[----:B------:R1:W-:Y:S01]  /*4930*/  STS.128 [R0+0xe40], R32 ;  /* 0x000e402000007388 */ /* 0x0003e20000000c00 */
[----:B------:R-:W-:Y:S01]  /*4940*/  NOP ;  /* 0x0000000000007918 */ /* 0x000fe20000000000 */
[----:B0-----:R-:W-:-:S02]  /*4950*/  FMUL.FTZ R20, R144, R133 ;  /* 0x0000008590147220 */ /* 0x001fc40000410000 */
[----:B------:R-:W0:Y:S01]  /*4960*/  @P2 LDS.64 R36, [R36+0x10a0] ;  /* 0x0010a00024242984 */ /* 0x000e220000000a00 */
[----:B------:R-:W-:Y:S01]  /*4970*/  FSEL R144, R41, RZ, !P0 ;  /* 0x000000ff29907208 */ /* 0x000fe20004000000 */
[----:B------:R2:W3:Y:S02]  /*4980*/  MUFU.EX2 R168, R20 ;  /* 0x0000001400a87308 */ /* 0x0004e40000000800 */
[----:B------:R1:W4:Y:S01]  /*4990*/  LDS.128 R24, [R90+0x850] ;  /* 0x000850005a187984 */ /* 0x0003220000000c00 */
[----:B------:R-:W-:-:S03]  /*49a0*/  ISETP.GE.U32.AND P0, PT, R79, R66, PT ;  /* 0x000000424f00720c */ /* 0x000fc60003f06070 */
[----:B------:R1:W0:Y:S01]  /*49b0*/  LDS.128 R28, [R90+0x860] ;  /* 0x000860005a1c7984 */ /* 0x0002220000000c00 */
[----:B------:R-:W-:Y:S02]  /*49c0*/  FSEL R175, R166, 1, !P0 ;  /* 0x3f800000a6af7808 */ /* 0x000fe40004000000 */
[----:B------:R-:W-:Y:S01]  /*49d0*/  FSEL R160, R167, RZ, !P0 ;  /* 0x000000ffa7a07208 */ /* 0x000fe20004000000 */
[----:B--2---:R1:W2:Y:S04]  /*49e0*/  LDS.128 R20, [R90+0x840] ;  /* 0x000840005a147984 */ /* 0x0042a80000000c00 */
[----:B------:R1:W0:Y:S01]  /*49f0*/  LDS.128 R32, [R90+0x870] ;  /* 0x000870005a207984 */ /* 0x0002220000000c00 */
[----:B---3--:R-:W-:Y:S01]  /*4a00*/  FSEL R177, R168, 1, !P1 ;  /* 0x3f800000a8b17808 */ /* 0x008fe20004800000 */
        /* <DEDUP_REMOVED lines=8> */
[----:B------:R-:W-:Y:S01]  /*4a90*/  ISETP.NE.AND P0, PT, R72, RZ, PT ;  /* 0x000000ff4800720c */ /* 0x000fe20003f05270 */
[----:B------:R-:W-:-:S12]  /*4aa0*/  IMAD.MOV.U32 R37, RZ, RZ, RZ ;  /* 0x000000ffff257224 */ /* 0x000fd800078e00ff */
[----:B------:R-:W-:Y:S05]  /*4ab0*/  @!P0 BRA `(.L_x_660) ;  /* 0x0000000000448947 */ /* 0x000fea0003800000 */
[----:B------:R-:W-:Y:S02]  /*4ac0*/  IMAD R40, R138, UR12, RZ ;  /* 0x0000000c8a287c24 */ /* 0x000fe4000f8e02ff */
[----:B------:R-:W-:-:S04]  /*4ad0*/  IMAD.WIDE.U32 R38, R153, UR12, R116 ;  /* 0x0000000c99267c25 */ /* 0x000fc8000f8e0074 */
[----:B------:R-:W-:Y:S01]  /*4ae0*/  IMAD R37, R153, UR13, R40 ;  /* 0x0000000d99257c24 */ /* 0x000fe2000f8e0228 */
[----:B------:R-:W-:-:S04]  /*4af0*/  LEA R40, P0, R38, R60, 0x2 ;  /* 0x0000003c26287211 */ /* 0x000fc800078010ff */
[----:B------:R-:W-:-:S04]  /*4b00*/  IADD3 R37, R39, R37, RZ ;  /* 0x0000002527257210 */ /* 0x000fc80007ffe0ff */
[----:B------:R-:W-:-:S05]  /*4b10*/  LEA.HI.X R41, R38, R61, R37, 0x2, P0 ;  /* 0x0000003d26297211 */ /* 0x000fca00000f1425 */
[----:B------:R0:W5:Y:S01]  /*4b20*/  LDG.E R37, desc[UR6][R40.64] ;  /* 0x0000000628257981 */ /* 0x000162000c1e1900 */
[----:B------:R-:W-:Y:S05]  /*4b30*/  BRA `(.L_x_660) ;  /* 0x0000000000247947 */ /* 0x000fea0003800000 */
.L_x_661:
[----:B------:R-:W-:Y:S01]  /*4b40*/  MOV R38, R58 ;  /* 0x0000003a00267202 */ /* 0x000fe20000000f00 */
[----:B------:R-:W-:Y:S01]  /*4b50*/  IMAD R40, R138, UR12, RZ ;  /* 0x0000000c8a287c24 */ /* 0x000fe2000f8e02ff */
[----:B------:R-:W-:-:S03]  /*4b60*/  MOV R39, R69 ;  /* 0x0000004500277202 */ /* 0x000fc60000000f00 */
[C---:B------:R-:W-:Y:S02]  /*4b70*/  IMAD R37, R153.reuse, UR13, R40 ;  /* 0x0000000d99257c24 */ /* 0x040fe4000f8e0228 */
[----:B------:R-:W-:-:S05]  /*4b80*/  IMAD.WIDE.U32 R38, R153, UR12, R38 ;  /* 0x0000000c99267c25 */ /* 0x000fca000f8e0026 */
[----:B------:R-:W-:Y:S02]  /*4b90*/  IADD3 R37, R37, R39, RZ ;  /* 0x0000002725257210 */ /* 0x000fe40007ffe0ff */
[----:B------:R-:W-:-:S04]  /*4ba0*/  LEA R40, P0, R38, R60, 0x2 ;  /* 0x0000003c26287211 */ /* 0x000fc800078010ff */
[----:B------:R-:W-:-:S05]  /*4bb0*/  LEA.HI.X R41, R38, R61, R37, 0x2, P0 ;  /* 0x0000003d26297211 */ /* 0x000fca00000f1425 */
[----:B------:R3:W5:Y:S04]  /*4bc0*/  LDG.E R37, desc[UR6][R40.64] ;  /* 0x0000000628257981 */ /* 0x000768000c1e1900 */
.L_x_660:
[-C--:B------:R-:W-:Y:S01]  /*4bd0*/  FFMA.FTZ R38, R42, R44.reuse, R45 ;  /* 0x0000002c2a267223 */ /* 0x080fe2000001002d */
[----:B0--3--:R-:W-:Y:S01]  /*4be0*/  FMUL.FTZ R40, R43, R44 ;  /* 0x0000002c2b287220 */ /* 0x009fe20000410000 */
[C---:B------:R-:W-:Y:S01]  /*4bf0*/  ISETP.GE.AND P0, PT, R76.reuse, 0x1, PT ;  /* 0x000000014c00780c */ /* 0x040fe20003f06270 */
[----:B------:R-:W-:Y:S01]  /*4c00*/  BSSY B0, `(.L_x_662) ;  /* 0x0000098000007945 */ /* 0x000fe20003800000 */
[C---:B------:R-:W-:Y:S01]  /*4c10*/  FFMA.FTZ R38, R47.reuse, R38, R46 ;  /* 0x000000262f267223 */ /* 0x040fe2000001002e */
[----:B------:R-:W-:Y:S01]  /*4c20*/  FMUL.FTZ R40, R47, R40 ;  /* 0x000000282f287220 */ /* 0x000fe20000410000 */
[C---:B------:R-:W-:Y:S02]  /*4c30*/  ISETP.NE.AND P1, PT, R76.reuse, 0x1f, PT ;  /* 0x0000001f4c00780c */ /* 0x040fe40003f25270 */
[C---:B------:R-:W-:Y:S01]  /*4c40*/  FFMA.FTZ R38, R49.reuse, R38, R48 ;  /* 0x0000002631267223 */ /* 0x040fe20000010030 */
[----:B------:R-:W-:Y:S01]  /*4c50*/  FMUL.FTZ R40, R49, R40 ;  /* 0x0000002831287220 */ /* 0x000fe20000410000 */
[----:B------:R-:W-:-:S02]  /*4c60*/  ISETP.NE.AND P2, PT, R76, RZ, PT ;  /* 0x000000ff4c00720c */ /* 0x000fc40003f45270 */
        /* <DEDUP_REMOVED lines=24> */
[----:B------:R-:W0:Y:S04]  /*4df0*/  SHFL.UP PT, R40, R39, 0x1, RZ ;  /* 0x0420000027287989 */ /* 0x000e2800000e00ff */
[----:B------:R-:W3:Y:S01]  /*4e00*/  SHFL.UP PT, R41, R38, 0x1, RZ ;  /* 0x0420000026297989 */ /* 0x000ee200000e00ff */
[C---:B0-----:R-:W-:Y:S01]  /*4e10*/  @P0 FFMA.FTZ R39, R38.reuse, R40, R39 ;  /* 0x0000002826270223 */ /* 0x041fe20000010027 */
[----:B---3--:R-:W-:-:S04]  /*4e20*/  @P0 FMUL.FTZ R38, R38, R41 ;  /* 0x0000002926260220 */ /* 0x008fc80000410000 */
[----:B------:R-:W0:Y:S01]  /*4e30*/  SHFL.UP PT, R40, R39, 0x2, RZ ;  /* 0x0440000027287989 */ /* 0x000e2200000e00ff */
[----:B------:R-:W-:-:S03]  /*4e40*/  ISETP.GE.AND P0, PT, R76, 0x2, PT ;  /* 0x000000024c00780c */ /* 0x000fc60003f06270 */
[----:B------:R-:W3:Y:S10]  /*4e50*/  SHFL.UP PT, R41, R38, 0x2, RZ ;  /* 0x0440000026297989 */ /* 0x000ef400000e00ff */
        /* <DEDUP_REMOVED lines=18> */
[----:B------:R-:W-:-:S03]  /*4f80*/  ISETP.NE.AND P0, PT, R142, RZ, PT ;  /* 0x000000ff8e00720c */ /* 0x000fc60003f05270 */
[----:B------:R-:W-:Y:S01]  /*4f90*/  @!P1 STS.64 [R140+0x1080], R38 ;  /* 0x001080268c009388 */ /* 0x000fe20000000a00 */
[----:B------:R-:W-:Y:S06]  /*4fa0*/  BAR.SYNC.DEFER_BLOCKING 0x0 ;  /* 0x0000000000007b1d */ /* 0x000fec0000010000 */
[----:B------:R-:W3:Y:S01]  /*4fb0*/  SHFL.UP PT, R150, R38, 0x1, RZ ;  /* 0x0420000026967989 */ /* 0x000ee200000e00ff */
[----:B0----5:R-:W-:-:S03]  /*4fc0*/  @!P2 MOV R152, R37 ;  /* 0x000000250098a202 */ /* 0x021fc60000000f00 */
[----:B------:R-:W-:Y:S04]  /*4fd0*/  @!P2 STS.64 [R140+0x1090], R36 ;  /* 0x001090248c00a388 */ /* 0x000fe80000000a00 */
[----:B------:R-:W0:Y:S01]  /*4fe0*/  LDS.64 R40, [R140+0x1080] ;  /* 0x001080008c287984 */ /* 0x000e220000000a00 */
[----:B------:R-:W-:Y:S01]  /*4ff0*/  BAR.SYNC.DEFER_BLOCKING 0x0 ;  /* 0x0000000000007b1d */ /* 0x000fe20000010000 */
[----:B---3--:R-:W-:-:S05]  /*5000*/  @!P2 MOV R150, R36 ;  /* 0x000000240096a202 */ /* 0x008fca0000000f00 */
[----:B------:R-:W3:Y:S01]  /*5010*/  LDS R159, [R140+0x1094] ;  /* 0x001094008c9f7984 */ /* 0x000ee20000000800 */
[C---:B0-----:R-:W-:Y:S01]  /*5020*/  FFMA.FTZ R41, R40.reuse, R37, R41 ;  /* 0x0000002528297223 */ /* 0x041fe20000010029 */
[----:B------:R-:W-:Y:S01]  /*5030*/  FMUL.FTZ R40, R40, R36 ;  /* 0x0000002428287220 */ /* 0x000fe20000410000 */
[----:B---3--:R-:W-:Y:S01]  /*5040*/  @P0 FFMA.FTZ R152, R159, R150, R152 ;  /* 0x000000969f980223 */ /* 0x008fe20000010098 */
        /* <DEDUP_REMOVED lines=18> */
[----:B------:R-:W-:Y:S01]  /*5170*/  LEA R140, R153, R140, 0x3 ;  /* 0x0000008c998c7211 */ /* 0x000fe200078e18ff */
[----:B------:R-:W-:Y:S01]  /*5180*/  ULDC.U8 UR14, c[0x0][0x239] ;  /* 0x00008e40000e7ab9 */ /* 0x000fe20000000000 */
[----:B------:R-:W-:Y:S02]  /*5190*/  ISETP.NE.U32.AND P1, PT, R86, RZ, PT ;  /* 0x000000ff5600720c */ /* 0x000fe40003f25070 */
[----:B------:R-:W-:Y:S01]  /*51a0*/  ISETP.NE.AND P0, PT, RZ, UR14, PT ;  /* 0x0000000eff007c0c */ /* 0x000fe2000bf05270 */
[----:B------:R0:W-:Y:S01]  /*51b0*/  STS.64 [R140+0x10a0], R40 ;  /* 0x0010a0288c007388 */ /* 0x0001e20000000a00 */
[----:B------:R-:W-:-:S13]  /*51c0*/  ISETP.NE.AND.EX P1, PT, R84, RZ, PT, P1 ;  /* 0x000000ff5400720c */ /* 0x000fda0003f25310 */
[----:B0-----:R-:W-:Y:S05]  /*51d0*/  @P0 BRA P1, `(.L_x_664) ;  /* 0x00000000002c0947 */ /* 0x001fea0000800000 */
[----:B------:R-:W-:-:S05]  /*51e0*/  VIADD R37, R101, 0xffffffff ;  /* 0xffffffff65257836 */ /* 0x000fca0000000000 */
[----:B------:R-:W-:-:S13]  /*51f0*/  ISETP.NE.OR P0, PT, R70, R37, P0 ;  /* 0x000000254600720c */ /* 0x000fda0000705670 */
[----:B------:R-:W-:Y:S05]  /*5200*/  @P0 BRA `(.L_x_663) ;  /* 0x0000000000dc0947 */ /* 0x000fea0003800000 */
[----:B------:R-:W-:Y:S02]  /*5210*/  IMAD R138, R138, UR12, RZ ;  /* 0x0000000c8a8a7c24 */ /* 0x000fe4000f8e02ff */
[----:B------:R-:W-:-:S04]  /*5220*/  IMAD.WIDE.U32 R36, R153, UR12, R116 ;  /* 0x0000000c99247c25 */ /* 0x000fc8000f8e0074 */
[----:B------:R-:W-:Y:S01]  /*5230*/  IMAD R39, R153, UR13, R138 ;  /* 0x0000000d99277c24 */ /* 0x000fe2000f8e028a */
[----:B------:R-:W-:-:S04]  /*5240*/  LEA R38, P0, R36, R60, 0x2 ;  /* 0x0000003c24267211 */ /* 0x000fc800078010ff */
[----:B------:R-:W-:-:S04]  /*5250*/  IADD3 R39, R37, R39, RZ ;  /* 0x0000002725277210 */ /* 0x000fc80007ffe0ff */
[----:B------:R-:W-:-:S05]  /*5260*/  LEA.HI.X R39, R36, R61, R39, 0x2, P0 ;  /* 0x0000003d24277211 */ /* 0x000fca00000f1427 */
[----:B------:R0:W-:Y:S01]  /*5270*/  STG.E desc[UR6][R38.64], R41 ;  /* 0x0000002926007986 */ /* 0x0001e2000c101906 */
[----:B------:R-:W-:Y:S05]  /*5280*/  BRA `(.L_x_663) ;  /* 0x0000000000bc7947 */ /* 0x000fea0003800000 */
.L_x_664:
        /* <DEDUP_REMOVED lines=8> */
[----:B------:R-:W-:Y:S02]  /*5310*/  IADD3 R45, RZ, -R45, RZ ;  /* 0x8000002dff2d7210 */ /* 0x000fe40007ffe0ff */
[----:B------:R-:W-:-:S04]  /*5320*/  LOP3.LUT R39, R39, R78, RZ, 0x3c, !PT ;  /* 0x0000004e27277212 */ /* 0x000fc800078e3cff */
[----:B------:R-:W-:Y:S01]  /*5330*/  ISETP.GE.AND P2, PT, R39, RZ, PT ;  /* 0x000000ff2700720c */ /* 0x000fe20003f46270 */
[----:B0-----:R-:W0:Y:S02]  /*5340*/  MUFU.RCP R40, R40 ;  /* 0x0000002800287308 */ /* 0x001e240000001000 */
[----:B0-----:R-:W-:-:S06]  /*5350*/  IADD3 R36, R40, 0xffffffe, RZ ;  /* 0x0ffffffe28247810 */ /* 0x001fcc0007ffe0ff */
[----:B------:R0:W3:Y:S02]  /*5360*/  F2I.FTZ.U32.TRUNC.NTZ R37, R36 ;  /* 0x0000002400257305 */ /* 0x0000e4000021f000 */
[----:B0-----:R-:W-:Y:S01]  /*5370*/  HFMA2.MMA R36, -RZ, RZ, 0, 0 ;  /* 0x00000000ff247435 */ /* 0x001fe200000001ff */
[----:B---3--:R-:W-:-:S05]  /*5380*/  IADD3 R43, RZ, -R37, RZ ;  /* 0x80000025ff2b7210 */ /* 0x008fca0007ffe0ff */
[----:B------:R-:W-:-:S04]  /*5390*/  IMAD R43, R43, R38, RZ ;  /* 0x000000262b2b7224 */ /* 0x000fc800078e02ff */
[----:B------:R-:W-:Y:S01]  /*53a0*/  IMAD.HI.U32 R40, R37, R43, R36 ;  /* 0x0000002b25287227 */ /* 0x000fe200078e0024 */
[----:B------:R-:W-:-:S03]  /*53b0*/  MOV R37, R42 ;  /* 0x0000002a00257202 */ /* 0x000fc60000000f00 */
        /* <DEDUP_REMOVED lines=12> */
[----:B------:R-:W-:Y:S06]  /*5480*/  BRA `(.L_x_666) ;  /* 0x0000000000047947 */ /* 0x000fec0003800000 */
.L_x_665:
[----:B------:R0:W5:Y:S02]  /*5490*/  LDG.E R39, desc[UR6][R56.64] ;  /* 0x0000000638277981 */ /* 0x000164000c1e1900 */
.L_x_666:
[----:B-----5:R-:W-:-:S06]  /*54a0*/  IMAD.WIDE R38, R39, 0x4, R2 ;  /* 0x0000000427267825 */ /* 0x020fcc00078e0202 */
[----:B------:R-:W3:Y:S01]  /*54b0*/  LDG.E R39, desc[UR6][R38.64] ;  /* 0x0000000626277981 */ /* 0x000ee2000c1e1900 */
[----:B------:R-:W-:Y:S01]  /*54c0*/  IMAD R138, R138, UR12, RZ ;  /* 0x0000000c8a8a7c24 */ /* 0x000fe2000f8e02ff */
[----:B---3--:R-:W-:-:S05]  /*54d0*/  SHF.R.S32.HI R36, RZ, 0x1f, R39 ;  /* 0x0000001fff247819 */ /* 0x008fca0000011427 */
[----:B------:R-:W-:Y:S02]  /*54e0*/  IMAD R40, R36, UR16, RZ ;  /* 0x0000001024287c24 */ /* 0x000fe4000f8e02ff */
[----:B------:R-:W-:-:S04]  /*54f0*/  IMAD.WIDE.U32 R36, R39, UR16, R116 ;  /* 0x0000001027247c25 */ /* 0x000fc8000f8e0074 */
[----:B------:R-:W-:-:S05]  /*5500*/  IMAD R43, R39, UR17, R40 ;  /* 0x00000011272b7c24 */ /* 0x000fca000f8e0228 */
[----:B------:R-:W-:Y:S01]  /*5510*/  IADD3 R37, R37, R43, RZ ;  /* 0x0000002b25257210 */ /* 0x000fe20007ffe0ff */
[C---:B------:R-:W-:Y:S02]  /*5520*/  IMAD R43, R153.reuse, UR13, R138 ;  /* 0x0000000d992b7c24 */ /* 0x040fe4000f8e028a */
[----:B------:R-:W-:-:S05]  /*5530*/  IMAD.WIDE.U32 R36, R153, UR12, R36 ;  /* 0x0000000c99247c25 */ /* 0x000fca000f8e0024 */
[----:B------:R-:W-:Y:S02]  /*5540*/  IADD3 R37, R43, R37, RZ ;  /* 0x000000252b257210 */ /* 0x000fe40007ffe0ff */
[----:B------:R-:W-:-:S04]  /*5550*/  LEA R38, P0, R36, R60, 0x2 ;  /* 0x0000003c24267211 */ /* 0x000fc800078010ff */
[----:B------:R-:W-:-:S05]  /*5560*/  LEA.HI.X R39, R36, R61, R37, 0x2, P0 ;  /* 0x0000003d24277211 */ /* 0x000fca00000f1425 */
[----:B------:R3:W-:Y:S04]  /*5570*/  STG.E desc[UR6][R38.64], R41 ;  /* 0x0000002926007986 */ /* 0x0007e8000c101906 */
.L_x_663:
[----:B------:R-:W-:Y:S05]  /*5580*/  BSYNC B0 ;  /* 0x0000000000007941 */ /* 0x000fea0003800000 */
.L_x_662:
[----:B------:R-:W-:Y:S02]  /*5590*/  VIADD R153, R153, 0x1 ;  /* 0x0000000199997836 */ /* 0x000fe40000000000 */
[----:B--2---:R-:W-:Y:S01]  /*55a0*/  FFMA.FTZ R16, R20, R159, R16 ;  /* 0x0000009f14107223 */ /* 0x004fe20000010010 */
[----:B------:R-:W-:Y:S01]  /*55b0*/  FFMA.FTZ R17, R21, R44, R17 ;  /* 0x0000002c15117223 */ /* 0x000fe20000010011 */
[----:B------:R-:W-:Y:S01]  /*55c0*/  FFMA.FTZ R18, R22, R47, R18 ;  /* 0x0000002f16127223 */ /* 0x000fe20000010012 */
[----:B------:R-:W-:Y:S01]  /*55d0*/  FFMA.FTZ R19, R23, R48, R19 ;  /* 0x0000003017137223 */ /* 0x000fe20000010013 */
[----:B------:R-:W-:Y:S01]  /*55e0*/  ISETP.GE.AND P0, PT, R153, UR15, PT ;  /* 0x0000000f99007c0c */ /* 0x000fe2000bf06270 */
[----:B----4-:R-:W-:Y:S01]  /*55f0*/  FFMA.FTZ R4, R24, R51, R4 ;  /* 0x0000003318047223 */ /* 0x010fe20000010004 */
        /* <DEDUP_REMOVED lines=12> */
.L_x_659:
[----:B------:R-:W-:Y:S01]  /*56c0*/  BAR.SYNC.DEFER_BLOCKING 0x0 ;  /* 0x0000000000007b1d */ /* 0x000fe20000010000 */
[----:B-1----:R-:W-:Y:S01]  /*56d0*/  SHF.R.S32.HI R29, RZ, 0x1f, R68 ;  /* 0x0000001fff1d7819 */ /* 0x002fe20000011444 */
[----:B------:R-:W-:Y:S01]  /*56e0*/  IMAD.WIDE R114, R66, 0x4, R114 ;  /* 0x0000000442727825 */ /* 0x000fe200078e0272 */
[----:B------:R-:W-:Y:S02]  /*56f0*/  MOV R28, R68 ;  /* 0x00000044001c7202 */ /* 0x000fe40000000f00 */
[----:B------:R-:W-:-:S03]  /*5700*/  IADD3 R70, R70, 0x1, RZ ;  /* 0x0000000146467810 */ /* 0x000fc60007ffe0ff */
[----:B------:R-:W1:Y:S01]  /*5710*/  S2UR UR4, SR_CTAID.X ;  /* 0x00000000000479c3 */ /* 0x000e620000002500 */
[C---:B------:R-:W-:Y:S01]  /*5720*/  IMAD.WIDE R112, R66.reuse, 0x4, R112 ;  /* 0x0000000442707825 */ /* 0x040fe200078e0270 */
[C---:B------:R-:W-:Y:S02]  /*5730*/  IADD3 R103, R66.reuse, R103, RZ ;  /* 0x0000006742677210 */ /* 0x040fe40007ffe0ff */
[----:B------:R-:W-:-:S04]  /*5740*/  IADD3 R68, R66, R68, RZ ;  /* 0x0000004442447210 */ /* 0x000fc80007ffe0ff */
[----:B------:R-:W2:Y:S08]  /*5750*/  LDC.64 R32, c[0x0][0x2c0] ;  /* 0x0000b000ff207b82 */ /* 0x000eb00000000a00 */
[----:B------:R-:W4:Y:S01]  /*5760*/  LDC.64 R34, c[0x0][0x338] ;  /* 0x0000ce00ff227b82 */ /* 0x000f220000000a00 */
[----:B------:R-:W-:Y:S04]  /*5770*/  STS.128 [R90], R16 ;  /* 0x000000105a007388 */ /* 0x000fe80000000c00 */
[----:B------:R-:W-:Y:S01]  /*5780*/  STS.128 [R90+0x10], R4 ;  /* 0x000010045a007388 */ /* 0x000fe20000000c00 */
[----:B-1----:R-:W-:-:S03]  /*5790*/  USHF.R.S32.HI UR5, URZ, 0x1f, UR4 ;  /* 0x0000001f3f057899 */ /* 0x002fc60008011404 */
[----:B------:R1:W-:Y:S04]  /*57a0*/  STS.128 [R90+0x20], R8 ;  /* 0x000020085a007388 */ /* 0x0003e80000000c00 */
[----:B------:R-:W-:Y:S01]  /*57b0*/  STS.128 [R90+0x30], R12 ;  /* 0x0000300c5a007388 */ /* 0x000fe20000000c00 */
[----:B------:R-:W-:-:S03]  /*57c0*/  NOP ;  /* 0x0000000000007918 */ /* 0x000fc60000000000 */
[----:B------:R-:W5:Y:S01]  /*57d0*/  LDS.128 R24, [R0] ;  /* 0x0000000000187984 */ /* 0x000f620000000c00 */
[----:B--2---:R-:W-:-:S03]  /*57e0*/  IMAD R30, R32, UR5, RZ ;  /* 0x00000005201e7c24 */ /* 0x004fc6000f8e02ff */
[----:B------:R-:W2:Y:S01]  /*57f0*/  LDS.128 R20, [R0+0x200] ;  /* 0x0002000000147984 */ /* 0x000ea20000000c00 */
[----:B-1----:R-:W-:-:S03]  /*5800*/  IMAD.WIDE.U32 R8, R32, UR4, R28 ;  /* 0x0000000420087c25 */ /* 0x002fc6000f8e001c */
[----:B------:R-:W1:Y:S01]  /*5810*/  LDS.128 R16, [R0+0x400] ;  /* 0x0004000000107984 */ /* 0x000e620000000c00 */
[----:B------:R-:W-:Y:S01]  /*5820*/  IMAD R11, R33, UR4, R30 ;  /* 0x00000004210b7c24 */ /* 0x000fe2000f8e021e */
[----:B------:R-:W-:Y:S02]  /*5830*/  ULDC.64 UR4, c[0x0][0x2c8] ;  /* 0x0000b20000047ab9 */ /* 0x000fe40000000a00 */
[----:B------:R4:W0:Y:S01]  /*5840*/  LDS.128 R4, [R0+0x600] ;  /* 0x0006000000047984 */ /* 0x0008220000000c00 */
[----:B------:R-:W-:Y:S01]  /*5850*/  IMAD R10, R88, UR4, RZ ;  /* 0x00000004580a7c24 */ /* 0x000fe2000f8e02ff */
[----:B------:R-:W-:-:S03]  /*5860*/  IADD3 R9, R9, R11, RZ ;  /* 0x0000000b09097210 */ /* 0x000fc60007ffe0ff */
[C---:B------:R-:W-:Y:S02]  /*5870*/  IMAD R11, R119.reuse, UR5, R10 ;  /* 0x00000005770b7c24 */ /* 0x040fe4000f8e020a */
[----:B------:R-:W-:-:S05]  /*5880*/  IMAD.WIDE.U32 R8, R119, UR4, R8 ;  /* 0x0000000477087c25 */ /* 0x000fca000f8e0008 */
[----:B------:R-:W-:Y:S02]  /*5890*/  IADD3 R9, R9, R11, RZ ;  /* 0x0000000b09097210 */ /* 0x000fe40007ffe0ff */
[----:B----4-:R-:W-:-:S04]  /*58a0*/  LEA R0, P0, R8, R34, 0x2 ;  /* 0x0000002208007211 */ /* 0x010fc800078010ff */
[----:B------:R-:W-:Y:S02]  /*58b0*/  LEA.HI.X R9, R8, R35, R9, 0x2, P0 ;  /* 0x0000002308097211 */ /* 0x000fe400000f1409 */
[----:B------:R-:W-:-:S04]  /*58c0*/  IADD3 R8, P0, R0, R65, RZ ;  /* 0x0000004100087210 */ /* 0x000fc80007f1e0ff */
[----:B------:R-:W-:Y:S02]  /*58d0*/  IADD3.X R9, R9, R64, RZ, P0, !PT ;  /* 0x0000004009097210 */ /* 0x000fe400007fe4ff */
[----:B------:R-:W-:-:S03]  /*58e0*/  ISETP.GE.AND P0, PT, R70, R101, PT ;  /* 0x000000654600720c */ /* 0x000fc60003f06270 */
[----:B-----5:R4:W-:Y:S04]  /*58f0*/  STG.E.128 desc[UR6][R8.64], R24 ;  /* 0x0000001808007986 */ /* 0x0209e8000c101d06 */
[----:B--2---:R4:W-:Y:S04]  /*5900*/  STG.E.128 desc[UR6][R8.64+0x200], R20 ;  /* 0x0002001408007986 */ /* 0x0049e8000c101d06 */
[----:B-1----:R4:W-:Y:S04]  /*5910*/  STG.E.128 desc[UR6][R8.64+0x400], R16 ;  /* 0x0004001008007986 */ /* 0x0029e8000c101d06 */
[----:B0-----:R4:W-:Y:S01]  /*5920*/  STG.E.128 desc[UR6][R8.64+0x600], R4 ;  /* 0x0006000408007986 */ /* 0x0019e2000c101d06 */
[----:B------:R-:W-:Y:S05]  /*5930*/  @!P0 BRA `(.L_x_668) ;  /* 0xffffffb800ec8947 */ /* 0x000fea000383ffff */
[----:B------:R-:W-:Y:S05]  /*5940*/  EXIT ;  /* 0x000000000000794d */ /* 0x000fea0003800000 */
.L_x_669:
        /* <DEDUP_REMOVED lines=11> */
.L_x_8622:


//--------------------- .text._Z25selective_scan_fwd_kernelI32Selective_Scan_fwd_kernel_traitsILi32ELi16ELi1ELb1ELb1ELb1ELb0ELb1EfffEEv13SSMParamsBase --------------------------
	.section	.text._Z25selective_scan_fwd_kernelI32Selective_Scan_fwd_kernel_traitsILi32ELi16ELi1ELb1ELb1ELb1ELb0ELb1EfffEEv13SSMParamsBase,"ax",@progbits
	.align	128
        .global         _Z25selective_scan_fwd_kernelI32Selective_Scan_fwd_kernel_traitsILi32ELi16ELi1ELb1ELb1ELb1ELb0ELb1EfffEEv13SSMParamsBase
        .type           _Z25selective_scan_fwd_kernelI32Selective_Scan_fwd_kernel_traitsILi32ELi16ELi1ELb1ELb1ELb1ELb0ELb1EfffEEv13SSMParamsBase,@function
        .size           _Z25selective_scan_fwd_kernelI32Selective_Scan_fwd_kernel_traitsILi32ELi16ELi1ELb1ELb1ELb1ELb0ELb1EfffEEv13SSMParamsBase,(.L_x_8623 - _Z25selective_scan_fwd_kernelI32Selective_Scan_fwd_kernel_traitsILi32ELi16ELi1ELb1ELb1ELb1ELb0ELb1EfffEEv13SSMParamsBase)
        .other          _Z25selective_scan_fwd_kernelI32Selective_Scan_fwd_kernel_traitsILi32ELi16ELi1ELb1ELb1ELb1ELb0ELb1EfffEEv13SSMParamsBase,@"STO_CUDA_ENTRY STV_DEFAULT"
_Z25selective_scan_fwd_kernelI32Selective_Scan_fwd_kernel_traitsILi32ELi16ELi1ELb1ELb1ELb1ELb0ELb1EfffEEv13SSMParamsBase:
.text._Z25selective_scan_fwd_kernelI32Selective_Scan_fwd_kernel_traitsILi32ELi16ELi1ELb1ELb1ELb1ELb0ELb1EfffEEv13SSMParamsBase:
        /* <DEDUP_REMOVED lines=39> */
.L_x_670:
        /* <DEDUP_REMOVED lines=38> */
.L_x_671:
        /* <DEDUP_REMOVED lines=12> */
.L_x_672:
        /* <DEDUP_REMOVED lines=190> */
.L_x_673:
        /* <DEDUP_REMOVED lines=18> */
.L_x_674:
        /* <DEDUP_REMOVED lines=19> */
.L_x_718:
        /* <DEDUP_REMOVED lines=297> */
.L_x_676:
[----:B------:R-:W-:Y:S05]  /*2650*/  BSYNC B0 ;  /* 0x0000000000007941 */ /* 0x000fea0003800000 */
.L_x_675:
        /* <DEDUP_REMOVED lines=36> */
.L_x_678:
[----:B------:R-:W-:Y:S05]  /*28a0*/  BSYNC B0 ;  /* 0x0000000000007941 */ /* 0x000fea0003800000 */
.L_x_677:
        /* <DEDUP_REMOVED lines=36> */
.L_x_680:
[----:B------:R-:W-:Y:S05]  /*2af0*/  BSYNC B0 ;  /* 0x0000000000007941 */ /* 0x000fea0003800000 */
.L_x_679:
        /* <DEDUP_REMOVED lines=36> */
.L_x_682:
[----:B------:R-:W-:Y:S05]  /*2d40*/  BSYNC B0 ;  /* 0x0000000000007941 */ /* 0x000fea0003800000 */
.L_x_681:
        /* <DEDUP_REMOVED lines=36> */
.L_x_684:
[----:B------:R-:W-:Y:S05]  /*2f90*/  BSYNC B0 ;  /* 0x0000000000007941 */ /* 0x000fea0003800000 */
.L_x_683:
        /* <DEDUP_REMOVED lines=36> */
.L_x_686:
[----:B------:R-:W-:Y:S05]  /*31e0*/  BSYNC B0 ;  /* 0x0000000000007941 */ /* 0x000fea0003800000 */
.L_x_685:
        /* <DEDUP_REMOVED lines=36> */
.L_x_688:
[----:B------:R-:W-:Y:S05]  /*3430*/  BSYNC B0 ;  /* 0x0000000000007941 */ /* 0x000fea0003800000 */
.L_x_687:
        /* <DEDUP_REMOVED lines=36> */
.L_x_690:
[----:B------:R-:W-:Y:S05]  /*3680*/  BSYNC B0 ;  /* 0x0000000000007941 */ /* 0x000fea0003800000 */
.L_x_689:
        /* <DEDUP_REMOVED lines=36> */
.L_x_692:
[----:B------:R-:W-:Y:S05]  /*38d0*/  BSYNC B0 ;  /* 0x0000000000007941 */ /* 0x000fea0003800000 */
.L_x_691:
        /* <DEDUP_REMOVED lines=36> */
.L_x_694:
[----:B------:R-:W-:Y:S05]  /*3b20*/  BSYNC B0 ;  /* 0x0000000000007941 */ /* 0x000fea0003800000 */
.L_x_693:
        /* <DEDUP_REMOVED lines=36> */
.L_x_696:
[----:B------:R-:W-:Y:S05]  /*3d70*/  BSYNC B0 ;  /* 0x0000000000007941 */ /* 0x000fea0003800000 */
.L_x_695:
        /* <DEDUP_REMOVED lines=36> */
.L_x_698:
[----:B------:R-:W-:Y:S05]  /*3fc0*/  BSYNC B0 ;  /* 0x0000000000007941 */ /* 0x000fea0003800000 */
.L_x_697:
        /* <DEDUP_REMOVED lines=36> */
.L_x_700:
[----:B------:R-:W-:Y:S05]  /*4210*/  BSYNC B0 ;  /* 0x0000000000007941 */ /* 0x000fea0003800000 */
.L_x_699:
        /* <DEDUP_REMOVED lines=37> */
.L_x_702:
[----:B------:R-:W-:Y:S05]  /*4470*/  BSYNC B0 ;  /* 0x0000000000007941 */ /* 0x000fea0003800000 */
.L_x_701:
        /* <DEDUP_REMOVED lines=40> */
.L_x_704:
[----:B------:R-:W-:Y:S05]  /*4700*/  BSYNC B0 ;  /* 0x0000000000007941 */ /* 0x000fea0003800000 */
.L_x_703:
        /* <DEDUP_REMOVED lines=41> */
.L_x_706:
[----:B------:R-:W-:Y:S05]  /*49a0*/  BSYNC B0 ;  /* 0x0000000000007941 */ /* 0x000fea0003800000 */
.L_x_705:
        /* <DEDUP_REMOVED lines=44> */
.L_x_715:
        /* <DEDUP_REMOVED lines=393> */
.L_x_709:
        /* <DEDUP_REMOVED lines=9> */
.L_x_708:
        /* <DEDUP_REMOVED lines=111> */
.L_x_712:
        /* <DEDUP_REMOVED lines=31> */
.L_x_713:
[----:B------:R0:W5:Y:S02]  /*6e70*/  LDG.E R19, desc[UR6][R6.64] ;  /* 0x0000000606137981 */ /* 0x000164000c1e1900 */
.L_x_714:
        /* <DEDUP_REMOVED lines=16> */
.L_x_711:
[----:B------:R-:W-:Y:S05]  /*6f80*/  BSYNC B0 ;  /* 0x0000000000007941 */ /* 0x000fea0003800000 */
.L_x_710:
        /* <DEDUP_REMOVED lines=19> */
.L_x_707:
        /* <DEDUP_REMOVED lines=60> */
.L_x_717:
[----:B------:R-:W-:Y:S05]  /*7480*/  BSYNC B0 ;  /* 0x0000000000007941 */ /* 0x000fea0003800000 */
.L_x_716:
        /* <DEDUP_REMOVED lines=73> */
.L_x_719:
        /* <DEDUP_REMOVED lines=14> */
.L_x_8623:


//--------------------- .text._Z25selective_scan_fwd_kernelI32Selective_Scan_fwd_kernel_traitsILi32ELi16ELi1ELb1ELb1ELb1ELb1ELb0EfffEEv13SSMParamsBase --------------------------
	.section	.text._Z25selective_scan_fwd_kernelI32Selective_Scan_fwd_kernel_traitsILi32ELi16ELi1ELb1ELb1ELb1ELb1ELb0EfffEEv13SSMParamsBase,"ax",@progbits
	.align	128
        .global         _Z25selective_scan_fwd_kernelI32Selective_Scan_fwd_kernel_traitsILi32ELi16ELi1ELb1ELb1ELb1ELb1ELb0EfffEEv13SSMParamsBase
        .type           _Z25selective_scan_fwd_kernelI32Selective_Scan_fwd_kernel_traitsILi32ELi16ELi1ELb1ELb1ELb1ELb1ELb0EfffEEv13SSMParamsBase,@function
        .size           _Z25selective_scan_fwd_kernelI32Selective_Scan_fwd_kernel_traitsILi32ELi16ELi1ELb1ELb1ELb1ELb1ELb0EfffEEv13SSMParamsBase,(.L_x_8624 - _Z25selective_scan_fwd_kernelI32Selective_Scan_fwd_kernel_traitsILi32ELi16ELi1ELb1ELb1ELb1ELb1ELb0EfffEEv13SSMParamsBase)
        .other          _Z25selective_scan_fwd_kernelI32Selective_Scan_fwd_kernel_traitsILi32ELi16ELi1ELb1ELb1ELb1ELb1ELb0EfffEEv13SSMParamsBase,@"STO_CUDA_ENTRY STV_DEFAULT"
_Z25selective_scan_fwd_kernelI32Selective_Scan_fwd_kernel_traitsILi32ELi16ELi1ELb1ELb1ELb1ELb1ELb0EfffEEv13SSMParamsBase:
.text._Z25selective_scan_fwd_kernelI32Selective_Scan_fwd_kernel_traitsILi32ELi16ELi1ELb1ELb1ELb1ELb1ELb0EfffEEv13SSMParamsBase:
[----:B------:R-:W-:Y:S08]  /*0000*/  LDC R1, c[0x0][0x28] ;  /* 0x00000a00ff017b82 */ /* 0x000ff00000000800 */
[----:B------:R-:W0:Y:S01]  /*0010*/  LDC.64 R2, c[0x0][0x360] ;  /* 0x0000d800ff027b82 */ /* 0x000e220000000a00 */
[----:B------:R-:W-:Y:S01]  /*0020*/  CS2R R8, SRZ ;  /* 0x0000000000087805 */ /* 0x000fe2000001ff00 */
[----:B------:R-:W-:Y:S01]  /*0030*/  HFMA2.MMA R11, -RZ, RZ, 0, 0 ;  /* 0x00000000ff0b7435 */ /* 0x000fe200000001ff */
[----:B------:R-:W1:Y:S01]  /*0040*/  S2R R0, SR_CTAID.X ;  /* 0x0000000000007919 */ /* 0x000e620000002500 */
[----:B------:R-:W-:Y:S01]  /*0050*/  HFMA2.MMA R13, -RZ, RZ, 0, 0 ;  /* 0x00000000ff0d7435 */ /* 0x000fe200000001ff */
[----:B------:R-:W-:Y:S01]  /*0060*/  ULDC.64 UR6, c[0x0][0x208] ;  /* 0x0000820000067ab9 */ /* 0x000fe20000000a00 */
[----:B------:R-:W-:Y:S01]  /*0070*/  ULDC.64 UR4, c[0x0][0x230] ;  /* 0x00008c0000047ab9 */ /* 0x000fe20000000a00 */
        /* <DEDUP_REMOVED lines=30> */
.L_x_720:
        /* <DEDUP_REMOVED lines=9> */
[----:B------:R-:W-:Y:S02]  /*02f0*/  SHF.R.S32.HI R27, RZ, 0x1f, R0 ;  /* 0x0000001fff1b7819 */ /* 0x000fe40000011400 */
[----:B------:R-:W-:Y:S02]  /*0300*/  CS2R R20, SRZ ;  /* 0x0000000000147805 */ /* 0x000fe4000001ff00 */
        /* <DEDUP_REMOVED lines=26> */
.L_x_721:
        /* <DEDUP_REMOVED lines=12> */
.L_x_722:
[----:B------:R-:W-:Y:S01]  /*0570*/  ISETP.EQ.U32.AND P0, PT, R82, RZ, PT ;  /* 0x000000ff5200720c */ /* 0x000fe20003f02070 */
[----:B------:R-:W-:Y:S01]  /*0580*/  HFMA2.MMA R9, -RZ, RZ, 0, 0 ;  /* 0x00000000ff097435 */ /* 0x000fe200000001ff */
[----:B------:R-:W0:Y:S01]  /*0590*/  LDC.64 R18, c[0x0][0x330] ;  /* 0x0000cc00ff127b82 */ /* 0x000e220000000a00 */
[----:B------:R-:W-:Y:S02]  /*05a0*/  CS2R R10, SRZ ;  /* 0x00000000000a7805 */ /* 0x000fe4000001ff00 */
[----:B------:R-:W-:Y:S01]  /*05b0*/  ISETP.EQ.OR.EX P0, PT, R80, RZ, !P5, P0 ;  /* 0x000000ff5000720c */ /* 0x000fe20006f02700 */
[----:B------:R-:W-:Y:S01]  /*05c0*/  HFMA2.MMA R13, -RZ, RZ, 0, 0 ;  /* 0x00000000ff0d7435 */ /* 0x000fe200000001ff */
[----:B------:R-:W-:Y:S01]  /*05d0*/  PRMT R68, RZ, 0x7610, R68 ;  /* 0x00007610ff447816 */ /* 0x000fe20000000044 */
[----:B------:R-:W-:Y:S01]  /*05e0*/  HFMA2.MMA R78, -RZ, RZ, 0, 0 ;  /* 0x00000000ff4e7435 */ /* 0x000fe200000001ff */
[----:B------:R-:W-:Y:S01]  /*05f0*/  MOV R76, RZ ;  /* 0x000000ff004c7202 */ /* 0x000fe20000000f00 */
[----:B------:R-:W-:Y:S01]  /*0600*/  HFMA2.MMA R99, -RZ, RZ, 0, 0 ;  /* 0x00000000ff637435 */ /* 0x000fe200000001ff */
        /* <DEDUP_REMOVED lines=28> */
[----:B---3--:R-:W-:Y:S01]  /*07d0*/  ISETP.EQ.OR.EX P6, PT, R10, RZ, !P5, P6 ;  /* 0x000000ff0a00720c */ /* 0x008fe20006fc2760 */
[----:B------:R-:W-:Y:S01]  /*07e0*/  HFMA2.MMA R92, -RZ, RZ, 0, 0 ;  /* 0x00000000ff5c7435 */ /* 0x000fe200000001ff */
[----:B------:R-:W-:-:S03]  /*07f0*/  @P1 MOV R11, R9 ;  /* 0x00000009000b1202 */ /* 0x000fc60000000f00 */
[----:B------:R-:W3:Y:S01]  /*0800*/  LDC R74, c[0x0][0x23c] ;  /* 0x00008f00ff4a7b82 */ /* 0x000ee20000000800 */
[----:B------:R-:W-:-:S07]  /*0810*/  @P1 MOV R13, R10 ;  /* 0x0000000a000d1202 */ /* 0x000fce0000000f00 */
[----:B0-----:R-:W-:Y:S02]  /*0820*/  @!P6 LEA R4, P1, R0, R11, 0x2 ;  /* 0x0000000b0004e211 */ /* 0x001fe400078210ff */
[----:B------:R-:W-:-:S04]  /*0830*/  IABS R11, R12 ;  /* 0x0000000c000b7213 */ /* 0x000fc80000000000 */
[----:B------:R-:W0:Y:S08]  /*0840*/  I2F.RP R10, R11 ;  /* 0x0000000b000a7306 */ /* 0x000e300000209400 */
[----:B0-----:R-:W0:Y:S01]  /*0850*/  MUFU.RCP R10, R10 ;  /* 0x0000000a000a7308 */ /* 0x001e220000001000 */
[----:B------:R-:W-:-:S04]  /*0860*/  @P3 LEA R6, P2, R115, R6, 0x2 ;  /* 0x0000000673063211 */ /* 0x000fc800078410ff */
[----:B------:R-:W-:-:S05]  /*0870*/  @P3 LEA.HI.X R7, R115, R7, R84, 0x2, P2 ;  /* 0x0000000773073211 */ /* 0x000fca00010f1454 */
[----:B------:R-:W5:Y:S01]  /*0880*/  @P3 LDG.E R78, desc[UR6][R6.64] ;  /* 0x00000006064e3981 */ /* 0x000f62000c1e1900 */
[----:B------:R-:W-:-:S05]  /*0890*/  @!P6 LEA.HI.X R5, R0, R13, R27, 0x2, P1 ;  /* 0x0000000d0005e211 */ /* 0x000fca00008f141b */
[----:B------:R2:W5:Y:S02]  /*08a0*/  @!P6 LDG.E R99, desc[UR6][R4.64] ;  /* 0x000000060463e981 */ /* 0x000564000c1e1900 */
[----:B--2---:R-:W-:Y:S01]  /*08b0*/  IABS R4, R115 ;  /* 0x0000007300047213 */ /* 0x004fe20000000000 */
[----:B----4-:R-:W-:-:S05]  /*08c0*/  @!P0 IMAD.WIDE R2, R3, 0x4, R20 ;  /* 0x0000000403028825 */ /* 0x010fca00078e0214 */
[----:B------:R0:W2:Y:S02]  /*08d0*/  @!P0 LDG.E R15, desc[UR6][R2.64] ;  /* 0x00000006020f8981 */ /* 0x0000a4000c1e1900 */
[----:B0-----:R-:W-:-:S04]  /*08e0*/  IADD3 R2, R10, 0xffffffe, RZ ;  /* 0x0ffffffe0a027810 */ /* 0x001fc80007ffe0ff */
[----:B------:R0:W4:Y:S02]  /*08f0*/  F2I.FTZ.U32.TRUNC.NTZ R3, R2 ;  /* 0x0000000200037305 */ /* 0x000124000021f000 */
[----:B0-----:R-:W-:Y:S02]  /*0900*/  MOV R2, RZ ;  /* 0x000000ff00027202 */ /* 0x001fe40000000f00 */
[----:B----4-:R-:W-:-:S05]  /*0910*/  IADD3 R6, RZ, -R3, RZ ;  /* 0x80000003ff067210 */ /* 0x010fca0007ffe0ff */
[----:B------:R-:W-:-:S04]  /*0920*/  IMAD R7, R6, R11, RZ ;  /* 0x0000000b06077224 */ /* 0x000fc800078e02ff */
[----:B------:R-:W-:-:S06]  /*0930*/  IMAD.HI.U32 R3, R3, R7, R2 ;  /* 0x0000000703037227 */ /* 0x000fcc00078e0002 */
[----:B------:R-:W-:-:S05]  /*0940*/  IMAD.HI.U32 R3, R3, R4, RZ ;  /* 0x0000000403037227 */ /* 0x000fca00078e00ff */
[----:B------:R-:W-:Y:S02]  /*0950*/  IADD3 R5, -R3, RZ, RZ ;  /* 0x000000ff03057210 */ /* 0x000fe40007ffe1ff */
[----:B------:R-:W-:-:S03]  /*0960*/  @P4 LEA R8, P2, R115, R18, 0x2 ;  /* 0x0000001273084211 */ /* 0x000fc600078410ff */
[----:B------:R-:W-:Y:S01]  /*0970*/  IMAD R4, R11, R5, R4 ;  /* 0x000000050b047224 */ /* 0x000fe200078e0204 */
[C---:B------:R-:W-:Y:S02]  /*0980*/  @P4 LEA.HI.X R9, R115.reuse, R19, R84, 0x2, P2 ;  /* 0x0000001373094211 */ /* 0x040fe400010f1454 */
[----:B------:R-:W-:Y:S01]  /*0990*/  LOP3.LUT R2, R115, R12, RZ, 0x3c, !PT ;  /* 0x0000000c73027212 */ /* 0x000fe200078e3cff */
[----:B------:R-:W0:Y:S01]  /*09a0*/  LDC.64 R18, c[0x0][0x270] ;  /* 0x00009c00ff127b82 */ /* 0x000e220000000a00 */
[----:B------:R-:W-:Y:S01]  /*09b0*/  ISETP.GT.U32.AND P2, PT, R11, R4, PT ;  /* 0x000000040b00720c */ /* 0x000fe20003f44070 */
[----:B------:R4:W5:-:S12]  /*09c0*/  @P4 LDG.E R76, desc[UR6][R8.64] ;  /* 0x00000006084c4981 */ /* 0x000958000c1e1900 */
[----:B------:R-:W-:-:S04]  /*09d0*/  @!P2 IADD3 R4, R4, -R11, RZ ;  /* 0x8000000b0404a210 */ /* 0x000fc80007ffe0ff */
[----:B------:R-:W-:Y:S02]  /*09e0*/  ISETP.GE.U32.AND P1, PT, R4, R11, PT ;  /* 0x0000000b0400720c */ /* 0x000fe40003f26070 */
[----:B------:R-:W-:Y:S02]  /*09f0*/  @!P2 IADD3 R3, R3, 0x1, RZ ;  /* 0x000000010303a810 */ /* 0x000fe40007ffe0ff */
[----:B------:R-:W-:Y:S02]  /*0a00*/  ISETP.GE.AND P3, PT, R2, RZ, PT ;  /* 0x000000ff0200720c */ /* 0x000fe40003f66270 */
[----:B------:R-:W-:-:S07]  /*0a10*/  ISETP.NE.AND P2, PT, R12, RZ, PT ;  /* 0x000000ff0c00720c */ /* 0x000fce0003f45270 */
[----:B------:R-:W-:-:S04]  /*0a20*/  @P1 IADD3 R3, R3, 0x1, RZ ;  /* 0x0000000103031810 */ /* 0x000fc80007ffe0ff */
[----:B----4-:R-:W-:Y:S01]  /*0a30*/  MOV R9, R3 ;  /* 0x0000000300097202 */ /* 0x010fe20000000f00 */
[----:B------:R-:W-:Y:S02]  /*0a40*/  IMAD R3, R27, UR8, RZ ;  /* 0x000000081b037c24 */ /* 0x000fe4000f8e02ff */
[----:B------:R-:W-:Y:S01]  /*0a50*/  IMAD.WIDE.U32 R4, R0, UR8, RZ ;  /* 0x0000000800047c25 */ /* 0x000fe2000f8e00ff */
[----:B------:R-:W-:-:S03]  /*0a60*/  @!P3 IADD3 R9, -R9, RZ, RZ ;  /* 0x000000ff0909b210 */ /* 0x000fc60007ffe1ff */
[C---:B------:R-:W-:Y:S01]  /*0a70*/  IMAD R11, R0.reuse, UR9, R3 ;  /* 0x00000009000b7c24 */ /* 0x040fe2000f8e0203 */
[----:B------:R-:W-:Y:S01]  /*0a80*/  @!P2 LOP3.LUT R9, RZ, R12, RZ, 0x33, !PT ;  /* 0x0000000cff09a212 */ /* 0x000fe200078e33ff */
[C---:B------:R-:W-:Y:S01]  /*0a90*/  IMAD R7, R27.reuse, UR4, RZ ;  /* 0x000000041b077c24 */ /* 0x040fe2000f8e02ff */
[----:B------:R-:W-:Y:S01]  /*0aa0*/  MOV R90, RZ ;  /* 0x000000ff005a7202 */ /* 0x000fe20000000f00 */
[----:B0-----:R-:W-:Y:S01]  /*0ab0*/  IMAD R6, R27, R18, RZ ;  /* 0x000000121b067224 */ /* 0x001fe200078e02ff */
[----:B------:R-:W-:Y:S01]  /*0ac0*/  IADD3 R5, R5, R11, RZ ;  /* 0x0000000b05057210 */ /* 0x000fe20007ffe0ff */
[----:B------:R-:W-:Y:S01]  /*0ad0*/  ULDC.64 UR8, c[0x0][0x2a0] ;  /* 0x0000a80000087ab9 */ /* 0x000fe20000000a00 */
        /* <DEDUP_REMOVED lines=9> */
[----:B------:R-:W-:Y:S01]  /*0b70*/  LEA R110, P1, R4, R22, 0x2 ;  /* 0x00000016046e7211 */ /* 0x000fe200078210ff */
[----:B------:R-:W-:-:S03]  /*0b80*/  IMAD R8, R11, R108, RZ ;  /* 0x0000006c0b087224 */ /* 0x000fc600078e02ff */
[----:B------:R-:W-:Y:S02]  /*0b90*/  IADD3 R111, R5, R111, RZ ;  /* 0x0000006f056f7210 */ /* 0x000fe40007ffe0ff */
[----:B------:R-:W4:Y:S01]  /*0ba0*/  LDC.64 R10, c[0x0][0x378] ;  /* 0x0000de00ff0a7b82 */ /* 0x000f220000000a00 */
[----:B------:R-:W-:Y:S01]  /*0bb0*/  IMAD R19, R0, R19, R6 ;  /* 0x0000001300137224 */ /* 0x000fe200078e0206 */
[----:B------:R-:W-:Y:S01]  /*0bc0*/  LEA.HI.X R111, R4, R23, R111, 0x2, P1 ;  /* 0x00000017046f7211 */ /* 0x000fe200008f146f */
[----:B------:R-:W-:Y:S01]  /*0bd0*/  IMAD.WIDE.U32 R6, R0, R18, RZ ;  /* 0x0000001200067225 */ /* 0x000fe200078e00ff */
[----:B------:R-:W-:-:S04]  /*0be0*/  ISETP.NE.U32.AND P1, PT, R24, RZ, PT ;  /* 0x000000ff1800720c */ /* 0x000fc80003f25070 */
[----:B------:R-:W-:Y:S01]  /*0bf0*/  ISETP.NE.AND.EX P1, PT, R25, RZ, PT, P1 ;  /* 0x000000ff1900720c */ /* 0x000fe20003f25310 */
[----:B------:R-:W-:Y:S01]  /*0c00*/  IMAD R109, R9, R109, R8 ;  /* 0x0000006d096d7224 */ /* 0x000fe200078e0208 */
[----:B------:R-:W-:Y:S01]  /*0c10*/  IADD3 R7, R7, R19, RZ ;  /* 0x0000001307077210 */ /* 0x000fe20007ffe0ff */
[----:B------:R-:W-:Y:S01]  /*0c20*/  IMAD R8, R84, UR4, RZ ;  /* 0x0000000454087c24 */ /* 0x000fe2000f8e02ff */
[----:B------:R-:W3:Y:S01]  /*0c30*/  LDC.64 R18, c[0x0][0x310] ;  /* 0x0000c400ff127b82 */ /* 0x000ee20000000a00 */
[----:B------:R-:W-:-:S04]  /*0c40*/  IMAD.WIDE.U32 R2, R115, UR4, R2 ;  /* 0x0000000473027c25 */ /* 0x000fc8000f8e0002 */
[----:B------:R-:W-:Y:S01]  /*0c50*/  IMAD R107, R115, UR5, R8 ;  /* 0x00000005736b7c24 */ /* 0x000fe2000f8e0208 */
[----:B0-----:R-:W-:Y:S01]  /*0c60*/  LEA R106, P3, R2, R12, 0x2 ;  /* 0x0000000c026a7211 */ /* 0x001fe200078610ff */
[----:B------:R-:W-:Y:S01]  /*0c70*/  IMAD.WIDE.U32 R6, R9, R108, R6 ;  /* 0x0000006c09067225 */ /* 0x000fe200078e0006 */
[----:B-1----:R-:W-:Y:S01]  /*0c80*/  ISETP.NE.U32.AND P2, PT, R28, RZ, PT ;  /* 0x000000ff1c00720c */ /* 0x002fe20003f45070 */
[----:B------:R-:W0:Y:S01]  /*0c90*/  @P1 LDC R92, c[0x0][0x388] ;  /* 0x0000e200ff5c1b82 */ /* 0x000e220000000800 */
[----:B------:R-:W-:Y:S01]  /*0ca0*/  IADD3 R107, R3, R107, RZ ;  /* 0x0000006b036b7210 */ /* 0x000fe20007ffe0ff */
[----:B------:R-:W-:Y:S02]  /*0cb0*/  IMAD R9, R27, UR8, RZ ;  /* 0x000000081b097c24 */ /* 0x000fe4000f8e02ff */
[----:B------:R-:W-:Y:S01]  /*0cc0*/  IMAD.WIDE.U32 R4, R0, UR8, RZ ;  /* 0x0000000800047c25 */ /* 0x000fe2000f8e00ff */
[----:B------:R-:W-:Y:S01]  /*0cd0*/  LEA.HI.X R107, R2, R13, R107, 0x2, P3 ;  /* 0x0000000d026b7211 */ /* 0x000fe200018f146b */
[----:B------:R-:W-:Y:S01]  /*0ce0*/  HFMA2.MMA R25, -RZ, RZ, 0, 0 ;  /* 0x00000000ff197435 */ /* 0x000fe200000001ff */
[----:B----4-:R-:W-:Y:S01]  /*0cf0*/  ISETP.NE.U32.AND P3, PT, R10, RZ, PT ;  /* 0x000000ff0a00720c */ /* 0x010fe20003f65070 */
[----:B------:R-:W1:Y:S01]  /*0d00*/  @P1 LDC R90, c[0x0][0x38c] ;  /* 0x0000e300ff5a1b82 */ /* 0x000e620000000800 */
[----:B------:R-:W-:Y:S01]  /*0d10*/  ISETP.NE.AND.EX P2, PT, R29, RZ, PT, P2 ;  /* 0x000000ff1d00720c */ /* 0x000fe20003f45320 */
[----:B------:R-:W-:Y:S01]  /*0d20*/  IMAD R9, R0, UR9, R9 ;  /* 0x0000000900097c24 */ /* 0x000fe2000f8e0209 */
[----:B------:R-:W-:Y:S01]  /*0d30*/  ISETP.NE.AND.EX P3, PT, R11, RZ, PT, P3 ;  /* 0x000000ff0b00720c */ /* 0x000fe20003f65330 */
[----:B------:R-:W-:Y:S01]  /*0d40*/  ULDC.64 UR4, c[0x0][0x2a8] ;  /* 0x0000aa0000047ab9 */ /* 0x000fe20000000a00 */
[----:B------:R-:W-:-:S02]  /*0d50*/  IADD3 R109, R7, R109, RZ ;  /* 0x0000006d076d7210 */ /* 0x000fc40007ffe0ff */
[----:B------:R-:W-:Y:S01]  /*0d60*/  IADD3 R5, R5, R9, RZ ;  /* 0x0000000905057210 */ /* 0x000fe20007ffe0ff */
[----:B------:R-:W-:Y:S01]  /*0d70*/  HFMA2.MMA R9, -RZ, RZ, 0, 0 ;  /* 0x00000000ff097435 */ /* 0x000fe200000001ff */
[C---:B---3--:R-:W-:Y:S01]  /*0d80*/  LEA R108, P4, R6.reuse, R18, 0x2 ;  /* 0x00000012066c7211 */ /* 0x048fe200078810ff */
[----:B------:R-:W3:Y:S01]  /*0d90*/  LDC.64 R12, c[0x0][0x328] ;  /* 0x0000ca00ff0c7b82 */ /* 0x000ee20000000a00 */
[----:B------:R-:W-:Y:S02]  /*0da0*/  MOV R11, RZ ;  /* 0x000000ff000b7202 */ /* 0x000fe40000000f00 */
[----:B------:R-:W-:Y:S02]  /*0db0*/  MOV R7, RZ ;  /* 0x000000ff00077202 */ /* 0x000fe40000000f00 */
[----:B------:R-:W-:Y:S02]  /*0dc0*/  LEA.HI.X R109, R6, R19, R109, 0x2, P4 ;  /* 0x00000013066d7211 */ /* 0x000fe400020f146d */
[----:B------:R-:W-:Y:S01]  /*0dd0*/  @P2 ISETP.NE.U32.AND P4, PT, R28, RZ, PT ;  /* 0x000000ff1c00220c */ /* 0x000fe20003f85070 */
[----:B------:R-:W4:Y:S01]  /*0de0*/  @P3 LDC R25, c[0x0][0x378] ;  /* 0x0000de00ff193b82 */ /* 0x000f220000000800 */
[----:B------:R-:W-:-:S07]  /*0df0*/  IMAD R2, R84, UR4, RZ ;  /* 0x0000000454027c24 */ /* 0x000fce000f8e02ff */
[----:B------:R-:W2:Y:S01]  /*0e00*/  @P3 LDC R11, c[0x0][0x37c] ;  /* 0x0000df00ff0b3b82 */ /* 0x000ea20000000800 */
[----:B------:R-:W-:Y:S02]  /*0e10*/  PLOP3.LUT P3, PT, PT, PT, PT, 0x8, 0x0 ;  /* 0x000000000000781c */ /* 0x000fe40003f6e170 */
[----:B------:R-:W-:-:S05]  /*0e20*/  @P2 ISETP.NE.AND.EX P3, PT, R29, RZ, PT, P4 ;  /* 0x000000ff1d00220c */ /* 0x000fca0003f65340 */
[----:B------:R-:W2:Y:S08]  /*0e30*/  @P2 LDC R7, c[0x0][0x390] ;  /* 0x0000e400ff072b82 */ /* 0x000eb00000000800 */
[----:B------:R-:W2:Y:S01]  /*0e40*/  @P2 LDC R9, c[0x0][0x394] ;  /* 0x0000e500ff092b82 */ /* 0x000ea20000000800 */
[----:B0-----:R-:W-:Y:S01]  /*0e50*/  ISETP.NE.U32.AND P2, PT, R92, RZ, PT ;  /* 0x000000ff5c00720c */ /* 0x001fe20003f45070 */
[----:B------:R-:W-:-:S03]  /*0e60*/  IMAD R105, R115, UR5, R2 ;  /* 0x0000000573697c24 */ /* 0x000fc6000f8e0202 */
[----:B-1----:R-:W-:Y:S01]  /*0e70*/  ISETP.NE.AND.EX P2, PT, R90, RZ, PT, P2 ;  /* 0x000000ff5a00720c */ /* 0x002fe20003f45320 */
[----:B------:R-:W-:Y:S01]  /*0e80*/  IMAD.WIDE.U32 R4, R115, UR4, R4 ;  /* 0x0000000473047c25 */ /* 0x000fe2000f8e0004 */
[----:B------:R-:W-:-:S03]  /*0e90*/  ULDC.64 UR4, c[0x0][0x240] ;  /* 0x0000900000047ab9 */ /* 0x000fc60000000a00 */
        /* <DEDUP_REMOVED lines=11> */
[----:B--2---:R-:W-:Y:S01]  /*0f50*/  @!P0 SHF.R.S32.HI R17, RZ, 0x1f, R15 ;  /* 0x0000001fff118819 */ /* 0x004fe2000001140f */
[----:B----4-:R-:W-:Y:S06]  /*0f60*/  @P3 BRA P2, `(.L_x_723) ;  /* 0x00000000007c3947 */ /* 0x010fec0001000000 */
        /* <DEDUP_REMOVED lines=14> */
[----:B0-----:R-:W-:Y:S02]  /*1050*/  MOV R4, RZ ;  /* 0x000000ff00047202 */ /* 0x001fe40000000f00 */
[----:B-1----:R-:W-:-:S05]  /*1060*/  IADD3 R8, RZ, -R5, RZ ;  /* 0x80000005ff087210 */ /* 0x002fca0007ffe0ff */
        /* <DEDUP_REMOVED lines=15> */
.L_x_723:
        /* <DEDUP_REMOVED lines=10> */
[----:B--2---:R-:W-:Y:S02]  /*1200*/  IADD3 R97, R10, -R101, RZ ;  /* 0x800000650a617210 */ /* 0x004fe40007ffe0ff */
[----:B---3--:R-:W-:-:S04]  /*1210*/  IADD3 R9, -R8, R9, RZ ;  /* 0x0000000908097210 */ /* 0x008fc80007ffe1ff */
[----:B------:R-:W-:Y:S02]  /*1220*/  ISETP.GT.AND P0, PT, R74, R9, PT ;  /* 0x000000094a00720c */ /* 0x000fe40003f04270 */
[----:B------:R-:W-:Y:S02]  /*1230*/  IADD3 R9, -R9, R74, RZ ;  /* 0x0000004a09097210 */ /* 0x000fe40007ffe1ff */
[----:B------:R-:W-:-:S04]  /*1240*/  ISETP.GT.AND P0, PT, R97, RZ, P0 ;  /* 0x000000ff6100720c */ /* 0x000fc80000704270 */
[----:B------:R-:W-:Y:S02]  /*1250*/  SEL R9, R9, RZ, P0 ;  /* 0x000000ff09097207 */ /* 0x000fe40000000000 */
[----:B------:R-:W-:-:S03]  /*1260*/  IADD3 R97, R97, 0x1, RZ ;  /* 0x0000000161617810 */ /* 0x000fc60007ffe0ff */
[----:B-----5:R-:W-:-:S07]  /*1270*/  IMAD R99, R99, R74, R9 ;  /* 0x0000004a63637224 */ /* 0x020fce00078e0209 */
.L_x_724:
        /* <DEDUP_REMOVED lines=19> */
[C---:B------:R-:W-:Y:S02]  /*13b0*/  IADD3 R95, R67.reuse, 0x1, RZ ;  /* 0x00000001435f7810 */ /* 0x040fe40007ffe0ff */
[C---:B------:R-:W-:Y:S02]  /*13c0*/  IADD3 R93, R67.reuse, 0x2, RZ ;  /* 0x00000002435d7810 */ /* 0x040fe40007ffe0ff */
        /* <DEDUP_REMOVED lines=12> */
[----:B-1----:R-:W-:-:S07]  /*1490*/  IADD3 R67, R67, 0xf, RZ ;  /* 0x0000000f43437810 */ /* 0x002fce0007ffe0ff */
.L_x_766:
[----:B------:R-:W-:-:S04]  /*14a0*/  ISETP.NE.U32.AND P0, PT, R92, RZ, PT ;  /* 0x000000ff5c00720c */ /* 0x000fc80003f05070 */
[----:B------:R-:W-:-:S13]  /*14b0*/  ISETP.NE.AND.EX P0, PT, R90, RZ, PT, P0 ;  /* 0x000000ff5a00720c */ /* 0x000fda0003f05300 */
[----:B-1----:R-:W-:Y:S01]  /*14c0*/  @P0 IADD3 R5, R66, R101, RZ ;  /* 0x0000006542050210 */ /* 0x002fe20007ffe0ff */
        /* <DEDUP_REMOVED lines=20> */
[----:B------:R-:W-:-:S04]  /*1610*/  IADD3 R116, P0, R104, R61, RZ ;  /* 0x0000003d68747210 */ /* 0x000fc80007f1e0ff */
[----:B------:R-:W-:Y:S01]  /*1620*/  IADD3.X R117, R105, R60, RZ, P0, !PT ;  /* 0x0000003c69757210 */ /* 0x000fe200007fe4ff */
        /* <DEDUP_REMOVED lines=77> */
.L_x_726:
[----:B------:R-:W-:Y:S05]  /*1b00*/  BSYNC B0 ;  /* 0x0000000000007941 */ /* 0x000fea0003800000 */
.L_x_725:
        /* <DEDUP_REMOVED lines=37> */
.L_x_728:
[----:B------:R-:W-:Y:S05]  /*1d60*/  BSYNC B0 ;  /* 0x0000000000007941 */ /* 0x000fea0003800000 */
.L_x_727:
        /* <DEDUP_REMOVED lines=35> */
.L_x_730:
[----:B------:R-:W-:Y:S05]  /*1fa0*/  BSYNC B0 ;  /* 0x0000000000007941 */ /* 0x000fea0003800000 */
.L_x_729:
        /* <DEDUP_REMOVED lines=37> */
.L_x_732:
[----:B------:R-:W-:Y:S05]  /*2200*/  BSYNC B0 ;  /* 0x0000000000007941 */ /* 0x000fea0003800000 */
.L_x_731:
        /* <DEDUP_REMOVED lines=35> */
.L_x_734:
[----:B------:R-:W-:Y:S05]  /*2440*/  BSYNC B0 ;  /* 0x0000000000007941 */ /* 0x000fea0003800000 */
.L_x_733:
        /* <DEDUP_REMOVED lines=37> */
.L_x_736:
[----:B------:R-:W-:Y:S05]  /*26a0*/  BSYNC B0 ;  /* 0x0000000000007941 */ /* 0x000fea0003800000 */
.L_x_735:
        /* <DEDUP_REMOVED lines=35> */
.L_x_738:
[----:B------:R-:W-:Y:S05]  /*28e0*/  BSYNC B0 ;  /* 0x0000000000007941 */ /* 0x000fea0003800000 */
.L_x_737:
        /* <DEDUP_REMOVED lines=37> */
.L_x_740:
[----:B------:R-:W-:Y:S05]  /*2b40*/  BSYNC B0 ;  /* 0x0000000000007941 */ /* 0x000fea0003800000 */
.L_x_739:
        /* <DEDUP_REMOVED lines=37> */
.L_x_742:
[----:B------:R-:W-:Y:S05]  /*2da0*/  BSYNC B0 ;  /* 0x0000000000007941 */ /* 0x000fea0003800000 */
.L_x_741:
        /* <DEDUP_REMOVED lines=41> */
.L_x_744:
[----:B------:R-:W-:Y:S05]  /*3040*/  BSYNC B0 ;  /* 0x0000000000007941 */ /* 0x000fea0003800000 */
.L_x_743:
        /* <DEDUP_REMOVED lines=33> */
.L_x_746:
[----:B------:R-:W-:Y:S05]  /*3260*/  BSYNC B0 ;  /* 0x0000000000007941 */ /* 0x000fea0003800000 */
.L_x_745:
        /* <DEDUP_REMOVED lines=33> */
.L_x_748:
[----:B------:R-:W-:Y:S05]  /*3480*/  BSYNC B0 ;  /* 0x0000000000007941 */ /* 0x000fea0003800000 */
.L_x_747:
        /* <DEDUP_REMOVED lines=33> */
.L_x_750:
[----:B------:R-:W-:Y:S05]  /*36a0*/  BSYNC B0 ;  /* 0x0000000000007941 */ /* 0x000fea0003800000 */
.L_x_749:
        /* <DEDUP_REMOVED lines=33> */
.L_x_752:
[----:B------:R-:W-:Y:S05]  /*38c0*/  BSYNC B0 ;  /* 0x0000000000007941 */ /* 0x000fea0003800000 */
.L_x_751:
        /* <DEDUP_REMOVED lines=33> */
.L_x_754:
[----:B------:R-:W-:Y:S05]  /*3ae0*/  BSYNC B0 ;  /* 0x0000000000007941 */ /* 0x000fea0003800000 */
.L_x_753:
        /* <DEDUP_REMOVED lines=33> */
.L_x_756:
[----:B------:R-:W-:Y:S05]  /*3d00*/  BSYNC B0 ;  /* 0x0000000000007941 */ /* 0x000fea0003800000 */
.L_x_755:
        /* <DEDUP_REMOVED lines=20> */
[----:B------:R-:W-:Y:S01]  /*3e50*/  HFMA2.MMA R153, -RZ, RZ, 0, 0 ;  /* 0x00000000ff997435 */ /* 0x000fe200000001ff */
        /* <DEDUP_REMOVED lines=23> */
.L_x_765:
        /* <DEDUP_REMOVED lines=17> */
[----:B------:R-:W-:-:S03]  /*40e0*/  IMAD.WIDE.U32 R30, R153, UR4, R28 ;  /* 0x00000004991e7c25 */ /* 0x000fc6000f8e001c */
[----:B-1----:R-:W-:Y:S02]  /*40f0*/  LEA R32, P0, R30, R118, 0x2 ;  /* 0x000000761e207211 */ /* 0x002fe400078010ff */
[----:B------:R-:W-:-:S04]  /*4100*/  IADD3 R0, R31, R33, RZ ;  /* 0x000000211f007210 */ /* 0x000fc80007ffe0ff */
        /* <DEDUP_REMOVED lines=47> */
[----:B0-----:R-:W-:-:S04]  /*4400*/  SHF.L.U32 R157, R142, 0x4, RZ ;  /* 0x000000048e9d7819 */ /* 0x001fc800000006ff */
[----:B------:R-:W-:-:S03]  /*4410*/  ISETP.GE.U32.AND P2, PT, R157, R62, PT ;  /* 0x0000003e9d00720c */ /* 0x000fc60003f46070 */
[----:B------:R-:W0:Y:S08]  /*4420*/  MUFU.EX2 R152, R152 ;  /* 0x0000009800987308 */ /* 0x000e300000000800 */
        /* <DEDUP_REMOVED lines=108> */
.L_x_759:
        /* <DEDUP_REMOVED lines=9> */
.L_x_758:
        /* <DEDUP_REMOVED lines=97> */
[----:B------:R-:W-:-:S04]  /*5190*/  IADD3 R45, R97, -0x1, RZ ;  /* 0xffffffff612d7810 */ /* 0x000fc80007ffe0ff */
        /* <DEDUP_REMOVED lines=10> */
.L_x_762:
        /* <DEDUP_REMOVED lines=18> */
[----:B------:R-:W-:Y:S02]  /*5360*/  MOV R45, R50 ;  /* 0x00000032002d7202 */ /* 0x000fe40000000f00 */
[----:B------:R-:W-:-:S03]  /*5370*/  MOV R50, R53 ;  /* 0x0000003500327202 */ /* 0x000fc60000000f00 */
        /* <DEDUP_REMOVED lines=12> */
.L_x_763:
[----:B------:R0:W5:Y:S02]  /*5440*/  LDG.E R47, desc[UR6][R24.64] ;  /* 0x00000006182f7981 */ /* 0x000164000c1e1900 */
.L_x_764:
        /* <DEDUP_REMOVED lines=14> */
.L_x_761:
[----:B------:R-:W-:Y:S05]  /*5530*/  BSYNC B0 ;  /* 0x0000000000007941 */ /* 0x000fea0003800000 */
.L_x_760:
[----:B------:R-:W-:Y:S01]  /*5540*/  IADD3 R153, R153, 0x1, RZ ;  /* 0x0000000199997810 */ /* 0x000fe20007ffe0ff */
[----:B--2---:R-:W-:Y:S01]  /*5550*/  FFMA.FTZ R16, R28, R159, R16 ;  /* 0x0000009f1c107223 */ /* 0x004fe20000010010 */
[----:B------:R-:W-:Y:S01]  /*5560*/  FFMA.FTZ R17, R29, R52, R17 ;  /* 0x000000341d117223 */ /* 0x000fe20000010011 */
[----:B------:R-:W-:Y:S01]  /*5570*/  FFMA.FTZ R18, R30, R55, R18 ;  /* 0x000000371e127223 */ /* 0x000fe20000010012 */
[----:B------:R-:W-:Y:S01]  /*5580*/  ISETP.GE.AND P0, PT, R153, UR15, PT ;  /* 0x0000000f99007c0c */ /* 0x000fe2000bf06270 */
[----:B------:R-:W-:Y:S01]  /*5590*/  FFMA.FTZ R19, R31, R56, R19 ;  /* 0x000000381f137223 */ /* 0x000fe20000010013 */
        /* <DEDUP_REMOVED lines=13> */
.L_x_757:
[----:B------:R-:W2:Y:S08]  /*5670*/  S2UR UR10, SR_CTAID.X ;  /* 0x00000000000a79c3 */ /* 0x000eb00000002500 */
[----:B------:R-:W-:Y:S01]  /*5680*/  BAR.SYNC.DEFER_BLOCKING 0x0 ;  /* 0x0000000000007b1d */ /* 0x000fe20000010000 */
[----:B------:R-:W-:Y:S02]  /*5690*/  SHF.R.S32.HI R117, RZ, 0x1f, R64 ;  /* 0x0000001fff757819 */ /* 0x000fe40000011440 */
[----:B------:R-:W-:-:S03]  /*56a0*/  MOV R116, R64 ;  /* 0x0000004000747202 */ /* 0x000fc60000000f00 */
[----:B------:R-:W-:Y:S02]  /*56b0*/  ULDC.64 UR4, c[0x0][0x2c8] ;  /* 0x0000b20000047ab9 */ /* 0x000fe40000000a00 */
[----:B0--3--:R-:W0:Y:S01]  /*56c0*/  LDC.64 R48, c[0x0][0x2c0] ;  /* 0x0000b000ff307b82 */ /* 0x009e220000000a00 */
[----:B------:R-:W-:-:S07]  /*56d0*/  ULDC.64 UR8, c[0x0][0x2b8] ;  /* 0x0000ae0000087ab9 */ /* 0x000fce0000000a00 */
[----:B------:R-:W3:Y:S01]  /*56e0*/  LDC.64 R118, c[0x0][0x338] ;  /* 0x0000ce00ff767b82 */ /* 0x000ee20000000a00 */
[----:B--2---:R-:W-:Y:S01]  /*56f0*/  USHF.R.S32.HI UR11, URZ, 0x1f, UR10 ;  /* 0x0000001f3f0b7899 */ /* 0x004fe2000801140a */
[----:B------:R-:W-:Y:S06]  /*5700*/  STS.128 [R86], R16 ;  /* 0x0000001056007388 */ /* 0x000fec0000000c00 */
[----:B------:R-:W2:Y:S01]  /*5710*/  LDC.64 R50, c[0x0][0x2b0] ;  /* 0x0000ac00ff327b82 */ /* 0x000ea20000000a00 */
[----:B------:R-:W-:Y:S01]  /*5720*/  STS.128 [R86+0x10], R4 ;  /* 0x0000100456007388 */ /* 0x000fe20000000c00 */
[----:B0-----:R-:W-:-:S03]  /*5730*/  IMAD R28, R48, UR11, RZ ;  /* 0x0000000b301c7c24 */ /* 0x001fc6000f8e02ff */
[----:B------:R-:W-:Y:S01]  /*5740*/  STS.128 [R86+0x20], R8 ;  /* 0x0000200856007388 */ /* 0x000fe20000000c00 */
[----:B------:R-:W-:Y:S02]  /*5750*/  IMAD.WIDE.U32 R44, R48, UR10, R116 ;  /* 0x0000000a302c7c25 */ /* 0x000fe4000f8e0074 */
[----:B------:R-:W0:Y:S01]  /*5760*/  LDC.64 R120, c[0x0][0x348] ;  /* 0x0000d200ff787b82 */ /* 0x000e220000000a00 */
[----:B------:R-:W-:Y:S01]  /*5770*/  STS.128 [R86+0x30], R12 ;  /* 0x0000300c56007388 */ /* 0x000fe20000000c00 */
[----:B------:R-:W-:Y:S01]  /*5780*/  IMAD R49, R49, UR10, R28 ;  /* 0x0000000a31317c24 */ /* 0x000fe2000f8e021c */
[----:B------:R-:W-:Y:S02]  /*5790*/  NOP ;  /* 0x0000000000007918 */ /* 0x000fe40000000000 */
[----:B------:R-:W4:Y:S02]  /*57a0*/  LDS.128 R28, [R0] ;  /* 0x00000000001c7984 */ /* 0x000f240000000c00 */
[----:B------:R-:W-:Y:S01]  /*57b0*/  IADD3 R45, R45, R49, RZ ;  /* 0x000000312d2d7210 */ /* 0x000fe20007ffe0ff */
[----:B------:R-:W-:Y:S01]  /*57c0*/  IMAD R48, R84, UR4, RZ ;  /* 0x0000000454307c24 */ /* 0x000fe2000f8e02ff */
[----:B-1----:R-:W1:Y:S01]  /*57d0*/  LDS.128 R32, [R0+0x200] ;  /* 0x0002000000207984 */ /* 0x002e620000000c00 */
[----:B--2---:R-:W-:-:S02]  /*57e0*/  IMAD R46, R50, UR11, RZ ;  /* 0x0000000b322e7c24 */ /* 0x004fc4000f8e02ff */
[C---:B------:R-:W-:Y:S01]  /*57f0*/  IMAD R49, R115.reuse, UR5, R48 ;  /* 0x0000000573317c24 */ /* 0x040fe2000f8e0230 */
[----:B------:R-:W2:Y:S01]  /*5800*/  LDS.128 R36, [R0+0x400] ;  /* 0x0004000000247984 */ /* 0x000ea20000000c00 */
[----:B------:R-:W-:Y:S01]  /*5810*/  IMAD.WIDE.U32 R44, R115, UR4, R44 ;  /* 0x00000004732c7c25 */ /* 0x000fe2000f8e002c */
[----:B------:R-:W-:Y:S02]  /*5820*/  ULDC.64 UR4, c[0x0][0x2d8] ;  /* 0x0000b60000047ab9 */ /* 0x000fe40000000a00 */
[----:B------:R-:W5:Y:S01]  /*5830*/  LDS.128 R40, [R0+0x600] ;  /* 0x0006000000287984 */ /* 0x000f620000000c00 */
[----:B------:R-:W-:Y:S01]  /*5840*/  IMAD R51, R51, UR10, R46 ;  /* 0x0000000a33337c24 */ /* 0x000fe2000f8e022e */
[----:B------:R-:W-:Y:S01]  /*5850*/  IADD3 R45, R45, R49, RZ ;  /* 0x000000312d2d7210 */ /* 0x000fe20007ffe0ff */
[----:B------:R-:W-:Y:S01]  /*5860*/  IMAD.WIDE.U32 R46, R50, UR10, R116 ;  /* 0x0000000a322e7c25 */ /* 0x000fe2000f8e0074 */
[----:B---3--:R-:W-:-:S03]  /*5870*/  LEA R118, P0, R44, R118, 0x2 ;  /* 0x000000762c767211 */ /* 0x008fc600078010ff */
[----:B------:R-:W-:Y:S01]  /*5880*/  IMAD R50, R84, UR8, RZ ;  /* 0x0000000854327c24 */ /* 0x000fe2000f8e02ff */
[----:B------:R-:W-:Y:S02]  /*5890*/  LEA.HI.X R45, R44, R119, R45, 0x2, P0 ;  /* 0x000000772c2d7211 */ /* 0x000fe400000f142d */
[----:B------:R-:W-:Y:S02]  /*58a0*/  IADD3 R118, P0, R118, R61, RZ ;  /* 0x0000003d76767210 */ /* 0x000fe40007f1e0ff */
[----:B------:R-:W-:Y:S01]  /*58b0*/  IADD3 R47, R47, R51, RZ ;  /* 0x000000332f2f7210 */ /* 0x000fe20007ffe0ff */
[----:B------:R-:W-:Y:S01]  /*58c0*/  IMAD R51, R115, UR9, R50 ;  /* 0x0000000973337c24 */ /* 0x000fe2000f8e0232 */
[----:B------:R-:W-:Y:S01]  /*58d0*/  IADD3.X R119, R45, R60, RZ, P0, !PT ;  /* 0x0000003c2d777210 */ /* 0x000fe200007fe4ff */
[----:B------:R-:W-:-:S05]  /*58e0*/  IMAD.WIDE.U32 R46, R115, UR8, R46 ;  /* 0x00000008732e7c25 */ /* 0x000fca000f8e002e */
[----:B------:R-:W-:Y:S02]  /*58f0*/  IADD3 R47, R47, R51, RZ ;  /* 0x000000332f2f7210 */ /* 0x000fe40007ffe0ff */
[C---:B0-----:R-:W-:Y:S01]  /*5900*/  LEA R120, P1, R46.reuse, R120, 0x2 ;  /* 0x000000782e787211 */ /* 0x041fe200078210ff */
[----:B----4-:R-:W-:Y:S03]  /*5910*/  STG.E.128 desc[UR6][R118.64], R28 ;  /* 0x0000001c76007986 */ /* 0x010fe6000c101d06 */
[----:B------:R-:W-:Y:S02]  /*5920*/  LEA.HI.X R47, R46, R121, R47, 0x2, P1 ;  /* 0x000000792e2f7211 */ /* 0x000fe400008f142f */
[----:B------:R-:W-:Y:S01]  /*5930*/  IADD3 R120, P1, R120, R61, RZ ;  /* 0x0000003d78787210 */ /* 0x000fe20007f3e0ff */
[----:B-1----:R-:W-:Y:S03]  /*5940*/  STG.E.128 desc[UR6][R118.64+0x200], R32 ;  /* 0x0002002076007986 */ /* 0x002fe6000c101d06 */
[----:B------:R-:W-:Y:S01]  /*5950*/  IADD3.X R121, R47, R60, RZ, P1, !PT ;  /* 0x0000003c2f797210 */ /* 0x000fe20000ffe4ff */
[----:B--2---:R-:W-:Y:S04]  /*5960*/  STG.E.128 desc[UR6][R118.64+0x400], R36 ;  /* 0x0004002476007986 */ /* 0x004fe8000c101d06 */
[----:B-----5:R-:W-:Y:S01]  /*5970*/  STG.E.128 desc[UR6][R118.64+0x600], R40 ;  /* 0x0006002876007986 */ /* 0x020fe2000c101d06 */
[----:B------:R-:W-:Y:S06]  /*5980*/  BAR.SYNC.DEFER_BLOCKING 0x0 ;  /* 0x0000000000007b1d */ /* 0x000fec0000010000 */
[----:B------:R-:W2:Y:S04]  /*5990*/  LDG.E.128 R44, desc[UR6][R120.64] ;  /* 0x00000006782c7981 */ /* 0x000ea8000c1e1d00 */
[----:B------:R-:W3:Y:S04]  /*59a0*/  LDG.E.128 R48, desc[UR6][R120.64+0x200] ;  /* 0x0002000678307981 */ /* 0x000ee8000c1e1d00 */
[----:B------:R-:W4:Y:S04]  /*59b0*/  LDG.E.128 R52, desc[UR6][R120.64+0x400] ;  /* 0x0004000678347981 */ /* 0x000f28000c1e1d00 */
[----:B------:R-:W5:Y:S01]  /*59c0*/  LDG.E.128 R56, desc[UR6][R120.64+0x600] ;  /* 0x0006000678387981 */ /* 0x000f62000c1e1d00 */
[----:B------:R-:W-:Y:S01]  /*59d0*/  IADD3 R66, R66, 0x1, RZ ;  /* 0x0000000142427810 */ /* 0x000fe20007ffe0ff */
[C---:B------:R-:W-:Y:S01]  /*59e0*/  IMAD.WIDE R110, R62.reuse, 0x4, R110 ;  /* 0x000000043e6e7825 */ /* 0x040fe200078e026e */
[----:B------:R-:W-:-:S02]  /*59f0*/  IADD3 R99, R62, R99, RZ ;  /* 0x000000633e637210 */ /* 0x000fc40007ffe0ff */
[C---:B------:R-:W-:Y:S01]  /*5a00*/  IADD3 R64, R62.reuse, R64, RZ ;  /* 0x000000403e407210 */ /* 0x040fe20007ffe0ff */
[----:B------:R-:W-:Y:S01]  /*5a10*/  IMAD.WIDE R108, R62, 0x4, R108 ;  /* 0x000000043e6c7825 */ /* 0x000fe200078e026c */
[----:B--2---:R-:W-:Y:S04]  /*5a20*/  STS.128 [R0], R44 ;  /* 0x0000002c00007388 */ /* 0x004fe80000000c00 */
[----:B---3--:R-:W-:Y:S04]  /*5a30*/  STS.128 [R0+0x200], R48 ;  /* 0x0002003000007388 */ /* 0x008fe80000000c00 */
[----:B----4-:R-:W-:Y:S04]  /*5a40*/  STS.128 [R0+0x400], R52 ;  /* 0x0004003400007388 */ /* 0x010fe80000000c00 */
[----:B-----5:R-:W-:Y:S01]  /*5a50*/  STS.128 [R0+0x600], R56 ;  /* 0x0006003800007388 */ /* 0x020fe20000000c00 */
        /* <DEDUP_REMOVED lines=43> */
[----:B------:R-:W-:Y:S01]  /*5d10*/  MUFU.RCP R59, R88 ;  /* 0x00000058003b7308 */ /* 0x000fe20000001000 */
[----:B-1----:R-:W-:-:S07]  /*5d20*/  FADD.FTZ R51, R51, 1 ;  /* 0x3f80000033337421 */ /* 0x002fce0000010000 */
[----:B------:R-:W-:Y:S01]  /*5d30*/  MUFU.RCP R94, R94 ;  /* 0x0000005e005e7308 */ /* 0x000fe20000001000 */
[----:B--2---:R-:W-:-:S07]  /*5d40*/  FADD.FTZ R50, R50, 1 ;  /* 0x3f80000032327421 */ /* 0x004fce0000010000 */
[----:B------:R-:W0:Y:S08]  /*5d50*/  MUFU.EX2 R57, R57 ;  /* 0x0000003900397308 */ /* 0x000e300000000800 */
[----:B------:R-:W1:Y:S08]  /*5d60*/  MUFU.EX2 R56, R56 ;  /* 0x0000003800387308 */ /* 0x000e700000000800 */
[----:B------:R-:W2:Y:S01]  /*5d70*/  MUFU.EX2 R55, R55 ;  /* 0x0000003700377308 */ /* 0x000ea20000000800 */
[----:B0-----:R-:W-:-:S07]  /*5d80*/  FADD.FTZ R57, R57, 1 ;  /* 0x3f80000039397421 */ /* 0x001fce0000010000 */
[----:B------:R-:W0:Y:S01]  /*5d90*/  MUFU.EX2 R54, R54 ;  /* 0x0000003600367308 */ /* 0x000e220000000800 */
[----:B-1----:R-:W-:-:S07]  /*5da0*/  FADD.FTZ R56, R56, 1 ;  /* 0x3f80000038387421 */ /* 0x002fce0000010000 */
[----:B------:R-:W1:Y:S01]  /*5db0*/  MUFU.RCP R119, R44 ;  /* 0x0000002c00777308 */ /* 0x000e620000001000 */
[----:B--2---:R-:W-:-:S07]  /*5dc0*/  FADD.FTZ R55, R55, 1 ;  /* 0x3f80000037377421 */ /* 0x004fce0000010000 */
[----:B------:R2:W3:Y:S01]  /*5dd0*/  MUFU.RCP R58, R45 ;  /* 0x0000002d003a7308 */ /* 0x0004e20000001000 */
[----:B0-----:R-:W-:-:S07]  /*5de0*/  FADD.FTZ R54, R54, 1 ;  /* 0x3f80000036367421 */ /* 0x001fce0000010000 */
[----:B------:R-:W0:Y:S01]  /*5df0*/  MUFU.RCP R121, R46 ;  /* 0x0000002e00797308 */ /* 0x000e220000001000 */
[----:B--2---:R-:W-:Y:S01]  /*5e00*/  FMUL.FTZ R45, R40, R59 ;  /* 0x0000003b282d7220 */ /* 0x004fe20000410000 */
[----:B------:R-:W-:Y:S01]  /*5e10*/  FMUL.FTZ R40, R41, R94 ;  /* 0x0000005e29287220 */ /* 0x000fe20000410000 */
[----:B-1----:R-:W-:Y:S02]  /*5e20*/  FMUL.FTZ R41, R42, R119 ;  /* 0x000000772a297220 */ /* 0x002fe40000410000 */
[----:B------:R-:W-:Y:S01]  /*5e30*/  FMUL.FTZ R16, R45, R16 ;  /* 0x000000102d107220 */ /* 0x000fe20000410000 */
[----:B------:R-:W-:Y:S01]  /*5e40*/  FMUL.FTZ R17, R40, R17 ;  /* 0x0000001128117220 */ /* 0x000fe20000410000 */
[----:B------:R-:W-:Y:S01]  /*5e50*/  FMUL.FTZ R18, R41, R18 ;  /* 0x0000001229127220 */ /* 0x000fe20000410000 */
[----:B------:R-:W1:Y:S01]  /*5e60*/  MUFU.RCP R96, R47 ;  /* 0x0000002f00607308 */ /* 0x000e620000001000 */
[----:B---3--:R-:W-:-:S04]  /*5e70*/  FMUL.FTZ R42, R43, R58 ;  /* 0x0000003a2b2a7220 */ /* 0x008fc80000410000 */
[----:B------:R-:W-:Y:S01]  /*5e80*/  FMUL.FTZ R19, R42, R19 ;  /* 0x000000132a137220 */ /* 0x000fe20000410000 */
[----:B------:R-:W-:Y:S01]  /*5e90*/  BAR.SYNC.DEFER_BLOCKING 0x0 ;  /* 0x0000000000007b1d */ /* 0x000fe20000010000 */
[----:B0-----:R-:W-:-:S05]  /*5ea0*/  FMUL.FTZ R41, R36, R121 ;  /* 0x0000007924297220 */ /* 0x001fca0000410000 */
[----:B------:R-:W0:Y:S01]  /*5eb0*/  MUFU.RCP R123, R48 ;  /* 0x00000030007b7308 */ /* 0x000e220000001000 */
[----:B------:R-:W-:Y:S01]  /*5ec0*/  FMUL.FTZ R4, R41, R4 ;  /* 0x0000000429047220 */ /* 0x000fe20000410000 */
[----:B-1----:R-:W-:-:S06]  /*5ed0*/  FMUL.FTZ R36, R37, R96 ;  /* 0x0000006025247220 */ /* 0x002fcc0000410000 */
[----:B------:R-:W1:Y:S01]  /*5ee0*/  MUFU.RCP R88, R49 ;  /* 0x0000003100587308 */ /* 0x000e620000001000 */
[----:B------:R-:W-:-:S07]  /*5ef0*/  FMUL.FTZ R5, R36, R5 ;  /* 0x0000000524057220 */ /* 0x000fce0000410000 */
[----:B------:R-:W2:Y:S01]  /*5f00*/  MUFU.RCP R98, R53 ;  /* 0x0000003500627308 */ /* 0x000ea20000001000 */
[----:B0-----:R-:W-:Y:S01]  /*5f10*/  FMUL.FTZ R37, R38, R123 ;  /* 0x0000007b26257220 */ /* 0x001fe20000410000 */
[----:B------:R-:W-:Y:S03]  /*5f20*/  STS.128 [R86], R16 ;  /* 0x0000001056007388 */ /* 0x000fe60000000c00 */
[----:B------:R-:W-:-:S03]  /*5f30*/  FMUL.FTZ R6, R37, R6 ;  /* 0x0000000625067220 */ /* 0x000fc60000410000 */
[----:B------:R-:W0:Y:S01]  /*5f40*/  MUFU.RCP R125, R52 ;  /* 0x00000034007d7308 */ /* 0x000e220000001000 */
[----:B-1----:R-:W-:-:S04]  /*5f50*/  FMUL.FTZ R38, R39, R88 ;  /* 0x0000005827267220 */ /* 0x002fc80000410000 */
[----:B------:R-:W-:-:S03]  /*5f60*/  FMUL.FTZ R7, R38, R7 ;  /* 0x0000000726077220 */ /* 0x000fc60000410000 */
[----:B------:R-:W1:Y:S01]  /*5f70*/  MUFU.RCP R44, R51 ;  /* 0x00000033002c7308 */ /* 0x000e620000001000 */
[----:B--2---:R-:W-:Y:S01]  /*5f80*/  FMUL.FTZ R38, R35, R98 ;  /* 0x0000006223267220 */ /* 0x004fe20000410000 */
[----:B------:R2:W-:Y:S03]  /*5f90*/  STS.128 [R86+0x10], R4 ;  /* 0x0000100456007388 */ /* 0x0005e60000000c00 */
[----:B------:R-:W-:-:S03]  /*5fa0*/  FMUL.FTZ R35, R38, R11 ;  /* 0x0000000b26237220 */ /* 0x000fc60000410000 */
[----:B------:R3:W4:Y:S01]  /*5fb0*/  MUFU.RCP R47, R50 ;  /* 0x00000032002f7308 */ /* 0x0007220000001000 */
[----:B0-----:R-:W-:-:S04]  /*5fc0*/  FMUL.FTZ R39, R34, R125 ;  /* 0x0000007d22277220 */ /* 0x001fc80000410000 */
[----:B------:R-:W-:-:S03]  /*5fd0*/  FMUL.FTZ R34, R39, R10 ;  /* 0x0000000a27227220 */ /* 0x000fc60000410000 */
[----:B------:R-:W0:Y:S01]  /*5fe0*/  MUFU.RCP R46, R57 ;  /* 0x00000039002e7308 */ /* 0x000e220000001000 */
[----:B---3--:R-:W3:Y:S01]  /*5ff0*/  LDC.64 R50, c[0x0][0x2d0] ;  /* 0x0000b400ff327b82 */ /* 0x008ee20000000a00 */
[----:B-1----:R-:W-:Y:S01]  /*6000*/  FMUL.FTZ R36, R33, R44 ;  /* 0x0000002c21247220 */ /* 0x002fe20000410000 */
[----:B--2---:R-:W-:-:S03]  /*6010*/  IMAD R4, R84, UR4, RZ ;  /* 0x0000000454047c24 */ /* 0x004fc6000f8e02ff */
[----:B------:R-:W-:Y:S01]  /*6020*/  FMUL.FTZ R33, R36, R9 ;  /* 0x0000000924217220 */ /* 0x000fe20000410000 */
[----:B------:R-:W-:Y:S01]  /*6030*/  IMAD R7, R115, UR5, R4 ;  /* 0x0000000573077c24 */ /* 0x000fe2000f8e0204 */
[----:B------:R-:W1:Y:S01]  /*6040*/  MUFU.RCP R49, R56 ;  /* 0x0000003800317308 */ /* 0x000e620000001000 */
[----:B----4-:R-:W-:-:S04]  /*6050*/  FMUL.FTZ R37, R32, R47 ;  /* 0x0000002f20257220 */ /* 0x010fc80000410000 */
[----:B------:R-:W-:-:S03]  /*6060*/  FMUL.FTZ R32, R37, R8 ;  /* 0x0000000825207220 */ /* 0x000fc60000410000 */
[----:B------:R-:W2:Y:S01]  /*6070*/  MUFU.RCP R40, R55 ;  /* 0x0000003700287308 */ /* 0x000ea20000001000 */
[----:B0-----:R-:W-:Y:S01]  /*6080*/  FMUL.FTZ R10, R31, R46 ;  /* 0x0000002e1f0a7220 */ /* 0x001fe20000410000 */
[----:B------:R-:W-:Y:S01]  /*6090*/  STS.128 [R86+0x20], R32 ;  /* 0x0000202056007388 */ /* 0x000fe20000000c00 */
[----:B------:R-:W0:Y:S02]  /*60a0*/  LDC.64 R46, c[0x0][0x350] ;  /* 0x0000d400ff2e7b82 */ /* 0x000e240000000a00 */
[----:B------:R-:W-:-:S03]  /*60b0*/  FMUL.FTZ R39, R10, R15 ;  /* 0x0000000f0a277220 */ /* 0x000fc60000410000 */
[----:B------:R-:W4:Y:S01]  /*60c0*/  MUFU.RCP R43, R54 ;  /* 0x00000036002b7308 */ /* 0x000f220000001000 */
[----:B-1----:R-:W-:Y:S01]  /*60d0*/  FMUL.FTZ R11, R30, R49 ;  /* 0x000000311e0b7220 */ /* 0x002fe20000410000 */
[C---:B---3--:R-:W-:Y:S02]  /*60e0*/  IMAD R44, R50.reuse, UR11, RZ ;  /* 0x0000000b322c7c24 */ /* 0x048fe4000f8e02ff */
[----:B------:R-:W-:-:S04]  /*60f0*/  IMAD.WIDE.U32 R16, R50, UR10, R116 ;  /* 0x0000000a32107c25 */ /* 0x000fc8000f8e0074 */
[----:B------:R-:W-:Y:S01]  /*6100*/  FMUL.FTZ R38, R11, R14 ;  /* 0x0000000e0b267220 */ /* 0x000fe20000410000 */
[----:B------:R-:W-:Y:S02]  /*6110*/  IMAD R5, R51, UR10, R44 ;  /* 0x0000000a33057c24 */ /* 0x000fe4000f8e022c */
[----:B--2---:R-:W-:-:S04]  /*6120*/  FMUL.FTZ R8, R29, R40 ;  /* 0x000000281d087220 */ /* 0x004fc80000410000 */
[----:B------:R-:W-:Y:S01]  /*6130*/  FMUL.FTZ R37, R8, R13 ;  /* 0x0000000d08257220 */ /* 0x000fe20000410000 */
[----:B------:R-:W-:Y:S01]  /*6140*/  IADD3 R17, R17, R5, RZ ;  /* 0x0000000511117210 */ /* 0x000fe20007ffe0ff */
[----:B----4-:R-:W-:Y:S02]  /*6150*/  FMUL.FTZ R9, R28, R43 ;  /* 0x0000002b1c097220 */ /* 0x010fe40000410000 */
[----:B------:R-:W-:-:S04]  /*6160*/  IMAD.WIDE.U32 R4, R115, UR4, R16 ;  /* 0x0000000473047c25 */ /* 0x000fc8000f8e0010 */
[----:B------:R-:W-:Y:S01]  /*6170*/  FMUL.FTZ R36, R9, R12 ;  /* 0x0000000c09247220 */ /* 0x000fe20000410000 */
[----:B------:R-:W-:-:S04]  /*6180*/  IADD3 R5, R5, R7, RZ ;  /* 0x0000000705057210 */ /* 0x000fc80007ffe0ff */
[----:B------:R-:W-:Y:S01]  /*6190*/  STS.128 [R86+0x30], R36 ;  /* 0x0000302456007388 */ /* 0x000fe20000000c00 */
[----:B------:R-:W-:-:S03]  /*61a0*/  NOP ;  /* 0x0000000000007918 */ /* 0x000fc60000000000 */
[----:B------:R-:W1:Y:S01]  /*61b0*/  LDS.128 R28, [R0] ;  /* 0x00000000001c7984 */ /* 0x000e620000000c00 */
[----:B0-----:R-:W-:-:S03]  /*61c0*/  LEA R6, P0, R4, R46, 0x2 ;  /* 0x0000002e04067211 */ /* 0x001fc600078010ff */
[----:B------:R-:W0:Y:S01]  /*61d0*/  LDS.128 R12, [R0+0x200] ;  /* 0x00020000000c7984 */ /* 0x000e220000000c00 */
[----:B------:R-:W-:Y:S02]  /*61e0*/  LEA.HI.X R5, R4, R47, R5, 0x2, P0 ;  /* 0x0000002f04057211 */ /* 0x000fe400000f1405 */
[----:B------:R-:W-:Y:S01]  /*61f0*/  IADD3 R4, P0, R6, R61, RZ ;  /* 0x0000003d06047210 */ /* 0x000fe20007f1e0ff */
[----:B------:R-:W2:Y:S03]  /*6200*/  LDS.128 R8, [R0+0x400] ;  /* 0x0004000000087984 */ /* 0x000ea60000000c00 */
[----:B------:R-:W-:Y:S01]  /*6210*/  IADD3.X R5, R5, R60, RZ, P0, !PT ;  /* 0x0000003c05057210 */ /* 0x000fe200007fe4ff */
[----:B------:R-:W3:Y:S01]  /*6220*/  LDS.128 R40, [R0+0x600] ;  /* 0x0006000000287984 */ /* 0x000ee20000000c00 */
[----:B------:R-:W-:-:S03]  /*6230*/  ISETP.GE.AND P0, PT, R66, R97, PT ;  /* 0x000000614200720c */ /* 0x000fc60003f06270 */
[----:B-1----:R1:W-:Y:S04]  /*6240*/  STG.E.128 desc[UR6][R4.64], R28 ;  /* 0x0000001c04007986 */ /* 0x0023e8000c101d06 */
[----:B0-----:R1:W-:Y:S04]  /*6250*/  STG.E.128 desc[UR6][R4.64+0x200], R12 ;  /* 0x0002000c04007986 */ /* 0x0013e8000c101d06 */
[----:B--2---:R1:W-:Y:S04]  /*6260*/  STG.E.128 desc[UR6][R4.64+0x400], R8 ;  /* 0x0004000804007986 */ /* 0x0043e8000c101d06 */
[----:B---3--:R1:W-:Y:S01]  /*6270*/  STG.E.128 desc[UR6][R4.64+0x600], R40 ;  /* 0x0006002804007986 */ /* 0x0083e2000c101d06 */
[----:B------:R-:W-:Y:S05]  /*6280*/  @!P0 BRA `(.L_x_766) ;  /* 0xffffffb000848947 */ /* 0x000fea000383ffff */
[----:B------:R-:W-:Y:S05]  /*6290*/  EXIT ;  /* 0x000000000000794d */ /* 0x000fea0003800000 */
.L_x_767:
        /* <DEDUP_REMOVED lines=14> */
.L_x_8624:


//--------------------- .text._Z25selective_scan_fwd_kernelI32Selective_Scan_fwd_kernel_traitsILi32ELi16ELi1ELb1ELb1ELb1ELb1ELb1EfffEEv13SSMParamsBase --------------------------
	.section	.text._Z25selective_scan_fwd_kernelI32Selective_Scan_fwd_kernel_traitsILi32ELi16ELi1ELb1ELb1ELb1ELb1ELb1EfffEEv13SSMParamsBase,"ax",@progbits
	.align	128
        .global         _Z25selective_scan_fwd_kernelI32Selective_Scan_fwd_kernel_traitsILi32ELi16ELi1ELb1ELb1ELb1ELb1ELb1EfffEEv13SSMParamsBase
        .type           _Z25selective_scan_fwd_kernelI32Selective_Scan_fwd_kernel_traitsILi32ELi16ELi1ELb1ELb1ELb1ELb1ELb1EfffEEv13SSMParamsBase,@function
        .size           _Z25selective_scan_fwd_kernelI32Selective_Scan_fwd_kernel_traitsILi32ELi16ELi1ELb1ELb1ELb1ELb1ELb1EfffEEv13SSMParamsBase,(.L_x_8625 - _Z25selective_scan_fwd_kernelI32Selective_Scan_fwd_kernel_traitsILi32ELi16ELi1ELb1ELb1ELb1ELb1ELb1EfffEEv13SSMParamsBase)
        .other          _Z25selective_scan_fwd_kernelI32Selective_Scan_fwd_kernel_traitsILi32ELi16ELi1ELb1ELb1ELb1ELb1ELb1EfffEEv13SSMParamsBase,@"STO_CUDA_ENTRY STV_DEFAULT"
_Z25selective_scan_fwd_kernelI32Selective_Scan_fwd_kernel_traitsILi32ELi16ELi1ELb1ELb1ELb1ELb1ELb1EfffEEv13SSMParamsBase:
.text._Z25selective_scan_fwd_kernelI32Selective_Scan_fwd_kernel_traitsILi32ELi16ELi1ELb1ELb1ELb1ELb1ELb1EfffEEv13SSMParamsBase:
        /* <DEDUP_REMOVED lines=37> */
.L_x_768:
        /* <DEDUP_REMOVED lines=35> */
.L_x_769:
        /* <DEDUP_REMOVED lines=12> */
.L_x_770:
        /* <DEDUP_REMOVED lines=190> */
.L_x_771:
        /* <DEDUP_REMOVED lines=18> */
.L_x_772:
        /* <DEDUP_REMOVED lines=32> */
.L_x_818:
        /* <DEDUP_REMOVED lines=283> */
.L_x_774:
[----:B------:R-:W-:Y:S05]  /*25f0*/  BSYNC B0 ;  /* 0x0000000000007941 */ /* 0x000fea0003800000 */
.L_x_773:
        /* <DEDUP_REMOVED lines=36> */
.L_x_776:
[----:B------:R-:W-:Y:S05]  /*2840*/  BSYNC B0 ;  /* 0x0000000000007941 */ /* 0x000fea0003800000 */
.L_x_775:
        /* <DEDUP_REMOVED lines=36> */
.L_x_778:
[----:B------:R-:W-:Y:S05]  /*2a90*/  BSYNC B0 ;  /* 0x0000000000007941 */ /* 0x000fea0003800000 */
.L_x_777:
        /* <DEDUP_REMOVED lines=36> */
.L_x_780:
[----:B------:R-:W-:Y:S05]  /*2ce0*/  BSYNC B0 ;  /* 0x0000000000007941 */ /* 0x000fea0003800000 */
.L_x_779:
        /* <DEDUP_REMOVED lines=36> */
.L_x_782:
[----:B------:R-:W-:Y:S05]  /*2f30*/  BSYNC B0 ;  /* 0x0000000000007941 */ /* 0x000fea0003800000 */
.L_x_781:
        /* <DEDUP_REMOVED lines=36> */
.L_x_784:
[----:B------:R-:W-:Y:S05]  /*3180*/  BSYNC B0 ;  /* 0x0000000000007941 */ /* 0x000fea0003800000 */
.L_x_783:
        /* <DEDUP_REMOVED lines=36> */
.L_x_786:
[----:B------:R-:W-:Y:S05]  /*33d0*/  BSYNC B0 ;  /* 0x0000000000007941 */ /* 0x000fea0003800000 */
.L_x_785:
        /* <DEDUP_REMOVED lines=36> */
.L_x_788:
[----:B------:R-:W-:Y:S05]  /*3620*/  BSYNC B0 ;  /* 0x0000000000007941 */ /* 0x000fea0003800000 */
.L_x_787:
        /* <DEDUP_REMOVED lines=36> */
.L_x_790:
[----:B------:R-:W-:Y:S05]  /*3870*/  BSYNC B0 ;  /* 0x0000000000007941 */ /* 0x000fea0003800000 */
.L_x_789:
        /* <DEDUP_REMOVED lines=36> */
.L_x_792:
[----:B------:R-:W-:Y:S05]  /*3ac0*/  BSYNC B0 ;  /* 0x0000000000007941 */ /* 0x000fea0003800000 */
.L_x_791:
        /* <DEDUP_REMOVED lines=36> */
.L_x_794:
[----:B------:R-:W-:Y:S05]  /*3d10*/  BSYNC B0 ;  /* 0x0000000000007941 */ /* 0x000fea0003800000 */
.L_x_793:
        /* <DEDUP_REMOVED lines=36> */
.L_x_796:
[----:B------:R-:W-:Y:S05]  /*3f60*/  BSYNC B0 ;  /* 0x0000000000007941 */ /* 0x000fea0003800000 */
.L_x_795:
        /* <DEDUP_REMOVED lines=36> */
.L_x_798:
[----:B------:R-:W-:Y:S05]  /*41b0*/  BSYNC B0 ;  /* 0x0000000000007941 */ /* 0x000fea0003800000 */
.L_x_797:
        /* <DEDUP_REMOVED lines=37> */
.L_x_800:
[----:B------:R-:W-:Y:S05]  /*4410*/  BSYNC B0 ;  /* 0x0000000000007941 */ /* 0x000fea0003800000 */
.L_x_799:
        /* <DEDUP_REMOVED lines=38> */
.L_x_802:
[----:B------:R-:W-:Y:S05]  /*4680*/  BSYNC B0 ;  /* 0x0000000000007941 */ /* 0x000fea0003800000 */
.L_x_801:
        /* <DEDUP_REMOVED lines=42> */
.L_x_804:
[----:B------:R-:W-:Y:S05]  /*4930*/  BSYNC B0 ;  /* 0x0000000000007941 */ /* 0x000fea0003800000 */
.L_x_803:
        /* <DEDUP_REMOVED lines=44> */
.L_x_813:
        /* <DEDUP_REMOVED lines=387> */
.L_x_807:
        /* <DEDUP_REMOVED lines=9> */
.L_x_806:
        /* <DEDUP_REMOVED lines=111> */
.L_x_810:
        /* <DEDUP_REMOVED lines=31> */
.L_x_811:
[----:B------:R0:W5:Y:S02]  /*6da0*/  LDG.E R21, desc[UR6][R6.64] ;  /* 0x0000000606157981 */ /* 0x000164000c1e1900 */
.L_x_812:
        /* <DEDUP_REMOVED lines=16> */
.L_x_809:
[----:B------:R-:W-:Y:S05]  /*6eb0*/  BSYNC B0 ;  /* 0x0000000000007941 */ /* 0x000fea0003800000 */
.L_x_808:
        /* <DEDUP_REMOVED lines=19> */
.L_x_805:
        /* <DEDUP_REMOVED lines=61> */
.L_x_815:
[----:B------:R-:W-:Y:S05]  /*73c0*/  BSYNC B0 ;  /* 0x0000000000007941 */ /* 0x000fea0003800000 */
.L_x_814:
        /* <DEDUP_REMOVED lines=307> */
.L_x_817:
[----:B------:R-:W-:Y:S05]  /*8700*/  BSYNC B0 ;  /* 0x0000000000007941 */ /* 0x000fea0003800000 */
.L_x_816:
        /* <DEDUP_REMOVED lines=53> */
.L_x_819:
        /* <DEDUP_REMOVED lines=10> */
.L_x_8625:


//--------------------- .text._Z25selective_scan_fwd_kernelI32Selective_Scan_fwd_kernel_traitsILi32ELi8ELi1ELb0ELb1ELb1ELb0ELb0EfffEEv13SSMParamsBase --------------------------
	.section	.text._Z25selective_scan_fwd_kernelI32Selective_Scan_fwd_kernel_traitsILi32ELi8ELi1ELb0ELb1ELb1ELb0ELb0EfffEEv13SSMParamsBase,"ax",@progbits
	.align	128
        .global         _Z25selective_scan_fwd_kernelI32Selective_Scan_fwd_kernel_traitsILi32ELi8ELi1ELb0ELb1ELb1ELb0ELb0EfffEEv13SSMParamsBase
        .type           _Z25selective_scan_fwd_kernelI32Selective_Scan_fwd_kernel_traitsILi32ELi8ELi1ELb0ELb1ELb1ELb0ELb0EfffEEv13SSMParamsBase,@function
        .size           _Z25selective_scan_fwd_kernelI32Selective_Scan_fwd_kernel_traitsILi32ELi8ELi1ELb0ELb1ELb1ELb0ELb0EfffEEv13SSMParamsBase,(.L_x_8626 - _Z25selective_scan_fwd_kernelI32Selective_Scan_fwd_kernel_traitsILi32ELi8ELi1ELb0ELb1ELb1ELb0ELb0EfffEEv13SSMParamsBase)
        .other          _Z25selective_scan_fwd_kernelI32Selective_Scan_fwd_kernel_traitsILi32ELi8ELi1ELb0ELb1ELb1ELb0ELb0EfffEEv13SSMParamsBase,@"STO_CUDA_ENTRY STV_DEFAULT"
_Z25selective_scan_fwd_kernelI32Selective_Scan_fwd_kernel_traitsILi32ELi8ELi1ELb0ELb1ELb1ELb0ELb0EfffEEv13SSMParamsBase:
.text._Z25selective_scan_fwd_kernelI32Selective_Scan_fwd_kernel_traitsILi32ELi8ELi1ELb0ELb1ELb1ELb0ELb0EfffEEv13SSMParamsBase:
        /* <DEDUP_REMOVED lines=8> */
[----:B------:R-:W-:Y:S01]  /*0080*/  ISETP.NE.AND.EX P1, PT, R3, RZ, PT, P1 ;  /* 0x000000ff0300720c */ /* 0x000fe20003f25310 */
[----:B-1----:R-:W-:-:S12]  /*0090*/  IMAD.MOV.U32 R4, RZ, RZ, R0 ;  /* 0x000000ffff047224 */ /* 0x002fd800078e0000 */
        /* <DEDUP_REMOVED lines=27> */
.L_x_820:
[----:B-----5:R-:W-:Y:S02]  /*0250*/  ISETP.NE.U32.AND P1, PT, R4, UR4, PT ;  /* 0x0000000404007c0c */ /* 0x020fe4000bf25070 */
[----:B0-----:R-:W-:Y:S02]  /*0260*/  SHF.R.S32.HI R3, RZ, 0x1f, R4 ;  /* 0x0000001fff037819 */ /* 0x001fe40000011404 */
[----:B------:R-:W-:Y:S02]  /*0270*/  ISETP.NE.AND.EX P2, PT, R11, RZ, PT, P2 ;  /* 0x000000ff0b00720c */ /* 0x000fe40003f45320 */
[----:B------:R-:W-:-:S13]  /*0280*/  ISETP.NE.AND.EX P1, PT, R3, UR5, PT, P1 ;  /* 0x0000000503007c0c */ /* 0x000fda000bf25310 */
[----:B------:R-:W-:Y:S05]  /*0290*/  @!P1 EXIT P2 ;  /* 0x000000000000994d */ /* 0x000fea0001000000 */
[----:B------:R-:W0:Y:S01]  /*02a0*/  LDC.U8 R2, c[0x0][0x239] ;  /* 0x00008e40ff027b82 */ /* 0x000e220000000000 */
[----:B------:R-:W1:Y:S01]  /*02b0*/  S2R R108, SR_CTAID.Y ;  /* 0x00000000006c7919 */ /* 0x000e620000002600 */
[----:B------:R-:W-:Y:S01]  /*02c0*/  CS2R R8, SRZ ;  /* 0x0000000000087805 */ /* 0x000fe2000001ff00 */
[----:B------:R-:W-:Y:S01]  /*02d0*/  HFMA2.MMA R97, -RZ, RZ, 0, 0 ;  /* 0x00000000ff617435 */ /* 0x000fe200000001ff */
[----:B------:R-:W-:Y:S02]  /*02e0*/  SHF.R.S32.HI R5, RZ, 0x1f, R0 ;  /* 0x0000001fff057819 */ /* 0x000fe40000011400 */
[----:B------:R-:W-:Y:S01]  /*02f0*/  CS2R R12, SRZ ;  /* 0x00000000000c7805 */ /* 0x000fe2000001ff00 */
[----:B------:R-:W-:Y:S01]  /*0300*/  IMAD.MOV.U32 R99, RZ, RZ, RZ ;  /* 0x000000ffff637224 */ /* 0x000fe200078e00ff */
        /* <DEDUP_REMOVED lines=10> */
[----:B------:R-:W-:Y:S02]  /*03b0*/  @P5 IMAD R101, R108, R101, R2 ;  /* 0x000000656c655224 */ /* 0x000fe400078e0202 */
[----:B------:R-:W-:Y:S02]  /*03c0*/  IMAD.MOV.U32 R2, RZ, RZ, R4 ;  /* 0x000000ffff027224 */ /* 0x000fe400078e0004 */
        /* <DEDUP_REMOVED lines=10> */
[----:B------:R-:W-:-:S05]  /*0470*/  IMAD.WIDE.U32 R106, R108, R106, R6 ;  /* 0x0000006a6c6a7225 */ /* 0x000fca00078e0006 */
[----:B------:R-:W-:-:S07]  /*0480*/  IADD3 R101, R101, R107, RZ ;  /* 0x0000006b65657210 */ /* 0x000fce0007ffe0ff */
.L_x_821:
        /* <DEDUP_REMOVED lines=12> */
.L_x_822:
[----:B------:R-:W-:Y:S01]  /*0550*/  ISETP.EQ.U32.AND P0, PT, R99, RZ, PT ;  /* 0x000000ff6300720c */ /* 0x000fe20003f02070 */
[----:B------:R-:W0:Y:S08]  /*0560*/  LDC.64 R10, c[0x0][0x370] ;  /* 0x0000dc00ff0a7b82 */ /* 0x000e300000000a00 */
[----:B------:R-:W3:Y:S01]  /*0570*/  LDC.64 R18, c[0x0][0x330] ;  /* 0x0000cc00ff127b82 */ /* 0x000ee20000000a00 */
[----:B------:R-:W-:Y:S01]  /*0580*/  ISETP.EQ.OR.EX P0, PT, R97, RZ, !P5, P0 ;  /* 0x000000ff6100720c */ /* 0x000fe20006f02700 */
[----:B------:R-:W-:Y:S01]  /*0590*/  IMAD.MOV.U32 R4, RZ, RZ, RZ ;  /* 0x000000ffff047224 */ /* 0x000fe200078e00ff */
[----:B------:R-:W-:-:S02]  /*05a0*/  MOV R15, RZ ;  /* 0x000000ff000f7202 */ /* 0x000fc40000000f00 */
[----:B------:R-:W-:Y:S02]  /*05b0*/  PRMT R75, RZ, 0x7610, R75 ;  /* 0x00007610ff4b7816 */ /* 0x000fe4000000004b */
[----:B------:R-:W-:Y:S01]  /*05c0*/  CS2R R16, SRZ ;  /* 0x0000000000107805 */ /* 0x000fe2000001ff00 */
[----:B------:R-:W-:Y:S01]  /*05d0*/  HFMA2.MMA R95, -RZ, RZ, 0, 0 ;  /* 0x00000000ff5f7435 */ /* 0x000fe200000001ff */
[----:B------:R-:W-:Y:S01]  /*05e0*/  IMAD.MOV.U32 R96, RZ, RZ, RZ ;  /* 0x000000ffff607224 */ /* 0x000fe200078e00ff */
[----:B------:R-:W4:Y:S01]  /*05f0*/  LDC.64 R20, c[0x0][0x270] ;  /* 0x00009c00ff147b82 */ /* 0x000f220000000a00 */
[----:B------:R-:W-:Y:S01]  /*0600*/  IMAD.MOV.U32 R93, RZ, RZ, RZ ;  /* 0x000000ffff5d7224 */ /* 0x000fe200078e00ff */
[----:B------:R-:W-:Y:S01]  /*0610*/  ULDC.64 UR6, c[0x0][0x250] ;  /* 0x0000940000067ab9 */ /* 0x000fe20000000a00 */
[----:B------:R-:W-:Y:S01]  /*0620*/  ULDC.64 UR4, c[0x0][0x290] ;  /* 0x0000a40000047ab9 */ /* 0x000fe20000000a00 */
[----:B-1----:R-:W-:-:S04]  /*0630*/  @!P0 LEA R6, P1, R0, R9, 0x2 ;  /* 0x0000000900068211 */ /* 0x002fc800078210ff */
[----:B------:R-:W1:Y:S01]  /*0640*/  LDC.64 R90, c[0x0][0x268] ;  /* 0x00009a00ff5a7b82 */ /* 0x000e620000000a00 */
[----:B--2---:R-:W-:-:S06]  /*0650*/  @!P0 LEA.HI.X R7, R0, R8, R5, 0x2, P1 ;  /* 0x0000000800078211 */ /* 0x004fcc00008f1405 */
[----:B------:R-:W2:Y:S01]  /*0660*/  @!P0 LDG.E R7, desc[UR8][R6.64] ;  /* 0x0000000806078981 */ /* 0x000ea2000c1e1900 */
[----:B------:R-:W4:Y:S01]  /*0670*/  LDC.64 R8, c[0x0][0x368] ;  /* 0x0000da00ff087b82 */ /* 0x000f220000000a00 */
[----:B0-----:R-:W-:Y:S02]  /*0680*/  ISETP.NE.U32.AND P1, PT, R10, RZ, PT ;  /* 0x000000ff0a00720c */ /* 0x001fe40003f25070 */
[----:B---3--:R-:W-:Y:S02]  /*0690*/  ISETP.NE.U32.AND P6, PT, R18, RZ, PT ;  /* 0x000000ff1200720c */ /* 0x008fe40003fc5070 */
[----:B------:R-:W-:-:S03]  /*06a0*/  ISETP.NE.AND.EX P1, PT, R11, RZ, PT, P1 ;  /* 0x000000ff0b00720c */ /* 0x000fc60003f25310 */
[----:B------:R-:W0:Y:S08]  /*06b0*/  LDC.64 R10, c[0x0][0x318] ;  /* 0x0000c600ff0a7b82 */ /* 0x000e300000000a00 */
[----:B------:R-:W3:Y:S01]  /*06c0*/  LDC.64 R104, c[0x0][0x308] ;  /* 0x0000c200ff687b82 */ /* 0x000ee20000000a00 */
[----:B----4-:R-:W-:-:S07]  /*06d0*/  ISETP.NE.U32.AND P2, PT, R8, RZ, PT ;  /* 0x000000ff0800720c */ /* 0x010fce0003f45070 */
[----:B------:R-:W4:Y:S01]  /*06e0*/  @P1 LDC R4, c[0x0][0x370] ;  /* 0x0000dc00ff041b82 */ /* 0x000f220000000800 */
[----:B------:R-:W-:Y:S02]  /*06f0*/  ISETP.NE.AND.EX P2, PT, R9, RZ, PT, P2 ;  /* 0x000000ff0900720c */ /* 0x000fe40003f45320 */
[----:B0-----:R-:W-:-:S05]  /*0700*/  ISETP.NE.U32.AND P3, PT, R10, RZ, PT ;  /* 0x000000ff0a00720c */ /* 0x001fca0003f65070 */
[----:B------:R-:W0:Y:S01]  /*0710*/  @P1 LDC R15, c[0x0][0x374] ;  /* 0x0000dd00ff0f1b82 */ /* 0x000e220000000800 */
[----:B------:R-:W-:-:S05]  /*0720*/  ISETP.NE.AND.EX P3, PT, R11, RZ, PT, P3 ;  /* 0x000000ff0b00720c */ /* 0x000fca0003f65330 */
[C---:B------:R-:W-:Y:S02]  /*0730*/  @P2 IADD3 R8, P4, R0.reuse, R8, RZ ;  /* 0x0000000800082210 */ /* 0x040fe40007f9e0ff */
[----:B------:R-:W3:Y:S02]  /*0740*/  LDC.64 R24, c[0x0][0x388] ;  /* 0x0000e200ff187b82 */ /* 0x000ee40000000a00 */
[----:B------:R-:W-:Y:S02]  /*0750*/  @P2 LEA.HI.X.SX32 R9, R0, R9, 0x1, P4 ;  /* 0x0000000900092211 */ /* 0x000fe400020f0eff */
[----:B------:R-:W-:Y:S02]  /*0760*/  ISETP.NE.AND.EX P4, PT, R19, RZ, PT, P6 ;  /* 0x000000ff1300720c */ /* 0x000fe40003f85360 */
[----:B----4-:R-:W-:Y:S01]  /*0770*/  ISETP.EQ.U32.AND P6, PT, R4, RZ, PT ;  /* 0x000000ff0400720c */ /* 0x010fe20003fc2070 */
[----:B------:R4:W5:Y:S01]  /*0780*/  @P2 LDG.E.U8 R75, desc[UR8][R8.64] ;  /* 0x00000008084b2981 */ /* 0x000962000c1e1100 */
[C---:B------:R-:W-:Y:S01]  /*0790*/  @P3 LEA R10, P2, R108.reuse, R10, 0x2 ;  /* 0x0000000a6c0a3211 */ /* 0x040fe200078410ff */
[----:B------:R-:W3:Y:S03]  /*07a0*/  LDC.64 R88, c[0x0][0x288] ;  /* 0x0000a200ff587b82 */ /* 0x000ee60000000a00 */
[----:B------:R-:W-:-:S02]  /*07b0*/  @P3 LEA.HI.X R11, R108, R11, R103, 0x2, P2 ;  /* 0x0000000b6c0b3211 */ /* 0x000fc400010f1467 */
[----:B0-----:R-:W-:-:S03]  /*07c0*/  ISETP.EQ.OR.EX P6, PT, R15, RZ, !P5, P6 ;  /* 0x000000ff0f00720c */ /* 0x001fc60006fc2760 */
[C---:B------:R-:W-:Y:S01]  /*07d0*/  @P4 LEA R14, P2, R108.reuse, R18, 0x2 ;  /* 0x000000126c0e4211 */ /* 0x040fe200078410ff */
[----:B------:R-:W-:Y:S01]  /*07e0*/  @P1 IMAD.MOV.U32 R16, RZ, RZ, R15 ;  /* 0x000000ffff101224 */ /* 0x000fe200078e000f */
[----:B------:R-:W5:Y:S01]  /*07f0*/  @P3 LDG.E R95, desc[UR8][R10.64] ;  /* 0x000000080a5f3981 */ /* 0x000f62000c1e1900 */
[----:B------:R-:W0:Y:S01]  /*0800*/  LDC.64 R26, c[0x0][0x390] ;  /* 0x0000e400ff1a7b82 */ /* 0x000e220000000a00 */
[----:B------:R-:W-:Y:S01]  /*0810*/  @P4 LEA.HI.X R15, R108, R19, R103, 0x2, P2 ;  /* 0x000000136c0f4211 */ /* 0x000fe200010f1467 */
[----:B------:R-:W-:-:S04]  /*0820*/  @P1 IMAD.MOV.U32 R17, RZ, RZ, R4 ;  /* 0x000000ffff111224 */ /* 0x000fc800078e0004 */
[----:B------:R-:W5:Y:S02]  /*0830*/  @P4 LDG.E R93, desc[UR8][R14.64] ;  /* 0x000000080e5d4981 */ /* 0x000f64000c1e1900 */
[----:B------:R-:W1:Y:S01]  /*0840*/  LDC R19, c[0x0][0x224] ;  /* 0x00008900ff137b82 */ /* 0x000e620000000800 */
[----:B----4-:R-:W-:-:S07]  /*0850*/  @!P6 LEA R8, P1, R0, R17, 0x2 ;  /* 0x000000110008e211 */ /* 0x010fce00078210ff */
[----:B------:R-:W4:Y:S01]  /*0860*/  LDC.64 R22, c[0x0][0x378] ;  /* 0x0000de00ff167b82 */ /* 0x000f220000000a00 */
[----:B------:R-:W-:-:S07]  /*0870*/  CS2R R116, SRZ ;  /* 0x0000000000747805 */ /* 0x000fce000001ff00 */
[----:B------:R-:W4:Y:S01]  /*0880*/  LDC R83, c[0x0][0x23c] ;  /* 0x00008f00ff537b82 */ /* 0x000f220000000800 */
[----:B-1----:R-:W-:-:S04]  /*0890*/  IABS R17, R19 ;  /* 0x0000001300117213 */ /* 0x002fc80000000000 */
[----:B------:R-:W1:Y:S08]  /*08a0*/  I2F.RP R4, R17 ;  /* 0x0000001100047306 */ /* 0x000e700000209400 */
[----:B-1----:R-:W1:Y:S01]  /*08b0*/  MUFU.RCP R4, R4 ;  /* 0x0000000400047308 */ /* 0x002e620000001000 */
[----:B------:R-:W-:-:S05]  /*08c0*/  @!P6 LEA.HI.X R9, R0, R16, R5, 0x2, P1 ;  /* 0x000000100009e211 */ /* 0x000fca00008f1405 */
[----:B------:R3:W5:Y:S02]  /*08d0*/  @!P6 LDG.E R96, desc[UR8][R8.64] ;  /* 0x000000080860e981 */ /* 0x000764000c1e1900 */
[----:B---3--:R-:W-:Y:S01]  /*08e0*/  IABS R8, R108 ;  /* 0x0000006c00087213 */ /* 0x008fe20000000000 */
[----:B--2---:R-:W-:-:S05]  /*08f0*/  @!P0 IMAD.WIDE R6, R7, 0x4, R12 ;  /* 0x0000000407068825 */ /* 0x004fca00078e020c */
[----:B------:R1:W2:Y:S02]  /*0900*/  @!P0 LDG.E R2, desc[UR8][R6.64] ;  /* 0x0000000806028981 */ /* 0x0002a4000c1e1900 */
[----:B-1----:R-:W-:-:S04]  /*0910*/  IADD3 R6, R4, 0xffffffe, RZ ;  /* 0x0ffffffe04067810 */ /* 0x002fc80007ffe0ff */
[----:B------:R1:W3:Y:S02]  /*0920*/  F2I.FTZ.U32.TRUNC.NTZ R7, R6 ;  /* 0x0000000600077305 */ /* 0x0002e4000021f000 */
[----:B-1----:R-:W-:Y:S02]  /*0930*/  IMAD.MOV.U32 R6, RZ, RZ, RZ ;  /* 0x000000ffff067224 */ /* 0x002fe400078e00ff */
[----:B---3--:R-:W-:-:S04]  /*0940*/  IMAD.MOV R10, RZ, RZ, -R7 ;  /* 0x000000ffff0a7224 */ /* 0x008fc800078e0a07 */
[----:B------:R-:W-:-:S04]  /*0950*/  IMAD R11, R10, R17, RZ ;  /* 0x000000110a0b7224 */ /* 0x000fc800078e02ff */
[----:B------:R-:W-:-:S06]  /*0960*/  IMAD.HI.U32 R7, R7, R11, R6 ;  /* 0x0000000b07077227 */ /* 0x000fcc00078e0006 */
[----:B------:R-:W-:-:S05]  /*0970*/  IMAD.HI.U32 R7, R7, R8, RZ ;  /* 0x0000000807077227 */ /* 0x000fca00078e00ff */
[----:B------:R-:W-:-:S05]  /*0980*/  IADD3 R4, -R7, RZ, RZ ;  /* 0x000000ff07047210 */ /* 0x000fca0007ffe1ff */
[----:B------:R-:W-:-:S05]  /*0990*/  IMAD R4, R17, R4, R8 ;  /* 0x0000000411047224 */ /* 0x000fca00078e0208 */
[----:B------:R-:W-:-:S13]  /*09a0*/  ISETP.GT.U32.AND P2, PT, R17, R4, PT ;  /* 0x000000041100720c */ /* 0x000fda0003f44070 */
[----:B------:R-:W-:-:S05]  /*09b0*/  @!P2 IMAD.IADD R4, R4, 0x1, -R17 ;  /* 0x000000010404a824 */ /* 0x000fca00078e0a11 */
[----:B------:R-:W-:Y:S01]  /*09c0*/  ISETP.GE.U32.AND P1, PT, R4, R17, PT ;  /* 0x000000110400720c */ /* 0x000fe20003f26070 */
[----:B------:R-:W-:Y:S01]  /*09d0*/  @!P2 VIADD R7, R7, 0x1 ;  /* 0x000000010707a836 */ /* 0x000fe20000000000 */
[----:B------:R-:W-:Y:S02]  /*09e0*/  LOP3.LUT R4, R108, R19, RZ, 0x3c, !PT ;  /* 0x000000136c047212 */ /* 0x000fe400078e3cff */
[----:B------:R-:W-:Y:S02]  /*09f0*/  ISETP.NE.AND P2, PT, R19, RZ, PT ;  /* 0x000000ff1300720c */ /* 0x000fe40003f45270 */
[----:B------:R-:W-:-:S07]  /*0a00*/  ISETP.GE.AND P3, PT, R4, RZ, PT ;  /* 0x000000ff0400720c */ /* 0x000fce0003f66270 */
[----:B------:R-:W-:-:S05]  /*0a10*/  @P1 IADD3 R7, R7, 0x1, RZ ;  /* 0x0000000107071810 */ /* 0x000fca0007ffe0ff */
[----:B------:R-:W-:Y:S02]  /*0a20*/  IMAD.MOV.U32 R15, RZ, RZ, R7 ;  /* 0x000000ffff0f7224 */ /* 0x000fe400078e0007 */
[----:B------:R-:W-:Y:S02]  /*0a30*/  IMAD R7, R5, UR6, RZ ;  /* 0x0000000605077c24 */ /* 0x000fe4000f8e02ff */
[----:B------:R-:W-:-:S04]  /*0a40*/  IMAD.WIDE.U32 R8, R0, UR6, RZ ;  /* 0x0000000600087c25 */ /* 0x000fc8000f8e00ff */
[C---:B------:R-:W-:Y:S01]  /*0a50*/  IMAD R17, R0.reuse, UR7, R7 ;  /* 0x0000000700117c24 */ /* 0x040fe2000f8e0207 */
[----:B------:R-:W-:Y:S01]  /*0a60*/  ULDC.64 UR6, c[0x0][0x2a0] ;  /* 0x0000a80000067ab9 */ /* 0x000fe20000000a00 */
[----:B------:R-:W-:Y:S01]  /*0a70*/  @!P3 IMAD.MOV R15, RZ, RZ, -R15 ;  /* 0x000000ffff0fb224 */ /* 0x000fe200078e0a0f */
[----:B------:R-:W-:Y:S01]  /*0a80*/  @!P2 LOP3.LUT R15, RZ, R19, RZ, 0x33, !PT ;  /* 0x00000013ff0fa212 */ /* 0x000fe200078e33ff */
[----:B------:R-:W-:Y:S01]  /*0a90*/  IMAD R4, R5, R20, RZ ;  /* 0x0000001405047224 */ /* 0x000fe200078e02ff */
[----:B------:R-:W-:Y:S01]  /*0aa0*/  IADD3 R9, R9, R17, RZ ;  /* 0x0000001109097210 */ /* 0x000fe20007ffe0ff */
[----:B------:R-:W-:Y:S01]  /*0ab0*/  IMAD R11, R5, UR4, RZ ;  /* 0x00000004050b7c24 */ /* 0x000fe2000f8e02ff */
[----:B------:R-:W-:Y:S01]  /*0ac0*/  SHF.R.S32.HI R17, RZ, 0x1f, R15 ;  /* 0x0000001fff117819 */ /* 0x000fe2000001140f */
[C---:B------:R-:W-:Y:S02]  /*0ad0*/  IMAD R21, R0.reuse, R21, R4 ;  /* 0x0000001500157224 */ /* 0x040fe400078e0204 */
[----:B------:R-:W-:-:S02]  /*0ae0*/  IMAD R19, R0, UR5, R11 ;  /* 0x0000000500137c24 */ /* 0x000fc4000f8e020b */
[----:B------:R-:W-:Y:S02]  /*0af0*/  IMAD R4, R17, R90, RZ ;  /* 0x0000005a11047224 */ /* 0x000fe400078e02ff */
[----:B------:R-:W-:Y:S01]  /*0b00*/  IMAD.WIDE.U32 R6, R0, UR4, RZ ;  /* 0x0000000400067c25 */ /* 0x000fe2000f8e00ff */
[----:B------:R-:W-:-:S03]  /*0b10*/  ULDC.64 UR4, c[0x0][0x298] ;  /* 0x0000a60000047ab9 */ /* 0x000fc60000000a00 */
[----:B------:R-:W-:-:S04]  /*0b20*/  IMAD.WIDE.U32 R8, R15, R90, R8 ;  /* 0x0000005a0f087225 */ /* 0x000fc800078e0008 */
[----:B------:R-:W-:Y:S02]  /*0b30*/  IMAD R91, R15, R91, R4 ;  /* 0x0000005b0f5b7224 */ /* 0x000fe400078e0204 */
[----:B------:R-:W-:Y:S02]  /*0b40*/  IMAD.IADD R7, R7, 0x1, R19 ;  /* 0x0000000107077824 */ /* 0x000fe400078e0213 */
[----:B------:R-:W1:Y:S01]  /*0b50*/  LDC.64 R18, c[0x0][0x320] ;  /* 0x0000c800ff127b82 */ /* 0x000e620000000a00 */
[----:B------:R-:W-:Y:S02]  /*0b60*/  LEA R104, P1, R8, R104, 0x2 ;  /* 0x0000006808687211 */ /* 0x000fe400078210ff */
[----:B------:R-:W-:Y:S01]  /*0b70*/  IADD3 R91, R9, R91, RZ ;  /* 0x0000005b095b7210 */ /* 0x000fe20007ffe0ff */
[----:B------:R-:W-:-:S03]  /*0b80*/  IMAD.WIDE.U32 R10, R0, R20, RZ ;  /* 0x00000014000a7225 */ /* 0x000fc600078e00ff */
[----:B------:R-:W-:Y:S02]  /*0b90*/  LEA.HI.X R91, R8, R105, R91, 0x2, P1 ;  /* 0x00000069085b7211 */ /* 0x000fe400008f145b */
[----:B------:R-:W-:Y:S01]  /*0ba0*/  ISETP.NE.U32.AND P1, PT, R24, RZ, PT ;  /* 0x000000ff1800720c */ /* 0x000fe20003f25070 */
[----:B------:R-:W-:Y:S02]  /*0bb0*/  IMAD.IADD R11, R11, 0x1, R21 ;  /* 0x000000010b0b7824 */ /* 0x000fe400078e0215 */
[-C--:B------:R-:W-:Y:S01]  /*0bc0*/  IMAD R4, R17, R88.reuse, RZ ;  /* 0x0000005811047224 */ /* 0x080fe200078e02ff */
[----:B------:R-:W3:Y:S01]  /*0bd0*/  LDC.64 R20, c[0x0][0x310] ;  /* 0x0000c400ff147b82 */ /* 0x000ee20000000a00 */
[----:B------:R-:W-:Y:S01]  /*0be0*/  ISETP.NE.AND.EX P1, PT, R25, RZ, PT, P1 ;  /* 0x000000ff1900720c */ /* 0x000fe20003f25310 */
[----:B------:R-:W-:-:S04]  /*0bf0*/  IMAD.WIDE.U32 R10, R15, R88, R10 ;  /* 0x000000580f0a7225 */ /* 0x000fc800078e000a */
[----:B------:R-:W-:Y:S02]  /*0c00*/  IMAD R89, R15, R89, R4 ;  /* 0x000000590f597224 */ /* 0x000fe400078e0204 */
[----:B------:R-:W-:Y:S02]  /*0c10*/  IMAD R15, R103, UR4, RZ ;  /* 0x00000004670f7c24 */ /* 0x000fe4000f8e02ff */
[----:B------:R-:W-:-:S04]  /*0c20*/  IMAD.WIDE.U32 R6, R108, UR4, R6 ;  /* 0x000000046c067c25 */ /* 0x000fc8000f8e0006 */
[----:B------:R-:W-:Y:S01]  /*0c30*/  IMAD R15, R108, UR5, R15 ;  /* 0x000000056c0f7c24 */ /* 0x000fe2000f8e020f */
[----:B-1----:R-:W-:Y:S01]  /*0c40*/  LEA R100, P3, R6, R18, 0x2 ;  /* 0x0000001206647211 */ /* 0x002fe200078610ff */
[----:B------:R-:W1:Y:S01]  /*0c50*/  @P1 LDC R117, c[0x0][0x388] ;  /* 0x0000e200ff751b82 */ /* 0x000e620000000800 */
[----:B0-----:R-:W-:Y:S01]  /*0c60*/  ISETP.NE.U32.AND P2, PT, R26, RZ, PT ;  /* 0x000000ff1a00720c */ /* 0x001fe20003f45070 */
[----:B------:R-:W-:Y:S01]  /*0c70*/  IMAD.IADD R89, R11, 0x1, R89 ;  /* 0x000000010b597824 */ /* 0x000fe200078e0259 */
[----:B------:R-:W-:-:S05]  /*0c80*/  IADD3 R87, R7, R15, RZ ;  /* 0x0000000f07577210 */ /* 0x000fca0007ffe0ff */
[----:B------:R-:W0:Y:S01]  /*0c90*/  @P1 LDC R116, c[0x0][0x38c] ;  /* 0x0000e300ff741b82 */ /* 0x000e220000000800 */
[----:B------:R-:W-:Y:S02]  /*0ca0*/  LEA.HI.X R87, R6, R19, R87, 0x2, P3 ;  /* 0x0000001306577211 */ /* 0x000fe400018f1457 */
[----:B---3--:R-:W-:Y:S01]  /*0cb0*/  LEA R102, P4, R10, R20, 0x2 ;  /* 0x000000140a667211 */ /* 0x008fe200078810ff */
[----:B------:R-:W-:Y:S01]  /*0cc0*/  HFMA2.MMA R4, -RZ, RZ, 0, 0 ;  /* 0x00000000ff047435 */ /* 0x000fe200000001ff */
[----:B----4-:R-:W-:Y:S01]  /*0cd0*/  ISETP.NE.U32.AND P3, PT, R22, RZ, PT ;  /* 0x000000ff1600720c */ /* 0x010fe20003f65070 */
[----:B------:R-:W-:Y:S01]  /*0ce0*/  IMAD.MOV.U32 R16, RZ, RZ, RZ ;  /* 0x000000ffff107224 */ /* 0x000fe200078e00ff */
[----:B------:R-:W-:Y:S01]  /*0cf0*/  ISETP.NE.AND.EX P2, PT, R27, RZ, PT, P2 ;  /* 0x000000ff1b00720c */ /* 0x000fe20003f45320 */
[----:B------:R-:W-:Y:S01]  /*0d00*/  IMAD R17, R5, UR6, RZ ;  /* 0x0000000605117c24 */ /* 0x000fe2000f8e02ff */
[----:B------:R-:W-:Y:S01]  /*0d10*/  ISETP.NE.AND.EX P3, PT, R23, RZ, PT, P3 ;  /* 0x000000ff1700720c */ /* 0x000fe20003f65330 */
[----:B------:R-:W-:Y:S01]  /*0d20*/  IMAD.MOV.U32 R19, RZ, RZ, RZ ;  /* 0x000000ffff137224 */ /* 0x000fe200078e00ff */
[----:B------:R-:W-:Y:S01]  /*0d30*/  LEA.HI.X R89, R10, R21, R89, 0x2, P4 ;  /* 0x000000150a597211 */ /* 0x000fe200020f1459 */
[----:B------:R-:W-:Y:S01]  /*0d40*/  IMAD.WIDE.U32 R8, R0, UR6, RZ ;  /* 0x0000000600087c25 */ /* 0x000fe2000f8e00ff */
[----:B------:R-:W3:Y:S01]  /*0d50*/  LDC.64 R20, c[0x0][0x328] ;  /* 0x0000ca00ff147b82 */ /* 0x000ee20000000a00 */
[----:B------:R-:W-:-:S02]  /*0d60*/  ULDC.64 UR4, c[0x0][0x2a8] ;  /* 0x0000aa0000047ab9 */ /* 0x000fc40000000a00 */
[----:B------:R-:W-:-:S04]  /*0d70*/  IMAD.MOV.U32 R15, RZ, RZ, RZ ;  /* 0x000000ffff0f7224 */ /* 0x000fc800078e00ff */
[----:B------:R-:W-:Y:S02]  /*0d80*/  @P2 ISETP.NE.U32.AND P4, PT, R26, RZ, PT ;  /* 0x000000ff1a00220c */ /* 0x000fe40003f85070 */
[----:B------:R-:W4:Y:S01]  /*0d90*/  @P3 LDC R19, c[0x0][0x378] ;  /* 0x0000de00ff133b82 */ /* 0x000f220000000800 */
[----:B------:R-:W-:-:S07]  /*0da0*/  IMAD R17, R0, UR7, R17 ;  /* 0x0000000700117c24 */ /* 0x000fce000f8e0211 */
[----:B------:R-:W2:Y:S01]  /*0db0*/  @P3 LDC R16, c[0x0][0x37c] ;  /* 0x0000df00ff103b82 */ /* 0x000ea20000000800 */
[----:B------:R-:W-:Y:S02]  /*0dc0*/  PLOP3.LUT P3, PT, PT, PT, PT, 0x8, 0x0 ;  /* 0x000000000000781c */ /* 0x000fe40003f6e170 */
[----:B------:R-:W-:Y:S01]  /*0dd0*/  @P2 ISETP.NE.AND.EX P3, PT, R27, RZ, PT, P4 ;  /* 0x000000ff1b00220c */ /* 0x000fe20003f65340 */
[----:B------:R-:W-:-:S04]  /*0de0*/  IMAD R7, R103, UR4, RZ ;  /* 0x0000000467077c24 */ /* 0x000fc8000f8e02ff */
[----:B------:R-:W2:Y:S01]  /*0df0*/  @P2 LDC R15, c[0x0][0x390] ;  /* 0x0000e400ff0f2b82 */ /* 0x000ea20000000800 */
[----:B------:R-:W-:-:S07]  /*0e00*/  IMAD.IADD R9, R9, 0x1, R17 ;  /* 0x0000000109097824 */ /* 0x000fce00078e0211 */
[----:B------:R-:W2:Y:S01]  /*0e10*/  @P2 LDC R4, c[0x0][0x394] ;  /* 0x0000e500ff042b82 */ /* 0x000ea20000000800 */
[----:B-1----:R-:W-:Y:S01]  /*0e20*/  ISETP.NE.U32.AND P2, PT, R117, RZ, PT ;  /* 0x000000ff7500720c */ /* 0x002fe20003f45070 */
[----:B------:R-:W-:-:S03]  /*0e30*/  IMAD R85, R108, UR5, R7 ;  /* 0x000000056c557c24 */ /* 0x000fc6000f8e0207 */
[----:B0-----:R-:W-:Y:S01]  /*0e40*/  ISETP.NE.AND.EX P2, PT, R116, RZ, PT, P2 ;  /* 0x000000ff7400720c */ /* 0x001fe20003f45320 */
[----:B------:R-:W-:Y:S01]  /*0e50*/  IMAD.WIDE.U32 R6, R108, UR4, R8 ;  /* 0x000000046c067c25 */ /* 0x000fe2000f8e0008 */
[----:B------:R-:W-:-:S03]  /*0e60*/  ULDC.64 UR4, c[0x0][0x240] ;  /* 0x0000900000047ab9 */ /* 0x000fc60000000a00 */
[----:B------:R-:W-:Y:S01]  /*0e70*/  IMAD R9, R103, UR4, RZ ;  /* 0x0000000467097c24 */ /* 0x000fe2000f8e02ff */
[----:B---3--:R-:W-:Y:S01]  /*0e80*/  LEA R98, P4, R6, R20, 0x2 ;  /* 0x0000001406627211 */ /* 0x008fe200078810ff */
[----:B------:R-:W-:Y:S02]  /*0e90*/  IMAD.IADD R85, R7, 0x1, R85 ;  /* 0x0000000107557824 */ /* 0x000fe400078e0255 */
[----:B------:R-:W-:-:S04]  /*0ea0*/  IMAD.WIDE.U32 R10, R108, UR4, RZ ;  /* 0x000000046c0a7c25 */ /* 0x000fc8000f8e00ff */
[----:B------:R-:W-:Y:S01]  /*0eb0*/  IMAD R81, R108, UR5, R9 ;  /* 0x000000056c517c24 */ /* 0x000fe2000f8e0209 */
[----:B------:R-:W-:Y:S02]  /*0ec0*/  CS2R R8, SRZ ;  /* 0x0000000000087805 */ /* 0x000fe4000001ff00 */
[----:B------:R-:W-:Y:S01]  /*0ed0*/  LEA.HI.X R85, R6, R21, R85, 0x2, P4 ;  /* 0x0000001506557211 */ /* 0x000fe200020f1455 */
[----:B------:R-:W-:Y:S01]  /*0ee0*/  @P1 IMAD.MOV.U32 R9, RZ, RZ, R116 ;  /* 0x000000ffff091224 */ /* 0x000fe200078e0074 */
[----:B------:R-:W-:Y:S01]  /*0ef0*/  @P1 MOV R8, R117 ;  /* 0x0000007500081202 */ /* 0x000fe20000000f00 */
[----:B------:R-:W-:Y:S01]  /*0f00*/  IMAD.IADD R81, R11, 0x1, R81 ;  /* 0x000000010b517824 */ /* 0x000fe200078e0251 */
[----:B------:R-:W-:Y:S02]  /*0f10*/  SEL R83, R83, 0x800, P5 ;  /* 0x0000080053537807 */ /* 0x000fe40002800000 */
[----:B--2---:R-:W-:Y:S01]  /*0f20*/  @!P0 SHF.R.S32.HI R3, RZ, 0x1f, R2 ;  /* 0x0000001fff038819 */ /* 0x004fe20000011402 */
[----:B----4-:R-:W-:Y:S06]  /*0f30*/  @P3 BRA P2, `(.L_x_823) ;  /* 0x00000000007c3947 */ /* 0x010fec0001000000 */
[-C--:B------:R-:W-:Y:S01]  /*0f40*/  IABS R15, R83.reuse ;  /* 0x00000053000f7213 */ /* 0x080fe20000000000 */
[----:B------:R-:W0:Y:S01]  /*0f50*/  LDC R4, c[0x0][0x218] ;  /* 0x00008600ff047b82 */ /* 0x000e220000000800 */
[----:B------:R-:W-:Y:S01]  /*0f60*/  IABS R20, R83 ;  /* 0x0000005300147213 */ /* 0x000fe20000000000 */
[----:B-----5:R-:W-:Y:S01]  /*0f70*/  IMAD.MOV.U32 R96, RZ, RZ, RZ ;  /* 0x000000ffff607224 */ /* 0x020fe200078e00ff */
[----:B------:R-:W1:Y:S01]  /*0f80*/  I2F.RP R14, R15 ;  /* 0x0000000f000e7306 */ /* 0x000e620000209400 */
[----:B------:R-:W-:Y:S02]  /*0f90*/  MOV R79, RZ ;  /* 0x000000ff004f7202 */ /* 0x000fe40000000f00 */
[----:B------:R-:W-:-:S05]  /*0fa0*/  IMAD.MOV R20, RZ, RZ, -R20 ;  /* 0x000000ffff147224 */ /* 0x000fca00078e0a14 */
        /* <DEDUP_REMOVED lines=23> */
[----:B------:R-:W-:Y:S06]  /*1120*/  BRA `(.L_x_824) ;  /* 0x0000000000487947 */ /* 0x000fec0003800000 */
.L_x_823:
        /* <DEDUP_REMOVED lines=18> */
.L_x_824:
[----:B------:R-:W-:-:S13]  /*1250*/  ISETP.GE.AND P0, PT, R94, 0x1, PT ;  /* 0x000000015e00780c */ /* 0x000fda0003f06270 */
[----:B------:R-:W-:Y:S05]  /*1260*/  @!P0 EXIT ;  /* 0x000000000000894d */ /* 0x000fea0003800000 */
[----:B------:R-:W0:Y:S01]  /*1270*/  S2R R32, SR_TID.X ;  /* 0x0000000000207919 */ /* 0x000e220000002100 */
[----:B------:R-:W-:Y:S01]  /*1280*/  ULDC.64 UR4, c[0x0][0x2e0] ;  /* 0x0000b80000047ab9 */ /* 0x000fe20000000a00 */
[C---:B------:R-:W-:Y:S01]  /*1290*/  LEA R6, P0, R0.reuse, R19, 0x2 ;  /* 0x0000001300067211 */ /* 0x040fe200078010ff */
[----:B------:R-:W-:Y:S01]  /*12a0*/  IMAD R3, R3, UR4, RZ ;  /* 0x0000000403037c24 */ /* 0x000fe2000f8e02ff */
[----:B------:R-:W1:Y:S01]  /*12b0*/  S2R R77, SR_LANEID ;  /* 0x00000000004d7919 */ /* 0x000e620000000000 */
[----:B------:R-:W-:Y:S01]  /*12c0*/  MOV R107, R101 ;  /* 0x00000065006b7202 */ /* 0x000fe20000000f00 */
[----:B------:R-:W-:Y:S01]  /*12d0*/  HFMA2.MMA R71, -RZ, RZ, 0, 0 ;  /* 0x00000000ff477435 */ /* 0x000fe200000001ff */
[----:B------:R-:W-:Y:S01]  /*12e0*/  LEA.HI.X R7, R0, R16, R5, 0x2, P0 ;  /* 0x0000001000077211 */ /* 0x000fe200000f1405 */
[C---:B------:R-:W-:Y:S01]  /*12f0*/  IMAD R69, R2.reuse, UR5, R3 ;  /* 0x0000000502457c24 */ /* 0x040fe2000f8e0203 */
[----:B------:R-:W-:Y:S01]  /*1300*/  LOP3.LUT R75, R75, 0xff, RZ, 0xc0, !PT ;  /* 0x000000ff4b4b7812 */ /* 0x000fe200078ec0ff */
[----:B------:R-:W-:-:S04]  /*1310*/  IMAD.WIDE.U32 R4, R2, UR4, R106 ;  /* 0x0000000402047c25 */ /* 0x000fc8000f8e006a */
[----:B------:R-:W-:Y:S02]  /*1320*/  IMAD.MOV.U32 R73, RZ, RZ, RZ ;  /* 0x000000ffff497224 */ /* 0x000fe400078e00ff */
[----:B------:R-:W-:Y:S02]  /*1330*/  IMAD.IADD R69, R5, 0x1, R69 ;  /* 0x0000000105457824 */ /* 0x000fe400078e0245 */
[C---:B0-----:R-:W-:Y:S01]  /*1340*/  IMAD.SHL.U32 R3, R32.reuse, 0x8, RZ ;  /* 0x0000000820037824 */ /* 0x041fe200078e00ff */
[----:B------:R-:W-:-:S03]  /*1350*/  LOP3.LUT R2, R32, 0x1f, RZ, 0xc0, !PT ;  /* 0x0000001f20027812 */ /* 0x000fc600078ec0ff */
[C---:B------:R-:W-:Y:S01]  /*1360*/  VIADD R92, R3.reuse, 0x1 ;  /* 0x00000001035c7836 */ /* 0x040fe20000000000 */
[----:B------:R-:W-:Y:S01]  /*1370*/  LOP3.LUT R2, R2, 0xffffff00, R3, 0xf8, !PT ;  /* 0xffffff0002027812 */ /* 0x000fe200078ef803 */
[C---:B------:R-:W-:Y:S01]  /*1380*/  VIADD R90, R3.reuse, 0x2 ;  /* 0x00000002035a7836 */ /* 0x040fe20000000000 */
[C---:B------:R-:W-:Y:S01]  /*1390*/  IADD3 R88, R3.reuse, 0x3, RZ ;  /* 0x0000000303587810 */ /* 0x040fe20007ffe0ff */
[C---:B------:R-:W-:Y:S01]  /*13a0*/  VIADD R86, R3.reuse, 0x4 ;  /* 0x0000000403567836 */ /* 0x040fe20000000000 */
[C---:B------:R-:W-:Y:S01]  /*13b0*/  IADD3 R82, R3.reuse, 0x6, RZ ;  /* 0x0000000603527810 */ /* 0x040fe20007ffe0ff */
[C---:B------:R-:W-:Y:S01]  /*13c0*/  VIADD R84, R3.reuse, 0x5 ;  /* 0x0000000503547836 */ /* 0x040fe20000000000 */
[C---:B------:R-:W-:Y:S01]  /*13d0*/  LOP3.LUT R78, R2.reuse, 0x20, RZ, 0xfc, !PT ;  /* 0x00000020024e7812 */ /* 0x040fe200078efcff */
[----:B------:R-:W-:Y:S01]  /*13e0*/  VIADD R80, R3, 0x7 ;  /* 0x0000000703507836 */ /* 0x000fe20000000000 */
[----:B------:R-:W-:Y:S02]  /*13f0*/  SHF.R.S32.HI R3, RZ, 0x1f, R2 ;  /* 0x0000001fff037819 */ /* 0x000fe40000011402 */
[----:B------:R-:W-:-:S02]  /*1400*/  LOP3.LUT R76, R2, 0x40, RZ, 0xfc, !PT ;  /* 0x00000040024c7812 */ /* 0x000fc400078efcff */
[C---:B------:R-:W-:Y:S02]  /*1410*/  LOP3.LUT R74, R2.reuse, 0x60, RZ, 0xfc, !PT ;  /* 0x00000060024a7812 */ /* 0x040fe400078efcff */
[C---:B------:R-:W-:Y:S02]  /*1420*/  LOP3.LUT R72, R2.reuse, 0x80, RZ, 0xfc, !PT ;  /* 0x0000008002487812 */ /* 0x040fe400078efcff */
[C---:B------:R-:W-:Y:S02]  /*1430*/  LOP3.LUT R70, R2.reuse, 0xa0, RZ, 0xfc, !PT ;  /* 0x000000a002467812 */ /* 0x040fe400078efcff */
[C---:B------:R-:W-:Y:S02]  /*1440*/  LOP3.LUT R68, R2.reuse, 0xc0, RZ, 0xfc, !PT ;  /* 0x000000c002447812 */ /* 0x040fe400078efcff */
[----:B-1----:R-:W-:-:S07]  /*1450*/  LOP3.LUT R66, R2, 0xe0, RZ, 0xfc, !PT ;  /* 0x000000e002427812 */ /* 0x002fce00078efcff */
.L_x_852:
[----:B------:R-:W-:-:S04]  /*1460*/  ISETP.NE.U32.AND P0, PT, R117, RZ, PT ;  /* 0x000000ff7500720c */ /* 0x000fc80003f05070 */
[----:B------:R-:W-:-:S13]  /*1470*/  ISETP.NE.AND.EX P0, PT, R116, RZ, PT, P0 ;  /* 0x000000ff7400720c */ /* 0x000fda0003f05300 */
[----:B------:R-:W-:Y:S01]  /*1480*/  @P0 IADD3 R15, R73, R79, RZ ;  /* 0x0000004f490f0210 */ /* 0x000fe20007ffe0ff */
[----:B------:R-:W0:Y:S04]  /*1490*/  @!P0 LDC R17, c[0x0][0x218] ;  /* 0x00008600ff118b82 */ /* 0x000e280000000800 */
        /* <DEDUP_REMOVED lines=9> */
[C---:B------:R-:W-:Y:S01]  /*1530*/  ISETP.GE.AND P0, PT, R2.reuse, R67, PT ;  /* 0x000000430200720c */ /* 0x040fe20003f06270 */
[C---:B------:R-:W-:Y:S01]  /*1540*/  IMAD.SHL.U32 R15, R2.reuse, 0x4, RZ ;  /* 0x00000004020f7824 */ /* 0x040fe200078e00ff */
[----:B------:R-:W-:Y:S02]  /*1550*/  SHF.L.U64.HI R0, R2, 0x2, R3 ;  /* 0x0000000202007819 */ /* 0x000fe40000010203 */
[----:B------:R-:W-:Y:S02]  /*1560*/  CS2R R18, SRZ ;  /* 0x0000000000127805 */ /* 0x000fe4000001ff00 */
[----:B------:R-:W-:Y:S02]  /*1570*/  P2R R113, PR, RZ, 0x1 ;  /* 0x00000001ff717803 */ /* 0x000fe40000000000 */
[----:B------:R-:W-:Y:S02]  /*1580*/  CS2R R20, SRZ ;  /* 0x0000000000147805 */ /* 0x000fe4000001ff00 */
[----:B------:R-:W-:-:S02]  /*1590*/  IADD3 R14, P0, R98, R15, RZ ;  /* 0x0000000f620e7210 */ /* 0x000fc40007f1e0ff */
[----:B------:R-:W-:Y:S02]  /*15a0*/  IADD3 R16, P1, R100, R15, RZ ;  /* 0x0000000f64107210 */ /* 0x000fe40007f3e0ff */
[-C--:B------:R-:W-:Y:S01]  /*15b0*/  ISETP.GE.AND P6, PT, R78, R67.reuse, PT ;  /* 0x000000434e00720c */ /* 0x080fe20003fc6270 */
[----:B------:R-:W-:Y:S01]  /*15c0*/  IMAD.X R15, R85, 0x1, R0, P0 ;  /* 0x00000001550f7824 */ /* 0x000fe200000e0600 */
[----:B------:R-:W-:Y:S02]  /*15d0*/  ISETP.NE.AND P0, PT, R113, RZ, PT ;  /* 0x000000ff7100720c */ /* 0x000fe40003f05270 */
[----:B------:R-:W-:Y:S02]  /*15e0*/  IADD3.X R17, R87, R0, RZ, P1, !PT ;  /* 0x0000000057117210 */ /* 0x000fe40000ffe4ff */
[----:B------:R-:W-:Y:S02]  /*15f0*/  MOV R0, RZ ;  /* 0x000000ff00007202 */ /* 0x000fe40000000f00 */
[----:B------:R-:W-:-:S02]  /*1600*/  ISETP.GE.AND P5, PT, R76, R67, PT ;  /* 0x000000434c00720c */ /* 0x000fc40003fa6270 */
[-C--:B------:R-:W-:Y:S02]  /*1610*/  ISETP.GE.AND P4, PT, R74, R67.reuse, PT ;  /* 0x000000434a00720c */ /* 0x080fe40003f86270 */
[-C--:B------:R-:W-:Y:S02]  /*1620*/  ISETP.GE.AND P3, PT, R72, R67.reuse, PT ;  /* 0x000000434800720c */ /* 0x080fe40003f66270 */
[-C--:B------:R-:W-:Y:S01]  /*1630*/  ISETP.GE.AND P2, PT, R70, R67.reuse, PT ;  /* 0x000000434600720c */ /* 0x080fe20003f46270 */
[----:B------:R-:W2:Y:S01]  /*1640*/  @!P0 LDG.E R0, desc[UR8][R16.64] ;  /* 0x0000000810008981 */ /* 0x000ea2000c1e1900 */
[-C--:B------:R-:W-:Y:S02]  /*1650*/  ISETP.GE.AND P1, PT, R68, R67.reuse, PT ;  /* 0x000000434400720c */ /* 0x080fe40003f26270 */
[----:B------:R-:W-:Y:S02]  /*1660*/  ISETP.GE.AND P0, PT, R66, R67, PT ;  /* 0x000000434200720c */ /* 0x000fe40003f06270 */
[----:B------:R-:W-:Y:S01]  /*1670*/  CS2R R22, SRZ ;  /* 0x0000000000167805 */ /* 0x000fe2000001ff00 */
[----:B------:R-:W3:Y:S01]  /*1680*/  @!P6 LDG.E R19, desc[UR8][R16.64+0x80] ;  /* 0x000080081013e981 */ /* 0x000ee2000c1e1900 */
[----:B------:R-:W-:Y:S01]  /*1690*/  IMAD.MOV.U32 R25, RZ, RZ, RZ ;  /* 0x000000ffff197224 */ /* 0x000fe200078e00ff */
[----:B------:R-:W0:Y:S01]  /*16a0*/  S2UR UR5, SR_CgaCtaId ;  /* 0x00000000000579c3 */ /* 0x000e220000008800 */
[----:B------:R-:W-:Y:S01]  /*16b0*/  UMOV UR4, 0x400 ;  /* 0x0000040000047882 */ /* 0x000fe20000000000 */
[----:B------:R-:W4:Y:S01]  /*16c0*/  @!P5 LDG.E R18, desc[UR8][R16.64+0x100] ;  /* 0x000100081012d981 */ /* 0x000f22000c1e1900 */
[C---:B------:R-:W-:Y:S01]  /*16d0*/  IADD3 R24, R77.reuse, 0x20, RZ ;  /* 0x000000204d187810 */ /* 0x040fe20007ffe0ff */
[C---:B------:R-:W-:Y:S01]  /*16e0*/  VIADD R26, R77.reuse, 0x40 ;  /* 0x000000404d1a7836 */ /* 0x040fe20000000000 */
[C---:B------:R-:W-:Y:S01]  /*16f0*/  LEA.HI.SX32 R65, R77.reuse, R77, 0x1b ;  /* 0x0000004d4d417211 */ /* 0x040fe200078fdaff */
[----:B------:R-:W5:Y:S01]  /*1700*/  @!P4 LDG.E R21, desc[UR8][R16.64+0x180] ;  /* 0x000180081015c981 */ /* 0x000f62000c1e1900 */
[C---:B------:R-:W-:Y:S01]  /*1710*/  VIADD R28, R77.reuse, 0xc0 ;  /* 0x000000c04d1c7836 */ /* 0x040fe20000000000 */
[----:B------:R-:W-:-:S02]  /*1720*/  IADD3 R30, R77, 0xe0, RZ ;  /* 0x000000e04d1e7810 */ /* 0x000fc40007ffe0ff */
[----:B------:R-:W5:Y:S01]  /*1730*/  @!P3 LDG.E R20, desc[UR8][R16.64+0x200] ;  /* 0x000200081014b981 */ /* 0x000f62000c1e1900 */
[----:B------:R-:W-:Y:S02]  /*1740*/  P2R R109, PR, RZ, 0x40 ;  /* 0x00000040ff6d7803 */ /* 0x000fe40000000000 */
[----:B------:R-:W-:Y:S01]  /*1750*/  P2R R27, PR, RZ, 0x40 ;  /* 0x00000040ff1b7803 */ /* 0x000fe20000000000 */
[----:B------:R-:W5:Y:S01]  /*1760*/  @!P2 LDG.E R23, desc[UR8][R16.64+0x280] ;  /* 0x000280081017a981 */ /* 0x000f62000c1e1900 */
[----:B------:R-:W-:-:S03]  /*1770*/  P2R R111, PR, RZ, 0x20 ;  /* 0x00000020ff6f7803 */ /* 0x000fc60000000000 */
[----:B------:R-:W5:Y:S04]  /*1780*/  @!P1 LDG.E R22, desc[UR8][R16.64+0x300] ;  /* 0x0003000810169981 */ /* 0x000f68000c1e1900 */
[----:B------:R1:W5:Y:S01]  /*1790*/  @!P0 LDG.E R25, desc[UR8][R16.64+0x380] ;  /* 0x0003800810198981 */ /* 0x000362000c1e1900 */
[----:B0-----:R-:W-:Y:S01]  /*17a0*/  ULEA UR5, UR5, UR4, 0x18 ;  /* 0x0000000405057291 */ /* 0x001fe2000f8ec03f */
[-C--:B------:R-:W-:Y:S02]  /*17b0*/  LEA.HI.SX32 R24, R24, R77.reuse, 0x1b ;  /* 0x0000004d18187211 */ /* 0x080fe400078fdaff */
[----:B------:R-:W-:Y:S01]  /*17c0*/  LEA.HI.SX32 R26, R26, R77, 0x1b ;  /* 0x0000004d1a1a7211 */ /* 0x000fe200078fdaff */
[----:B------:R-:W-:Y:S02]  /*17d0*/  ULDC.U8 UR4, c[0x0][0x238] ;  /* 0x00008e0000047ab9 */ /* 0x000fe40000000000 */
[----:B------:R-:W-:-:S02]  /*17e0*/  LEA R65, R65, UR5, 0x2 ;  /* 0x0000000541417c11 */ /* 0x000fc4000f8e10ff */
[----:B------:R-:W-:Y:S01]  /*17f0*/  LEA R64, R24, UR5, 0x2 ;  /* 0x0000000518407c11 */ /* 0x000fe2000f8e10ff */
[C---:B------:R-:W-:Y:S01]  /*1800*/  VIADD R24, R77.reuse, 0x80 ;  /* 0x000000804d187836 */ /* 0x040fe20000000000 */
[C---:B-1----:R-:W-:Y:S02]  /*1810*/  IADD3 R16, R77.reuse, 0x60, RZ ;  /* 0x000000604d107810 */ /* 0x042fe40007ffe0ff */
[----:B------:R-:W-:Y:S02]  /*1820*/  LEA R63, R26, UR5, 0x2 ;  /* 0x000000051a3f7c11 */ /* 0x000fe4000f8e10ff */
[----:B------:R-:W-:Y:S02]  /*1830*/  IADD3 R26, R77, 0xa0, RZ ;  /* 0x000000a04d1a7810 */ /* 0x000fe40007ffe0ff */
[-C--:B------:R-:W-:Y:S02]  /*1840*/  LEA.HI.SX32 R16, R16, R77.reuse, 0x1b ;  /* 0x0000004d10107211 */ /* 0x080fe400078fdaff */
[----:B------:R-:W-:-:S02]  /*1850*/  LEA.HI.SX32 R24, R24, R77, 0x1b ;  /* 0x0000004d18187211 */ /* 0x000fc400078fdaff */
[-C--:B------:R-:W-:Y:S02]  /*1860*/  LEA.HI.SX32 R26, R26, R77.reuse, 0x1b ;  /* 0x0000004d1a1a7211 */ /* 0x080fe400078fdaff */
[-C--:B------:R-:W-:Y:S02]  /*1870*/  LEA.HI.SX32 R28, R28, R77.reuse, 0x1b ;  /* 0x0000004d1c1c7211 */ /* 0x080fe400078fdaff */
[----:B------:R-:W-:Y:S02]  /*1880*/  LEA R62, R16, UR5, 0x2 ;  /* 0x00000005103e7c11 */ /* 0x000fe4000f8e10ff */
[----:B------:R-:W-:Y:S02]  /*1890*/  LEA.HI.SX32 R30, R30, R77, 0x1b ;  /* 0x0000004d1e1e7211 */ /* 0x000fe400078fdaff */
[----:B------:R-:W-:Y:S02]  /*18a0*/  LEA R61, R24, UR5, 0x2 ;  /* 0x00000005183d7c11 */ /* 0x000fe4000f8e10ff */
[----:B------:R-:W-:-:S02]  /*18b0*/  LEA R60, R26, UR5, 0x2 ;  /* 0x000000051a3c7c11 */ /* 0x000fc4000f8e10ff */
[----:B------:R-:W-:Y:S02]  /*18c0*/  LEA R59, R28, UR5, 0x2 ;  /* 0x000000051c3b7c11 */ /* 0x000fe4000f8e10ff */
[----:B------:R-:W-:Y:S02]  /*18d0*/  LEA R58, R30, UR5, 0x2 ;  /* 0x000000051e3a7c11 */ /* 0x000fe4000f8e10ff */
[----:B------:R-:W-:Y:S02]  /*18e0*/  ISETP.NE.AND P6, PT, R113, RZ, PT ;  /* 0x000000ff7100720c */ /* 0x000fe40003fc5270 */
[----:B------:R-:W-:Y:S01]  /*18f0*/  CS2R R16, SRZ ;  /* 0x0000000000107805 */ /* 0x000fe2000001ff00 */
[----:B------:R-:W-:Y:S01]  /*1900*/  HFMA2.MMA R24, -RZ, RZ, 0, 0 ;  /* 0x00000000ff187435 */ /* 0x000fe200000001ff */
[----:B--2---:R0:W-:Y:S02]  /*1910*/  STS [R65], R0 ;  /* 0x0000000041007388 */ /* 0x0041e40000000800 */
[----:B0-----:R-:W-:-:S02]  /*1920*/  IMAD.SHL.U32 R0, R77, 0x8, RZ ;  /* 0x000000084d007824 */ /* 0x001fc400078e00ff */
[----:B---3--:R-:W-:Y:S03]  /*1930*/  STS [R64+0x80], R19 ;  /* 0x0000801340007388 */ /* 0x008fe60000000800 */
[----:B------:R-:W-:Y:S01]  /*1940*/  LEA.HI.SX32 R0, R0, R0, 0x1b ;  /* 0x0000000000007211 */ /* 0x000fe200078fdaff */
[----:B----4-:R0:W-:Y:S03]  /*1950*/  STS [R63+0x100], R18 ;  /* 0x000100123f007388 */ /* 0x0101e60000000800 */
[----:B------:R-:W-:Y:S01]  /*1960*/  LEA R57, R0, UR5, 0x2 ;  /* 0x0000000500397c11 */ /* 0x000fe2000f8e10ff */
[----:B-----5:R-:W-:Y:S04]  /*1970*/  STS [R62+0x180], R21 ;  /* 0x000180153e007388 */ /* 0x020fe80000000800 */
[----:B------:R1:W-:Y:S04]  /*1980*/  STS [R61+0x200], R20 ;  /* 0x000200143d007388 */ /* 0x0003e80000000800 */
        /* <DEDUP_REMOVED lines=13> */
[----:B0-----:R-:W-:-:S02]  /*1a60*/  CS2R R18, SRZ ;  /* 0x0000000000127805 */ /* 0x001fc4000001ff00 */
[----:B-1----:R-:W-:Y:S01]  /*1a70*/  CS2R R20, SRZ ;  /* 0x0000000000147805 */ /* 0x002fe2000001ff00 */
[----:B--2---:R-:W-:Y:S02]  /*1a80*/  IMAD.MOV.U32 R23, RZ, RZ, RZ ;  /* 0x000000ffff177224 */ /* 0x004fe400078e00ff */
[----:B------:R-:W2:Y:S01]  /*1a90*/  @!P6 LDG.E R16, desc[UR8][R14.64] ;  /* 0x000000080e10e981 */ /* 0x000ea2000c1e1900 */
[----:B------:R-:W-:-:S03]  /*1aa0*/  ISETP.NE.AND P6, PT, R27, RZ, PT ;  /* 0x000000ff1b00720c */ /* 0x000fc60003fc5270 */
[----:B------:R-:W3:Y:S04]  /*1ab0*/  @!P5 LDG.E R18, desc[UR8][R14.64+0x100] ;  /* 0x000100080e12d981 */ /* 0x000ee8000c1e1900 */
[----:B------:R-:W4:Y:S04]  /*1ac0*/  @!P4 LDG.E R19, desc[UR8][R14.64+0x180] ;  /* 0x000180080e13c981 */ /* 0x000f28000c1e1900 */
[----:B------:R-:W5:Y:S04]  /*1ad0*/  @!P3 LDG.E R24, desc[UR8][R14.64+0x200] ;  /* 0x000200080e18b981 */ /* 0x000f68000c1e1900 */
[----:B------:R-:W3:Y:S04]  /*1ae0*/  @!P6 LDG.E R17, desc[UR8][R14.64+0x80] ;  /* 0x000080080e11e981 */ /* 0x000ee8000c1e1900 */
[----:B------:R-:W5:Y:S04]  /*1af0*/  @!P2 LDG.E R21, desc[UR8][R14.64+0x280] ;  /* 0x000280080e15a981 */ /* 0x000f68000c1e1900 */
[----:B------:R-:W5:Y:S04]  /*1b00*/  @!P1 LDG.E R20, desc[UR8][R14.64+0x300] ;  /* 0x000300080e149981 */ /* 0x000f68000c1e1900 */
[----:B------:R0:W5:Y:S02]  /*1b10*/  @!P0 LDG.E R23, desc[UR8][R14.64+0x380] ;  /* 0x000380080e178981 */ /* 0x000164000c1e1900 */
[----:B0-----:R-:W0:Y:S01]  /*1b20*/  LDC R14, c[0x0][0x21c] ;  /* 0x00008700ff0e7b82 */ /* 0x001e220000000800 */
[----:B------:R-:W-:Y:S01]  /*1b30*/  BSSY B0, `(.L_x_825) ;  /* 0x0000036000007945 */ /* 0x000fe20003800000 */
[----:B--2---:R-:W-:Y:S04]  /*1b40*/  STS [R65], R16 ;  /* 0x0000001041007388 */ /* 0x004fe80000000800 */
[----:B---3--:R-:W-:Y:S04]  /*1b50*/  STS [R64+0x80], R17 ;  /* 0x0000801140007388 */ /* 0x008fe80000000800 */
[----:B------:R-:W-:Y:S04]  /*1b60*/  STS [R63+0x100], R18 ;  /* 0x000100123f007388 */ /* 0x000fe80000000800 */
[----:B----4-:R-:W-:Y:S04]  /*1b70*/  STS [R62+0x180], R19 ;  /* 0x000180133e007388 */ /* 0x010fe80000000800 */
[----:B-----5:R-:W-:Y:S04]  /*1b80*/  STS [R61+0x200], R24 ;  /* 0x000200183d007388 */ /* 0x020fe80000000800 */
        /* <DEDUP_REMOVED lines=48> */
.L_x_826:
[----:B------:R-:W-:Y:S05]  /*1e90*/  BSYNC B0 ;  /* 0x0000000000007941 */ /* 0x000fea0003800000 */
.L_x_825:
        /* <DEDUP_REMOVED lines=36> */
.L_x_828:
[----:B------:R-:W-:Y:S05]  /*20e0*/  BSYNC B0 ;  /* 0x0000000000007941 */ /* 0x000fea0003800000 */
.L_x_827:
        /* <DEDUP_REMOVED lines=36> */
.L_x_830:
[----:B------:R-:W-:Y:S05]  /*2330*/  BSYNC B0 ;  /* 0x0000000000007941 */ /* 0x000fea0003800000 */
.L_x_829:
        /* <DEDUP_REMOVED lines=36> */
.L_x_832:
[----:B------:R-:W-:Y:S05]  /*2580*/  BSYNC B0 ;  /* 0x0000000000007941 */ /* 0x000fea0003800000 */
.L_x_831:
        /* <DEDUP_REMOVED lines=36> */
.L_x_834:
[----:B------:R-:W-:Y:S05]  /*27d0*/  BSYNC B0 ;  /* 0x0000000000007941 */ /* 0x000fea0003800000 */
.L_x_833:
        /* <DEDUP_REMOVED lines=36> */
.L_x_836:
[----:B------:R-:W-:Y:S05]  /*2a20*/  BSYNC B0 ;  /* 0x0000000000007941 */ /* 0x000fea0003800000 */
.L_x_835:
[----:B------:R-:W-:Y:S01]  /*2a30*/  FSETP.GTU.FTZ.AND P5, PT, R50, 20, PT ;  /* 0x41a000003200780b */ /* 0x000fe20003fbc000 */
[----:B------:R-:W-:Y:S01]  /*2a40*/  IMAD.MOV.U32 R19, RZ, RZ, R87 ;  /* 0x000000ffff137224 */ /* 0x000fe200078e0057 */
[----:B------:R-:W-:Y:S01]  /*2a50*/  MOV R18, R100 ;  /* 0x0000006400127202 */ /* 0x000fe20000000f00 */
[----:B------:R-:W-:Y:S01]  /*2a60*/  BSSY B0, `(.L_x_837) ;  /* 0x0000024000007945 */ /* 0x000fe20003800000 */
[----:B------:R-:W-:Y:S01]  /*2a70*/  ISETP.EQ.OR P5, PT, RZ, UR4, P5 ;  /* 0x00000004ff007c0c */ /* 0x000fe2000afa2670 */
[----:B------:R-:W-:Y:S02]  /*2a80*/  FADD.FTZ R49, R16, R93 ;  /* 0x0000005d10317221 */ /* 0x000fe40000010000 */
[----:B------:R-:W-:-:S10]  /*2a90*/  IMAD.WIDE R18, R67, 0x4, R18 ;  /* 0x0000000443127825 */ /* 0x000fd400078e0212 */
        /* <DEDUP_REMOVED lines=32> */
.L_x_838:
[----:B------:R-:W-:Y:S05]  /*2ca0*/  BSYNC B0 ;  /* 0x0000000000007941 */ /* 0x000fea0003800000 */
.L_x_837:
[----:B------:R-:W-:Y:S01]  /*2cb0*/  FSETP.GTU.FTZ.AND P5, PT, R49, 20, PT ;  /* 0x41a000003100780b */ /* 0x000fe20003fbc000 */
[----:B------:R-:W-:Y:S01]  /*2cc0*/  IMAD.MOV.U32 R16, RZ, RZ, R98 ;  /* 0x000000ffff107224 */ /* 0x000fe200078e0062 */
[----:B------:R-:W-:Y:S01]  /*2cd0*/  MOV R17, R85 ;  /* 0x0000005500117202 */ /* 0x000fe20000000f00 */
[----:B------:R-:W-:Y:S01]  /*2ce0*/  BSSY B0, `(.L_x_839) ;  /* 0x0000026000007945 */ /* 0x000fe20003800000 */
[----:B------:R-:W-:Y:S01]  /*2cf0*/  ISETP.EQ.OR P5, PT, RZ, UR4, P5 ;  /* 0x00000004ff007c0c */ /* 0x000fe2000afa2670 */
[----:B------:R-:W-:Y:S01]  /*2d00*/  IMAD.MOV.U32 R100, RZ, RZ, R18 ;  /* 0x000000ffff647224 */ /* 0x000fe200078e0012 */
[----:B------:R-:W-:Y:S01]  /*2d10*/  MOV R87, R19 ;  /* 0x0000001300577202 */ /* 0x000fe20000000f00 */
[----:B------:R-:W-:-:S04]  /*2d20*/  IMAD.WIDE R16, R67, 0x4, R16 ;  /* 0x0000000443107825 */ /* 0x000fc800078e0210 */
[----:B------:R-:W-:-:S06]  /*2d30*/  IMAD.MOV.U32 R98, RZ, RZ, R16 ;  /* 0x000000ffff627224 */ /* 0x000fcc00078e0010 */
        /* <DEDUP_REMOVED lines=32> */
.L_x_840:
[----:B------:R-:W-:Y:S05]  /*2f40*/  BSYNC B0 ;  /* 0x0000000000007941 */ /* 0x000fea0003800000 */
.L_x_839:
[----:B------:R-:W-:Y:S01]  /*2f50*/  ISETP.GE.AND P5, PT, R14, 0x1, PT ;  /* 0x000000010e00780c */ /* 0x000fe20003fa6270 */
[----:B------:R-:W-:Y:S01]  /*2f60*/  BAR.SYNC.DEFER_BLOCKING 0x0 ;  /* 0x0000000000007b1d */ /* 0x000fe20000010000 */
[----:B------:R-:W-:Y:S02]  /*2f70*/  IMAD.MOV.U32 R85, RZ, RZ, R17 ;  /* 0x000000ffff557224 */ /* 0x000fe400078e0011 */
        /* <DEDUP_REMOVED lines=9> */
[----:B------:R-:W0:Y:S01]  /*3010*/  LDC R115, c[0x0][0x21c] ;  /* 0x00008700ff737b82 */ /* 0x000e220000000800 */
        /* <DEDUP_REMOVED lines=9> */
[----:B------:R-:W-:Y:S01]  /*30b0*/  UMOV UR4, URZ ;  /* 0x0000003f00047c82 */ /* 0x000fe20008000000 */
[----:B------:R-:W-:-:S05]  /*30c0*/  ULDC.64 UR12, c[0x0][0x2e0] ;  /* 0x0000b800000c7ab9 */ /* 0x000fca0000000a00 */
[----:B------:R-:W2:Y:S08]  /*30d0*/  LDC.64 R16, c[0x0][0x340] ;  /* 0x0000d000ff107b82 */ /* 0x000eb00000000a00 */
[----:B------:R-:W3:Y:S08]  /*30e0*/  LDC.64 R18, c[0x0][0x248] ;  /* 0x00009200ff127b82 */ /* 0x000ef00000000a00 */
[----:B------:R-:W4:Y:S08]  /*30f0*/  LDC.64 R20, c[0x0][0x300] ;  /* 0x0000c000ff147b82 */ /* 0x000f300000000a00 */
[----:B------:R-:W0:Y:S08]  /*3100*/  LDC.64 R22, c[0x0][0x260] ;  /* 0x00009800ff167b82 */ /* 0x000e300000000a00 */
[----:B------:R-:W0:Y:S02]  /*3110*/  LDC.64 R24, c[0x0][0x280] ;  /* 0x0000a000ff187b82 */ /* 0x000e240000000a00 */
.L_x_849:
[----:B------:R-:W-:Y:S02]  /*3120*/  USHF.R.S32.HI UR7, URZ, 0x1f, UR4 ;  /* 0x0000001f3f077899 */ /* 0x000fe40008011404 */
[--C-:B0-----:R-:W-:Y:S01]  /*3130*/  IMAD.WIDE.U32 R28, R22, UR4, R2.reuse ;  /* 0x00000004161c7c25 */ /* 0x101fe2000f8e0002 */
[----:B------:R-:W-:Y:S01]  /*3140*/  P2R R118, PR, RZ, 0x1 ;  /* 0x00000001ff767803 */ /* 0x000fe20000000000 */
[----:B------:R-:W-:Y:S01]  /*3150*/  HFMA2.MMA R105, -RZ, RZ, 0, 0 ;  /* 0x00000000ff697435 */ /* 0x000fe200000001ff */
[----:B------:R-:W-:Y:S01]  /*3160*/  ISETP.NE.AND P0, PT, R113, RZ, PT ;  /* 0x000000ff7100720c */ /* 0x000fe20003f05270 */
[----:B-1----:R-:W-:Y:S01]  /*3170*/  IMAD.WIDE.U32 R30, R24, UR4, R2 ;  /* 0x00000004181e7c25 */ /* 0x002fe2000f8e0002 */
[----:B------:R-:W-:Y:S01]  /*3180*/  ISETP.NE.AND P6, PT, R111, RZ, PT ;  /* 0x000000ff6f00720c */ /* 0x000fe20003fc5270 */
[----:B------:R-:W-:Y:S01]  /*3190*/  HFMA2.MMA R119, -RZ, RZ, 0, 0 ;  /* 0x00000000ff777435 */ /* 0x000fe200000001ff */
[----:B------:R-:W-:Y:S01]  /*31a0*/  MOV R107, RZ ;  /* 0x000000ff006b7202 */ /* 0x000fe20000000f00 */
[----:B------:R-:W-:-:S02]  /*31b0*/  IMAD R26, R22, UR7, RZ ;  /* 0x00000007161a7c24 */ /* 0x000fc4000f8e02ff */
[----:B---3--:R-:W-:Y:S02]  /*31c0*/  IMAD R32, R18, UR7, RZ ;  /* 0x0000000712207c24 */ /* 0x008fe4000f8e02ff */
[----:B------:R-:W-:Y:S01]  /*31d0*/  IMAD R27, R23, UR4, R26 ;  /* 0x00000004171b7c24 */ /* 0x000fe2000f8e021a */
[C---:B------:R-:W-:Y:S01]  /*31e0*/  LEA R26, P5, R28.reuse, R104, 0x2 ;  /* 0x000000681c1a7211 */ /* 0x040fe200078a10ff */
[----:B------:R-:W-:Y:S02]  /*31f0*/  IMAD R33, R19, UR4, R32 ;  /* 0x0000000413217c24 */ /* 0x000fe4000f8e0220 */
[----:B------:R-:W-:Y:S01]  /*3200*/  IMAD.MOV.U32 R110, RZ, RZ, RZ ;  /* 0x000000ffff6e7224 */ /* 0x000fe200078e00ff */
[----:B------:R-:W-:Y:S01]  /*3210*/  IADD3 R27, R29, R27, RZ ;  /* 0x0000001b1d1b7210 */ /* 0x000fe20007ffe0ff */
[----:B------:R-:W-:Y:S02]  /*3220*/  IMAD.MOV.U32 R112, RZ, RZ, RZ ;  /* 0x000000ffff707224 */ /* 0x000fe400078e00ff */
[----:B------:R-:W-:Y:S01]  /*3230*/  IMAD.MOV.U32 R114, RZ, RZ, RZ ;  /* 0x000000ffff727224 */ /* 0x000fe200078e00ff */
[----:B------:R-:W-:Y:S01]  /*3240*/  LEA.HI.X R27, R28, R91, R27, 0x2, P5 ;  /* 0x0000005b1c1b7211 */ /* 0x000fe200028f141b */
[----:B------:R-:W-:-:S04]  /*3250*/  IMAD R28, R24, UR7, RZ ;  /* 0x00000007181c7c24 */ /* 0x000fc8000f8e02ff */
[----:B------:R-:W-:Y:S01]  /*3260*/  IMAD R29, R25, UR4, R28 ;  /* 0x00000004191d7c24 */ /* 0x000fe2000f8e021c */
[C---:B------:R-:W-:Y:S01]  /*3270*/  LEA R28, P5, R30.reuse, R102, 0x2 ;  /* 0x000000661e1c7211 */ /* 0x040fe200078a10ff */
[----:B------:R-:W3:Y:S02]  /*3280*/  @!P6 LDG.E R110, desc[UR8][R26.64+0x100] ;  /* 0x000100081a6ee981 */ /* 0x000ee4000c1e1900 */
[----:B------:R-:W-:Y:S02]  /*3290*/  IMAD.IADD R29, R31, 0x1, R29 ;  /* 0x000000011f1d7824 */ /* 0x000fe400078e021d */
[----:B------:R-:W-:Y:S01]  /*32a0*/  IMAD.MOV.U32 R31, RZ, RZ, R81 ;  /* 0x000000ffff1f7224 */ /* 0x000fe200078e0051 */
[----:B------:R-:W5:Y:S02]  /*32b0*/  @!P4 LDG.E R105, desc[UR8][R26.64+0x180] ;  /* 0x000180081a69c981 */ /* 0x000f64000c1e1900 */
[----:B------:R-:W-:Y:S02]  /*32c0*/  LEA.HI.X R29, R30, R89, R29, 0x2, P5 ;  /* 0x000000591e1d7211 */ /* 0x000fe400028f141d */
[----:B------:R-:W-:Y:S01]  /*32d0*/  MOV R30, R10 ;  /* 0x0000000a001e7202 */ /* 0x000fe20000000f00 */
[----:B------:R-:W2:Y:S04]  /*32e0*/  @!P3 LDG.E R112, desc[UR8][R26.64+0x200] ;  /* 0x000200081a70b981 */ /* 0x000ea8000c1e1900 */
[----:B------:R-:W-:Y:S01]  /*32f0*/  IMAD.WIDE.U32 R30, R18, UR4, R30 ;  /* 0x00000004121e7c25 */ /* 0x000fe2000f8e001e */
[----:B------:R-:W2:Y:S04]  /*3300*/  @!P2 LDG.E R107, desc[UR8][R26.64+0x280] ;  /* 0x000280081a6ba981 */ /* 0x000ea8000c1e1900 */
[----:B------:R-:W-:Y:S01]  /*3310*/  IADD3 R31, R31, R33, RZ ;  /* 0x000000211f1f7210 */ /* 0x000fe20007ffe0ff */
[----:B------:R-:W2:Y:S01]  /*3320*/  @!P1 LDG.E R114, desc[UR8][R26.64+0x300] ;  /* 0x000300081a729981 */ /* 0x000ea2000c1e1900 */
[----:B----4-:R-:W-:-:S04]  /*3330*/  LEA R32, P5, R30, R20, 0x2 ;  /* 0x000000141e207211 */ /* 0x010fc800078a10ff */
[----:B------:R-:W-:Y:S02]  /*3340*/  LEA.HI.X R33, R30, R21, R31, 0x2, P5 ;  /* 0x000000151e217211 */ /* 0x000fe400028f141f */
[----:B------:R-:W-:Y:S02]  /*3350*/  CS2R R30, SRZ ;  /* 0x00000000001e7805 */ /* 0x000fe4000001ff00 */
[----:B------:R-:W-:Y:S02]  /*3360*/  ISETP.NE.AND P5, PT, R109, RZ, PT ;  /* 0x000000ff6d00720c */ /* 0x000fe40003fa5270 */
[----:B------:R0:W4:Y:S04]  /*3370*/  LDG.E R33, desc[UR8][R32.64] ;  /* 0x0000000820217981 */ /* 0x000128000c1e1900 */
[----:B------:R-:W3:Y:S01]  /*3380*/  @!P0 LDG.E R30, desc[UR8][R26.64] ;  /* 0x000000081a1e8981 */ /* 0x000ee2000c1e1900 */
[----:B------:R-:W-:-:S06]  /*3390*/  ISETP.NE.AND P0, PT, R118, RZ, PT ;  /* 0x000000ff7600720c */ /* 0x000fcc0003f05270 */
[----:B------:R-:W5:Y:S07]  /*33a0*/  @!P5 LDG.E R31, desc[UR8][R26.64+0x80] ;  /* 0x000080081a1fd981 */ /* 0x000f6e000c1e1900 */
[----:B------:R-:W4:Y:S01]  /*33b0*/  @!P0 LDG.E R119, desc[UR8][R26.64+0x380] ;  /* 0x000380081a778981 */ /* 0x000f22000c1e1900 */
[----:B------:R-:W-:Y:S01]  /*33c0*/  ISETP.GE.U32.AND P5, PT, R80, R67, PT ;  /* 0x000000435000720c */ /* 0x000fe20003fa6070 */
[----:B0-----:R-:W0:Y:S01]  /*33d0*/  S2R R32, SR_TID.X ;  /* 0x0000000000207919 */ /* 0x001e220000002100 */
[----:B------:R-:W-:-:S02]  /*33e0*/  P2R R118, PR, RZ, 0x40 ;  /* 0x00000040ff767803 */ /* 0x000fc40000000000 */
[----:B------:R-:W-:Y:S01]  /*33f0*/  ISETP.NE.AND P6, PT, R113, RZ, PT ;  /* 0x000000ff7100720c */ /* 0x000fe20003fc5270 */
[----:B---3--:R3:W-:Y:S04]  /*3400*/  STS [R65], R30 ;  /* 0x0000001e41007388 */ /* 0x0087e80000000800 */
[----:B-----5:R-:W-:Y:S04]  /*3410*/  STS [R64+0x80], R31 ;  /* 0x0000801f40007388 */ /* 0x020fe80000000800 */
[----:B------:R-:W-:Y:S04]  /*3420*/  STS [R63+0x100], R110 ;  /* 0x0001006e3f007388 */ /* 0x000fe80000000800 */
[----:B------:R-:W-:Y:S04]  /*3430*/  STS [R62+0x180], R105 ;  /* 0x000180693e007388 */ /* 0x000fe80000000800 */
[----:B--2---:R-:W-:Y:S04]  /*3440*/  STS [R61+0x200], R112 ;  /* 0x000200703d007388 */ /* 0x004fe80000000800 */
[----:B------:R-:W-:Y:S04]  /*3450*/  STS [R60+0x280], R107 ;  /* 0x0002806b3c007388 */ /* 0x000fe80000000800 */
[----:B------:R-:W-:Y:S04]  /*3460*/  STS [R59+0x300], R114 ;  /* 0x000300723b007388 */ /* 0x000fe80000000800 */
[----:B----4-:R-:W-:Y:S01]  /*3470*/  STS [R58+0x380], R119 ;  /* 0x000380773a007388 */ /* 0x010fe20000000800 */
[----:B------:R-:W-:-:S03]  /*3480*/  NOP ;  /* 0x0000000000007918 */ /* 0x000fc60000000000 */
[----:B------:R-:W2:Y:S04]  /*3490*/  LDS R27, [R57+0x1c] ;  /* 0x00001c00391b7984 */ /* 0x000ea80000000800 */
[----:B------:R-:W4:Y:S01]  /*34a0*/  LDS R26, [R57] ;  /* 0x00000000391a7984 */ /* 0x000f220000000800 */
[----:B------:R-:W-:-:S04]  /*34b0*/  FMUL.FTZ R33, R33, 1.4426950216293334961 ;  /* 0x3fb8aa3b21217820 */ /* 0x000fc80000410000 */
[C---:B---3--:R-:W-:Y:S01]  /*34c0*/  FMUL.FTZ R65, R33.reuse, R49 ;  /* 0x0000003121417220 */ /* 0x048fe20000410000 */
[----:B------:R-:W-:-:S05]  /*34d0*/  FMUL.FTZ R30, R33, R56 ;  /* 0x00000038211e7220 */ /* 0x000fca0000410000 */
[----:B------:R-:W3:Y:S01]  /*34e0*/  MUFU.EX2 R65, R65 ;  /* 0x0000004100417308 */ /* 0x000ee20000000800 */
[----:B--2---:R-:W-:-:S05]  /*34f0*/  FMUL.FTZ R27, R0, R27 ;  /* 0x0000001b001b7220 */ /* 0x004fca0000410000 */
[----:B------:R-:W-:Y:S02]  /*3500*/  FSEL R121, R27, RZ, !P5 ;  /* 0x000000ff1b797208 */ /* 0x000fe40006800000 */
[----:B------:R-:W2:Y:S01]  /*3510*/  LDS R27, [R57+0x4] ;  /* 0x00000400391b7984 */ /* 0x000ea20000000800 */
[----:B------:R-:W5:Y:S01]  /*3520*/  MUFU.EX2 R30, R30 ;  /* 0x0000001e001e7308 */ /* 0x000f620000000800 */
[----:B0-----:R-:W-:Y:S01]  /*3530*/  IMAD.SHL.U32 R58, R32, 0x8, RZ ;  /* 0x00000008203a7824 */ /* 0x001fe200078e00ff */
[----:B---3--:R-:W-:Y:S01]  /*3540*/  FSEL R120, R65, 1, !P5 ;  /* 0x3f80000041787808 */ /* 0x008fe20006800000 */
[----:B----4-:R-:W-:-:S03]  /*3550*/  FMUL.FTZ R26, R37, R26 ;  /* 0x0000001a251a7220 */ /* 0x010fc60000410000 */
[----:B------:R-:W-:-:S04]  /*3560*/  ISETP.GE.U32.AND P5, PT, R58, R67, PT ;  /* 0x000000433a00720c */ /* 0x000fc80003fa6070 */
[----:B------:R-:W-:Y:S01]  /*3570*/  FSEL R123, R26, RZ, !P5 ;  /* 0x000000ff1a7b7208 */ /* 0x000fe20006800000 */
[----:B------:R-:W-:Y:S01]  /*3580*/  FMUL.FTZ R26, R33, R55 ;  /* 0x00000037211a7220 */ /* 0x000fe20000410000 */
[----:B-----5:R-:W-:Y:S02]  /*3590*/  FSEL R122, R30, 1, !P5 ;  /* 0x3f8000001e7a7808 */ /* 0x020fe40006800000 */
[----:B------:R-:W-:-:S03]  /*35a0*/  ISETP.GE.U32.AND P5, PT, R92, R67, PT ;  /* 0x000000435c00720c */ /* 0x000fc60003fa6070 */
[----:B------:R-:W0:Y:S01]  /*35b0*/  MUFU.EX2 R26, R26 ;  /* 0x0000001a001a7308 */ /* 0x000e220000000800 */
[----:B--2---:R-:W-:-:S05]  /*35c0*/  FMUL.FTZ R27, R36, R27 ;  /* 0x0000001b241b7220 */ /* 0x004fca0000410000 */
[----:B------:R-:W-:Y:S02]  /*35d0*/  FSEL R125, R27, RZ, !P5 ;  /* 0x000000ff1b7d7208 */ /* 0x000fe40006800000 */
[----:B------:R-:W2:Y:S01]  /*35e0*/  LDS R27, [R57+0x8] ;  /* 0x00000800391b7984 */ /* 0x000ea20000000800 */
[----:B0-----:R-:W-:-:S03]  /*35f0*/  FSEL R124, R26, 1, !P5 ;  /* 0x3f8000001a7c7808 */ /* 0x001fc60006800000 */
[----:B------:R-:W0:Y:S01]  /*3600*/  LDS R26, [R57+0xc] ;  /* 0x00000c00391a7984 */ /* 0x000e220000000800 */
[----:B------:R-:W-:Y:S01]  /*3610*/  FMUL.FTZ R30, R33, R54 ;  /* 0x00000036211e7220 */ /* 0x000fe20000410000 */
[----:B------:R-:W-:-:S05]  /*3620*/  ISETP.GE.U32.AND P5, PT, R90, R67, PT ;  /* 0x000000435a00720c */ /* 0x000fca0003fa6070 */
[----:B------:R-:W3:Y:S01]  /*3630*/  MUFU.EX2 R30, R30 ;  /* 0x0000001e001e7308 */ /* 0x000ee20000000800 */
[----:B--2---:R-:W-:-:S05]  /*3640*/  FMUL.FTZ R27, R38, R27 ;  /* 0x0000001b261b7220 */ /* 0x004fca0000410000 */
[----:B------:R-:W-:Y:S01]  /*3650*/  FSEL R127, R27, RZ, !P5 ;  /* 0x000000ff1b7f7208 */ /* 0x000fe20006800000 */
[----:B------:R-:W-:-:S06]  /*3660*/  FMUL.FTZ R27, R33, R53 ;  /* 0x00000035211b7220 */ /* 0x000fcc0000410000 */
[----:B------:R-:W2:Y:S01]  /*3670*/  MUFU.EX2 R27, R27 ;  /* 0x0000001b001b7308 */ /* 0x000ea20000000800 */
[----:B---3--:R-:W-:Y:S01]  /*3680*/  FSEL R126, R30, 1, !P5 ;  /* 0x3f8000001e7e7808 */ /* 0x008fe20006800000 */
[----:B0-----:R-:W-:Y:S01]  /*3690*/  FMUL.FTZ R26, R35, R26 ;  /* 0x0000001a231a7220 */ /* 0x001fe20000410000 */
[----:B------:R-:W-:-:S04]  /*36a0*/  ISETP.GE.U32.AND P5, PT, R88, R67, PT ;  /* 0x000000435800720c */ /* 0x000fc80003fa6070 */
[----:B------:R-:W-:Y:S02]  /*36b0*/  FSEL R129, R26, RZ, !P5 ;  /* 0x000000ff1a817208 */ /* 0x000fe40006800000 */
[----:B------:R-:W0:Y:S01]  /*36c0*/  LDS R26, [R57+0x10] ;  /* 0x00001000391a7984 */ /* 0x000e220000000800 */
[----:B--2---:R-:W-:-:S03]  /*36d0*/  FSEL R128, R27, 1, !P5 ;  /* 0x3f8000001b807808 */ /* 0x004fc60006800000 */
[----:B------:R-:W2:Y:S01]  /*36e0*/  LDS R27, [R57+0x14] ;  /* 0x00001400391b7984 */ /* 0x000ea20000000800 */
[----:B------:R-:W-:-:S06]  /*36f0*/  FMUL.FTZ R30, R33, R52 ;  /* 0x00000034211e7220 */ /* 0x000fcc0000410000 */
[----:B------:R-:W3:Y:S01]  /*3700*/  MUFU.EX2 R30, R30 ;  /* 0x0000001e001e7308 */ /* 0x000ee20000000800 */
[----:B------:R-:W-:-:S04]  /*3710*/  ISETP.GE.U32.AND P5, PT, R86, R67, PT ;  /* 0x000000435600720c */ /* 0x000fc80003fa6070 */
[----:B---3--:R-:W-:Y:S01]  /*3720*/  FSEL R130, R30, 1, !P5 ;  /* 0x3f8000001e827808 */ /* 0x008fe20006800000 */
[----:B0-----:R-:W-:-:S05]  /*3730*/  FMUL.FTZ R26, R39, R26 ;  /* 0x0000001a271a7220 */ /* 0x001fca0000410000 */
[----:B------:R-:W-:Y:S02]  /*3740*/  FSEL R131, R26, RZ, !P5 ;  /* 0x000000ff1a837208 */ /* 0x000fe40006800000 */
[----:B------:R-:W-:Y:S01]  /*3750*/  ISETP.GE.U32.AND P5, PT, R84, R67, PT ;  /* 0x000000435400720c */ /* 0x000fe20003fa6070 */
[----:B--2---:R-:W-:-:S05]  /*3760*/  FMUL.FTZ R27, R34, R27 ;  /* 0x0000001b221b7220 */ /* 0x004fca0000410000 */
[----:B------:R-:W-:Y:S02]  /*3770*/  FSEL R133, R27, RZ, !P5 ;  /* 0x000000ff1b857208 */ /* 0x000fe40006800000 */
[----:B------:R-:W0:Y:S01]  /*3780*/  LDS R27, [R57+0x18] ;  /* 0x00001800391b7984 */ /* 0x000e220000000800 */
[C---:B------:R-:W-:Y:S01]  /*3790*/  FMUL.FTZ R26, R33.reuse, R51 ;  /* 0x00000033211a7220 */ /* 0x040fe20000410000 */
[----:B------:R-:W-:-:S05]  /*37a0*/  FMUL.FTZ R33, R33, R50 ;  /* 0x0000003221217220 */ /* 0x000fca0000410000 */
[----:B------:R-:W2:Y:S08]  /*37b0*/  MUFU.EX2 R26, R26 ;  /* 0x0000001a001a7308 */ /* 0x000eb00000000800 */
[----:B------:R-:W3:Y:S01]  /*37c0*/  MUFU.EX2 R33, R33 ;  /* 0x0000002100217308 */ /* 0x000ee20000000800 */
[----:B--2---:R-:W-:Y:S02]  /*37d0*/  FSEL R132, R26, 1, !P5 ;  /* 0x3f8000001a847808 */ /* 0x004fe40006800000 */
[----:B------:R-:W-:Y:S01]  /*37e0*/  ISETP.GE.U32.AND P5, PT, R82, R67, PT ;  /* 0x000000435200720c */ /* 0x000fe20003fa6070 */
[----:B0-----:R-:W-:-:S05]  /*37f0*/  FMUL.FTZ R27, R40, R27 ;  /* 0x0000001b281b7220 */ /* 0x001fca0000410000 */
[----:B------:R-:W-:Y:S02]  /*3800*/  FSEL R135, R27, RZ, !P5 ;  /* 0x000000ff1b877208 */ /* 0x000fe40006800000 */
[----:B------:R-:W-:Y:S02]  /*3810*/  CS2R R26, SRZ ;  /* 0x00000000001a7805 */ /* 0x000fe4000001ff00 */
[----:B---3--:R-:W-:Y:S02]  /*3820*/  FSEL R134, R33, 1, !P5 ;  /* 0x3f80000021867808 */ /* 0x008fe40006800000 */
[----:B------:R-:W-:Y:S02]  /*3830*/  ISETP.NE.AND P5, PT, R109, RZ, PT ;  /* 0x000000ff6d00720c */ /* 0x000fe40003fa5270 */
[----:B------:R-:W2:Y:S01]  /*3840*/  @!P6 LDG.E R26, desc[UR8][R28.64] ;  /* 0x000000081c1ae981 */ /* 0x000ea2000c1e1900 */
[----:B------:R-:W-:Y:S02]  /*3850*/  ISETP.NE.AND P6, PT, R118, RZ, PT ;  /* 0x000000ff7600720c */ /* 0x000fe40003fc5270 */
[----:B------:R-:W-:Y:S01]  /*3860*/  CS2R R30, SRZ ;  /* 0x00000000001e7805 */ /* 0x000fe2000001ff00 */
[----:B------:R-:W-:Y:S01]  /*3870*/  HFMA2.MMA R118, -RZ, RZ, 0, 0 ;  /* 0x00000000ff767435 */ /* 0x000fe200000001ff */
[----:B------:R-:W-:Y:S01]  /*3880*/  MOV R112, RZ ;  /* 0x000000ff00707202 */ /* 0x000fe20000000f00 */
[----:B------:R-:W-:-:S02]  /*3890*/  IMAD.MOV.U32 R107, RZ, RZ, RZ ;  /* 0x000000ffff6b7224 */ /* 0x000fc400078e00ff */
[----:B------:R-:W-:Y:S01]  /*38a0*/  IMAD.MOV.U32 R137, RZ, RZ, RZ ;  /* 0x000000ffff897224 */ /* 0x000fe200078e00ff */
[----:B------:R-:W3:Y:S04]  /*38b0*/  @!P4 LDG.E R31, desc[UR8][R28.64+0x180] ;  /* 0x000180081c1fc981 */ /* 0x000ee8000c1e1900 */
[----:B------:R-:W4:Y:S04]  /*38c0*/  @!P5 LDG.E R27, desc[UR8][R28.64+0x80] ;  /* 0x000080081c1bd981 */ /* 0x000f28000c1e1900 */
[----:B------:R-:W5:Y:S04]  /*38d0*/  @!P6 LDG.E R30, desc[UR8][R28.64+0x100] ;  /* 0x000100081c1ee981 */ /* 0x000f68000c1e1900 */
[----:B------:R-:W3:Y:S04]  /*38e0*/  @!P3 LDG.E R112, desc[UR8][R28.64+0x200] ;  /* 0x000200081c70b981 */ /* 0x000ee8000c1e1900 */
[----:B------:R-:W3:Y:S04]  /*38f0*/  @!P2 LDG.E R107, desc[UR8][R28.64+0x280] ;  /* 0x000280081c6ba981 */ /* 0x000ee8000c1e1900 */
[----:B------:R-:W3:Y:S04]  /*3900*/  @!P1 LDG.E R118, desc[UR8][R28.64+0x300] ;  /* 0x000300081c769981 */ /* 0x000ee8000c1e1900 */
[----:B------:R0:W3:Y:S01]  /*3910*/  @!P0 LDG.E R137, desc[UR8][R28.64+0x380] ;  /* 0x000380081c898981 */ /* 0x0000e2000c1e1900 */
[----:B------:R-:W1:Y:S01]  /*3920*/  S2UR UR6, SR_CgaCtaId ;  /* 0x00000000000679c3 */ /* 0x000e620000008800 */
[----:B------:R-:W-:Y:S01]  /*3930*/  UMOV UR5, 0x400 ;  /* 0x0000040000057882 */ /* 0x000fe20000000000 */
[C---:B------:R-:W-:Y:S01]  /*3940*/  IADD3 R62, R77.reuse, 0x20, RZ ;  /* 0x000000204d3e7810 */ /* 0x040fe20007ffe0ff */
[C---:B------:R-:W-:Y:S01]  /*3950*/  VIADD R60, R77.reuse, 0x40 ;  /* 0x000000404d3c7836 */ /* 0x040fe20000000000 */
[----:B------:R-:W-:-:S02]  /*3960*/  IADD3 R58, R77, 0x60, RZ ;  /* 0x000000604d3a7810 */ /* 0x000fc40007ffe0ff */
[CC--:B------:R-:W-:Y:S02]  /*3970*/  LEA.HI.SX32 R65, R77.reuse, R77.reuse, 0x1b ;  /* 0x0000004d4d417211 */ /* 0x0c0fe400078fdaff */
[-C--:B------:R-:W-:Y:S02]  /*3980*/  LEA.HI.SX32 R62, R62, R77.reuse, 0x1b ;  /* 0x0000004d3e3e7211 */ /* 0x080fe400078fdaff */
[-C--:B------:R-:W-:Y:S02]  /*3990*/  LEA.HI.SX32 R60, R60, R77.reuse, 0x1b ;  /* 0x0000004d3c3c7211 */ /* 0x080fe400078fdaff */
[----:B------:R-:W-:Y:S01]  /*39a0*/  LEA.HI.SX32 R58, R58, R77, 0x1b ;  /* 0x0000004d3a3a7211 */ /* 0x000fe200078fdaff */
[C---:B------:R-:W-:Y:S01]  /*39b0*/  VIADD R110, R77.reuse, 0x80 ;  /* 0x000000804d6e7836 */ /* 0x040fe20000000000 */
[----:B-1----:R-:W-:Y:S01]  /*39c0*/  ULEA UR5, UR6, UR5, 0x18 ;  /* 0x0000000506057291 */ /* 0x002fe2000f8ec03f */
[----:B0-----:R-:W-:-:S05]  /*39d0*/  IADD3 R28, R77, 0xe0, RZ ;  /* 0x000000e04d1c7810 */ /* 0x001fca0007ffe0ff */
[----:B------:R-:W-:Y:S02]  /*39e0*/  LEA R65, R65, UR5, 0x2 ;  /* 0x0000000541417c11 */ /* 0x000fe4000f8e10ff */
[----:B------:R-:W-:Y:S02]  /*39f0*/  LEA R64, R62, UR5, 0x2 ;  /* 0x000000053e407c11 */ /* 0x000fe4000f8e10ff */
[----:B------:R-:W-:Y:S02]  /*3a00*/  LEA R63, R60, UR5, 0x2 ;  /* 0x000000053c3f7c11 */ /* 0x000fe4000f8e10ff */
[----:B------:R-:W-:Y:S01]  /*3a10*/  LEA R62, R58, UR5, 0x2 ;  /* 0x000000053a3e7c11 */ /* 0x000fe2000f8e10ff */
[C---:B------:R-:W-:Y:S01]  /*3a20*/  VIADD R58, R77.reuse, 0xc0 ;  /* 0x000000c04d3a7836 */ /* 0x040fe20000000000 */
[----:B------:R-:W-:Y:S02]  /*3a30*/  IADD3 R60, R77, 0xa0, RZ ;  /* 0x000000a04d3c7810 */ /* 0x000fe40007ffe0ff */
[----:B------:R-:W-:-:S02]  /*3a40*/  LEA.HI.SX32 R110, R110, R77, 0x1b ;  /* 0x0000004d6e6e7211 */ /* 0x000fc400078fdaff */
[-C--:B------:R-:W-:Y:S02]  /*3a50*/  LEA.HI.SX32 R60, R60, R77.reuse, 0x1b ;  /* 0x0000004d3c3c7211 */ /* 0x080fe400078fdaff */
[----:B------:R-:W-:Y:S02]  /*3a60*/  ISETP.NE.AND P5, PT, R73, RZ, PT ;  /* 0x000000ff4900720c */ /* 0x000fe40003fa5270 */
[-C--:B------:R-:W-:Y:S02]  /*3a70*/  LEA.HI.SX32 R58, R58, R77.reuse, 0x1b ;  /* 0x0000004d3a3a7211 */ /* 0x080fe400078fdaff */
[----:B------:R-:W-:Y:S01]  /*3a80*/  LEA.HI.SX32 R28, R28, R77, 0x1b ;  /* 0x0000004d1c1c7211 */ /* 0x000fe200078fdaff */
[----:B------:R-:W-:Y:S02]  /*3a90*/  ULEA UR6, UR4, UR5, 0x3 ;  /* 0x0000000504067291 */ /* 0x000fe4000f8e183f */
[----:B------:R-:W-:Y:S02]  /*3aa0*/  LEA R61, R110, UR5, 0x2 ;  /* 0x000000056e3d7c11 */ /* 0x000fe4000f8e10ff */
[----:B------:R-:W-:-:S02]  /*3ab0*/  LEA R60, R60, UR5, 0x2 ;  /* 0x000000053c3c7c11 */ /* 0x000fc4000f8e10ff */
[----:B------:R-:W-:Y:S02]  /*3ac0*/  LEA R59, R58, UR5, 0x2 ;  /* 0x000000053a3b7c11 */ /* 0x000fe4000f8e10ff */
[----:B------:R-:W-:Y:S01]  /*3ad0*/  LEA R58, R28, UR5, 0x2 ;  /* 0x000000051c3a7c11 */ /* 0x000fe2000f8e10ff */
[----:B--2---:R0:W-:Y:S02]  /*3ae0*/  STS [R65+0x420], R26 ;  /* 0x0004201a41007388 */ /* 0x0041e40000000800 */
[----:B0-----:R-:W-:Y:S02]  /*3af0*/  IMAD.SHL.U32 R26, R77, 0x8, RZ ;  /* 0x000000084d1a7824 */ /* 0x001fe400078e00ff */
[----:B----4-:R0:W-:Y:S03]  /*3b00*/  STS [R64+0x4a0], R27 ;  /* 0x0004a01b40007388 */ /* 0x0101e60000000800 */
[----:B------:R-:W-:Y:S01]  /*3b10*/  LEA.HI.SX32 R26, R26, R26, 0x1b ;  /* 0x0000001a1a1a7211 */ /* 0x000fe200078fdaff */
[----:B-----5:R0:W-:Y:S03]  /*3b20*/  STS [R63+0x520], R30 ;  /* 0x0005201e3f007388 */ /* 0x0201e60000000800 */
[----:B------:R-:W-:Y:S01]  /*3b30*/  LEA R57, R26, UR5, 0x2 ;  /* 0x000000051a397c11 */ /* 0x000fe2000f8e10ff */
[----:B---3--:R0:W-:Y:S04]  /*3b40*/  STS [R62+0x5a0], R31 ;  /* 0x0005a01f3e007388 */ /* 0x0081e80000000800 */
        /* <DEDUP_REMOVED lines=13> */
[----:B------:R-:W0:Y:S01]  /*3c20*/  @P5 LDS.64 R26, [UR6+0x860] ;  /* 0x00086006ff1a5984 */ /* 0x000e220008000a00 */
[----:B------:R-:W-:Y:S05]  /*3c30*/  @P5 BRA `(.L_x_842) ;  /* 0x0000000000745947 */ /* 0x000fea0003800000 */
        /* <DEDUP_REMOVED lines=11> */
[C---:B------:R-:W-:Y:S02]  /*3cf0*/  IMAD R30, R14.reuse, UR7, RZ ;  /* 0x000000070e1e7c24 */ /* 0x040fe4000f8e02ff */
[----:B------:R-:W-:Y:S02]  /*3d00*/  IMAD.MOV.U32 R29, RZ, RZ, R101 ;  /* 0x000000ffff1d7224 */ /* 0x000fe400078e0065 */
[----:B------:R-:W-:Y:S02]  /*3d10*/  IMAD R27, R15, UR4, R30 ;  /* 0x000000040f1b7c24 */ /* 0x000fe4000f8e021e */
[----:B------:R-:W-:-:S05]  /*3d20*/  IMAD.WIDE.U32 R28, R14, UR4, R28 ;  /* 0x000000040e1c7c25 */ /* 0x000fca000f8e001c */
[----:B------:R-:W-:Y:S02]  /*3d30*/  IADD3 R27, R29, R27, RZ ;  /* 0x0000001b1d1b7210 */ /* 0x000fe40007ffe0ff */
[----:B------:R-:W-:-:S04]  /*3d40*/  LEA R30, P5, R28, R16, 0x2 ;  /* 0x000000101c1e7211 */ /* 0x000fc800078a10ff */
[----:B------:R-:W-:-:S05]  /*3d50*/  LEA.HI.X R31, R28, R17, R27, 0x2, P5 ;  /* 0x000000111c1f7211 */ /* 0x000fca00028f141b */
[----:B------:R0:W5:Y:S01]  /*3d60*/  LDG.E R27, desc[UR8][R30.64] ;  /* 0x000000081e1b7981 */ /* 0x000162000c1e1900 */
[----:B------:R-:W-:Y:S05]  /*3d70*/  BRA `(.L_x_842) ;  /* 0x0000000000247947 */ /* 0x000fea0003800000 */
.L_x_843:
[----:B------:R-:W-:Y:S01]  /*3d80*/  MOV R29, R69 ;  /* 0x00000045001d7202 */ /* 0x000fe20000000f00 */
[C---:B------:R-:W-:Y:S02]  /*3d90*/  IMAD R30, R14.reuse, UR7, RZ ;  /* 0x000000070e1e7c24 */ /* 0x040fe4000f8e02ff */
[----:B------:R-:W-:Y:S02]  /*3da0*/  IMAD.MOV.U32 R28, RZ, RZ, R4 ;  /* 0x000000ffff1c7224 */ /* 0x000fe400078e0004 */
[----:B------:R-:W-:Y:S02]  /*3db0*/  IMAD R27, R15, UR4, R30 ;  /* 0x000000040f1b7c24 */ /* 0x000fe4000f8e021e */
[----:B------:R-:W-:-:S04]  /*3dc0*/  IMAD.WIDE.U32 R28, R14, UR4, R28 ;  /* 0x000000040e1c7c25 */ /* 0x000fc8000f8e001c */
[----:B------:R-:W-:Y:S01]  /*3dd0*/  IMAD.IADD R27, R27, 0x1, R29 ;  /* 0x000000011b1b7824 */ /* 0x000fe200078e021d */
[----:B------:R-:W-:-:S04]  /*3de0*/  LEA R30, P5, R28, R16, 0x2 ;  /* 0x000000101c1e7211 */ /* 0x000fc800078a10ff */
[----:B------:R-:W-:-:S05]  /*3df0*/  LEA.HI.X R31, R28, R17, R27, 0x2, P5 ;  /* 0x000000111c1f7211 */ /* 0x000fca00028f141b */
[----:B------:R0:W5:Y:S04]  /*3e00*/  LDG.E R27, desc[UR8][R30.64] ;  /* 0x000000081e1b7981 */ /* 0x000168000c1e1900 */
.L_x_842:
        /* <DEDUP_REMOVED lines=13> */
[----:B0-----:R-:W-:-:S03]  /*3ee0*/  FMUL.FTZ R31, R134, R29 ;  /* 0x0000001d861f7220 */ /* 0x001fc60000410000 */
[C---:B------:R-:W-:Y:S01]  /*3ef0*/  FFMA.FTZ R29, R120.reuse, R28, R121 ;  /* 0x0000001c781d7223 */ /* 0x040fe20000010079 */
[----:B------:R-:W-:-:S04]  /*3f00*/  FMUL.FTZ R28, R120, R31 ;  /* 0x0000001f781c7220 */ /* 0x000fc80000410000 */
[----:B------:R-:W0:Y:S04]  /*3f10*/  SHFL.UP PT, R30, R29, 0x1, RZ ;  /* 0x042000001d1e7989 */ /* 0x000e2800000e00ff */
[----:B------:R-:W1:Y:S01]  /*3f20*/  SHFL.UP PT, R31, R28, 0x1, RZ ;  /* 0x042000001c1f7989 */ /* 0x000e6200000e00ff */
[C---:B0-----:R-:W-:Y:S01]  /*3f30*/  @P5 FFMA.FTZ R29, R28.reuse, R30, R29 ;  /* 0x0000001e1c1d5223 */ /* 0x041fe2000001001d */
[----:B-1----:R-:W-:-:S04]  /*3f40*/  @P5 FMUL.FTZ R28, R28, R31 ;  /* 0x0000001f1c1c5220 */ /* 0x002fc80000410000 */
[----:B------:R-:W0:Y:S01]  /*3f50*/  SHFL.UP PT, R30, R29, 0x2, RZ ;  /* 0x044000001d1e7989 */ /* 0x000e2200000e00ff */
[----:B------:R-:W-:-:S03]  /*3f60*/  ISETP.GE.AND P5, PT, R77, 0x2, PT ;  /* 0x000000024d00780c */ /* 0x000fc60003fa6270 */
[----:B------:R-:W1:Y:S10]  /*3f70*/  SHFL.UP PT, R31, R28, 0x2, RZ ;  /* 0x044000001c1f7989 */ /* 0x000e7400000e00ff */
        /* <DEDUP_REMOVED lines=16> */
[----:B-1----:R-:W-:Y:S01]  /*4080*/  @P5 FMUL.FTZ R28, R28, R31 ;  /* 0x0000001f1c1c5220 */ /* 0x002fe20000410000 */
[----:B------:R-:W-:-:S03]  /*4090*/  ISETP.NE.AND P5, PT, R77, 0x1f, PT ;  /* 0x0000001f4d00780c */ /* 0x000fc60003fa5270 */
[----:B------:R-:W0:Y:S04]  /*40a0*/  SHFL.UP PT, R138, R29, 0x1, RZ ;  /* 0x042000001d8a7989 */ /* 0x000e2800000e00ff */
        /* <DEDUP_REMOVED lines=26> */
[----:B------:R0:W-:Y:S01]  /*4250*/  STS.64 [UR6+0x860], R26 ;  /* 0x0008601aff007988 */ /* 0x0001e20008000a06 */
[----:B------:R-:W-:Y:S02]  /*4260*/  ISETP.NE.AND P6, PT, RZ, UR10, PT ;  /* 0x0000000aff007c0c */ /* 0x000fe4000bfc5270 */
[----:B------:R-:W-:Y:S02]  /*4270*/  ISETP.NE.AND.EX P5, PT, R97, RZ, PT, P5 ;  /* 0x000000ff6100720c */ /* 0x000fe40003fa5350 */
[----:B0-----:R-:W-:-:S11]  /*4280*/  P2R R26, PR, RZ, 0x40 ;  /* 0x00000040ff1a7803 */ /* 0x001fd60000000000 */
[----:B------:R-:W-:Y:S05]  /*4290*/  @P6 BRA P5, `(.L_x_846) ;  /* 0x0000000000346947 */ /* 0x000fea0002800000 */
[----:B------:R-:W-:-:S04]  /*42a0*/  IADD3 R26, R94, -0x1, RZ ;  /* 0xffffffff5e1a7810 */ /* 0x000fc80007ffe0ff */
[----:B------:R-:W-:-:S13]  /*42b0*/  ISETP.NE.OR P5, PT, R73, R26, P6 ;  /* 0x0000001a4900720c */ /* 0x000fda00037a5670 */
[----:B------:R-:W-:Y:S05]  /*42c0*/  @P5 BRA `(.L_x_845) ;  /* 0x0000000000e85947 */ /* 0x000fea0003800000 */
        /* <DEDUP_REMOVED lines=8> */
[----:B------:R0:W-:Y:S01]  /*4350*/  STG.E desc[UR8][R30.64], R27 ;  /* 0x0000001b1e007986 */ /* 0x0001e2000c101908 */
[----:B------:R-:W-:Y:S05]  /*4360*/  BRA `(.L_x_845) ;  /* 0x0000000000c07947 */ /* 0x000fea0003800000 */
.L_x_846:
        /* <DEDUP_REMOVED lines=31> */
.L_x_847:
[----:B------:R0:W5:Y:S02]  /*4560*/  LDG.E R31, desc[UR8][R6.64] ;  /* 0x00000008061f7981 */ /* 0x000164000c1e1900 */
.L_x_848:
[----:B-----5:R-:W-:-:S06]  /*4570*/  IMAD.WIDE R30, R31, 0x4, R12 ;  /* 0x000000041f1e7825 */ /* 0x020fcc00078e020c */
[----:B------:R-:W2:Y:S01]  /*4580*/  LDG.E R31, desc[UR8][R30.64] ;  /* 0x000000081e1f7981 */ /* 0x000ea2000c1e1900 */
[----:B------:R-:W-:Y:S01]  /*4590*/  MOV R29, R101 ;  /* 0x00000065001d7202 */ /* 0x000fe20000000f00 */
[----:B------:R-:W-:Y:S01]  /*45a0*/  IMAD.MOV.U32 R28, RZ, RZ, R106 ;  /* 0x000000ffff1c7224 */ /* 0x000fe200078e006a */
[----:B--2---:R-:W-:-:S03]  /*45b0*/  SHF.R.S32.HI R26, RZ, 0x1f, R31 ;  /* 0x0000001fff1a7819 */ /* 0x004fc6000001141f */
[----:B------:R-:W-:-:S04]  /*45c0*/  IMAD.WIDE.U32 R28, R31, UR12, R28 ;  /* 0x0000000c1f1c7c25 */ /* 0x000fc8000f8e001c */
[----:B------:R-:W-:-:S04]  /*45d0*/  IMAD R26, R26, UR12, RZ ;  /* 0x0000000c1a1a7c24 */ /* 0x000fc8000f8e02ff */
[----:B------:R-:W-:Y:S02]  /*45e0*/  IMAD R121, R31, UR13, R26 ;  /* 0x0000000d1f797c24 */ /* 0x000fe4000f8e021a */
[C---:B------:R-:W-:Y:S02]  /*45f0*/  IMAD R26, R14.reuse, UR7, RZ ;  /* 0x000000070e1a7c24 */ /* 0x040fe4000f8e02ff */
[----:B------:R-:W-:Y:S02]  /*4600*/  IMAD.IADD R29, R29, 0x1, R121 ;  /* 0x000000011d1d7824 */ /* 0x000fe400078e0279 */
[----:B------:R-:W-:Y:S02]  /*4610*/  IMAD R121, R15, UR4, R26 ;  /* 0x000000040f797c24 */ /* 0x000fe4000f8e021a */
[----:B------:R-:W-:-:S05]  /*4620*/  IMAD.WIDE.U32 R28, R14, UR4, R28 ;  /* 0x000000040e1c7c25 */ /* 0x000fca000f8e001c */
[----:B------:R-:W-:Y:S02]  /*4630*/  IADD3 R26, R121, R29, RZ ;  /* 0x0000001d791a7210 */ /* 0x000fe40007ffe0ff */
[----:B------:R-:W-:-:S04]  /*4640*/  LEA R30, P5, R28, R16, 0x2 ;  /* 0x000000101c1e7211 */ /* 0x000fc800078a10ff */
[----:B------:R-:W-:-:S05]  /*4650*/  LEA.HI.X R31, R28, R17, R26, 0x2, P5 ;  /* 0x000000111c1f7211 */ /* 0x000fca00028f141a */
[----:B------:R1:W-:Y:S04]  /*4660*/  STG.E desc[UR8][R30.64], R27 ;  /* 0x0000001b1e007986 */ /* 0x0003e8000c101908 */
.L_x_845:
[----:B------:R-:W-:Y:S05]  /*4670*/  BSYNC B0 ;  /* 0x0000000000007941 */ /* 0x000fea0003800000 */
.L_x_844:
[----:B------:R-:W-:Y:S01]  /*4680*/  UIADD3 UR4, UR4, 0x1, URZ ;  /* 0x0000000104047890 */ /* 0x000fe2000fffe03f */
[----:B------:R-:W-:Y:S01]  /*4690*/  FFMA.FTZ R48, R33, R122, R48 ;  /* 0x0000007a21307223 */ /* 0x000fe20000010030 */
[----:B--2---:R-:W-:Y:S01]  /*46a0*/  FFMA.FTZ R47, R110, R124, R47 ;  /* 0x0000007c6e2f7223 */ /* 0x004fe2000001002f */
[----:B---3--:R-:W-:Y:S01]  /*46b0*/  FFMA.FTZ R46, R105, R126, R46 ;  /* 0x0000007e692e7223 */ /* 0x008fe2000001002e */
[----:B----4-:R-:W-:Y:S01]  /*46c0*/  FFMA.FTZ R45, R112, R128, R45 ;  /* 0x00000080702d7223 */ /* 0x010fe2000001002d */
[----:B------:R-:W-:Y:S01]  /*46d0*/  FFMA.FTZ R44, R107, R130, R44 ;  /* 0x000000826b2c7223 */ /* 0x000fe2000001002c */
[----:B------:R-:W-:Y:S01]  /*46e0*/  ISETP.LE.AND P5, PT, R115, UR4, PT ;  /* 0x0000000473007c0c */ /* 0x000fe2000bfa3270 */
[----:B------:R-:W-:Y:S01]  /*46f0*/  FFMA.FTZ R43, R114, R132, R43 ;  /* 0x00000084722b7223 */ /* 0x000fe2000001002b */
[----:B------:R-:W-:Y:S01]  /*4700*/  FFMA.FTZ R42, R119, R134, R42 ;  /* 0x00000086772a7223 */ /* 0x000fe2000001002a */
[----:B------:R-:W-:-:S10]  /*4710*/  FFMA.FTZ R41, R118, R120, R41 ;  /* 0x0000007876297223 */ /* 0x000fd40000010029 */
[----:B------:R-:W-:Y:S05]  /*4720*/  @!P5 BRA `(.L_x_849) ;  /* 0xffffffe8007cd947 */ /* 0x000fea000383ffff */
.L_x_841:
[----:B------:R-:W-:Y:S01]  /*4730*/  BAR.SYNC.DEFER_BLOCKING 0x0 ;  /* 0x0000000000007b1d */ /* 0x000fe20000010000 */
[----:B------:R-:W-:-:S07]  /*4740*/  ISETP.NE.AND P0, PT, R32, RZ, PT ;  /* 0x000000ff2000720c */ /* 0x000fce0003f05270 */
[----:B------:R-:W2:Y:S01]  /*4750*/  S2UR UR6, SR_CTAID.X ;  /* 0x00000000000679c3 */ /* 0x000ea20000002500 */
[----:B------:R-:W-:Y:S07]  /*4760*/  BSSY B0, `(.L_x_850) ;  /* 0x000002a000007945 */ /* 0x000fee0003800000 */
[----:B------:R-:W3:Y:S01]  /*4770*/  LDC.64 R18, c[0x0][0x2c0] ;  /* 0x0000b000ff127b82 */ /* 0x000ee20000000a00 */
[----:B------:R-:W-:Y:S04]  /*4780*/  STS [R57], R48 ;  /* 0x0000003039007388 */ /* 0x000fe80000000800 */
[----:B------:R-:W-:Y:S01]  /*4790*/  STS [R57+0x4], R47 ;  /* 0x0000042f39007388 */ /* 0x000fe20000000800 */
[----:B--2---:R-:W-:-:S03]  /*47a0*/  USHF.R.S32.HI UR4, URZ, 0x1f, UR6 ;  /* 0x0000001f3f047899 */ /* 0x004fc60008011406 */
[----:B------:R-:W-:Y:S04]  /*47b0*/  STS [R57+0x8], R46 ;  /* 0x0000082e39007388 */ /* 0x000fe80000000800 */
[----:B------:R-:W-:Y:S01]  /*47c0*/  STS [R57+0xc], R45 ;  /* 0x00000c2d39007388 */ /* 0x000fe20000000800 */
[----:B---3--:R-:W-:-:S03]  /*47d0*/  IMAD R0, R18, UR4, RZ ;  /* 0x0000000412007c24 */ /* 0x008fc6000f8e02ff */
[----:B------:R-:W-:Y:S01]  /*47e0*/  STS [R57+0x10], R44 ;  /* 0x0000102c39007388 */ /* 0x000fe20000000800 */
[----:B------:R-:W-:-:S03]  /*47f0*/  IMAD.WIDE.U32 R14, R18, UR6, RZ ;  /* 0x00000006120e7c25 */ /* 0x000fc6000f8e00ff */
[----:B------:R-:W-:Y:S01]  /*4800*/  STS [R57+0x14], R43 ;  /* 0x0000142b39007388 */ /* 0x000fe20000000800 */
[----:B------:R-:W-:-:S03]  /*4810*/  IMAD R19, R19, UR6, R0 ;  /* 0x0000000613137c24 */ /* 0x000fc6000f8e0200 */
[----:B------:R-:W-:Y:S01]  /*4820*/  STS [R57+0x18], R42 ;  /* 0x0000182a39007388 */ /* 0x000fe20000000800 */
[----:B01----:R-:W-:-:S03]  /*4830*/  IMAD.IADD R31, R15, 0x1, R19 ;  /* 0x000000010f1f7824 */ /* 0x003fc600078e0213 */
        /* <DEDUP_REMOVED lines=15> */
[----:B------:R-:W-:Y:S01]  /*4930*/  IADD3 R16, P0, R2, R71, RZ ;  /* 0x0000004702107210 */ /* 0x000fe20007f1e0ff */
[----:B------:R-:W-:Y:S02]  /*4940*/  ULDC.64 UR4, c[0x0][0x2c8] ;  /* 0x0000b20000047ab9 */ /* 0x000fe40000000a00 */
[----:B------:R-:W-:Y:S01]  /*4950*/  IMAD R33, R103, UR4, RZ ;  /* 0x0000000467217c24 */ /* 0x000fe2000f8e02ff */
[----:B------:R-:W-:-:S03]  /*4960*/  LEA.HI.X.SX32 R17, R71, R3, 0x1, P0 ;  /* 0x0000000347117211 */ /* 0x000fc600000f0eff */
        /* <DEDUP_REMOVED lines=9> */
.L_x_851:
[----:B------:R-:W-:Y:S05]  /*4a00*/  BSYNC B0 ;  /* 0x0000000000007941 */ /* 0x000fea0003800000 */
.L_x_850:
[----:B0-----:R-:W0:Y:S01]  /*4a10*/  LDC.64 R18, c[0x0][0x338] ;  /* 0x0000ce00ff127b82 */ /* 0x001e220000000a00 */
[----:B------:R-:W-:Y:S01]  /*4a20*/  MOV R16, R14 ;  /* 0x0000000e00107202 */ /* 0x000fe20000000f00 */
[----:B------:R-:W-:Y:S01]  /*4a30*/  IMAD.MOV.U32 R17, RZ, RZ, R31 ;  /* 0x000000ffff117224 */ /* 0x000fe200078e001f */
[----:B------:R-:W-:Y:S01]  /*4a40*/  ULDC.64 UR4, c[0x0][0x2c8] ;  /* 0x0000b20000047ab9 */ /* 0x000fe20000000a00 */
[----:B------:R-:W-:Y:S01]  /*4a50*/  SHF.R.S32.HI R31, RZ, 0x1f, R71 ;  /* 0x0000001fff1f7819 */ /* 0x000fe20000011447 */
[----:B------:R-:W-:Y:S01]  /*4a60*/  IMAD R15, R103, UR4, RZ ;  /* 0x00000004670f7c24 */ /* 0x000fe2000f8e02ff */
[-C--:B------:R-:W-:Y:S01]  /*4a70*/  ISETP.GE.AND P1, PT, R76, R29.reuse, PT ;  /* 0x0000001d4c00720c */ /* 0x080fe20003f26270 */
[----:B------:R-:W-:Y:S01]  /*4a80*/  IMAD.WIDE.U32 R16, R108, UR4, R16 ;  /* 0x000000046c107c25 */ /* 0x000fe2000f8e0010 */
[-C--:B------:R-:W-:Y:S02]  /*4a90*/  ISETP.GE.AND P3, PT, R72, R29.reuse, PT ;  /* 0x0000001d4800720c */ /* 0x080fe40003f66270 */
[-C--:B------:R-:W-:Y:S01]  /*4aa0*/  ISETP.GE.AND P4, PT, R70, R29.reuse, PT ;  /* 0x0000001d4600720c */ /* 0x080fe20003f86270 */
[----:B------:R-:W-:Y:S01]  /*4ab0*/  IMAD R0, R108, UR5, R15 ;  /* 0x000000056c007c24 */ /* 0x000fe2000f8e020f */
[-C--:B------:R-:W-:Y:S01]  /*4ac0*/  ISETP.GE.AND P5, PT, R68, R29.reuse, PT ;  /* 0x0000001d4400720c */ /* 0x080fe20003fa6270 */
[----:B------:R-:W-:Y:S01]  /*4ad0*/  VIADD R73, R73, 0x1 ;  /* 0x0000000149497836 */ /* 0x000fe20000000000 */
[----:B------:R-:W-:Y:S01]  /*4ae0*/  ISETP.GE.AND P6, PT, R66, R29, PT ;  /* 0x0000001d4200720c */ /* 0x000fe20003fc6270 */
[----:B------:R-:W-:Y:S01]  /*4af0*/  IMAD.IADD R96, R67, 0x1, R96 ;  /* 0x0000000143607824 */ /* 0x000fe200078e0260 */
[----:B------:R-:W-:-:S03]  /*4b00*/  MOV R105, R91 ;  /* 0x0000005b00697202 */ /* 0x000fc60000000f00 */
[----:B------:R-:W-:-:S04]  /*4b10*/  IMAD.WIDE R104, R67, 0x4, R104 ;  /* 0x0000000443687825 */ /* 0x000fc800078e0268 */
[----:B0-----:R-:W-:Y:S01]  /*4b20*/  IMAD.WIDE R14, R2, 0x4, R18 ;  /* 0x00000004020e7825 */ /* 0x001fe200078e0212 */
[----:B------:R-:W-:Y:S02]  /*4b30*/  IADD3 R19, P0, R71, R16, RZ ;  /* 0x0000001047137210 */ /* 0x000fe40007f1e0ff */
[----:B------:R-:W-:Y:S02]  /*4b40*/  MOV R91, R105 ;  /* 0x00000069005b7202 */ /* 0x000fe40000000f00 */
[----:B------:R-:W-:Y:S02]  /*4b50*/  IADD3.X R17, R31, R0, R17, P0, !PT ;  /* 0x000000001f117210 */ /* 0x000fe400007fe411 */
[C---:B------:R-:W-:Y:S02]  /*4b60*/  LEA R16, P2, R19.reuse, R14, 0x2 ;  /* 0x0000000e13107211 */ /* 0x040fe400078410ff */
[----:B------:R-:W-:Y:S02]  /*4b70*/  ISETP.GE.AND P0, PT, R78, R29, PT ;  /* 0x0000001d4e00720c */ /* 0x000fe40003f06270 */
[----:B------:R-:W-:Y:S01]  /*4b80*/  LEA.HI.X R17, R19, R15, R17, 0x2, P2 ;  /* 0x0000000f13117211 */ /* 0x000fe200010f1411 */
[----:B------:R-:W-:Y:S01]  /*4b90*/  IMAD.MOV.U32 R15, RZ, RZ, R89 ;  /* 0x000000ffff0f7224 */ /* 0x000fe200078e0059 */
[----:B------:R-:W-:-:S02]  /*4ba0*/  ISETP.GE.AND P2, PT, R74, R29, PT ;  /* 0x0000001d4a00720c */ /* 0x000fc40003f46270 */
[----:B------:R-:W-:Y:S01]  /*4bb0*/  MOV R14, R102 ;  /* 0x00000066000e7202 */ /* 0x000fe20000000f00 */
[----:B------:R0:W-:Y:S01]  /*4bc0*/  @!P1 STG.E desc[UR8][R16.64+0x100], R63 ;  /* 0x0001003f10009986 */ /* 0x0001e2000c101908 */
[----:B------:R-:W-:-:S03]  /*4bd0*/  IADD3 R71, R67, R71, RZ ;  /* 0x0000004743477210 */ /* 0x000fc60007ffe0ff */
[----:B------:R0:W-:Y:S01]  /*4be0*/  @!P3 STG.E desc[UR8][R16.64+0x200], R61 ;  /* 0x0002003d1000b986 */ /* 0x0001e2000c101908 */
[----:B------:R-:W-:-:S03]  /*4bf0*/  IMAD.WIDE R14, R67, 0x4, R14 ;  /* 0x00000004430e7825 */ /* 0x000fc600078e020e */
[----:B------:R0:W-:Y:S01]  /*4c00*/  @!P4 STG.E desc[UR8][R16.64+0x280], R25 ;  /* 0x000280191000c986 */ /* 0x0001e2000c101908 */
[----:B------:R-:W-:Y:S01]  /*4c10*/  IMAD.MOV.U32 R102, RZ, RZ, R14 ;  /* 0x000000ffff667224 */ /* 0x000fe200078e000e */
        /* <DEDUP_REMOVED lines=8> */
.L_x_853:
        /* <DEDUP_REMOVED lines=14> */
.L_x_8626:


//--------------------- .text._Z25selective_scan_fwd_kernelI32Selective_Scan_fwd_kernel_traitsILi32ELi8ELi1ELb0ELb1ELb1ELb0ELb1EfffEEv13SSMParamsBase --------------------------
	.section	.text._Z25selective_scan_fwd_kernelI32Selective_Scan_fwd_kernel_traitsILi32ELi8ELi1ELb0ELb1ELb1ELb0ELb1EfffEEv13SSMParamsBase,"ax",@progbits
	.align	128
        .global         _Z25selective_scan_fwd_kernelI32Selective_Scan_fwd_kernel_traitsILi32ELi8ELi1ELb0ELb1ELb1ELb0ELb1EfffEEv13SSMParamsBase
        .type           _Z25selective_scan_fwd_kernelI32Selective_Scan_fwd_kernel_traitsILi32ELi8ELi1ELb0ELb1ELb1ELb0ELb1EfffEEv13SSMParamsBase,@function
        .size           _Z25selective_scan_fwd_kernelI32Selective_Scan_fwd_kernel_traitsILi32ELi8ELi1ELb0ELb1ELb1ELb0ELb1EfffEEv13SSMParamsBase,(.L_x_8627 - _Z25selective_scan_fwd_kernelI32Selective_Scan_fwd_kernel_traitsILi32ELi8ELi1ELb0ELb1ELb1ELb0ELb1EfffEEv13SSMParamsBase)
        .other          _Z25selective_scan_fwd_kernelI32Selective_Scan_fwd_kernel_traitsILi32ELi8ELi1ELb0ELb1ELb1ELb0ELb1EfffEEv13SSMParamsBase,@"STO_CUDA_ENTRY STV_DEFAULT"
_Z25selective_scan_fwd_kernelI32Selective_Scan_fwd_kernel_traitsILi32ELi8ELi1ELb0ELb1ELb1ELb0ELb1EfffEEv13SSMParamsBase:
.text._Z25selective_scan_fwd_kernelI32Selective_Scan_fwd_kernel_traitsILi32ELi8ELi1ELb0ELb1ELb1ELb0ELb1EfffEEv13SSMParamsBase:
        /* <DEDUP_REMOVED lines=10> */
[----:B-1----:R-:W-:Y:S02]  /*00a0*/  SHF.R.S32.HI R3, RZ, 0x1f, R0 ;  /* 0x0000001fff037819 */ /* 0x002fe40000011400 */
        /* <DEDUP_REMOVED lines=27> */
.L_x_854:
        /* <DEDUP_REMOVED lines=9> */
[----:B------:R-:W-:Y:S02]  /*02f0*/  IMAD.MOV.U32 R13, RZ, RZ, RZ ;  /* 0x000000ffff0d7224 */ /* 0x000fe400078e00ff */
[----:B------:R-:W-:Y:S02]  /*0300*/  IMAD.MOV.U32 R14, RZ, RZ, RZ ;  /* 0x000000ffff0e7224 */ /* 0x000fe400078e00ff */
[----:B------:R-:W0:Y:S01]  /*0310*/  LDC.64 R6, c[0x0][0x380] ;  /* 0x0000e000ff067b82 */ /* 0x000e220000000a00 */
[----:B------:R-:W-:Y:S01]  /*0320*/  IMAD.MOV.U32 R99, RZ, RZ, RZ ;  /* 0x000000ffff637224 */ /* 0x000fe200078e00ff */
[----:B-1----:R-:W-:Y:S01]  /*0330*/  ISETP.NE.AND P5, PT, R4, RZ, PT ;  /* 0x000000ff0400720c */ /* 0x002fe20003fa5270 */
[----:B------:R-:W-:Y:S01]  /*0340*/  IMAD.MOV.U32 R4, RZ, RZ, RZ ;  /* 0x000000ffff047224 */ /* 0x000fe200078e00ff */
        /* <DEDUP_REMOVED lines=8> */
[----:B------:R-:W-:-:S05]  /*03d0*/  @P5 IMAD R103, R112, R103, R6 ;  /* 0x0000006770675224 */ /* 0x000fca00078e0206 */
        /* <DEDUP_REMOVED lines=12> */
.L_x_855:
        /* <DEDUP_REMOVED lines=12> */
.L_x_856:
[----:B------:R-:W-:Y:S01]  /*0560*/  ISETP.EQ.U32.AND P0, PT, R101, RZ, PT ;  /* 0x000000ff6500720c */ /* 0x000fe20003f02070 */
[----:B------:R-:W0:Y:S01]  /*0570*/  LDC.64 R6, c[0x0][0x358] ;  /* 0x0000d600ff067b82 */ /* 0x000e220000000a00 */
[----:B------:R-:W-:-:S07]  /*0580*/  ULDC.64 UR4, c[0x0][0x368] ;  /* 0x0000da0000047ab9 */ /* 0x000fce0000000a00 */
[----:B------:R-:W1:Y:S01]  /*0590*/  LDC.64 R10, c[0x0][0x370] ;  /* 0x0000dc00ff0a7b82 */ /* 0x000e620000000a00 */
[----:B------:R-:W-:Y:S02]  /*05a0*/  ISETP.EQ.OR.EX P0, PT, R99, RZ, !P5, P0 ;  /* 0x000000ff6300720c */ /* 0x000fe40006f02700 */
[----:B------:R-:W-:-:S05]  /*05b0*/  PRMT R75, RZ, 0x7610, R75 ;  /* 0x00007610ff4b7816 */ /* 0x000fca000000004b */
[----:B------:R-:W3:Y:S01]  /*05c0*/  LDC.64 R18, c[0x0][0x318] ;  /* 0x0000c600ff127b82 */ /* 0x000ee20000000a00 */
[----:B------:R-:W-:Y:S01]  /*05d0*/  IMAD.MOV.U32 R15, RZ, RZ, RZ ;  /* 0x000000ffff0f7224 */ /* 0x000fe200078e00ff */
[----:B------:R-:W-:-:S06]  /*05e0*/  CS2R R16, SRZ ;  /* 0x0000000000107805 */ /* 0x000fcc000001ff00 */
[----:B------:R-:W4:Y:S01]  /*05f0*/  LDC.64 R20, c[0x0][0x330] ;  /* 0x0000cc00ff147b82 */ /* 0x000f220000000a00 */
[C---:B------:R-:W-:Y:S01]  /*0600*/  @!P0 LEA R8, P1, R0.reuse, R9, 0x2 ;  /* 0x0000000900088211 */ /* 0x040fe200078210ff */
[----:B------:R-:W-:Y:S01]  /*0610*/  IMAD.MOV.U32 R95, RZ, RZ, RZ ;  /* 0x000000ffff5f7224 */ /* 0x000fe200078e00ff */
[----:B------:R-:W-:Y:S01]  /*0620*/  HFMA2.MMA R93, -RZ, RZ, 0, 0 ;  /* 0x00000000ff5d7435 */ /* 0x000fe200000001ff */
[----:B------:R-:W-:Y:S01]  /*0630*/  ULDC.64 UR6, c[0x0][0x2a0] ;  /* 0x0000a80000067ab9 */ /* 0x000fe20000000a00 */
[----:B--2---:R-:W-:-:S03]  /*0640*/  @!P0 LEA.HI.X R9, R0, R4, R3, 0x2, P1 ;  /* 0x0000000400098211 */ /* 0x004fc600008f1403 */
[----:B------:R-:W2:Y:S03]  /*0650*/  LDC.64 R26, c[0x0][0x388] ;  /* 0x0000e200ff1a7b82 */ /* 0x000ea60000000a00 */
[----:B------:R-:W2:Y:S01]  /*0660*/  @!P0 LDG.E R9, desc[UR8][R8.64] ;  /* 0x0000000808098981 */ /* 0x000ea2000c1e1900 */
[----:B0-----:R-:W-:-:S04]  /*0670*/  IMAD.WIDE R6, R0, 0x4, R6 ;  /* 0x0000000400067825 */ /* 0x001fc800078e0206 */
[----:B------:R-:W0:Y:S01]  /*0680*/  LDC.64 R88, c[0x0][0x268] ;  /* 0x00009a00ff587b82 */ /* 0x000e220000000a00 */
[----:B------:R-:W2:Y:S01]  /*0690*/  LDG.E R97, desc[UR8][R6.64] ;  /* 0x0000000806617981 */ /* 0x000ea2000c1e1900 */
[----:B------:R-:W-:Y:S02]  /*06a0*/  ISETP.NE.U32.AND P2, PT, RZ, UR4, PT ;  /* 0x00000004ff007c0c */ /* 0x000fe4000bf45070 */
[----:B-1----:R-:W-:Y:S01]  /*06b0*/  ISETP.NE.U32.AND P1, PT, R10, RZ, PT ;  /* 0x000000ff0a00720c */ /* 0x002fe20003f25070 */
[----:B------:R-:W2:Y:S01]  /*06c0*/  LDG.E R4, desc[UR8][R6.64+0x4] ;  /* 0x0000040806047981 */ /* 0x000ea2000c1e1900 */
[----:B------:R-:W-:Y:S02]  /*06d0*/  ISETP.NE.AND.EX P2, PT, RZ, UR5, PT, P2 ;  /* 0x00000005ff007c0c */ /* 0x000fe4000bf45320 */
[----:B------:R-:W-:Y:S01]  /*06e0*/  ISETP.NE.AND.EX P1, PT, R11, RZ, PT, P1 ;  /* 0x000000ff0b00720c */ /* 0x000fe20003f25310 */
[----:B------:R-:W1:Y:S01]  /*06f0*/  LDC.64 R86, c[0x0][0x288] ;  /* 0x0000a200ff567b82 */ /* 0x000e620000000a00 */
[----:B---3--:R-:W-:-:S02]  /*0700*/  ISETP.NE.U32.AND P3, PT, R18, RZ, PT ;  /* 0x000000ff1200720c */ /* 0x008fc40003f65070 */
[----:B----4-:R-:W-:Y:S02]  /*0710*/  ISETP.NE.U32.AND P6, PT, R20, RZ, PT ;  /* 0x000000ff1400720c */ /* 0x010fe40003fc5070 */
[----:B------:R-:W-:-:S03]  /*0720*/  ISETP.NE.AND.EX P3, PT, R19, RZ, PT, P3 ;  /* 0x000000ff1300720c */ /* 0x000fc60003f65330 */
[----:B------:R-:W3:Y:S02]  /*0730*/  LDC.64 R108, c[0x0][0x308] ;  /* 0x0000c200ff6c7b82 */ /* 0x000ee40000000a00 */
[----:B------:R-:W-:-:S04]  /*0740*/  @P2 IADD3 R10, P4, R0, UR4, RZ ;  /* 0x00000004000a2c10 */ /* 0x000fc8000ff9e0ff */
[----:B------:R-:W-:Y:S01]  /*0750*/  @P2 IADD3.X R11, R3, UR5, RZ, P4, !PT ;  /* 0x00000005030b2c10 */ /* 0x000fe2000a7fe4ff */
[----:B------:R-:W-:Y:S01]  /*0760*/  ULDC.64 UR4, c[0x0][0x250] ;  /* 0x0000940000047ab9 */ /* 0x000fe20000000a00 */
[----:B------:R-:W4:Y:S01]  /*0770*/  @P1 LDC R15, c[0x0][0x370] ;  /* 0x0000dc00ff0f1b82 */ /* 0x000f220000000800 */
[----:B------:R-:W-:Y:S02]  /*0780*/  ISETP.NE.AND.EX P4, PT, R21, RZ, PT, P6 ;  /* 0x000000ff1500720c */ /* 0x000fe40003f85360 */
[----:B------:R0:W5:Y:S05]  /*0790*/  @P2 LDG.E.U8 R75, desc[UR8][R10.64] ;  /* 0x000000080a4b2981 */ /* 0x00016a000c1e1100 */
[----:B------:R-:W1:Y:S01]  /*07a0*/  @P1 LDC R16, c[0x0][0x374] ;  /* 0x0000dd00ff101b82 */ /* 0x000e620000000800 */
[----:B0-----:R-:W-:-:S02]  /*07b0*/  IMAD.MOV.U32 R10, RZ, RZ, R13 ;  /* 0x000000ffff0a7224 */ /* 0x001fc400078e000d */
[----:B------:R-:W-:-:S05]  /*07c0*/  IMAD.MOV.U32 R11, RZ, RZ, R14 ;  /* 0x000000ffff0b7224 */ /* 0x000fca00078e000e */
[----:B------:R-:W0:Y:S01]  /*07d0*/  LDC.64 R28, c[0x0][0x390] ;  /* 0x0000e400ff1c7b82 */ /* 0x000e220000000a00 */
[----:B----4-:R-:W-:-:S07]  /*07e0*/  ISETP.EQ.U32.AND P6, PT, R15, RZ, PT ;  /* 0x000000ff0f00720c */ /* 0x010fce0003fc2070 */
[----:B------:R-:W4:Y:S01]  /*07f0*/  LDC.64 R24, c[0x0][0x378] ;  /* 0x0000de00ff187b82 */ /* 0x000f220000000a00 */
[----:B-1----:R-:W-:-:S07]  /*0800*/  ISETP.EQ.OR.EX P2, PT, R16, RZ, !P5, P6 ;  /* 0x000000ff1000720c */ /* 0x002fce0006f42760 */
[----:B------:R-:W1:Y:S01]  /*0810*/  LDC.64 R106, c[0x0][0x310] ;  /* 0x0000c400ff6a7b82 */ /* 0x000e620000000a00 */
[----:B------:R-:W-:-:S04]  /*0820*/  @P3 LEA R12, P6, R112, R18, 0x2 ;  /* 0x00000012700c3211 */ /* 0x000fc800078c10ff */
[C-C-:B------:R-:W-:Y:S02]  /*0830*/  @P3 LEA.HI.X R13, R112.reuse, R19, R105.reuse, 0x2, P6 ;  /* 0x00000013700d3211 */ /* 0x140fe400030f1469 */
[C---:B------:R-:W-:Y:S01]  /*0840*/  @P4 LEA R14, P6, R112.reuse, R20, 0x2 ;  /* 0x00000014700e4211 */ /* 0x040fe200078c10ff */
[----:B------:R-:W-:Y:S01]  /*0850*/  IMAD.MOV.U32 R117, RZ, RZ, RZ ;  /* 0x000000ffff757224 */ /* 0x000fe200078e00ff */
[----:B------:R-:W-:Y:S01]  /*0860*/  @P1 MOV R17, R15 ;  /* 0x0000000f00111202 */ /* 0x000fe20000000f00 */
[----:B------:R-:W-:Y:S01]  /*0870*/  HFMA2.MMA R18, -RZ, RZ, 0, 0 ;  /* 0x00000000ff127435 */ /* 0x000fe200000001ff */
[----:B------:R-:W-:Y:S01]  /*0880*/  @P4 LEA.HI.X R15, R112, R21, R105, 0x2, P6 ;  /* 0x00000015700f4211 */ /* 0x000fe200030f1469 */
[----:B------:R-:W5:Y:S01]  /*0890*/  @P3 LDG.E R95, desc[UR8][R12.64] ;  /* 0x000000080c5f3981 */ /* 0x000f62000c1e1900 */
[----:B------:R-:W3:Y:S03]  /*08a0*/  LDC R21, c[0x0][0x224] ;  /* 0x00008900ff157b82 */ /* 0x000ee60000000800 */
[----:B------:R-:W-:Y:S01]  /*08b0*/  @P1 IMAD.MOV.U32 R18, RZ, RZ, R16 ;  /* 0x000000ffff121224 */ /* 0x000fe200078e0010 */
[----:B------:R-:W-:Y:S01]  /*08c0*/  @!P2 LEA R6, P1, R0, R17, 0x2 ;  /* 0x000000110006a211 */ /* 0x000fe200078210ff */
[----:B------:R-:W-:Y:S01]  /*08d0*/  IMAD.MOV.U32 R19, RZ, RZ, RZ ;  /* 0x000000ffff137224 */ /* 0x000fe200078e00ff */
[----:B------:R0:W5:Y:S01]  /*08e0*/  @P4 LDG.E R93, desc[UR8][R14.64] ;  /* 0x000000080e5d4981 */ /* 0x000162000c1e1900 */
[----:B------:R-:W-:Y:S01]  /*08f0*/  HFMA2.MMA R115, -RZ, RZ, 0, 0 ;  /* 0x00000000ff737435 */ /* 0x000fe200000001ff */
[----:B------:R-:W1:Y:S01]  /*0900*/  LDC R100, c[0x0][0x23c] ;  /* 0x00008f00ff647b82 */ /* 0x000e620000000800 */
[----:B---3--:R-:W-:-:S07]  /*0910*/  IABS R17, R21 ;  /* 0x0000001500117213 */ /* 0x008fce0000000000 */
[----:B0-----:R-:W0:Y:S01]  /*0920*/  LDC.64 R14, c[0x0][0x270] ;  /* 0x00009c00ff0e7b82 */ /* 0x001e220000000a00 */
[----:B------:R-:W3:Y:S08]  /*0930*/  I2F.RP R16, R17 ;  /* 0x0000001100107306 */ /* 0x000ef00000209400 */
[----:B---3--:R-:W3:Y:S01]  /*0940*/  MUFU.RCP R16, R16 ;  /* 0x0000001000107308 */ /* 0x008ee20000001000 */
[----:B------:R-:W-:-:S05]  /*0950*/  @!P2 LEA.HI.X R7, R0, R18, R3, 0x2, P1 ;  /* 0x000000120007a211 */ /* 0x000fca00008f1403 */
[----:B------:R-:W5:Y:S01]  /*0960*/  @!P2 LDG.E R19, desc[UR8][R6.64] ;  /* 0x000000080613a981 */ /* 0x000f62000c1e1900 */
[----:B--2---:R-:W-:-:S05]  /*0970*/  @!P0 IMAD.WIDE R8, R9, 0x4, R10 ;  /* 0x0000000409088825 */ /* 0x004fca00078e020a */
[----:B------:R3:W2:Y:S02]  /*0980*/  @!P0 LDG.E R2, desc[UR8][R8.64] ;  /* 0x0000000808028981 */ /* 0x0006a4000c1e1900 */
[----:B---3--:R-:W-:-:S04]  /*0990*/  VIADD R8, R16, 0xffffffe ;  /* 0x0ffffffe10087836 */ /* 0x008fc80000000000 */
[----:B------:R3:W4:Y:S01]  /*09a0*/  F2I.FTZ.U32.TRUNC.NTZ R9, R8 ;  /* 0x0000000800097305 */ /* 0x000722000021f000 */
[----:B------:R-:W-:Y:S01]  /*09b0*/  IABS R6, R112 ;  /* 0x0000007000067213 */ /* 0x000fe20000000000 */
[----:B---3--:R-:W-:Y:S01]  /*09c0*/  IMAD.MOV.U32 R8, RZ, RZ, RZ ;  /* 0x000000ffff087224 */ /* 0x008fe200078e00ff */
[----:B----4-:R-:W-:-:S05]  /*09d0*/  IADD3 R12, RZ, -R9, RZ ;  /* 0x80000009ff0c7210 */ /* 0x010fca0007ffe0ff */
        /* <DEDUP_REMOVED lines=8> */
[----:B------:R-:W-:Y:S01]  /*0a60*/  LOP3.LUT R6, R112, R21, RZ, 0x3c, !PT ;  /* 0x0000001570067212 */ /* 0x000fe200078e3cff */
[----:B------:R-:W-:Y:S01]  /*0a70*/  @!P2 VIADD R9, R9, 0x1 ;  /* 0x000000010909a836 */ /* 0x000fe20000000000 */
[----:B------:R-:W-:Y:S02]  /*0a80*/  ISETP.NE.AND P2, PT, R21, RZ, PT ;  /* 0x000000ff1500720c */ /* 0x000fe40003f45270 */
[----:B------:R-:W-:-:S07]  /*0a90*/  ISETP.GE.AND P3, PT, R6, RZ, PT ;  /* 0x000000ff0600720c */ /* 0x000fce0003f66270 */
[----:B------:R-:W-:Y:S01]  /*0aa0*/  @P1 VIADD R9, R9, 0x1 ;  /* 0x0000000109091836 */ /* 0x000fe20000000000 */
[----:B------:R-:W-:-:S04]  /*0ab0*/  SHF.R.S32.HI R91, RZ, 0x1f, R97 ;  /* 0x0000001fff5b7819 */ /* 0x000fc80000011461 */
[----:B------:R-:W-:Y:S01]  /*0ac0*/  MOV R17, R9 ;  /* 0x0000000900117202 */ /* 0x000fe20000000f00 */
[C---:B0-----:R-:W-:Y:S01]  /*0ad0*/  IMAD R6, R91.reuse, R14, RZ ;  /* 0x0000000e5b067224 */ /* 0x041fe200078e02ff */
[----:B------:R-:W-:Y:S01]  /*0ae0*/  ISETP.NE.U32.AND P1, PT, R26, RZ, PT ;  /* 0x000000ff1a00720c */ /* 0x000fe20003f25070 */
[----:B------:R-:W-:Y:S02]  /*0af0*/  IMAD R8, R91, UR4, RZ ;  /* 0x000000045b087c24 */ /* 0x000fe4000f8e02ff */
[----:B------:R-:W-:Y:S01]  /*0b00*/  @!P3 IMAD.MOV R17, RZ, RZ, -R17 ;  /* 0x000000ffff11b224 */ /* 0x000fe200078e0a11 */
[----:B------:R-:W-:Y:S01]  /*0b10*/  @!P2 LOP3.LUT R17, RZ, R21, RZ, 0x33, !PT ;  /* 0x00000015ff11a212 */ /* 0x000fe200078e33ff */
[----:B------:R-:W-:Y:S01]  /*0b20*/  IMAD R15, R97, R15, R6 ;  /* 0x0000000f610f7224 */ /* 0x000fe200078e0206 */
[----:B------:R-:W-:Y:S01]  /*0b30*/  ISETP.NE.AND.EX P1, PT, R27, RZ, PT, P1 ;  /* 0x000000ff1b00720c */ /* 0x000fe20003f25310 */
[----:B------:R-:W-:Y:S01]  /*0b40*/  IMAD.WIDE.U32 R6, R97, UR4, RZ ;  /* 0x0000000461067c25 */ /* 0x000fe2000f8e00ff */
[----:B------:R-:W-:-:S03]  /*0b50*/  SHF.R.S32.HI R21, RZ, 0x1f, R17 ;  /* 0x0000001fff157819 */ /* 0x000fc60000011411 */
[C---:B------:R-:W-:Y:S01]  /*0b60*/  IMAD R13, R97.reuse, UR5, R8 ;  /* 0x00000005610d7c24 */ /* 0x040fe2000f8e0208 */
[----:B------:R-:W-:Y:S01]  /*0b70*/  ULDC.64 UR4, c[0x0][0x290] ;  /* 0x0000a40000047ab9 */ /* 0x000fe20000000a00 */
[----:B------:R-:W-:-:S04]  /*0b80*/  IMAD.WIDE.U32 R8, R97, R14, RZ ;  /* 0x0000000e61087225 */ /* 0x000fc800078e00ff */
[----:B------:R-:W-:Y:S02]  /*0b90*/  IMAD.IADD R7, R7, 0x1, R13 ;  /* 0x0000000107077824 */ /* 0x000fe400078e020d */
[-C--:B------:R-:W-:Y:S01]  /*0ba0*/  IMAD R14, R21, R88.reuse, RZ ;  /* 0x00000058150e7224 */ /* 0x080fe200078e02ff */
[----:B------:R-:W-:Y:S01]  /*0bb0*/  IADD3 R9, R9, R15, RZ ;  /* 0x0000000f09097210 */ /* 0x000fe20007ffe0ff */
[----:B------:R-:W-:-:S04]  /*0bc0*/  IMAD.WIDE.U32 R12, R17, R88, R6 ;  /* 0x00000058110c7225 */ /* 0x000fc800078e0006 */
[C---:B------:R-:W-:Y:S01]  /*0bd0*/  IMAD R89, R17.reuse, R89, R14 ;  /* 0x0000005911597224 */ /* 0x040fe200078e020e */
[----:B------:R-:W-:Y:S01]  /*0be0*/  LEA R108, P3, R12, R108, 0x2 ;  /* 0x0000006c0c6c7211 */ /* 0x000fe200078610ff */
[-C--:B------:R-:W-:Y:S01]  /*0bf0*/  IMAD.WIDE.U32 R14, R17, R86.reuse, R8 ;  /* 0x00000056110e7225 */ /* 0x080fe200078e0008 */
[----:B------:R-:W0:Y:S02]  /*0c00*/  @P1 LDC R117, c[0x0][0x388] ;  /* 0x0000e200ff751b82 */ /* 0x000e240000000800 */
[----:B------:R-:W-:Y:S01]  /*0c10*/  IADD3 R89, R13, R89, RZ ;  /* 0x000000590d597210 */ /* 0x000fe20007ffe0ff */
[----:B------:R-:W-:Y:S01]  /*0c20*/  IMAD R8, R91, UR4, RZ ;  /* 0x000000045b087c24 */ /* 0x000fe2000f8e02ff */
[----:B------:R-:W-:Y:S01]  /*0c30*/  ISETP.NE.U32.AND P2, PT, R28, RZ, PT ;  /* 0x000000ff1c00720c */ /* 0x000fe20003f45070 */
[----:B------:R-:W-:Y:S01]  /*0c40*/  IMAD R18, R21, R86, RZ ;  /* 0x0000005615127224 */ /* 0x000fe200078e02ff */
[----:B------:R-:W-:Y:S01]  /*0c50*/  LEA.HI.X R89, R12, R109, R89, 0x2, P3 ;  /* 0x0000006d0c597211 */ /* 0x000fe200018f1459 */
[----:B------:R-:W-:Y:S01]  /*0c60*/  IMAD R21, R97, UR5, R8 ;  /* 0x0000000561157c24 */ /* 0x000fe2000f8e0208 */
[----:B------:R-:W-:Y:S01]  /*0c70*/  ISETP.NE.U32.AND P3, PT, R24, RZ, PT ;  /* 0x000000ff1800720c */ /* 0x000fe20003f65070 */
[----:B------:R-:W-:Y:S01]  /*0c80*/  IMAD R16, R91, UR6, RZ ;  /* 0x000000065b107c24 */ /* 0x000fe2000f8e02ff */
[----:B------:R-:W3:Y:S01]  /*0c90*/  @P1 LDC R115, c[0x0][0x38c] ;  /* 0x0000e300ff731b82 */ /* 0x000ee20000000800 */
[----:B------:R-:W-:Y:S01]  /*0ca0*/  IMAD.WIDE.U32 R6, R97, UR4, RZ ;  /* 0x0000000461067c25 */ /* 0x000fe2000f8e00ff */
[----:B------:R-:W-:Y:S01]  /*0cb0*/  ISETP.NE.AND.EX P2, PT, R29, RZ, PT, P2 ;  /* 0x000000ff1d00720c */ /* 0x000fe20003f45320 */
[----:B------:R-:W-:Y:S01]  /*0cc0*/  ULDC.64 UR4, c[0x0][0x298] ;  /* 0x0000a60000047ab9 */ /* 0x000fe20000000a00 */
[----:B------:R-:W-:Y:S01]  /*0cd0*/  ISETP.NE.AND.EX P3, PT, R25, RZ, PT, P3 ;  /* 0x000000ff1900720c */ /* 0x000fe20003f65330 */
[----:B------:R-:W-:-:S02]  /*0ce0*/  IMAD R87, R17, R87, R18 ;  /* 0x0000005711577224 */ /* 0x000fc400078e0212 */
[----:B------:R-:W-:Y:S02]  /*0cf0*/  IMAD R23, R97, UR7, R16 ;  /* 0x0000000761177c24 */ /* 0x000fe4000f8e0210 */
[----:B------:R-:W-:Y:S02]  /*0d00*/  IMAD.IADD R7, R7, 0x1, R21 ;  /* 0x0000000107077824 */ /* 0x000fe400078e0215 */
[----:B------:R-:W-:Y:S01]  /*0d10*/  IMAD.WIDE.U32 R8, R97, UR6, RZ ;  /* 0x0000000661087c25 */ /* 0x000fe2000f8e00ff */
[----:B------:R-:W4:Y:S01]  /*0d20*/  LDC.64 R20, c[0x0][0x320] ;  /* 0x0000c800ff147b82 */ /* 0x000f220000000a00 */
[----:B-1----:R-:W-:Y:S02]  /*0d30*/  LEA R106, P4, R14, R106, 0x2 ;  /* 0x0000006a0e6a7211 */ /* 0x002fe400078810ff */
[----:B------:R-:W-:Y:S02]  /*0d40*/  IMAD.IADD R87, R15, 0x1, R87 ;  /* 0x000000010f577824 */ /* 0x000fe400078e0257 */
[----:B------:R-:W-:-:S02]  /*0d50*/  IMAD R13, R105, UR4, RZ ;  /* 0x00000004690d7c24 */ /* 0x000fc4000f8e02ff */
[----:B------:R-:W-:Y:S01]  /*0d60*/  IMAD.IADD R9, R9, 0x1, R23 ;  /* 0x0000000109097824 */ /* 0x000fe200078e0217 */
[----:B------:R-:W-:Y:S01]  /*0d70*/  CS2R R16, SRZ ;  /* 0x0000000000107805 */ /* 0x000fe2000001ff00 */
[----:B------:R-:W1:Y:S01]  /*0d80*/  LDC.64 R22, c[0x0][0x328] ;  /* 0x0000ca00ff167b82 */ /* 0x000e620000000a00 */
[----:B------:R-:W-:Y:S01]  /*0d90*/  LEA.HI.X R87, R14, R107, R87, 0x2, P4 ;  /* 0x0000006b0e577211 */ /* 0x000fe200020f1457 */
[----:B------:R-:W-:Y:S02]  /*0da0*/  IMAD R85, R112, UR5, R13 ;  /* 0x0000000570557c24 */ /* 0x000fe4000f8e020d */
[----:B------:R-:W-:Y:S02]  /*0db0*/  IMAD.MOV.U32 R13, RZ, RZ, RZ ;  /* 0x000000ffff0d7224 */ /* 0x000fe400078e00ff */
[----:B------:R-:W-:Y:S01]  /*0dc0*/  IMAD.MOV.U32 R14, RZ, RZ, RZ ;  /* 0x000000ffff0e7224 */ /* 0x000fe200078e00ff */
[----:B------:R-:W-:Y:S01]  /*0dd0*/  @P2 ISETP.NE.U32.AND P4, PT, R28, RZ, PT ;  /* 0x000000ff1c00220c */ /* 0x000fe20003f85070 */
[----:B------:R-:W2:Y:S01]  /*0de0*/  @P3 LDC R17, c[0x0][0x378] ;  /* 0x0000de00ff113b82 */ /* 0x000ea20000000800 */
[----:B------:R-:W-:Y:S01]  /*0df0*/  IMAD.WIDE.U32 R6, R112, UR4, R6 ;  /* 0x0000000470067c25 */ /* 0x000fe2000f8e0006 */
[----:B------:R-:W-:-:S06]  /*0e00*/  ULDC.64 UR4, c[0x0][0x2a8] ;  /* 0x0000aa0000047ab9 */ /* 0x000fcc0000000a00 */
[----:B------:R-:W2:Y:S01]  /*0e10*/  @P3 LDC R16, c[0x0][0x37c] ;  /* 0x0000df00ff103b82 */ /* 0x000ea20000000800 */
[----:B------:R-:W-:Y:S02]  /*0e20*/  PLOP3.LUT P3, PT, PT, PT, PT, 0x8, 0x0 ;  /* 0x000000000000781c */ /* 0x000fe40003f6e170 */
[----:B------:R-:W-:-:S05]  /*0e30*/  @P2 ISETP.NE.AND.EX P3, PT, R29, RZ, PT, P4 ;  /* 0x000000ff1d00220c */ /* 0x000fca0003f65340 */
[----:B------:R-:W2:Y:S01]  /*0e40*/  @P2 LDC R13, c[0x0][0x390] ;  /* 0x0000e400ff0d2b82 */ /* 0x000ea20000000800 */
[----:B------:R-:W-:-:S07]  /*0e50*/  IMAD R15, R105, UR4, RZ ;  /* 0x00000004690f7c24 */ /* 0x000fce000f8e02ff */
[----:B------:R-:W2:Y:S01]  /*0e60*/  @P2 LDC R14, c[0x0][0x394] ;  /* 0x0000e500ff0e2b82 */ /* 0x000ea20000000800 */
[----:B0-----:R-:W-:-:S04]  /*0e70*/  ISETP.NE.U32.AND P2, PT, R117, RZ, PT ;  /* 0x000000ff7500720c */ /* 0x001fc80003f45070 */
[----:B---3--:R-:W-:Y:S01]  /*0e80*/  ISETP.NE.AND.EX P2, PT, R115, RZ, PT, P2 ;  /* 0x000000ff7300720c */ /* 0x008fe20003f45320 */
[C---:B------:R-:W-:Y:S01]  /*0e90*/  IMAD R15, R112.reuse, UR5, R15 ;  /* 0x00000005700f7c24 */ /* 0x040fe2000f8e020f */
[----:B------:R-:W-:Y:S01]  /*0ea0*/  IADD3 R85, R7, R85, RZ ;  /* 0x0000005507557210 */ /* 0x000fe20007ffe0ff */
[----:B------:R-:W-:Y:S01]  /*0eb0*/  IMAD.WIDE.U32 R8, R112, UR4, R8 ;  /* 0x0000000470087c25 */ /* 0x000fe2000f8e0008 */
[----:B----4-:R-:W-:-:S03]  /*0ec0*/  LEA R104, P6, R6, R20, 0x2 ;  /* 0x0000001406687211 */ /* 0x010fc600078c10ff */
[----:B------:R-:W-:Y:S01]  /*0ed0*/  IMAD.IADD R83, R9, 0x1, R15 ;  /* 0x0000000109537824 */ /* 0x000fe200078e020f */
[----:B------:R-:W-:Y:S01]  /*0ee0*/  LEA.HI.X R85, R6, R21, R85, 0x2, P6 ;  /* 0x0000001506557211 */ /* 0x000fe200030f1455 */
[----:B------:R-:W-:Y:S01]  /*0ef0*/  HFMA2.MMA R9, -RZ, RZ, 0, 0 ;  /* 0x00000000ff097435 */ /* 0x000fe200000001ff */
[C---:B-1----:R-:W-:Y:S01]  /*0f00*/  LEA R102, P4, R8.reuse, R22, 0x2 ;  /* 0x0000001608667211 */ /* 0x042fe200078810ff */
[----:B------:R-:W-:Y:S02]  /*0f10*/  IMAD.MOV.U32 R6, RZ, RZ, RZ ;  /* 0x000000ffff067224 */ /* 0x000fe400078e00ff */
[----:B------:R-:W-:Y:S01]  /*0f20*/  @P1 IMAD.MOV.U32 R6, RZ, RZ, R117 ;  /* 0x000000ffff061224 */ /* 0x000fe200078e0075 */
[----:B------:R-:W-:Y:S01]  /*0f30*/  LEA.HI.X R83, R8, R23, R83, 0x2, P4 ;  /* 0x0000001708537211 */ /* 0x000fe200020f1453 */
[----:B------:R-:W-:Y:S01]  /*0f40*/  @P1 IMAD.MOV.U32 R9, RZ, RZ, R115 ;  /* 0x000000ffff091224 */ /* 0x000fe200078e0073 */
[----:B------:R-:W-:Y:S01]  /*0f50*/  IADD3 R81, -R97, R4, RZ ;  /* 0x0000000461517210 */ /* 0x000fe20007ffe1ff */
[----:B------:R-:W-:Y:S01]  /*0f60*/  IMAD.MOV.U32 R8, RZ, RZ, R6 ;  /* 0x000000ffff087224 */ /* 0x000fe200078e0006 */
[----:B------:R-:W-:-:S02]  /*0f70*/  SEL R100, R100, 0x800, P5 ;  /* 0x0000080064647807 */ /* 0x000fc40002800000 */
[----:B--2---:R-:W-:Y:S01]  /*0f80*/  @!P0 SHF.R.S32.HI R5, RZ, 0x1f, R2 ;  /* 0x0000001fff058819 */ /* 0x004fe20000011402 */
[----:B------:R-:W-:Y:S06]  /*0f90*/  @P3 BRA P2, `(.L_x_857) ;  /* 0x0000000000783947 */ /* 0x000fec0001000000 */
[-C--:B------:R-:W-:Y:S01]  /*0fa0*/  IABS R15, R100.reuse ;  /* 0x00000064000f7213 */ /* 0x080fe20000000000 */
[----:B------:R-:W-:Y:S01]  /*0fb0*/  IMAD.MOV.U32 R79, RZ, RZ, RZ ;  /* 0x000000ffff4f7224 */ /* 0x000fe200078e00ff */
[----:B------:R-:W-:Y:S02]  /*0fc0*/  IABS R14, R100 ;  /* 0x00000064000e7213 */ /* 0x000fe40000000000 */
[----:B------:R-:W0:Y:S01]  /*0fd0*/  I2F.RP R4, R15 ;  /* 0x0000000f00047306 */ /* 0x000e220000209400 */
[----:B------:R-:W-:Y:S02]  /*0fe0*/  IADD3 R13, R81, -0x1, R100 ;  /* 0xffffffff510d7810 */ /* 0x000fe40007ffe064 */
[----:B------:R-:W-:Y:S01]  /*0ff0*/  IMAD.MOV R14, RZ, RZ, -R14 ;  /* 0x000000ffff0e7224 */ /* 0x000fe200078e0a0e */
[----:B------:R-:W-:-:S04]  /*1000*/  MOV R98, RZ ;  /* 0x000000ff00627202 */ /* 0x000fc80000000f00 */
[----:B0-----:R-:W0:Y:S02]  /*1010*/  MUFU.RCP R4, R4 ;  /* 0x0000000400047308 */ /* 0x001e240000001000 */
[----:B0-----:R-:W-:Y:S01]  /*1020*/  VIADD R6, R4, 0xffffffe ;  /* 0x0ffffffe04067836 */ /* 0x001fe20000000000 */
[----:B------:R-:W-:Y:S02]  /*1030*/  IABS R4, R13 ;  /* 0x0000000d00047213 */ /* 0x000fe40000000000 */
[----:B------:R-:W-:-:S03]  /*1040*/  LOP3.LUT R13, R13, R100, RZ, 0x3c, !PT ;  /* 0x000000640d0d7212 */ /* 0x000fc600078e3cff */
[----:B------:R0:W1:Y:S01]  /*1050*/  F2I.FTZ.U32.TRUNC.NTZ R7, R6 ;  /* 0x0000000600077305 */ /* 0x000062000021f000 */
[----:B------:R-:W-:Y:S01]  /*1060*/  ISETP.GE.AND P2, PT, R13, RZ, PT ;  /* 0x000000ff0d00720c */ /* 0x000fe20003f46270 */
[----:B0-----:R-:W-:Y:S01]  /*1070*/  IMAD.MOV.U32 R6, RZ, RZ, RZ ;  /* 0x000000ffff067224 */ /* 0x001fe200078e00ff */
[----:B-1----:R-:W-:-:S05]  /*1080*/  IADD3 R12, RZ, -R7, RZ ;  /* 0x80000007ff0c7210 */ /* 0x002fca0007ffe0ff */
[----:B-----5:R-:W-:-:S04]  /*1090*/  IMAD R19, R12, R15, RZ ;  /* 0x0000000f0c137224 */ /* 0x020fc800078e02ff */
        /* <DEDUP_REMOVED lines=14> */
.L_x_857:
        /* <DEDUP_REMOVED lines=18> */
.L_x_858:
        /* <DEDUP_REMOVED lines=9> */
[----:B------:R-:W-:Y:S01]  /*1330*/  LOP3.LUT R75, R75, 0xff, RZ, 0xc0, !PT ;  /* 0x000000ff4b4b7812 */ /* 0x000fe200078ec0ff */
[----:B------:R-:W-:-:S04]  /*1340*/  IMAD.WIDE.U32 R4, R2, UR4, R110 ;  /* 0x0000000402047c25 */ /* 0x000fc8000f8e006e */
[----:B------:R-:W-:Y:S02]  /*1350*/  IMAD R69, R2, UR5, R3 ;  /* 0x0000000502457c24 */ /* 0x000fe4000f8e0203 */
[----:B------:R-:W-:Y:S02]  /*1360*/  IMAD.MOV.U32 R73, RZ, RZ, RZ ;  /* 0x000000ffff497224 */ /* 0x000fe400078e00ff */
[----:B------:R-:W-:Y:S02]  /*1370*/  IMAD.MOV.U32 R71, RZ, RZ, RZ ;  /* 0x000000ffff477224 */ /* 0x000fe400078e00ff */
[----:B------:R-:W-:Y:S01]  /*1380*/  IMAD.IADD R69, R5, 0x1, R69 ;  /* 0x0000000105457824 */ /* 0x000fe200078e0245 */
[C---:B0-----:R-:W-:Y:S02]  /*1390*/  LOP3.LUT R2, R32.reuse, 0x1f, RZ, 0xc0, !PT ;  /* 0x0000001f20027812 */ /* 0x041fe400078ec0ff */
[----:B------:R-:W-:-:S04]  /*13a0*/  SHF.L.U32 R3, R32, 0x3, RZ ;  /* 0x0000000320037819 */ /* 0x000fc800000006ff */
[----:B------:R-:W-:Y:S01]  /*13b0*/  LOP3.LUT R2, R2, 0xffffff00, R3, 0xf8, !PT ;  /* 0xffffff0002027812 */ /* 0x000fe200078ef803 */
[C---:B------:R-:W-:Y:S01]  /*13c0*/  VIADD R92, R3.reuse, 0x2 ;  /* 0x00000002035c7836 */ /* 0x040fe20000000000 */
[C---:B------:R-:W-:Y:S01]  /*13d0*/  IADD3 R94, R3.reuse, 0x1, RZ ;  /* 0x00000001035e7810 */ /* 0x040fe20007ffe0ff */
[C---:B------:R-:W-:Y:S01]  /*13e0*/  VIADD R90, R3.reuse, 0x3 ;  /* 0x00000003035a7836 */ /* 0x040fe20000000000 */
[C---:B------:R-:W-:Y:S01]  /*13f0*/  IADD3 R88, R3.reuse, 0x4, RZ ;  /* 0x0000000403587810 */ /* 0x040fe20007ffe0ff */
[C---:B------:R-:W-:Y:S01]  /*1400*/  VIADD R86, R3.reuse, 0x5 ;  /* 0x0000000503567836 */ /* 0x040fe20000000000 */
[C---:B------:R-:W-:Y:S01]  /*1410*/  IADD3 R82, R3.reuse, 0x7, RZ ;  /* 0x0000000703527810 */ /* 0x040fe20007ffe0ff */
[----:B------:R-:W-:Y:S01]  /*1420*/  VIADD R84, R3, 0x6 ;  /* 0x0000000603547836 */ /* 0x000fe20000000000 */
[----:B------:R-:W-:Y:S02]  /*1430*/  SHF.R.S32.HI R3, RZ, 0x1f, R2 ;  /* 0x0000001fff037819 */ /* 0x000fe40000011402 */
[----:B------:R-:W-:-:S02]  /*1440*/  LOP3.LUT R80, R2, 0x20, RZ, 0xfc, !PT ;  /* 0x0000002002507812 */ /* 0x000fc400078efcff */
[C---:B------:R-:W-:Y:S02]  /*1450*/  LOP3.LUT R78, R2.reuse, 0x40, RZ, 0xfc, !PT ;  /* 0x00000040024e7812 */ /* 0x040fe400078efcff */
[C---:B------:R-:W-:Y:S02]  /*1460*/  LOP3.LUT R76, R2.reuse, 0x60, RZ, 0xfc, !PT ;  /* 0x00000060024c7812 */ /* 0x040fe400078efcff */
[C---:B------:R-:W-:Y:S02]  /*1470*/  LOP3.LUT R74, R2.reuse, 0x80, RZ, 0xfc, !PT ;  /* 0x00000080024a7812 */ /* 0x040fe400078efcff */
[C---:B------:R-:W-:Y:S02]  /*1480*/  LOP3.LUT R72, R2.reuse, 0xa0, RZ, 0xfc, !PT ;  /* 0x000000a002487812 */ /* 0x040fe400078efcff */
[C---:B------:R-:W-:Y:S02]  /*1490*/  LOP3.LUT R70, R2.reuse, 0xc0, RZ, 0xfc, !PT ;  /* 0x000000c002467812 */ /* 0x040fe400078efcff */
[----:B-1----:R-:W-:-:S07]  /*14a0*/  LOP3.LUT R68, R2, 0xe0, RZ, 0xfc, !PT ;  /* 0x000000e002447812 */ /* 0x002fce00078efcff */
.L_x_886:
[----:B------:R-:W-:-:S04]  /*14b0*/  ISETP.NE.U32.AND P0, PT, R117, RZ, PT ;  /* 0x000000ff7500720c */ /* 0x000fc80003f05070 */
[----:B------:R-:W-:-:S13]  /*14c0*/  ISETP.NE.AND.EX P0, PT, R115, RZ, PT, P0 ;  /* 0x000000ff7300720c */ /* 0x000fda0003f05300 */
[----:B------:R-:W-:-:S04]  /*14d0*/  @P0 IMAD.IADD R13, R73, 0x1, R79 ;  /* 0x00000001490d0824 */ /* 0x000fc800078e024f */
[----:B------:R-:W-:-:S05]  /*14e0*/  @P0 IMAD.WIDE R12, R13, 0x4, R8 ;  /* 0x000000040d0c0825 */ /* 0x000fca00078e0208 */
[----:B------:R-:W2:Y:S04]  /*14f0*/  @P0 LDG.E R67, desc[UR8][R12.64] ;  /* 0x000000080c430981 */ /* 0x000ea8000c1e1900 */
[----:B------:R-:W2:Y:S02]  /*1500*/  @P0 LDG.E R0, desc[UR8][R12.64+0x4] ;  /* 0x000004080c000981 */ /* 0x000ea4000c1e1900 */
[----:B--2---:R-:W-:Y:S02]  /*1510*/  @P0 IADD3 R67, -R67, R0, RZ ;  /* 0x0000000043430210 */ /* 0x004fe40007ffe1ff */
[----:B------:R-:W-:-:S04]  /*1520*/  @!P0 VIADDMNMX R67, R81, -R71, R100, PT ;  /* 0x8000004751438246 */ /* 0x000fc80003800164 */
        /* <DEDUP_REMOVED lines=10> */
[----:B------:R-:W-:Y:S02]  /*15d0*/  CS2R R20, SRZ ;  /* 0x0000000000147805 */ /* 0x000fe4000001ff00 */
[----:B------:R-:W-:Y:S02]  /*15e0*/  IADD3 R14, P1, R104, R13, RZ ;  /* 0x0000000d680e7210 */ /* 0x000fe40007f3e0ff */
[----:B------:R-:W-:Y:S01]  /*15f0*/  ISETP.GE.AND P6, PT, R80, R67, PT ;  /* 0x000000435000720c */ /* 0x000fe20003fc6270 */
[----:B------:R-:W-:Y:S01]  /*1600*/  IMAD.X R13, R83, 0x1, R0, P0 ;  /* 0x00000001530d7824 */ /* 0x000fe200000e0600 */
[----:B------:R-:W-:Y:S02]  /*1610*/  ISETP.NE.AND P0, PT, R111, RZ, PT ;  /* 0x000000ff6f00720c */ /* 0x000fe40003f05270 */
[----:B------:R-:W-:Y:S02]  /*1620*/  IADD3.X R15, R85, R0, RZ, P1, !PT ;  /* 0x00000000550f7210 */ /* 0x000fe40000ffe4ff */
[----:B------:R-:W-:-:S02]  /*1630*/  MOV R0, RZ ;  /* 0x000000ff00007202 */ /* 0x000fc40000000f00 */
[-C--:B------:R-:W-:Y:S02]  /*1640*/  ISETP.GE.AND P5, PT, R78, R67.reuse, PT ;  /* 0x000000434e00720c */ /* 0x080fe40003fa6270 */
[-C--:B------:R-:W-:Y:S02]  /*1650*/  ISETP.GE.AND P4, PT, R76, R67.reuse, PT ;  /* 0x000000434c00720c */ /* 0x080fe40003f86270 */
[-C--:B------:R-:W-:Y:S01]  /*1660*/  ISETP.GE.AND P3, PT, R74, R67.reuse, PT ;  /* 0x000000434a00720c */ /* 0x080fe20003f66270 */
[----:B------:R-:W2:Y:S01]  /*1670*/  @!P6 LDG.E R0, desc[UR8][R14.64+0x80] ;  /* 0x000080080e00e981 */ /* 0x000ea2000c1e1900 */
[-C--:B------:R-:W-:Y:S02]  /*1680*/  ISETP.GE.AND P2, PT, R72, R67.reuse, PT ;  /* 0x000000434800720c */ /* 0x080fe40003f46270 */
[-C--:B------:R-:W-:Y:S01]  /*1690*/  ISETP.GE.AND P1, PT, R70, R67.reuse, PT ;  /* 0x000000434600720c */ /* 0x080fe20003f26270 */
[----:B------:R-:W3:Y:S01]  /*16a0*/  @!P0 LDG.E R17, desc[UR8][R14.64] ;  /* 0x000000080e118981 */ /* 0x000ee2000c1e1900 */
[----:B------:R-:W-:Y:S01]  /*16b0*/  ISETP.GE.AND P0, PT, R68, R67, PT ;  /* 0x000000434400720c */ /* 0x000fe20003f06270 */
[----:B------:R-:W-:Y:S01]  /*16c0*/  IMAD.MOV.U32 R23, RZ, RZ, RZ ;  /* 0x000000ffff177224 */ /* 0x000fe200078e00ff */
[----:B------:R-:W0:Y:S01]  /*16d0*/  S2UR UR5, SR_CgaCtaId ;  /* 0x00000000000579c3 */ /* 0x000e220000008800 */
[----:B------:R-:W4:Y:S01]  /*16e0*/  @!P5 LDG.E R19, desc[UR8][R14.64+0x100] ;  /* 0x000100080e13d981 */ /* 0x000f22000c1e1900 */
[----:B------:R-:W-:Y:S01]  /*16f0*/  UMOV UR4, 0x400 ;  /* 0x0000040000047882 */ /* 0x000fe20000000000 */
[----:B------:R-:W-:-:S02]  /*1700*/  IADD3 R22, R77, 0x20, RZ ;  /* 0x000000204d167810 */ /* 0x000fc40007ffe0ff */
[----:B------:R-:W5:Y:S01]  /*1710*/  @!P4 LDG.E R16, desc[UR8][R14.64+0x180] ;  /* 0x000180080e10c981 */ /* 0x000f62000c1e1900 */
[C---:B------:R-:W-:Y:S01]  /*1720*/  VIADD R24, R77.reuse, 0x40 ;  /* 0x000000404d187836 */ /* 0x040fe20000000000 */
[C---:B------:R-:W-:Y:S02]  /*1730*/  LEA.HI.SX32 R66, R77.reuse, R77, 0x1b ;  /* 0x0000004d4d427211 */ /* 0x040fe400078fdaff */
[----:B------:R-:W5:Y:S01]  /*1740*/  @!P3 LDG.E R21, desc[UR8][R14.64+0x200] ;  /* 0x000200080e15b981 */ /* 0x000f62000c1e1900 */
[C---:B------:R-:W-:Y:S01]  /*1750*/  VIADD R26, R77.reuse, 0xc0 ;  /* 0x000000c04d1a7836 */ /* 0x040fe20000000000 */
[----:B------:R-:W-:Y:S02]  /*1760*/  IADD3 R28, R77, 0xe0, RZ ;  /* 0x000000e04d1c7810 */ /* 0x000fe40007ffe0ff */
[----:B------:R-:W5:Y:S01]  /*1770*/  @!P2 LDG.E R18, desc[UR8][R14.64+0x280] ;  /* 0x000280080e12a981 */ /* 0x000f62000c1e1900 */
[----:B------:R-:W-:Y:S02]  /*1780*/  P2R R107, PR, RZ, 0x40 ;  /* 0x00000040ff6b7803 */ /* 0x000fe40000000000 */
[----:B------:R-:W-:Y:S01]  /*1790*/  P2R R25, PR, RZ, 0x40 ;  /* 0x00000040ff197803 */ /* 0x000fe20000000000 */
[----:B------:R-:W5:Y:S01]  /*17a0*/  @!P1 LDG.E R23, desc[UR8][R14.64+0x300] ;  /* 0x000300080e179981 */ /* 0x000f62000c1e1900 */
[----:B------:R-:W-:-:S03]  /*17b0*/  P2R R109, PR, RZ, 0x20 ;  /* 0x00000020ff6d7803 */ /* 0x000fc60000000000 */
[----:B------:R1:W5:Y:S01]  /*17c0*/  @!P0 LDG.E R20, desc[UR8][R14.64+0x380] ;  /* 0x000380080e148981 */ /* 0x000362000c1e1900 */
[----:B0-----:R-:W-:Y:S01]  /*17d0*/  ULEA UR5, UR5, UR4, 0x18 ;  /* 0x0000000405057291 */ /* 0x001fe2000f8ec03f */
[-C--:B------:R-:W-:Y:S02]  /*17e0*/  LEA.HI.SX32 R22, R22, R77.reuse, 0x1b ;  /* 0x0000004d16167211 */ /* 0x080fe400078fdaff */
[----:B------:R-:W-:Y:S01]  /*17f0*/  LEA.HI.SX32 R24, R24, R77, 0x1b ;  /* 0x0000004d18187211 */ /* 0x000fe200078fdaff */
[----:B------:R-:W-:Y:S02]  /*1800*/  ULDC.U8 UR4, c[0x0][0x238] ;  /* 0x00008e0000047ab9 */ /* 0x000fe40000000000 */
[----:B------:R-:W-:Y:S02]  /*1810*/  LEA R66, R66, UR5, 0x2 ;  /* 0x0000000542427c11 */ /* 0x000fe4000f8e10ff */
[----:B------:R-:W-:Y:S01]  /*1820*/  LEA R65, R22, UR5, 0x2 ;  /* 0x0000000516417c11 */ /* 0x000fe2000f8e10ff */
[C---:B------:R-:W-:Y:S01]  /*1830*/  VIADD R22, R77.reuse, 0x80 ;  /* 0x000000804d167836 */ /* 0x040fe20000000000 */
[----:B-1----:R-:W-:-:S02]  /*1840*/  IADD3 R14, R77, 0x60, RZ ;  /* 0x000000604d0e7810 */ /* 0x002fc40007ffe0ff */
[----:B------:R-:W-:Y:S02]  /*1850*/  LEA R64, R24, UR5, 0x2 ;  /* 0x0000000518407c11 */ /* 0x000fe4000f8e10ff */
[----:B------:R-:W-:Y:S02]  /*1860*/  IADD3 R24, R77, 0xa0, RZ ;  /* 0x000000a04d187810 */ /* 0x000fe40007ffe0ff */
[-C--:B------:R-:W-:Y:S02]  /*1870*/  LEA.HI.SX32 R14, R14, R77.reuse, 0x1b ;  /* 0x0000004d0e0e7211 */ /* 0x080fe400078fdaff */
[-C--:B------:R-:W-:Y:S02]  /*1880*/  LEA.HI.SX32 R22, R22, R77.reuse, 0x1b ;  /* 0x0000004d16167211 */ /* 0x080fe400078fdaff */
[-C--:B------:R-:W-:Y:S02]  /*1890*/  LEA.HI.SX32 R24, R24, R77.reuse, 0x1b ;  /* 0x0000004d18187211 */ /* 0x080fe400078fdaff */
[----:B------:R-:W-:-:S02]  /*18a0*/  LEA.HI.SX32 R26, R26, R77, 0x1b ;  /* 0x0000004d1a1a7211 */ /* 0x000fc400078fdaff */
[----:B------:R-:W-:Y:S02]  /*18b0*/  LEA R63, R14, UR5, 0x2 ;  /* 0x000000050e3f7c11 */ /* 0x000fe4000f8e10ff */
[----:B------:R-:W-:Y:S02]  /*18c0*/  LEA.HI.SX32 R28, R28, R77, 0x1b ;  /* 0x0000004d1c1c7211 */ /* 0x000fe400078fdaff */
[----:B------:R-:W-:Y:S02]  /*18d0*/  LEA R62, R22, UR5, 0x2 ;  /* 0x00000005163e7c11 */ /* 0x000fe4000f8e10ff */
[----:B------:R-:W-:Y:S02]  /*18e0*/  LEA R61, R24, UR5, 0x2 ;  /* 0x00000005183d7c11 */ /* 0x000fe4000f8e10ff */
[----:B------:R-:W-:Y:S02]  /*18f0*/  LEA R60, R26, UR5, 0x2 ;  /* 0x000000051a3c7c11 */ /* 0x000fe4000f8e10ff */
[----:B------:R-:W-:-:S02]  /*1900*/  LEA R59, R28, UR5, 0x2 ;  /* 0x000000051c3b7c11 */ /* 0x000fc4000f8e10ff */
[----:B------:R-:W-:Y:S02]  /*1910*/  ISETP.NE.AND P6, PT, R111, RZ, PT ;  /* 0x000000ff6f00720c */ /* 0x000fe40003fc5270 */
[----:B------:R-:W-:Y:S01]  /*1920*/  CS2R R14, SRZ ;  /* 0x00000000000e7805 */ /* 0x000fe2000001ff00 */
[----:B------:R-:W-:Y:S01]  /*1930*/  HFMA2.MMA R22, -RZ, RZ, 0, 0 ;  /* 0x00000000ff167435 */ /* 0x000fe200000001ff */
[----:B---3--:R-:W-:Y:S04]  /*1940*/  STS [R66], R17 ;  /* 0x0000001142007388 */ /* 0x008fe80000000800 */
[----:B--2---:R0:W-:Y:S02]  /*1950*/  STS [R65+0x80], R0 ;  /* 0x0000800041007388 */ /* 0x0041e40000000800 */
[----:B0-----:R-:W-:-:S02]  /*1960*/  IMAD.SHL.U32 R0, R77, 0x8, RZ ;  /* 0x000000084d007824 */ /* 0x001fc400078e00ff */
[----:B----4-:R-:W-:Y:S03]  /*1970*/  STS [R64+0x100], R19 ;  /* 0x0001001340007388 */ /* 0x010fe60000000800 */
[----:B------:R-:W-:Y:S01]  /*1980*/  LEA.HI.SX32 R0, R0, R0, 0x1b ;  /* 0x0000000000007211 */ /* 0x000fe200078fdaff */
[----:B-----5:R0:W-:Y:S03]  /*1990*/  STS [R63+0x180], R16 ;  /* 0x000180103f007388 */ /* 0x0201e60000000800 */
[----:B------:R-:W-:Y:S01]  /*19a0*/  LEA R58, R0, UR5, 0x2 ;  /* 0x00000005003a7c11 */ /* 0x000fe2000f8e10ff */
        /* <DEDUP_REMOVED lines=16> */
[----:B------:R-:W-:Y:S02]  /*1ab0*/  IMAD.MOV.U32 R21, RZ, RZ, RZ ;  /* 0x000000ffff157224 */ /* 0x000fe400078e00ff */
        /* <DEDUP_REMOVED lines=8> */
[----:B------:R-:W5:Y:S01]  /*1b40*/  @!P0 LDG.E R18, desc[UR8][R12.64+0x380] ;  /* 0x000380080c128981 */ /* 0x000f62000c1e1900 */
[----:B------:R-:W-:Y:S03]  /*1b50*/  BSSY B0, `(.L_x_859) ;  /* 0x0000037000007945 */ /* 0x000fe60003800000 */
[----:B--2---:R-:W-:Y:S04]  /*1b60*/  STS [R66], R15 ;  /* 0x0000000f42007388 */ /* 0x004fe80000000800 */
[----:B---3--:R0:W-:Y:S04]  /*1b70*/  STS [R65+0x80], R14 ;  /* 0x0000800e41007388 */ /* 0x0081e80000000800 */
[----:B------:R-:W-:Y:S04]  /*1b80*/  STS [R64+0x100], R17 ;  /* 0x0001001140007388 */ /* 0x000fe80000000800 */
[----:B----4-:R-:W-:Y:S01]  /*1b90*/  STS [R63+0x180], R22 ;  /* 0x000180163f007388 */ /* 0x010fe20000000800 */
[----:B0-----:R-:W0:Y:S03]  /*1ba0*/  LDC R14, c[0x0][0x21c] ;  /* 0x00008700ff0e7b82 */ /* 0x001e260000000800 */
        /* <DEDUP_REMOVED lines=49> */
.L_x_860:
[----:B------:R-:W-:Y:S05]  /*1ec0*/  BSYNC B0 ;  /* 0x0000000000007941 */ /* 0x000fea0003800000 */
.L_x_859:
        /* <DEDUP_REMOVED lines=36> */
.L_x_862:
[----:B------:R-:W-:Y:S05]  /*2110*/  BSYNC B0 ;  /* 0x0000000000007941 */ /* 0x000fea0003800000 */
.L_x_861:
        /* <DEDUP_REMOVED lines=36> */
.L_x_864:
[----:B------:R-:W-:Y:S05]  /*2360*/  BSYNC B0 ;  /* 0x0000000000007941 */ /* 0x000fea0003800000 */
.L_x_863:
        /* <DEDUP_REMOVED lines=36> */
.L_x_866:
[----:B------:R-:W-:Y:S05]  /*25b0*/  BSYNC B0 ;  /* 0x0000000000007941 */ /* 0x000fea0003800000 */
.L_x_865:
        /* <DEDUP_REMOVED lines=36> */
.L_x_868:
[----:B------:R-:W-:Y:S05]  /*2800*/  BSYNC B0 ;  /* 0x0000000000007941 */ /* 0x000fea0003800000 */
.L_x_867:
        /* <DEDUP_REMOVED lines=36> */
.L_x_870:
[----:B------:R-:W-:Y:S05]  /*2a50*/  BSYNC B0 ;  /* 0x0000000000007941 */ /* 0x000fea0003800000 */
.L_x_869:
        /* <DEDUP_REMOVED lines=39> */
.L_x_872:
[----:B------:R-:W-:Y:S05]  /*2cd0*/  BSYNC B0 ;  /* 0x0000000000007941 */ /* 0x000fea0003800000 */
.L_x_871:
        /* <DEDUP_REMOVED lines=41> */
.L_x_874:
[----:B------:R-:W-:Y:S05]  /*2f70*/  BSYNC B0 ;  /* 0x0000000000007941 */ /* 0x000fea0003800000 */
.L_x_873:
        /* <DEDUP_REMOVED lines=26> */
[----:B------:R-:W-:Y:S01]  /*3120*/  IADD3 R35, R25, R27, RZ ;  /* 0x0000001b19237210 */ /* 0x000fe20007ffe0ff */
[----:B------:R-:W-:Y:S01]  /*3130*/  UMOV UR4, URZ ;  /* 0x0000003f00047c82 */ /* 0x000fe20008000000 */
[----:B------:R-:W2:Y:S01]  /*3140*/  LDC.64 R14, c[0x0][0x340] ;  /* 0x0000d000ff0e7b82 */ /* 0x000ea20000000a00 */
[----:B------:R-:W-:-:S07]  /*3150*/  ULDC.64 UR12, c[0x0][0x2e0] ;  /* 0x0000b800000c7ab9 */ /* 0x000fce0000000a00 */
[----:B------:R-:W3:Y:S08]  /*3160*/  LDC.64 R16, c[0x0][0x248] ;  /* 0x00009200ff107b82 */ /* 0x000ef00000000a00 */
[----:B------:R-:W4:Y:S08]  /*3170*/  LDC.64 R18, c[0x0][0x300] ;  /* 0x0000c000ff127b82 */ /* 0x000f300000000a00 */
[----:B------:R-:W0:Y:S08]  /*3180*/  LDC.64 R20, c[0x0][0x260] ;  /* 0x00009800ff147b82 */ /* 0x000e300000000a00 */
[----:B------:R-:W0:Y:S02]  /*3190*/  LDC.64 R22, c[0x0][0x280] ;  /* 0x0000a000ff167b82 */ /* 0x000e240000000a00 */
.L_x_883:
[----:B------:R-:W-:Y:S02]  /*31a0*/  USHF.R.S32.HI UR7, URZ, 0x1f, UR4 ;  /* 0x0000001f3f077899 */ /* 0x000fe40008011404 */
[--C-:B0-----:R-:W-:Y:S01]  /*31b0*/  IMAD.WIDE.U32 R28, R20, UR4, R2.reuse ;  /* 0x00000004141c7c25 */ /* 0x101fe2000f8e0002 */
[----:B------:R-:W-:Y:S01]  /*31c0*/  P2R R120, PR, RZ, 0x1 ;  /* 0x00000001ff787803 */ /* 0x000fe20000000000 */
[----:B------:R-:W-:Y:S01]  /*31d0*/  HFMA2.MMA R114, -RZ, RZ, 0, 0 ;  /* 0x00000000ff727435 */ /* 0x000fe200000001ff */
[----:B------:R-:W-:Y:S01]  /*31e0*/  ISETP.NE.AND P0, PT, R111, RZ, PT ;  /* 0x000000ff6f00720c */ /* 0x000fe20003f05270 */
[----:B-1----:R-:W-:Y:S01]  /*31f0*/  IMAD.WIDE.U32 R30, R22, UR4, R2 ;  /* 0x00000004161e7c25 */ /* 0x002fe2000f8e0002 */
[----:B------:R-:W-:Y:S02]  /*3200*/  ISETP.NE.AND P6, PT, R109, RZ, PT ;  /* 0x000000ff6d00720c */ /* 0x000fe40003fc5270 */
[----:B------:R-:W-:Y:S02]  /*3210*/  CS2R R118, SRZ ;  /* 0x0000000000767805 */ /* 0x000fe4000001ff00 */
[----:B------:R-:W-:Y:S01]  /*3220*/  MOV R116, RZ ;  /* 0x000000ff00747202 */ /* 0x000fe20000000f00 */
[----:B------:R-:W-:-:S02]  /*3230*/  IMAD R26, R20, UR7, RZ ;  /* 0x00000007141a7c24 */ /* 0x000fc4000f8e02ff */
[----:B---3--:R-:W-:Y:S02]  /*3240*/  IMAD R32, R16, UR7, RZ ;  /* 0x0000000710207c24 */ /* 0x008fe4000f8e02ff */
[----:B------:R-:W-:Y:S01]  /*3250*/  IMAD R27, R21, UR4, R26 ;  /* 0x00000004151b7c24 */ /* 0x000fe2000f8e021a */
[C---:B------:R-:W-:Y:S01]  /*3260*/  LEA R26, P5, R28.reuse, R108, 0x2 ;  /* 0x0000006c1c1a7211 */ /* 0x040fe200078a10ff */
[----:B------:R-:W-:Y:S02]  /*3270*/  IMAD R33, R17, UR4, R32 ;  /* 0x0000000411217c24 */ /* 0x000fe4000f8e0220 */
[----:B------:R-:W-:Y:S02]  /*3280*/  IMAD.IADD R27, R29, 0x1, R27 ;  /* 0x000000011d1b7824 */ /* 0x000fe400078e021b */
[----:B------:R-:W-:Y:S02]  /*3290*/  IMAD.MOV.U32 R121, RZ, RZ, RZ ;  /* 0x000000ffff797224 */ /* 0x000fe400078e00ff */
[----:B------:R-:W-:Y:S01]  /*32a0*/  IMAD.MOV.U32 R123, RZ, RZ, RZ ;  /* 0x000000ffff7b7224 */ /* 0x000fe200078e00ff */
[----:B------:R-:W-:Y:S01]  /*32b0*/  LEA.HI.X R27, R28, R89, R27, 0x2, P5 ;  /* 0x000000591c1b7211 */ /* 0x000fe200028f141b */
[----:B------:R-:W-:-:S04]  /*32c0*/  IMAD R28, R22, UR7, RZ ;  /* 0x00000007161c7c24 */ /* 0x000fc8000f8e02ff */
[----:B------:R-:W-:Y:S01]  /*32d0*/  IMAD R29, R23, UR4, R28 ;  /* 0x00000004171d7c24 */ /* 0x000fe2000f8e021c */
[C---:B------:R-:W-:Y:S01]  /*32e0*/  LEA R28, P5, R30.reuse, R106, 0x2 ;  /* 0x0000006a1e1c7211 */ /* 0x040fe200078a10ff */
[----:B------:R-:W3:Y:S03]  /*32f0*/  @!P6 LDG.E R119, desc[UR8][R26.64+0x100] ;  /* 0x000100081a77e981 */ /* 0x000ee6000c1e1900 */
[----:B------:R-:W-:Y:S01]  /*3300*/  IADD3 R29, R31, R29, RZ ;  /* 0x0000001d1f1d7210 */ /* 0x000fe20007ffe0ff */
[----:B------:R-:W5:Y:S01]  /*3310*/  @!P4 LDG.E R114, desc[UR8][R26.64+0x180] ;  /* 0x000180081a72c981 */ /* 0x000f62000c1e1900 */
[----:B------:R-:W-:Y:S02]  /*3320*/  MOV R31, R35 ;  /* 0x00000023001f7202 */ /* 0x000fe40000000f00 */
[----:B------:R-:W-:Y:S01]  /*3330*/  LEA.HI.X R29, R30, R87, R29, 0x2, P5 ;  /* 0x000000571e1d7211 */ /* 0x000fe200028f141d */
[----:B------:R-:W-:Y:S01]  /*3340*/  IMAD.MOV.U32 R30, RZ, RZ, R24 ;  /* 0x000000ffff1e7224 */ /* 0x000fe200078e0018 */
[----:B------:R-:W2:Y:S03]  /*3350*/  @!P3 LDG.E R121, desc[UR8][R26.64+0x200] ;  /* 0x000200081a79b981 */ /* 0x000ea6000c1e1900 */
[----:B------:R-:W-:Y:S01]  /*3360*/  IMAD.WIDE.U32 R30, R16, UR4, R30 ;  /* 0x00000004101e7c25 */ /* 0x000fe2000f8e001e */
[----:B------:R-:W2:Y:S03]  /*3370*/  @!P2 LDG.E R116, desc[UR8][R26.64+0x280] ;  /* 0x000280081a74a981 */ /* 0x000ea6000c1e1900 */
[----:B------:R-:W-:Y:S01]  /*3380*/  IMAD.IADD R31, R31, 0x1, R33 ;  /* 0x000000011f1f7824 */ /* 0x000fe200078e0221 */
[C---:B----4-:R-:W-:Y:S01]  /*3390*/  LEA R32, P5, R30.reuse, R18, 0x2 ;  /* 0x000000121e207211 */ /* 0x050fe200078a10ff */
[----:B------:R-:W4:Y:S03]  /*33a0*/  @!P1 LDG.E R123, desc[UR8][R26.64+0x300] ;  /* 0x000300081a7b9981 */ /* 0x000f26000c1e1900 */
[----:B------:R-:W-:-:S02]  /*33b0*/  LEA.HI.X R33, R30, R19, R31, 0x2, P5 ;  /* 0x000000131e217211 */ /* 0x000fc400028f141f */
        /* <DEDUP_REMOVED lines=11> */
[----:B---3--:R-:W-:Y:S04]  /*3470*/  STS [R66], R31 ;  /* 0x0000001f42007388 */ /* 0x008fe80000000800 */
[----:B-----5:R-:W-:Y:S04]  /*3480*/  STS [R65+0x80], R30 ;  /* 0x0000801e41007388 */ /* 0x020fe80000000800 */
[----:B------:R-:W-:Y:S04]  /*3490*/  STS [R64+0x100], R119 ;  /* 0x0001007740007388 */ /* 0x000fe80000000800 */
[----:B------:R-:W-:Y:S04]  /*34a0*/  STS [R63+0x180], R114 ;  /* 0x000180723f007388 */ /* 0x000fe80000000800 */
[----:B--2---:R-:W-:Y:S04]  /*34b0*/  STS [R62+0x200], R121 ;  /* 0x000200793e007388 */ /* 0x004fe80000000800 */
[----:B------:R-:W-:Y:S04]  /*34c0*/  STS [R61+0x280], R116 ;  /* 0x000280743d007388 */ /* 0x000fe80000000800 */
[----:B----4-:R-:W-:Y:S04]  /*34d0*/  STS [R60+0x300], R123 ;  /* 0x0003007b3c007388 */ /* 0x010fe80000000800 */
[----:B------:R-:W-:Y:S01]  /*34e0*/  STS [R59+0x380], R118 ;  /* 0x000380763b007388 */ /* 0x000fe20000000800 */
[----:B------:R-:W-:-:S03]  /*34f0*/  NOP ;  /* 0x0000000000007918 */ /* 0x000fc60000000000 */
[----:B------:R-:W2:Y:S01]  /*3500*/  LDS R27, [R58+0x1c] ;  /* 0x00001c003a1b7984 */ /* 0x000ea20000000800 */
[----:B------:R-:W-:-:S04]  /*3510*/  FMUL.FTZ R33, R33, 1.4426950216293334961 ;  /* 0x3fb8aa3b21217820 */ /* 0x000fc80000410000 */
[----:B------:R-:W-:-:S06]  /*3520*/  FMUL.FTZ R26, R33, R50 ;  /* 0x00000032211a7220 */ /* 0x000fcc0000410000 */
[----:B------:R-:W3:Y:S01]  /*3530*/  MUFU.EX2 R26, R26 ;  /* 0x0000001a001a7308 */ /* 0x000ee20000000800 */
[----:B--2---:R-:W-:-:S05]  /*3540*/  FMUL.FTZ R27, R0, R27 ;  /* 0x0000001b001b7220 */ /* 0x004fca0000410000 */
[----:B------:R-:W-:Y:S02]  /*3550*/  FSEL R125, R27, RZ, !P5 ;  /* 0x000000ff1b7d7208 */ /* 0x000fe40006800000 */
[----:B------:R-:W2:Y:S01]  /*3560*/  LDS R27, [R58] ;  /* 0x000000003a1b7984 */ /* 0x000ea20000000800 */
[----:B---3--:R-:W-:-:S03]  /*3570*/  FSEL R122, R26, 1, !P5 ;  /* 0x3f8000001a7a7808 */ /* 0x008fc60006800000 */
[----:B------:R-:W3:Y:S01]  /*3580*/  LDS R26, [R58+0x4] ;  /* 0x000004003a1a7984 */ /* 0x000ee20000000800 */
[----:B------:R-:W-:Y:S01]  /*3590*/  FMUL.FTZ R30, R33, R57 ;  /* 0x00000039211e7220 */ /* 0x000fe20000410000 */
[----:B0-----:R-:W-:-:S04]  /*35a0*/  SHF.L.U32 R60, R32, 0x3, RZ ;  /* 0x00000003203c7819 */ /* 0x001fc800000006ff */
[----:B------:R-:W-:Y:S01]  /*35b0*/  ISETP.GE.U32.AND P5, PT, R60, R67, PT ;  /* 0x000000433c00720c */ /* 0x000fe20003fa6070 */
[----:B------:R-:W0:Y:S01]  /*35c0*/  MUFU.EX2 R30, R30 ;  /* 0x0000001e001e7308 */ /* 0x000e220000000800 */
[----:B--2---:R-:W-:-:S05]  /*35d0*/  FMUL.FTZ R27, R38, R27 ;  /* 0x0000001b261b7220 */ /* 0x004fca0000410000 */
[----:B------:R-:W-:Y:S01]  /*35e0*/  FSEL R127, R27, RZ, !P5 ;  /* 0x000000ff1b7f7208 */ /* 0x000fe20006800000 */
[----:B------:R-:W-:-:S06]  /*35f0*/  FMUL.FTZ R27, R33, R56 ;  /* 0x00000038211b7220 */ /* 0x000fcc0000410000 */
[----:B------:R-:W2:Y:S01]  /*3600*/  MUFU.EX2 R27, R27 ;  /* 0x0000001b001b7308 */ /* 0x000ea20000000800 */
[----:B0-----:R-:W-:Y:S01]  /*3610*/  FSEL R126, R30, 1, !P5 ;  /* 0x3f8000001e7e7808 */ /* 0x001fe20006800000 */
[----:B---3--:R-:W-:Y:S01]  /*3620*/  FMUL.FTZ R26, R37, R26 ;  /* 0x0000001a251a7220 */ /* 0x008fe20000410000 */
        /* <DEDUP_REMOVED lines=15> */
[----:B------:R-:W-:-:S06]  /*3720*/  FMUL.FTZ R26, R33, R54 ;  /* 0x00000036211a7220 */ /* 0x000fcc0000410000 */
[----:B------:R-:W2:Y:S02]  /*3730*/  MUFU.EX2 R26, R26 ;  /* 0x0000001a001a7308 */ /* 0x000ea40000000800 */
[----:B--2---:R-:W-:Y:S02]  /*3740*/  FSEL R132, R26, 1, !P5 ;  /* 0x3f8000001a847808 */ /* 0x004fe40006800000 */
[----:B------:R-:W-:Y:S01]  /*3750*/  ISETP.GE.U32.AND P5, PT, R88, R67, PT ;  /* 0x000000435800720c */ /* 0x000fe20003fa6070 */
[----:B------:R-:W2:Y:S01]  /*3760*/  LDS R26, [R58+0x18] ;  /* 0x000018003a1a7984 */ /* 0x000ea20000000800 */
[----:B0-----:R-:W-:-:S05]  /*3770*/  FMUL.FTZ R27, R40, R27 ;  /* 0x0000001b281b7220 */ /* 0x001fca0000410000 */
[----:B------:R-:W-:Y:S02]  /*3780*/  FSEL R135, R27, RZ, !P5 ;  /* 0x000000ff1b877208 */ /* 0x000fe40006800000 */
[----:B------:R-:W0:Y:S01]  /*3790*/  LDS R27, [R58+0x14] ;  /* 0x000014003a1b7984 */ /* 0x000e220000000800 */
[C---:B------:R-:W-:Y:S01]  /*37a0*/  FMUL.FTZ R30, R33.reuse, R53 ;  /* 0x00000035211e7220 */ /* 0x040fe20000410000 */
[C---:B------:R-:W-:Y:S01]  /*37b0*/  FMUL.FTZ R31, R33.reuse, R52 ;  /* 0x00000034211f7220 */ /* 0x040fe20000410000 */
[----:B------:R-:W-:-:S04]  /*37c0*/  FMUL.FTZ R33, R33, R51 ;  /* 0x0000003321217220 */ /* 0x000fc80000410000 */
[----:B------:R-:W3:Y:S08]  /*37d0*/  MUFU.EX2 R30, R30 ;  /* 0x0000001e001e7308 */ /* 0x000ef00000000800 */
[----:B------:R-:W4:Y:S08]  /*37e0*/  MUFU.EX2 R31, R31 ;  /* 0x0000001f001f7308 */ /* 0x000f300000000800 */
[----:B------:R-:W5:Y:S01]  /*37f0*/  MUFU.EX2 R33, R33 ;  /* 0x0000002100217308 */ /* 0x000f620000000800 */
[----:B---3--:R-:W-:-:S02]  /*3800*/  FSEL R134, R30, 1, !P5 ;  /* 0x3f8000001e867808 */ /* 0x008fc40006800000 */
[----:B------:R-:W-:Y:S01]  /*3810*/  ISETP.GE.U32.AND P5, PT, R86, R67, PT ;  /* 0x000000435600720c */ /* 0x000fe20003fa6070 */
[----:B--2---:R-:W-:-:S03]  /*3820*/  FMUL.FTZ R26, R41, R26 ;  /* 0x0000001a291a7220 */ /* 0x004fc60000410000 */
[----:B----4-:R-:W-:Y:S01]  /*3830*/  FSEL R136, R31, 1, !P5 ;  /* 0x3f8000001f887808 */ /* 0x010fe20006800000 */
[----:B0-----:R-:W-:-:S05]  /*3840*/  FMUL.FTZ R27, R34, R27 ;  /* 0x0000001b221b7220 */ /* 0x001fca0000410000 */
[----:B------:R-:W-:Y:S02]  /*3850*/  FSEL R137, R27, RZ, !P5 ;  /* 0x000000ff1b897208 */ /* 0x000fe40006800000 */
[----:B------:R-:W-:-:S04]  /*3860*/  ISETP.GE.U32.AND P5, PT, R84, R67, PT ;  /* 0x000000435400720c */ /* 0x000fc80003fa6070 */
[----:B-----5:R-:W-:Y:S02]  /*3870*/  FSEL R139, R33, 1, !P5 ;  /* 0x3f800000218b7808 */ /* 0x020fe40006800000 */
[----:B------:R-:W-:Y:S02]  /*3880*/  FSEL R124, R26, RZ, !P5 ;  /* 0x000000ff1a7c7208 */ /* 0x000fe40006800000 */
[----:B------:R-:W-:Y:S02]  /*3890*/  CS2R R26, SRZ ;  /* 0x00000000001a7805 */ /* 0x000fe4000001ff00 */
[----:B------:R-:W-:-:S04]  /*38a0*/  ISETP.NE.AND P5, PT, R107, RZ, PT ;  /* 0x000000ff6b00720c */ /* 0x000fc80003fa5270 */
[----:B------:R-:W2:Y:S01]  /*38b0*/  @!P6 LDG.E R27, desc[UR8][R28.64] ;  /* 0x000000081c1be981 */ /* 0x000ea2000c1e1900 */
[----:B------:R-:W-:Y:S02]  /*38c0*/  ISETP.NE.AND P6, PT, R120, RZ, PT ;  /* 0x000000ff7800720c */ /* 0x000fe40003fc5270 */
[----:B------:R-:W-:Y:S01]  /*38d0*/  CS2R R30, SRZ ;  /* 0x00000000001e7805 */ /* 0x000fe2000001ff00 */
[----:B------:R-:W-:Y:S01]  /*38e0*/  HFMA2.MMA R138, -RZ, RZ, 0, 0 ;  /* 0x00000000ff8a7435 */ /* 0x000fe200000001ff */
[----:B------:R-:W-:-:S04]  /*38f0*/  CS2R R118, SRZ ;  /* 0x0000000000767805 */ /* 0x000fc8000001ff00 */
[----:B------:R-:W3:Y:S01]  /*3900*/  @!P5 LDG.E R26, desc[UR8][R28.64+0x80] ;  /* 0x000080081c1ad981 */ /* 0x000ee2000c1e1900 */
[----:B------:R-:W-:-:S03]  /*3910*/  IMAD.MOV.U32 R123, RZ, RZ, RZ ;  /* 0x000000ffff7b7224 */ /* 0x000fc600078e00ff */
[----:B------:R-:W4:Y:S04]  /*3920*/  @!P4 LDG.E R30, desc[UR8][R28.64+0x180] ;  /* 0x000180081c1ec981 */ /* 0x000f28000c1e1900 */
[----:B------:R-:W5:Y:S04]  /*3930*/  @!P6 LDG.E R31, desc[UR8][R28.64+0x100] ;  /* 0x000100081c1fe981 */ /* 0x000f68000c1e1900 */
[----:B------:R-:W4:Y:S04]  /*3940*/  @!P3 LDG.E R119, desc[UR8][R28.64+0x200] ;  /* 0x000200081c77b981 */ /* 0x000f28000c1e1900 */
[----:B------:R-:W4:Y:S04]  /*3950*/  @!P2 LDG.E R118, desc[UR8][R28.64+0x280] ;  /* 0x000280081c76a981 */ /* 0x000f28000c1e1900 */
[----:B------:R-:W4:Y:S04]  /*3960*/  @!P1 LDG.E R123, desc[UR8][R28.64+0x300] ;  /* 0x000300081c7b9981 */ /* 0x000f28000c1e1900 */
[----:B------:R0:W4:Y:S01]  /*3970*/  @!P0 LDG.E R138, desc[UR8][R28.64+0x380] ;  /* 0x000380081c8a8981 */ /* 0x000122000c1e1900 */
[----:B------:R-:W1:Y:S01]  /*3980*/  S2UR UR6, SR_CgaCtaId ;  /* 0x00000000000679c3 */ /* 0x000e620000008800 */
[----:B------:R-:W-:Y:S01]  /*3990*/  UMOV UR5, 0x400 ;  /* 0x0000040000057882 */ /* 0x000fe20000000000 */
[C---:B------:R-:W-:Y:S01]  /*39a0*/  VIADD R62, R77.reuse, 0x20 ;  /* 0x000000204d3e7836 */ /* 0x040fe20000000000 */
[C---:B------:R-:W-:Y:S01]  /*39b0*/  IADD3 R60, R77.reuse, 0x40, RZ ;  /* 0x000000404d3c7810 */ /* 0x040fe20007ffe0ff */
[C---:B------:R-:W-:Y:S01]  /*39c0*/  VIADD R58, R77.reuse, 0x60 ;  /* 0x000000604d3a7836 */ /* 0x040fe20000000000 */
[----:B------:R-:W-:-:S02]  /*39d0*/  LEA.HI.SX32 R66, R77, R77, 0x1b ;  /* 0x0000004d4d427211 */ /* 0x000fc400078fdaff */
[-C--:B------:R-:W-:Y:S02]  /*39e0*/  LEA.HI.SX32 R62, R62, R77.reuse, 0x1b ;  /* 0x0000004d3e3e7211 */ /* 0x080fe400078fdaff */
[-C--:B------:R-:W-:Y:S02]  /*39f0*/  LEA.HI.SX32 R60, R60, R77.reuse, 0x1b ;  /* 0x0000004d3c3c7211 */ /* 0x080fe400078fdaff */
[----:B------:R-:W-:Y:S01]  /*3a00*/  LEA.HI.SX32 R58, R58, R77, 0x1b ;  /* 0x0000004d3a3a7211 */ /* 0x000fe200078fdaff */
[----:B0-----:R-:W-:Y:S01]  /*3a10*/  VIADD R28, R77, 0xe0 ;  /* 0x000000e04d1c7836 */ /* 0x001fe20000000000 */
[----:B-1----:R-:W-:-:S06]  /*3a20*/  ULEA UR5, UR6, UR5, 0x18 ;  /* 0x0000000506057291 */ /* 0x002fcc000f8ec03f */
[----:B------:R-:W-:Y:S02]  /*3a30*/  LEA R66, R66, UR5, 0x2 ;  /* 0x0000000542427c11 */ /* 0x000fe4000f8e10ff */
[----:B------:R-:W-:Y:S02]  /*3a40*/  LEA R65, R62, UR5, 0x2 ;  /* 0x000000053e417c11 */ /* 0x000fe4000f8e10ff */
[----:B------:R-:W-:Y:S01]  /*3a50*/  LEA R64, R60, UR5, 0x2 ;  /* 0x000000053c407c11 */ /* 0x000fe2000f8e10ff */
[C---:B------:R-:W-:Y:S01]  /*3a60*/  VIADD R60, R77.reuse, 0xa0 ;  /* 0x000000a04d3c7836 */ /* 0x040fe20000000000 */
[C---:B------:R-:W-:Y:S02]  /*3a70*/  IADD3 R62, R77.reuse, 0x80, RZ ;  /* 0x000000804d3e7810 */ /* 0x040fe40007ffe0ff */
[----:B------:R-:W-:Y:S02]  /*3a80*/  LEA R63, R58, UR5, 0x2 ;  /* 0x000000053a3f7c11 */ /* 0x000fe4000f8e10ff */
[----:B------:R-:W-:-:S02]  /*3a90*/  IADD3 R58, R77, 0xc0, RZ ;  /* 0x000000c04d3a7810 */ /* 0x000fc40007ffe0ff */
[-C--:B------:R-:W-:Y:S02]  /*3aa0*/  LEA.HI.SX32 R62, R62, R77.reuse, 0x1b ;  /* 0x0000004d3e3e7211 */ /* 0x080fe400078fdaff */
[-C--:B------:R-:W-:Y:S02]  /*3ab0*/  LEA.HI.SX32 R60, R60, R77.reuse, 0x1b ;  /* 0x0000004d3c3c7211 */ /* 0x080fe400078fdaff */
[----:B------:R-:W-:Y:S02]  /*3ac0*/  ISETP.NE.AND P5, PT, R73, RZ, PT ;  /* 0x000000ff4900720c */ /* 0x000fe40003fa5270 */
[-C--:B------:R-:W-:Y:S02]  /*3ad0*/  LEA.HI.SX32 R58, R58, R77.reuse, 0x1b ;  /* 0x0000004d3a3a7211 */ /* 0x080fe400078fdaff */
[----:B------:R-:W-:Y:S01]  /*3ae0*/  LEA.HI.SX32 R28, R28, R77, 0x1b ;  /* 0x0000004d1c1c7211 */ /* 0x000fe200078fdaff */
[----:B------:R-:W-:Y:S02]  /*3af0*/  ULEA UR6, UR4, UR5, 0x3 ;  /* 0x0000000504067291 */ /* 0x000fe4000f8e183f */
[----:B------:R-:W-:-:S02]  /*3b00*/  LEA R62, R62, UR5, 0x2 ;  /* 0x000000053e3e7c11 */ /* 0x000fc4000f8e10ff */
[----:B------:R-:W-:Y:S02]  /*3b10*/  LEA R61, R60, UR5, 0x2 ;  /* 0x000000053c3d7c11 */ /* 0x000fe4000f8e10ff */
[----:B------:R-:W-:Y:S02]  /*3b20*/  LEA R60, R58, UR5, 0x2 ;  /* 0x000000053a3c7c11 */ /* 0x000fe4000f8e10ff */
[----:B------:R-:W-:Y:S01]  /*3b30*/  LEA R59, R28, UR5, 0x2 ;  /* 0x000000051c3b7c11 */ /* 0x000fe2000f8e10ff */
[----:B--2---:R-:W-:Y:S04]  /*3b40*/  STS [R66+0x420], R27 ;  /* 0x0004201b42007388 */ /* 0x004fe80000000800 */
[----:B---3--:R0:W-:Y:S02]  /*3b50*/  STS [R65+0x4a0], R26 ;  /* 0x0004a01a41007388 */ /* 0x0081e40000000800 */
[----:B0-----:R-:W-:-:S02]  /*3b60*/  SHF.L.U32 R26, R77, 0x3, RZ ;  /* 0x000000034d1a7819 */ /* 0x001fc400000006ff */
[----:B-----5:R0:W-:Y:S02]  /*3b70*/  STS [R64+0x520], R31 ;  /* 0x0005201f40007388 */ /* 0x0201e40000000800 */
[----:B------:R-:W-:Y:S02]  /*3b80*/  LEA.HI.SX32 R26, R26, R26, 0x1b ;  /* 0x0000001a1a1a7211 */ /* 0x000fe400078fdaff */
[----:B----4-:R0:W-:Y:S02]  /*3b90*/  STS [R63+0x5a0], R30 ;  /* 0x0005a01e3f007388 */ /* 0x0101e40000000800 */
[----:B------:R-:W-:Y:S02]  /*3ba0*/  LEA R58, R26, UR5, 0x2 ;  /* 0x000000051a3a7c11 */ /* 0x000fe4000f8e10ff */
        /* <DEDUP_REMOVED lines=16> */
[----:B------:R-:W-:Y:S01]  /*3cb0*/  ISETP.NE.U32.AND P5, PT, R101, RZ, PT ;  /* 0x000000ff6500720c */ /* 0x000fe20003fa5070 */
[----:B0-----:R-:W-:Y:S01]  /*3cc0*/  IMAD.MOV.U32 R26, RZ, RZ, 0x3f800000 ;  /* 0x3f800000ff1a7424 */ /* 0x001fe200078e00ff */
[----:B------:R-:W-:Y:S02]  /*3cd0*/  ISETP.NE.AND P6, PT, RZ, UR10, PT ;  /* 0x0000000aff007c0c */ /* 0x000fe4000bfc5270 */
[----:B------:R-:W-:Y:S02]  /*3ce0*/  ISETP.NE.AND.EX P5, PT, R99, RZ, PT, P5 ;  /* 0x000000ff6300720c */ /* 0x000fe40003fa5350 */
[----:B------:R-:W-:-:S13]  /*3cf0*/  ISETP.NE.AND P6, PT, R75, RZ, P6 ;  /* 0x000000ff4b00720c */ /* 0x000fda00037c5270 */
[----:B------:R-:W-:Y:S05]  /*3d00*/  @P6 BRA P5, `(.L_x_877) ;  /* 0x0000000000346947 */ /* 0x000fea0002800000 */
[----:B------:R-:W-:Y:S02]  /*3d10*/  ISETP.NE.AND P5, PT, R75, RZ, PT ;  /* 0x000000ff4b00720c */ /* 0x000fe40003fa5270 */
[----:B------:R-:W-:-:S11]  /*3d20*/  MOV R27, RZ ;  /* 0x000000ff001b7202 */ /* 0x000fd60000000f00 */
[----:B------:R-:W-:Y:S05]  /*3d30*/  @!P5 BRA `(.L_x_876) ;  /* 0x00000000004cd947 */ /* 0x000fea0003800000 */
        /* <DEDUP_REMOVED lines=8> */
[----:B------:R0:W5:Y:S01]  /*3dc0*/  LDG.E R27, desc[UR8][R30.64] ;  /* 0x000000081e1b7981 */ /* 0x000162000c1e1900 */
[----:B------:R-:W-:Y:S05]  /*3dd0*/  BRA `(.L_x_876) ;  /* 0x0000000000247947 */ /* 0x000fea0003800000 */
.L_x_877:
        /* <DEDUP_REMOVED lines=8> */
[----:B------:R0:W5:Y:S04]  /*3e60*/  LDG.E R27, desc[UR8][R30.64] ;  /* 0x000000081e1b7981 */ /* 0x000168000c1e1900 */
.L_x_876:
        /* <DEDUP_REMOVED lines=10> */
[C---:B0-----:R-:W-:Y:S01]  /*3f10*/  FFMA.FTZ R30, R136.reuse, R28, R137 ;  /* 0x0000001c881e7223 */ /* 0x041fe20000010089 */
[----:B------:R-:W-:-:S03]  /*3f20*/  FMUL.FTZ R28, R136, R29 ;  /* 0x0000001d881c7220 */ /* 0x000fc60000410000 */
[C---:B------:R-:W-:Y:S01]  /*3f30*/  FFMA.FTZ R30, R139.reuse, R30, R124 ;  /* 0x0000001e8b1e7223 */ /* 0x040fe2000001007c */
[----:B------:R-:W-:-:S03]  /*3f40*/  FMUL.FTZ R31, R139, R28 ;  /* 0x0000001c8b1f7220 */ /* 0x000fc60000410000 */
        /* <DEDUP_REMOVED lines=59> */
[----:B------:R-:W-:-:S05]  /*4300*/  VIADD R26, R96, 0xffffffff ;  /* 0xffffffff601a7836 */ /* 0x000fca0000000000 */
[----:B------:R-:W-:-:S13]  /*4310*/  ISETP.NE.OR P5, PT, R73, R26, P6 ;  /* 0x0000001a4900720c */ /* 0x000fda00037a5670 */
[----:B------:R-:W-:Y:S05]  /*4320*/  @P5 BRA `(.L_x_879) ;  /* 0x0000000000ec5947 */ /* 0x000fea0003800000 */
        /* <DEDUP_REMOVED lines=8> */
[----:B------:R0:W-:Y:S01]  /*43b0*/  STG.E desc[UR8][R30.64], R27 ;  /* 0x0000001b1e007986 */ /* 0x0001e2000c101908 */
[----:B------:R-:W-:Y:S05]  /*43c0*/  BRA `(.L_x_879) ;  /* 0x0000000000c47947 */ /* 0x000fea0003800000 */
.L_x_880:
[----:B------:R-:W-:-:S05]  /*43d0*/  VIADD R26, R96, 0xffffffff ;  /* 0xffffffff601a7836 */ /* 0x000fca0000000000 */
[----:B------:R-:W-:-:S13]  /*43e0*/  ISETP.NE.AND P5, PT, R73, R26, PT ;  /* 0x0000001a4900720c */ /* 0x000fda0003fa5270 */
[----:B------:R-:W-:Y:S05]  /*43f0*/  @!P5 BRA `(.L_x_881) ;  /* 0x000000000074d947 */ /* 0x000fea0003800000 */
[-C--:B------:R-:W-:Y:S02]  /*4400*/  IABS R125, R100.reuse ;  /* 0x00000064007d7213 */ /* 0x080fe40000000000 */
[----:B------:R-:W-:Y:S02]  /*4410*/  IADD3 R31, R98, -0x1, R67 ;  /* 0xffffffff621f7810 */ /* 0x000fe40007ffe043 */
        /* <DEDUP_REMOVED lines=27> */
.L_x_881:
[----:B------:R0:W5:Y:S02]  /*45d0*/  LDG.E R31, desc[UR8][R6.64] ;  /* 0x00000008061f7981 */ /* 0x000164000c1e1900 */
.L_x_882:
        /* <DEDUP_REMOVED lines=16> */
.L_x_879:
[----:B------:R-:W-:Y:S05]  /*46e0*/  BSYNC B0 ;  /* 0x0000000000007941 */ /* 0x000fea0003800000 */
.L_x_878:
        /* <DEDUP_REMOVED lines=11> */
.L_x_875:
        /* <DEDUP_REMOVED lines=22> */
[----:B01----:R-:W0:Y:S01]  /*4900*/  LDS R27, [UR5+0x420] ;  /* 0x00042005ff1b7984 */ /* 0x003e220008000800 */
[----:B------:R-:W-:-:S02]  /*4910*/  ULDC.64 UR4, c[0x0][0x2c0] ;  /* 0x0000b00000047ab9 */ /* 0x000fc40000000a00 */
[----:B------:R-:W-:Y:S02]  /*4920*/  IMAD R0, R91, UR4, RZ ;  /* 0x000000045b007c24 */ /* 0x000fe4000f8e02ff */
[----:B------:R-:W-:-:S04]  /*4930*/  IMAD.WIDE.U32 R12, R97, UR4, RZ ;  /* 0x00000004610c7c25 */ /* 0x000fc8000f8e00ff */
[----:B------:R-:W-:-:S04]  /*4940*/  IMAD R17, R97, UR5, R0 ;  /* 0x0000000561117c24 */ /* 0x000fc8000f8e0200 */
[----:B------:R-:W-:Y:S01]  /*4950*/  IMAD.IADD R29, R13, 0x1, R17 ;  /* 0x000000010d1d7824 */ /* 0x000fe200078e0211 */
        /* <DEDUP_REMOVED lines=15> */
.L_x_885:
[----:B------:R-:W-:Y:S05]  /*4a50*/  BSYNC B0 ;  /* 0x0000000000007941 */ /* 0x000fea0003800000 */
.L_x_884:
        /* <DEDUP_REMOVED lines=15> */
[----:B------:R-:W-:-:S02]  /*4b50*/  MOV R107, R87 ;  /* 0x00000057006b7202 */ /* 0x000fc40000000f00 */
[----:B------:R-:W-:Y:S01]  /*4b60*/  MOV R109, R89 ;  /* 0x00000059006d7202 */ /* 0x000fe20000000f00 */
[----:B------:R-:W-:-:S04]  /*4b70*/  IMAD.WIDE R106, R67, 0x4, R106 ;  /* 0x00000004436a7825 */ /* 0x000fc800078e026a */
[----:B0-----:R-:W-:Y:S01]  /*4b80*/  IMAD.WIDE R12, R2, 0x4, R16 ;  /* 0x00000004020c7825 */ /* 0x001fe200078e0210 */
[----:B------:R-:W-:Y:S02]  /*4b90*/  IADD3 R17, P0, R71, R14, RZ ;  /* 0x0000000e47117210 */ /* 0x000fe40007f1e0ff */
[----:B------:R-:W-:Y:S01]  /*4ba0*/  MOV R87, R107 ;  /* 0x0000006b00577202 */ /* 0x000fe20000000f00 */
[----:B------:R-:W-:Y:S01]  /*4bb0*/  IMAD.WIDE R108, R67, 0x4, R108 ;  /* 0x00000004436c7825 */ /* 0x000fe200078e026c */
[----:B------:R-:W-:Y:S02]  /*4bc0*/  IADD3.X R14, R19, R0, R15, P0, !PT ;  /* 0x00000000130e7210 */ /* 0x000fe400007fe40f */
[C---:B------:R-:W-:Y:S01]  /*4bd0*/  LEA R12, P2, R17.reuse, R12, 0x2 ;  /* 0x0000000c110c7211 */ /* 0x040fe200078410ff */
[----:B------:R-:W-:Y:S01]  /*4be0*/  IMAD.MOV.U32 R89, RZ, RZ, R109 ;  /* 0x000000ffff597224 */ /* 0x000fe200078e006d */
[----:B------:R-:W-:Y:S02]  /*4bf0*/  ISETP.GE.AND P0, PT, R80, R27, PT ;  /* 0x0000001b5000720c */ /* 0x000fe40003f06270 */
[----:B------:R-:W-:-:S02]  /*4c00*/  LEA.HI.X R13, R17, R13, R14, 0x2, P2 ;  /* 0x0000000d110d7211 */ /* 0x000fc400010f140e */
[----:B------:R-:W-:Y:S02]  /*4c10*/  ISETP.GE.AND P2, PT, R76, R27, PT ;  /* 0x0000001b4c00720c */ /* 0x000fe40003f46270 */
[----:B------:R-:W-:Y:S01]  /*4c20*/  IADD3 R71, R67, R71, RZ ;  /* 0x0000004743477210 */ /* 0x000fe20007ffe0ff */
        /* <DEDUP_REMOVED lines=10> */
.L_x_887:
        /* <DEDUP_REMOVED lines=11> */
.L_x_8627:


//--------------------- .text._Z25selective_scan_fwd_kernelI32Selective_Scan_fwd_kernel_traitsILi32ELi8ELi1ELb0ELb1ELb1ELb1ELb0EfffEEv13SSMParamsBase --------------------------
	.section	.text._Z25selective_scan_fwd_kernelI32Selective_Scan_fwd_kernel_traitsILi32ELi8ELi1ELb0ELb1ELb1ELb1ELb0EfffEEv13SSMParamsBase,"ax",@progbits
	.align	128
        .global         _Z25selective_scan_fwd_kernelI32Selective_Scan_fwd_kernel_traitsILi32ELi8ELi1ELb0ELb1ELb1ELb1ELb0EfffEEv13SSMParamsBase
        .type           _Z25selective_scan_fwd_kernelI32Selective_Scan_fwd_kernel_traitsILi32ELi8ELi1ELb0ELb1ELb1ELb1ELb0EfffEEv13SSMParamsBase,@function
        .size           _Z25selective_scan_fwd_kernelI32Selective_Scan_fwd_kernel_traitsILi32ELi8ELi1ELb0ELb1ELb1ELb1ELb0EfffEEv13SSMParamsBase,(.L_x_8628 - _Z25selective_scan_fwd_kernelI32Selective_Scan_fwd_kernel_traitsILi32ELi8ELi1ELb0ELb1ELb1ELb1ELb0EfffEEv13SSMParamsBase)
        .other          _Z25selective_scan_fwd_kernelI32Selective_Scan_fwd_kernel_traitsILi32ELi8ELi1ELb0ELb1ELb1ELb1ELb0EfffEEv13SSMParamsBase,@"STO_CUDA_ENTRY STV_DEFAULT"
_Z25selective_scan_fwd_kernelI32Selective_Scan_fwd_kernel_traitsILi32ELi8ELi1ELb0ELb1ELb1ELb1ELb0EfffEEv13SSMParamsBase:
.text._Z25selective_scan_fwd_kernelI32Selective_Scan_fwd_kernel_traitsILi32ELi8ELi1ELb0ELb1ELb1ELb1ELb0EfffEEv13SSMParamsBase:
        /* <DEDUP_REMOVED lines=37> */
.L_x_888:
        /* <DEDUP_REMOVED lines=23> */
[----:B------:R-:W-:-:S03]  /*03c0*/  IMAD.MOV.U32 R2, RZ, RZ, R4 ;  /* 0x000000ffff027224 */ /* 0x000fc600078e0004 */
        /* <DEDUP_REMOVED lines=12> */
.L_x_889:
        /* <DEDUP_REMOVED lines=12> */
.L_x_890:
[----:B------:R-:W-:Y:S01]  /*0550*/  ISETP.EQ.U32.AND P0, PT, R97, RZ, PT ;  /* 0x000000ff6100720c */ /* 0x000fe20003f02070 */
[----:B------:R-:W0:Y:S08]  /*0560*/  LDC.64 R10, c[0x0][0x370] ;  /* 0x0000dc00ff0a7b82 */ /* 0x000e300000000a00 */
[----:B------:R-:W1:Y:S01]  /*0570*/  LDC.64 R18, c[0x0][0x330] ;  /* 0x0000cc00ff127b82 */ /* 0x000e620000000a00 */
[----:B------:R-:W-:-:S02]  /*0580*/  ISETP.EQ.OR.EX P0, PT, R95, RZ, !P5, P0 ;  /* 0x000000ff5f00720c */ /* 0x000fc40006f02700 */
[----:B------:R-:W-:Y:S01]  /*0590*/  MOV R4, RZ ;  /* 0x000000ff00047202 */ /* 0x000fe20000000f00 */
[----:B------:R-:W-:Y:S01]  /*05a0*/  IMAD.MOV.U32 R15, RZ, RZ, RZ ;  /* 0x000000ffff0f7224 */ /* 0x000fe200078e00ff */
[----:B------:R-:W-:Y:S02]  /*05b0*/  PRMT R73, RZ, 0x7610, R73 ;  /* 0x00007610ff497816 */ /* 0x000fe40000000049 */
[----:B------:R-:W-:Y:S01]  /*05c0*/  CS2R R16, SRZ ;  /* 0x0000000000107805 */ /* 0x000fe2000001ff00 */
[----:B------:R-:W-:Y:S01]  /*05d0*/  HFMA2.MMA R93, -RZ, RZ, 0, 0 ;  /* 0x00000000ff5d7435 */ /* 0x000fe200000001ff */
[----:B------:R-:W-:Y:S01]  /*05e0*/  MOV R98, RZ ;  /* 0x000000ff00627202 */ /* 0x000fe20000000f00 */
[----:B------:R-:W3:Y:S01]  /*05f0*/  LDC.64 R20, c[0x0][0x270] ;  /* 0x00009c00ff147b82 */ /* 0x000ee20000000a00 */
[----:B------:R-:W-:Y:S01]  /*0600*/  IMAD.MOV.U32 R91, RZ, RZ, RZ ;  /* 0x000000ffff5b7224 */ /* 0x000fe200078e00ff */
[----:B------:R-:W-:Y:S01]  /*0610*/  ULDC.64 UR6, c[0x0][0x250] ;  /* 0x0000940000067ab9 */ /* 0x000fe20000000a00 */
[----:B------:R-:W-:Y:S01]  /*0620*/  ULDC.64 UR4, c[0x0][0x290] ;  /* 0x0000a40000047ab9 */ /* 0x000fe20000000a00 */
[----:B------:R-:W-:-:S04]  /*0630*/  @!P0 LEA R6, P1, R0, R9, 0x2 ;  /* 0x0000000900068211 */ /* 0x000fc800078210ff */
[----:B------:R-:W4:Y:S01]  /*0640*/  LDC.64 R88, c[0x0][0x268] ;  /* 0x00009a00ff587b82 */ /* 0x000f220000000a00 */
[----:B--2---:R-:W-:-:S06]  /*0650*/  @!P0 LEA.HI.X R7, R0, R8, R5, 0x2, P1 ;  /* 0x0000000800078211 */ /* 0x004fcc00008f1405 */
[----:B------:R-:W2:Y:S01]  /*0660*/  @!P0 LDG.E R7, desc[UR8][R6.64] ;  /* 0x0000000806078981 */ /* 0x000ea2000c1e1900 */
[----:B------:R-:W3:Y:S01]  /*0670*/  LDC.64 R8, c[0x0][0x368] ;  /* 0x0000da00ff087b82 */ /* 0x000ee20000000a00 */
[----:B0-----:R-:W-:Y:S02]  /*0680*/  ISETP.NE.U32.AND P1, PT, R10, RZ, PT ;  /* 0x000000ff0a00720c */ /* 0x001fe40003f25070 */
[----:B-1----:R-:W-:Y:S02]  /*0690*/  ISETP.NE.U32.AND P6, PT, R18, RZ, PT ;  /* 0x000000ff1200720c */ /* 0x002fe40003fc5070 */
[----:B------:R-:W-:-:S03]  /*06a0*/  ISETP.NE.AND.EX P1, PT, R11, RZ, PT, P1 ;  /* 0x000000ff0b00720c */ /* 0x000fc60003f25310 */
[----:B------:R-:W0:Y:S08]  /*06b0*/  LDC.64 R10, c[0x0][0x318] ;  /* 0x0000c600ff0a7b82 */ /* 0x000e300000000a00 */
[----:B------:R-:W1:Y:S01]  /*06c0*/  LDC.64 R106, c[0x0][0x308] ;  /* 0x0000c200ff6a7b82 */ /* 0x000e620000000a00 */
[----:B---3--:R-:W-:-:S07]  /*06d0*/  ISETP.NE.U32.AND P2, PT, R8, RZ, PT ;  /* 0x000000ff0800720c */ /* 0x008fce0003f45070 */
[----:B------:R-:W3:Y:S01]  /*06e0*/  @P1 LDC R4, c[0x0][0x370] ;  /* 0x0000dc00ff041b82 */ /* 0x000ee20000000800 */
[----:B------:R-:W-:Y:S02]  /*06f0*/  ISETP.NE.AND.EX P2, PT, R9, RZ, PT, P2 ;  /* 0x000000ff0900720c */ /* 0x000fe40003f45320 */
[----:B0-----:R-:W-:-:S05]  /*0700*/  ISETP.NE.U32.AND P3, PT, R10, RZ, PT ;  /* 0x000000ff0a00720c */ /* 0x001fca0003f65070 */
[----:B------:R-:W0:Y:S01]  /*0710*/  @P1 LDC R15, c[0x0][0x374] ;  /* 0x0000dd00ff0f1b82 */ /* 0x000e220000000800 */
[----:B------:R-:W-:-:S05]  /*0720*/  ISETP.NE.AND.EX P3, PT, R11, RZ, PT, P3 ;  /* 0x000000ff0b00720c */ /* 0x000fca0003f65330 */
[C---:B------:R-:W-:Y:S02]  /*0730*/  @P2 IADD3 R8, P4, R0.reuse, R8, RZ ;  /* 0x0000000800082210 */ /* 0x040fe40007f9e0ff */
[----:B------:R-:W1:Y:S02]  /*0740*/  LDC.64 R22, c[0x0][0x388] ;  /* 0x0000e200ff167b82 */ /* 0x000e640000000a00 */
[----:B------:R-:W-:Y:S02]  /*0750*/  @P2 LEA.HI.X.SX32 R9, R0, R9, 0x1, P4 ;  /* 0x0000000900092211 */ /* 0x000fe400020f0eff */
[----:B------:R-:W-:Y:S02]  /*0760*/  ISETP.NE.AND.EX P4, PT, R19, RZ, PT, P6 ;  /* 0x000000ff1300720c */ /* 0x000fe40003f85360 */
[----:B---3--:R-:W-:Y:S01]  /*0770*/  ISETP.EQ.U32.AND P6, PT, R4, RZ, PT ;  /* 0x000000ff0400720c */ /* 0x008fe20003fc2070 */
[----:B------:R3:W5:Y:S01]  /*0780*/  @P2 LDG.E.U8 R73, desc[UR8][R8.64] ;  /* 0x0000000808492981 */ /* 0x000762000c1e1100 */
[C---:B------:R-:W-:Y:S01]  /*0790*/  @P3 LEA R10, P2, R110.reuse, R10, 0x2 ;  /* 0x0000000a6e0a3211 */ /* 0x040fe200078410ff */
[----:B------:R-:W1:Y:S03]  /*07a0*/  LDC.64 R86, c[0x0][0x288] ;  /* 0x0000a200ff567b82 */ /* 0x000e660000000a00 */
[----:B------:R-:W-:-:S02]  /*07b0*/  @P3 LEA.HI.X R11, R110, R11, R101, 0x2, P2 ;  /* 0x0000000b6e0b3211 */ /* 0x000fc400010f1465 */
[----:B0-----:R-:W-:-:S03]  /*07c0*/  ISETP.EQ.OR.EX P6, PT, R15, RZ, !P5, P6 ;  /* 0x000000ff0f00720c */ /* 0x001fc60006fc2760 */
[C---:B------:R-:W-:Y:S01]  /*07d0*/  @P4 LEA R14, P2, R110.reuse, R18, 0x2 ;  /* 0x000000126e0e4211 */ /* 0x040fe200078410ff */
[----:B------:R-:W-:Y:S01]  /*07e0*/  @P1 IMAD.MOV.U32 R16, RZ, RZ, R15 ;  /* 0x000000ffff101224 */ /* 0x000fe200078e000f */
[----:B------:R-:W-:Y:S01]  /*07f0*/  @P1 MOV R17, R4 ;  /* 0x0000000400111202 */ /* 0x000fe20000000f00 */
[----:B------:R-:W5:Y:S01]  /*0800*/  @P3 LDG.E R93, desc[UR8][R10.64] ;  /* 0x000000080a5d3981 */ /* 0x000f62000c1e1900 */
[----:B------:R-:W-:Y:S01]  /*0810*/  @P4 LEA.HI.X R15, R110, R19, R101, 0x2, P2 ;  /* 0x000000136e0f4211 */ /* 0x000fe200010f1465 */
[----:B------:R-:W0:Y:S04]  /*0820*/  LDC.64 R102, c[0x0][0x320] ;  /* 0x0000c800ff667b82 */ /* 0x000e280000000a00 */
[----:B------:R-:W5:Y:S04]  /*0830*/  @P4 LDG.E R91, desc[UR8][R14.64] ;  /* 0x000000080e5b4981 */ /* 0x000f68000c1e1900 */
[----:B------:R-:W4:Y:S01]  /*0840*/  LDC R19, c[0x0][0x224] ;  /* 0x00008900ff137b82 */ /* 0x000f220000000800 */
[----:B---3--:R-:W-:-:S07]  /*0850*/  @!P6 LEA R8, P1, R0, R17, 0x2 ;  /* 0x000000110008e211 */ /* 0x008fce00078210ff */
[----:B------:R-:W3:Y:S01]  /*0860*/  LDC.64 R24, c[0x0][0x390] ;  /* 0x0000e400ff187b82 */ /* 0x000ee20000000a00 */
[----:B------:R-:W-:Y:S01]  /*0870*/  IMAD.MOV.U32 R117, RZ, RZ, RZ ;  /* 0x000000ffff757224 */ /* 0x000fe200078e00ff */
[----:B------:R-:W-:-:S06]  /*0880*/  HFMA2.MMA R115, -RZ, RZ, 0, 0 ;  /* 0x00000000ff737435 */ /* 0x000fcc00000001ff */
[----:B------:R-:W0:Y:S01]  /*0890*/  LDC.64 R104, c[0x0][0x310] ;  /* 0x0000c400ff687b82 */ /* 0x000e220000000a00 */
[----:B----4-:R-:W-:-:S07]  /*08a0*/  IABS R17, R19 ;  /* 0x0000001300117213 */ /* 0x010fce0000000000 */
[----:B------:R-:W4:Y:S01]  /*08b0*/  LDC R81, c[0x0][0x23c] ;  /* 0x00008f00ff517b82 */ /* 0x000f220000000800 */
[----:B------:R-:W1:Y:S08]  /*08c0*/  I2F.RP R4, R17 ;  /* 0x0000001100047306 */ /* 0x000e700000209400 */
[----:B-1----:R-:W1:Y:S01]  /*08d0*/  MUFU.RCP R4, R4 ;  /* 0x0000000400047308 */ /* 0x002e620000001000 */
        /* <DEDUP_REMOVED lines=11> */
[----:B------:R-:W-:-:S05]  /*0990*/  IMAD.HI.U32 R7, R7, R8, RZ ;  /* 0x0000000807077227 */ /* 0x000fca00078e00ff */
[----:B------:R-:W-:-:S05]  /*09a0*/  IADD3 R4, -R7, RZ, RZ ;  /* 0x000000ff07047210 */ /* 0x000fca0007ffe1ff */
[----:B------:R-:W-:-:S05]  /*09b0*/  IMAD R4, R17, R4, R8 ;  /* 0x0000000411047224 */ /* 0x000fca00078e0208 */
[----:B------:R-:W-:-:S13]  /*09c0*/  ISETP.GT.U32.AND P2, PT, R17, R4, PT ;  /* 0x000000041100720c */ /* 0x000fda0003f44070 */
[----:B------:R-:W-:-:S05]  /*09d0*/  @!P2 IMAD.IADD R4, R4, 0x1, -R17 ;  /* 0x000000010404a824 */ /* 0x000fca00078e0a11 */
[----:B------:R-:W-:Y:S02]  /*09e0*/  ISETP.GE.U32.AND P1, PT, R4, R17, PT ;  /* 0x000000110400720c */ /* 0x000fe40003f26070 */
[----:B------:R-:W-:Y:S02]  /*09f0*/  LOP3.LUT R4, R110, R19, RZ, 0x3c, !PT ;  /* 0x000000136e047212 */ /* 0x000fe400078e3cff */
[----:B------:R-:W-:Y:S02]  /*0a00*/  @!P2 IADD3 R7, R7, 0x1, RZ ;  /* 0x000000010707a810 */ /* 0x000fe40007ffe0ff */
[----:B------:R-:W-:Y:S02]  /*0a10*/  ISETP.GE.AND P3, PT, R4, RZ, PT ;  /* 0x000000ff0400720c */ /* 0x000fe40003f66270 */
[----:B------:R-:W-:-:S05]  /*0a20*/  ISETP.NE.AND P2, PT, R19, RZ, PT ;  /* 0x000000ff1300720c */ /* 0x000fca0003f45270 */
[----:B------:R-:W-:-:S05]  /*0a30*/  @P1 VIADD R7, R7, 0x1 ;  /* 0x0000000107071836 */ /* 0x000fca0000000000 */
[----:B------:R-:W-:Y:S01]  /*0a40*/  MOV R15, R7 ;  /* 0x00000007000f7202 */ /* 0x000fe20000000f00 */
[----:B------:R-:W-:Y:S02]  /*0a50*/  IMAD R7, R5, UR6, RZ ;  /* 0x0000000605077c24 */ /* 0x000fe4000f8e02ff */
[----:B------:R-:W-:-:S04]  /*0a60*/  IMAD.WIDE.U32 R8, R0, UR6, RZ ;  /* 0x0000000600087c25 */ /* 0x000fc8000f8e00ff */
[C---:B------:R-:W-:Y:S01]  /*0a70*/  IMAD R17, R0.reuse, UR7, R7 ;  /* 0x0000000700117c24 */ /* 0x040fe2000f8e0207 */
[----:B------:R-:W-:Y:S01]  /*0a80*/  ULDC.64 UR6, c[0x0][0x2a0] ;  /* 0x0000a80000067ab9 */ /* 0x000fe20000000a00 */
[----:B------:R-:W-:Y:S01]  /*0a90*/  @!P3 IMAD.MOV R15, RZ, RZ, -R15 ;  /* 0x000000ffff0fb224 */ /* 0x000fe200078e0a0f */
[----:B------:R-:W-:Y:S01]  /*0aa0*/  @!P2 LOP3.LUT R15, RZ, R19, RZ, 0x33, !PT ;  /* 0x00000013ff0fa212 */ /* 0x000fe200078e33ff */
[----:B------:R-:W-:Y:S01]  /*0ab0*/  IMAD R4, R5, R20, RZ ;  /* 0x0000001405047224 */ /* 0x000fe200078e02ff */
[----:B------:R-:W-:Y:S02]  /*0ac0*/  IADD3 R9, R9, R17, RZ ;  /* 0x0000001109097210 */ /* 0x000fe40007ffe0ff */
[----:B------:R-:W-:Y:S01]  /*0ad0*/  SHF.R.S32.HI R17, RZ, 0x1f, R15 ;  /* 0x0000001fff117819 */ /* 0x000fe2000001140f */
[----:B------:R-:W-:Y:S02]  /*0ae0*/  IMAD R21, R0, R21, R4 ;  /* 0x0000001500157224 */ /* 0x000fe400078e0204 */
[----:B------:R-:W-:-:S02]  /*0af0*/  IMAD R11, R5, UR4, RZ ;  /* 0x00000004050b7c24 */ /* 0x000fc4000f8e02ff */
[-C--:B------:R-:W-:Y:S02]  /*0b00*/  IMAD R4, R17, R88.reuse, RZ ;  /* 0x0000005811047224 */ /* 0x080fe400078e02ff */
[----:B------:R-:W-:-:S04]  /*0b10*/  IMAD.WIDE.U32 R8, R15, R88, R8 ;  /* 0x000000580f087225 */ /* 0x000fc800078e0008 */
[----:B------:R-:W-:Y:S02]  /*0b20*/  IMAD R89, R15, R89, R4 ;  /* 0x000000590f597224 */ /* 0x000fe400078e0204 */
[C---:B------:R-:W-:Y:S02]  /*0b30*/  IMAD R19, R0.reuse, UR5, R11 ;  /* 0x0000000500137c24 */ /* 0x040fe4000f8e020b */
[----:B------:R-:W-:Y:S01]  /*0b40*/  IMAD.WIDE.U32 R6, R0, UR4, RZ ;  /* 0x0000000400067c25 */ /* 0x000fe2000f8e00ff */
[----:B------:R-:W-:Y:S01]  /*0b50*/  LEA R106, P1, R8, R106, 0x2 ;  /* 0x0000006a086a7211 */ /* 0x000fe200078210ff */
[----:B------:R-:W-:Y:S02]  /*0b60*/  ULDC.64 UR4, c[0x0][0x298] ;  /* 0x0000a60000047ab9 */ /* 0x000fe40000000a00 */
[----:B------:R-:W-:Y:S02]  /*0b70*/  IMAD.IADD R89, R9, 0x1, R89 ;  /* 0x0000000109597824 */ /* 0x000fe400078e0259 */
[----:B------:R-:W-:-:S04]  /*0b80*/  IMAD.WIDE.U32 R10, R0, R20, RZ ;  /* 0x00000014000a7225 */ /* 0x000fc800078e00ff */
[----:B------:R-:W-:Y:S02]  /*0b90*/  IMAD.IADD R7, R7, 0x1, R19 ;  /* 0x0000000107077824 */ /* 0x000fe400078e0213 */
[----:B------:R-:W1:Y:S01]  /*0ba0*/  LDC.64 R18, c[0x0][0x378] ;  /* 0x0000de00ff127b82 */ /* 0x000e620000000a00 */
[----:B------:R-:W-:Y:S02]  /*0bb0*/  LEA.HI.X R89, R8, R107, R89, 0x2, P1 ;  /* 0x0000006b08597211 */ /* 0x000fe400008f1459 */
[----:B------:R-:W-:Y:S01]  /*0bc0*/  ISETP.NE.U32.AND P1, PT, R22, RZ, PT ;  /* 0x000000ff1600720c */ /* 0x000fe20003f25070 */
[-C--:B------:R-:W-:Y:S01]  /*0bd0*/  IMAD R4, R17, R86.reuse, RZ ;  /* 0x0000005611047224 */ /* 0x080fe200078e02ff */
[----:B------:R-:W-:Y:S02]  /*0be0*/  IADD3 R11, R11, R21, RZ ;  /* 0x000000150b0b7210 */ /* 0x000fe40007ffe0ff */
[----:B------:R-:W-:Y:S01]  /*0bf0*/  ISETP.NE.AND.EX P1, PT, R23, RZ, PT, P1 ;  /* 0x000000ff1700720c */ /* 0x000fe20003f25310 */
[C---:B------:R-:W-:Y:S01]  /*0c00*/  IMAD R87, R15.reuse, R87, R4 ;  /* 0x000000570f577224 */ /* 0x040fe200078e0204 */
[----:B------:R-:W-:Y:S01]  /*0c10*/  ISETP.NE.U32.AND P2, PT, R24, RZ, PT ;  /* 0x000000ff1800720c */ /* 0x000fe20003f45070 */
[----:B------:R-:W-:Y:S01]  /*0c20*/  IMAD.WIDE.U32 R10, R15, R86, R10 ;  /* 0x000000560f0a7225 */ /* 0x000fe200078e000a */
[----:B------:R-:W3:Y:S03]  /*0c30*/  LDC.64 R20, c[0x0][0x328] ;  /* 0x0000ca00ff147b82 */ /* 0x000ee60000000a00 */
[----:B------:R-:W-:-:S02]  /*0c40*/  IMAD R15, R101, UR4, RZ ;  /* 0x00000004650f7c24 */ /* 0x000fc4000f8e02ff */
[----:B------:R-:W-:-:S04]  /*0c50*/  IMAD.WIDE.U32 R6, R110, UR4, R6 ;  /* 0x000000046e067c25 */ /* 0x000fc8000f8e0006 */
[----:B------:R-:W-:Y:S01]  /*0c60*/  IMAD R15, R110, UR5, R15 ;  /* 0x000000056e0f7c24 */ /* 0x000fe2000f8e020f */
[----:B0-----:R-:W-:Y:S01]  /*0c70*/  LEA R102, P3, R6, R102, 0x2 ;  /* 0x0000006606667211 */ /* 0x001fe200078610ff */
[----:B------:R-:W0:Y:S01]  /*0c80*/  @P1 LDC R117, c[0x0][0x388] ;  /* 0x0000e200ff751b82 */ /* 0x000e220000000800 */
[----:B------:R-:W-:-:S07]  /*0c90*/  ISETP.NE.AND.EX P2, PT, R25, RZ, PT, P2 ;  /* 0x000000ff1900720c */ /* 0x000fce0003f45320 */
[----:B------:R-:W4:Y:S01]  /*0ca0*/  @P1 LDC R115, c[0x0][0x38c] ;  /* 0x0000e300ff731b82 */ /* 0x000f220000000800 */
[----:B------:R-:W-:Y:S01]  /*0cb0*/  IADD3 R85, R7, R15, RZ ;  /* 0x0000000f07557210 */ /* 0x000fe20007ffe0ff */
[----:B------:R-:W-:Y:S01]  /*0cc0*/  IMAD.IADD R87, R11, 0x1, R87 ;  /* 0x000000010b577824 */ /* 0x000fe200078e0257 */
[----:B------:R-:W-:Y:S02]  /*0cd0*/  LEA R104, P4, R10, R104, 0x2 ;  /* 0x000000680a687211 */ /* 0x000fe400078810ff */
[----:B------:R-:W-:Y:S01]  /*0ce0*/  MOV R16, RZ ;  /* 0x000000ff00107202 */ /* 0x000fe20000000f00 */
[----:B------:R-:W-:Y:S01]  /*0cf0*/  IMAD R17, R5, UR6, RZ ;  /* 0x0000000605117c24 */ /* 0x000fe2000f8e02ff */
[----:B------:R-:W-:Y:S01]  /*0d00*/  LEA.HI.X R85, R6, R103, R85, 0x2, P3 ;  /* 0x0000006706557211 */ /* 0x000fe200018f1455 */
[----:B------:R-:W-:Y:S01]  /*0d10*/  IMAD.MOV.U32 R4, RZ, RZ, RZ ;  /* 0x000000ffff047224 */ /* 0x000fe200078e00ff */
[----:B-1----:R-:W-:Y:S01]  /*0d20*/  ISETP.NE.U32.AND P3, PT, R18, RZ, PT ;  /* 0x000000ff1200720c */ /* 0x002fe20003f65070 */
[----:B------:R-:W-:Y:S01]  /*0d30*/  IMAD.WIDE.U32 R8, R0, UR6, RZ ;  /* 0x0000000600087c25 */ /* 0x000fe2000f8e00ff */
[----:B------:R-:W-:-:S02]  /*0d40*/  ULDC.64 UR4, c[0x0][0x2a8] ;  /* 0x0000aa0000047ab9 */ /* 0x000fc40000000a00 */
[----:B------:R-:W-:Y:S01]  /*0d50*/  ISETP.NE.AND.EX P3, PT, R19, RZ, PT, P3 ;  /* 0x000000ff1300720c */ /* 0x000fe20003f65330 */
[----:B------:R-:W-:Y:S01]  /*0d60*/  HFMA2.MMA R15, -RZ, RZ, 0, 0 ;  /* 0x00000000ff0f7435 */ /* 0x000fe200000001ff */
[----:B------:R-:W-:Y:S01]  /*0d70*/  IMAD.MOV.U32 R19, RZ, RZ, RZ ;  /* 0x000000ffff137224 */ /* 0x000fe200078e00ff */
[----:B------:R-:W-:Y:S02]  /*0d80*/  LEA.HI.X R87, R10, R105, R87, 0x2, P4 ;  /* 0x000000690a577211 */ /* 0x000fe400020f1457 */
[----:B------:R-:W-:Y:S01]  /*0d90*/  @P2 ISETP.NE.U32.AND P4, PT, R24, RZ, PT ;  /* 0x000000ff1800220c */ /* 0x000fe20003f85070 */
[----:B------:R-:W-:Y:S01]  /*0da0*/  IMAD R17, R0, UR7, R17 ;  /* 0x0000000700117c24 */ /* 0x000fe2000f8e0211 */
[----:B------:R-:W1:Y:S01]  /*0db0*/  @P2 LDC R4, c[0x0][0x394] ;  /* 0x0000e500ff042b82 */ /* 0x000e620000000800 */
[----:B------:R-:W-:-:S07]  /*0dc0*/  IMAD R7, R101, UR4, RZ ;  /* 0x0000000465077c24 */ /* 0x000fce000f8e02ff */
[----:B------:R-:W1:Y:S01]  /*0dd0*/  @P3 LDC R19, c[0x0][0x378] ;  /* 0x0000de00ff133b82 */ /* 0x000e620000000800 */
[----:B------:R-:W-:-:S07]  /*0de0*/  IADD3 R9, R9, R17, RZ ;  /* 0x0000001109097210 */ /* 0x000fce0007ffe0ff */
[----:B------:R-:W1:Y:S01]  /*0df0*/  @P3 LDC R16, c[0x0][0x37c] ;  /* 0x0000df00ff103b82 */ /* 0x000e620000000800 */
[----:B------:R-:W-:Y:S02]  /*0e00*/  PLOP3.LUT P3, PT, PT, PT, PT, 0x8, 0x0 ;  /* 0x000000000000781c */ /* 0x000fe40003f6e170 */
[----:B------:R-:W-:-:S05]  /*0e10*/  @P2 ISETP.NE.AND.EX P3, PT, R25, RZ, PT, P4 ;  /* 0x000000ff1900220c */ /* 0x000fca0003f65340 */
[----:B------:R-:W1:Y:S01]  /*0e20*/  @P2 LDC R15, c[0x0][0x390] ;  /* 0x0000e400ff0f2b82 */ /* 0x000e620000000800 */
[----:B0-----:R-:W-:Y:S01]  /*0e30*/  ISETP.NE.U32.AND P2, PT, R117, RZ, PT ;  /* 0x000000ff7500720c */ /* 0x001fe20003f45070 */
[----:B------:R-:W-:-:S03]  /*0e40*/  IMAD R83, R110, UR5, R7 ;  /* 0x000000056e537c24 */ /* 0x000fc6000f8e0207 */
[----:B----4-:R-:W-:Y:S01]  /*0e50*/  ISETP.NE.AND.EX P2, PT, R115, RZ, PT, P2 ;  /* 0x000000ff7300720c */ /* 0x010fe20003f45320 */
[----:B------:R-:W-:Y:S01]  /*0e60*/  IMAD.WIDE.U32 R6, R110, UR4, R8 ;  /* 0x000000046e067c25 */ /* 0x000fe2000f8e0008 */
[----:B------:R-:W-:-:S03]  /*0e70*/  ULDC.64 UR4, c[0x0][0x240] ;  /* 0x0000900000047ab9 */ /* 0x000fc60000000a00 */
[----:B------:R-:W-:Y:S01]  /*0e80*/  IMAD R9, R101, UR4, RZ ;  /* 0x0000000465097c24 */ /* 0x000fe2000f8e02ff */
[----:B---3--:R-:W-:Y:S01]  /*0e90*/  LEA R100, P4, R6, R20, 0x2 ;  /* 0x0000001406647211 */ /* 0x008fe200078810ff */
[----:B------:R-:W-:-:S04]  /*0ea0*/  IMAD.WIDE.U32 R10, R110, UR4, RZ ;  /* 0x000000046e0a7c25 */ /* 0x000fc8000f8e00ff */
[----:B------:R-:W-:Y:S02]  /*0eb0*/  IMAD R79, R110, UR5, R9 ;  /* 0x000000056e4f7c24 */ /* 0x000fe4000f8e0209 */
[----:B------:R-:W-:Y:S01]  /*0ec0*/  IMAD.IADD R83, R7, 0x1, R83 ;  /* 0x0000000107537824 */ /* 0x000fe200078e0253 */
[----:B------:R-:W-:Y:S02]  /*0ed0*/  CS2R R8, SRZ ;  /* 0x0000000000087805 */ /* 0x000fe4000001ff00 */
[----:B------:R-:W-:Y:S01]  /*0ee0*/  SEL R81, R81, 0x800, P5 ;  /* 0x0000080051517807 */ /* 0x000fe20002800000 */
[----:B------:R-:W-:Y:S01]  /*0ef0*/  @P1 IMAD.MOV.U32 R9, RZ, RZ, R115 ;  /* 0x000000ffff091224 */ /* 0x000fe200078e0073 */
[----:B------:R-:W-:Y:S02]  /*0f00*/  @P1 MOV R8, R117 ;  /* 0x0000007500081202 */ /* 0x000fe40000000f00 */
[----:B------:R-:W-:Y:S02]  /*0f10*/  LEA.HI.X R83, R6, R21, R83, 0x2, P4 ;  /* 0x0000001506537211 */ /* 0x000fe400020f1453 */
[----:B------:R-:W-:-:S02]  /*0f20*/  IADD3 R79, R11, R79, RZ ;  /* 0x0000004f0b4f7210 */ /* 0x000fc40007ffe0ff */
[----:B--2---:R-:W-:Y:S01]  /*0f30*/  @!P0 SHF.R.S32.HI R3, RZ, 0x1f, R2 ;  /* 0x0000001fff038819 */ /* 0x004fe20000011402 */
[----:B-1----:R-:W-:Y:S06]  /*0f40*/  @P3 BRA P2, `(.L_x_891) ;  /* 0x00000000007c3947 */ /* 0x002fec0001000000 */
        /* <DEDUP_REMOVED lines=8> */
[----:B0-----:R-:W-:Y:S01]  /*0fd0*/  IADD3 R4, R81, -0x1, R4 ;  /* 0xffffffff51047810 */ /* 0x001fe20007ffe004 */
[----:B-1----:R-:W-:-:S03]  /*0fe0*/  VIADD R6, R14, 0xffffffe ;  /* 0x0ffffffe0e067836 */ /* 0x002fc60000000000 */
[----:B------:R-:W-:Y:S02]  /*0ff0*/  IABS R14, R4 ;  /* 0x00000004000e7213 */ /* 0x000fe40000000000 */
[----:B------:R-:W-:Y:S01]  /*1000*/  LOP3.LUT R4, R4, R81, RZ, 0x3c, !PT ;  /* 0x0000005104047212 */ /* 0x000fe200078e3cff */
[----:B------:R0:W1:Y:S03]  /*1010*/  F2I.FTZ.U32.TRUNC.NTZ R7, R6 ;  /* 0x0000000600077305 */ /* 0x000066000021f000 */
[----:B------:R-:W-:Y:S02]  /*1020*/  ISETP.GE.AND P2, PT, R4, RZ, PT ;  /* 0x000000ff0400720c */ /* 0x000fe40003f46270 */
[----:B0-----:R-:W-:Y:S02]  /*1030*/  MOV R6, RZ ;  /* 0x000000ff00067202 */ /* 0x001fe40000000f00 */
[----:B-1----:R-:W-:-:S05]  /*1040*/  IADD3 R18, RZ, -R7, RZ ;  /* 0x80000007ff127210 */ /* 0x002fca0007ffe0ff */
        /* <DEDUP_REMOVED lines=10> */
[----:B------:R-:W-:-:S05]  /*10f0*/  @P0 IADD3 R7, R7, 0x1, RZ ;  /* 0x0000000107070810 */ /* 0x000fca0007ffe0ff */
[----:B------:R-:W-:Y:S01]  /*1100*/  @!P2 IMAD.MOV R7, RZ, RZ, -R7 ;  /* 0x000000ffff07a224 */ /* 0x000fe200078e0a07 */
[----:B------:R-:W-:-:S04]  /*1110*/  @!P1 LOP3.LUT R7, RZ, R81, RZ, 0x33, !PT ;  /* 0x00000051ff079212 */ /* 0x000fc800078e33ff */
[----:B------:R-:W-:Y:S01]  /*1120*/  MOV R96, R7 ;  /* 0x0000000700607202 */ /* 0x000fe20000000f00 */
[----:B------:R-:W-:Y:S06]  /*1130*/  BRA `(.L_x_892) ;  /* 0x0000000000487947 */ /* 0x000fec0003800000 */
.L_x_891:
        /* <DEDUP_REMOVED lines=15> */
[----:B------:R-:W-:Y:S02]  /*1230*/  SEL R4, R4, RZ, P0 ;  /* 0x000000ff04047207 */ /* 0x000fe40000000000 */
[----:B------:R-:W-:-:S03]  /*1240*/  IADD3 R96, R96, 0x1, RZ ;  /* 0x0000000160607810 */ /* 0x000fc60007ffe0ff */
[----:B-----5:R-:W-:-:S07]  /*1250*/  IMAD R98, R98, R81, R4 ;  /* 0x0000005162627224 */ /* 0x020fce00078e0204 */
.L_x_892:
[----:B------:R-:W-:-:S13]  /*1260*/  ISETP.GE.AND P0, PT, R96, 0x1, PT ;  /* 0x000000016000780c */ /* 0x000fda0003f06270 */
[----:B------:R-:W-:Y:S05]  /*1270*/  @!P0 EXIT ;  /* 0x000000000000894d */ /* 0x000fea0003800000 */
[----:B------:R-:W0:Y:S01]  /*1280*/  S2R R32, SR_TID.X ;  /* 0x0000000000207919 */ /* 0x000e220000002100 */
[----:B------:R-:W-:Y:S01]  /*1290*/  ULDC.64 UR4, c[0x0][0x2e0] ;  /* 0x0000b80000047ab9 */ /* 0x000fe20000000a00 */
[C---:B------:R-:W-:Y:S01]  /*12a0*/  LEA R6, P0, R0.reuse, R19, 0x2 ;  /* 0x0000001300067211 */ /* 0x040fe200078010ff */
[----:B------:R-:W-:Y:S01]  /*12b0*/  IMAD R3, R3, UR4, RZ ;  /* 0x0000000403037c24 */ /* 0x000fe2000f8e02ff */
[----:B------:R-:W1:Y:S01]  /*12c0*/  S2R R75, SR_LANEID ;  /* 0x00000000004b7919 */ /* 0x000e620000000000 */
[----:B------:R-:W-:Y:S01]  /*12d0*/  IMAD.MOV.U32 R109, RZ, RZ, R99 ;  /* 0x000000ffff6d7224 */ /* 0x000fe200078e0063 */
[----:B------:R-:W-:Y:S01]  /*12e0*/  LEA.HI.X R7, R0, R16, R5, 0x2, P0 ;  /* 0x0000001000077211 */ /* 0x000fe200000f1405 */
[C---:B------:R-:W-:Y:S01]  /*12f0*/  IMAD R69, R2.reuse, UR5, R3 ;  /* 0x0000000502457c24 */ /* 0x040fe2000f8e0203 */
[----:B------:R-:W-:Y:S01]  /*1300*/  HFMA2.MMA R94, -RZ, RZ, 0, 0 ;  /* 0x00000000ff5e7435 */ /* 0x000fe200000001ff */
[----:B------:R-:W-:Y:S01]  /*1310*/  IMAD.WIDE.U32 R4, R2, UR4, R108 ;  /* 0x0000000402047c25 */ /* 0x000fe2000f8e006c */
[----:B------:R-:W-:-:S03]  /*1320*/  LOP3.LUT R73, R73, 0xff, RZ, 0xc0, !PT ;  /* 0x000000ff49497812 */ /* 0x000fc600078ec0ff */
[----:B------:R-:W-:Y:S01]  /*1330*/  IMAD.MOV.U32 R71, RZ, RZ, RZ ;  /* 0x000000ffff477224 */ /* 0x000fe200078e00ff */
[----:B------:R-:W-:Y:S02]  /*1340*/  IADD3 R69, R5, R69, RZ ;  /* 0x0000004505457210 */ /* 0x000fe40007ffe0ff */
        /* <DEDUP_REMOVED lines=18> */
.L_x_922:
[----:B------:R-:W-:-:S04]  /*1470*/  ISETP.NE.U32.AND P0, PT, R117, RZ, PT ;  /* 0x000000ff7500720c */ /* 0x000fc80003f05070 */
[----:B------:R-:W-:-:S13]  /*1480*/  ISETP.NE.AND.EX P0, PT, R115, RZ, PT, P0 ;  /* 0x000000ff7300720c */ /* 0x000fda0003f05300 */
[----:B------:R-:W-:Y:S01]  /*1490*/  @P0 IMAD.IADD R15, R71, 0x1, R77 ;  /* 0x00000001470f0824 */ /* 0x000fe200078e024d */
[----:B------:R-:W0:Y:S03]  /*14a0*/  @!P0 LDC R17, c[0x0][0x218] ;  /* 0x00008600ff118b82 */ /* 0x000e260000000800 */
[----:B------:R-:W-:-:S05]  /*14b0*/  @P0 IMAD.WIDE R14, R15, 0x4, R8 ;  /* 0x000000040f0e0825 */ /* 0x000fca00078e0208 */
[----:B------:R-:W2:Y:S04]  /*14c0*/  @P0 LDG.E R67, desc[UR8][R14.64] ;  /* 0x000000080e430981 */ /* 0x000ea8000c1e1900 */
[----:B------:R-:W2:Y:S01]  /*14d0*/  @P0 LDG.E R0, desc[UR8][R14.64+0x4] ;  /* 0x000004080e000981 */ /* 0x000ea2000c1e1900 */
[----:B------:R-:W-:Y:S01]  /*14e0*/  @!P0 IADD3 R16, -R94, RZ, RZ ;  /* 0x000000ff5e108210 */ /* 0x000fe20007ffe1ff */
[----:B--2---:R-:W-:-:S03]  /*14f0*/  @P0 IMAD.IADD R67, R0, 0x1, -R67 ;  /* 0x0000000100430824 */ /* 0x004fc600078e0a43 */
[----:B0-----:R-:W-:-:S04]  /*1500*/  @!P0 VIADDMNMX R67, R16, R17, R81, PT ;  /* 0x0000001110438246 */ /* 0x001fc80003800151 */
[----:B------:R-:W-:-:S13]  /*1510*/  ISETP.GE.AND P0, PT, R67, 0x1, PT ;  /* 0x000000014300780c */ /* 0x000fda0003f06270 */
[----:B------:R-:W-:Y:S05]  /*1520*/  @!P0 EXIT ;  /* 0x000000000000894d */ /* 0x000fea0003800000 */
[----:B------:R-:W-:Y:S01]  /*1530*/  BAR.SYNC.DEFER_BLOCKING 0x0 ;  /* 0x0000000000007b1d */ /* 0x000fe20000010000 */
[----:B------:R-:W-:Y:S02]  /*1540*/  ISETP.GE.AND P0, PT, R78, R67, PT ;  /* 0x000000434e00720c */ /* 0x000fe40003f06270 */
[----:B------:R-:W-:Y:S02]  /*1550*/  CS2R R18, SRZ ;  /* 0x0000000000127805 */ /* 0x000fe4000001ff00 */
[C---:B------:R-:W-:Y:S02]  /*1560*/  SHF.L.U32 R15, R2.reuse, 0x2, RZ ;  /* 0x00000002020f7819 */ /* 0x040fe400000006ff */
[----:B------:R-:W-:Y:S02]  /*1570*/  CS2R R20, SRZ ;  /* 0x0000000000147805 */ /* 0x000fe4000001ff00 */
[----:B------:R-:W-:Y:S02]  /*1580*/  P2R R111, PR, RZ, 0x1 ;  /* 0x00000001ff6f7803 */ /* 0x000fe40000000000 */
[----:B------:R-:W-:-:S02]  /*1590*/  SHF.L.U64.HI R0, R2, 0x2, R3 ;  /* 0x0000000202007819 */ /* 0x000fc40000010203 */
[-C--:B------:R-:W-:Y:S02]  /*15a0*/  IADD3 R14, P0, R100, R15.reuse, RZ ;  /* 0x0000000f640e7210 */ /* 0x080fe40007f1e0ff */
[----:B------:R-:W-:Y:S02]  /*15b0*/  IADD3 R16, P1, R102, R15, RZ ;  /* 0x0000000f66107210 */ /* 0x000fe40007f3e0ff */
[----:B------:R-:W-:Y:S02]  /*15c0*/  IADD3.X R15, R83, R0, RZ, P0, !PT ;  /* 0x00000000530f7210 */ /* 0x000fe400007fe4ff */
[----:B------:R-:W-:Y:S01]  /*15d0*/  ISETP.NE.AND P0, PT, R111, RZ, PT ;  /* 0x000000ff6f00720c */ /* 0x000fe20003f05270 */
[----:B------:R-:W-:Y:S01]  /*15e0*/  IMAD.X R17, R85, 0x1, R0, P1 ;  /* 0x0000000155117824 */ /* 0x000fe200008e0600 */
[-C--:B------:R-:W-:Y:S01]  /*15f0*/  ISETP.GE.AND P4, PT, R2, R67.reuse, PT ;  /* 0x000000430200720c */ /* 0x080fe20003f86270 */
[----:B------:R-:W-:Y:S01]  /*1600*/  IMAD.MOV.U32 R0, RZ, RZ, RZ ;  /* 0x000000ffff007224 */ /* 0x000fe200078e00ff */
[----:B------:R-:W-:-:S02]  /*1610*/  ISETP.GE.AND P6, PT, R76, R67, PT ;  /* 0x000000434c00720c */ /* 0x000fc40003fc6270 */
[-C--:B------:R-:W-:Y:S02]  /*1620*/  ISETP.GE.AND P5, PT, R74, R67.reuse, PT ;  /* 0x000000434a00720c */ /* 0x080fe40003fa6270 */
[-C--:B------:R-:W-:Y:S02]  /*1630*/  ISETP.GE.AND P3, PT, R72, R67.reuse, PT ;  /* 0x000000434800720c */ /* 0x080fe40003f66270 */
[-C--:B------:R-:W-:Y:S02]  /*1640*/  ISETP.GE.AND P2, PT, R70, R67.reuse, PT ;  /* 0x000000434600720c */ /* 0x080fe40003f46270 */
[-C--:B------:R-:W-:Y:S01]  /*1650*/  ISETP.GE.AND P1, PT, R68, R67.reuse, PT ;  /* 0x000000434400720c */ /* 0x080fe20003f26270 */
[----:B------:R-:W2:Y:S01]  /*1660*/  @!P0 LDG.E R19, desc[UR8][R16.64+0x80] ;  /* 0x0000800810138981 */ /* 0x000ea2000c1e1900 */
[----:B------:R-:W-:Y:S02]  /*1670*/  ISETP.GE.AND P0, PT, R66, R67, PT ;  /* 0x000000434200720c */ /* 0x000fe40003f06270 */
[----:B------:R-:W-:-:S02]  /*1680*/  CS2R R22, SRZ ;  /* 0x0000000000167805 */ /* 0x000fc4000001ff00 */
[----:B------:R-:W-:Y:S01]  /*1690*/  MOV R25, RZ ;  /* 0x000000ff00197202 */ /* 0x000fe20000000f00 */
[----:B------:R-:W3:Y:S01]  /*16a0*/  @!P4 LDG.E R0, desc[UR8][R16.64] ;  /* 0x000000081000c981 */ /* 0x000ee2000c1e1900 */
[----:B------:R-:W0:Y:S01]  /*16b0*/  S2UR UR5, SR_CgaCtaId ;  /* 0x00000000000579c3 */ /* 0x000e220000008800 */
[C---:B------:R-:W-:Y:S01]  /*16c0*/  VIADD R24, R75.reuse, 0x20 ;  /* 0x000000204b187836 */ /* 0x040fe20000000000 */
[----:B------:R-:W-:Y:S01]  /*16d0*/  UMOV UR4, 0x400 ;  /* 0x0000040000047882 */ /* 0x000fe20000000000 */
[----:B------:R-:W4:Y:S01]  /*16e0*/  @!P6 LDG.E R18, desc[UR8][R16.64+0x100] ;  /* 0x000100081012e981 */ /* 0x000f22000c1e1900 */
[C---:B------:R-:W-:Y:S02]  /*16f0*/  IADD3 R26, R75.reuse, 0x40, RZ ;  /* 0x000000404b1a7810 */ /* 0x040fe40007ffe0ff */
[C---:B------:R-:W-:Y:S01]  /*1700*/  LEA.HI.SX32 R65, R75.reuse, R75, 0x1b ;  /* 0x0000004b4b417211 */ /* 0x040fe200078fdaff */
[----:B------:R-:W5:Y:S01]  /*1710*/  @!P5 LDG.E R21, desc[UR8][R16.64+0x180] ;  /* 0x000180081015d981 */ /* 0x000f62000c1e1900 */
[C---:B------:R-:W-:Y:S01]  /*1720*/  IADD3 R28, R75.reuse, 0xc0, RZ ;  /* 0x000000c04b1c7810 */ /* 0x040fe20007ffe0ff */
[----:B------:R-:W-:Y:S01]  /*1730*/  VIADD R30, R75, 0xe0 ;  /* 0x000000e04b1e7836 */ /* 0x000fe20000000000 */
[----:B------:R-:W-:Y:S01]  /*1740*/  P2R R107, PR, RZ, 0x40 ;  /* 0x00000040ff6b7803 */ /* 0x000fe20000000000 */
[----:B------:R-:W5:Y:S01]  /*1750*/  @!P3 LDG.E R20, desc[UR8][R16.64+0x200] ;  /* 0x000200081014b981 */ /* 0x000f62000c1e1900 */
[----:B------:R-:W-:-:S02]  /*1760*/  P2R R27, PR, RZ, 0x40 ;  /* 0x00000040ff1b7803 */ /* 0x000fc40000000000 */
[----:B------:R-:W-:Y:S01]  /*1770*/  P2R R109, PR, RZ, 0x20 ;  /* 0x00000020ff6d7803 */ /* 0x000fe20000000000 */
[----:B------:R-:W5:Y:S04]  /*1780*/  @!P2 LDG.E R23, desc[UR8][R16.64+0x280] ;  /* 0x000280081017a981 */ /* 0x000f68000c1e1900 */
[----:B------:R-:W5:Y:S04]  /*1790*/  @!P1 LDG.E R22, desc[UR8][R16.64+0x300] ;  /* 0x0003000810169981 */ /* 0x000f68000c1e1900 */
[----:B------:R1:W5:Y:S01]  /*17a0*/  @!P0 LDG.E R25, desc[UR8][R16.64+0x380] ;  /* 0x0003800810198981 */ /* 0x000362000c1e1900 */
[----:B0-----:R-:W-:Y:S01]  /*17b0*/  ULEA UR5, UR5, UR4, 0x18 ;  /* 0x0000000405057291 */ /* 0x001fe2000f8ec03f */
[----:B------:R-:W-:-:S02]  /*17c0*/  LEA.HI.SX32 R24, R24, R75, 0x1b ;  /* 0x0000004b18187211 */ /* 0x000fc400078fdaff */
[-C--:B------:R-:W-:Y:S01]  /*17d0*/  LEA.HI.SX32 R26, R26, R75.reuse, 0x1b ;  /* 0x0000004b1a1a7211 */ /* 0x080fe200078fdaff */
[----:B------:R-:W-:Y:S02]  /*17e0*/  ULDC.U8 UR4, c[0x0][0x238] ;  /* 0x00008e0000047ab9 */ /* 0x000fe40000000000 */
[----:B------:R-:W-:Y:S02]  /*17f0*/  LEA R65, R65, UR5, 0x2 ;  /* 0x0000000541417c11 */ /* 0x000fe4000f8e10ff */
[----:B------:R-:W-:Y:S01]  /*1800*/  LEA R64, R24, UR5, 0x2 ;  /* 0x0000000518407c11 */ /* 0x000fe2000f8e10ff */
[C---:B-1----:R-:W-:Y:S01]  /*1810*/  VIADD R16, R75.reuse, 0x60 ;  /* 0x000000604b107836 */ /* 0x042fe20000000000 */
[----:B------:R-:W-:Y:S01]  /*1820*/  LEA R63, R26, UR5, 0x2 ;  /* 0x000000051a3f7c11 */ /* 0x000fe2000f8e10ff */
[C---:B------:R-:W-:Y:S01]  /*1830*/  VIADD R26, R75.reuse, 0xa0 ;  /* 0x000000a04b1a7836 */ /* 0x040fe20000000000 */
[----:B------:R-:W-:Y:S02]  /*1840*/  IADD3 R24, R75, 0x80, RZ ;  /* 0x000000804b187810 */ /* 0x000fe40007ffe0ff */
[----:B------:R-:W-:-:S02]  /*1850*/  LEA.HI.SX32 R16, R16, R75, 0x1b ;  /* 0x0000004b10107211 */ /* 0x000fc400078fdaff */
[-C--:B------:R-:W-:Y:S02]  /*1860*/  LEA.HI.SX32 R24, R24, R75.reuse, 0x1b ;  /* 0x0000004b18187211 */ /* 0x080fe400078fdaff */
[-C--:B------:R-:W-:Y:S02]  /*1870*/  LEA.HI.SX32 R26, R26, R75.reuse, 0x1b ;  /* 0x0000004b1a1a7211 */ /* 0x080fe400078fdaff */
[-C--:B------:R-:W-:Y:S02]  /*1880*/  LEA.HI.SX32 R28, R28, R75.reuse, 0x1b ;  /* 0x0000004b1c1c7211 */ /* 0x080fe400078fdaff */
[----:B------:R-:W-:Y:S02]  /*1890*/  LEA R62, R16, UR5, 0x2 ;  /* 0x00000005103e7c11 */ /* 0x000fe4000f8e10ff */
[----:B------:R-:W-:Y:S02]  /*18a0*/  LEA.HI.SX32 R30, R30, R75, 0x1b ;  /* 0x0000004b1e1e7211 */ /* 0x000fe400078fdaff */
[----:B------:R-:W-:-:S02]  /*18b0*/  LEA R61, R24, UR5, 0x2 ;  /* 0x00000005183d7c11 */ /* 0x000fc4000f8e10ff */
[----:B------:R-:W-:Y:S02]  /*18c0*/  LEA R60, R26, UR5, 0x2 ;  /* 0x000000051a3c7c11 */ /* 0x000fe4000f8e10ff */
[----:B------:R-:W-:Y:S02]  /*18d0*/  LEA R59, R28, UR5, 0x2 ;  /* 0x000000051c3b7c11 */ /* 0x000fe4000f8e10ff */
[----:B------:R-:W-:Y:S02]  /*18e0*/  LEA R58, R30, UR5, 0x2 ;  /* 0x000000051e3a7c11 */ /* 0x000fe4000f8e10ff */
[----:B------:R-:W-:Y:S02]  /*18f0*/  ISETP.NE.AND P6, PT, R111, RZ, PT ;  /* 0x000000ff6f00720c */ /* 0x000fe40003fc5270 */
[----:B------:R-:W-:Y:S01]  /*1900*/  CS2R R16, SRZ ;  /* 0x0000000000107805 */ /* 0x000fe2000001ff00 */
[----:B------:R-:W-:Y:S01]  /*1910*/  IMAD.MOV.U32 R24, RZ, RZ, RZ ;  /* 0x000000ffff187224 */ /* 0x000fe200078e00ff */
[----:B---3--:R0:W-:Y:S04]  /*1920*/  STS [R65], R0 ;  /* 0x0000000041007388 */ /* 0x0081e80000000800 */
[----:B--2---:R-:W-:Y:S01]  /*1930*/  STS [R64+0x80], R19 ;  /* 0x0000801340007388 */ /* 0x004fe20000000800 */
[----:B0-----:R-:W-:-:S03]  /*1940*/  SHF.L.U32 R0, R75, 0x3, RZ ;  /* 0x000000034b007819 */ /* 0x001fc600000006ff */
[----:B----4-:R0:W-:Y:S01]  /*1950*/  STS [R63+0x100], R18 ;  /* 0x000100123f007388 */ /* 0x0101e20000000800 */
[----:B------:R-:W-:-:S03]  /*1960*/  LEA.HI.SX32 R0, R0, R0, 0x1b ;  /* 0x0000000000007211 */ /* 0x000fc600078fdaff */
[----:B-----5:R-:W-:Y:S01]  /*1970*/  STS [R62+0x180], R21 ;  /* 0x000180153e007388 */ /* 0x020fe20000000800 */
[----:B------:R-:W-:-:S03]  /*1980*/  LEA R57, R0, UR5, 0x2 ;  /* 0x0000000500397c11 */ /* 0x000fc6000f8e10ff */
        /* <DEDUP_REMOVED lines=15> */
[----:B-1----:R-:W-:Y:S01]  /*1a80*/  HFMA2.MMA R23, -RZ, RZ, 0, 0 ;  /* 0x00000000ff177435 */ /* 0x002fe200000001ff */
[----:B------:R-:W-:-:S03]  /*1a90*/  CS2R R20, SRZ ;  /* 0x0000000000147805 */ /* 0x000fc6000001ff00 */
[----:B------:R-:W2:Y:S01]  /*1aa0*/  @!P6 LDG.E R17, desc[UR8][R14.64+0x80] ;  /* 0x000080080e11e981 */ /* 0x000ea2000c1e1900 */
[----:B------:R-:W-:-:S03]  /*1ab0*/  ISETP.NE.AND P6, PT, R27, RZ, PT ;  /* 0x000000ff1b00720c */ /* 0x000fc60003fc5270 */
[----:B------:R-:W3:Y:S04]  /*1ac0*/  @!P4 LDG.E R16, desc[UR8][R14.64] ;  /* 0x000000080e10c981 */ /* 0x000ee8000c1e1900 */
[----:B------:R-:W4:Y:S04]  /*1ad0*/  @!P5 LDG.E R19, desc[UR8][R14.64+0x180] ;  /* 0x000180080e13d981 */ /* 0x000f28000c1e1900 */
[----:B------:R-:W5:Y:S04]  /*1ae0*/  @!P3 LDG.E R24, desc[UR8][R14.64+0x200] ;  /* 0x000200080e18b981 */ /* 0x000f68000c1e1900 */
[----:B------:R-:W4:Y:S04]  /*1af0*/  @!P6 LDG.E R18, desc[UR8][R14.64+0x100] ;  /* 0x000100080e12e981 */ /* 0x000f28000c1e1900 */
[----:B------:R-:W5:Y:S04]  /*1b00*/  @!P2 LDG.E R21, desc[UR8][R14.64+0x280] ;  /* 0x000280080e15a981 */ /* 0x000f68000c1e1900 */
[----:B------:R-:W5:Y:S04]  /*1b10*/  @!P1 LDG.E R20, desc[UR8][R14.64+0x300] ;  /* 0x000300080e149981 */ /* 0x000f68000c1e1900 */
[----:B------:R0:W5:Y:S02]  /*1b20*/  @!P0 LDG.E R23, desc[UR8][R14.64+0x380] ;  /* 0x000380080e178981 */ /* 0x000164000c1e1900 */
[----:B0-----:R-:W0:Y:S01]  /*1b30*/  LDC R14, c[0x0][0x21c] ;  /* 0x00008700ff0e7b82 */ /* 0x001e220000000800 */
[----:B------:R-:W-:Y:S01]  /*1b40*/  BSSY B0, `(.L_x_893) ;  /* 0x0000036000007945 */ /* 0x000fe20003800000 */
[----:B---3--:R-:W-:Y:S04]  /*1b50*/  STS [R65], R16 ;  /* 0x0000001041007388 */ /* 0x008fe80000000800 */
[----:B--2---:R-:W-:Y:S04]  /*1b60*/  STS [R64+0x80], R17 ;  /* 0x0000801140007388 */ /* 0x004fe80000000800 */
[----:B----4-:R-:W-:Y:S04]  /*1b70*/  STS [R63+0x100], R18 ;  /* 0x000100123f007388 */ /* 0x010fe80000000800 */
[----:B------:R-:W-:Y:S04]  /*1b80*/  STS [R62+0x180], R19 ;  /* 0x000180133e007388 */ /* 0x000fe80000000800 */
        /* <DEDUP_REMOVED lines=19> */
[----:B------:R-:W-:Y:S02]  /*1cc0*/  MOV R20, 0x3e800000 ;  /* 0x3e80000000147802 */ /* 0x000fe40000000f00 */
[----:B------:R-:W-:Y:S01]  /*1cd0*/  MOV R22, 0x3d39bf78 ;  /* 0x3d39bf7800167802 */ /* 0x000fe20000000f00 */
        /* <DEDUP_REMOVED lines=28> */
.L_x_894:
[----:B------:R-:W-:Y:S05]  /*1ea0*/  BSYNC B0 ;  /* 0x0000000000007941 */ /* 0x000fea0003800000 */
.L_x_893:
        /* <DEDUP_REMOVED lines=36> */
.L_x_896:
[----:B------:R-:W-:Y:S05]  /*20f0*/  BSYNC B0 ;  /* 0x0000000000007941 */ /* 0x000fea0003800000 */
.L_x_895:
[----:B------:R-:W-:Y:S01]  /*2100*/  FSETP.GTU.FTZ.AND P5, PT, R54, 20, PT ;  /* 0x41a000003600780b */ /* 0x000fe20003fbc000 */
[----:B------:R-:W-:Y:S01]  /*2110*/  BSSY B0, `(.L_x_897) ;  /* 0x0000023000007945 */ /* 0x000fe20003800000 */
[----:B0-----:R-:W-:Y:S02]  /*2120*/  FADD.FTZ R53, R28, R91 ;  /* 0x0000005b1c357221 */ /* 0x001fe40000010000 */
        /* <DEDUP_REMOVED lines=33> */
.L_x_898:
[----:B------:R-:W-:Y:S05]  /*2340*/  BSYNC B0 ;  /* 0x0000000000007941 */ /* 0x000fea0003800000 */
.L_x_897:
        /* <DEDUP_REMOVED lines=36> */
.L_x_900:
[----:B------:R-:W-:Y:S05]  /*2590*/  BSYNC B0 ;  /* 0x0000000000007941 */ /* 0x000fea0003800000 */
.L_x_899:
        /* <DEDUP_REMOVED lines=36> */
.L_x_902:
[----:B------:R-:W-:Y:S05]  /*27e0*/  BSYNC B0 ;  /* 0x0000000000007941 */ /* 0x000fea0003800000 */
.L_x_901:
        /* <DEDUP_REMOVED lines=36> */
.L_x_904:
[----:B------:R-:W-:Y:S05]  /*2a30*/  BSYNC B0 ;  /* 0x0000000000007941 */ /* 0x000fea0003800000 */
.L_x_903:
[----:B------:R-:W-:Y:S01]  /*2a40*/  FSETP.GTU.FTZ.AND P5, PT, R50, 20, PT ;  /* 0x41a000003200780b */ /* 0x000fe20003fbc000 */
[----:B------:R-:W-:Y:S01]  /*2a50*/  IMAD.MOV.U32 R103, RZ, RZ, R85 ;  /* 0x000000ffff677224 */ /* 0x000fe200078e0055 */
[----:B------:R-:W-:Y:S01]  /*2a60*/  BSSY B0, `(.L_x_905) ;  /* 0x0000024000007945 */ /* 0x000fe20003800000 */
[----:B------:R-:W-:Y:S01]  /*2a70*/  FADD.FTZ R49, R16, R91 ;  /* 0x0000005b10317221 */ /* 0x000fe20000010000 */
[----:B------:R-:W-:Y:S01]  /*2a80*/  ISETP.EQ.OR P5, PT, RZ, UR4, P5 ;  /* 0x00000004ff007c0c */ /* 0x000fe2000afa2670 */
[----:B------:R-:W-:-:S12]  /*2a90*/  IMAD.WIDE R102, R67, 0x4, R102 ;  /* 0x0000000443667825 */ /* 0x000fd800078e0266 */
        /* <DEDUP_REMOVED lines=32> */
.L_x_906:
[----:B------:R-:W-:Y:S05]  /*2ca0*/  BSYNC B0 ;  /* 0x0000000000007941 */ /* 0x000fea0003800000 */
.L_x_905:
[----:B------:R-:W-:Y:S01]  /*2cb0*/  FSETP.GTU.FTZ.AND P5, PT, R49, 20, PT ;  /* 0x41a000003100780b */ /* 0x000fe20003fbc000 */
[----:B------:R-:W-:Y:S01]  /*2cc0*/  IMAD.MOV.U32 R16, RZ, RZ, R100 ;  /* 0x000000ffff107224 */ /* 0x000fe200078e0064 */
[----:B------:R-:W-:Y:S01]  /*2cd0*/  MOV R17, R83 ;  /* 0x0000005300117202 */ /* 0x000fe20000000f00 */
[----:B------:R-:W-:Y:S01]  /*2ce0*/  BSSY B0, `(.L_x_907) ;  /* 0x0000025000007945 */ /* 0x000fe20003800000 */
[----:B------:R-:W-:Y:S01]  /*2cf0*/  ISETP.EQ.OR P5, PT, RZ, UR4, P5 ;  /* 0x00000004ff007c0c */ /* 0x000fe2000afa2670 */
[----:B------:R-:W-:Y:S02]  /*2d00*/  IMAD.MOV.U32 R85, RZ, RZ, R103 ;  /* 0x000000ffff557224 */ /* 0x000fe400078e0067 */
[----:B------:R-:W-:-:S03]  /*2d10*/  IMAD.WIDE R16, R67, 0x4, R16 ;  /* 0x0000000443107825 */ /* 0x000fc600078e0210 */
[----:B------:R-:W-:-:S07]  /*2d20*/  MOV R100, R16 ;  /* 0x0000001000647202 */ /* 0x000fce0000000f00 */
        /* <DEDUP_REMOVED lines=32> */
.L_x_908:
[----:B------:R-:W-:Y:S05]  /*2f30*/  BSYNC B0 ;  /* 0x0000000000007941 */ /* 0x000fea0003800000 */
.L_x_907:
[----:B------:R-:W-:Y:S01]  /*2f40*/  ISETP.GE.AND P5, PT, R14, 0x1, PT ;  /* 0x000000010e00780c */ /* 0x000fe20003fa6270 */
[----:B------:R-:W-:Y:S01]  /*2f50*/  BAR.SYNC.DEFER_BLOCKING 0x0 ;  /* 0x0000000000007b1d */ /* 0x000fe20000010000 */
[----:B------:R-:W-:Y:S01]  /*2f60*/  MOV R83, R17 ;  /* 0x0000001100537202 */ /* 0x000fe20000000f00 */
[-C--:B------:R-:W-:Y:S01]  /*2f70*/  FMUL.FTZ R48, R37, R93.reuse ;  /* 0x0000005d25307220 */ /* 0x080fe20000410000 */
[-C--:B------:R-:W-:Y:S01]  /*2f80*/  FMUL.FTZ R47, R36, R93.reuse ;  /* 0x0000005d242f7220 */ /* 0x080fe20000410000 */
[-C--:B------:R-:W-:Y:S01]  /*2f90*/  FMUL.FTZ R46, R38, R93.reuse ;  /* 0x0000005d262e7220 */ /* 0x080fe20000410000 */
[-C--:B------:R-:W-:Y:S01]  /*2fa0*/  FMUL.FTZ R45, R26, R93.reuse ;  /* 0x0000005d1a2d7220 */ /* 0x080fe20000410000 */
[-C--:B------:R-:W-:Y:S01]  /*2fb0*/  FMUL.FTZ R44, R39, R93.reuse ;  /* 0x0000005d272c7220 */ /* 0x080fe20000410000 */
[-C--:B------:R-:W-:Y:S01]  /*2fc0*/  FMUL.FTZ R43, R34, R93.reuse ;  /* 0x0000005d222b7220 */ /* 0x080fe20000410000 */
[-C--:B------:R-:W-:Y:S01]  /*2fd0*/  FMUL.FTZ R42, R40, R93.reuse ;  /* 0x0000005d282a7220 */ /* 0x080fe20000410000 */
[----:B------:R-:W-:-:S03]  /*2fe0*/  FMUL.FTZ R41, R0, R93 ;  /* 0x0000005d00297220 */ /* 0x000fc60000410000 */
        /* <DEDUP_REMOVED lines=18> */
.L_x_917:
        /* <DEDUP_REMOVED lines=18> */
[----:B------:R-:W-:-:S02]  /*3230*/  IMAD R28, R24, UR7, RZ ;  /* 0x00000007181c7c24 */ /* 0x000fc4000f8e02ff */
[----:B------:R-:W-:Y:S02]  /*3240*/  IMAD.MOV.U32 R119, RZ, RZ, RZ ;  /* 0x000000ffff777224 */ /* 0x000fe400078e00ff */
        /* <DEDUP_REMOVED lines=12> */
[----:B----4-:R-:W-:-:S04]  /*3310*/  LEA R32, P5, R30, R20, 0x2 ;  /* 0x000000141e207211 */ /* 0x010fc800078a10ff */
[----:B------:R-:W-:Y:S02]  /*3320*/  LEA.HI.X R33, R30, R21, R31, 0x2, P5 ;  /* 0x000000151e217211 */ /* 0x000fe400028f141f */
[----:B------:R-:W-:Y:S02]  /*3330*/  CS2R R30, SRZ ;  /* 0x00000000001e7805 */ /* 0x000fe4000001ff00 */
[----:B------:R-:W-:Y:S02]  /*3340*/  ISETP.NE.AND P5, PT, R107, RZ, PT ;  /* 0x000000ff6b00720c */ /* 0x000fe40003fa5270 */
[----:B------:R0:W4:Y:S04]  /*3350*/  LDG.E R33, desc[UR8][R32.64] ;  /* 0x0000000820217981 */ /* 0x000128000c1e1900 */
[----:B------:R-:W3:Y:S01]  /*3360*/  @!P0 LDG.E R31, desc[UR8][R26.64+0x80] ;  /* 0x000080081a1f8981 */ /* 0x000ee2000c1e1900 */
[----:B------:R-:W-:-:S03]  /*3370*/  ISETP.NE.AND P0, PT, R118, RZ, PT ;  /* 0x000000ff7600720c */ /* 0x000fc60003f05270 */
[----:B------:R-:W5:Y:S04]  /*3380*/  @!P4 LDG.E R30, desc[UR8][R26.64] ;  /* 0x000000081a1ec981 */ /* 0x000f68000c1e1900 */
[----:B------:R-:W2:Y:S06]  /*3390*/  @!P5 LDG.E R112, desc[UR8][R26.64+0x100] ;  /* 0x000100081a70d981 */ /* 0x000eac000c1e1900 */
[----:B------:R-:W4:Y:S01]  /*33a0*/  @!P0 LDG.E R119, desc[UR8][R26.64+0x380] ;  /* 0x000380081a778981 */ /* 0x000f22000c1e1900 */
[----:B------:R-:W-:Y:S01]  /*33b0*/  ISETP.GE.U32.AND P5, PT, R80, R67, PT ;  /* 0x000000435000720c */ /* 0x000fe20003fa6070 */
[----:B0-----:R-:W0:Y:S01]  /*33c0*/  S2R R32, SR_TID.X ;  /* 0x0000000000207919 */ /* 0x001e220000002100 */
[----:B------:R-:W-:-:S02]  /*33d0*/  P2R R118, PR, RZ, 0x40 ;  /* 0x00000040ff767803 */ /* 0x000fc40000000000 */
[----:B------:R-:W-:Y:S01]  /*33e0*/  ISETP.NE.AND P6, PT, R111, RZ, PT ;  /* 0x000000ff6f00720c */ /* 0x000fe20003fc5270 */
[----:B------:R-:W-:Y:S01]  /*33f0*/  HFMA2.MMA R137, -RZ, RZ, 0, 0 ;  /* 0x00000000ff897435 */ /* 0x000fe200000001ff */
[----:B-----5:R-:W-:Y:S04]  /*3400*/  STS [R65], R30 ;  /* 0x0000001e41007388 */ /* 0x020fe80000000800 */
[----:B---3--:R-:W-:Y:S04]  /*3410*/  STS [R64+0x80], R31 ;  /* 0x0000801f40007388 */ /* 0x008fe80000000800 */
[----:B--2---:R-:W-:Y:S04]  /*3420*/  STS [R63+0x100], R112 ;  /* 0x000100703f007388 */ /* 0x004fe80000000800 */
[----:B------:R-:W-:Y:S04]  /*3430*/  STS [R62+0x180], R103 ;  /* 0x000180673e007388 */ /* 0x000fe80000000800 */
[----:B------:R-:W-:Y:S04]  /*3440*/  STS [R61+0x200], R114 ;  /* 0x000200723d007388 */ /* 0x000fe80000000800 */
[----:B------:R-:W-:Y:S04]  /*3450*/  STS [R60+0x280], R105 ;  /* 0x000280693c007388 */ /* 0x000fe80000000800 */
[----:B------:R-:W-:Y:S04]  /*3460*/  STS [R59+0x300], R116 ;  /* 0x000300743b007388 */ /* 0x000fe80000000800 */
[----:B----4-:R0:W-:Y:S01]  /*3470*/  STS [R58+0x380], R119 ;  /* 0x000380773a007388 */ /* 0x0101e20000000800 */
[----:B------:R-:W-:-:S03]  /*3480*/  NOP ;  /* 0x0000000000007918 */ /* 0x000fc60000000000 */
[----:B------:R-:W2:Y:S04]  /*3490*/  LDS R27, [R57+0x1c] ;  /* 0x00001c00391b7984 */ /* 0x000ea80000000800 */
[----:B------:R-:W3:Y:S01]  /*34a0*/  LDS R26, [R57] ;  /* 0x00000000391a7984 */ /* 0x000ee20000000800 */
[----:B------:R-:W-:Y:S01]  /*34b0*/  FMUL.FTZ R33, R33, 1.4426950216293334961 ;  /* 0x3fb8aa3b21217820 */ /* 0x000fe20000410000 */
[----:B0-----:R-:W-:Y:S01]  /*34c0*/  SHF.L.U32 R58, R32, 0x3, RZ ;  /* 0x00000003203a7819 */ /* 0x001fe200000006ff */
[----:B------:R-:W-:Y:S01]  /*34d0*/  IMAD.MOV.U32 R114, RZ, RZ, RZ ;  /* 0x000000ffff727224 */ /* 0x000fe200078e00ff */
[----:B------:R-:W-:Y:S01]  /*34e0*/  MOV R105, RZ ;  /* 0x000000ff00697202 */ /* 0x000fe20000000f00 */
[C---:B------:R-:W-:Y:S01]  /*34f0*/  FMUL.FTZ R65, R33.reuse, R49 ;  /* 0x0000003121417220 */ /* 0x040fe20000410000 */
[----:B------:R-:W-:Y:S01]  /*3500*/  FMUL.FTZ R30, R33, R56 ;  /* 0x00000038211e7220 */ /* 0x000fe20000410000 */
[----:B------:R-:W4:Y:S04]  /*3510*/  @!P0 LDG.E R137, desc[UR8][R28.64+0x380] ;  /* 0x000380081c898981 */ /* 0x000f28000c1e1900 */
[----:B------:R-:W0:Y:S01]  /*3520*/  MUFU.EX2 R65, R65 ;  /* 0x0000004100417308 */ /* 0x000e220000000800 */
[----:B------:R-:W5:Y:S04]  /*3530*/  @!P3 LDG.E R114, desc[UR8][R28.64+0x200] ;  /* 0x000200081c72b981 */ /* 0x000f68000c1e1900 */
[----:B------:R-:W4:Y:S01]  /*3540*/  @!P2 LDG.E R105, desc[UR8][R28.64+0x280] ;  /* 0x000280081c69a981 */ /* 0x000f22000c1e1900 */
[----:B--2---:R-:W-:-:S05]  /*3550*/  FMUL.FTZ R27, R0, R27 ;  /* 0x0000001b001b7220 */ /* 0x004fca0000410000 */
[----:B------:R-:W-:Y:S02]  /*3560*/  FSEL R121, R27, RZ, !P5 ;  /* 0x000000ff1b797208 */ /* 0x000fe40006800000 */
[----:B------:R-:W2:Y:S01]  /*3570*/  LDS R27, [R57+0x4] ;  /* 0x00000400391b7984 */ /* 0x000ea20000000800 */
[----:B------:R-:W1:Y:S01]  /*3580*/  MUFU.EX2 R30, R30 ;  /* 0x0000001e001e7308 */ /* 0x000e620000000800 */
[----:B0-----:R-:W-:Y:S01]  /*3590*/  FSEL R120, R65, 1, !P5 ;  /* 0x3f80000041787808 */ /* 0x001fe20006800000 */
[----:B---3--:R-:W-:Y:S01]  /*35a0*/  FMUL.FTZ R26, R37, R26 ;  /* 0x0000001a251a7220 */ /* 0x008fe20000410000 */
[----:B------:R-:W-:-:S04]  /*35b0*/  ISETP.GE.U32.AND P5, PT, R58, R67, PT ;  /* 0x000000433a00720c */ /* 0x000fc80003fa6070 */
[----:B------:R-:W-:Y:S01]  /*35c0*/  FSEL R123, R26, RZ, !P5 ;  /* 0x000000ff1a7b7208 */ /* 0x000fe20006800000 */
[----:B------:R-:W-:Y:S01]  /*35d0*/  FMUL.FTZ R26, R33, R55 ;  /* 0x00000037211a7220 */ /* 0x000fe20000410000 */
[----:B-1----:R-:W-:Y:S02]  /*35e0*/  FSEL R122, R30, 1, !P5 ;  /* 0x3f8000001e7a7808 */ /* 0x002fe40006800000 */
[----:B------:R-:W-:-:S03]  /*35f0*/  ISETP.GE.U32.AND P5, PT, R92, R67, PT ;  /* 0x000000435c00720c */ /* 0x000fc60003fa6070 */
[----:B------:R-:W0:Y:S01]  /*3600*/  MUFU.EX2 R26, R26 ;  /* 0x0000001a001a7308 */ /* 0x000e220000000800 */
[----:B--2---:R-:W-:-:S05]  /*3610*/  FMUL.FTZ R27, R36, R27 ;  /* 0x0000001b241b7220 */ /* 0x004fca0000410000 */
[----:B------:R-:W-:Y:S02]  /*3620*/  FSEL R125, R27, RZ, !P5 ;  /* 0x000000ff1b7d7208 */ /* 0x000fe40006800000 */
[----:B------:R-:W1:Y:S01]  /*3630*/  LDS R27, [R57+0x8] ;  /* 0x00000800391b7984 */ /* 0x000e620000000800 */
[----:B0-----:R-:W-:-:S03]  /*3640*/  FSEL R124, R26, 1, !P5 ;  /* 0x3f8000001a7c7808 */ /* 0x001fc60006800000 */
[----:B------:R-:W0:Y:S01]  /*3650*/  LDS R26, [R57+0xc] ;  /* 0x00000c00391a7984 */ /* 0x000e220000000800 */
[----:B------:R-:W-:Y:S01]  /*3660*/  FMUL.FTZ R30, R33, R54 ;  /* 0x00000036211e7220 */ /* 0x000fe20000410000 */
[----:B------:R-:W-:-:S05]  /*3670*/  ISETP.GE.U32.AND P5, PT, R90, R67, PT ;  /* 0x000000435a00720c */ /* 0x000fca0003fa6070 */
[----:B------:R-:W2:Y:S01]  /*3680*/  MUFU.EX2 R30, R30 ;  /* 0x0000001e001e7308 */ /* 0x000ea20000000800 */
[----:B-1----:R-:W-:-:S05]  /*3690*/  FMUL.FTZ R27, R38, R27 ;  /* 0x0000001b261b7220 */ /* 0x002fca0000410000 */
[----:B------:R-:W-:Y:S01]  /*36a0*/  FSEL R127, R27, RZ, !P5 ;  /* 0x000000ff1b7f7208 */ /* 0x000fe20006800000 */
[----:B------:R-:W-:-:S06]  /*36b0*/  FMUL.FTZ R27, R33, R53 ;  /* 0x00000035211b7220 */ /* 0x000fcc0000410000 */
[----:B------:R-:W1:Y:S01]  /*36c0*/  MUFU.EX2 R27, R27 ;  /* 0x0000001b001b7308 */ /* 0x000e620000000800 */
[----:B--2---:R-:W-:Y:S01]  /*36d0*/  FSEL R126, R30, 1, !P5 ;  /* 0x3f8000001e7e7808 */ /* 0x004fe20006800000 */
[----:B0-----:R-:W-:Y:S01]  /*36e0*/  FMUL.FTZ R26, R35, R26 ;  /* 0x0000001a231a7220 */ /* 0x001fe20000410000 */
[----:B------:R-:W-:-:S04]  /*36f0*/  ISETP.GE.U32.AND P5, PT, R88, R67, PT ;  /* 0x000000435800720c */ /* 0x000fc80003fa6070 */
[----:B------:R-:W-:Y:S02]  /*3700*/  FSEL R129, R26, RZ, !P5 ;  /* 0x000000ff1a817208 */ /* 0x000fe40006800000 */
[----:B------:R-:W0:Y:S01]  /*3710*/  LDS R26, [R57+0x10] ;  /* 0x00001000391a7984 */ /* 0x000e220000000800 */
[----:B-1----:R-:W-:-:S03]  /*3720*/  FSEL R128, R27, 1, !P5 ;  /* 0x3f8000001b807808 */ /* 0x002fc60006800000 */
[----:B------:R-:W1:Y:S01]  /*3730*/  LDS R27, [R57+0x14] ;  /* 0x00001400391b7984 */ /* 0x000e620000000800 */
[----:B------:R-:W-:-:S06]  /*3740*/  FMUL.FTZ R30, R33, R52 ;  /* 0x00000034211e7220 */ /* 0x000fcc0000410000 */
[----:B------:R-:W2:Y:S01]  /*3750*/  MUFU.EX2 R30, R30 ;  /* 0x0000001e001e7308 */ /* 0x000ea20000000800 */
[----:B------:R-:W-:-:S04]  /*3760*/  ISETP.GE.U32.AND P5, PT, R86, R67, PT ;  /* 0x000000435600720c */ /* 0x000fc80003fa6070 */
[----:B--2---:R-:W-:Y:S01]  /*3770*/  FSEL R130, R30, 1, !P5 ;  /* 0x3f8000001e827808 */ /* 0x004fe20006800000 */
[----:B0-----:R-:W-:-:S05]  /*3780*/  FMUL.FTZ R26, R39, R26 ;  /* 0x0000001a271a7220 */ /* 0x001fca0000410000 */
[----:B------:R-:W-:Y:S02]  /*3790*/  FSEL R131, R26, RZ, !P5 ;  /* 0x000000ff1a837208 */ /* 0x000fe40006800000 */
[----:B------:R-:W-:Y:S01]  /*37a0*/  ISETP.GE.U32.AND P5, PT, R84, R67, PT ;  /* 0x000000435400720c */ /* 0x000fe20003fa6070 */
[----:B-1----:R-:W-:-:S05]  /*37b0*/  FMUL.FTZ R27, R34, R27 ;  /* 0x0000001b221b7220 */ /* 0x002fca0000410000 */
[----:B------:R-:W-:Y:S02]  /*37c0*/  FSEL R133, R27, RZ, !P5 ;  /* 0x000000ff1b857208 */ /* 0x000fe40006800000 */
[----:B------:R-:W0:Y:S01]  /*37d0*/  LDS R27, [R57+0x18] ;  /* 0x00001800391b7984 */ /* 0x000e220000000800 */
[C---:B------:R-:W-:Y:S01]  /*37e0*/  FMUL.FTZ R26, R33.reuse, R51 ;  /* 0x00000033211a7220 */ /* 0x040fe20000410000 */
[----:B------:R-:W-:-:S05]  /*37f0*/  FMUL.FTZ R33, R33, R50 ;  /* 0x0000003221217220 */ /* 0x000fca0000410000 */
[----:B------:R-:W1:Y:S08]  /*3800*/  MUFU.EX2 R26, R26 ;  /* 0x0000001a001a7308 */ /* 0x000e700000000800 */
[----:B------:R-:W2:Y:S01]  /*3810*/  MUFU.EX2 R33, R33 ;  /* 0x0000002100217308 */ /* 0x000ea20000000800 */
[----:B-1----:R-:W-:Y:S02]  /*3820*/  FSEL R132, R26, 1, !P5 ;  /* 0x3f8000001a847808 */ /* 0x002fe40006800000 */
[----:B------:R-:W-:Y:S01]  /*3830*/  ISETP.GE.U32.AND P5, PT, R82, R67, PT ;  /* 0x000000435200720c */ /* 0x000fe20003fa6070 */
[----:B0-----:R-:W-:-:S05]  /*3840*/  FMUL.FTZ R27, R40, R27 ;  /* 0x0000001b281b7220 */ /* 0x001fca0000410000 */
[----:B------:R-:W-:Y:S02]  /*3850*/  FSEL R135, R27, RZ, !P5 ;  /* 0x000000ff1b877208 */ /* 0x000fe40006800000 */
[----:B------:R-:W-:Y:S02]  /*3860*/  CS2R R26, SRZ ;  /* 0x00000000001a7805 */ /* 0x000fe4000001ff00 */
[----:B--2---:R-:W-:Y:S02]  /*3870*/  FSEL R134, R33, 1, !P5 ;  /* 0x3f80000021867808 */ /* 0x004fe40006800000 */
[----:B------:R-:W-:Y:S02]  /*3880*/  ISETP.NE.AND P5, PT, R107, RZ, PT ;  /* 0x000000ff6b00720c */ /* 0x000fe40003fa5270 */
[----:B------:R-:W2:Y:S01]  /*3890*/  @!P6 LDG.E R27, desc[UR8][R28.64+0x80] ;  /* 0x000080081c1be981 */ /* 0x000ea2000c1e1900 */
[----:B------:R-:W-:Y:S02]  /*38a0*/  ISETP.NE.AND P6, PT, R118, RZ, PT ;  /* 0x000000ff7600720c */ /* 0x000fe40003fc5270 */
[----:B------:R-:W-:Y:S01]  /*38b0*/  CS2R R30, SRZ ;  /* 0x00000000001e7805 */ /* 0x000fe2000001ff00 */
[----:B------:R-:W3:Y:S01]  /*38c0*/  @!P4 LDG.E R26, desc[UR8][R28.64] ;  /* 0x000000081c1ac981 */ /* 0x000ee2000c1e1900 */
[----:B------:R-:W-:-:S06]  /*38d0*/  IMAD.MOV.U32 R118, RZ, RZ, RZ ;  /* 0x000000ffff767224 */ /* 0x000fcc00078e00ff */
[----:B------:R-:W5:Y:S04]  /*38e0*/  @!P5 LDG.E R30, desc[UR8][R28.64+0x100] ;  /* 0x000100081c1ed981 */ /* 0x000f68000c1e1900 */
        /* <DEDUP_REMOVED lines=10> */
[-C--:B------:R-:W-:Y:S02]  /*3990*/  LEA.HI.SX32 R58, R58, R75.reuse, 0x1b ;  /* 0x0000004b3a3a7211 */ /* 0x080fe400078fdaff */
[C---:B------:R-:W-:Y:S01]  /*39a0*/  IADD3 R112, R75.reuse, 0x80, RZ ;  /* 0x000000804b707810 */ /* 0x040fe20007ffe0ff */
[----:B0-----:R-:W-:Y:S01]  /*39b0*/  VIADD R28, R75, 0xe0 ;  /* 0x000000e04b1c7836 */ /* 0x001fe20000000000 */
[----:B-1----:R-:W-:Y:S02]  /*39c0*/  ULEA UR5, UR6, UR5, 0x18 ;  /* 0x0000000506057291 */ /* 0x002fe4000f8ec03f */
[----:B------:R-:W-:-:S04]  /*39d0*/  LEA.HI.SX32 R112, R112, R75, 0x1b ;  /* 0x0000004b70707211 */ /* 0x000fc800078fdaff */
[----:B------:R-:W-:Y:S02]  /*39e0*/  LEA R65, R65, UR5, 0x2 ;  /* 0x0000000541417c11 */ /* 0x000fe4000f8e10ff */
[----:B------:R-:W-:Y:S01]  /*39f0*/  LEA R63, R60, UR5, 0x2 ;  /* 0x000000053c3f7c11 */ /* 0x000fe2000f8e10ff */
[C---:B------:R-:W-:Y:S01]  /*3a00*/  VIADD R60, R75.reuse, 0xa0 ;  /* 0x000000a04b3c7836 */ /* 0x040fe20000000000 */
[----:B------:R-:W-:Y:S02]  /*3a10*/  LEA R64, R62, UR5, 0x2 ;  /* 0x000000053e407c11 */ /* 0x000fe4000f8e10ff */
[----:B------:R-:W-:Y:S02]  /*3a20*/  LEA R62, R58, UR5, 0x2 ;  /* 0x000000053a3e7c11 */ /* 0x000fe4000f8e10ff */
[----:B------:R-:W-:Y:S02]  /*3a30*/  IADD3 R58, R75, 0xc0, RZ ;  /* 0x000000c04b3a7810 */ /* 0x000fe40007ffe0ff */
[----:B------:R-:W-:-:S02]  /*3a40*/  LEA.HI.SX32 R60, R60, R75, 0x1b ;  /* 0x0000004b3c3c7211 */ /* 0x000fc400078fdaff */
[----:B------:R-:W-:Y:S02]  /*3a50*/  ISETP.NE.AND P5, PT, R71, RZ, PT ;  /* 0x000000ff4700720c */ /* 0x000fe40003fa5270 */
[-C--:B------:R-:W-:Y:S02]  /*3a60*/  LEA.HI.SX32 R58, R58, R75.reuse, 0x1b ;  /* 0x0000004b3a3a7211 */ /* 0x080fe400078fdaff */
[----:B------:R-:W-:Y:S01]  /*3a70*/  LEA.HI.SX32 R28, R28, R75, 0x1b ;  /* 0x0000004b1c1c7211 */ /* 0x000fe200078fdaff */
[----:B------:R-:W-:Y:S02]  /*3a80*/  ULEA UR6, UR4, UR5, 0x3 ;  /* 0x0000000504067291 */ /* 0x000fe4000f8e183f */
[----:B------:R-:W-:Y:S02]  /*3a90*/  LEA R61, R112, UR5, 0x2 ;  /* 0x00000005703d7c11 */ /* 0x000fe4000f8e10ff */
[----:B------:R-:W-:Y:S02]  /*3aa0*/  LEA R60, R60, UR5, 0x2 ;  /* 0x000000053c3c7c11 */ /* 0x000fe4000f8e10ff */
[----:B------:R-:W-:-:S02]  /*3ab0*/  LEA R59, R58, UR5, 0x2 ;  /* 0x000000053a3b7c11 */ /* 0x000fc4000f8e10ff */
[----:B------:R-:W-:Y:S01]  /*3ac0*/  LEA R58, R28, UR5, 0x2 ;  /* 0x000000051c3a7c11 */ /* 0x000fe2000f8e10ff */
[----:B---3--:R0:W-:Y:S04]  /*3ad0*/  STS [R65+0x420], R26 ;  /* 0x0004201a41007388 */ /* 0x0081e80000000800 */
[----:B--2---:R1:W-:Y:S01]  /*3ae0*/  STS [R64+0x4a0], R27 ;  /* 0x0004a01b40007388 */ /* 0x0043e20000000800 */
[----:B0-----:R-:W-:-:S03]  /*3af0*/  SHF.L.U32 R26, R75, 0x3, RZ ;  /* 0x000000034b1a7819 */ /* 0x001fc600000006ff */
[----:B-----5:R1:W-:Y:S01]  /*3b00*/  STS [R63+0x520], R30 ;  /* 0x0005201e3f007388 */ /* 0x0203e20000000800 */
[----:B------:R-:W-:-:S03]  /*3b10*/  LEA.HI.SX32 R26, R26, R26, 0x1b ;  /* 0x0000001a1a1a7211 */ /* 0x000fc600078fdaff */
[----:B----4-:R1:W-:Y:S01]  /*3b20*/  STS [R62+0x5a0], R31 ;  /* 0x0005a01f3e007388 */ /* 0x0103e20000000800 */
[----:B------:R-:W-:-:S03]  /*3b30*/  LEA R57, R26, UR5, 0x2 ;  /* 0x000000051a397c11 */ /* 0x000fc6000f8e10ff */
        /* <DEDUP_REMOVED lines=23> */
[----:B-1----:R-:W-:-:S11]  /*3cb0*/  MOV R27, RZ ;  /* 0x000000ff001b7202 */ /* 0x002fd60000000f00 */
        /* <DEDUP_REMOVED lines=11> */
.L_x_911:
[----:B------:R-:W-:Y:S01]  /*3d70*/  MOV R28, R4 ;  /* 0x00000004001c7202 */ /* 0x000fe20000000f00 */
[C---:B-1----:R-:W-:Y:S02]  /*3d80*/  IMAD R30, R14.reuse, UR7, RZ ;  /* 0x000000070e1e7c24 */ /* 0x042fe4000f8e02ff */
[----:B------:R-:W-:Y:S02]  /*3d90*/  IMAD.MOV.U32 R29, RZ, RZ, R69 ;  /* 0x000000ffff1d7224 */ /* 0x000fe400078e0045 */
[----:B------:R-:W-:Y:S02]  /*3da0*/  IMAD R27, R15, UR4, R30 ;  /* 0x000000040f1b7c24 */ /* 0x000fe4000f8e021e */
[----:B------:R-:W-:-:S05]  /*3db0*/  IMAD.WIDE.U32 R28, R14, UR4, R28 ;  /* 0x000000040e1c7c25 */ /* 0x000fca000f8e001c */
[----:B------:R-:W-:Y:S02]  /*3dc0*/  IADD3 R27, R27, R29, RZ ;  /* 0x0000001d1b1b7210 */ /* 0x000fe40007ffe0ff */
[----:B------:R-:W-:-:S04]  /*3dd0*/  LEA R30, P5, R28, R16, 0x2 ;  /* 0x000000101c1e7211 */ /* 0x000fc800078a10ff */
[----:B------:R-:W-:-:S05]  /*3de0*/  LEA.HI.X R31, R28, R17, R27, 0x2, P5 ;  /* 0x000000111c1f7211 */ /* 0x000fca00028f141b */
[----:B------:R0:W5:Y:S04]  /*3df0*/  LDG.E R27, desc[UR8][R30.64] ;  /* 0x000000081e1b7981 */ /* 0x000168000c1e1900 */
.L_x_910:
        /* <DEDUP_REMOVED lines=13> */
[----:B01----:R-:W-:-:S03]  /*3ed0*/  FMUL.FTZ R31, R134, R29 ;  /* 0x0000001d861f7220 */ /* 0x003fc60000410000 */
        /* <DEDUP_REMOVED lines=72> */
.L_x_914:
        /* <DEDUP_REMOVED lines=31> */
.L_x_915:
[----:B------:R0:W5:Y:S02]  /*4550*/  LDG.E R31, desc[UR8][R6.64] ;  /* 0x00000008061f7981 */ /* 0x000164000c1e1900 */
.L_x_916:
        /* <DEDUP_REMOVED lines=8> */
[----:B------:R-:W-:-:S03]  /*45e0*/  IMAD R26, R14, UR7, RZ ;  /* 0x000000070e1a7c24 */ /* 0x000fc6000f8e02ff */
[----:B------:R-:W-:Y:S01]  /*45f0*/  IADD3 R29, R29, R121, RZ ;  /* 0x000000791d1d7210 */ /* 0x000fe20007ffe0ff */
[----:B------:R-:W-:Y:S02]  /*4600*/  IMAD R121, R15, UR4, R26 ;  /* 0x000000040f797c24 */ /* 0x000fe4000f8e021a */
[----:B------:R-:W-:-:S04]  /*4610*/  IMAD.WIDE.U32 R28, R14, UR4, R28 ;  /* 0x000000040e1c7c25 */ /* 0x000fc8000f8e001c */
[----:B------:R-:W-:Y:S01]  /*4620*/  IMAD.IADD R26, R121, 0x1, R29 ;  /* 0x00000001791a7824 */ /* 0x000fe200078e021d */
[----:B------:R-:W-:-:S04]  /*4630*/  LEA R30, P5, R28, R16, 0x2 ;  /* 0x000000101c1e7211 */ /* 0x000fc800078a10ff */
[----:B------:R-:W-:-:S05]  /*4640*/  LEA.HI.X R31, R28, R17, R26, 0x2, P5 ;  /* 0x000000111c1f7211 */ /* 0x000fca00028f141a */
[----:B------:R1:W-:Y:S04]  /*4650*/  STG.E desc[UR8][R30.64], R27 ;  /* 0x0000001b1e007986 */ /* 0x0003e8000c101908 */
.L_x_913:
[----:B------:R-:W-:Y:S05]  /*4660*/  BSYNC B0 ;  /* 0x0000000000007941 */ /* 0x000fea0003800000 */
.L_x_912:
        /* <DEDUP_REMOVED lines=11> */
.L_x_909:
[----:B------:R-:W-:Y:S01]  /*4720*/  BAR.SYNC.DEFER_BLOCKING 0x0 ;  /* 0x0000000000007b1d */ /* 0x000fe20000010000 */
[----:B------:R-:W-:Y:S02]  /*4730*/  ISETP.NE.AND P6, PT, R32, RZ, PT ;  /* 0x000000ff2000720c */ /* 0x000fe40003fc5270 */
[----:B------:R-:W-:Y:S02]  /*4740*/  SHF.R.S32.HI R23, RZ, 0x1f, R94 ;  /* 0x0000001fff177819 */ /* 0x000fe4000001145e */
[----:B------:R-:W-:-:S03]  /*4750*/  IADD3 R14, P5, R2, R94, RZ ;  /* 0x0000005e020e7210 */ /* 0x000fc60007fbe0ff */
[----:B------:R-:W2:Y:S01]  /*4760*/  S2UR UR10, SR_CTAID.X ;  /* 0x00000000000a79c3 */ /* 0x000ea20000002500 */
[----:B------:R-:W-:Y:S01]  /*4770*/  BSSY B0, `(.L_x_918) ;  /* 0x0000029000007945 */ /* 0x000fe20003800000 */
[----:B------:R-:W-:-:S06]  /*4780*/  IADD3.X R15, R3, R23, RZ, P5, !PT ;  /* 0x00000017030f7210 */ /* 0x000fcc0002ffe4ff */
        /* <DEDUP_REMOVED lines=12> */
[----:B------:R-:W-:-:S03]  /*4850*/  IMAD.IADD R51, R17, 0x1, R21 ;  /* 0x0000000111337824 */ /* 0x000fc600078e0215 */
[----:B------:R-:W-:Y:S01]  /*4860*/  STS [R57+0x1c], R41 ;  /* 0x00001c2939007388 */ /* 0x000fe20000000800 */
[----:B------:R-:W-:-:S03]  /*4870*/  NOP ;  /* 0x0000000000007918 */ /* 0x000fc60000000000 */
[----:B------:R-:W-:Y:S04]  /*4880*/  LDS R25, [R65] ;  /* 0x0000000041197984 */ /* 0x000fe80000000800 */
[----:B01----:R-:W-:Y:S04]  /*4890*/  LDS R27, [R64+0x80] ;  /* 0x00008000401b7984 */ /* 0x003fe80000000800 */
        /* <DEDUP_REMOVED lines=22> */
.L_x_919:
[----:B------:R-:W-:Y:S05]  /*4a00*/  BSYNC B0 ;  /* 0x0000000000007941 */ /* 0x000fea0003800000 */
.L_x_918:
[----:B------:R-:W-:Y:S01]  /*4a10*/  MOV R17, R51 ;  /* 0x0000003300117202 */ /* 0x000fe20000000f00 */
[----:B------:R-:W-:Y:S01]  /*4a20*/  ULDC.64 UR6, c[0x0][0x2c8] ;  /* 0x0000b20000067ab9 */ /* 0x000fe20000000a00 */
[----:B------:R-:W-:Y:S01]  /*4a30*/  @!P4 IMAD.MOV.U32 R22, RZ, RZ, R94 ;  /* 0x000000ffff16c224 */ /* 0x000fe200078e005e */
[----:B------:R-:W-:Y:S01]  /*4a40*/  P2R R24, PR, RZ, 0x40 ;  /* 0x00000040ff187803 */ /* 0x000fe20000000000 */
[----:B------:R-:W-:Y:S01]  /*4a50*/  IMAD R19, R101, UR6, RZ ;  /* 0x0000000665137c24 */ /* 0x000fe2000f8e02ff */
[----:B------:R-:W-:Y:S01]  /*4a60*/  ISETP.NE.AND P6, PT, R111, RZ, PT ;  /* 0x000000ff6f00720c */ /* 0x000fe20003fc5270 */
[----:B------:R-:W-:-:S04]  /*4a70*/  IMAD.WIDE.U32 R16, R110, UR6, R16 ;  /* 0x000000066e107c25 */ /* 0x000fc8000f8e0010 */
[----:B------:R-:W-:Y:S01]  /*4a80*/  IMAD R0, R110, UR7, R19 ;  /* 0x000000076e007c24 */ /* 0x000fe2000f8e0213 */
[----:B------:R-:W-:Y:S01]  /*4a90*/  IADD3 R19, P5, R94, R16, RZ ;  /* 0x000000105e137210 */ /* 0x000fe20007fbe0ff */
[----:B------:R-:W-:-:S03]  /*4aa0*/  ULDC.64 UR6, c[0x0][0x2b8] ;  /* 0x0000ae0000067ab9 */ /* 0x000fc60000000a00 */
[----:B------:R-:W-:Y:S02]  /*4ab0*/  IADD3.X R0, R23, R0, R17, P5, !PT ;  /* 0x0000000017007210 */ /* 0x000fe40002ffe411 */
[----:B------:R-:W1:Y:S02]  /*4ac0*/  LDC.64 R16, c[0x0][0x338] ;  /* 0x0000ce00ff107b82 */ /* 0x000e640000000a00 */
[----:B-1----:R-:W-:-:S03]  /*4ad0*/  IMAD.WIDE R16, R2, 0x4, R16 ;  /* 0x0000000402107825 */ /* 0x002fc600078e0210 */
[----:B------:R-:W-:-:S04]  /*4ae0*/  LEA R16, P5, R19, R16, 0x2 ;  /* 0x0000001013107211 */ /* 0x000fc800078a10ff */
[----:B------:R-:W-:Y:S02]  /*4af0*/  LEA.HI.X R17, R19, R17, R0, 0x2, P5 ;  /* 0x0000001113117211 */ /* 0x000fe400028f1400 */
[----:B------:R-:W-:Y:S01]  /*4b00*/  ISETP.GE.AND P5, PT, R76, R49, PT ;  /* 0x000000314c00720c */ /* 0x000fe20003fa6270 */
[----:B------:R-:W1:-:S12]  /*4b10*/  LDC.64 R18, c[0x0][0x2b0] ;  /* 0x0000ac00ff127b82 */ /* 0x000e580000000a00 */
[----:B------:R-:W-:Y:S01]  /*4b20*/  @!P5 STG.E desc[UR8][R16.64+0x100], R29 ;  /* 0x0001001d1000d986 */ /* 0x000fe2000c101908 */
[----:B------:R-:W-:Y:S01]  /*4b30*/  ISETP.GE.AND P5, PT, R74, R49, PT ;  /* 0x000000314a00720c */ /* 0x000fe20003fa6270 */
[----:B-1----:R-:W-:-:S12]  /*4b40*/  IMAD R0, R18, UR4, RZ ;  /* 0x0000000412007c24 */ /* 0x002fd8000f8e02ff */
[----:B------:R-:W-:Y:S01]  /*4b50*/  @!P5 STG.E desc[UR8][R16.64+0x180], R31 ;  /* 0x0001801f1000d986 */ /* 0x000fe2000c101908 */
[----:B------:R-:W-:Y:S01]  /*4b60*/  ISETP.GE.AND P5, PT, R72, R49, PT ;  /* 0x000000314800720c */ /* 0x000fe20003fa6270 */
[----:B0-----:R-:W-:Y:S02]  /*4b70*/  IMAD R25, R19, UR10, R0 ;  /* 0x0000000a13197c24 */ /* 0x001fe4000f8e0200 */
[----:B------:R-:W-:-:S04]  /*4b80*/  @!P4 IMAD.WIDE.U32 R20, R18, UR10, R22 ;  /* 0x0000000a1214cc25 */ /* 0x000fc8000f8e0016 */
[----:B------:R-:W-:Y:S01]  /*4b90*/  IMAD R19, R101, UR6, RZ ;  /* 0x0000000665137c24 */ /* 0x000fe2000f8e02ff */
[----:B------:R-:W-:-:S05]  /*4ba0*/  @!P4 IADD3 R21, R25, R21, RZ ;  /* 0x000000151915c210 */ /* 0x000fca0007ffe0ff */
[----:B------:R-:W-:Y:S01]  /*4bb0*/  @!P5 STG.E desc[UR8][R16.64+0x200], R33 ;  /* 0x000200211000d986 */ /* 0x000fe2000c101908 */
[----:B------:R-:W-:Y:S01]  /*4bc0*/  ISETP.GE.AND P5, PT, R70, R49, PT ;  /* 0x000000314600720c */ /* 0x000fe20003fa6270 */
[----:B------:R-:W-:-:S12]  /*4bd0*/  @!P4 IMAD.WIDE.U32 R20, R110, UR6, R20 ;  /* 0x000000066e14cc25 */ /* 0x000fd8000f8e0014 */
[----:B------:R-:W-:Y:S01]  /*4be0*/  @!P5 STG.E desc[UR8][R16.64+0x280], R35 ;  /* 0x000280231000d986 */ /* 0x000fe2000c101908 */
[----:B------:R-:W-:-:S13]  /*4bf0*/  ISETP.GE.AND P5, PT, R68, R49, PT ;  /* 0x000000314400720c */ /* 0x000fda0003fa6270 */
[----:B------:R-:W-:Y:S01]  /*4c00*/  @!P5 STG.E desc[UR8][R16.64+0x300], R37 ;  /* 0x000300251000d986 */ /* 0x000fe2000c101908 */
[----:B------:R-:W-:-:S13]  /*4c10*/  ISETP.GE.AND P5, PT, R78, R49, PT ;  /* 0x000000314e00720c */ /* 0x000fda0003fa6270 */
[----:B------:R0:W-:Y:S01]  /*4c20*/  @!P5 STG.E desc[UR8][R16.64+0x80], R27 ;  /* 0x0000801b1000d986 */ /* 0x0001e2000c101908 */
[----:B------:R-:W-:Y:S01]  /*4c30*/  ISETP.GE.AND P5, PT, R66, R49, PT ;  /* 0x000000314200720c */ /* 0x000fe20003fa6270 */
[----:B0-----:R-:W-:Y:S02]  /*4c40*/  IMAD R27, R110, UR7, R19 ;  /* 0x000000076e1b7c24 */ /* 0x001fe4000f8e0213 */
[----:B------:R-:W-:-:S10]  /*4c50*/  IMAD.WIDE.U32 R18, R18, UR10, RZ ;  /* 0x0000000a12127c25 */ /* 0x000fd4000f8e00ff */
[----:B------:R0:W-:Y:S01]  /*4c60*/  @!P5 STG.E desc[UR8][R16.64+0x380], R39 ;  /* 0x000380271000d986 */ /* 0x0001e2000c101908 */
[----:B------:R-:W-:Y:S01]  /*4c70*/  BAR.SYNC.DEFER_BLOCKING 0x0 ;  /* 0x0000000000007b1d */ /* 0x000fe20000010000 */
[----:B------:R-:W-:Y:S01]  /*4c80*/  IMAD.IADD R19, R19, 0x1, R25 ;  /* 0x0000000113137824 */ /* 0x000fe200078e0219 */
[----:B------:R-:W-:-:S04]  /*4c90*/  @!P4 IADD3 R20, P5, R2, R20, RZ ;  /* 0x000000140214c210 */ /* 0x000fc80007fbe0ff */
[----:B------:R-:W-:Y:S01]  /*4ca0*/  @!P4 IADD3.X R22, R3, R21, R27, P5, !PT ;  /* 0x000000150316c210 */ /* 0x000fe20002ffe41b */
[----:B0-----:R-:W-:Y:S02]  /*4cb0*/  IMAD.WIDE.U32 R16, R110, UR6, R18 ;  /* 0x000000066e107c25 */ /* 0x001fe4000f8e0012 */
[----:B------:R-:W0:Y:S01]  /*4cc0*/  @!P4 LDC.64 R18, c[0x0][0x348] ;  /* 0x0000d200ff12cb82 */ /* 0x000e220000000a00 */
[----:B------:R-:W-:-:S04]  /*4cd0*/  IADD3 R21, P5, R94, R16, RZ ;  /* 0x000000105e157210 */ /* 0x000fc80007fbe0ff */
[----:B------:R-:W-:-:S03]  /*4ce0*/  IADD3.X R0, R23, R27, R17, P5, !PT ;  /* 0x0000001b17007210 */ /* 0x000fc60002ffe411 */
[----:B------:R-:W1:Y:S01]  /*4cf0*/  LDC.64 R16, c[0x0][0x348] ;  /* 0x0000d200ff107b82 */ /* 0x000e620000000a00 */
[----:B0-----:R-:W-:-:S04]  /*4d00*/  @!P4 LEA R18, P5, R20, R18, 0x2 ;  /* 0x000000121412c211 */ /* 0x001fc800078a10ff */
[----:B------:R-:W-:Y:S01]  /*4d10*/  @!P4 LEA.HI.X R19, R20, R19, R22, 0x2, P5 ;  /* 0x000000131413c211 */ /* 0x000fe200028f1416 */
[----:B-1----:R-:W-:-:S03]  /*4d20*/  IMAD.WIDE R16, R2, 0x4, R16 ;  /* 0x0000000402107825 */ /* 0x002fc600078e0210 */
[----:B------:R-:W-:-:S04]  /*4d30*/  LEA R16, P5, R21, R16, 0x2 ;  /* 0x0000001015107211 */ /* 0x000fc800078a10ff */
[----:B------:R-:W-:Y:S01]  /*4d40*/  LEA.HI.X R17, R21, R17, R0, 0x2, P5 ;  /* 0x0000001115117211 */ /* 0x000fe200028f1400 */
[----:B------:R-:W-:Y:S01]  /*4d50*/  HFMA2.MMA R0, -RZ, RZ, 0, 0 ;  /* 0x00000000ff007435 */ /* 0x000fe200000001ff */
[----:B------:R-:W-:Y:S02]  /*4d60*/  CS2R R20, SRZ ;  /* 0x0000000000147805 */ /* 0x000fe4000001ff00 */
[----:B------:R-:W-:Y:S01]  /*4d70*/  ISETP.NE.AND P5, PT, R109, RZ, PT ;  /* 0x000000ff6d00720c */ /* 0x000fe20003fa5270 */
[----:B------:R-:W-:Y:S01]  /*4d80*/  IMAD.MOV.U32 R27, RZ, RZ, RZ ;  /* 0x000000ffff1b7224 */ /* 0x000fe200078e00ff */
[----:B------:R-:W-:Y:S02]  /*4d90*/  MOV R22, RZ ;  /* 0x000000ff00167202 */ /* 0x000fe40000000f00 */
[----:B------:R-:W2:Y:S04]  /*4da0*/  @!P6 LDG.E R21, desc[UR8][R16.64+0x80] ;  /* 0x000080081015e981 */ /* 0x000ea8000c1e1900 */
[----:B------:R-:W3:Y:S01]  /*4db0*/  @!P4 LDG.E R0, desc[UR8][R18.64] ;  /* 0x000000081200c981 */ /* 0x000ee2000c1e1900 */
[----:B------:R-:W-:-:S02]  /*4dc0*/  ISETP.NE.AND P4, PT, R107, RZ, PT ;  /* 0x000000ff6b00720c */ /* 0x000fc40003f85270 */
[----:B------:R-:W-:Y:S02]  /*4dd0*/  ISETP.NE.AND P6, PT, R24, RZ, PT ;  /* 0x000000ff1800720c */ /* 0x000fe40003fc5270 */
[----:B------:R-:W-:Y:S01]  /*4de0*/  CS2R R24, SRZ ;  /* 0x0000000000187805 */ /* 0x000fe2000001ff00 */
[----:B------:R-:W-:Y:S01]  /*4df0*/  IMAD.MOV.U32 R29, RZ, RZ, RZ ;  /* 0x000000ffff1d7224 */ /* 0x000fe200078e00ff */
[----:B------:R-:W4:Y:S04]  /*4e00*/  @!P3 LDG.E R22, desc[UR8][R16.64+0x200] ;  /* 0x000200081016b981 */ /* 0x000f28000c1e1900 */
[----:B------:R-:W5:Y:S04]  /*4e10*/  @!P5 LDG.E R25, desc[UR8][R16.64+0x180] ;  /* 0x000180081019d981 */ /* 0x000f68000c1e1900 */
[----:B------:R-:W4:Y:S04]  /*4e20*/  @!P4 LDG.E R20, desc[UR8][R16.64+0x100] ;  /* 0x000100081014c981 */ /* 0x000f28000c1e1900 */
[----:B------:R-:W5:Y:S04]  /*4e30*/  @!P2 LDG.E R27, desc[UR8][R16.64+0x280] ;  /* 0x00028008101ba981 */ /* 0x000f68000c1e1900 */
[----:B------:R-:W5:Y:S04]  /*4e40*/  @!P1 LDG.E R24, desc[UR8][R16.64+0x300] ;  /* 0x0003000810189981 */ /* 0x000f68000c1e1900 */
[----:B------:R-:W5:Y:S01]  /*4e50*/  @!P0 LDG.E R29, desc[UR8][R16.64+0x380] ;  /* 0x00038008101d8981 */ /* 0x000f62000c1e1900 */
[----:B------:R-:W-:Y:S03]  /*4e60*/  BSSY B0, `(.L_x_920) ;  /* 0x0000069000007945 */ /* 0x000fe60003800000 */
[----:B---3--:R-:W-:Y:S04]  /*4e70*/  STS [R65], R0 ;  /* 0x0000000041007388 */ /* 0x008fe80000000800 */
[----:B--2---:R-:W-:Y:S04]  /*4e80*/  STS [R64+0x80], R21 ;  /* 0x0000801540007388 */ /* 0x004fe80000000800 */
[----:B----4-:R-:W-:Y:S04]  /*4e90*/  STS [R63+0x100], R20 ;  /* 0x000100143f007388 */ /* 0x010fe80000000800 */
[----:B-----5:R-:W-:Y:S04]  /*4ea0*/  STS [R62+0x180], R25 ;  /* 0x000180193e007388 */ /* 0x020fe80000000800 */
[----:B------:R-:W-:Y:S04]  /*4eb0*/  STS [R61+0x200], R22 ;  /* 0x000200163d007388 */ /* 0x000fe80000000800 */
[----:B------:R-:W-:Y:S04]  /*4ec0*/  STS [R60+0x280], R27 ;  /* 0x0002801b3c007388 */ /* 0x000fe80000000800 */
[----:B------:R-:W-:Y:S04]  /*4ed0*/  STS [R59+0x300], R24 ;  /* 0x000300183b007388 */ /* 0x000fe80000000800 */
[----:B------:R-:W-:Y:S01]  /*4ee0*/  STS [R58+0x380], R29 ;  /* 0x0003801d3a007388 */ /* 0x000fe20000000800 */
[----:B------:R-:W-:-:S03]  /*4ef0*/  NOP ;  /* 0x0000000000007918 */ /* 0x000fc60000000000 */
[----:B------:R-:W0:Y:S04]  /*4f00*/  LDS R19, [R57+0x8] ;  /* 0x0000080039137984 */ /* 0x000e280000000800 */
[----:B------:R-:W1:Y:S04]  /*4f10*/  LDS R18, [R57] ;  /* 0x0000000039127984 */ /* 0x000e680000000800 */
[----:B------:R-:W2:Y:S04]  /*4f20*/  LDS R21, [R57+0xc] ;  /* 0x00000c0039157984 */ /* 0x000ea80000000800 */
[----:B------:R-:W3:Y:S04]  /*4f30*/  LDS R28, [R57+0x18] ;  /* 0x00001800391c7984 */ /* 0x000ee80000000800 */
[----:B------:R-:W4:Y:S04]  /*4f40*/  LDS R30, [R57+0x1c] ;  /* 0x00001c00391e7984 */ /* 0x000f280000000800 */
[----:B------:R-:W5:Y:S04]  /*4f50*/  LDS R16, [R57+0x4] ;  /* 0x0000040039107984 */ /* 0x000f680000000800 */
[----:B------:R-:W5:Y:S04]  /*4f60*/  LDS R26, [R57+0x10] ;  /* 0x00001000391a7984 */ /* 0x000f680000000800 */
[----:B------:R-:W5:Y:S01]  /*4f70*/  LDS R25, [R57+0x14] ;  /* 0x0000140039197984 */ /* 0x000f620000000800 */
[----:B0-----:R-:W-:Y:S01]  /*4f80*/  FMUL.FTZ R20, R19, -1.4426950216293334961 ;  /* 0xbfb8aa3b13147820 */ /* 0x001fe20000410000 */
[----:B-1----:R-:W-:-:S05]  /*4f90*/  FMUL.FTZ R0, R18, -1.4426950216293334961 ;  /* 0xbfb8aa3b12007820 */ /* 0x002fca0000410000 */
[----:B------:R-:W0:Y:S01]  /*4fa0*/  MUFU.EX2 R20, R20 ;  /* 0x0000001400147308 */ /* 0x000e220000000800 */
[----:B--2---:R-:W-:Y:S01]  /*4fb0*/  FMUL.FTZ R22, R21, -1.4426950216293334961 ;  /* 0xbfb8aa3b15167820 */ /* 0x004fe20000410000 */
[----:B---3--:R-:W-:Y:S01]  /*4fc0*/  FMUL.FTZ R29, R28, -1.4426950216293334961 ;  /* 0xbfb8aa3b1c1d7820 */ /* 0x008fe20000410000 */
[----:B----4-:R-:W-:-:S05]  /*4fd0*/  FMUL.FTZ R31, R30, -1.4426950216293334961 ;  /* 0xbfb8aa3b1e1f7820 */ /* 0x010fca0000410000 */
[----:B------:R-:W1:Y:S01]  /*4fe0*/  MUFU.EX2 R0, R0 ;  /* 0x0000000000007308 */ /* 0x000e620000000800 */
[----:B-----5:R-:W-:Y:S01]  /*4ff0*/  FMUL.FTZ R17, R16, -1.4426950216293334961 ;  /* 0xbfb8aa3b10117820 */ /* 0x020fe20000410000 */
[----:B------:R-:W-:Y:S01]  /*5000*/  FMUL.FTZ R24, R26, -1.4426950216293334961 ;  /* 0xbfb8aa3b1a187820 */ /* 0x000fe20000410000 */
[----:B------:R-:W-:-:S05]  /*5010*/  FMUL.FTZ R27, R25, -1.4426950216293334961 ;  /* 0xbfb8aa3b191b7820 */ /* 0x000fca0000410000 */
[----:B------:R-:W2:Y:S08]  /*5020*/  MUFU.EX2 R22, R22 ;  /* 0x0000001600167308 */ /* 0x000eb00000000800 */
[----:B------:R-:W3:Y:S08]  /*5030*/  MUFU.EX2 R29, R29 ;  /* 0x0000001d001d7308 */ /* 0x000ef00000000800 */
[----:B------:R-:W4:Y:S08]  /*5040*/  MUFU.EX2 R31, R31 ;  /* 0x0000001f001f7308 */ /* 0x000f300000000800 */
[----:B------:R-:W5:Y:S08]  /*5050*/  MUFU.EX2 R17, R17 ;  /* 0x0000001100117308 */ /* 0x000f700000000800 */
[----:B------:R-:W5:Y:S08]  /*5060*/  MUFU.EX2 R24, R24 ;  /* 0x0000001800187308 */ /* 0x000f700000000800 */
[----:B------:R-:W5:Y:S01]  /*5070*/  MUFU.EX2 R27, R27 ;  /* 0x0000001b001b7308 */ /* 0x000f620000000800 */
[----:B0-----:R-:W-:Y:S01]  /*5080*/  FADD.FTZ R20, R20, 1 ;  /* 0x3f80000014147421 */ /* 0x001fe20000010000 */
[----:B-1----:R-:W-:Y:S01]  /*5090*/  FADD.FTZ R0, R0, 1 ;  /* 0x3f80000000007421 */ /* 0x002fe20000010000 */
[----:B--2---:R-:W-:Y:S01]  /*50a0*/  FADD.FTZ R22, R22, 1 ;  /* 0x3f80000016167421 */ /* 0x004fe20000010000 */
[----:B---3--:R-:W-:Y:S01]  /*50b0*/  FADD.FTZ R29, R29, 1 ;  /* 0x3f8000001d1d7421 */ /* 0x008fe20000010000 */
[----:B----4-:R-:W-:Y:S01]  /*50c0*/  FADD.FTZ R31, R31, 1 ;  /* 0x3f8000001f1f7421 */ /* 0x010fe20000010000 */
[----:B-----5:R-:W-:-:S02]  /*50d0*/  FADD.FTZ R17, R17, 1 ;  /* 0x3f80000011117421 */ /* 0x020fc40000010000 */
[----:B------:R-:W0:Y:S01]  /*50e0*/  MUFU.RCP R33, R0 ;  /* 0x0000000000217308 */ /* 0x000e220000001000 */
[----:B------:R-:W-:-:S07]  /*50f0*/  FADD.FTZ R24, R24, 1 ;  /* 0x3f80000018187421 */ /* 0x000fce0000010000 */
[----:B------:R-:W1:Y:S01]  /*5100*/  MUFU.RCP R20, R20 ;  /* 0x0000001400147308 */ /* 0x000e620000001000 */
[----:B------:R-:W-:-:S07]  /*5110*/  FADD.FTZ R27, R27, 1 ;  /* 0x3f8000001b1b7421 */ /* 0x000fce0000010000 */
[----:B------:R0:W2:Y:S08]  /*5120*/  MUFU.RCP R35, R17 ;  /* 0x0000001100237308 */ /* 0x0000b00000001000 */
[----:B------:R-:W3:Y:S08]  /*5130*/  MUFU.RCP R22, R22 ;  /* 0x0000001600167308 */ /* 0x000ef00000001000 */
[----:B------:R-:W4:Y:S08]  /*5140*/  MUFU.RCP R37, R24 ;  /* 0x0000001800257308 */ /* 0x000f300000001000 */
[----:B------:R-:W5:Y:S01]  /*5150*/  MUFU.RCP R34, R27 ;  /* 0x0000001b00227308 */ /* 0x000f620000001000 */
[----:B------:R-:W-:Y:S07]  /*5160*/  BAR.SYNC.DEFER_BLOCKING 0x0 ;  /* 0x0000000000007b1d */ /* 0x000fee0000010000 */
[----:B------:R-:W5:Y:S08]  /*5170*/  MUFU.RCP R29, R29 ;  /* 0x0000001d001d7308 */ /* 0x000f700000001000 */
[----:B------:R-:W5:Y:S01]  /*5180*/  MUFU.RCP R31, R31 ;  /* 0x0000001f001f7308 */ /* 0x000f620000001000 */
[----:B0-----:R-:W-:Y:S01]  /*5190*/  FMUL.FTZ R17, R18, R33 ;  /* 0x0000002112117220 */ /* 0x001fe20000410000 */
[----:B-1----:R-:W-:Y:S01]  /*51a0*/  FMUL.FTZ R19, R19, R20 ;  /* 0x0000001413137220 */ /* 0x002fe20000410000 */
[----:B--2---:R-:W-:Y:S01]  /*51b0*/  FMUL.FTZ R16, R16, R35 ;  /* 0x0000002310107220 */ /* 0x004fe20000410000 */
        /* <DEDUP_REMOVED lines=11> */
[----:B------:R-:W-:-:S03]  /*5270*/  FMUL.FTZ R42, R19, R42 ;  /* 0x0000002a132a7220 */ /* 0x000fc60000410000 */
[----:B------:R-:W-:Y:S01]  /*5280*/  FMUL.FTZ R30, R30, R41 ;  /* 0x000000291e1e7220 */ /* 0x000fe20000410000 */
[----:B------:R-:W-:Y:S04]  /*5290*/  STS [R57], R48 ;  /* 0x0000003039007388 */ /* 0x000fe80000000800 */
        /* <DEDUP_REMOVED lines=37> */
.L_x_921:
[----:B------:R-:W-:Y:S05]  /*54f0*/  BSYNC B0 ;  /* 0x0000000000007941 */ /* 0x000fea0003800000 */
.L_x_920:
        /* <DEDUP_REMOVED lines=37> */
.L_x_923:
        /* <DEDUP_REMOVED lines=11> */
.L_x_8628:


//--------------------- .text._Z25selective_scan_fwd_kernelI32Selective_Scan_fwd_kernel_traitsILi32ELi8ELi1ELb0ELb1ELb1ELb1ELb1EfffEEv13SSMParamsBase --------------------------
	.section	.text._Z25selective_scan_fwd_kernelI32Selective_Scan_fwd_kernel_traitsILi32ELi8ELi1ELb0ELb1ELb1ELb1ELb1EfffEEv13SSMParamsBase,"ax",@progbits
	.align	128
        .global         _Z25selective_scan_fwd_kernelI32Selective_Scan_fwd_kernel_traitsILi32ELi8ELi1ELb0ELb1ELb1ELb1ELb1EfffEEv13SSMParamsBase
        .type           _Z25selective_scan_fwd_kernelI32Selective_Scan_fwd_kernel_traitsILi32ELi8ELi1ELb0ELb1ELb1ELb1ELb1EfffEEv13SSMParamsBase,@function
        .size           _Z25selective_scan_fwd_kernelI32Selective_Scan_fwd_kernel_traitsILi32ELi8ELi1ELb0ELb1ELb1ELb1ELb1EfffEEv13SSMParamsBase,(.L_x_8629 - _Z25selective_scan_fwd_kernelI32Selective_Scan_fwd_kernel_traitsILi32ELi8ELi1ELb0ELb1ELb1ELb1ELb1EfffEEv13SSMParamsBase)
        .other          _Z25selective_scan_fwd_kernelI32Selective_Scan_fwd_kernel_traitsILi32ELi8ELi1ELb0ELb1ELb1ELb1ELb1EfffEEv13SSMParamsBase,@"STO_CUDA_ENTRY STV_DEFAULT"
_Z25selective_scan_fwd_kernelI32Selective_Scan_fwd_kernel_traitsILi32ELi8ELi1ELb0ELb1ELb1ELb1ELb1EfffEEv13SSMParamsBase:
.text._Z25selective_scan_fwd_kernelI32Selective_Scan_fwd_kernel_traitsILi32ELi8ELi1ELb0ELb1ELb1ELb1ELb1EfffEEv13SSMParamsBase:
        /* <DEDUP_REMOVED lines=38> */
.L_x_924:
        /* <DEDUP_REMOVED lines=36> */
.L_x_925:
        /* <DEDUP_REMOVED lines=12> */
.L_x_926:
[----:B------:R-:W-:Y:S01]  /*0560*/  ISETP.EQ.U32.AND P0, PT, R99, RZ, PT ;  /* 0x000000ff6300720c */ /* 0x000fe20003f02070 */
[----:B------:R-:W0:Y:S01]  /*0570*/  LDC.64 R6, c[0x0][0x358] ;  /* 0x0000d600ff067b82 */ /* 0x000e220000000a00 */
[----:B------:R-:W-:-:S07]  /*0580*/  ULDC.64 UR4, c[0x0][0x368] ;  /* 0x0000da0000047ab9 */ /* 0x000fce0000000a00 */
[----:B------:R-:W1:Y:S01]  /*0590*/  LDC.64 R10, c[0x0][0x370] ;  /* 0x0000dc00ff0a7b82 */ /* 0x000e620000000a00 */
[----:B------:R-:W-:Y:S02]  /*05a0*/  ISETP.EQ.OR.EX P0, PT, R97, RZ, !P5, P0 ;  /* 0x000000ff6100720c */ /* 0x000fe40006f02700 */
[----:B------:R-:W-:-:S05]  /*05b0*/  PRMT R73, RZ, 0x7610, R73 ;  /* 0x00007610ff497816 */ /* 0x000fca0000000049 */
[----:B------:R-:W3:Y:S01]  /*05c0*/  LDC.64 R18, c[0x0][0x318] ;  /* 0x0000c600ff127b82 */ /* 0x000ee20000000a00 */
[----:B------:R-:W-:-:S07]  /*05d0*/  IMAD.MOV.U32 R15, RZ, RZ, RZ ;  /* 0x000000ffff0f7224 */ /* 0x000fce00078e00ff */
[----:B------:R-:W4:Y:S01]  /*05e0*/  LDC.64 R20, c[0x0][0x330] ;  /* 0x0000cc00ff147b82 */ /* 0x000f220000000a00 */
[C---:B------:R-:W-:Y:S02]  /*05f0*/  @!P0 LEA R8, P1, R0.reuse, R9, 0x2 ;  /* 0x0000000900088211 */ /* 0x040fe400078210ff */
[----:B------:R-:W-:Y:S01]  /*0600*/  CS2R R16, SRZ ;  /* 0x0000000000107805 */ /* 0x000fe2000001ff00 */
[----:B------:R-:W-:Y:S01]  /*0610*/  HFMA2.MMA R93, -RZ, RZ, 0, 0 ;  /* 0x00000000ff5d7435 */ /* 0x000fe200000001ff */
[----:B------:R-:W-:Y:S01]  /*0620*/  MOV R100, RZ ;  /* 0x000000ff00647202 */ /* 0x000fe20000000f00 */
[----:B------:R-:W-:Y:S01]  /*0630*/  IMAD.MOV.U32 R91, RZ, RZ, RZ ;  /* 0x000000ffff5b7224 */ /* 0x000fe200078e00ff */
[----:B--2---:R-:W-:Y:S01]  /*0640*/  @!P0 LEA.HI.X R9, R0, R4, R3, 0x2, P1 ;  /* 0x0000000400098211 */ /* 0x004fe200008f1403 */
[----:B------:R-:W2:Y:S01]  /*0650*/  LDC.64 R24, c[0x0][0x388] ;  /* 0x0000e200ff187b82 */ /* 0x000ea20000000a00 */
[----:B------:R-:W-:-:S04]  /*0660*/  ULDC.64 UR6, c[0x0][0x2a0] ;  /* 0x0000a80000067ab9 */ /* 0x000fc80000000a00 */
[----:B------:R-:W2:Y:S01]  /*0670*/  @!P0 LDG.E R9, desc[UR8][R8.64] ;  /* 0x0000000808098981 */ /* 0x000ea2000c1e1900 */
[----:B0-----:R-:W-:Y:S02]  /*0680*/  IMAD.WIDE R6, R0, 0x4, R6 ;  /* 0x0000000400067825 */ /* 0x001fe400078e0206 */
[----:B------:R-:W0:Y:S03]  /*0690*/  LDC.64 R86, c[0x0][0x268] ;  /* 0x00009a00ff567b82 */ /* 0x000e260000000a00 */
[----:B------:R-:W2:Y:S01]  /*06a0*/  LDG.E R95, desc[UR8][R6.64] ;  /* 0x00000008065f7981 */ /* 0x000ea2000c1e1900 */
[----:B------:R-:W-:Y:S02]  /*06b0*/  ISETP.NE.U32.AND P2, PT, RZ, UR4, PT ;  /* 0x00000004ff007c0c */ /* 0x000fe4000bf45070 */
[----:B-1----:R-:W-:Y:S01]  /*06c0*/  ISETP.NE.U32.AND P1, PT, R10, RZ, PT ;  /* 0x000000ff0a00720c */ /* 0x002fe20003f25070 */
[----:B------:R-:W2:Y:S01]  /*06d0*/  LDG.E R102, desc[UR8][R6.64+0x4] ;  /* 0x0000040806667981 */ /* 0x000ea2000c1e1900 */
[----:B------:R-:W-:Y:S01]  /*06e0*/  ISETP.NE.AND.EX P2, PT, RZ, UR5, PT, P2 ;  /* 0x00000005ff007c0c */ /* 0x000fe2000bf45320 */
[----:B------:R-:W1:Y:S01]  /*06f0*/  LDC.64 R110, c[0x0][0x308] ;  /* 0x0000c200ff6e7b82 */ /* 0x000e620000000a00 */
[----:B------:R-:W-:-:S02]  /*0700*/  ISETP.NE.AND.EX P1, PT, R11, RZ, PT, P1 ;  /* 0x000000ff0b00720c */ /* 0x000fc40003f25310 */
[----:B------:R-:W-:Y:S02]  /*0710*/  MOV R4, RZ ;  /* 0x000000ff00047202 */ /* 0x000fe40000000f00 */
[----:B---3--:R-:W-:Y:S02]  /*0720*/  ISETP.NE.U32.AND P3, PT, R18, RZ, PT ;  /* 0x000000ff1200720c */ /* 0x008fe40003f65070 */
[----:B----4-:R-:W-:Y:S01]  /*0730*/  ISETP.NE.U32.AND P6, PT, R20, RZ, PT ;  /* 0x000000ff1400720c */ /* 0x010fe20003fc5070 */
[----:B------:R-:W3:Y:S01]  /*0740*/  LDC.64 R26, c[0x0][0x390] ;  /* 0x0000e400ff1a7b82 */ /* 0x000ee20000000a00 */
[----:B------:R-:W-:-:S03]  /*0750*/  ISETP.NE.AND.EX P3, PT, R19, RZ, PT, P3 ;  /* 0x000000ff1300720c */ /* 0x000fc60003f65330 */
[----:B------:R-:W-:-:S04]  /*0760*/  @P2 IADD3 R10, P4, R0, UR4, RZ ;  /* 0x00000004000a2c10 */ /* 0x000fc8000ff9e0ff */
[----:B------:R-:W-:Y:S01]  /*0770*/  @P2 IADD3.X R11, R3, UR5, RZ, P4, !PT ;  /* 0x00000005030b2c10 */ /* 0x000fe2000a7fe4ff */
[----:B------:R-:W4:Y:S01]  /*0780*/  @P1 LDC R4, c[0x0][0x370] ;  /* 0x0000dc00ff041b82 */ /* 0x000f220000000800 */
[----:B------:R-:W-:Y:S01]  /*0790*/  ISETP.NE.AND.EX P4, PT, R21, RZ, PT, P6 ;  /* 0x000000ff1500720c */ /* 0x000fe20003f85360 */
[----:B------:R-:W-:Y:S02]  /*07a0*/  ULDC.64 UR4, c[0x0][0x250] ;  /* 0x0000940000047ab9 */ /* 0x000fe40000000a00 */
[----:B------:R0:W5:Y:S04]  /*07b0*/  @P2 LDG.E.U8 R73, desc[UR8][R10.64] ;  /* 0x000000080a492981 */ /* 0x000168000c1e1100 */
[----:B------:R-:W1:Y:S01]  /*07c0*/  @P1 LDC R15, c[0x0][0x374] ;  /* 0x0000dd00ff0f1b82 */ /* 0x000e620000000800 */
[----:B0-----:R-:W-:Y:S01]  /*07d0*/  MOV R10, R13 ;  /* 0x0000000d000a7202 */ /* 0x001fe20000000f00 */
[----:B------:R-:W-:-:S06]  /*07e0*/  IMAD.MOV.U32 R11, RZ, RZ, R14 ;  /* 0x000000ffff0b7224 */ /* 0x000fcc00078e000e */
[----:B------:R-:W0:Y:S01]  /*07f0*/  LDC.64 R84, c[0x0][0x288] ;  /* 0x0000a200ff547b82 */ /* 0x000e220000000a00 */
[----:B----4-:R-:W-:-:S07]  /*0800*/  ISETP.EQ.U32.AND P6, PT, R4, RZ, PT ;  /* 0x000000ff0400720c */ /* 0x010fce0003fc2070 */
[----:B------:R-:W4:Y:S01]  /*0810*/  LDC.64 R22, c[0x0][0x378] ;  /* 0x0000de00ff167b82 */ /* 0x000f220000000a00 */
[----:B-1----:R-:W-:-:S07]  /*0820*/  ISETP.EQ.OR.EX P2, PT, R15, RZ, !P5, P6 ;  /* 0x000000ff0f00720c */ /* 0x002fce0006f42760 */
[----:B------:R-:W1:Y:S01]  /*0830*/  LDC.64 R108, c[0x0][0x310] ;  /* 0x0000c400ff6c7b82 */ /* 0x000e620000000a00 */
[----:B------:R-:W-:-:S04]  /*0840*/  @P3 LEA R12, P6, R114, R18, 0x2 ;  /* 0x00000012720c3211 */ /* 0x000fc800078c10ff */
[----:B------:R-:W-:-:S03]  /*0850*/  @P3 LEA.HI.X R13, R114, R19, R103, 0x2, P6 ;  /* 0x00000013720d3211 */ /* 0x000fc600030f1467 */
[----:B------:R-:W3:Y:S01]  /*0860*/  LDC R19, c[0x0][0x224] ;  /* 0x00008900ff137b82 */ /* 0x000ee20000000800 */
[----:B------:R-:W-:Y:S01]  /*0870*/  @P1 MOV R17, R4 ;  /* 0x0000000400111202 */ /* 0x000fe20000000f00 */
[----:B------:R-:W-:Y:S01]  /*0880*/  @P1 IMAD.MOV.U32 R16, RZ, RZ, R15 ;  /* 0x000000ffff101224 */ /* 0x000fe200078e000f */
[----:B------:R-:W5:Y:S02]  /*0890*/  @P3 LDG.E R93, desc[UR8][R12.64] ;  /* 0x000000080c5d3981 */ /* 0x000f64000c1e1900 */
[----:B------:R-:W-:Y:S01]  /*08a0*/  @!P2 LEA R6, P1, R0, R17, 0x2 ;  /* 0x000000110006a211 */ /* 0x000fe200078210ff */
[----:B------:R-:W-:Y:S01]  /*08b0*/  HFMA2.MMA R115, -RZ, RZ, 0, 0 ;  /* 0x00000000ff737435 */ /* 0x000fe200000001ff */
[----:B------:R-:W-:Y:S01]  /*08c0*/  IMAD.MOV.U32 R113, RZ, RZ, RZ ;  /* 0x000000ffff717224 */ /* 0x000fe200078e00ff */
[----:B------:R-:W1:Y:S08]  /*08d0*/  LDC.64 R104, c[0x0][0x328] ;  /* 0x0000ca00ff687b82 */ /* 0x000e700000000a00 */
[----:B------:R-:W1:Y:S01]  /*08e0*/  LDC.64 R106, c[0x0][0x320] ;  /* 0x0000c800ff6a7b82 */ /* 0x000e620000000a00 */
[----:B---3--:R-:W-:-:S07]  /*08f0*/  IABS R17, R19 ;  /* 0x0000001300117213 */ /* 0x008fce0000000000 */
[----:B------:R-:W3:Y:S01]  /*0900*/  LDC R79, c[0x0][0x23c] ;  /* 0x00008f00ff4f7b82 */ /* 0x000ee20000000800 */
[----:B------:R-:W0:Y:S08]  /*0910*/  I2F.RP R4, R17 ;  /* 0x0000001100047306 */ /* 0x000e300000209400 */
[----:B0-----:R-:W0:Y:S01]  /*0920*/  MUFU.RCP R4, R4 ;  /* 0x0000000400047308 */ /* 0x001e220000001000 */
[----:B------:R-:W-:-:S05]  /*0930*/  @!P2 LEA.HI.X R7, R0, R16, R3, 0x2, P1 ;  /* 0x000000100007a211 */ /* 0x000fca00008f1403 */
[----:B------:R-:W5:Y:S01]  /*0940*/  @!P2 LDG.E R100, desc[UR8][R6.64] ;  /* 0x000000080664a981 */ /* 0x000f62000c1e1900 */
[----:B--2---:R-:W-:-:S05]  /*0950*/  @!P0 IMAD.WIDE R8, R9, 0x4, R10 ;  /* 0x0000000409088825 */ /* 0x004fca00078e020a */
[----:B------:R0:W2:Y:S02]  /*0960*/  @!P0 LDG.E R2, desc[UR8][R8.64] ;  /* 0x0000000808028981 */ /* 0x0000a4000c1e1900 */
[----:B0-----:R-:W-:-:S04]  /*0970*/  VIADD R8, R4, 0xffffffe ;  /* 0x0ffffffe04087836 */ /* 0x001fc80000000000 */
[----:B------:R0:W4:Y:S01]  /*0980*/  F2I.FTZ.U32.TRUNC.NTZ R9, R8 ;  /* 0x0000000800097305 */ /* 0x000122000021f000 */
[----:B------:R-:W-:Y:S01]  /*0990*/  IABS R6, R114 ;  /* 0x0000007200067213 */ /* 0x000fe20000000000 */
[----:B0-----:R-:W-:Y:S01]  /*09a0*/  IMAD.MOV.U32 R8, RZ, RZ, RZ ;  /* 0x000000ffff087224 */ /* 0x001fe200078e00ff */
[----:B----4-:R-:W-:-:S05]  /*09b0*/  IADD3 R12, RZ, -R9, RZ ;  /* 0x80000009ff0c7210 */ /* 0x010fca0007ffe0ff */
[----:B------:R-:W-:-:S04]  /*09c0*/  IMAD R13, R12, R17, RZ ;  /* 0x000000110c0d7224 */ /* 0x000fc800078e02ff */
[----:B------:R-:W-:-:S06]  /*09d0*/  IMAD.HI.U32 R9, R9, R13, R8 ;  /* 0x0000000d09097227 */ /* 0x000fcc00078e0008 */
[----:B------:R-:W-:-:S05]  /*09e0*/  IMAD.HI.U32 R9, R9, R6, RZ ;  /* 0x0000000609097227 */ /* 0x000fca00078e00ff */
[----:B------:R-:W-:-:S05]  /*09f0*/  IADD3 R4, -R9, RZ, RZ ;  /* 0x000000ff09047210 */ /* 0x000fca0007ffe1ff */
[----:B------:R-:W-:-:S05]  /*0a00*/  IMAD R4, R17, R4, R6 ;  /* 0x0000000411047224 */ /* 0x000fca00078e0206 */
[----:B------:R-:W-:Y:S02]  /*0a10*/  ISETP.GT.U32.AND P2, PT, R17, R4, PT ;  /* 0x000000041100720c */ /* 0x000fe40003f44070 */
[----:B------:R-:W-:-:S04]  /*0a20*/  @P4 LEA R14, P6, R114, R20, 0x2 ;  /* 0x00000014720e4211 */ /* 0x000fc800078c10ff */
[----:B------:R-:W-:-:S05]  /*0a30*/  @P4 LEA.HI.X R15, R114, R21, R103, 0x2, P6 ;  /* 0x00000015720f4211 */ /* 0x000fca00030f1467 */
[----:B------:R0:W5:Y:S02]  /*0a40*/  @P4 LDG.E R91, desc[UR8][R14.64] ;  /* 0x000000080e5b4981 */ /* 0x000164000c1e1900 */
[----:B------:R-:W-:-:S05]  /*0a50*/  @!P2 IMAD.IADD R4, R4, 0x1, -R17 ;  /* 0x000000010404a824 */ /* 0x000fca00078e0a11 */
[----:B------:R-:W-:Y:S01]  /*0a60*/  ISETP.GE.U32.AND P1, PT, R4, R17, PT ;  /* 0x000000110400720c */ /* 0x000fe20003f26070 */
[----:B0-----:R-:W0:Y:S01]  /*0a70*/  LDC.64 R14, c[0x0][0x270] ;  /* 0x00009c00ff0e7b82 */ /* 0x001e220000000a00 */
[----:B------:R-:W-:Y:S02]  /*0a80*/  LOP3.LUT R4, R114, R19, RZ, 0x3c, !PT ;  /* 0x0000001372047212 */ /* 0x000fe400078e3cff */
[----:B------:R-:W-:Y:S02]  /*0a90*/  @!P2 IADD3 R9, R9, 0x1, RZ ;  /* 0x000000010909a810 */ /* 0x000fe40007ffe0ff */
[----:B------:R-:W-:Y:S02]  /*0aa0*/  ISETP.GE.AND P3, PT, R4, RZ, PT ;  /* 0x000000ff0400720c */ /* 0x000fe40003f66270 */
[----:B------:R-:W-:-:S05]  /*0ab0*/  ISETP.NE.AND P2, PT, R19, RZ, PT ;  /* 0x000000ff1300720c */ /* 0x000fca0003f45270 */
[----:B------:R-:W-:Y:S01]  /*0ac0*/  @P1 VIADD R9, R9, 0x1 ;  /* 0x0000000109091836 */ /* 0x000fe20000000000 */
[----:B------:R-:W-:-:S04]  /*0ad0*/  SHF.R.S32.HI R89, RZ, 0x1f, R95 ;  /* 0x0000001fff597819 */ /* 0x000fc8000001145f */
[----:B------:R-:W-:Y:S01]  /*0ae0*/  MOV R17, R9 ;  /* 0x0000000900117202 */ /* 0x000fe20000000f00 */
[----:B------:R-:W-:Y:S01]  /*0af0*/  IMAD R4, R89, UR4, RZ ;  /* 0x0000000459047c24 */ /* 0x000fe2000f8e02ff */
[----:B------:R-:W-:-:S03]  /*0b00*/  ISETP.NE.U32.AND P1, PT, R24, RZ, PT ;  /* 0x000000ff1800720c */ /* 0x000fc60003f25070 */
[----:B------:R-:W-:Y:S01]  /*0b10*/  @!P3 IMAD.MOV R17, RZ, RZ, -R17 ;  /* 0x000000ffff11b224 */ /* 0x000fe200078e0a11 */
[----:B------:R-:W-:Y:S01]  /*0b20*/  @!P2 LOP3.LUT R17, RZ, R19, RZ, 0x33, !PT ;  /* 0x00000013ff11a212 */ /* 0x000fe200078e33ff */
[----:B0-----:R-:W-:-:S03]  /*0b30*/  IMAD R6, R89, R14, RZ ;  /* 0x0000000e59067224 */ /* 0x001fc600078e02ff */
[----:B------:R-:W-:Y:S01]  /*0b40*/  SHF.R.S32.HI R19, RZ, 0x1f, R17 ;  /* 0x0000001fff137819 */ /* 0x000fe20000011411 */
[C---:B------:R-:W-:Y:S02]  /*0b50*/  IMAD R13, R95.reuse, UR5, R4 ;  /* 0x000000055f0d7c24 */ /* 0x040fe4000f8e0204 */
[C---:B------:R-:W-:Y:S02]  /*0b60*/  IMAD R15, R95.reuse, R15, R6 ;  /* 0x0000000f5f0f7224 */ /* 0x040fe400078e0206 */
[----:B------:R-:W-:Y:S01]  /*0b70*/  IMAD.WIDE.U32 R6, R95, UR4, RZ ;  /* 0x000000045f067c25 */ /* 0x000fe2000f8e00ff */
[----:B------:R-:W-:Y:S01]  /*0b80*/  ISETP.NE.AND.EX P1, PT, R25, RZ, PT, P1 ;  /* 0x000000ff1900720c */ /* 0x000fe20003f25310 */
[----:B------:R-:W-:Y:S02]  /*0b90*/  ULDC.64 UR4, c[0x0][0x290] ;  /* 0x0000a40000047ab9 */ /* 0x000fe40000000a00 */
[----:B------:R-:W-:Y:S01]  /*0ba0*/  IMAD R4, R19, R86, RZ ;  /* 0x0000005613047224 */ /* 0x000fe200078e02ff */
[----:B------:R-:W-:-:S03]  /*0bb0*/  IADD3 R7, R7, R13, RZ ;  /* 0x0000000d07077210 */ /* 0x000fc60007ffe0ff */
[C---:B------:R-:W-:Y:S02]  /*0bc0*/  IMAD R87, R17.reuse, R87, R4 ;  /* 0x0000005711577224 */ /* 0x040fe400078e0204 */
[----:B------:R-:W-:Y:S01]  /*0bd0*/  IMAD.WIDE.U32 R12, R17, R86, R6 ;  /* 0x00000056110c7225 */ /* 0x000fe200078e0006 */
[----:B------:R-:W-:-:S03]  /*0be0*/  ISETP.NE.U32.AND P2, PT, R26, RZ, PT ;  /* 0x000000ff1a00720c */ /* 0x000fc60003f45070 */
[----:B------:R-:W-:Y:S01]  /*0bf0*/  IMAD.WIDE.U32 R8, R95, R14, RZ ;  /* 0x0000000e5f087225 */ /* 0x000fe200078e00ff */
[C---:B------:R-:W-:Y:S01]  /*0c00*/  LEA R110, P3, R12.reuse, R110, 0x2 ;  /* 0x0000006e0c6e7211 */ /* 0x040fe200078610ff */
[----:B------:R-:W0:Y:S01]  /*0c10*/  @P1 LDC R115, c[0x0][0x388] ;  /* 0x0000e200ff731b82 */ /* 0x000e220000000800 */
[----:B------:R-:W-:Y:S01]  /*0c20*/  IADD3 R87, R13, R87, RZ ;  /* 0x000000570d577210 */ /* 0x000fe20007ffe0ff */
[----:B------:R-:W-:Y:S02]  /*0c30*/  IMAD R4, R89, UR4, RZ ;  /* 0x0000000459047c24 */ /* 0x000fe4000f8e02ff */
[----:B------:R-:W-:Y:S01]  /*0c40*/  IMAD.IADD R9, R9, 0x1, R15 ;  /* 0x0000000109097824 */ /* 0x000fe200078e020f */
[----:B------:R-:W-:Y:S01]  /*0c50*/  LEA.HI.X R87, R12, R111, R87, 0x2, P3 ;  /* 0x0000006f0c577211 */ /* 0x000fe200018f1457 */
[----:B------:R-:W-:Y:S01]  /*0c60*/  IMAD R18, R19, R84, RZ ;  /* 0x0000005413127224 */ /* 0x000fe200078e02ff */
[----:B------:R-:W-:Y:S01]  /*0c70*/  ISETP.NE.U32.AND P3, PT, R22, RZ, PT ;  /* 0x000000ff1600720c */ /* 0x000fe20003f65070 */
[----:B------:R-:W4:Y:S01]  /*0c80*/  @P1 LDC R113, c[0x0][0x38c] ;  /* 0x0000e300ff711b82 */ /* 0x000f220000000800 */
[----:B------:R-:W-:Y:S01]  /*0c90*/  IMAD.WIDE.U32 R6, R95, UR4, RZ ;  /* 0x000000045f067c25 */ /* 0x000fe2000f8e00ff */
[----:B------:R-:W-:-:S03]  /*0ca0*/  ISETP.NE.AND.EX P2, PT, R27, RZ, PT, P2 ;  /* 0x000000ff1b00720c */ /* 0x000fc60003f45320 */
[----:B------:R-:W-:Y:S01]  /*0cb0*/  IMAD R19, R95, UR5, R4 ;  /* 0x000000055f137c24 */ /* 0x000fe2000f8e0204 */
[----:B------:R-:W-:Y:S01]  /*0cc0*/  ULDC.64 UR4, c[0x0][0x298] ;  /* 0x0000a60000047ab9 */ /* 0x000fe20000000a00 */
[----:B------:R-:W-:Y:S01]  /*0cd0*/  IMAD.WIDE.U32 R14, R17, R84, R8 ;  /* 0x00000054110e7225 */ /* 0x000fe200078e0008 */
[----:B------:R-:W-:-:S03]  /*0ce0*/  ISETP.NE.AND.EX P3, PT, R23, RZ, PT, P3 ;  /* 0x000000ff1700720c */ /* 0x000fc60003f65330 */
[----:B------:R-:W-:Y:S02]  /*0cf0*/  IMAD R85, R17, R85, R18 ;  /* 0x0000005511557224 */ /* 0x000fe400078e0212 */
[----:B------:R-:W-:Y:S02]  /*0d00*/  IMAD R13, R103, UR4, RZ ;  /* 0x00000004670d7c24 */ /* 0x000fe4000f8e02ff */
[----:B------:R-:W-:Y:S01]  /*0d10*/  IMAD R16, R89, UR6, RZ ;  /* 0x0000000659107c24 */ /* 0x000fe2000f8e02ff */
[----:B-1----:R-:W-:Y:S01]  /*0d20*/  LEA R108, P4, R14, R108, 0x2 ;  /* 0x0000006c0e6c7211 */ /* 0x002fe200078810ff */
[----:B------:R-:W-:Y:S02]  /*0d30*/  IMAD.IADD R85, R15, 0x1, R85 ;  /* 0x000000010f557824 */ /* 0x000fe400078e0255 */
[----:B------:R-:W-:Y:S01]  /*0d40*/  IMAD R83, R114, UR5, R13 ;  /* 0x0000000572537c24 */ /* 0x000fe2000f8e020d */
[----:B------:R-:W-:Y:S01]  /*0d50*/  HFMA2.MMA R13, -RZ, RZ, 0, 0 ;  /* 0x00000000ff0d7435 */ /* 0x000fe200000001ff */
[----:B------:R-:W-:Y:S01]  /*0d60*/  IMAD R21, R95, UR7, R16 ;  /* 0x000000075f157c24 */ /* 0x000fe2000f8e0210 */
[----:B------:R-:W-:-:S02]  /*0d70*/  CS2R R16, SRZ ;  /* 0x0000000000107805 */ /* 0x000fc4000001ff00 */
[----:B------:R-:W-:Y:S01]  /*0d80*/  LEA.HI.X R85, R14, R109, R85, 0x2, P4 ;  /* 0x0000006d0e557211 */ /* 0x000fe200020f1455 */
[----:B------:R-:W-:Y:S01]  /*0d90*/  IMAD.MOV.U32 R14, RZ, RZ, RZ ;  /* 0x000000ffff0e7224 */ /* 0x000fe200078e00ff */
[----:B------:R-:W-:Y:S02]  /*0da0*/  @P2 ISETP.NE.U32.AND P4, PT, R26, RZ, PT ;  /* 0x000000ff1a00220c */ /* 0x000fe40003f85070 */
[----:B------:R-:W-:Y:S01]  /*0db0*/  IADD3 R7, R7, R19, RZ ;  /* 0x0000001307077210 */ /* 0x000fe20007ffe0ff */
[----:B------:R-:W1:Y:S01]  /*0dc0*/  @P3 LDC R17, c[0x0][0x378] ;  /* 0x0000de00ff113b82 */ /* 0x000e620000000800 */
[----:B------:R-:W-:-:S07]  /*0dd0*/  IMAD.WIDE.U32 R8, R95, UR6, RZ ;  /* 0x000000065f087c25 */ /* 0x000fce000f8e00ff */
[----:B------:R-:W1:Y:S01]  /*0de0*/  @P3 LDC R16, c[0x0][0x37c] ;  /* 0x0000df00ff103b82 */ /* 0x000e620000000800 */
[----:B------:R-:W-:Y:S02]  /*0df0*/  PLOP3.LUT P3, PT, PT, PT, PT, 0x8, 0x0 ;  /* 0x000000000000781c */ /* 0x000fe40003f6e170 */
[----:B------:R-:W-:Y:S01]  /*0e00*/  @P2 ISETP.NE.AND.EX P3, PT, R27, RZ, PT, P4 ;  /* 0x000000ff1b00220c */ /* 0x000fe20003f65340 */
[----:B------:R-:W-:Y:S01]  /*0e10*/  IMAD.WIDE.U32 R6, R114, UR4, R6 ;  /* 0x0000000472067c25 */ /* 0x000fe2000f8e0006 */
[----:B------:R-:W-:-:S03]  /*0e20*/  ULDC.64 UR4, c[0x0][0x2a8] ;  /* 0x0000aa0000047ab9 */ /* 0x000fc60000000a00 */
[----:B------:R-:W1:Y:S01]  /*0e30*/  @P2 LDC R13, c[0x0][0x390] ;  /* 0x0000e400ff0d2b82 */ /* 0x000e620000000800 */
[----:B------:R-:W-:-:S07]  /*0e40*/  IMAD.IADD R9, R9, 0x1, R21 ;  /* 0x0000000109097824 */ /* 0x000fce00078e0215 */
[----:B------:R-:W1:Y:S01]  /*0e50*/  @P2 LDC R14, c[0x0][0x394] ;  /* 0x0000e500ff0e2b82 */ /* 0x000e620000000800 */
[----:B0-----:R-:W-:Y:S01]  /*0e60*/  ISETP.NE.U32.AND P2, PT, R115, RZ, PT ;  /* 0x000000ff7300720c */ /* 0x001fe20003f45070 */
[----:B------:R-:W-:-:S03]  /*0e70*/  IMAD R15, R103, UR4, RZ ;  /* 0x00000004670f7c24 */ /* 0x000fc6000f8e02ff */
[----:B----4-:R-:W-:Y:S01]  /*0e80*/  ISETP.NE.AND.EX P2, PT, R113, RZ, PT, P2 ;  /* 0x000000ff7100720c */ /* 0x010fe20003f45320 */
[----:B------:R-:W-:Y:S01]  /*0e90*/  HFMA2.MMA R4, -RZ, RZ, 0, 0 ;  /* 0x00000000ff047435 */ /* 0x000fe200000001ff */
[C---:B------:R-:W-:Y:S02]  /*0ea0*/  IMAD R15, R114.reuse, UR5, R15 ;  /* 0x00000005720f7c24 */ /* 0x040fe4000f8e020f */
[----:B------:R-:W-:Y:S01]  /*0eb0*/  IMAD.WIDE.U32 R8, R114, UR4, R8 ;  /* 0x0000000472087c25 */ /* 0x000fe2000f8e0008 */
[----:B------:R-:W-:Y:S02]  /*0ec0*/  IADD3 R83, R7, R83, RZ ;  /* 0x0000005307537210 */ /* 0x000fe40007ffe0ff */
[----:B------:R-:W-:Y:S01]  /*0ed0*/  @P1 MOV R4, R115 ;  /* 0x0000007300041202 */ /* 0x000fe20000000f00 */
[----:B------:R-:W-:Y:S01]  /*0ee0*/  IMAD.IADD R81, R9, 0x1, R15 ;  /* 0x0000000109517824 */ /* 0x000fe200078e020f */
[----:B------:R-:W-:Y:S02]  /*0ef0*/  LEA R104, P4, R8, R104, 0x2 ;  /* 0x0000006808687211 */ /* 0x000fe400078810ff */
[----:B------:R-:W-:Y:S01]  /*0f00*/  LEA R106, P6, R6, R106, 0x2 ;  /* 0x0000006a066a7211 */ /* 0x000fe200078c10ff */
[----:B------:R-:W-:Y:S01]  /*0f10*/  IMAD.MOV.U32 R9, RZ, RZ, RZ ;  /* 0x000000ffff097224 */ /* 0x000fe200078e00ff */
[----:B------:R-:W-:Y:S01]  /*0f20*/  LEA.HI.X R81, R8, R105, R81, 0x2, P4 ;  /* 0x0000006908517211 */ /* 0x000fe200020f1451 */
[----:B------:R-:W-:Y:S01]  /*0f30*/  @P1 IMAD.MOV.U32 R9, RZ, RZ, R113 ;  /* 0x000000ffff091224 */ /* 0x000fe200078e0071 */
[----:B------:R-:W-:Y:S01]  /*0f40*/  LEA.HI.X R83, R6, R107, R83, 0x2, P6 ;  /* 0x0000006b06537211 */ /* 0x000fe200030f1453 */
[----:B------:R-:W-:Y:S01]  /*0f50*/  IMAD.MOV.U32 R8, RZ, RZ, R4 ;  /* 0x000000ffff087224 */ /* 0x000fe200078e0004 */
[----:B------:R-:W-:-:S02]  /*0f60*/  IADD3 R102, -R95, R102, RZ ;  /* 0x000000665f667210 */ /* 0x000fc40007ffe1ff */
[----:B---3--:R-:W-:Y:S02]  /*0f70*/  SEL R79, R79, 0x800, P5 ;  /* 0x000008004f4f7807 */ /* 0x008fe40002800000 */
[----:B--2---:R-:W-:Y:S01]  /*0f80*/  @!P0 SHF.R.S32.HI R5, RZ, 0x1f, R2 ;  /* 0x0000001fff058819 */ /* 0x004fe20000011402 */
[----:B-1----:R-:W-:Y:S06]  /*0f90*/  @P3 BRA P2, `(.L_x_927) ;  /* 0x0000000000783947 */ /* 0x002fec0001000000 */
[-C--:B------:R-:W-:Y:S01]  /*0fa0*/  IABS R13, R79.reuse ;  /* 0x0000004f000d7213 */ /* 0x080fe20000000000 */
[----:B------:R-:W-:Y:S01]  /*0fb0*/  IMAD.MOV.U32 R77, RZ, RZ, RZ ;  /* 0x000000ffff4d7224 */ /* 0x000fe200078e00ff */
[----:B------:R-:W-:Y:S02]  /*0fc0*/  IADD3 R4, R102, -0x1, R79 ;  /* 0xffffffff66047810 */ /* 0x000fe40007ffe04f */
[----:B------:R-:W0:Y:S01]  /*0fd0*/  I2F.RP R12, R13 ;  /* 0x0000000d000c7306 */ /* 0x000e220000209400 */
[----:B------:R-:W-:Y:S02]  /*0fe0*/  IABS R18, R79 ;  /* 0x0000004f00127213 */ /* 0x000fe40000000000 */
[----:B-----5:R-:W-:Y:S02]  /*0ff0*/  MOV R100, RZ ;  /* 0x000000ff00647202 */ /* 0x020fe40000000f00 */
[----:B------:R-:W-:-:S03]  /*1000*/  IADD3 R18, RZ, -R18, RZ ;  /* 0x80000012ff127210 */ /* 0x000fc60007ffe0ff */
[----:B0-----:R-:W0:Y:S02]  /*1010*/  MUFU.RCP R12, R12 ;  /* 0x0000000c000c7308 */ /* 0x001e240000001000 */
[----:B0-----:R-:W-:Y:S02]  /*1020*/  IADD3 R6, R12, 0xffffffe, RZ ;  /* 0x0ffffffe0c067810 */ /* 0x001fe40007ffe0ff */
[----:B------:R-:W-:-:S04]  /*1030*/  IABS R12, R4 ;  /* 0x00000004000c7213 */ /* 0x000fc80000000000 */
[----:B------:R0:W1:Y:S01]  /*1040*/  F2I.FTZ.U32.TRUNC.NTZ R7, R6 ;  /* 0x0000000600077305 */ /* 0x000062000021f000 */
[----:B------:R-:W-:-:S04]  /*1050*/  LOP3.LUT R4, R4, R79, RZ, 0x3c, !PT ;  /* 0x0000004f04047212 */ /* 0x000fc800078e3cff */
[----:B------:R-:W-:Y:S01]  /*1060*/  ISETP.GE.AND P2, PT, R4, RZ, PT ;  /* 0x000000ff0400720c */ /* 0x000fe20003f46270 */
        /* <DEDUP_REMOVED lines=9> */
[----:B------:R-:W-:Y:S02]  /*1100*/  @!P1 IADD3 R7, R7, 0x1, RZ ;  /* 0x0000000107079810 */ /* 0x000fe40007ffe0ff */
[----:B------:R-:W-:Y:S02]  /*1110*/  ISETP.NE.AND P1, PT, R79, RZ, PT ;  /* 0x000000ff4f00720c */ /* 0x000fe40003f25270 */
[----:B------:R-:W-:-:S13]  /*1120*/  ISETP.GE.U32.AND P0, PT, R6, R13, PT ;  /* 0x0000000d0600720c */ /* 0x000fda0003f06070 */
[----:B------:R-:W-:-:S05]  /*1130*/  @P0 VIADD R7, R7, 0x1 ;  /* 0x0000000107070836 */ /* 0x000fca0000000000 */
[----:B------:R-:W-:Y:S02]  /*1140*/  @!P2 IADD3 R7, -R7, RZ, RZ ;  /* 0x000000ff0707a210 */ /* 0x000fe40007ffe1ff */
[----:B------:R-:W-:-:S05]  /*1150*/  @!P1 LOP3.LUT R7, RZ, R79, RZ, 0x33, !PT ;  /* 0x0000004fff079212 */ /* 0x000fca00078e33ff */
[----:B------:R-:W-:Y:S01]  /*1160*/  IMAD.MOV.U32 R98, RZ, RZ, R7 ;  /* 0x000000ffff627224 */ /* 0x000fe200078e0007 */
[----:B------:R-:W-:Y:S06]  /*1170*/  BRA `(.L_x_928) ;  /* 0x0000000000487947 */ /* 0x000fec0003800000 */
.L_x_927:
        /* <DEDUP_REMOVED lines=15> */
[----:B------:R-:W-:Y:S01]  /*1270*/  SEL R4, R4, RZ, P0 ;  /* 0x000000ff04047207 */ /* 0x000fe20000000000 */
[----:B------:R-:W-:-:S04]  /*1280*/  VIADD R98, R98, 0x1 ;  /* 0x0000000162627836 */ /* 0x000fc80000000000 */
[----:B-----5:R-:W-:-:S07]  /*1290*/  IMAD R100, R100, R79, R4 ;  /* 0x0000004f64647224 */ /* 0x020fce00078e0204 */
.L_x_928:
[----:B------:R-:W-:-:S13]  /*12a0*/  ISETP.GE.AND P0, PT, R98, 0x1, PT ;  /* 0x000000016200780c */ /* 0x000fda0003f06270 */
[----:B------:R-:W-:Y:S05]  /*12b0*/  @!P0 EXIT ;  /* 0x000000000000894d */ /* 0x000fea0003800000 */
[----:B------:R-:W0:Y:S01]  /*12c0*/  S2R R32, SR_TID.X ;  /* 0x0000000000207919 */ /* 0x000e220000002100 */
[C---:B------:R-:W-:Y:S01]  /*12d0*/  LEA R6, P0, R0.reuse, R17, 0x2 ;  /* 0x0000001100067211 */ /* 0x040fe200078010ff */
[----:B------:R-:W-:Y:S01]  /*12e0*/  ULDC.64 UR4, c[0x0][0x2e0] ;  /* 0x0000b80000047ab9 */ /* 0x000fe20000000a00 */
[----:B------:R-:W-:Y:S01]  /*12f0*/  MOV R4, R112 ;  /* 0x0000007000047202 */ /* 0x000fe20000000f00 */
[----:B------:R-:W1:Y:S01]  /*1300*/  S2R R75, SR_LANEID ;  /* 0x00000000004b7919 */ /* 0x000e620000000000 */
[----:B------:R-:W-:Y:S01]  /*1310*/  LEA.HI.X R7, R0, R16, R3, 0x2, P0 ;  /* 0x0000001000077211 */ /* 0x000fe200000f1403 */
[----:B------:R-:W-:Y:S01]  /*1320*/  IMAD R3, R5, UR4, RZ ;  /* 0x0000000405037c24 */ /* 0x000fe2000f8e02ff */
[----:B------:R-:W-:Y:S01]  /*1330*/  HFMA2.MMA R96, -RZ, RZ, 0, 0 ;  /* 0x00000000ff607435 */ /* 0x000fe200000001ff */
[----:B------:R-:W-:Y:S01]  /*1340*/  IMAD.MOV.U32 R5, RZ, RZ, R101 ;  /* 0x000000ffff057224 */ /* 0x000fe200078e0065 */
[----:B------:R-:W-:Y:S01]  /*1350*/  LOP3.LUT R73, R73, 0xff, RZ, 0xc0, !PT ;  /* 0x000000ff49497812 */ /* 0x000fe200078ec0ff */
[----:B------:R-:W-:-:S02]  /*1360*/  IMAD R69, R2, UR5, R3 ;  /* 0x0000000502457c24 */ /* 0x000fc4000f8e0203 */
[----:B------:R-:W-:-:S04]  /*1370*/  IMAD.WIDE.U32 R4, R2, UR4, R4 ;  /* 0x0000000402047c25 */ /* 0x000fc8000f8e0004 */
        /* <DEDUP_REMOVED lines=20> */
.L_x_958:
        /* <DEDUP_REMOVED lines=11> */
[----:B------:R-:W-:Y:S01]  /*1570*/  IMAD.SHL.U32 R13, R2, 0x4, RZ ;  /* 0x00000004020d7824 */ /* 0x000fe200078e00ff */
[----:B------:R-:W-:Y:S02]  /*1580*/  ISETP.GE.AND P0, PT, R80, R67, PT ;  /* 0x000000435000720c */ /* 0x000fe40003f06270 */
[----:B------:R-:W-:Y:S02]  /*1590*/  CS2R R16, SRZ ;  /* 0x0000000000107805 */ /* 0x000fe4000001ff00 */
[----:B------:R-:W-:Y:S02]  /*15a0*/  SHF.L.U64.HI R0, R2, 0x2, R3 ;  /* 0x0000000202007819 */ /* 0x000fe40000010203 */
[----:B------:R-:W-:Y:S02]  /*15b0*/  CS2R R18, SRZ ;  /* 0x0000000000127805 */ /* 0x000fe4000001ff00 */
[----:B------:R-:W-:-:S02]  /*15c0*/  P2R R109, PR, RZ, 0x1 ;  /* 0x00000001ff6d7803 */ /* 0x000fc40000000000 */
[----:B------:R-:W-:Y:S02]  /*15d0*/  CS2R R20, SRZ ;  /* 0x0000000000147805 */ /* 0x000fe4000001ff00 */
[-C--:B------:R-:W-:Y:S02]  /*15e0*/  IADD3 R12, P0, R104, R13.reuse, RZ ;  /* 0x0000000d680c7210 */ /* 0x080fe40007f1e0ff */
[----:B------:R-:W-:Y:S02]  /*15f0*/  IADD3 R14, P1, R106, R13, RZ ;  /* 0x0000000d6a0e7210 */ /* 0x000fe40007f3e0ff */
[----:B------:R-:W-:Y:S01]  /*1600*/  ISETP.GE.AND P4, PT, R2, R67, PT ;  /* 0x000000430200720c */ /* 0x000fe20003f86270 */
[----:B------:R-:W-:Y:S01]  /*1610*/  IMAD.X R13, R81, 0x1, R0, P0 ;  /* 0x00000001510d7824 */ /* 0x000fe200000e0600 */
[----:B------:R-:W-:Y:S02]  /*1620*/  ISETP.NE.AND P0, PT, R109, RZ, PT ;  /* 0x000000ff6d00720c */ /* 0x000fe40003f05270 */
[----:B------:R-:W-:-:S02]  /*1630*/  IADD3.X R15, R83, R0, RZ, P1, !PT ;  /* 0x00000000530f7210 */ /* 0x000fc40000ffe4ff */
[----:B------:R-:W-:Y:S02]  /*1640*/  MOV R0, RZ ;  /* 0x000000ff00007202 */ /* 0x000fe40000000f00 */
        /* <DEDUP_REMOVED lines=48> */
[----:B--2---:R-:W-:Y:S04]  /*1950*/  STS [R66], R17 ;  /* 0x0000001142007388 */ /* 0x004fe80000000800 */
[----:B---3--:R0:W-:Y:S02]  /*1960*/  STS [R65+0x80], R0 ;  /* 0x0000800041007388 */ /* 0x0081e40000000800 */
        /* <DEDUP_REMOVED lines=33> */
[----:B--2---:R0:W-:Y:S04]  /*1b80*/  STS [R65+0x80], R14 ;  /* 0x0000800e41007388 */ /* 0x0041e80000000800 */
[----:B----4-:R-:W-:Y:S01]  /*1b90*/  STS [R64+0x100], R17 ;  /* 0x0001001140007388 */ /* 0x010fe20000000800 */
[----:B0-----:R-:W0:Y:S03]  /*1ba0*/  LDC R14, c[0x0][0x21c] ;  /* 0x00008700ff0e7b82 */ /* 0x001e260000000800 */
        /* <DEDUP_REMOVED lines=50> */
.L_x_930:
[----:B------:R-:W-:Y:S05]  /*1ed0*/  BSYNC B0 ;  /* 0x0000000000007941 */ /* 0x000fea0003800000 */
.L_x_929:
        /* <DEDUP_REMOVED lines=36> */
.L_x_932:
[----:B------:R-:W-:Y:S05]  /*2120*/  BSYNC B0 ;  /* 0x0000000000007941 */ /* 0x000fea0003800000 */
.L_x_931:
        /* <DEDUP_REMOVED lines=36> */
.L_x_934:
[----:B------:R-:W-:Y:S05]  /*2370*/  BSYNC B0 ;  /* 0x0000000000007941 */ /* 0x000fea0003800000 */
.L_x_933:
        /* <DEDUP_REMOVED lines=36> */
.L_x_936:
[----:B------:R-:W-:Y:S05]  /*25c0*/  BSYNC B0 ;  /* 0x0000000000007941 */ /* 0x000fea0003800000 */
.L_x_935:
        /* <DEDUP_REMOVED lines=36> */
.L_x_938:
[----:B------:R-:W-:Y:S05]  /*2810*/  BSYNC B0 ;  /* 0x0000000000007941 */ /* 0x000fea0003800000 */
.L_x_937:
        /* <DEDUP_REMOVED lines=36> */
.L_x_940:
[----:B------:R-:W-:Y:S05]  /*2a60*/  BSYNC B0 ;  /* 0x0000000000007941 */ /* 0x000fea0003800000 */
.L_x_939:
        /* <DEDUP_REMOVED lines=39> */
.L_x_942:
[----:B------:R-:W-:Y:S05]  /*2ce0*/  BSYNC B0 ;  /* 0x0000000000007941 */ /* 0x000fea0003800000 */
.L_x_941:
        /* <DEDUP_REMOVED lines=41> */
.L_x_944:
[----:B------:R-:W-:Y:S05]  /*2f80*/  BSYNC B0 ;  /* 0x0000000000007941 */ /* 0x000fea0003800000 */
.L_x_943:
        /* <DEDUP_REMOVED lines=34> */
.L_x_953:
[----:B------:R-:W-:Y:S02]  /*31b0*/  USHF.R.S32.HI UR7, URZ, 0x1f, UR4 ;  /* 0x0000001f3f077899 */ /* 0x000fe40008011404 */
[--C-:B0-----:R-:W-:Y:S01]  /*31c0*/  IMAD.WIDE.U32 R28, R20, UR4, R2.reuse ;  /* 0x00000004141c7c25 */ /* 0x101fe2000f8e0002 */
[----:B------:R-:W-:Y:S02]  /*31d0*/  P2R R122, PR, RZ, 0x1 ;  /* 0x00000001ff7a7803 */ /* 0x000fe40000000000 */
[----:B------:R-:W-:Y:S02]  /*31e0*/  CS2R R116, SRZ ;  /* 0x0000000000747805 */ /* 0x000fe4000001ff00 */
[----:B------:R-:W-:Y:S01]  /*31f0*/  ISETP.NE.AND P0, PT, R109, RZ, PT ;  /* 0x000000ff6d00720c */ /* 0x000fe20003f05270 */
[----:B-1----:R-:W-:Y:S01]  /*3200*/  IMAD.WIDE.U32 R30, R22, UR4, R2 ;  /* 0x00000004161e7c25 */ /* 0x002fe2000f8e0002 */
[----:B------:R-:W-:Y:S02]  /*3210*/  ISETP.NE.AND P6, PT, R107, RZ, PT ;  /* 0x000000ff6b00720c */ /* 0x000fe40003fc5270 */
[----:B------:R-:W-:-:S02]  /*3220*/  CS2R R118, SRZ ;  /* 0x0000000000767805 */ /* 0x000fc4000001ff00 */
[----:B------:R-:W-:Y:S01]  /*3230*/  CS2R R120, SRZ ;  /* 0x0000000000787805 */ /* 0x000fe2000001ff00 */
[----:B------:R-:W-:Y:S02]  /*3240*/  IMAD R26, R20, UR7, RZ ;  /* 0x00000007141a7c24 */ /* 0x000fe4000f8e02ff */
[----:B---3--:R-:W-:Y:S02]  /*3250*/  IMAD R32, R16, UR7, RZ ;  /* 0x0000000710207c24 */ /* 0x008fe4000f8e02ff */
[----:B------:R-:W-:Y:S01]  /*3260*/  IMAD R27, R21, UR4, R26 ;  /* 0x00000004151b7c24 */ /* 0x000fe2000f8e021a */
[----:B------:R-:W-:Y:S01]  /*3270*/  LEA R26, P5, R28, R110, 0x2 ;  /* 0x0000006e1c1a7211 */ /* 0x000fe200078a10ff */
[----:B------:R-:W-:Y:S02]  /*3280*/  IMAD R33, R17, UR4, R32 ;  /* 0x0000000411217c24 */ /* 0x000fe4000f8e0220 */
[----:B------:R-:W-:-:S05]  /*3290*/  IMAD.IADD R27, R29, 0x1, R27 ;  /* 0x000000011d1b7824 */ /* 0x000fca00078e021b */
        /* <DEDUP_REMOVED lines=35> */
[----:B------:R0:W-:Y:S04]  /*34d0*/  STS [R60+0x300], R121 ;  /* 0x000300793c007388 */ /* 0x0001e80000000800 */
[----:B----4-:R2:W-:Y:S01]  /*34e0*/  STS [R59+0x380], R120 ;  /* 0x000380783b007388 */ /* 0x0105e20000000800 */
[----:B------:R-:W-:-:S03]  /*34f0*/  NOP ;  /* 0x0000000000007918 */ /* 0x000fc60000000000 */
[----:B------:R-:W3:Y:S01]  /*3500*/  LDS R27, [R58+0x1c] ;  /* 0x00001c003a1b7984 */ /* 0x000ee20000000800 */
[----:B------:R-:W-:Y:S01]  /*3510*/  FMUL.FTZ R33, R33, 1.4426950216293334961 ;  /* 0x3fb8aa3b21217820 */ /* 0x000fe20000410000 */
[----:B0-----:R-:W-:Y:S01]  /*3520*/  SHF.L.U32 R60, R32, 0x3, RZ ;  /* 0x00000003203c7819 */ /* 0x001fe200000006ff */
[----:B------:R-:W-:Y:S01]  /*3530*/  IMAD.MOV.U32 R117, RZ, RZ, RZ ;  /* 0x000000ffff757224 */ /* 0x000fe200078e00ff */
[----:B--2---:R-:W-:Y:S01]  /*3540*/  CS2R R120, SRZ ;  /* 0x0000000000787805 */ /* 0x004fe2000001ff00 */
[----:B------:R-:W-:Y:S01]  /*3550*/  FMUL.FTZ R26, R33, R50 ;  /* 0x00000032211a7220 */ /* 0x000fe20000410000 */
[----:B------:R-:W2:Y:S01]  /*3560*/  @!P0 LDG.E R140, desc[UR8][R28.64+0x380] ;  /* 0x000380081c8c8981 */ /* 0x000ea2000c1e1900 */
[----:B---3--:R-:W-:-:S04]  /*3570*/  FMUL.FTZ R27, R0, R27 ;  /* 0x0000001b001b7220 */ /* 0x008fc80000410000 */
[----:B------:R-:W0:Y:S01]  /*3580*/  MUFU.EX2 R26, R26 ;  /* 0x0000001a001a7308 */ /* 0x000e220000000800 */
[C---:B------:R-:W-:Y:S01]  /*3590*/  FMUL.FTZ R30, R33.reuse, R57 ;  /* 0x00000039211e7220 */ /* 0x040fe20000410000 */
[----:B------:R-:W-:Y:S01]  /*35a0*/  FMUL.FTZ R31, R33, R52 ;  /* 0x00000034211f7220 */ /* 0x000fe20000410000 */
[----:B------:R-:W3:Y:S01]  /*35b0*/  @!P3 LDG.E R117, desc[UR8][R28.64+0x200] ;  /* 0x000200081c75b981 */ /* 0x000ee2000c1e1900 */
[----:B------:R-:W-:-:S03]  /*35c0*/  FSEL R124, R27, RZ, !P5 ;  /* 0x000000ff1b7c7208 */ /* 0x000fc60006800000 */
[----:B------:R-:W4:Y:S04]  /*35d0*/  LDS R27, [R58] ;  /* 0x000000003a1b7984 */ /* 0x000f280000000800 */
[----:B------:R-:W5:Y:S04]  /*35e0*/  @!P2 LDG.E R120, desc[UR8][R28.64+0x280] ;  /* 0x000280081c78a981 */ /* 0x000f68000c1e1900 */
[----:B------:R-:W2:Y:S01]  /*35f0*/  @!P1 LDG.E R121, desc[UR8][R28.64+0x300] ;  /* 0x000300081c799981 */ /* 0x000ea2000c1e1900 */
[----:B0-----:R-:W-:-:S03]  /*3600*/  FSEL R123, R26, 1, !P5 ;  /* 0x3f8000001a7b7808 */ /* 0x001fc60006800000 */
[----:B------:R-:W0:Y:S01]  /*3610*/  LDS R26, [R58+0x4] ;  /* 0x000004003a1a7984 */ /* 0x000e220000000800 */
[----:B------:R-:W-:Y:S01]  /*3620*/  ISETP.GE.U32.AND P5, PT, R60, R67, PT ;  /* 0x000000433c00720c */ /* 0x000fe20003fa6070 */
[----:B------:R-:W1:Y:S01]  /*3630*/  MUFU.EX2 R30, R30 ;  /* 0x0000001e001e7308 */ /* 0x000e620000000800 */
[----:B----4-:R-:W-:-:S05]  /*3640*/  FMUL.FTZ R27, R38, R27 ;  /* 0x0000001b261b7220 */ /* 0x010fca0000410000 */
[----:B------:R-:W-:Y:S01]  /*3650*/  FSEL R127, R27, RZ, !P5 ;  /* 0x000000ff1b7f7208 */ /* 0x000fe20006800000 */
[----:B------:R-:W-:-:S06]  /*3660*/  FMUL.FTZ R27, R33, R56 ;  /* 0x00000038211b7220 */ /* 0x000fcc0000410000 */
[----:B------:R-:W4:Y:S01]  /*3670*/  MUFU.EX2 R27, R27 ;  /* 0x0000001b001b7308 */ /* 0x000f220000000800 */
[----:B-1----:R-:W-:Y:S01]  /*3680*/  FSEL R126, R30, 1, !P5 ;  /* 0x3f8000001e7e7808 */ /* 0x002fe20006800000 */
[----:B0-----:R-:W-:Y:S01]  /*3690*/  FMUL.FTZ R26, R37, R26 ;  /* 0x0000001a251a7220 */ /* 0x001fe20000410000 */
[----:B------:R-:W-:-:S04]  /*36a0*/  ISETP.GE.U32.AND P5, PT, R94, R67, PT ;  /* 0x000000435e00720c */ /* 0x000fc80003fa6070 */
[----:B------:R-:W-:Y:S02]  /*36b0*/  FSEL R129, R26, RZ, !P5 ;  /* 0x000000ff1a817208 */ /* 0x000fe40006800000 */
[----:B------:R-:W0:Y:S01]  /*36c0*/  LDS R26, [R58+0x8] ;  /* 0x000008003a1a7984 */ /* 0x000e220000000800 */
[----:B----4-:R-:W-:-:S03]  /*36d0*/  FSEL R128, R27, 1, !P5 ;  /* 0x3f8000001b807808 */ /* 0x010fc60006800000 */
[----:B------:R-:W1:Y:S01]  /*36e0*/  LDS R27, [R58+0xc] ;  /* 0x00000c003a1b7984 */ /* 0x000e620000000800 */
[----:B------:R-:W-:-:S06]  /*36f0*/  FMUL.FTZ R30, R33, R55 ;  /* 0x00000037211e7220 */ /* 0x000fcc0000410000 */
[----:B------:R-:W4:Y:S01]  /*3700*/  MUFU.EX2 R30, R30 ;  /* 0x0000001e001e7308 */ /* 0x000f220000000800 */
[----:B------:R-:W-:-:S04]  /*3710*/  ISETP.GE.U32.AND P5, PT, R92, R67, PT ;  /* 0x000000435c00720c */ /* 0x000fc80003fa6070 */
[----:B----4-:R-:W-:Y:S01]  /*3720*/  FSEL R130, R30, 1, !P5 ;  /* 0x3f8000001e827808 */ /* 0x010fe20006800000 */
[----:B0-----:R-:W-:-:S05]  /*3730*/  FMUL.FTZ R26, R39, R26 ;  /* 0x0000001a271a7220 */ /* 0x001fca0000410000 */
[----:B------:R-:W-:Y:S02]  /*3740*/  FSEL R131, R26, RZ, !P5 ;  /* 0x000000ff1a837208 */ /* 0x000fe40006800000 */
[----:B------:R-:W-:Y:S01]  /*3750*/  ISETP.GE.U32.AND P5, PT, R90, R67, PT ;  /* 0x000000435a00720c */ /* 0x000fe20003fa6070 */
[----:B-1----:R-:W-:-:S05]  /*3760*/  FMUL.FTZ R27, R36, R27 ;  /* 0x0000001b241b7220 */ /* 0x002fca0000410000 */
[----:B------:R-:W-:Y:S02]  /*3770*/  FSEL R133, R27, RZ, !P5 ;  /* 0x000000ff1b857208 */ /* 0x000fe40006800000 */
[----:B------:R-:W0:Y:S01]  /*3780*/  LDS R27, [R58+0x10] ;  /* 0x000010003a1b7984 */ /* 0x000e220000000800 */
[----:B------:R-:W-:-:S06]  /*3790*/  FMUL.FTZ R26, R33, R54 ;  /* 0x00000036211a7220 */ /* 0x000fcc0000410000 */
[----:B------:R-:W1:Y:S02]  /*37a0*/  MUFU.EX2 R26, R26 ;  /* 0x0000001a001a7308 */ /* 0x000e640000000800 */
[----:B-1----:R-:W-:Y:S02]  /*37b0*/  FSEL R132, R26, 1, !P5 ;  /* 0x3f8000001a847808 */ /* 0x002fe40006800000 */
[----:B------:R-:W-:Y:S01]  /*37c0*/  ISETP.GE.U32.AND P5, PT, R88, R67, PT ;  /* 0x000000435800720c */ /* 0x000fe20003fa6070 */
[----:B------:R-:W1:Y:S01]  /*37d0*/  LDS R26, [R58+0x18] ;  /* 0x000018003a1a7984 */ /* 0x000e620000000800 */
[----:B0-----:R-:W-:-:S05]  /*37e0*/  FMUL.FTZ R27, R40, R27 ;  /* 0x0000001b281b7220 */ /* 0x001fca0000410000 */
[----:B------:R-:W-:Y:S02]  /*37f0*/  FSEL R135, R27, RZ, !P5 ;  /* 0x000000ff1b877208 */ /* 0x000fe40006800000 */
[----:B------:R-:W0:Y:S01]  /*3800*/  LDS R27, [R58+0x14] ;  /* 0x000014003a1b7984 */ /* 0x000e220000000800 */
[C---:B------:R-:W-:Y:S01]  /*3810*/  FMUL.FTZ R30, R33.reuse, R53 ;  /* 0x00000035211e7220 */ /* 0x040fe20000410000 */
[----:B------:R-:W-:Y:S08]  /*3820*/  MUFU.EX2 R31, R31 ;  /* 0x0000001f001f7308 */ /* 0x000ff00000000800 */
[----:B------:R-:W4:Y:S01]  /*3830*/  MUFU.EX2 R30, R30 ;  /* 0x0000001e001e7308 */ /* 0x000f220000000800 */
[----:B------:R-:W-:-:S07]  /*3840*/  FMUL.FTZ R33, R33, R51 ;  /* 0x0000003321217220 */ /* 0x000fce0000410000 */
[----:B------:R-:W0:Y:S01]  /*3850*/  MUFU.EX2 R33, R33 ;  /* 0x0000002100217308 */ /* 0x000e220000000800 */
[----:B-1----:R-:W-:Y:S01]  /*3860*/  FMUL.FTZ R26, R41, R26 ;  /* 0x0000001a291a7220 */ /* 0x002fe20000410000 */
[----:B----4-:R-:W-:Y:S02]  /*3870*/  FSEL R134, R30, 1, !P5 ;  /* 0x3f8000001e867808 */ /* 0x010fe40006800000 */
[----:B------:R-:W-:-:S04]  /*3880*/  ISETP.GE.U32.AND P5, PT, R86, R67, PT ;  /* 0x000000435600720c */ /* 0x000fc80003fa6070 */
[----:B------:R-:W-:Y:S01]  /*3890*/  FSEL R136, R31, 1, !P5 ;  /* 0x3f8000001f887808 */ /* 0x000fe20006800000 */
[----:B0-----:R-:W-:-:S05]  /*38a0*/  FMUL.FTZ R27, R34, R27 ;  /* 0x0000001b221b7220 */ /* 0x001fca0000410000 */
[----:B------:R-:W-:Y:S02]  /*38b0*/  FSEL R137, R27, RZ, !P5 ;  /* 0x000000ff1b897208 */ /* 0x000fe40006800000 */
[----:B------:R-:W-:-:S04]  /*38c0*/  ISETP.GE.U32.AND P5, PT, R84, R67, PT ;  /* 0x000000435400720c */ /* 0x000fc80003fa6070 */
[----:B------:R-:W-:Y:S02]  /*38d0*/  FSEL R125, R26, RZ, !P5 ;  /* 0x000000ff1a7d7208 */ /* 0x000fe40006800000 */
[----:B------:R-:W-:Y:S02]  /*38e0*/  CS2R R26, SRZ ;  /* 0x00000000001a7805 */ /* 0x000fe4000001ff00 */
[----:B------:R-:W-:Y:S02]  /*38f0*/  FSEL R138, R33, 1, !P5 ;  /* 0x3f800000218a7808 */ /* 0x000fe40006800000 */
[----:B------:R-:W-:Y:S02]  /*3900*/  ISETP.NE.AND P5, PT, R105, RZ, PT ;  /* 0x000000ff6900720c */ /* 0x000fe40003fa5270 */
[----:B------:R-:W4:Y:S01]  /*3910*/  @!P6 LDG.E R26, desc[UR8][R28.64+0x80] ;  /* 0x000080081c1ae981 */ /* 0x000f22000c1e1900 */
[----:B------:R-:W-:Y:S02]  /*3920*/  ISETP.NE.AND P6, PT, R122, RZ, PT ;  /* 0x000000ff7a00720c */ /* 0x000fe40003fc5270 */
[----:B------:R-:W-:Y:S01]  /*3930*/  CS2R R30, SRZ ;  /* 0x00000000001e7805 */ /* 0x000fe2000001ff00 */
[----:B------:R-:W3:Y:S07]  /*3940*/  @!P4 LDG.E R27, desc[UR8][R28.64] ;  /* 0x000000081c1bc981 */ /* 0x000eee000c1e1900 */
[----:B------:R-:W5:Y:S04]  /*3950*/  @!P5 LDG.E R31, desc[UR8][R28.64+0x100] ;  /* 0x000100081c1fd981 */ /* 0x000f68000c1e1900 */
[----:B------:R0:W2:Y:S01]  /*3960*/  @!P6 LDG.E R30, desc[UR8][R28.64+0x180] ;  /* 0x000180081c1ee981 */ /* 0x0000a2000c1e1900 */
        /* <DEDUP_REMOVED lines=28> */
[----:B---3--:R-:W-:Y:S04]  /*3b30*/  STS [R66+0x420], R27 ;  /* 0x0004201b42007388 */ /* 0x008fe80000000800 */
[----:B----4-:R0:W-:Y:S04]  /*3b40*/  STS [R65+0x4a0], R26 ;  /* 0x0004a01a41007388 */ /* 0x0101e80000000800 */
[----:B-----5:R1:W-:Y:S01]  /*3b50*/  STS [R64+0x520], R31 ;  /* 0x0005201f40007388 */ /* 0x0203e20000000800 */
[----:B0-----:R-:W-:-:S03]  /*3b60*/  SHF.L.U32 R26, R75, 0x3, RZ ;  /* 0x000000034b1a7819 */ /* 0x001fc600000006ff */
[----:B--2---:R1:W-:Y:S01]  /*3b70*/  STS [R63+0x5a0], R30 ;  /* 0x0005a01e3f007388 */ /* 0x0043e20000000800 */
[----:B------:R-:W-:-:S03]  /*3b80*/  LEA.HI.SX32 R26, R26, R26, 0x1b ;  /* 0x0000001a1a1a7211 */ /* 0x000fc600078fdaff */
[----:B------:R1:W-:Y:S01]  /*3b90*/  STS [R62+0x620], R117 ;  /* 0x000620753e007388 */ /* 0x0003e20000000800 */
[----:B------:R-:W-:-:S03]  /*3ba0*/  LEA R58, R26, UR5, 0x2 ;  /* 0x000000051a3a7c11 */ /* 0x000fc6000f8e10ff */
        /* <DEDUP_REMOVED lines=25> */
[C---:B-1----:R-:W-:Y:S02]  /*3d40*/  IMAD R30, R12.reuse, UR7, RZ ;  /* 0x000000070c1e7c24 */ /* 0x042fe4000f8e02ff */
        /* <DEDUP_REMOVED lines=8> */
.L_x_947:
        /* <DEDUP_REMOVED lines=9> */
.L_x_946:
        /* <DEDUP_REMOVED lines=12> */
[C---:B01----:R-:W-:Y:S01]  /*3f20*/  FFMA.FTZ R30, R138.reuse, R28, R125 ;  /* 0x0000001c8a1e7223 */ /* 0x043fe2000001007d */
        /* <DEDUP_REMOVED lines=73> */
.L_x_950:
        /* <DEDUP_REMOVED lines=31> */
.L_x_951:
[----:B------:R0:W5:Y:S02]  /*45b0*/  LDG.E R31, desc[UR8][R6.64] ;  /* 0x00000008061f7981 */ /* 0x000164000c1e1900 */
.L_x_952:
        /* <DEDUP_REMOVED lines=16> */
.L_x_949:
[----:B------:R-:W-:Y:S05]  /*46c0*/  BSYNC B0 ;  /* 0x0000000000007941 */ /* 0x000fea0003800000 */
.L_x_948:
        /* <DEDUP_REMOVED lines=11> */
.L_x_945:
[----:B------:R-:W-:Y:S01]  /*4780*/  BAR.SYNC.DEFER_BLOCKING 0x0 ;  /* 0x0000000000007b1d */ /* 0x000fe20000010000 */
[----:B------:R-:W-:Y:S02]  /*4790*/  ISETP.NE.AND P6, PT, R32, RZ, PT ;  /* 0x000000ff2000720c */ /* 0x000fe40003fc5270 */
[----:B------:R-:W-:Y:S02]  /*47a0*/  SHF.R.S32.HI R21, RZ, 0x1f, R96 ;  /* 0x0000001fff157819 */ /* 0x000fe40000011460 */
[----:B------:R-:W-:Y:S01]  /*47b0*/  IADD3 R12, P5, R2, R96, RZ ;  /* 0x00000060020c7210 */ /* 0x000fe20007fbe0ff */
[----:B------:R-:W-:Y:S01]  /*47c0*/  ULDC.64 UR6, c[0x0][0x2c0] ;  /* 0x0000b00000067ab9 */ /* 0x000fe20000000a00 */
[----:B------:R-:W-:Y:S01]  /*47d0*/  BSSY B0, `(.L_x_954) ;  /* 0x0000027000007945 */ /* 0x000fe20003800000 */
[----:B------:R-:W-:Y:S01]  /*47e0*/  IMAD R0, R89, UR6, RZ ;  /* 0x0000000659007c24 */ /* 0x000fe2000f8e02ff */
[----:B------:R-:W-:Y:S01]  /*47f0*/  IADD3.X R13, R3, R21, RZ, P5, !PT ;  /* 0x00000015030d7210 */ /* 0x000fe20002ffe4ff */
[----:B------:R-:W-:-:S04]  /*4800*/  IMAD.WIDE.U32 R14, R95, UR6, RZ ;  /* 0x000000065f0e7c25 */ /* 0x000fc8000f8e00ff */
[----:B------:R-:W-:-:S04]  /*4810*/  IMAD R19, R95, UR7, R0 ;  /* 0x000000075f137c24 */ /* 0x000fc8000f8e0200 */
        /* <DEDUP_REMOVED lines=12> */
[----:B01----:R-:W-:Y:S04]  /*48e0*/  LDS R27, [R64+0x100] ;  /* 0x00010000401b7984 */ /* 0x003fe80000000800 */
        /* <DEDUP_REMOVED lines=21> */
.L_x_955:
[----:B------:R-:W-:Y:S05]  /*4a40*/  BSYNC B0 ;  /* 0x0000000000007941 */ /* 0x000fea0003800000 */
.L_x_954:
[----:B------:R-:W-:Y:S01]  /*4a50*/  MOV R15, R41 ;  /* 0x00000029000f7202 */ /* 0x000fe20000000f00 */
[----:B------:R-:W-:Y:S01]  /*4a60*/  ULDC.64 UR6, c[0x0][0x2c8] ;  /* 0x0000b20000067ab9 */ /* 0x000fe20000000a00 */
[----:B------:R-:W-:Y:S01]  /*4a70*/  @!P4 IMAD.MOV.U32 R20, RZ, RZ, R96 ;  /* 0x000000ffff14c224 */ /* 0x000fe200078e0060 */
[----:B------:R-:W-:Y:S01]  /*4a80*/  ULDC.64 UR10, c[0x0][0x2b8] ;  /* 0x0000ae00000a7ab9 */ /* 0x000fe20000000a00 */
[----:B------:R-:W-:Y:S01]  /*4a90*/  IMAD R17, R103, UR6, RZ ;  /* 0x0000000667117c24 */ /* 0x000fe2000f8e02ff */
[----:B------:R-:W-:Y:S01]  /*4aa0*/  P2R R22, PR, RZ, 0x40 ;  /* 0x00000040ff167803 */ /* 0x000fe20000000000 */
[----:B------:R-:W-:Y:S01]  /*4ab0*/  IMAD.WIDE.U32 R14, R114, UR6, R14 ;  /* 0x00000006720e7c25 */ /* 0x000fe2000f8e000e */
[----:B------:R-:W-:-:S03]  /*4ac0*/  ISETP.NE.AND P6, PT, R109, RZ, PT ;  /* 0x000000ff6d00720c */ /* 0x000fc60003fc5270 */
[----:B------:R-:W-:Y:S01]  /*4ad0*/  IMAD R0, R114, UR7, R17 ;  /* 0x0000000772007c24 */ /* 0x000fe2000f8e0211 */
[----:B------:R-:W-:Y:S01]  /*4ae0*/  IADD3 R17, P5, R96, R14, RZ ;  /* 0x0000000e60117210 */ /* 0x000fe20007fbe0ff */
[----:B------:R-:W-:Y:S01]  /*4af0*/  ULDC.64 UR6, c[0x0][0x2b0] ;  /* 0x0000ac0000067ab9 */ /* 0x000fe20000000a00 */
[----:B0-----:R-:W-:Y:S02]  /*4b00*/  IMAD R19, R103, UR10, RZ ;  /* 0x0000000a67137c24 */ /* 0x001fe4000f8e02ff */
[----:B------:R-:W-:Y:S02]  /*4b10*/  IADD3.X R0, R21, R0, R15, P5, !PT ;  /* 0x0000000015007210 */ /* 0x000fe40002ffe40f */
[----:B------:R-:W0:Y:S02]  /*4b20*/  LDC.64 R14, c[0x0][0x338] ;  /* 0x0000ce00ff0e7b82 */ /* 0x000e240000000a00 */
[----:B0-----:R-:W-:-:S03]  /*4b30*/  IMAD.WIDE R14, R2, 0x4, R14 ;  /* 0x00000004020e7825 */ /* 0x001fc600078e020e */
[----:B------:R-:W-:-:S04]  /*4b40*/  LEA R14, P5, R17, R14, 0x2 ;  /* 0x0000000e110e7211 */ /* 0x000fc800078a10ff */
[----:B------:R-:W-:Y:S01]  /*4b50*/  LEA.HI.X R15, R17, R15, R0, 0x2, P5 ;  /* 0x0000000f110f7211 */ /* 0x000fe200028f1400 */
[----:B------:R-:W-:Y:S01]  /*4b60*/  IMAD R0, R89, UR6, RZ ;  /* 0x0000000659007c24 */ /* 0x000fe2000f8e02ff */
[----:B------:R-:W-:Y:S01]  /*4b70*/  ISETP.GE.AND P5, PT, R78, R39, PT ;  /* 0x000000274e00720c */ /* 0x000fe20003fa6270 */
[----:B------:R-:W-:-:S04]  /*4b80*/  @!P4 IMAD.WIDE.U32 R16, R95, UR6, R20 ;  /* 0x000000065f10cc25 */ /* 0x000fc8000f8e0014 */
[----:B------:R-:W-:-:S05]  /*4b90*/  IMAD R23, R95, UR7, R0 ;  /* 0x000000075f177c24 */ /* 0x000fca000f8e0200 */
[----:B------:R-:W-:-:S03]  /*4ba0*/  @!P4 IADD3 R17, R23, R17, RZ ;  /* 0x000000111711c210 */ /* 0x000fc60007ffe0ff */
[----:B------:R0:W-:Y:S01]  /*4bb0*/  @!P5 STG.E desc[UR8][R14.64+0x100], R27 ;  /* 0x0001001b0e00d986 */ /* 0x0001e2000c101908 */
[----:B------:R-:W-:-:S04]  /*4bc0*/  @!P4 IMAD.WIDE.U32 R16, R114, UR10, R16 ;  /* 0x0000000a7210cc25 */ /* 0x000fc8000f8e0010 */
[----:B0-----:R-:W-:Y:S01]  /*4bd0*/  IMAD R27, R114, UR11, R19 ;  /* 0x0000000b721b7c24 */ /* 0x001fe2000f8e0213 */
        /* <DEDUP_REMOVED lines=8> */
[----:B------:R-:W0:-:S12]  /*4c60*/  @!P4 LDC.64 R16, c[0x0][0x348] ;  /* 0x0000d200ff10cb82 */ /* 0x000e180000000a00 */
        /* <DEDUP_REMOVED lines=14> */
[----:B------:R-:W0:Y:S02]  /*4d50*/  LDC.64 R16, c[0x0][0x348] ;  /* 0x0000d200ff107b82 */ /* 0x000e240000000a00 */
[----:B0-----:R-:W-:-:S03]  /*4d60*/  IMAD.WIDE R16, R2, 0x4, R16 ;  /* 0x0000000402107825 */ /* 0x001fc600078e0210 */
[----:B------:R-:W-:-:S04]  /*4d70*/  LEA R16, P5, R23, R16, 0x2 ;  /* 0x0000001017107211 */ /* 0x000fc800078a10ff */
[----:B------:R-:W-:Y:S01]  /*4d80*/  LEA.HI.X R17, R23, R17, R0, 0x2, P5 ;  /* 0x0000001117117211 */ /* 0x000fe200028f1400 */
[----:B------:R-:W-:Y:S01]  /*4d90*/  HFMA2.MMA R23, -RZ, RZ, 0, 0 ;  /* 0x00000000ff177435 */ /* 0x000fe200000001ff */
[----:B------:R-:W-:Y:S01]  /*4da0*/  ISETP.NE.AND P5, PT, R107, RZ, PT ;  /* 0x000000ff6b00720c */ /* 0x000fe20003fa5270 */
[----:B------:R-:W-:Y:S01]  /*4db0*/  IMAD.MOV.U32 R0, RZ, RZ, RZ ;  /* 0x000000ffff007224 */ /* 0x000fe200078e00ff */
[----:B-1----:R-:W-:Y:S01]  /*4dc0*/  CS2R R14, SRZ ;  /* 0x00000000000e7805 */ /* 0x002fe2000001ff00 */
[----:B------:R-:W-:Y:S01]  /*4dd0*/  HFMA2.MMA R27, -RZ, RZ, 0, 0 ;  /* 0x00000000ff1b7435 */ /* 0x000fe200000001ff */
[----:B------:R-:W-:Y:S01]  /*4de0*/  IMAD.MOV.U32 R25, RZ, RZ, RZ ;  /* 0x000000ffff197224 */ /* 0x000fe200078e00ff */
[----:B------:R-:W-:Y:S02]  /*4df0*/  MOV R20, RZ ;  /* 0x000000ff00147202 */ /* 0x000fe40000000f00 */
[----:B------:R-:W2:Y:S04]  /*4e00*/  @!P6 LDG.E R0, desc[UR8][R16.64+0x80] ;  /* 0x000080081000e981 */ /* 0x000ea8000c1e1900 */
[----:B------:R-:W3:Y:S01]  /*4e10*/  @!P4 LDG.E R23, desc[UR8][R18.64] ;  /* 0x000000081217c981 */ /* 0x000ee2000c1e1900 */
[----:B------:R-:W-:-:S02]  /*4e20*/  ISETP.NE.AND P4, PT, R105, RZ, PT ;  /* 0x000000ff6900720c */ /* 0x000fc40003f85270 */
[----:B------:R-:W-:Y:S01]  /*4e30*/  ISETP.NE.AND P6, PT, R22, RZ, PT ;  /* 0x000000ff1600720c */ /* 0x000fe20003fc5270 */
[----:B------:R-:W-:Y:S01]  /*4e40*/  IMAD.MOV.U32 R22, RZ, RZ, RZ ;  /* 0x000000ffff167224 */ /* 0x000fe200078e00ff */
[----:B------:R-:W4:Y:S04]  /*4e50*/  @!P5 LDG.E R14, desc[UR8][R16.64+0x180] ;  /* 0x00018008100ed981 */ /* 0x000f28000c1e1900 */
[----:B------:R-:W5:Y:S04]  /*4e60*/  @!P3 LDG.E R25, desc[UR8][R16.64+0x200] ;  /* 0x000200081019b981 */ /* 0x000f68000c1e1900 */
[----:B------:R-:W5:Y:S04]  /*4e70*/  @!P2 LDG.E R20, desc[UR8][R16.64+0x280] ;  /* 0x000280081014a981 */ /* 0x000f68000c1e1900 */
[----:B------:R-:W4:Y:S04]  /*4e80*/  @!P4 LDG.E R15, desc[UR8][R16.64+0x100] ;  /* 0x00010008100fc981 */ /* 0x000f28000c1e1900 */
[----:B------:R-:W5:Y:S04]  /*4e90*/  @!P1 LDG.E R27, desc[UR8][R16.64+0x300] ;  /* 0x00030008101b9981 */ /* 0x000f68000c1e1900 */
[----:B------:R-:W5:Y:S01]  /*4ea0*/  @!P0 LDG.E R22, desc[UR8][R16.64+0x380] ;  /* 0x0003800810168981 */ /* 0x000f62000c1e1900 */
[----:B------:R-:W-:Y:S03]  /*4eb0*/  BSSY B0, `(.L_x_956) ;  /* 0x0000069000007945 */ /* 0x000fe60003800000 */
        /* <DEDUP_REMOVED lines=9> */
[----:B------:R-:W0:Y:S04]  /*4f50*/  LDS R17, [R58+0x8] ;  /* 0x000008003a117984 */ /* 0x000e280000000800 */
[----:B------:R-:W1:Y:S04]  /*4f60*/  LDS R23, [R58+0x10] ;  /* 0x000010003a177984 */ /* 0x000e680000000800 */
[----:B------:R-:W2:Y:S04]  /*4f70*/  LDS R19, [R58+0xc] ;  /* 0x00000c003a137984 */ /* 0x000ea80000000800 */
[----:B------:R-:W3:Y:S04]  /*4f80*/  LDS R24, [R58+0x14] ;  /* 0x000014003a187984 */ /* 0x000ee80000000800 */
[----:B------:R-:W4:Y:S04]  /*4f90*/  LDS R26, [R58+0x18] ;  /* 0x000018003a1a7984 */ /* 0x000f280000000800 */
[----:B------:R-:W5:Y:S04]  /*4fa0*/  LDS R28, [R58+0x1c] ;  /* 0x00001c003a1c7984 */ /* 0x000f680000000800 */
[----:B------:R-:W5:Y:S04]  /*4fb0*/  LDS R18, [R58] ;  /* 0x000000003a127984 */ /* 0x000f680000000800 */
[----:B------:R-:W5:Y:S01]  /*4fc0*/  LDS R16, [R58+0x4] ;  /* 0x000004003a107984 */ /* 0x000f620000000800 */
[----:B0-----:R-:W-:Y:S01]  /*4fd0*/  FMUL.FTZ R15, R17, -1.4426950216293334961 ;  /* 0xbfb8aa3b110f7820 */ /* 0x001fe20000410000 */
[----:B-1----:R-:W-:-:S05]  /*4fe0*/  FMUL.FTZ R22, R23, -1.4426950216293334961 ;  /* 0xbfb8aa3b17167820 */ /* 0x002fca0000410000 */
[----:B------:R-:W0:Y:S01]  /*4ff0*/  MUFU.EX2 R15, R15 ;  /* 0x0000000f000f7308 */ /* 0x000e220000000800 */
[----:B--2---:R-:W-:Y:S01]  /*5000*/  FMUL.FTZ R20, R19, -1.4426950216293334961 ;  /* 0xbfb8aa3b13147820 */ /* 0x004fe20000410000 */
[----:B---3--:R-:W-:Y:S01]  /*5010*/  FMUL.FTZ R25, R24, -1.4426950216293334961 ;  /* 0xbfb8aa3b18197820 */ /* 0x008fe20000410000 */
[----:B----4-:R-:W-:Y:S01]  /*5020*/  FMUL.FTZ R27, R26, -1.4426950216293334961 ;  /* 0xbfb8aa3b1a1b7820 */ /* 0x010fe20000410000 */
[----:B-----5:R-:W-:-:S04]  /*5030*/  FMUL.FTZ R29, R28, -1.4426950216293334961 ;  /* 0xbfb8aa3b1c1d7820 */ /* 0x020fc80000410000 */
[----:B------:R-:W1:Y:S01]  /*5040*/  MUFU.EX2 R22, R22 ;  /* 0x0000001600167308 */ /* 0x000e620000000800 */
[----:B------:R-:W-:Y:S01]  /*5050*/  FMUL.FTZ R0, R18, -1.4426950216293334961 ;  /* 0xbfb8aa3b12007820 */ /* 0x000fe20000410000 */
[----:B------:R-:W-:-:S06]  /*5060*/  FMUL.FTZ R14, R16, -1.4426950216293334961 ;  /* 0xbfb8aa3b100e7820 */ /* 0x000fcc0000410000 */
        /* <DEDUP_REMOVED lines=13> */
[----:B------:R-:W-:Y:S01]  /*5140*/  FADD.FTZ R0, R0, 1 ;  /* 0x3f80000000007421 */ /* 0x000fe20000010000 */
[----:B------:R-:W-:-:S06]  /*5150*/  FADD.FTZ R14, R14, 1 ;  /* 0x3f8000000e0e7421 */ /* 0x000fcc0000010000 */
[----:B------:R-:W-:Y:S08]  /*5160*/  MUFU.RCP R22, R22 ;  /* 0x0000001600167308 */ /* 0x000ff00000001000 */
[----:B------:R0:W1:Y:S08]  /*5170*/  MUFU.RCP R31, R0 ;  /* 0x00000000001f7308 */ /* 0x0000700000001000 */
[----:B------:R-:W2:Y:S08]  /*5180*/  MUFU.RCP R33, R14 ;  /* 0x0000000e00217308 */ /* 0x000eb00000001000 */
[----:B------:R-:W3:Y:S08]  /*5190*/  MUFU.RCP R20, R20 ;  /* 0x0000001400147308 */ /* 0x000ef00000001000 */
[----:B------:R-:W4:Y:S08]  /*51a0*/  MUFU.RCP R25, R25 ;  /* 0x0000001900197308 */ /* 0x000f300000001000 */
[----:B------:R-:W5:Y:S08]  /*51b0*/  MUFU.RCP R27, R27 ;  /* 0x0000001b001b7308 */ /* 0x000f700000001000 */
[----:B------:R-:W5:Y:S01]  /*51c0*/  MUFU.RCP R29, R29 ;  /* 0x0000001d001d7308 */ /* 0x000f620000001000 */
[----:B0-----:R-:W-:Y:S01]  /*51d0*/  FMUL.FTZ R0, R17, R30 ;  /* 0x0000001e11007220 */ /* 0x001fe20000410000 */
[----:B-1----:R-:W-:Y:S01]  /*51e0*/  FMUL.FTZ R18, R18, R31 ;  /* 0x0000001f12127220 */ /* 0x002fe20000410000 */
[----:B--2---:R-:W-:-:S02]  /*51f0*/  FMUL.FTZ R15, R16, R33 ;  /* 0x00000021100f7220 */ /* 0x004fc40000410000 */
[----:B------:R-:W-:Y:S01]  /*5200*/  FMUL.FTZ R47, R0, R47 ;  /* 0x0000002f002f7220 */ /* 0x000fe20000410000 */
[----:B------:R-:W-:Y:S01]  /*5210*/  BAR.SYNC.DEFER_BLOCKING 0x0 ;  /* 0x0000000000007b1d */ /* 0x000fe20000010000 */
[----:B------:R-:W-:Y:S01]  /*5220*/  FMUL.FTZ R0, R23, R22 ;  /* 0x0000001617007220 */ /* 0x000fe20000410000 */
[----:B---3--:R-:W-:Y:S01]  /*5230*/  FMUL.FTZ R19, R19, R20 ;  /* 0x0000001413137220 */ /* 0x008fe20000410000 */
        /* <DEDUP_REMOVED lines=11> */
[----:B------:R0:W-:Y:S04]  /*52f0*/  STS [R58+0x4], R15 ;  /* 0x0000040f3a007388 */ /* 0x0001e80000000800 */
        /* <DEDUP_REMOVED lines=17> */
[----:B------:R-:W2:Y:S01]  /*5410*/  LDS R23, [UR5+0x420] ;  /* 0x00042005ff177984 */ /* 0x000ea20008000800 */
[----:B------:R-:W-:-:S02]  /*5420*/  ULDC.64 UR4, c[0x0][0x2d0] ;  /* 0x0000b40000047ab9 */ /* 0x000fc40000000a00 */
[----:B------:R-:W-:Y:S02]  /*5430*/  IMAD R0, R89, UR4, RZ ;  /* 0x0000000459007c24 */ /* 0x000fe4000f8e02ff */
[----:B0-----:R-:W-:-:S04]  /*5440*/  IMAD.WIDE.U32 R14, R95, UR4, RZ ;  /* 0x000000045f0e7c25 */ /* 0x001fc8000f8e00ff */
[----:B-1----:R-:W-:-:S05]  /*5450*/  IMAD R17, R95, UR5, R0 ;  /* 0x000000055f117c24 */ /* 0x002fca000f8e0200 */
[----:B------:R-:W-:Y:S02]  /*5460*/  IADD3 R31, R15, R17, RZ ;  /* 0x000000110f1f7210 */ /* 0x000fe40007ffe0ff */
[----:B--2---:R-:W-:-:S13]  /*5470*/  ISETP.GE.AND P0, PT, R2, R23, PT ;  /* 0x000000170200720c */ /* 0x004fda0003f06270 */
        /* <DEDUP_REMOVED lines=12> */
.L_x_957:
[----:B------:R-:W-:Y:S05]  /*5540*/  BSYNC B0 ;  /* 0x0000000000007941 */ /* 0x000fea0003800000 */
.L_x_956:
        /* <DEDUP_REMOVED lines=37> */
.L_x_959:
        /* <DEDUP_REMOVED lines=14> */
.L_x_8629:


//--------------------- .text._Z25selective_scan_fwd_kernelI32Selective_Scan_fwd_kernel_traitsILi32ELi8ELi1ELb1ELb1ELb1ELb0ELb0EfffEEv13SSMParamsBase --------------------------
	.section	.text._Z25selective_scan_fwd_kernelI32Selective_Scan_fwd_kernel_traitsILi32ELi8ELi1ELb1ELb1ELb1ELb0ELb0EfffEEv13SSMParamsBase,"ax",@progbits
	.align	128
        .global         _Z25selective_scan_fwd_kernelI32Selective_Scan_fwd_kernel_traitsILi32ELi8ELi1ELb1ELb1ELb1ELb0ELb0EfffEEv13SSMParamsBase
        .type           _Z25selective_scan_fwd_kernelI32Selective_Scan_fwd_kernel_traitsILi32ELi8ELi1ELb1ELb1ELb1ELb0ELb0EfffEEv13SSMParamsBase,@function
        .size           _Z25selective_scan_fwd_kernelI32Selective_Scan_fwd_kernel_traitsILi32ELi8ELi1ELb1ELb1ELb1ELb0ELb0EfffEEv13SSMParamsBase,(.L_x_8630 - _Z25selective_scan_fwd_kernelI32Selective_Scan_fwd_kernel_traitsILi32ELi8ELi1ELb1ELb1ELb1ELb0ELb0EfffEEv13SSMParamsBase)
        .other          _Z25selective_scan_fwd_kernelI32Selective_Scan_fwd_kernel_traitsILi32ELi8ELi1ELb1ELb1ELb1ELb0ELb0EfffEEv13SSMParamsBase,@"STO_CUDA_ENTRY STV_DEFAULT"
_Z25selective_scan_fwd_kernelI32Selective_Scan_fwd_kernel_traitsILi32ELi8ELi1ELb1ELb1ELb1ELb0ELb0EfffEEv13SSMParamsBase:
.text._Z25selective_scan_fwd_kernelI32Selective_Scan_fwd_kernel_traitsILi32ELi8ELi1ELb1ELb1ELb1ELb0ELb0EfffEEv13SSMParamsBase:
[----:B------:R-:W-:Y:S08]  /*0000*/  LDC R1, c[0x0][0x28] ;  /* 0x00000a00ff017b82 */ /* 0x000ff00000000800 */
[----:B------:R-:W0:Y:S01]  /*0010*/  LDC.64 R2, c[0x0][0x360] ;  /* 0x0000d800ff027b82 */ /* 0x000e220000000a00 */
[----:B------:R-:W-:Y:S01]  /*0020*/  CS2R R8, SRZ ;  /* 0x0000000000087805 */ /* 0x000fe2000001ff00 */
[----:B------:R-:W-:Y:S01]  /*0030*/  HFMA2.MMA R11, -RZ, RZ, 0, 0 ;  /* 0x00000000ff0b7435 */ /* 0x000fe200000001ff */
[----:B------:R-:W1:Y:S01]  /*0040*/  S2R R28, SR_CTAID.X ;  /* 0x00000000001c7919 */ /* 0x000e620000002500 */
[----:B------:R-:W-:Y:S01]  /*0050*/  ULDC.64 UR6, c[0x0][0x208] ;  /* 0x0000820000067ab9 */ /* 0x000fe20000000a00 */
[----:B------:R-:W-:Y:S01]  /*0060*/  ULDC.64 UR4, c[0x0][0x230] ;  /* 0x00008c0000047ab9 */ /* 0x000fe20000000a00 */
        /* <DEDUP_REMOVED lines=31> */
.L_x_960:
        /* <DEDUP_REMOVED lines=8> */
[----:B------:R-:W-:Y:S02]  /*02e0*/  SHF.R.S32.HI R29, RZ, 0x1f, R28 ;  /* 0x0000001fff1d7819 */ /* 0x000fe4000001141c */
[----:B------:R-:W-:Y:S01]  /*02f0*/  CS2R R86, SRZ ;  /* 0x0000000000567805 */ /* 0x000fe2000001ff00 */
[----:B------:R-:W-:Y:S02]  /*0300*/  IMAD.MOV.U32 R21, RZ, RZ, RZ ;  /* 0x000000ffff157224 */ /* 0x000fe400078e00ff */
[----:B0-----:R-:W0:Y:S01]  /*0310*/  LDC.64 R2, c[0x0][0x380] ;  /* 0x0000e000ff027b82 */ /* 0x001e220000000a00 */
        /* <DEDUP_REMOVED lines=9> */
[----:B------:R-:W-:Y:S01]  /*03b0*/  @P5 IMAD.WIDE.U32 R2, R26, R22, RZ ;  /* 0x000000161a025225 */ /* 0x000fe200078e00ff */
[----:B------:R-:W-:-:S03]  /*03c0*/  HFMA2.MMA R22, -RZ, RZ, 0, 0 ;  /* 0x00000000ff167435 */ /* 0x000fc600000001ff */
[----:B------:R-:W-:Y:S01]  /*03d0*/  @P5 IMAD R23, R26, R23, R4 ;  /* 0x000000171a175224 */ /* 0x000fe200078e0204 */
[----:B------:R-:W-:-:S03]  /*03e0*/  @P5 MOV R24, R2 ;  /* 0x0000000200185202 */ /* 0x000fc60000000f00 */
        /* <DEDUP_REMOVED lines=11> */
[----:B------:R-:W-:Y:S01]  /*04a0*/  IMAD.IADD R23, R15, 0x1, R3 ;  /* 0x000000010f177824 */ /* 0x000fe200078e0203 */
[----:B------:R-:W-:-:S07]  /*04b0*/  MOV R24, R2 ;  /* 0x0000000200187202 */ /* 0x000fce0000000f00 */
.L_x_961:
        /* <DEDUP_REMOVED lines=8> */
[----:B------:R-:W-:Y:S02]  /*0540*/  SHF.L.U64.HI R2, R2, 0x2, R3 ;  /* 0x0000000202027819 */ /* 0x000fe40000010203 */
[----:B------:R-:W-:-:S03]  /*0550*/  IADD3 R22, P1, R9, R22, RZ ;  /* 0x0000001609167210 */ /* 0x000fc60007f3e0ff */
[----:B------:R-:W-:Y:S01]  /*0560*/  IMAD.X R87, R8, 0x1, R2, P0 ;  /* 0x0000000108577824 */ /* 0x000fe200000e0602 */
[----:B------:R-:W-:-:S09]  /*0570*/  IADD3.X R21, R11, R2, RZ, P1, !PT ;  /* 0x000000020b157210 */ /* 0x000fd20000ffe4ff */
.L_x_962:
[----:B------:R-:W-:Y:S01]  /*0580*/  ISETP.EQ.U32.AND P0, PT, R22, RZ, PT ;  /* 0x000000ff1600720c */ /* 0x000fe20003f02070 */
[----:B------:R-:W0:Y:S08]  /*0590*/  LDC.64 R6, c[0x0][0x370] ;  /* 0x0000dc00ff067b82 */ /* 0x000e300000000a00 */
[----:B------:R-:W3:Y:S01]  /*05a0*/  LDC.64 R12, c[0x0][0x330] ;  /* 0x0000cc00ff0c7b82 */ /* 0x000ee20000000a00 */
[----:B------:R-:W-:-:S02]  /*05b0*/  ISETP.EQ.OR.EX P0, PT, R21, RZ, !P5, P0 ;  /* 0x000000ff1500720c */ /* 0x000fc40006f02700 */
[----:B------:R-:W-:Y:S02]  /*05c0*/  MOV R9, RZ ;  /* 0x000000ff00097202 */ /* 0x000fe40000000f00 */
[----:B------:R-:W-:Y:S02]  /*05d0*/  PRMT R60, RZ, 0x7610, R60 ;  /* 0x00007610ff3c7816 */ /* 0x000fe4000000003c */
[----:B------:R-:W-:Y:S01]  /*05e0*/  CS2R R10, SRZ ;  /* 0x00000000000a7805 */ /* 0x000fe2000001ff00 */
[----:B------:R-:W-:Y:S01]  /*05f0*/  IMAD.MOV.U32 R19, RZ, RZ, RZ ;  /* 0x000000ffff137224 */ /* 0x000fe200078e00ff */
[----:B------:R-:W-:Y:S01]  /*0600*/  CS2R R30, SRZ ;  /* 0x00000000001e7805 */ /* 0x000fe2000001ff00 */
[----:B------:R-:W4:Y:S01]  /*0610*/  LDC.64 R14, c[0x0][0x270] ;  /* 0x00009c00ff0e7b82 */ /* 0x000f220000000a00 */
[----:B------:R-:W-:Y:S01]  /*0620*/  HFMA2.MMA R17, -RZ, RZ, 0, 0 ;  /* 0x00000000ff117435 */ /* 0x000fe200000001ff */
[----:B------:R-:W-:Y:S01]  /*0630*/  ULDC.64 UR8, c[0x0][0x250] ;  /* 0x0000940000087ab9 */ /* 0x000fe20000000a00 */
[----:B------:R-:W-:Y:S01]  /*0640*/  ULDC.64 UR4, c[0x0][0x290] ;  /* 0x0000a40000047ab9 */ /* 0x000fe20000000a00 */
[----:B-1----:R-:W-:-:S04]  /*0650*/  @!P0 LEA R2, P1, R28, R5, 0x2 ;  /* 0x000000051c028211 */ /* 0x002fc800078210ff */
[----:B------:R-:W1:Y:S01]  /*0660*/  LDC.64 R4, c[0x0][0x368] ;  /* 0x0000da00ff047b82 */ /* 0x000e620000000a00 */
[----:B--2---:R-:W-:-:S06]  /*0670*/  @!P0 LEA.HI.X R3, R28, R0, R29, 0x2, P1 ;  /* 0x000000001c038211 */ /* 0x004fcc00008f141d */
[----:B------:R-:W2:Y:S01]  /*0680*/  @!P0 LDG.E R3, desc[UR6][R2.64] ;  /* 0x0000000602038981 */ /* 0x000ea2000c1e1900 */
[----:B0-----:R-:W-:Y:S01]  /*0690*/  ISETP.NE.U32.AND P1, PT, R6, RZ, PT ;  /* 0x000000ff0600720c */ /* 0x001fe20003f25070 */
[----:B------:R-:W-:Y:S01]  /*06a0*/  IMAD.MOV.U32 R0, RZ, RZ, RZ ;  /* 0x000000ffff007224 */ /* 0x000fe200078e00ff */
[----:B---3--:R-:W-:Y:S01]  /*06b0*/  ISETP.NE.U32.AND P6, PT, R12, RZ, PT ;  /* 0x000000ff0c00720c */ /* 0x008fe20003fc5070 */
[----:B------:R-:W0:Y:S01]  /*06c0*/  LDC.64 R32, c[0x0][0x268] ;  /* 0x00009a00ff207b82 */ /* 0x000e220000000a00 */
[----:B------:R-:W-:-:S07]  /*06d0*/  ISETP.NE.AND.EX P1, PT, R7, RZ, PT, P1 ;  /* 0x000000ff0700720c */ /* 0x000fce0003f25310 */
[----:B------:R-:W3:Y:S01]  /*06e0*/  LDC.64 R6, c[0x0][0x318] ;  /* 0x0000c600ff067b82 */ /* 0x000ee20000000a00 */
[----:B-1----:R-:W-:-:S07]  /*06f0*/  ISETP.NE.U32.AND P2, PT, R4, RZ, PT ;  /* 0x000000ff0400720c */ /* 0x002fce0003f45070 */
[----:B------:R-:W1:Y:S01]  /*0700*/  @P1 LDC R0, c[0x0][0x370] ;  /* 0x0000dc00ff001b82 */ /* 0x000e620000000800 */
[----:B------:R-:W-:-:S07]  /*0710*/  ISETP.NE.AND.EX P2, PT, R5, RZ, PT, P2 ;  /* 0x000000ff0500720c */ /* 0x000fce0003f45320 */
[----:B------:R-:W4:Y:S06]  /*0720*/  @P1 LDC R9, c[0x0][0x374] ;  /* 0x0000dd00ff091b82 */ /* 0x000f2c0000000800 */
[----:B------:R-:W-:Y:S02]  /*0730*/  @P2 IADD3 R4, P4, R28, R4, RZ ;  /* 0x000000041c042210 */ /* 0x000fe40007f9e0ff */
[----:B---3--:R-:W-:Y:S01]  /*0740*/  ISETP.NE.U32.AND P3, PT, R6, RZ, PT ;  /* 0x000000ff0600720c */ /* 0x008fe20003f65070 */
[----:B------:R-:W3:Y:S01]  /*0750*/  LDC.64 R34, c[0x0][0x308] ;  /* 0x0000c200ff227b82 */ /* 0x000ee20000000a00 */
[----:B------:R-:W-:-:S02]  /*0760*/  @P2 LEA.HI.X.SX32 R5, R28, R5, 0x1, P4 ;  /* 0x000000051c052211 */ /* 0x000fc400020f0eff */
[----:B------:R-:W-:Y:S02]  /*0770*/  ISETP.NE.AND.EX P3, PT, R7, RZ, PT, P3 ;  /* 0x000000ff0700720c */ /* 0x000fe40003f65330 */
[----:B------:R-:W-:Y:S01]  /*0780*/  ISETP.NE.AND.EX P4, PT, R13, RZ, PT, P6 ;  /* 0x000000ff0d00720c */ /* 0x000fe20003f85360 */
[----:B------:R0:W5:Y:S01]  /*0790*/  @P2 LDG.E.U8 R60, desc[UR6][R4.64] ;  /* 0x00000006043c2981 */ /* 0x000162000c1e1100 */
[----:B-1----:R-:W-:Y:S01]  /*07a0*/  ISETP.EQ.U32.AND P6, PT, R0, RZ, PT ;  /* 0x000000ff0000720c */ /* 0x002fe20003fc2070 */
[----:B------:R-:W1:Y:S03]  /*07b0*/  LDC.64 R44, c[0x0][0x388] ;  /* 0x0000e200ff2c7b82 */ /* 0x000e660000000a00 */
[----:B----4-:R-:W-:-:S05]  /*07c0*/  ISETP.EQ.OR.EX P6, PT, R9, RZ, !P5, P6 ;  /* 0x000000ff0900720c */ /* 0x010fca0006fc2760 */
[----:B------:R-:W4:Y:S01]  /*07d0*/  LDC.64 R36, c[0x0][0x288] ;  /* 0x0000a200ff247b82 */ /* 0x000f220000000a00 */
[----:B------:R-:W-:-:S04]  /*07e0*/  @P3 LEA R6, P2, R26, R6, 0x2 ;  /* 0x000000061a063211 */ /* 0x000fc800078410ff */
[C-C-:B------:R-:W-:Y:S02]  /*07f0*/  @P3 LEA.HI.X R7, R26.reuse, R7, R25.reuse, 0x2, P2 ;  /* 0x000000071a073211 */ /* 0x140fe400010f1419 */
[C---:B------:R-:W-:Y:S01]  /*0800*/  @P4 LEA R8, P2, R26.reuse, R12, 0x2 ;  /* 0x0000000c1a084211 */ /* 0x040fe200078410ff */
[----:B------:R-:W4:Y:S01]  /*0810*/  LDC.64 R38, c[0x0][0x390] ;  /* 0x0000e400ff267b82 */ /* 0x000f220000000a00 */
[----:B------:R-:W-:Y:S01]  /*0820*/  @P1 MOV R10, R9 ;  /* 0x00000009000a1202 */ /* 0x000fe20000000f00 */
[----:B------:R-:W-:Y:S01]  /*0830*/  @P1 IMAD.MOV.U32 R11, RZ, RZ, R0 ;  /* 0x000000ffff0b1224 */ /* 0x000fe200078e0000 */
[----:B------:R-:W-:Y:S01]  /*0840*/  @P4 LEA.HI.X R9, R26, R13, R25, 0x2, P2 ;  /* 0x0000000d1a094211 */ /* 0x000fe200010f1419 */
[----:B------:R-:W5:Y:S04]  /*0850*/  @P3 LDG.E R19, desc[UR6][R6.64] ;  /* 0x0000000606133981 */ /* 0x000f68000c1e1900 */
[----:B------:R-:W3:Y:S01]  /*0860*/  LDC R13, c[0x0][0x224] ;  /* 0x00008900ff0d7b82 */ /* 0x000ee20000000800 */
[----:B0-----:R-:W-:Y:S01]  /*0870*/  @!P6 LEA R4, P1, R28, R11, 0x2 ;  /* 0x0000000b1c04e211 */ /* 0x001fe200078210ff */
[----:B------:R-:W5:Y:S06]  /*0880*/  @P4 LDG.E R17, desc[UR6][R8.64] ;  /* 0x0000000608114981 */ /* 0x000f6c000c1e1900 */
[----:B------:R-:W0:Y:S08]  /*0890*/  LDC.64 R42, c[0x0][0x378] ;  /* 0x0000de00ff2a7b82 */ /* 0x000e300000000a00 */
[----:B------:R-:W0:Y:S01]  /*08a0*/  LDC.64 R40, c[0x0][0x310] ;  /* 0x0000c400ff287b82 */ /* 0x000e220000000a00 */
[----:B---3--:R-:W-:-:S04]  /*08b0*/  IABS R11, R13 ;  /* 0x0000000d000b7213 */ /* 0x008fc80000000000 */
[----:B------:R-:W3:Y:S08]  /*08c0*/  I2F.RP R0, R11 ;  /* 0x0000000b00007306 */ /* 0x000ef00000209400 */
[----:B---3--:R-:W3:Y:S01]  /*08d0*/  MUFU.RCP R0, R0 ;  /* 0x0000000000007308 */ /* 0x008ee20000001000 */
[----:B------:R-:W-:-:S05]  /*08e0*/  @!P6 LEA.HI.X R5, R28, R10, R29, 0x2, P1 ;  /* 0x0000000a1c05e211 */ /* 0x000fca00008f141d */
[----:B------:R1:W5:Y:S02]  /*08f0*/  @!P6 LDG.E R31, desc[UR6][R4.64] ;  /* 0x00000006041fe981 */ /* 0x000364000c1e1900 */
[----:B-1----:R-:W-:Y:S01]  /*0900*/  IABS R4, R26 ;  /* 0x0000001a00047213 */ /* 0x002fe20000000000 */
[----:B--2---:R-:W-:-:S05]  /*0910*/  @!P0 IMAD.WIDE R2, R3, 0x4, R86 ;  /* 0x0000000403028825 */ /* 0x004fca00078e0256 */
[----:B------:R3:W2:Y:S02]  /*0920*/  @!P0 LDG.E R20, desc[UR6][R2.64] ;  /* 0x0000000602148981 */ /* 0x0006a4000c1e1900 */
[----:B---3--:R-:W-:-:S04]  /*0930*/  VIADD R2, R0, 0xffffffe ;  /* 0x0ffffffe00027836 */ /* 0x008fc80000000000 */
        /* <DEDUP_REMOVED lines=23> */
[----:B------:R-:W-:Y:S01]  /*0ab0*/  IMAD R7, R29, UR4, RZ ;  /* 0x000000041d077c24 */ /* 0x000fe2000f8e02ff */
[----:B------:R-:W-:Y:S01]  /*0ac0*/  IADD3 R5, R5, R11, RZ ;  /* 0x0000000b05057210 */ /* 0x000fe20007ffe0ff */
[----:B------:R-:W-:Y:S01]  /*0ad0*/  IMAD R0, R29, R14, RZ ;  /* 0x0000000e1d007224 */ /* 0x000fe200078e02ff */
[----:B------:R-:W-:Y:S01]  /*0ae0*/  SHF.R.S32.HI R11, RZ, 0x1f, R9 ;  /* 0x0000001fff0b7819 */ /* 0x000fe20000011409 */
[C---:B------:R-:W-:Y:S02]  /*0af0*/  IMAD R13, R28.reuse, UR5, R7 ;  /* 0x000000051c0d7c24 */ /* 0x040fe4000f8e0207 */
[----:B------:R-:W-:-:S02]  /*0b00*/  IMAD R15, R28, R15, R0 ;  /* 0x0000000f1c0f7224 */ /* 0x000fc400078e0200 */
[----:B------:R-:W-:-:S04]  /*0b10*/  IMAD.WIDE.U32 R6, R28, R14, RZ ;  /* 0x0000000e1c067225 */ /* 0x000fc800078e00ff */
[-C--:B------:R-:W-:Y:S01]  /*0b20*/  IMAD R0, R11, R32.reuse, RZ ;  /* 0x000000200b007224 */ /* 0x080fe200078e02ff */
[----:B------:R-:W-:Y:S01]  /*0b30*/  IADD3 R7, R7, R15, RZ ;  /* 0x0000000f07077210 */ /* 0x000fe20007ffe0ff */
[----:B------:R-:W-:-:S04]  /*0b40*/  IMAD.WIDE.U32 R4, R9, R32, R4 ;  /* 0x0000002009047225 */ /* 0x000fc800078e0004 */
[----:B------:R-:W-:Y:S02]  /*0b50*/  IMAD R15, R9, R33, R0 ;  /* 0x00000021090f7224 */ /* 0x000fe400078e0200 */
[----:B------:R-:W1:Y:S01]  /*0b60*/  LDC.64 R32, c[0x0][0x320] ;  /* 0x0000c800ff207b82 */ /* 0x000e620000000a00 */
[----:B------:R-:W-:Y:S01]  /*0b70*/  LEA R18, P1, R4, R34, 0x2 ;  /* 0x0000002204127211 */ /* 0x000fe200078210ff */
[----:B------:R-:W-:Y:S02]  /*0b80*/  IMAD.IADD R15, R5, 0x1, R15 ;  /* 0x00000001050f7824 */ /* 0x000fe400078e020f */
[----:B------:R-:W-:Y:S01]  /*0b90*/  IMAD.WIDE.U32 R2, R28, UR4, RZ ;  /* 0x000000041c027c25 */ /* 0x000fe2000f8e00ff */
[----:B------:R-:W-:Y:S02]  /*0ba0*/  ULDC.64 UR4, c[0x0][0x298] ;  /* 0x0000a60000047ab9 */ /* 0x000fe40000000a00 */
[----:B------:R-:W-:Y:S02]  /*0bb0*/  LEA.HI.X R15, R4, R35, R15, 0x2, P1 ;  /* 0x00000023040f7211 */ /* 0x000fe400008f140f */
[----:B------:R-:W-:Y:S01]  /*0bc0*/  ISETP.NE.U32.AND P1, PT, R44, RZ, PT ;  /* 0x000000ff2c00720c */ /* 0x000fe20003f25070 */
[----:B----4-:R-:W-:-:S02]  /*0bd0*/  IMAD R0, R11, R36, RZ ;  /* 0x000000240b007224 */ /* 0x010fc400078e02ff */
[----:B------:R-:W-:Y:S01]  /*0be0*/  IMAD.IADD R3, R3, 0x1, R13 ;  /* 0x0000000103037824 */ /* 0x000fe200078e020d */
[----:B------:R-:W-:Y:S01]  /*0bf0*/  ISETP.NE.AND.EX P1, PT, R45, RZ, PT, P1 ;  /* 0x000000ff2d00720c */ /* 0x000fe20003f25310 */
[----:B------:R-:W-:-:S04]  /*0c00*/  IMAD.WIDE.U32 R6, R9, R36, R6 ;  /* 0x0000002409067225 */ /* 0x000fc800078e0006 */
[----:B------:R-:W-:Y:S02]  /*0c10*/  IMAD R13, R9, R37, R0 ;  /* 0x00000025090d7224 */ /* 0x000fe400078e0200 */
[----:B------:R-:W-:Y:S02]  /*0c20*/  IMAD R11, R29, UR8, RZ ;  /* 0x000000081d0b7c24 */ /* 0x000fe4000f8e02ff */
[----:B------:R-:W-:Y:S01]  /*0c30*/  IMAD R9, R25, UR4, RZ ;  /* 0x0000000419097c24 */ /* 0x000fe2000f8e02ff */
[----:B------:R-:W-:Y:S01]  /*0c40*/  HFMA2.MMA R10, -RZ, RZ, 0, 0 ;  /* 0x00000000ff0a7435 */ /* 0x000fe200000001ff */
[----:B------:R-:W-:-:S04]  /*0c50*/  IMAD.WIDE.U32 R4, R28, UR8, RZ ;  /* 0x000000081c047c25 */ /* 0x000fc8000f8e00ff */
[----:B------:R-:W-:Y:S02]  /*0c60*/  IMAD R11, R28, UR9, R11 ;  /* 0x000000091c0b7c24 */ /* 0x000fe4000f8e020b */
[C---:B------:R-:W-:Y:S02]  /*0c70*/  IMAD R9, R26.reuse, UR5, R9 ;  /* 0x000000051a097c24 */ /* 0x040fe4000f8e0209 */
[----:B------:R-:W-:-:S04]  /*0c80*/  IMAD.WIDE.U32 R2, R26, UR4, R2 ;  /* 0x000000041a027c25 */ /* 0x000fc8000f8e0002 */
[----:B------:R-:W-:Y:S01]  /*0c90*/  IMAD.MOV.U32 R12, RZ, RZ, RZ ;  /* 0x000000ffff0c7224 */ /* 0x000fe200078e00ff */
[----:B------:R-:W-:Y:S02]  /*0ca0*/  IADD3 R5, R5, R11, RZ ;  /* 0x0000000b05057210 */ /* 0x000fe40007ffe0ff */
[----:B------:R-:W-:Y:S01]  /*0cb0*/  ISETP.NE.U32.AND P2, PT, R38, RZ, PT ;  /* 0x000000ff2600720c */ /* 0x000fe20003f45070 */
[----:B------:R-:W3:Y:S01]  /*0cc0*/  @P1 LDC R10, c[0x0][0x38c] ;  /* 0x0000e300ff0a1b82 */ /* 0x000ee20000000800 */
[----:B------:R-:W-:Y:S01]  /*0cd0*/  IADD3 R11, R3, R9, RZ ;  /* 0x00000009030b7210 */ /* 0x000fe20007ffe0ff */
[----:B------:R-:W-:Y:S01]  /*0ce0*/  IMAD.IADD R13, R7, 0x1, R13 ;  /* 0x00000001070d7824 */ /* 0x000fe200078e020d */
[----:B-1----:R-:W-:Y:S01]  /*0cf0*/  LEA R14, P3, R2, R32, 0x2 ;  /* 0x00000020020e7211 */ /* 0x002fe200078610ff */
[----:B------:R-:W-:-:S04]  /*0d00*/  ULDC.64 UR4, c[0x0][0x2a8] ;  /* 0x0000aa0000047ab9 */ /* 0x000fc80000000a00 */
[----:B------:R-:W1:Y:S01]  /*0d10*/  @P1 LDC R12, c[0x0][0x388] ;  /* 0x0000e200ff0c1b82 */ /* 0x000e620000000800 */
[----:B------:R-:W-:Y:S02]  /*0d20*/  LEA.HI.X R11, R2, R33, R11, 0x2, P3 ;  /* 0x00000021020b7211 */ /* 0x000fe400018f140b */
[----:B0-----:R-:W-:Y:S02]  /*0d30*/  ISETP.NE.U32.AND P3, PT, R42, RZ, PT ;  /* 0x000000ff2a00720c */ /* 0x001fe40003f65070 */
[----:B------:R-:W-:Y:S02]  /*0d40*/  ISETP.NE.AND.EX P2, PT, R39, RZ, PT, P2 ;  /* 0x000000ff2700720c */ /* 0x000fe40003f45320 */
[----:B------:R-:W-:Y:S02]  /*0d50*/  ISETP.NE.AND.EX P3, PT, R43, RZ, PT, P3 ;  /* 0x000000ff2b00720c */ /* 0x000fe40003f65330 */
[----:B------:R-:W-:Y:S01]  /*0d60*/  LEA R16, P4, R6, R40, 0x2 ;  /* 0x0000002806107211 */ /* 0x000fe200078810ff */
[----:B------:R-:W-:Y:S01]  /*0d70*/  IMAD R3, R25, UR4, RZ ;  /* 0x0000000419037c24 */ /* 0x000fe2000f8e02ff */
[----:B------:R-:W-:-:S02]  /*0d80*/  HFMA2.MMA R35, -RZ, RZ, 0, 0 ;  /* 0x00000000ff237435 */ /* 0x000fc400000001ff */
[----:B------:R-:W-:Y:S01]  /*0d90*/  LEA.HI.X R13, R6, R41, R13, 0x2, P4 ;  /* 0x00000029060d7211 */ /* 0x000fe200020f140d */
[----:B------:R-:W-:Y:S01]  /*0da0*/  IMAD.MOV.U32 R79, RZ, RZ, RZ ;  /* 0x000000ffff4f7224 */ /* 0x000fe200078e00ff */
[----:B------:R-:W0:Y:S01]  /*0db0*/  LDC.64 R6, c[0x0][0x328] ;  /* 0x0000ca00ff067b82 */ /* 0x000e220000000a00 */
[----:B------:R-:W-:Y:S02]  /*0dc0*/  IMAD R9, R26, UR5, R3 ;  /* 0x000000051a097c24 */ /* 0x000fe4000f8e0203 */
[----:B------:R-:W-:Y:S01]  /*0dd0*/  IMAD.MOV.U32 R0, RZ, RZ, RZ ;  /* 0x000000ffff007224 */ /* 0x000fe200078e00ff */
[----:B------:R-:W-:Y:S01]  /*0de0*/  @P2 ISETP.NE.U32.AND P4, PT, R38, RZ, PT ;  /* 0x000000ff2600220c */ /* 0x000fe20003f85070 */
[----:B------:R-:W-:Y:S01]  /*0df0*/  IMAD.WIDE.U32 R2, R26, UR4, R4 ;  /* 0x000000041a027c25 */ /* 0x000fe2000f8e0004 */
[----:B------:R-:W-:Y:S02]  /*0e00*/  ULDC.64 UR4, c[0x0][0x240] ;  /* 0x0000900000047ab9 */ /* 0x000fe40000000a00 */
[----:B------:R-:W4:Y:S08]  /*0e10*/  LDC R4, c[0x0][0x23c] ;  /* 0x00008f00ff047b82 */ /* 0x000f300000000800 */
[----:B------:R-:W2:Y:S08]  /*0e20*/  @P3 LDC R79, c[0x0][0x378] ;  /* 0x0000de00ff4f3b82 */ /* 0x000eb00000000800 */
[----:B------:R-:W2:Y:S01]  /*0e30*/  @P3 LDC R30, c[0x0][0x37c] ;  /* 0x0000df00ff1e3b82 */ /* 0x000ea20000000800 */
[----:B------:R-:W-:-:S02]  /*0e40*/  PLOP3.LUT P3, PT, PT, PT, PT, 0x8, 0x0 ;  /* 0x000000000000781c */ /* 0x000fc40003f6e170 */
[----:B------:R-:W-:-:S05]  /*0e50*/  @P2 ISETP.NE.AND.EX P3, PT, R39, RZ, PT, P4 ;  /* 0x000000ff2700220c */ /* 0x000fca0003f65340 */
[----:B------:R-:W2:Y:S08]  /*0e60*/  @P2 LDC R35, c[0x0][0x390] ;  /* 0x0000e400ff232b82 */ /* 0x000eb00000000800 */
[----:B------:R-:W2:Y:S01]  /*0e70*/  @P2 LDC R0, c[0x0][0x394] ;  /* 0x0000e500ff002b82 */ /* 0x000ea20000000800 */
[----:B-1----:R-:W-:-:S04]  /*0e80*/  ISETP.NE.U32.AND P2, PT, R12, RZ, PT ;  /* 0x000000ff0c00720c */ /* 0x002fc80003f45070 */
[----:B---3--:R-:W-:Y:S01]  /*0e90*/  ISETP.NE.AND.EX P2, PT, R10, RZ, PT, P2 ;  /* 0x000000ff0a00720c */ /* 0x008fe20003f45320 */
[----:B------:R-:W-:Y:S01]  /*0ea0*/  IMAD R5, R25, UR4, RZ ;  /* 0x0000000419057c24 */ /* 0x000fe2000f8e02ff */
[----:B------:R-:W-:Y:S01]  /*0eb0*/  IADD3 R9, R3, R9, RZ ;  /* 0x0000000903097210 */ /* 0x000fe20007ffe0ff */
[----:B------:R-:W-:Y:S01]  /*0ec0*/  IMAD.WIDE.U32 R112, R26, UR4, RZ ;  /* 0x000000041a707c25 */ /* 0x000fe2000f8e00ff */
[----:B0-----:R-:W-:Y:S02]  /*0ed0*/  LEA R8, P4, R2, R6, 0x2 ;  /* 0x0000000602087211 */ /* 0x001fe400078810ff */
[----:B------:R-:W-:Y:S01]  /*0ee0*/  CS2R R80, SRZ ;  /* 0x0000000000507805 */ /* 0x000fe2000001ff00 */
[----:B------:R-:W-:Y:S01]  /*0ef0*/  IMAD R5, R26, UR5, R5 ;  /* 0x000000051a057c24 */ /* 0x000fe2000f8e0205 */
[----:B------:R-:W-:Y:S01]  /*0f00*/  LEA.HI.X R9, R2, R7, R9, 0x2, P4 ;  /* 0x0000000702097211 */ /* 0x000fe200020f1409 */
[----:B------:R-:W-:Y:S01]  /*0f10*/  @P1 IMAD.MOV.U32 R80, RZ, RZ, R12 ;  /* 0x000000ffff501224 */ /* 0x000fe200078e000c */
[----:B------:R-:W-:Y:S01]  /*0f20*/  @P1 MOV R81, R10 ;  /* 0x0000000a00511202 */ /* 0x000fe20000000f00 */
[----:B------:R-:W-:Y:S01]  /*0f30*/  IMAD.IADD R7, R113, 0x1, R5 ;  /* 0x0000000171077824 */ /* 0x000fe200078e0205 */
[----:B----4-:R-:W-:-:S02]  /*0f40*/  SEL R6, R4, 0x800, P5 ;  /* 0x0000080004067807 */ /* 0x010fc40002800000 */
[----:B--2---:R-:W-:Y:S01]  /*0f50*/  @!P0 SHF.R.S32.HI R27, RZ, 0x1f, R20 ;  /* 0x0000001fff1b8819 */ /* 0x004fe20000011414 */
[----:B------:R-:W-:Y:S06]  /*0f60*/  @P3 BRA P2, `(.L_x_963) ;  /* 0x0000000000743947 */ /* 0x000fec0001000000 */
[-C--:B-----5:R-:W-:Y:S01]  /*0f70*/  IABS R31, R6.reuse ;  /* 0x00000006001f7213 */ /* 0x0a0fe20000000000 */
[----:B------:R-:W0:Y:S01]  /*0f80*/  LDC R5, c[0x0][0x218] ;  /* 0x00008600ff057b82 */ /* 0x000e220000000800 */
[----:B------:R-:W-:Y:S02]  /*0f90*/  IABS R32, R6 ;  /* 0x0000000600207213 */ /* 0x000fe40000000000 */
[----:B------:R-:W1:Y:S02]  /*0fa0*/  I2F.RP R0, R31 ;  /* 0x0000001f00007306 */ /* 0x000e640000209400 */
[----:B------:R-:W-:-:S06]  /*0fb0*/  IADD3 R32, RZ, -R32, RZ ;  /* 0x80000020ff207210 */ /* 0x000fcc0007ffe0ff */
[----:B-1----:R-:W1:Y:S01]  /*0fc0*/  MUFU.RCP R0, R0 ;  /* 0x0000000000007308 */ /* 0x002e620000001000 */
[----:B0-----:R-:W-:Y:S02]  /*0fd0*/  IADD3 R5, R6, -0x1, R5 ;  /* 0xffffffff06057810 */ /* 0x001fe40007ffe005 */
[----:B-1----:R-:W-:Y:S02]  /*0fe0*/  IADD3 R2, R0, 0xffffffe, RZ ;  /* 0x0ffffffe00027810 */ /* 0x002fe40007ffe0ff */
[----:B------:R-:W-:-:S03]  /*0ff0*/  IABS R0, R5 ;  /* 0x0000000500007213 */ /* 0x000fc60000000000 */
[----:B------:R0:W1:Y:S01]  /*1000*/  F2I.FTZ.U32.TRUNC.NTZ R3, R2 ;  /* 0x0000000200037305 */ /* 0x000062000021f000 */
[----:B------:R-:W-:-:S04]  /*1010*/  LOP3.LUT R5, R5, R6, RZ, 0x3c, !PT ;  /* 0x0000000605057212 */ /* 0x000fc800078e3cff */
[----:B------:R-:W-:Y:S01]  /*1020*/  ISETP.GE.AND P2, PT, R5, RZ, PT ;  /* 0x000000ff0500720c */ /* 0x000fe20003f46270 */
[----:B0-----:R-:W-:Y:S02]  /*1030*/  IMAD.MOV.U32 R2, RZ, RZ, RZ ;  /* 0x000000ffff027224 */ /* 0x001fe400078e00ff */
[----:B-1----:R-:W-:-:S04]  /*1040*/  IMAD.MOV R4, RZ, RZ, -R3 ;  /* 0x000000ffff047224 */ /* 0x002fc800078e0a03 */
[----:B------:R-:W-:Y:S01]  /*1050*/  IMAD R33, R4, R31, RZ ;  /* 0x0000001f04217224 */ /* 0x000fe200078e02ff */
[----:B------:R-:W-:-:S03]  /*1060*/  CS2R R4, SRZ ;  /* 0x0000000000047805 */ /* 0x000fc6000001ff00 */
        /* <DEDUP_REMOVED lines=11> */
[----:B------:R-:W-:Y:S01]  /*1120*/  @!P1 LOP3.LUT R3, RZ, R6, RZ, 0x33, !PT ;  /* 0x00000006ff039212 */ /* 0x000fe200078e33ff */
[----:B------:R-:W-:Y:S06]  /*1130*/  BRA `(.L_x_964) ;  /* 0x0000000000487947 */ /* 0x000fec0003800000 */
.L_x_963:
        /* <DEDUP_REMOVED lines=9> */
[----:B------:R-:W3:Y:S02]  /*11d0*/  LDG.E R3, desc[UR6][R32.64+0x4] ;  /* 0x0000040620037981 */ /* 0x000ee4000c1e1900 */
[----:B---3--:R-:W-:Y:S01]  /*11e0*/  IMAD.IADD R37, R3, 0x1, -R0 ;  /* 0x0000000103257824 */ /* 0x008fe200078e0a00 */
[----:B--2---:R-:W-:-:S04]  /*11f0*/  IADD3 R3, R2, -R5, RZ ;  /* 0x8000000502037210 */ /* 0x004fc80007ffe0ff */
[C---:B------:R-:W-:Y:S01]  /*1200*/  ISETP.GT.AND P0, PT, R6.reuse, R37, PT ;  /* 0x000000250600720c */ /* 0x040fe20003f04270 */
[----:B------:R-:W-:-:S03]  /*1210*/  IMAD.IADD R37, R6, 0x1, -R37 ;  /* 0x0000000106257824 */ /* 0x000fc600078e0a25 */
[----:B------:R-:W-:-:S04]  /*1220*/  ISETP.GT.AND P0, PT, R3, RZ, P0 ;  /* 0x000000ff0300720c */ /* 0x000fc80000704270 */
[----:B------:R-:W-:Y:S02]  /*1230*/  SEL R37, R37, RZ, P0 ;  /* 0x000000ff25257207 */ /* 0x000fe40000000000 */
[----:B------:R-:W-:-:S03]  /*1240*/  IADD3 R3, R3, 0x1, RZ ;  /* 0x0000000103037810 */ /* 0x000fc60007ffe0ff */
[----:B-----5:R-:W-:-:S07]  /*1250*/  IMAD R4, R31, R6, R37 ;  /* 0x000000061f047224 */ /* 0x020fce00078e0225 */
.L_x_964:
[----:B------:R-:W-:-:S13]  /*1260*/  ISETP.GE.AND P0, PT, R3, 0x1, PT ;  /* 0x000000010300780c */ /* 0x000fda0003f06270 */
[----:B------:R-:W-:Y:S05]  /*1270*/  @!P0 EXIT ;  /* 0x000000000000894d */ /* 0x000fea0003800000 */
[----:B------:R-:W0:Y:S01]  /*1280*/  S2R R2, SR_TID.X ;  /* 0x0000000000027919 */ /* 0x000e220000002100 */
[----:B------:R-:W-:Y:S01]  /*1290*/  LEA R78, P0, R28, R79, 0x2 ;  /* 0x0000004f1c4e7211 */ /* 0x000fe200078010ff */
[----:B------:R-:W-:Y:S01]  /*12a0*/  HFMA2.MMA R64, -RZ, RZ, 0, 0 ;  /* 0x00000000ff407435 */ /* 0x000fe200000001ff */
[----:B------:R-:W-:Y:S01]  /*12b0*/  LOP3.LUT R60, R60, 0xff, RZ, 0xc0, !PT ;  /* 0x000000ff3c3c7812 */ /* 0x000fe200078ec0ff */
[----:B------:R-:W1:Y:S01]  /*12c0*/  S2R R0, SR_LANEID ;  /* 0x0000000000007919 */ /* 0x000e620000000000 */
[----:B------:R-:W-:Y:S01]  /*12d0*/  LEA.HI.X R79, R28, R30, R29, 0x2, P0 ;  /* 0x0000001e1c4f7211 */ /* 0x000fe200000f141d */
[----:B------:R-:W-:Y:S02]  /*12e0*/  IMAD.MOV.U32 R62, RZ, RZ, RZ ;  /* 0x000000ffff3e7224 */ /* 0x000fe400078e00ff */
[C---:B0-----:R-:W-:Y:S01]  /*12f0*/  IMAD.SHL.U32 R28, R2.reuse, 0x2, RZ ;  /* 0x00000002021c7824 */ /* 0x041fe200078e00ff */
[----:B------:R-:W-:-:S04]  /*1300*/  SHF.L.U32 R61, R2, 0x3, RZ ;  /* 0x00000003023d7819 */ /* 0x000fc800000006ff */
[----:B------:R-:W-:Y:S01]  /*1310*/  LOP3.LUT R29, R28, 0xffffffc0, RZ, 0xc0, !PT ;  /* 0xffffffc01c1d7812 */ /* 0x000fe200078ec0ff */
[C---:B------:R-:W-:Y:S01]  /*1320*/  VIADD R63, R61.reuse, 0x1 ;  /* 0x000000013d3f7836 */ /* 0x040fe20000000000 */
[C---:B------:R-:W-:Y:S01]  /*1330*/  IADD3 R65, R61.reuse, 0x2, RZ ;  /* 0x000000023d417810 */ /* 0x040fe20007ffe0ff */
[----:B------:R-:W-:Y:S01]  /*1340*/  VIADD R66, R61, 0x3 ;  /* 0x000000033d427836 */ /* 0x000fe20000000000 */
[----:B------:R-:W-:Y:S01]  /*1350*/  LOP3.LUT R68, R29, 0x1f, R2, 0xf8, !PT ;  /* 0x0000001f1d447812 */ /* 0x000fe200078ef802 */
[C---:B------:R-:W-:Y:S01]  /*1360*/  VIADD R69, R61.reuse, 0x5 ;  /* 0x000000053d457836 */ /* 0x040fe20000000000 */
[C---:B------:R-:W-:Y:S01]  /*1370*/  IADD3 R67, R61.reuse, 0x4, RZ ;  /* 0x000000043d437810 */ /* 0x040fe20007ffe0ff */
[C---:B------:R-:W-:Y:S01]  /*1380*/  VIADD R71, R61.reuse, 0x7 ;  /* 0x000000073d477836 */ /* 0x040fe20000000000 */
[----:B------:R-:W-:Y:S02]  /*1390*/  IADD3 R70, R61, 0x6, RZ ;  /* 0x000000063d467810 */ /* 0x000fe40007ffe0ff */
[----:B-1----:R-:W-:-:S07]  /*13a0*/  SHF.R.S32.HI R73, RZ, 0x1f, R68 ;  /* 0x0000001fff497819 */ /* 0x002fce0000011444 */
.L_x_990:
[----:B------:R-:W-:-:S04]  /*13b0*/  ISETP.NE.U32.AND P0, PT, R12, RZ, PT ;  /* 0x000000ff0c00720c */ /* 0x000fc80003f05070 */
[----:B------:R-:W-:-:S13]  /*13c0*/  ISETP.NE.AND.EX P0, PT, R10, RZ, PT, P0 ;  /* 0x000000ff0a00720c */ /* 0x000fda0003f05300 */
[----:B0-----:R-:W-:Y:S01]  /*13d0*/  @P0 IADD3 R29, R62, R5, RZ ;  /* 0x000000053e1d0210 */ /* 0x001fe20007ffe0ff */
        /* <DEDUP_REMOVED lines=10> */
[C---:B------:R-:W-:Y:S02]  /*1480*/  SHF.L.U32 R83, R68.reuse, 0x4, RZ ;  /* 0x0000000444537819 */ /* 0x040fe400000006ff */
[----:B------:R-:W-:Y:S02]  /*1490*/  SHF.L.U64.HI R82, R68, 0x4, R73 ;  /* 0x0000000444527819 */ /* 0x000fe40000010249 */
[----:B------:R-:W-:-:S05]  /*14a0*/  IADD3 R28, P0, R14, R83, RZ ;  /* 0x000000530e1c7210 */ /* 0x000fca0007f1e0ff */
[----:B------:R-:W-:-:S05]  /*14b0*/  IMAD.X R29, R11, 0x1, R82, P0 ;  /* 0x000000010b1d7824 */ /* 0x000fca00000e0652 */
[----:B------:R-:W2:Y:S04]  /*14c0*/  LDG.E.128 R44, desc[UR6][R28.64] ;  /* 0x000000061c2c7981 */ /* 0x000ea8000c1e1d00 */
[----:B------:R-:W3:Y:S01]  /*14d0*/  LDG.E.128 R48, desc[UR6][R28.64+0x200] ;  /* 0x000200061c307981 */ /* 0x000ee2000c1e1d00 */
[----:B------:R-:W0:Y:S01]  /*14e0*/  S2UR UR5, SR_CgaCtaId ;  /* 0x00000000000579c3 */ /* 0x000e220000008800 */
[----:B------:R-:W-:Y:S01]  /*14f0*/  UMOV UR4, 0x400 ;  /* 0x0000040000047882 */ /* 0x000fe20000000000 */
[----:B------:R-:W-:-:S04]  /*1500*/  IADD3 R52, P0, R8, R83, RZ ;  /* 0x0000005308347210 */ /* 0x000fc80007f1e0ff */
[----:B------:R-:W-:Y:S01]  /*1510*/  IADD3.X R53, R9, R82, RZ, P0, !PT ;  /* 0x0000005209357210 */ /* 0x000fe200007fe4ff */
[----:B0-----:R-:W-:-:S03]  /*1520*/  ULEA UR4, UR5, UR4, 0x18 ;  /* 0x0000000405047291 */ /* 0x001fc6000f8ec03f */
[----:B------:R-:W-:-:S03]  /*1530*/  ULDC.U8 UR5, c[0x0][0x238] ;  /* 0x00008e0000057ab9 */ /* 0x000fc60000000000 */
[C---:B------:R-:W-:Y:S02]  /*1540*/  LEA R84, R0.reuse, UR4, 0x4 ;  /* 0x0000000400547c11 */ /* 0x040fe4000f8e20ff */
[----:B------:R-:W-:-:S03]  /*1550*/  LEA R85, R0, UR4, 0x5 ;  /* 0x0000000400557c11 */ /* 0x000fc6000f8e28ff */
[----:B--2---:R-:W-:Y:S04]  /*1560*/  STS.128 [R84], R44 ;  /* 0x0000002c54007388 */ /* 0x004fe80000000c00 */
[----:B---3--:R-:W-:Y:S01]  /*1570*/  STS.128 [R84+0x200], R48 ;  /* 0x0002003054007388 */ /* 0x008fe20000000c00 */
[----:B------:R-:W-:-:S03]  /*1580*/  NOP ;  /* 0x0000000000007918 */ /* 0x000fc60000000000 */
[----:B------:R-:W-:Y:S04]  /*1590*/  LDS.128 R36, [R85+0x10] ;  /* 0x0000100055247984 */ /* 0x000fe80000000c00 */
[----:B------:R-:W-:Y:S01]  /*15a0*/  LDS.128 R40, [R85] ;  /* 0x0000000055287984 */ /* 0x000fe20000000c00 */
[----:B------:R-:W-:Y:S06]  /*15b0*/  BAR.SYNC.DEFER_BLOCKING 0x0 ;  /* 0x0000000000007b1d */ /* 0x000fec0000010000 */
[----:B------:R-:W2:Y:S04]  /*15c0*/  LDG.E.128 R28, desc[UR6][R52.64] ;  /* 0x00000006341c7981 */ /* 0x000ea8000c1e1d00 */
[----:B------:R-:W3:Y:S01]  /*15d0*/  LDG.E.128 R32, desc[UR6][R52.64+0x200] ;  /* 0x0002000634207981 */ /* 0x000ee2000c1e1d00 */
[----:B------:R-:W-:Y:S03]  /*15e0*/  BSSY B0, `(.L_x_965) ;  /* 0x0000037000007945 */ /* 0x000fe60003800000 */
[----:B--2---:R-:W-:Y:S04]  /*15f0*/  STS.128 [R84], R28 ;  /* 0x0000001c54007388 */ /* 0x004fe80000000c00 */
[----:B---3--:R-:W-:Y:S01]  /*1600*/  STS.128 [R84+0x200], R32 ;  /* 0x0002002054007388 */ /* 0x008fe20000000c00 */
[----:B------:R-:W-:-:S03]  /*1610*/  NOP ;  /* 0x0000000000007918 */ /* 0x000fc60000000000 */
[----:B------:R-:W0:Y:S04]  /*1620*/  LDS.128 R44, [R85] ;  /* 0x00000000552c7984 */ /* 0x000e280000000c00 */
[----:B------:R-:W1:Y:S01]  /*1630*/  LDS.128 R48, [R85+0x10] ;  /* 0x0000100055307984 */ /* 0x000e620000000c00 */
        /* <DEDUP_REMOVED lines=17> */
[----:B------:R-:W-:-:S12]  /*1750*/  @P4 BRA `(.L_x_966) ;  /* 0x00000000007c4947 */ /* 0x000fd80003800000 */
        /* <DEDUP_REMOVED lines=31> */
.L_x_966:
[----:B------:R-:W-:Y:S05]  /*1950*/  BSYNC B0 ;  /* 0x0000000000007941 */ /* 0x000fea0003800000 */
.L_x_965:
[----:B------:R-:W-:Y:S01]  /*1960*/  ISETP.EQ.OR P5, PT, RZ, UR5, P5 ;  /* 0x00000005ff007c0c */ /* 0x000fe2000afa2670 */
[----:B------:R-:W-:Y:S01]  /*1970*/  BSSY B0, `(.L_x_967) ;  /* 0x000002b000007945 */ /* 0x000fe20003800000 */
[----:B------:R-:W-:Y:S02]  /*1980*/  MOV R28, R14 ;  /* 0x0000000e001c7202 */ /* 0x000fe40000000f00 */
[----:B------:R-:W-:Y:S02]  /*1990*/  MOV R29, R11 ;  /* 0x0000000b001d7202 */ /* 0x000fe40000000f00 */
[----:B------:R-:W-:Y:S02]  /*19a0*/  FSETP.GTU.FTZ.AND P4, PT, R96, 20, PT ;  /* 0x41a000006000780b */ /* 0x000fe40003f9c000 */
[----:B------:R-:W-:Y:S01]  /*19b0*/  ISETP.EQ.OR P1, PT, RZ, UR5, P1 ;  /* 0x00000005ff007c0c */ /* 0x000fe20008f22670 */
[----:B------:R-:W-:Y:S01]  /*19c0*/  IMAD.WIDE R28, R72, 0x4, R28 ;  /* 0x00000004481c7825 */ /* 0x000fe200078e021c */
[----:B------:R-:W-:-:S02]  /*19d0*/  ISETP.EQ.OR P0, PT, RZ, UR5, P0 ;  /* 0x00000005ff007c0c */ /* 0x000fc40008702670 */
[----:B------:R-:W-:Y:S02]  /*19e0*/  ISETP.EQ.OR P6, PT, RZ, UR5, P6 ;  /* 0x00000005ff007c0c */ /* 0x000fe4000b7c2670 */
[----:B------:R-:W-:Y:S02]  /*19f0*/  ISETP.EQ.OR P3, PT, RZ, UR5, P3 ;  /* 0x00000005ff007c0c */ /* 0x000fe40009f62670 */
[----:B------:R-:W-:Y:S02]  /*1a00*/  ISETP.EQ.OR P2, PT, RZ, UR5, P2 ;  /* 0x00000005ff007c0c */ /* 0x000fe40009742670 */
[----:B------:R-:W-:Y:S01]  /*1a10*/  ISETP.EQ.OR P4, PT, RZ, UR5, P4 ;  /* 0x00000005ff007c0c */ /* 0x000fe2000a782670 */
[----:B------:R-:W-:-:S12]  /*1a20*/  @P5 BRA `(.L_x_968) ;  /* 0x00000000007c5947 */ /* 0x000fd80003800000 */
        /* <DEDUP_REMOVED lines=31> */
.L_x_968:
[----:B------:R-:W-:Y:S05]  /*1c20*/  BSYNC B0 ;  /* 0x0000000000007941 */ /* 0x000fea0003800000 */
.L_x_967:
[----:B------:R-:W-:Y:S04]  /*1c30*/  BSSY B0, `(.L_x_969) ;  /* 0x0000021000007945 */ /* 0x000fe80003800000 */
        /* <DEDUP_REMOVED lines=32> */
.L_x_970:
[----:B------:R-:W-:Y:S05]  /*1e40*/  BSYNC B0 ;  /* 0x0000000000007941 */ /* 0x000fea0003800000 */
.L_x_969:
        /* <DEDUP_REMOVED lines=33> */
.L_x_972:
[----:B------:R-:W-:Y:S05]  /*2060*/  BSYNC B0 ;  /* 0x0000000000007941 */ /* 0x000fea0003800000 */
.L_x_971:
[----:B------:R-:W-:Y:S04]  /*2070*/  BSSY B0, `(.L_x_973) ;  /* 0x0000021000007945 */ /* 0x000fe80003800000 */
        /* <DEDUP_REMOVED lines=32> */
.L_x_974:
[----:B------:R-:W-:Y:S05]  /*2280*/  BSYNC B0 ;  /* 0x0000000000007941 */ /* 0x000fea0003800000 */
.L_x_973:
        /* <DEDUP_REMOVED lines=33> */
.L_x_976:
[----:B------:R-:W-:Y:S05]  /*24a0*/  BSYNC B0 ;  /* 0x0000000000007941 */ /* 0x000fea0003800000 */
.L_x_975:
        /* <DEDUP_REMOVED lines=33> */
.L_x_978:
[----:B------:R-:W-:Y:S05]  /*26c0*/  BSYNC B0 ;  /* 0x0000000000007941 */ /* 0x000fea0003800000 */
.L_x_977:
        /* <DEDUP_REMOVED lines=33> */
.L_x_980:
[----:B------:R-:W-:Y:S05]  /*28e0*/  BSYNC B0 ;  /* 0x0000000000007941 */ /* 0x000fea0003800000 */
.L_x_979:
[----:B0-----:R-:W-:Y:S01]  /*28f0*/  ISETP.GE.AND P0, PT, R44, 0x1, PT ;  /* 0x000000012c00780c */ /* 0x001fe20003f06270 */
[----:B------:R-:W-:Y:S01]  /*2900*/  BAR.SYNC.DEFER_BLOCKING 0x0 ;  /* 0x0000000000007b1d */ /* 0x000fe20000010000 */
[----:B------:R-:W-:Y:S01]  /*2910*/  MOV R14, R28 ;  /* 0x0000001c000e7202 */ /* 0x000fe20000000f00 */
[----:B------:R-:W-:Y:S02]  /*2920*/  IMAD.MOV.U32 R11, RZ, RZ, R29 ;  /* 0x000000ffff0b7224 */ /* 0x000fe400078e001d */
[----:B------:R-:W-:Y:S01]  /*2930*/  FMUL.FTZ R28, R36, R19 ;  /* 0x00000013241c7220 */ /* 0x000fe20000410000 */
[----:B------:R-:W-:-:S04]  /*2940*/  IMAD.WIDE R8, R72, 0x4, R8 ;  /* 0x0000000448087825 */ /* 0x000fc800078e0208 */
        /* <DEDUP_REMOVED lines=10> */
[----:B------:R-:W-:Y:S01]  /*29f0*/  ULDC.64 UR8, c[0x0][0x2e0] ;  /* 0x0000b80000087ab9 */ /* 0x000fe20000000a00 */
[----:B------:R-:W-:Y:S01]  /*2a00*/  FMUL.FTZ R102, R37, R94 ;  /* 0x0000005e25667220 */ /* 0x000fe20000410000 */
[----:B------:R-:W-:Y:S01]  /*2a10*/  FMUL.FTZ R98, R41, R90 ;  /* 0x0000005a29627220 */ /* 0x000fe20000410000 */
[----:B------:R-:W-:Y:S01]  /*2a20*/  MOV R36, R24 ;  /* 0x0000001800247202 */ /* 0x000fe20000000f00 */
[----:B------:R-:W-:Y:S01]  /*2a30*/  IMAD R41, R27, UR8, RZ ;  /* 0x000000081b297c24 */ /* 0x000fe2000f8e02ff */
[----:B------:R-:W-:Y:S01]  /*2a40*/  MOV R37, R23 ;  /* 0x0000001700257202 */ /* 0x000fe20000000f00 */
[----:B------:R-:W1:Y:S01]  /*2a50*/  LDC.64 R76, c[0x0][0x300] ;  /* 0x0000c000ff4c7b82 */ /* 0x000e620000000a00 */
[-C--:B------:R-:W-:Y:S01]  /*2a60*/  ISETP.GE.U32.AND P2, PT, R61, R72.reuse, PT ;  /* 0x000000483d00720c */ /* 0x080fe20003f46070 */
[C---:B------:R-:W-:Y:S01]  /*2a70*/  IMAD R41, R20.reuse, UR9, R41 ;  /* 0x0000000914297c24 */ /* 0x040fe2000f8e0229 */
[-C--:B------:R-:W-:Y:S01]  /*2a80*/  ISETP.GE.U32.AND P1, PT, R63, R72.reuse, PT ;  /* 0x000000483f00720c */ /* 0x080fe20003f26070 */
[----:B------:R-:W-:Y:S01]  /*2a90*/  IMAD.WIDE.U32 R114, R20, UR8, R36 ;  /* 0x0000000814727c25 */ /* 0x000fe2000f8e0024 */
[----:B------:R-:W-:-:S03]  /*2aa0*/  ISETP.GE.U32.AND P0, PT, R65, R72, PT ;  /* 0x000000484100720c */ /* 0x000fc60003f06070 */
[----:B------:R-:W-:Y:S01]  /*2ab0*/  FMUL.FTZ R99, R42, R93 ;  /* 0x0000005d2a637220 */ /* 0x000fe20000410000 */
[----:B------:R-:W-:Y:S01]  /*2ac0*/  P2R R106, PR, RZ, 0x4 ;  /* 0x00000004ff6a7803 */ /* 0x000fe20000000000 */
[----:B------:R-:W-:Y:S01]  /*2ad0*/  FMUL.FTZ R101, R40, R91 ;  /* 0x0000005b28657220 */ /* 0x000fe20000410000 */
[----:B------:R-:W-:Y:S01]  /*2ae0*/  P2R R107, PR, RZ, 0x2 ;  /* 0x00000002ff6b7803 */ /* 0x000fe20000000000 */
[----:B------:R-:W-:Y:S01]  /*2af0*/  FMUL.FTZ R100, R43, R92 ;  /* 0x0000005c2b647220 */ /* 0x000fe20000410000 */
[----:B------:R-:W-:Y:S01]  /*2b00*/  P2R R108, PR, RZ, 0x1 ;  /* 0x00000001ff6c7803 */ /* 0x000fe20000000000 */
[----:B------:R-:W-:Y:S01]  /*2b10*/  FMUL.FTZ R103, R38, R97 ;  /* 0x0000006126677220 */ /* 0x000fe20000410000 */
[----:B------:R-:W-:Y:S01]  /*2b20*/  FMUL.FTZ R104, R39, R96 ;  /* 0x0000006027687220 */ /* 0x000fe20000410000 */
[-C--:B------:R-:W-:Y:S01]  /*2b30*/  ISETP.GE.U32.AND P4, PT, R66, R72.reuse, PT ;  /* 0x000000484200720c */ /* 0x080fe20003f86070 */
[----:B------:R-:W-:Y:S01]  /*2b40*/  IMAD.MOV.U32 R109, RZ, RZ, RZ ;  /* 0x000000ffff6d7224 */ /* 0x000fe200078e00ff */
[-C--:B------:R-:W-:Y:S01]  /*2b50*/  ISETP.GE.U32.AND P3, PT, R67, R72.reuse, PT ;  /* 0x000000484300720c */ /* 0x080fe20003f66070 */
[----:B------:R-:W-:Y:S01]  /*2b60*/  ULDC UR18, c[0x0][0x21c] ;  /* 0x0000870000127ab9 */ /* 0x000fe20000000800 */
[-C--:B------:R-:W-:Y:S01]  /*2b70*/  ISETP.GE.U32.AND P2, PT, R69, R72.reuse, PT ;  /* 0x000000484500720c */ /* 0x080fe20003f46070 */
[----:B------:R-:W-:Y:S01]  /*2b80*/  ULDC.64 UR14, c[0x0][0x2f0] ;  /* 0x0000bc00000e7ab9 */ /* 0x000fe20000000a00 */
[-C--:B------:R-:W-:Y:S01]  /*2b90*/  ISETP.GE.U32.AND P1, PT, R70, R72.reuse, PT ;  /* 0x000000484600720c */ /* 0x080fe20003f26070 */
[----:B------:R-:W-:Y:S01]  /*2ba0*/  ULDC.64 UR16, c[0x0][0x2e0] ;  /* 0x0000b80000107ab9 */ /* 0x000fe20000000a00 */
[----:B------:R-:W-:Y:S01]  /*2bb0*/  IADD3 R111, R115, R41, RZ ;  /* 0x00000029736f7210 */ /* 0x000fe20007ffe0ff */
[----:B------:R-:W-:Y:S01]  /*2bc0*/  ULDC.64 UR10, c[0x0][0x260] ;  /* 0x00009800000a7ab9 */ /* 0x000fe20000000a00 */
[----:B------:R-:W-:Y:S01]  /*2bd0*/  ISETP.GE.U32.AND P0, PT, R71, R72, PT ;  /* 0x000000484700720c */ /* 0x000fe20003f06070 */
[----:B------:R-:W-:Y:S01]  /*2be0*/  ULDC.64 UR8, c[0x0][0x248] ;  /* 0x0000920000087ab9 */ /* 0x000fe20000000a00 */
[----:B------:R-:W-:-:S11]  /*2bf0*/  ULDC.64 UR12, c[0x0][0x280] ;  /* 0x0000a000000c7ab9 */ /* 0x000fd60000000a00 */
.L_x_989:
[----:B------:R-:W-:Y:S01]  /*2c00*/  SHF.R.S32.HI R110, RZ, 0x1f, R109 ;  /* 0x0000001fff6e7819 */ /* 0x000fe2000001146d */
[C---:B-12---:R-:W-:Y:S01]  /*2c10*/  IMAD.WIDE.U32 R36, R109.reuse, UR10, RZ ;  /* 0x0000000a6d247c25 */ /* 0x046fe2000f8e00ff */
[----:B------:R-:W-:Y:S02]  /*2c20*/  P2R R116, PR, RZ, 0x1 ;  /* 0x00000001ff747803 */ /* 0x000fe40000000000 */
[----:B------:R-:W-:Y:S01]  /*2c30*/  ISETP.NE.AND P0, PT, R106, RZ, PT ;  /* 0x000000ff6a00720c */ /* 0x000fe20003f05270 */
[----:B------:R-:W-:Y:S01]  /*2c40*/  IMAD R38, R110, UR10, RZ ;  /* 0x0000000a6e267c24 */ /* 0x000fe2000f8e02ff */
[----:B------:R-:W-:Y:S02]  /*2c50*/  LEA R48, P5, R36, R18, 0x2 ;  /* 0x0000001224307211 */ /* 0x000fe400078a10ff */
[----:B------:R-:W-:Y:S01]  /*2c60*/  ISETP.NE.AND P6, PT, R108, RZ, PT ;  /* 0x000000ff6c00720c */ /* 0x000fe20003fc5270 */
[----:B------:R-:W-:Y:S02]  /*2c70*/  IMAD R39, R109, UR11, R38 ;  /* 0x0000000b6d277c24 */ /* 0x000fe4000f8e0226 */
[----:B------:R-:W-:-:S03]  /*2c80*/  IMAD R38, R110, UR8, RZ ;  /* 0x000000086e267c24 */ /* 0x000fc6000f8e02ff */
[----:B------:R-:W-:Y:S01]  /*2c90*/  IADD3 R39, R37, R39, RZ ;  /* 0x0000002725277210 */ /* 0x000fe20007ffe0ff */
[----:B------:R-:W-:Y:S01]  /*2ca0*/  IMAD R41, R109, UR9, R38 ;  /* 0x000000096d297c24 */ /* 0x000fe2000f8e0226 */
[----:B------:R-:W-:Y:S01]  /*2cb0*/  MOV R37, R7 ;  /* 0x0000000700257202 */ /* 0x000fe20000000f00 */
[----:B------:R-:W-:Y:S01]  /*2cc0*/  IMAD R38, R110, UR12, RZ ;  /* 0x0000000c6e267c24 */ /* 0x000fe2000f8e02ff */
[----:B------:R-:W-:Y:S01]  /*2cd0*/  LEA.HI.X R39, R36, R15, R39, 0x2, P5 ;  /* 0x0000000f24277211 */ /* 0x000fe200028f1427 */
[----:B------:R-:W-:-:S04]  /*2ce0*/  IMAD.MOV.U32 R36, RZ, RZ, R112 ;  /* 0x000000ffff247224 */ /* 0x000fc800078e0070 */
[----:B------:R-:W-:-:S05]  /*2cf0*/  IMAD.WIDE.U32 R36, R109, UR8, R36 ;  /* 0x000000086d247c25 */ /* 0x000fca000f8e0024 */
[----:B------:R-:W-:Y:S01]  /*2d00*/  IADD3 R37, R37, R41, RZ ;  /* 0x0000002925257210 */ /* 0x000fe20007ffe0ff */
[----:B------:R-:W-:Y:S01]  /*2d10*/  IMAD R41, R109, UR13, R38 ;  /* 0x0000000d6d297c24 */ /* 0x000fe2000f8e0226 */
[----:B-1----:R-:W-:-:S04]  /*2d20*/  LEA R46, P5, R36, R76, 0x2 ;  /* 0x0000004c242e7211 */ /* 0x002fc800078a10ff */
[----:B------:R-:W-:Y:S01]  /*2d30*/  LEA.HI.X R47, R36, R77, R37, 0x2, P5 ;  /* 0x0000004d242f7211 */ /* 0x000fe200028f1425 */
[----:B------:R-:W-:-:S04]  /*2d40*/  IMAD.WIDE.U32 R36, R109, UR12, RZ ;  /* 0x0000000c6d247c25 */ /* 0x000fc8000f8e00ff */
[----:B------:R-:W-:Y:S01]  /*2d50*/  IMAD.IADD R37, R37, 0x1, R41 ;  /* 0x0000000125257824 */ /* 0x000fe200078e0229 */
[C---:B------:R-:W-:Y:S01]  /*2d60*/  LEA R44, P5, R36.reuse, R16, 0x2 ;  /* 0x00000010242c7211 */ /* 0x040fe200078a10ff */
[----:B------:R-:W2:Y:S03]  /*2d70*/  LDG.E R46, desc[UR6][R46.64] ;  /* 0x000000062e2e7981 */ /* 0x000ea6000c1e1900 */
[----:B------:R-:W-:Y:S02]  /*2d80*/  LEA.HI.X R37, R36, R13, R37, 0x2, P5 ;  /* 0x0000000d24257211 */ /* 0x000fe400028f1425 */
[----:B------:R-:W-:-:S04]  /*2d90*/  IADD3 R48, P5, R48, R83, RZ ;  /* 0x0000005330307210 */ /* 0x000fc80007fbe0ff */
[----:B------:R-:W-:Y:S02]  /*2da0*/  IADD3.X R49, R39, R82, RZ, P5, !PT ;  /* 0x0000005227317210 */ /* 0x000fe40002ffe4ff */
[----:B------:R-:W-:-:S03]  /*2db0*/  IADD3 R44, P5, R44, R83, RZ ;  /* 0x000000532c2c7210 */ /* 0x000fc60007fbe0ff */
[----:B------:R-:W3:Y:S01]  /*2dc0*/  LDG.E.128 R40, desc[UR6][R48.64+0x200] ;  /* 0x0002000630287981 */ /* 0x000ee2000c1e1d00 */
[----:B------:R-:W-:-:S03]  /*2dd0*/  IADD3.X R45, R37, R82, RZ, P5, !PT ;  /* 0x00000052252d7210 */ /* 0x000fc60002ffe4ff */
[----:B------:R-:W4:Y:S01]  /*2de0*/  LDG.E.128 R36, desc[UR6][R48.64] ;  /* 0x0000000630247981 */ /* 0x000f22000c1e1d00 */
[----:B------:R-:W-:-:S03]  /*2df0*/  ISETP.NE.AND P5, PT, R62, RZ, PT ;  /* 0x000000ff3e00720c */ /* 0x000fc60003fa5270 */
[----:B---3--:R-:W-:Y:S04]  /*2e00*/  STS.128 [R84+0x200], R40 ;  /* 0x0002002854007388 */ /* 0x008fe80000000c00 */
[----:B----4-:R-:W-:Y:S01]  /*2e10*/  STS.128 [R84], R36 ;  /* 0x0000002454007388 */ /* 0x010fe20000000c00 */
[----:B------:R-:W-:-:S03]  /*2e20*/  NOP ;  /* 0x0000000000007918 */ /* 0x000fc60000000000 */
[----:B------:R-:W3:Y:S04]  /*2e30*/  LDG.E.128 R52, desc[UR6][R44.64] ;  /* 0x000000062c347981 */ /* 0x000ee8000c1e1d00 */
[----:B------:R-:W4:Y:S04]  /*2e40*/  LDG.E.128 R56, desc[UR6][R44.64+0x200] ;  /* 0x000200062c387981 */ /* 0x000f28000c1e1d00 */
[----:B------:R-:W-:Y:S04]  /*2e50*/  LDS.128 R40, [R85+0x10] ;  /* 0x0000100055287984 */ /* 0x000fe80000000c00 */
[----:B------:R-:W1:Y:S01]  /*2e60*/  LDS.128 R36, [R85] ;  /* 0x0000000055247984 */ /* 0x000e620000000c00 */
[----:B--2---:R-:W-:-:S04]  /*2e70*/  FMUL.FTZ R124, R46, 1.4426950216293334961 ;  /* 0x3fb8aa3b2e7c7820 */ /* 0x004fc80000410000 */
[----:B------:R-:W-:-:S06]  /*2e80*/  FMUL.FTZ R117, R124, R90 ;  /* 0x0000005a7c757220 */ /* 0x000fcc0000410000 */
[----:B------:R-:W-:Y:S01]  /*2e90*/  MUFU.EX2 R117, R117 ;  /* 0x0000007500757308 */ /* 0x000fe20000000800 */
[----:B------:R-:W-:Y:S01]  /*2ea0*/  @P5 LEA R88, R109, UR4, 0x3 ;  /* 0x000000046d585c11 */ /* 0x000fe2000f8e18ff */
[C---:B------:R-:W-:Y:S01]  /*2eb0*/  FMUL.FTZ R121, R124.reuse, R91 ;  /* 0x0000005b7c797220 */ /* 0x040fe20000410000 */
[C---:B------:R-:W-:Y:S01]  /*2ec0*/  FMUL.FTZ R118, R124.reuse, R93 ;  /* 0x0000005d7c767220 */ /* 0x040fe20000410000 */
[C---:B------:R-:W-:Y:S01]  /*2ed0*/  FMUL.FTZ R119, R124.reuse, R92 ;  /* 0x0000005c7c777220 */ /* 0x040fe20000410000 */
[C---:B------:R-:W-:Y:S01]  /*2ee0*/  FMUL.FTZ R120, R124.reuse, R95 ;  /* 0x0000005f7c787220 */ /* 0x040fe20000410000 */
[C---:B------:R-:W-:Y:S01]  /*2ef0*/  FMUL.FTZ R122, R124.reuse, R94 ;  /* 0x0000005e7c7a7220 */ /* 0x040fe20000410000 */
[----:B------:R-:W-:Y:S01]  /*2f00*/  FMUL.FTZ R123, R124, R97 ;  /* 0x000000617c7b7220 */ /* 0x000fe20000410000 */
[----:B------:R-:W2:Y:S08]  /*2f10*/  MUFU.EX2 R121, R121 ;  /* 0x0000007900797308 */ /* 0x000eb00000000800 */
[----:B------:R-:W5:Y:S01]  /*2f20*/  MUFU.EX2 R118, R118 ;  /* 0x0000007600767308 */ /* 0x000f620000000800 */
[----:B-1----:R-:W-:Y:S01]  /*2f30*/  FMUL.FTZ R36, R101, R36 ;  /* 0x0000002465247220 */ /* 0x002fe20000410000 */
[----:B------:R-:W-:-:S06]  /*2f40*/  FMUL.FTZ R37, R98, R37 ;  /* 0x0000002562257220 */ /* 0x000fcc0000410000 */
[----:B------:R-:W1:Y:S08]  /*2f50*/  MUFU.EX2 R119, R119 ;  /* 0x0000007700777308 */ /* 0x000e700000000800 */
[----:B0-----:R-:W0:Y:S08]  /*2f60*/  MUFU.EX2 R120, R120 ;  /* 0x0000007800787308 */ /* 0x001e300000000800 */
[----:B------:R-:W0:Y:S08]  /*2f70*/  MUFU.EX2 R122, R122 ;  /* 0x0000007a007a7308 */ /* 0x000e300000000800 */
[----:B------:R-:W0:Y:S01]  /*2f80*/  MUFU.EX2 R123, R123 ;  /* 0x0000007b007b7308 */ /* 0x000e220000000800 */
[----:B------:R-:W-:Y:S01]  /*2f90*/  FMUL.FTZ R38, R99, R38 ;  /* 0x0000002663267220 */ /* 0x000fe20000410000 */
[----:B------:R-:W-:Y:S01]  /*2fa0*/  FMUL.FTZ R39, R100, R39 ;  /* 0x0000002764277220 */ /* 0x000fe20000410000 */
[----:B------:R-:W-:Y:S01]  /*2fb0*/  FMUL.FTZ R41, R102, R41 ;  /* 0x0000002966297220 */ /* 0x000fe20000410000 */
[----:B------:R-:W-:Y:S01]  /*2fc0*/  FMUL.FTZ R42, R103, R42 ;  /* 0x0000002a672a7220 */ /* 0x000fe20000410000 */
[----:B------:R-:W-:Y:S01]  /*2fd0*/  FMUL.FTZ R43, R104, R43 ;  /* 0x0000002b682b7220 */ /* 0x000fe20000410000 */
[----:B--2---:R-:W-:-:S02]  /*2fe0*/  FSEL R121, R121, 1, !P0 ;  /* 0x3f80000079797808 */ /* 0x004fc40004000000 */
[----:B------:R-:W-:Y:S02]  /*2ff0*/  ISETP.NE.AND P0, PT, R116, RZ, PT ;  /* 0x000000ff7400720c */ /* 0x000fe40003f05270 */
[----:B-----5:R-:W-:Y:S02]  /*3000*/  FSEL R118, R118, 1, !P6 ;  /* 0x3f80000076767808 */ /* 0x020fe40007000000 */
[----:B-1----:R-:W-:Y:S02]  /*3010*/  FSEL R119, R119, 1, !P4 ;  /* 0x3f80000077777808 */ /* 0x002fe40006000000 */
[----:B0-----:R-:W-:Y:S02]  /*3020*/  FSEL R120, R120, 1, !P3 ;  /* 0x3f80000078787808 */ /* 0x001fe40005800000 */
[----:B------:R-:W-:Y:S02]  /*3030*/  FSEL R122, R122, 1, !P2 ;  /* 0x3f8000007a7a7808 */ /* 0x000fe40005000000 */
[----:B------:R-:W-:-:S02]  /*3040*/  FSEL R123, R123, 1, !P1 ;  /* 0x3f8000007b7b7808 */ /* 0x000fc40004800000 */
[----:B------:R-:W-:Y:S02]  /*3050*/  FSEL R41, R41, RZ, !P2 ;  /* 0x000000ff29297208 */ /* 0x000fe40005000000 */
[----:B------:R-:W-:Y:S02]  /*3060*/  FSEL R42, R42, RZ, !P1 ;  /* 0x000000ff2a2a7208 */ /* 0x000fe40004800000 */
[----:B------:R-:W-:Y:S01]  /*3070*/  FSEL R43, R43, RZ, !P0 ;  /* 0x000000ff2b2b7208 */ /* 0x000fe20004000000 */
[----:B---3--:R0:W-:Y:S04]  /*3080*/  STS.128 [R84+0x420], R52 ;  /* 0x0004203454007388 */ /* 0x0081e80000000c00 */
[----:B----4-:R1:W-:Y:S01]  /*3090*/  STS.128 [R84+0x620], R56 ;  /* 0x0006203854007388 */ /* 0x0103e20000000c00 */
[----:B------:R-:W-:-:S03]  /*30a0*/  NOP ;  /* 0x0000000000007918 */ /* 0x000fc60000000000 */
[----:B------:R2:W3:Y:S04]  /*30b0*/  LDS.128 R44, [R85+0x420] ;  /* 0x00042000552c7984 */ /* 0x0004e80000000c00 */
[----:B------:R2:W4:Y:S01]  /*30c0*/  LDS.128 R48, [R85+0x430] ;  /* 0x0004300055307984 */ /* 0x0005220000000c00 */
[----:B0-----:R-:W-:-:S03]  /*30d0*/  P2R R53, PR, RZ, 0x20 ;  /* 0x00000020ff357803 */ /* 0x001fc60000000000 */
[----:B------:R-:W0:Y:S01]  /*30e0*/  @P5 LDS.64 R88, [R88+0x860] ;  /* 0x0008600058585984 */ /* 0x000e220000000a00 */
[----:B------:R-:W-:Y:S01]  /*30f0*/  ISETP.NE.AND P5, PT, R107, RZ, PT ;  /* 0x000000ff6b00720c */ /* 0x000fe20003fa5270 */
[----:B------:R-:W-:-:S03]  /*3100*/  FMUL.FTZ R54, R105, R40 ;  /* 0x0000002869367220 */ /* 0x000fc60000410000 */
[----:B------:R-:W-:Y:S02]  /*3110*/  FSEL R40, R117, 1, !P5 ;  /* 0x3f80000075287808 */ /* 0x000fe40006800000 */
[----:B------:R-:W-:Y:S02]  /*3120*/  P2R R55, PR, RZ, 0x20 ;  /* 0x00000020ff377803 */ /* 0x000fe40000000000 */
[----:B------:R-:W-:Y:S01]  /*3130*/  ISETP.NE.AND P5, PT, R106, RZ, PT ;  /* 0x000000ff6a00720c */ /* 0x000fe20003fa5270 */
[----:B------:R-:W-:-:S03]  /*3140*/  FMUL.FTZ R52, R124, R96 ;  /* 0x000000607c347220 */ /* 0x000fc60000410000 */
[----:B-1----:R-:W-:Y:S02]  /*3150*/  FSEL R56, R36, RZ, !P5 ;  /* 0x000000ff24387208 */ /* 0x002fe40006800000 */
[----:B------:R-:W-:Y:S01]  /*3160*/  ISETP.NE.AND P5, PT, R55, RZ, PT ;  /* 0x000000ff3700720c */ /* 0x000fe20003fa5270 */
[----:B------:R-:W1:Y:S03]  /*3170*/  MUFU.EX2 R52, R52 ;  /* 0x0000003400347308 */ /* 0x000e660000000800 */
[----:B------:R-:W-:Y:S02]  /*3180*/  FSEL R55, R37, RZ, !P5 ;  /* 0x000000ff25377208 */ /* 0x000fe40006800000 */
[----:B------:R-:W-:Y:S02]  /*3190*/  ISETP.NE.AND P5, PT, R53, RZ, PT ;  /* 0x000000ff3500720c */ /* 0x000fe40003fa5270 */
[----:B------:R-:W-:-:S02]  /*31a0*/  FSEL R53, R38, RZ, !P6 ;  /* 0x000000ff26357208 */ /* 0x000fc40007000000 */
[----:B------:R-:W-:Y:S02]  /*31b0*/  FSEL R58, R39, RZ, !P4 ;  /* 0x000000ff273a7208 */ /* 0x000fe40006000000 */
[----:B------:R-:W-:Y:S02]  /*31c0*/  FSEL R57, R54, RZ, !P3 ;  /* 0x000000ff36397208 */ /* 0x000fe40005800000 */
[----:B-1----:R-:W-:-:S05]  /*31d0*/  FSEL R52, R52, 1, !P0 ;  /* 0x3f80000034347808 */ /* 0x002fca0004000000 */
        /* <DEDUP_REMOVED lines=12> */
[----:B------:R-:W-:Y:S02]  /*32a0*/  IMAD.MOV.U32 R37, RZ, RZ, R23 ;  /* 0x000000ffff257224 */ /* 0x000fe400078e0017 */
        /* <DEDUP_REMOVED lines=8> */
.L_x_983:
        /* <DEDUP_REMOVED lines=8> */
[----:B------:R1:W5:Y:S02]  /*33b0*/  LDG.E R89, desc[UR6][R36.64] ;  /* 0x0000000624597981 */ /* 0x000364000c1e1900 */
.L_x_982:
[-C--:B-12---:R-:W-:Y:S01]  /*33c0*/  FFMA.FTZ R36, R56, R40.reuse, R55 ;  /* 0x0000002838247223 */ /* 0x086fe20000010037 */
[----:B------:R-:W-:Y:S01]  /*33d0*/  FMUL.FTZ R37, R121, R40 ;  /* 0x0000002879257220 */ /* 0x000fe20000410000 */
[----:B------:R-:W-:Y:S01]  /*33e0*/  ISETP.GE.AND P5, PT, R0, 0x1, PT ;  /* 0x000000010000780c */ /* 0x000fe20003fa6270 */
[----:B------:R-:W1:Y:S01]  /*33f0*/  S2UR UR5, SR_CgaCtaId ;  /* 0x00000000000579c3 */ /* 0x000e620000008800 */
[C---:B------:R-:W-:Y:S01]  /*3400*/  FFMA.FTZ R38, R118.reuse, R36, R53 ;  /* 0x0000002476267223 */ /* 0x040fe20000010035 */
[----:B------:R-:W-:Y:S01]  /*3410*/  FMUL.FTZ R36, R118, R37 ;  /* 0x0000002576247220 */ /* 0x000fe20000410000 */
[----:B------:R-:W-:Y:S01]  /*3420*/  UMOV UR4, 0x400 ;  /* 0x0000040000047882 */ /* 0x000fe20000000000 */
        /* <DEDUP_REMOVED lines=10> */
[----:B------:R-:W-:Y:S01]  /*34d0*/  FMUL.FTZ R36, R52, R39 ;  /* 0x0000002734247220 */ /* 0x000fe20000410000 */
[----:B-1----:R-:W-:-:S03]  /*34e0*/  ULEA UR4, UR5, UR4, 0x18 ;  /* 0x0000000405047291 */ /* 0x002fc6000f8ec03f */
        /* <DEDUP_REMOVED lines=71> */
.L_x_986:
        /* <DEDUP_REMOVED lines=9> */
[----:B------:R-:W-:Y:S01]  /*39f0*/  LOP3.LUT R41, R41, R6, RZ, 0x3c, !PT ;  /* 0x0000000629297212 */ /* 0x000fe200078e3cff */
[----:B0-----:R-:W0:Y:S02]  /*3a00*/  MUFU.RCP R40, R40 ;  /* 0x0000002800287308 */ /* 0x001e240000001000 */
[----:B0-----:R-:W-:-:S06]  /*3a10*/  VIADD R36, R40, 0xffffffe ;  /* 0x0ffffffe28247836 */ /* 0x001fcc0000000000 */
[----:B------:R0:W1:Y:S02]  /*3a20*/  F2I.FTZ.U32.TRUNC.NTZ R37, R36 ;  /* 0x0000002400257305 */ /* 0x000064000021f000 */
[----:B0-----:R-:W-:Y:S01]  /*3a30*/  IMAD.MOV.U32 R36, RZ, RZ, RZ ;  /* 0x000000ffff247224 */ /* 0x001fe200078e00ff */
[----:B-1----:R-:W-:-:S05]  /*3a40*/  IADD3 R43, RZ, -R37, RZ ;  /* 0x80000025ff2b7210 */ /* 0x002fca0007ffe0ff */
[----:B------:R-:W-:-:S04]  /*3a50*/  IMAD R43, R43, R38, RZ ;  /* 0x000000262b2b7224 */ /* 0x000fc800078e02ff */
[----:B------:R-:W-:Y:S01]  /*3a60*/  IMAD.HI.U32 R40, R37, R43, R36 ;  /* 0x0000002b25287227 */ /* 0x000fe200078e0024 */
[----:B------:R-:W-:Y:S02]  /*3a70*/  MOV R37, R42 ;  /* 0x0000002a00257202 */ /* 0x000fe40000000f00 */
[----:B------:R-:W-:-:S03]  /*3a80*/  MOV R42, R55 ;  /* 0x00000037002a7202 */ /* 0x000fc60000000f00 */
[----:B------:R-:W-:-:S04]  /*3a90*/  IMAD.HI.U32 R36, R40, R37, RZ ;  /* 0x0000002528247227 */ /* 0x000fc800078e00ff */
[----:B------:R-:W-:-:S05]  /*3aa0*/  IMAD R37, R36, R42, R37 ;  /* 0x0000002a24257224 */ /* 0x000fca00078e0225 */
[----:B------:R-:W-:-:S13]  /*3ab0*/  ISETP.GT.U32.AND P5, PT, R38, R37, PT ;  /* 0x000000252600720c */ /* 0x000fda0003fa4070 */
[----:B------:R-:W-:Y:S01]  /*3ac0*/  @!P5 IMAD.IADD R37, R37, 0x1, -R38 ;  /* 0x000000012525d824 */ /* 0x000fe200078e0a26 */
[----:B------:R-:W-:-:S04]  /*3ad0*/  @!P5 IADD3 R36, R36, 0x1, RZ ;  /* 0x000000012424d810 */ /* 0x000fc80007ffe0ff */
        /* <DEDUP_REMOVED lines=8> */
.L_x_987:
[----:B------:R0:W5:Y:S02]  /*3b60*/  LDG.E R43, desc[UR6][R78.64] ;  /* 0x000000064e2b7981 */ /* 0x000164000c1e1900 */
.L_x_988:
[----:B-----5:R-:W-:-:S06]  /*3b70*/  IMAD.WIDE R42, R43, 0x4, R86 ;  /* 0x000000042b2a7825 */ /* 0x020fcc00078e0256 */
[----:B------:R-:W2:Y:S01]  /*3b80*/  LDG.E R43, desc[UR6][R42.64] ;  /* 0x000000062a2b7981 */ /* 0x000ea2000c1e1900 */
[----:B------:R-:W-:Y:S02]  /*3b90*/  IMAD.MOV.U32 R37, RZ, RZ, R23 ;  /* 0x000000ffff257224 */ /* 0x000fe400078e0017 */
[----:B------:R-:W-:-:S04]  /*3ba0*/  IMAD R110, R110, UR14, RZ ;  /* 0x0000000e6e6e7c24 */ /* 0x000fc8000f8e02ff */
[----:B------:R-:W-:Y:S01]  /*3bb0*/  IMAD R55, R109, UR15, R110 ;  /* 0x0000000f6d377c24 */ /* 0x000fe2000f8e026e */
[----:B--2---:R-:W-:-:S05]  /*3bc0*/  SHF.R.S32.HI R36, RZ, 0x1f, R43 ;  /* 0x0000001fff247819 */ /* 0x004fca000001142b */
[----:B------:R-:W-:Y:S01]  /*3bd0*/  IMAD R38, R36, UR16, RZ ;  /* 0x0000001024267c24 */ /* 0x000fe2000f8e02ff */
[----:B------:R-:W-:-:S03]  /*3be0*/  MOV R36, R24 ;  /* 0x0000001800247202 */ /* 0x000fc60000000f00 */
[C---:B------:R-:W-:Y:S02]  /*3bf0*/  IMAD R41, R43.reuse, UR17, R38 ;  /* 0x000000112b297c24 */ /* 0x040fe4000f8e0226 */
[----:B------:R-:W-:-:S05]  /*3c00*/  IMAD.WIDE.U32 R36, R43, UR16, R36 ;  /* 0x000000102b247c25 */ /* 0x000fca000f8e0024 */
[----:B------:R-:W-:-:S03]  /*3c10*/  IADD3 R37, R37, R41, RZ ;  /* 0x0000002925257210 */ /* 0x000fc60007ffe0ff */
[----:B------:R-:W-:-:S05]  /*3c20*/  IMAD.WIDE.U32 R40, R109, UR14, R36 ;  /* 0x0000000e6d287c25 */ /* 0x000fca000f8e0024 */
[----:B------:R-:W-:Y:S02]  /*3c30*/  IADD3 R37, R55, R41, RZ ;  /* 0x0000002937257210 */ /* 0x000fe40007ffe0ff */
[----:B------:R-:W-:-:S04]  /*3c40*/  LEA R36, P5, R40, R74, 0x2 ;  /* 0x0000004a28247211 */ /* 0x000fc800078a10ff */
[----:B------:R-:W-:-:S05]  /*3c50*/  LEA.HI.X R37, R40, R75, R37, 0x2, P5 ;  /* 0x0000004b28257211 */ /* 0x000fca00028f1425 */
[----:B------:R1:W-:Y:S04]  /*3c60*/  STG.E desc[UR6][R36.64], R39 ;  /* 0x0000002724007986 */ /* 0x0003e8000c101906 */
.L_x_985:
[----:B------:R-:W-:Y:S05]  /*3c70*/  BSYNC B0 ;  /* 0x0000000000007941 */ /* 0x000fea0003800000 */
.L_x_984:
        /* <DEDUP_REMOVED lines=9> */
[----:B------:R-:W-:-:S09]  /*3d10*/  FFMA.FTZ R31, R51, R52, R31 ;  /* 0x00000034331f7223 */ /* 0x000fd2000001001f */
[----:B------:R-:W-:Y:S05]  /*3d20*/  @!P5 BRA `(.L_x_989) ;  /* 0xffffffec00b4d947 */ /* 0x000fea000383ffff */
.L_x_981:
[----:B------:R-:W-:Y:S01]  /*3d30*/  BAR.SYNC.DEFER_BLOCKING 0x0 ;  /* 0x0000000000007b1d */ /* 0x000fe20000010000 */
[----:B------:R-:W-:Y:S01]  /*3d40*/  LEA R47, R0, UR4, 0x5 ;  /* 0x00000004002f7c11 */ /* 0x000fe2000f8e28ff */
[----:B------:R-:W-:Y:S01]  /*3d50*/  VIADD R62, R62, 0x1 ;  /* 0x000000013e3e7836 */ /* 0x000fe20000000000 */
[----:B------:R-:W-:Y:S01]  /*3d60*/  LEA R44, R0, UR4, 0x4 ;  /* 0x00000004002c7c11 */ /* 0x000fe2000f8e20ff */
[----:B------:R-:W-:Y:S01]  /*3d70*/  IMAD.IADD R4, R72, 0x1, R4 ;  /* 0x0000000148047824 */ /* 0x000fe200078e0204 */
[----:B------:R-:W-:-:S03]  /*3d80*/  SHF.R.S32.HI R45, RZ, 0x1f, R64 ;  /* 0x0000001fff2d7819 */ /* 0x000fc60000011440 */
[----:B------:R-:W3:Y:S08]  /*3d90*/  S2UR UR5, SR_CTAID.X ;  /* 0x00000000000579c3 */ /* 0x000ef00000002500 */
[----:B------:R-:W4:Y:S08]  /*3da0*/  LDC.64 R48, c[0x0][0x2c0] ;  /* 0x0000b000ff307b82 */ /* 0x000f300000000a00 */
[----:B------:R-:W5:Y:S01]  /*3db0*/  LDC.64 R50, c[0x0][0x338] ;  /* 0x0000ce00ff327b82 */ /* 0x000f620000000a00 */
[----:B------:R-:W-:Y:S04]  /*3dc0*/  STS.128 [R47], R32 ;  /* 0x000000202f007388 */ /* 0x000fe80000000c00 */
[----:B------:R0:W-:Y:S01]  /*3dd0*/  STS.128 [R47+0x10], R28 ;  /* 0x0000101c2f007388 */ /* 0x0001e20000000c00 */
[----:B------:R-:W-:Y:S01]  /*3de0*/  NOP ;  /* 0x0000000000007918 */ /* 0x000fe20000000000 */
[----:B---3--:R-:W-:-:S02]  /*3df0*/  USHF.R.S32.HI UR4, URZ, 0x1f, UR5 ;  /* 0x0000001f3f047899 */ /* 0x008fc40008011405 */
[----:B-12---:R-:W1:Y:S04]  /*3e00*/  LDS.128 R36, [R44] ;  /* 0x000000002c247984 */ /* 0x006e680000000c00 */
[----:B------:R2:W3:Y:S01]  /*3e10*/  LDS.128 R40, [R44+0x200] ;  /* 0x000200002c287984 */ /* 0x0004e20000000c00 */
[----:B----4-:R-:W-:-:S04]  /*3e20*/  IMAD R46, R48, UR4, RZ ;  /* 0x00000004302e7c24 */ /* 0x010fc8000f8e02ff */
[----:B0-----:R-:W-:Y:S01]  /*3e30*/  IMAD R29, R49, UR5, R46 ;  /* 0x00000005311d7c24 */ /* 0x001fe2000f8e022e */
[-C--:B--2---:R-:W-:Y:S02]  /*3e40*/  MOV R44, R64.reuse ;  /* 0x00000040002c7202 */ /* 0x084fe40000000f00 */
[----:B------:R-:W-:-:S03]  /*3e50*/  IADD3 R64, R72, R64, RZ ;  /* 0x0000004048407210 */ /* 0x000fc60007ffe0ff */
[----:B------:R-:W-:Y:S01]  /*3e60*/  IMAD.WIDE.U32 R32, R48, UR5, R44 ;  /* 0x0000000530207c25 */ /* 0x000fe2000f8e002c */
[----:B------:R-:W-:-:S04]  /*3e70*/  ULDC.64 UR4, c[0x0][0x2c8] ;  /* 0x0000b20000047ab9 */ /* 0x000fc80000000a00 */
[----:B------:R-:W-:Y:S01]  /*3e80*/  IADD3 R33, R33, R29, RZ ;  /* 0x0000001d21217210 */ /* 0x000fe20007ffe0ff */
[----:B------:R-:W-:-:S04]  /*3e90*/  IMAD R29, R25, UR4, RZ ;  /* 0x00000004191d7c24 */ /* 0x000fc8000f8e02ff */
[C---:B------:R-:W-:Y:S02]  /*3ea0*/  IMAD R31, R26.reuse, UR5, R29 ;  /* 0x000000051a1f7c24 */ /* 0x040fe4000f8e021d */
[----:B------:R-:W-:Y:S01]  /*3eb0*/  IMAD.WIDE.U32 R28, R26, UR4, R32 ;  /* 0x000000041a1c7c25 */ /* 0x000fe2000f8e0020 */
[----:B------:R-:W-:Y:S02]  /*3ec0*/  MOV R32, R16 ;  /* 0x0000001000207202 */ /* 0x000fe40000000f00 */
[----:B------:R-:W-:Y:S01]  /*3ed0*/  MOV R33, R13 ;  /* 0x0000000d00217202 */ /* 0x000fe20000000f00 */
[----:B------:R-:W-:Y:S01]  /*3ee0*/  IMAD.IADD R30, R29, 0x1, R31 ;  /* 0x000000011d1e7824 */ /* 0x000fe200078e021f */
[----:B-----5:R-:W-:Y:S02]  /*3ef0*/  LEA R29, P0, R28, R50, 0x2 ;  /* 0x000000321c1d7211 */ /* 0x020fe400078010ff */
[----:B------:R-:W-:Y:S01]  /*3f00*/  MOV R31, R15 ;  /* 0x0000000f001f7202 */ /* 0x000fe20000000f00 */
[----:B------:R-:W-:Y:S01]  /*3f10*/  IMAD.WIDE R32, R72, 0x4, R32 ;  /* 0x0000000448207825 */ /* 0x000fe200078e0220 */
[----:B------:R-:W-:-:S02]  /*3f20*/  LEA.HI.X R30, R28, R51, R30, 0x2, P0 ;  /* 0x000000331c1e7211 */ /* 0x000fc400000f141e */
[C---:B------:R-:W-:Y:S02]  /*3f30*/  LEA R28, P0, R68.reuse, R29, 0x4 ;  /* 0x0000001d441c7211 */ /* 0x040fe400078020ff */
[----:B------:R-:W-:Y:S02]  /*3f40*/  MOV R16, R32 ;  /* 0x0000002000107202 */ /* 0x000fe40000000f00 */
[----:B------:R-:W-:Y:S02]  /*3f50*/  LEA.HI.X R29, R68, R30, R73, 0x4, P0 ;  /* 0x0000001e441d7211 */ /* 0x000fe400000f2449 */
[----:B------:R-:W-:Y:S02]  /*3f60*/  ISETP.GE.AND P0, PT, R62, R3, PT ;  /* 0x000000033e00720c */ /* 0x000fe40003f06270 */
[----:B------:R-:W-:Y:S01]  /*3f70*/  MOV R30, R18 ;  /* 0x00000012001e7202 */ /* 0x000fe20000000f00 */
[----:B-1----:R0:W-:Y:S01]  /*3f80*/  STG.E.128 desc[UR6][R28.64], R36 ;  /* 0x000000241c007986 */ /* 0x0021e2000c101d06 */
[----:B------:R-:W-:-:S03]  /*3f90*/  MOV R13, R33 ;  /* 0x00000021000d7202 */ /* 0x000fc60000000f00 */
[----:B---3--:R0:W-:Y:S01]  /*3fa0*/  STG.E.128 desc[UR6][R28.64+0x200], R40 ;  /* 0x000200281c007986 */ /* 0x0081e2000c101d06 */
[----:B------:R-:W-:-:S04]  /*3fb0*/  IMAD.WIDE R30, R72, 0x4, R30 ;  /* 0x00000004481e7825 */ /* 0x000fc800078e021e */
[----:B------:R-:W-:Y:S01]  /*3fc0*/  IMAD.MOV.U32 R15, RZ, RZ, R31 ;  /* 0x000000ffff0f7224 */ /* 0x000fe200078e001f */
[----:B------:R-:W-:Y:S01]  /*3fd0*/  MOV R18, R30 ;  /* 0x0000001e00127202 */ /* 0x000fe20000000f00 */
[----:B------:R-:W-:Y:S06]  /*3fe0*/  @!P0 BRA `(.L_x_990) ;  /* 0xffffffd000f08947 */ /* 0x000fec000383ffff */
[----:B------:R-:W-:Y:S05]  /*3ff0*/  EXIT ;  /* 0x000000000000794d */ /* 0x000fea0003800000 */
.L_x_991:
        /* <DEDUP_REMOVED lines=16> */
.L_x_8630:


//--------------------- .text._Z25selective_scan_fwd_kernelI32Selective_Scan_fwd_kernel_traitsILi32ELi8ELi1ELb1ELb1ELb1ELb0ELb1EfffEEv13SSMParamsBase --------------------------
	.section	.text._Z25selective_scan_fwd_kernelI32Selective_Scan_fwd_kernel_traitsILi32ELi8ELi1ELb1ELb1ELb1ELb0ELb1EfffEEv13SSMParamsBase,"ax",@progbits
	.align	128
        .global         _Z25selective_scan_fwd_kernelI32Selective_Scan_fwd_kernel_traitsILi32ELi8ELi1ELb1ELb1ELb1ELb0ELb1EfffEEv13SSMParamsBase
        .type           _Z25selective_scan_fwd_kernelI32Selective_Scan_fwd_kernel_traitsILi32ELi8ELi1ELb1ELb1ELb1ELb0ELb1EfffEEv13SSMParamsBase,@function
        .size           _Z25selective_scan_fwd_kernelI32Selective_Scan_fwd_kernel_traitsILi32ELi8ELi1ELb1ELb1ELb1ELb0ELb1EfffEEv13SSMParamsBase,(.L_x_8631 - _Z25selective_scan_fwd_kernelI32Selective_Scan_fwd_kernel_traitsILi32ELi8ELi1ELb1ELb1ELb1ELb0ELb1EfffEEv13SSMParamsBase)
        .other          _Z25selective_scan_fwd_kernelI32Selective_Scan_fwd_kernel_traitsILi32ELi8ELi1ELb1ELb1ELb1ELb0ELb1EfffEEv13SSMParamsBase,@"STO_CUDA_ENTRY STV_DEFAULT"
_Z25selective_scan_fwd_kernelI32Selective_Scan_fwd_kernel_traitsILi32ELi8ELi1ELb1ELb1ELb1ELb0ELb1EfffEEv13SSMParamsBase:
.text._Z25selective_scan_fwd_kernelI32Selective_Scan_fwd_kernel_traitsILi32ELi8ELi1ELb1ELb1ELb1ELb0ELb1EfffEEv13SSMParamsBase:
        /* <DEDUP_REMOVED lines=38> */
.L_x_992:
        /* <DEDUP_REMOVED lines=36> */
.L_x_993:
        /* <DEDUP_REMOVED lines=12> */
.L_x_994:
        /* <DEDUP_REMOVED lines=194> */
.L_x_995:
        /* <DEDUP_REMOVED lines=18> */
.L_x_996:
        /* <DEDUP_REMOVED lines=33> */
.L_x_1024:
        /* <DEDUP_REMOVED lines=161> */
.L_x_998:
[----:B------:R-:W-:Y:S05]  /*1ec0*/  BSYNC B0 ;  /* 0x0000000000007941 */ /* 0x000fea0003800000 */
.L_x_997:
        /* <DEDUP_REMOVED lines=36> */
.L_x_1000:
[----:B------:R-:W-:Y:S05]  /*2110*/  BSYNC B0 ;  /* 0x0000000000007941 */ /* 0x000fea0003800000 */
.L_x_999:
        /* <DEDUP_REMOVED lines=36> */
.L_x_1002:
[----:B------:R-:W-:Y:S05]  /*2360*/  BSYNC B0 ;  /* 0x0000000000007941 */ /* 0x000fea0003800000 */
.L_x_1001:
        /* <DEDUP_REMOVED lines=36> */
.L_x_1004:
[----:B------:R-:W-:Y:S05]  /*25b0*/  BSYNC B0 ;  /* 0x0000000000007941 */ /* 0x000fea0003800000 */
.L_x_1003:
        /* <DEDUP_REMOVED lines=36> */
.L_x_1006:
[----:B------:R-:W-:Y:S05]  /*2800*/  BSYNC B0 ;  /* 0x0000000000007941 */ /* 0x000fea0003800000 */
.L_x_1005:
        /* <DEDUP_REMOVED lines=36> */
.L_x_1008:
[----:B------:R-:W-:Y:S05]  /*2a50*/  BSYNC B0 ;  /* 0x0000000000007941 */ /* 0x000fea0003800000 */
.L_x_1007:
        /* <DEDUP_REMOVED lines=39> */
.L_x_1010:
[----:B------:R-:W-:Y:S05]  /*2cd0*/  BSYNC B0 ;  /* 0x0000000000007941 */ /* 0x000fea0003800000 */
.L_x_1009:
        /* <DEDUP_REMOVED lines=41> */
.L_x_1012:
[----:B------:R-:W-:Y:S05]  /*2f70*/  BSYNC B0 ;  /* 0x0000000000007941 */ /* 0x000fea0003800000 */
.L_x_1011:
        /* <DEDUP_REMOVED lines=34> */
.L_x_1021:
        /* <DEDUP_REMOVED lines=196> */
.L_x_1015:
        /* <DEDUP_REMOVED lines=9> */
.L_x_1014:
        /* <DEDUP_REMOVED lines=86> */
.L_x_1018:
        /* <DEDUP_REMOVED lines=32> */
.L_x_1019:
[----:B------:R0:W5:Y:S02]  /*45d0*/  LDG.E R31, desc[UR8][R6.64] ;  /* 0x00000008061f7981 */ /* 0x000164000c1e1900 */
.L_x_1020:
        /* <DEDUP_REMOVED lines=16> */
.L_x_1017:
[----:B------:R-:W-:Y:S05]  /*46e0*/  BSYNC B0 ;  /* 0x0000000000007941 */ /* 0x000fea0003800000 */
.L_x_1016:
        /* <DEDUP_REMOVED lines=11> */
.L_x_1013:
        /* <DEDUP_REMOVED lines=43> */
.L_x_1023:
[----:B------:R-:W-:Y:S05]  /*4a50*/  BSYNC B0 ;  /* 0x0000000000007941 */ /* 0x000fea0003800000 */
.L_x_1022:
        /* <DEDUP_REMOVED lines=39> */
.L_x_1025:
        /* <DEDUP_REMOVED lines=11> */
.L_x_8631:


//--------------------- .text._Z25selective_scan_fwd_kernelI32Selective_Scan_fwd_kernel_traitsILi32ELi8ELi1ELb1ELb1ELb1ELb1ELb0EfffEEv13SSMParamsBase --------------------------
	.section	.text._Z25selective_scan_fwd_kernelI32Selective_Scan_fwd_kernel_traitsILi32ELi8ELi1ELb1ELb1ELb1ELb1ELb0EfffEEv13SSMParamsBase,"ax",@progbits
	.align	128
        .global         _Z25selective_scan_fwd_kernelI32Selective_Scan_fwd_kernel_traitsILi32ELi8ELi1ELb1ELb1ELb1ELb1ELb0EfffEEv13SSMParamsBase
        .type           _Z25selective_scan_fwd_kernelI32Selective_Scan_fwd_kernel_traitsILi32ELi8ELi1ELb1ELb1ELb1ELb1ELb0EfffEEv13SSMParamsBase,@function
        .size           _Z25selective_scan_fwd_kernelI32Selective_Scan_fwd_kernel_traitsILi32ELi8ELi1ELb1ELb1ELb1ELb1ELb0EfffEEv13SSMParamsBase,(.L_x_8632 - _Z25selective_scan_fwd_kernelI32Selective_Scan_fwd_kernel_traitsILi32ELi8ELi1ELb1ELb1ELb1ELb1ELb0EfffEEv13SSMParamsBase)
        .other          _Z25selective_scan_fwd_kernelI32Selective_Scan_fwd_kernel_traitsILi32ELi8ELi1ELb1ELb1ELb1ELb1ELb0EfffEEv13SSMParamsBase,@"STO_CUDA_ENTRY STV_DEFAULT"
_Z25selective_scan_fwd_kernelI32Selective_Scan_fwd_kernel_traitsILi32ELi8ELi1ELb1ELb1ELb1ELb1ELb0EfffEEv13SSMParamsBase:
.text._Z25selective_scan_fwd_kernelI32Selective_Scan_fwd_kernel_traitsILi32ELi8ELi1ELb1ELb1ELb1ELb1ELb0EfffEEv13SSMParamsBase:
[----:B------:R-:W-:Y:S08]  /*0000*/  LDC R1, c[0x0][0x28] ;  /* 0x00000a00ff017b82 */ /* 0x000ff00000000800 */
[----:B------:R-:W0:Y:S01]  /*0010*/  LDC.64 R2, c[0x0][0x360] ;  /* 0x0000d800ff027b82 */ /* 0x000e220000000a00 */
[----:B------:R-:W-:Y:S01]  /*0020*/  HFMA2.MMA R13, -RZ, RZ, 0, 0 ;  /* 0x00000000ff0d7435 */ /* 0x000fe200000001ff */
[----:B------:R-:W-:Y:S01]  /*0030*/  CS2R R14, SRZ ;  /* 0x00000000000e7805 */ /* 0x000fe2000001ff00 */
[----:B------:R-:W1:Y:S01]  /*0040*/  S2R R23, SR_CTAID.X ;  /* 0x0000000000177919 */ /* 0x000e620000002500 */
[----:B------:R-:W-:Y:S01]  /*0050*/  HFMA2.MMA R17, -RZ, RZ, 0, 0 ;  /* 0x00000000ff117435 */ /* 0x000fe200000001ff */
[----:B------:R-:W-:Y:S01]  /*0060*/  ULDC.64 UR6, c[0x0][0x208] ;  /* 0x0000820000067ab9 */ /* 0x000fe20000000a00 */
[----:B------:R-:W-:Y:S01]  /*0070*/  ULDC.64 UR4, c[0x0][0x230] ;  /* 0x00008c0000047ab9 */ /* 0x000fe20000000a00 */
        /* <DEDUP_REMOVED lines=26> */
[----:B------:R-:W-:Y:S02]  /*0220*/  @!P1 MOV R2, R17 ;  /* 0x0000001100029202 */ /* 0x000fe40000000f00 */
[----:B------:R-:W-:-:S03]  /*0230*/  @!P1 MOV R3, R14 ;  /* 0x0000000e00039202 */ /* 0x000fc60000000f00 */
[----:B------:R-:W-:-:S05]  /*0240*/  @!P1 IMAD.WIDE R2, R23, 0x4, R2 ;  /* 0x0000000417029825 */ /* 0x000fca00078e0202 */
[----:B------:R0:W5:Y:S02]  /*0250*/  @!P1 LDG.E R8, desc[UR6][R2.64] ;  /* 0x0000000602089981 */ /* 0x000164000c1e1900 */
.L_x_1026:
        /* <DEDUP_REMOVED lines=9> */
[----:B------:R-:W-:Y:S02]  /*02f0*/  SHF.R.S32.HI R24, RZ, 0x1f, R23 ;  /* 0x0000001fff187819 */ /* 0x000fe40000011417 */
[----:B------:R-:W-:Y:S02]  /*0300*/  CS2R R90, SRZ ;  /* 0x00000000005a7805 */ /* 0x000fe4000001ff00 */
[----:B------:R-:W2:Y:S01]  /*0310*/  LDC.64 R4, c[0x0][0x380] ;  /* 0x0000e000ff047b82 */ /* 0x000ea20000000a00 */
[----:B0-----:R-:W-:Y:S02]  /*0320*/  ISETP.NE.AND P5, PT, R2, RZ, PT ;  /* 0x000000ff0200720c */ /* 0x001fe40003fa5270 */
[----:B--2---:R-:W-:Y:S01]  /*0330*/  ISETP.NE.U32.AND P1, PT, R4, RZ, PT ;  /* 0x000000ff0400720c */ /* 0x004fe20003f25070 */
[----:B------:R-:W-:-:S03]  /*0340*/  HFMA2.MMA R4, -RZ, RZ, 0, 0 ;  /* 0x00000000ff047435 */ /* 0x000fc600000001ff */
[----:B------:R-:W-:-:S07]  /*0350*/  ISETP.NE.AND.EX P1, PT, R5, RZ, PT, P1 ;  /* 0x000000ff0500720c */ /* 0x000fce0003f25310 */
[----:B------:R-:W0:Y:S01]  /*0360*/  @P5 LDC.64 R10, c[0x0][0x2e8] ;  /* 0x0000ba00ff0a5b82 */ /* 0x000e220000000a00 */
[----:B-1----:R-:W-:-:S07]  /*0370*/  SHF.R.S32.HI R5, RZ, 0x1f, R0 ;  /* 0x0000001fff057819 */ /* 0x002fce0000011400 */
[----:B------:R-:W1:Y:S08]  /*0380*/  @P1 LDC R12, c[0x0][0x380] ;  /* 0x0000e000ff0c1b82 */ /* 0x000e700000000800 */
[----:B------:R-:W2:Y:S01]  /*0390*/  @P1 LDC R9, c[0x0][0x384] ;  /* 0x0000e100ff091b82 */ /* 0x000ea20000000800 */
[-C--:B0-----:R-:W-:Y:S02]  /*03a0*/  @P5 IMAD R2, R5, R10.reuse, RZ ;  /* 0x0000000a05025224 */ /* 0x081fe400078e02ff */
[----:B------:R-:W-:-:S04]  /*03b0*/  @P5 IMAD.WIDE.U32 R6, R0, R10, RZ ;  /* 0x0000000a00065225 */ /* 0x000fc800078e00ff */
[----:B------:R-:W-:Y:S01]  /*03c0*/  @P5 IMAD R11, R0, R11, R2 ;  /* 0x0000000b000b5224 */ /* 0x000fe200078e0202 */
[----:B------:R-:W-:Y:S02]  /*03d0*/  @P5 MOV R2, R6 ;  /* 0x0000000600025202 */ /* 0x000fe40000000f00 */
[----:B------:R-:W-:Y:S01]  /*03e0*/  MOV R6, RZ ;  /* 0x000000ff00067202 */ /* 0x000fe20000000f00 */
        /* <DEDUP_REMOVED lines=11> */
[----:B------:R-:W-:Y:S02]  /*04a0*/  IADD3 R7, R21, R11, RZ ;  /* 0x0000000b15077210 */ /* 0x000fe40007ffe0ff */
[----:B------:R-:W-:-:S07]  /*04b0*/  MOV R2, R10 ;  /* 0x0000000a00027202 */ /* 0x000fce0000000f00 */
.L_x_1027:
        /* <DEDUP_REMOVED lines=10> */
[----:B------:R-:W-:Y:S01]  /*0560*/  IADD3.X R91, R14, R6, RZ, P0, !PT ;  /* 0x000000060e5b7210 */ /* 0x000fe200007fe4ff */
[----:B------:R-:W-:-:S07]  /*0570*/  IMAD.X R6, R15, 0x1, R6, P1 ;  /* 0x000000010f067824 */ /* 0x000fce00008e0606 */
.L_x_1028:
[----:B------:R-:W-:Y:S01]  /*0580*/  ISETP.EQ.U32.AND P0, PT, R4, RZ, PT ;  /* 0x000000ff0400720c */ /* 0x000fe20003f02070 */
[----:B------:R-:W0:Y:S01]  /*0590*/  LDC.64 R14, c[0x0][0x370] ;  /* 0x0000dc00ff0e7b82 */ /* 0x000e220000000a00 */
[----:B------:R-:W-:-:S07]  /*05a0*/  MOV R17, RZ ;  /* 0x000000ff00117202 */ /* 0x000fce0000000f00 */
[----:B------:R-:W3:Y:S01]  /*05b0*/  LDC.64 R20, c[0x0][0x330] ;  /* 0x0000cc00ff147b82 */ /* 0x000ee20000000a00 */
[----:B------:R-:W-:Y:S02]  /*05c0*/  ISETP.EQ.OR.EX P0, PT, R6, RZ, !P5, P0 ;  /* 0x000000ff0600720c */ /* 0x000fe40006f02700 */
[----:B------:R-:W-:Y:S02]  /*05d0*/  CS2R R18, SRZ ;  /* 0x0000000000127805 */ /* 0x000fe4000001ff00 */
[----:B------:R-:W-:Y:S01]  /*05e0*/  PRMT R25, RZ, 0x7610, R25 ;  /* 0x00007610ff197816 */ /* 0x000fe20000000019 */
[----:B------:R-:W-:Y:S01]  /*05f0*/  HFMA2.MMA R64, -RZ, RZ, 0, 0 ;  /* 0x00000000ff407435 */ /* 0x000fe200000001ff */
[----:B------:R-:W-:Y:S01]  /*0600*/  ULDC.64 UR8, c[0x0][0x250] ;  /* 0x0000940000087ab9 */ /* 0x000fe20000000a00 */
[----:B------:R-:W-:Y:S01]  /*0610*/  IMAD.MOV.U32 R66, RZ, RZ, RZ ;  /* 0x000000ffff427224 */ /* 0x000fe200078e00ff */
[----:B------:R-:W-:Y:S01]  /*0620*/  ULDC.64 UR4, c[0x0][0x290] ;  /* 0x0000a40000047ab9 */ /* 0x000fe20000000a00 */
[----:B------:R-:W4:Y:S04]  /*0630*/  LDC.64 R28, c[0x0][0x270] ;  /* 0x00009c00ff1c7b82 */ /* 0x000f280000000a00 */
[----:B-1----:R-:W-:-:S04]  /*0640*/  @!P0 LEA R10, P1, R23, R12, 0x2 ;  /* 0x0000000c170a8211 */ /* 0x002fc800078210ff */
[----:B------:R-:W1:Y:S01]  /*0650*/  LDC.64 R12, c[0x0][0x368] ;  /* 0x0000da00ff0c7b82 */ /* 0x000e620000000a00 */
[----:B--2---:R-:W-:-:S06]  /*0660*/  @!P0 LEA.HI.X R11, R23, R9, R24, 0x2, P1 ;  /* 0x00000009170b8211 */ /* 0x004fcc00008f1418 */
[----:B------:R-:W2:Y:S01]  /*0670*/  @!P0 LDG.E R11, desc[UR6][R10.64] ;  /* 0x000000060a0b8981 */ /* 0x000ea2000c1e1900 */
[----:B0-----:R-:W-:Y:S01]  /*0680*/  ISETP.NE.U32.AND P1, PT, R14, RZ, PT ;  /* 0x000000ff0e00720c */ /* 0x001fe20003f25070 */
[----:B------:R-:W-:Y:S01]  /*0690*/  HFMA2.MMA R9, -RZ, RZ, 0, 0 ;  /* 0x00000000ff097435 */ /* 0x000fe200000001ff */
        /* <DEDUP_REMOVED lines=8> */
[C---:B------:R-:W-:Y:S02]  /*0720*/  @P2 IADD3 R12, P4, R23.reuse, R12, RZ ;  /* 0x0000000c170c2210 */ /* 0x040fe40007f9e0ff */
        /* <DEDUP_REMOVED lines=8> */
[----:B----4-:R-:W-:Y:S01]  /*07b0*/  ISETP.EQ.OR.EX P6, PT, R17, RZ, !P5, P6 ;  /* 0x000000ff1100720c */ /* 0x010fe20006fc2760 */
[----:B------:R-:W-:Y:S01]  /*07c0*/  @P1 IMAD.MOV.U32 R18, RZ, RZ, R9 ;  /* 0x000000ffff121224 */ /* 0x000fe200078e0009 */
[----:B------:R-:W-:-:S03]  /*07d0*/  @P1 MOV R19, R17 ;  /* 0x0000001100131202 */ /* 0x000fc60000000f00 */
[----:B------:R-:W4:Y:S08]  /*07e0*/  LDC.64 R40, c[0x0][0x388] ;  /* 0x0000e200ff287b82 */ /* 0x000f300000000a00 */
[----:B------:R-:W4:Y:S01]  /*07f0*/  LDC.64 R34, c[0x0][0x390] ;  /* 0x0000e400ff227b82 */ /* 0x000f220000000a00 */
[----:B0-----:R-:W-:-:S04]  /*0800*/  @!P6 LEA R12, P1, R23, R18, 0x2 ;  /* 0x00000012170ce211 */ /* 0x001fc800078210ff */
[----:B------:R-:W-:-:S03]  /*0810*/  @!P6 LEA.HI.X R13, R23, R19, R24, 0x2, P1 ;  /* 0x00000013170de211 */ /* 0x000fc600008f1418 */
[----:B------:R-:W0:Y:S08]  /*0820*/  LDC R19, c[0x0][0x224] ;  /* 0x00008900ff137b82 */ /* 0x000e300000000800 */
[----:B------:R-:W4:Y:S08]  /*0830*/  LDC.64 R38, c[0x0][0x378] ;  /* 0x0000de00ff267b82 */ /* 0x000f300000000a00 */
[----:B------:R-:W4:Y:S01]  /*0840*/  LDC.64 R36, c[0x0][0x310] ;  /* 0x0000c400ff247b82 */ /* 0x000f220000000a00 */
[----:B0-----:R-:W-:-:S04]  /*0850*/  IABS R18, R19 ;  /* 0x0000001300127213 */ /* 0x001fc80000000000 */
[----:B------:R-:W0:Y:S08]  /*0860*/  I2F.RP R9, R18 ;  /* 0x0000001200097306 */ /* 0x000e300000209400 */
[----:B0-----:R-:W0:Y:S01]  /*0870*/  MUFU.RCP R9, R9 ;  /* 0x0000000900097308 */ /* 0x001e220000001000 */
[----:B------:R-:W-:-:S04]  /*0880*/  @P3 LEA R14, P2, R0, R14, 0x2 ;  /* 0x0000000e000e3211 */ /* 0x000fc800078410ff */
[C---:B------:R-:W-:Y:S02]  /*0890*/  @P3 LEA.HI.X R15, R0.reuse, R15, R5, 0x2, P2 ;  /* 0x0000000f000f3211 */ /* 0x040fe400010f1405 */
[----:B------:R-:W-:-:S03]  /*08a0*/  @P4 LEA R16, P2, R0, R20, 0x2 ;  /* 0x0000001400104211 */ /* 0x000fc600078410ff */
[----:B------:R-:W5:Y:S01]  /*08b0*/  @P3 LDG.E R64, desc[UR6][R14.64] ;  /* 0x000000060e403981 */ /* 0x000f62000c1e1900 */
[----:B------:R-:W-:-:S06]  /*08c0*/  MOV R20, RZ ;  /* 0x000000ff00147202 */ /* 0x000fcc0000000f00 */
[----:B------:R3:W5:Y:S02]  /*08d0*/  @!P6 LDG.E R20, desc[UR6][R12.64] ;  /* 0x000000060c14e981 */ /* 0x000764000c1e1900 */
[----:B---3--:R-:W-:Y:S01]  /*08e0*/  IABS R12, R0 ;  /* 0x00000000000c7213 */ /* 0x008fe20000000000 */
[----:B--2---:R-:W-:-:S05]  /*08f0*/  @!P0 IMAD.WIDE R10, R11, 0x4, R90 ;  /* 0x000000040b0a8825 */ /* 0x004fca00078e025a */
[----:B------:R0:W2:Y:S02]  /*0900*/  @!P0 LDG.E R8, desc[UR6][R10.64] ;  /* 0x000000060a088981 */ /* 0x0000a4000c1e1900 */
[----:B0-----:R-:W-:-:S04]  /*0910*/  IADD3 R10, R9, 0xffffffe, RZ ;  /* 0x0ffffffe090a7810 */ /* 0x001fc80007ffe0ff */
[----:B------:R0:W3:Y:S02]  /*0920*/  F2I.FTZ.U32.TRUNC.NTZ R11, R10 ;  /* 0x0000000a000b7305 */ /* 0x0000e4000021f000 */
[----:B0-----:R-:W-:Y:S01]  /*0930*/  HFMA2.MMA R10, -RZ, RZ, 0, 0 ;  /* 0x00000000ff0a7435 */ /* 0x001fe200000001ff */
[----:B---3--:R-:W-:-:S04]  /*0940*/  IMAD.MOV R15, RZ, RZ, -R11 ;  /* 0x000000ffff0f7224 */ /* 0x008fc800078e0a0b */
[----:B------:R-:W-:-:S05]  /*0950*/  IMAD R15, R15, R18, RZ ;  /* 0x000000120f0f7224 */ /* 0x000fca00078e02ff */
[----:B------:R-:W-:-:S06]  /*0960*/  IMAD.HI.U32 R11, R11, R15, R10 ;  /* 0x0000000f0b0b7227 */ /* 0x000fcc00078e000a */
[----:B------:R-:W-:-:S05]  /*0970*/  IMAD.HI.U32 R11, R11, R12, RZ ;  /* 0x0000000c0b0b7227 */ /* 0x000fca00078e00ff */
[----:B------:R-:W-:-:S05]  /*0980*/  IADD3 R9, -R11, RZ, RZ ;  /* 0x000000ff0b097210 */ /* 0x000fca0007ffe1ff */
[----:B------:R-:W-:Y:S01]  /*0990*/  IMAD R9, R18, R9, R12 ;  /* 0x0000000912097224 */ /* 0x000fe200078e020c */
[----:B------:R-:W-:-:S04]  /*09a0*/  @P4 LEA.HI.X R17, R0, R21, R5, 0x2, P2 ;  /* 0x0000001500114211 */ /* 0x000fc800010f1405 */
[----:B------:R-:W-:Y:S01]  /*09b0*/  ISETP.GT.U32.AND P2, PT, R18, R9, PT ;  /* 0x000000091200720c */ /* 0x000fe20003f44070 */
[----:B------:R-:W-:Y:S01]  /*09c0*/  IMAD R10, R24, UR8, RZ ;  /* 0x00000008180a7c24 */ /* 0x000fe2000f8e02ff */
[----:B------:R0:W5:Y:S11]  /*09d0*/  @P4 LDG.E R66, desc[UR6][R16.64] ;  /* 0x0000000610424981 */ /* 0x000176000c1e1900 */
[----:B------:R-:W-:-:S05]  /*09e0*/  @!P2 IMAD.IADD R9, R9, 0x1, -R18 ;  /* 0x000000010909a824 */ /* 0x000fca00078e0a12 */
[----:B------:R-:W-:Y:S02]  /*09f0*/  ISETP.GE.U32.AND P1, PT, R9, R18, PT ;  /* 0x000000120900720c */ /* 0x000fe40003f26070 */
[----:B------:R-:W-:Y:S02]  /*0a00*/  LOP3.LUT R9, R0, R19, RZ, 0x3c, !PT ;  /* 0x0000001300097212 */ /* 0x000fe400078e3cff */
[----:B------:R-:W-:Y:S02]  /*0a10*/  @!P2 IADD3 R11, R11, 0x1, RZ ;  /* 0x000000010b0ba810 */ /* 0x000fe40007ffe0ff */
[----:B------:R-:W-:Y:S02]  /*0a20*/  ISETP.GE.AND P3, PT, R9, RZ, PT ;  /* 0x000000ff0900720c */ /* 0x000fe40003f66270 */
[----:B------:R-:W-:-:S05]  /*0a30*/  ISETP.NE.AND P2, PT, R19, RZ, PT ;  /* 0x000000ff1300720c */ /* 0x000fca0003f45270 */
[----:B------:R-:W-:-:S05]  /*0a40*/  @P1 IADD3 R11, R11, 0x1, RZ ;  /* 0x000000010b0b1810 */ /* 0x000fca0007ffe0ff */
[----:B------:R-:W-:-:S05]  /*0a50*/  IMAD.MOV.U32 R9, RZ, RZ, R11 ;  /* 0x000000ffff097224 */ /* 0x000fca00078e000b */
[----:B------:R-:W-:Y:S02]  /*0a60*/  @!P3 IADD3 R9, -R9, RZ, RZ ;  /* 0x000000ff0909b210 */ /* 0x000fe40007ffe1ff */
[----:B------:R-:W-:Y:S01]  /*0a70*/  @!P2 LOP3.LUT R9, RZ, R19, RZ, 0x33, !PT ;  /* 0x00000013ff09a212 */ /* 0x000fe200078e33ff */
[----:B------:R-:W-:-:S03]  /*0a80*/  IMAD.WIDE.U32 R12, R23, UR8, RZ ;  /* 0x00000008170c7c25 */ /* 0x000fc6000f8e00ff */
[----:B------:R-:W-:Y:S01]  /*0a90*/  SHF.R.S32.HI R19, RZ, 0x1f, R9 ;  /* 0x0000001fff137819 */ /* 0x000fe20000011409 */
[C---:B------:R-:W-:Y:S01]  /*0aa0*/  IMAD R15, R23.reuse, UR9, R10 ;  /* 0x00000009170f7c24 */ /* 0x040fe2000f8e020a */
[----:B------:R-:W-:Y:S01]  /*0ab0*/  ULDC.64 UR8, c[0x0][0x2a0] ;  /* 0x0000a80000087ab9 */ /* 0x000fe20000000a00 */
[----:B------:R-:W-:Y:S02]  /*0ac0*/  IMAD R14, R24, UR4, RZ ;  /* 0x00000004180e7c24 */ /* 0x000fe4000f8e02ff */
[----:B------:R-:W-:Y:S01]  /*0ad0*/  IMAD.WIDE.U32 R10, R23, UR4, RZ ;  /* 0x00000004170a7c25 */ /* 0x000fe2000f8e00ff */
[----:B------:R-:W-:-:S03]  /*0ae0*/  IADD3 R13, R13, R15, RZ ;  /* 0x0000000f0d0d7210 */ /* 0x000fc60007ffe0ff */
[----:B0-----:R-:W-:Y:S01]  /*0af0*/  IMAD R17, R23, UR5, R14 ;  /* 0x0000000517117c24 */ /* 0x001fe2000f8e020e */
[----:B------:R-:W-:Y:S01]  /*0b00*/  ULDC.64 UR4, c[0x0][0x298] ;  /* 0x0000a60000047ab9 */ /* 0x000fe20000000a00 */
[----:B------:R-:W-:Y:S02]  /*0b10*/  IMAD R16, R24, R28, RZ ;  /* 0x0000001c18107224 */ /* 0x000fe400078e02ff */
[----:B------:R-:W-:Y:S02]  /*0b20*/  IMAD R18, R19, R26, RZ ;  /* 0x0000001a13127224 */ /* 0x000fe400078e02ff */
[----:B------:R-:W-:Y:S02]  /*0b30*/  IMAD.IADD R17, R11, 0x1, R17 ;  /* 0x000000010b117824 */ /* 0x000fe400078e0211 */
[C---:B------:R-:W-:Y:S02]  /*0b40*/  IMAD R21, R23.reuse, R29, R16 ;  /* 0x0000001d17157224 */ /* 0x040fe400078e0210 */
[----:B------:R-:W-:-:S02]  /*0b50*/  IMAD.WIDE.U32 R14, R23, R28, RZ ;  /* 0x0000001c170e7225 */ /* 0x000fc400078e00ff */
[----:B------:R-:W0:Y:S02]  /*0b60*/  LDC.64 R28, c[0x0][0x320] ;  /* 0x0000c800ff1c7b82 */ /* 0x000e240000000a00 */
[----:B------:R-:W-:-:S04]  /*0b70*/  IMAD.WIDE.U32 R12, R9, R26, R12 ;  /* 0x0000001a090c7225 */ /* 0x000fc800078e000c */
[----:B------:R-:W-:Y:S01]  /*0b80*/  IMAD R11, R9, R27, R18 ;  /* 0x0000001b090b7224 */ /* 0x000fe200078e0212 */
[----:B------:R-:W-:Y:S02]  /*0b90*/  MOV R16, R10 ;  /* 0x0000000a00107202 */ /* 0x000fe40000000f00 */
[----:B------:R-:W-:Y:S01]  /*0ba0*/  LEA R10, P1, R12, R30, 0x2 ;  /* 0x0000001e0c0a7211 */ /* 0x000fe200078210ff */
[----:B------:R-:W-:Y:S01]  /*0bb0*/  IMAD.IADD R11, R13, 0x1, R11 ;  /* 0x000000010d0b7824 */ /* 0x000fe200078e020b */
[----:B------:R-:W-:Y:S01]  /*0bc0*/  IADD3 R15, R15, R21, RZ ;  /* 0x000000150f0f7210 */ /* 0x000fe20007ffe0ff */
[----:B-1----:R-:W-:-:S03]  /*0bd0*/  IMAD R18, R19, R32, RZ ;  /* 0x0000002013127224 */ /* 0x002fc600078e02ff */
[----:B------:R-:W-:Y:S01]  /*0be0*/  LEA.HI.X R11, R12, R31, R11, 0x2, P1 ;  /* 0x0000001f0c0b7211 */ /* 0x000fe200008f140b */
[----:B------:R-:W-:Y:S02]  /*0bf0*/  IMAD R12, R24, UR8, RZ ;  /* 0x00000008180c7c24 */ /* 0x000fe4000f8e02ff */
[----:B------:R-:W-:Y:S01]  /*0c00*/  IMAD.WIDE.U32 R26, R9, R32, R14 ;  /* 0x00000020091a7225 */ /* 0x000fe200078e000e */
[----:B----4-:R-:W-:-:S03]  /*0c10*/  ISETP.NE.U32.AND P1, PT, R40, RZ, PT ;  /* 0x000000ff2800720c */ /* 0x010fc60003f25070 */
[----:B------:R-:W-:Y:S02]  /*0c20*/  IMAD R15, R9, R33, R18 ;  /* 0x00000021090f7224 */ /* 0x000fe400078e0212 */
[----:B------:R-:W-:Y:S02]  /*0c30*/  IMAD R9, R5, UR4, RZ ;  /* 0x0000000405097c24 */ /* 0x000fe4000f8e02ff */
[----:B------:R-:W-:Y:S02]  /*0c40*/  IMAD R13, R23, UR9, R12 ;  /* 0x00000009170d7c24 */ /* 0x000fe4000f8e020c */
[----:B------:R-:W-:Y:S01]  /*0c50*/  IMAD.WIDE.U32 R16, R0, UR4, R16 ;  /* 0x0000000400107c25 */ /* 0x000fe2000f8e0010 */
[----:B------:R-:W-:Y:S01]  /*0c60*/  ISETP.NE.AND.EX P1, PT, R41, RZ, PT, P1 ;  /* 0x000000ff2900720c */ /* 0x000fe20003f25310 */
[----:B------:R-:W1:Y:S02]  /*0c70*/  LDC.64 R32, c[0x0][0x328] ;  /* 0x0000ca00ff207b82 */ /* 0x000e640000000a00 */
[----:B------:R-:W-:-:S04]  /*0c80*/  IMAD.WIDE.U32 R18, R23, UR8, RZ ;  /* 0x0000000817127c25 */ /* 0x000fc8000f8e00ff */
[----:B------:R-:W-:Y:S01]  /*0c90*/  IMAD R9, R0, UR5, R9 ;  /* 0x0000000500097c24 */ /* 0x000fe2000f8e0209 */
[----:B------:R-:W-:Y:S02]  /*0ca0*/  IADD3 R19, R19, R13, RZ ;  /* 0x0000000d13137210 */ /* 0x000fe40007ffe0ff */
[----:B------:R-:W-:Y:S01]  /*0cb0*/  ISETP.NE.U32.AND P2, PT, R34, RZ, PT ;  /* 0x000000ff2200720c */ /* 0x000fe20003f45070 */
[----:B------:R-:W-:Y:S01]  /*0cc0*/  IMAD.MOV.U32 R84, RZ, RZ, RZ ;  /* 0x000000ffff547224 */ /* 0x000fe200078e00ff */
[----:B------:R-:W-:Y:S01]  /*0cd0*/  IADD3 R13, R27, R15, RZ ;  /* 0x0000000f1b0d7210 */ /* 0x000fe20007ffe0ff */
[----:B------:R-:W-:Y:S01]  /*0ce0*/  IMAD.IADD R15, R17, 0x1, R9 ;  /* 0x00000001110f7824 */ /* 0x000fe200078e0209 */
[----:B------:R-:W-:Y:S01]  /*0cf0*/  HFMA2.MMA R9, -RZ, RZ, 0, 0 ;  /* 0x00000000ff097435 */ /* 0x000fe200000001ff */
[----:B0-----:R-:W-:Y:S01]  /*0d00*/  LEA R14, P3, R16, R28, 0x2 ;  /* 0x0000001c100e7211 */ /* 0x001fe200078610ff */
[----:B------:R-:W-:Y:S01]  /*0d10*/  IMAD.MOV.U32 R30, RZ, RZ, RZ ;  /* 0x000000ffff1e7224 */ /* 0x000fe200078e00ff */
[----:B------:R-:W-:Y:S01]  /*0d20*/  LEA R12, P4, R26, R36, 0x2 ;  /* 0x000000241a0c7211 */ /* 0x000fe200078810ff */
[----:B------:R-:W-:Y:S01]  /*0d30*/  ULDC.64 UR4, c[0x0][0x2a8] ;  /* 0x0000aa0000047ab9 */ /* 0x000fe20000000a00 */
[----:B------:R-:W-:-:S02]  /*0d40*/  LEA.HI.X R15, R16, R29, R15, 0x2, P3 ;  /* 0x0000001d100f7211 */ /* 0x000fc400018f140f */
[----:B------:R-:W-:-:S03]  /*0d50*/  MOV R16, RZ ;  /* 0x000000ff00107202 */ /* 0x000fc60000000f00 */
[----:B------:R-:W0:Y:S01]  /*0d60*/  @P1 LDC R9, c[0x0][0x388] ;  /* 0x0000e200ff091b82 */ /* 0x000e220000000800 */
[----:B------:R-:W-:Y:S02]  /*0d70*/  ISETP.NE.U32.AND P3, PT, R38, RZ, PT ;  /* 0x000000ff2600720c */ /* 0x000fe40003f65070 */
[----:B------:R-:W-:-:S05]  /*0d80*/  ISETP.NE.AND.EX P2, PT, R35, RZ, PT, P2 ;  /* 0x000000ff2300720c */ /* 0x000fca0003f45320 */
[----:B------:R-:W3:Y:S01]  /*0d90*/  @P1 LDC R16, c[0x0][0x38c] ;  /* 0x0000e300ff101b82 */ /* 0x000ee20000000800 */
[----:B------:R-:W-:Y:S01]  /*0da0*/  ISETP.NE.AND.EX P3, PT, R39, RZ, PT, P3 ;  /* 0x000000ff2700720c */ /* 0x000fe20003f65330 */
[----:B------:R-:W-:Y:S01]  /*0db0*/  HFMA2.MMA R28, -RZ, RZ, 0, 0 ;  /* 0x00000000ff1c7435 */ /* 0x000fe200000001ff */
[----:B------:R-:W-:Y:S02]  /*0dc0*/  MOV R22, RZ ;  /* 0x000000ff00167202 */ /* 0x000fe40000000f00 */
[----:B------:R-:W-:-:S03]  /*0dd0*/  LEA.HI.X R13, R26, R37, R13, 0x2, P4 ;  /* 0x000000251a0d7211 */ /* 0x000fc600020f140d */
[----:B------:R-:W-:Y:S01]  /*0de0*/  @P2 ISETP.NE.U32.AND P4, PT, R34, RZ, PT ;  /* 0x000000ff2200220c */ /* 0x000fe20003f85070 */
[----:B------:R-:W4:Y:S01]  /*0df0*/  LDC R29, c[0x0][0x23c] ;  /* 0x00008f00ff1d7b82 */ /* 0x000f220000000800 */
[----:B------:R-:W-:-:S07]  /*0e00*/  IMAD R17, R5, UR4, RZ ;  /* 0x0000000405117c24 */ /* 0x000fce000f8e02ff */
[----:B------:R-:W2:Y:S08]  /*0e10*/  @P3 LDC R84, c[0x0][0x378] ;  /* 0x0000de00ff543b82 */ /* 0x000eb00000000800 */
[----:B------:R-:W2:Y:S01]  /*0e20*/  @P3 LDC R30, c[0x0][0x37c] ;  /* 0x0000df00ff1e3b82 */ /* 0x000ea20000000800 */
[----:B------:R-:W-:Y:S02]  /*0e30*/  PLOP3.LUT P3, PT, PT, PT, PT, 0x8, 0x0 ;  /* 0x000000000000781c */ /* 0x000fe40003f6e170 */
[----:B------:R-:W-:-:S05]  /*0e40*/  @P2 ISETP.NE.AND.EX P3, PT, R35, RZ, PT, P4 ;  /* 0x000000ff2300220c */ /* 0x000fca0003f65340 */
[----:B------:R-:W2:Y:S08]  /*0e50*/  @P2 LDC R28, c[0x0][0x390] ;  /* 0x0000e400ff1c2b82 */ /* 0x000eb00000000800 */
[----:B------:R-:W2:Y:S01]  /*0e60*/  @P2 LDC R22, c[0x0][0x394] ;  /* 0x0000e500ff162b82 */ /* 0x000ea20000000800 */
[----:B0-----:R-:W-:Y:S01]  /*0e70*/  ISETP.NE.U32.AND P2, PT, R9, RZ, PT ;  /* 0x000000ff0900720c */ /* 0x001fe20003f45070 */
[----:B------:R-:W-:-:S03]  /*0e80*/  IMAD R17, R0, UR5, R17 ;  /* 0x0000000500117c24 */ /* 0x000fc6000f8e0211 */
[----:B---3--:R-:W-:Y:S01]  /*0e90*/  ISETP.NE.AND.EX P2, PT, R16, RZ, PT, P2 ;  /* 0x000000ff1000720c */ /* 0x008fe20003f45320 */
[----:B------:R-:W-:Y:S01]  /*0ea0*/  IMAD.WIDE.U32 R26, R0, UR4, R18 ;  /* 0x00000004001a7c25 */ /* 0x000fe2000f8e0012 */
[----:B------:R-:W-:-:S03]  /*0eb0*/  ULDC.64 UR4, c[0x0][0x240] ;  /* 0x0000900000047ab9 */ /* 0x000fc60000000a00 */
[----:B------:R-:W-:Y:S01]  /*0ec0*/  IMAD R19, R5, UR4, RZ ;  /* 0x0000000405137c24 */ /* 0x000fe2000f8e02ff */
[----:B-1----:R-:W-:Y:S01]  /*0ed0*/  LEA R18, P4, R26, R32, 0x2 ;  /* 0x000000201a127211 */ /* 0x002fe200078810ff */
[----:B------:R-:W-:Y:S01]  /*0ee0*/  IMAD.WIDE.U32 R94, R0, UR4, RZ ;  /* 0x00000004005e7c25 */ /* 0x000fe2000f8e00ff */
[----:B------:R-:W-:-:S03]  /*0ef0*/  CS2R R86, SRZ ;  /* 0x0000000000567805 */ /* 0x000fc6000001ff00 */
[----:B------:R-:W-:Y:S01]  /*0f00*/  IMAD R21, R0, UR5, R19 ;  /* 0x0000000500157c24 */ /* 0x000fe2000f8e0213 */
[----:B------:R-:W-:Y:S01]  /*0f10*/  IADD3 R19, R27, R17, RZ ;  /* 0x000000111b137210 */ /* 0x000fe20007ffe0ff */
[----:B------:R-:W-:Y:S01]  /*0f20*/  @P1 IMAD.MOV.U32 R87, RZ, RZ, R16 ;  /* 0x000000ffff571224 */ /* 0x000fe200078e0010 */
[----:B------:R-:W-:Y:S02]  /*0f30*/  @P1 MOV R86, R9 ;  /* 0x0000000900561202 */ /* 0x000fe40000000f00 */
[----:B------:R-:W-:Y:S02]  /*0f40*/  LEA.HI.X R19, R26, R33, R19, 0x2, P4 ;  /* 0x000000211a137211 */ /* 0x000fe400020f1413 */
[----:B----4-:R-:W-:Y:S02]  /*0f50*/  SEL R17, R29, 0x800, P5 ;  /* 0x000008001d117807 */ /* 0x010fe40002800000 */
[----:B------:R-:W-:Y:S02]  /*0f60*/  IADD3 R21, R95, R21, RZ ;  /* 0x000000155f157210 */ /* 0x000fe40007ffe0ff */
[----:B--2---:R-:W-:Y:S01]  /*0f70*/  @!P0 SHF.R.S32.HI R3, RZ, 0x1f, R8 ;  /* 0x0000001fff038819 */ /* 0x004fe20000011408 */
[----:B------:R-:W-:Y:S06]  /*0f80*/  @P3 BRA P2, `(.L_x_1029) ;  /* 0x00000000007c3947 */ /* 0x000fec0001000000 */
[-C--:B------:R-:W-:Y:S01]  /*0f90*/  IABS R29, R17.reuse ;  /* 0x00000011001d7213 */ /* 0x080fe20000000000 */
[----:B-----5:R-:W0:Y:S01]  /*0fa0*/  LDC R20, c[0x0][0x218] ;  /* 0x00008600ff147b82 */ /* 0x020e220000000800 */
[----:B------:R-:W-:Y:S01]  /*0fb0*/  IABS R32, R17 ;  /* 0x0000001100207213 */ /* 0x000fe20000000000 */
[----:B------:R-:W-:Y:S01]  /*0fc0*/  IMAD.MOV.U32 R75, RZ, RZ, RZ ;  /* 0x000000ffff4b7224 */ /* 0x000fe200078e00ff */
[----:B------:R-:W1:Y:S01]  /*0fd0*/  I2F.RP R22, R29 ;  /* 0x0000001d00167306 */ /* 0x000e620000209400 */
[----:B------:R-:W-:Y:S02]  /*0fe0*/  MOV R79, RZ ;  /* 0x000000ff004f7202 */ /* 0x000fe40000000f00 */
[----:B------:R-:W-:-:S05]  /*0ff0*/  IADD3 R32, RZ, -R32, RZ ;  /* 0x80000020ff207210 */ /* 0x000fca0007ffe0ff */
        /* <DEDUP_REMOVED lines=24> */
.L_x_1029:
        /* <DEDUP_REMOVED lines=10> */
[----:B--2---:R-:W-:Y:S02]  /*1220*/  IADD3 R77, R32, -R79, RZ ;  /* 0x8000004f204d7210 */ /* 0x004fe40007ffe0ff */
[----:B---3--:R-:W-:-:S04]  /*1230*/  IADD3 R22, -R22, R31, RZ ;  /* 0x0000001f16167210 */ /* 0x008fc80007ffe1ff */
[C---:B------:R-:W-:Y:S01]  /*1240*/  ISETP.GT.AND P0, PT, R17.reuse, R22, PT ;  /* 0x000000161100720c */ /* 0x040fe20003f04270 */
[----:B------:R-:W-:-:S03]  /*1250*/  IMAD.IADD R22, R17, 0x1, -R22 ;  /* 0x0000000111167824 */ /* 0x000fc600078e0a16 */
[----:B------:R-:W-:-:S04]  /*1260*/  ISETP.GT.AND P0, PT, R77, RZ, P0 ;  /* 0x000000ff4d00720c */ /* 0x000fc80000704270 */
[----:B------:R-:W-:Y:S02]  /*1270*/  SEL R22, R22, RZ, P0 ;  /* 0x000000ff16167207 */ /* 0x000fe40000000000 */
[----:B------:R-:W-:-:S03]  /*1280*/  IADD3 R77, R77, 0x1, RZ ;  /* 0x000000014d4d7810 */ /* 0x000fc60007ffe0ff */
[----:B-----5:R-:W-:-:S07]  /*1290*/  IMAD R75, R20, R17, R22 ;  /* 0x00000011144b7224 */ /* 0x020fce00078e0216 */
.L_x_1030:
[----:B------:R-:W-:-:S13]  /*12a0*/  ISETP.GE.AND P0, PT, R77, 0x1, PT ;  /* 0x000000014d00780c */ /* 0x000fda0003f06270 */
[----:B------:R-:W-:Y:S05]  /*12b0*/  @!P0 EXIT ;  /* 0x000000000000894d */ /* 0x000fea0003800000 */
[----:B------:R-:W0:Y:S01]  /*12c0*/  S2R R20, SR_TID.X ;  /* 0x0000000000147919 */ /* 0x000e220000002100 */
[C---:B------:R-:W-:Y:S02]  /*12d0*/  LEA R84, P0, R23.reuse, R84, 0x2 ;  /* 0x0000005417547211 */ /* 0x040fe400078010ff */
[----:B------:R-:W-:Y:S01]  /*12e0*/  MOV R26, RZ ;  /* 0x000000ff001a7202 */ /* 0x000fe20000000f00 */
[----:B------:R-:W1:Y:S01]  /*12f0*/  S2R R22, SR_LANEID ;  /* 0x0000000000167919 */ /* 0x000e620000000000 */
[----:B------:R-:W-:Y:S01]  /*1300*/  LEA.HI.X R85, R23, R30, R24, 0x2, P0 ;  /* 0x0000001e17557211 */ /* 0x000fe200000f1418 */
[----:B------:R-:W-:Y:S01]  /*1310*/  HFMA2.MMA R24, -RZ, RZ, 0, 0 ;  /* 0x00000000ff187435 */ /* 0x000fe200000001ff */
[----:B------:R-:W-:Y:S02]  /*1320*/  LOP3.LUT R23, R25, 0xff, RZ, 0xc0, !PT ;  /* 0x000000ff19177812 */ /* 0x000fe400078ec0ff */
[C---:B0-----:R-:W-:Y:S01]  /*1330*/  SHF.L.U32 R25, R20.reuse, 0x1, RZ ;  /* 0x0000000114197819 */ /* 0x041fe200000006ff */
[----:B------:R-:W-:-:S03]  /*1340*/  IMAD.SHL.U32 R73, R20, 0x8, RZ ;  /* 0x0000000814497824 */ /* 0x000fc600078e00ff */
[----:B------:R-:W-:Y:S01]  /*1350*/  LOP3.LUT R25, R25, 0xffffffc0, RZ, 0xc0, !PT ;  /* 0xffffffc019197812 */ /* 0x000fe200078ec0ff */
[C---:B------:R-:W-:Y:S01]  /*1360*/  VIADD R71, R73.reuse, 0x1 ;  /* 0x0000000149477836 */ /* 0x040fe20000000000 */
[C---:B------:R-:W-:Y:S01]  /*1370*/  IADD3 R69, R73.reuse, 0x2, RZ ;  /* 0x0000000249457810 */ /* 0x040fe20007ffe0ff */
[----:B------:R-:W-:Y:S01]  /*1380*/  VIADD R65, R73, 0x4 ;  /* 0x0000000449417836 */ /* 0x000fe20000000000 */
[----:B------:R-:W-:Y:S01]  /*1390*/  LOP3.LUT R62, R25, 0x1f, R20, 0xf8, !PT ;  /* 0x0000001f193e7812 */ /* 0x000fe200078ef814 */
[C---:B------:R-:W-:Y:S01]  /*13a0*/  VIADD R25, R73.reuse, 0x7 ;  /* 0x0000000749197836 */ /* 0x040fe20000000000 */
[C---:B------:R-:W-:Y:S02]  /*13b0*/  IADD3 R67, R73.reuse, 0x3, RZ ;  /* 0x0000000349437810 */ /* 0x040fe40007ffe0ff */
[C---:B------:R-:W-:Y:S02]  /*13c0*/  IADD3 R63, R73.reuse, 0x5, RZ ;  /* 0x00000005493f7810 */ /* 0x040fe40007ffe0ff */
[----:B------:R-:W-:-:S02]  /*13d0*/  IADD3 R61, R73, 0x6, RZ ;  /* 0x00000006493d7810 */ /* 0x000fc40007ffe0ff */
[----:B-1----:R-:W-:-:S07]  /*13e0*/  SHF.R.S32.HI R27, RZ, 0x1f, R62 ;  /* 0x0000001fff1b7819 */ /* 0x002fce000001143e */
.L_x_1056:
[----:B------:R-:W-:-:S04]  /*13f0*/  ISETP.NE.U32.AND P0, PT, R9, RZ, PT ;  /* 0x000000ff0900720c */ /* 0x000fc80003f05070 */
[----:B------:R-:W-:-:S13]  /*1400*/  ISETP.NE.AND.EX P0, PT, R16, RZ, PT, P0 ;  /* 0x000000ff1000720c */ /* 0x000fda0003f05300 */
[----:B--2---:R-:W-:Y:S01]  /*1410*/  @P0 IADD3 R29, R24, R79, RZ ;  /* 0x0000004f181d0210 */ /* 0x004fe20007ffe0ff */
[----:B0-----:R-:W0:Y:S04]  /*1420*/  @!P0 LDC R32, c[0x0][0x218] ;  /* 0x00008600ff208b82 */ /* 0x001e280000000800 */
        /* <DEDUP_REMOVED lines=14> */
[----:B------:R-:W3:Y:S01]  /*1510*/  LDG.E.128 R48, desc[UR6][R28.64+0x200] ;  /* 0x000200061c307981 */ /* 0x000ee2000c1e1d00 */
[----:B------:R-:W0:Y:S01]  /*1520*/  S2UR UR5, SR_CgaCtaId ;  /* 0x00000000000579c3 */ /* 0x000e220000008800 */
[----:B------:R-:W-:Y:S01]  /*1530*/  UMOV UR4, 0x400 ;  /* 0x0000040000047882 */ /* 0x000fe20000000000 */
[----:B------:R-:W-:-:S05]  /*1540*/  IADD3 R52, P0, R18, R89, RZ ;  /* 0x0000005912347210 */ /* 0x000fca0007f1e0ff */
[----:B------:R-:W-:Y:S01]  /*1550*/  IMAD.X R53, R19, 0x1, R68, P0 ;  /* 0x0000000113357824 */ /* 0x000fe200000e0644 */
        /* <DEDUP_REMOVED lines=67> */
.L_x_1032:
[----:B------:R-:W-:Y:S05]  /*1990*/  BSYNC B0 ;  /* 0x0000000000007941 */ /* 0x000fea0003800000 */
.L_x_1031:
[----:B------:R-:W-:Y:S01]  /*19a0*/  ISETP.EQ.OR P5, PT, RZ, UR5, P5 ;  /* 0x00000005ff007c0c */ /* 0x000fe2000afa2670 */
[----:B------:R-:W-:Y:S01]  /*19b0*/  BSSY B0, `(.L_x_1033) ;  /* 0x0000029000007945 */ /* 0x000fe20003800000 */
[----:B------:R-:W-:Y:S01]  /*19c0*/  FSETP.GTU.FTZ.AND P4, PT, R88, 20, PT ;  /* 0x41a000005800780b */ /* 0x000fe20003f9c000 */
[----:B------:R-:W-:Y:S01]  /*19d0*/  IMAD.WIDE R14, R60, 0x4, R14 ;  /* 0x000000043c0e7825 */ /* 0x000fe200078e020e */
        /* <DEDUP_REMOVED lines=38> */
.L_x_1034:
[----:B------:R-:W-:Y:S05]  /*1c40*/  BSYNC B0 ;  /* 0x0000000000007941 */ /* 0x000fea0003800000 */
.L_x_1033:
        /* <DEDUP_REMOVED lines=33> */
.L_x_1036:
[----:B------:R-:W-:Y:S05]  /*1e60*/  BSYNC B0 ;  /* 0x0000000000007941 */ /* 0x000fea0003800000 */
.L_x_1035:
        /* <DEDUP_REMOVED lines=33> */
.L_x_1038:
[----:B------:R-:W-:Y:S05]  /*2080*/  BSYNC B0 ;  /* 0x0000000000007941 */ /* 0x000fea0003800000 */
.L_x_1037:
        /* <DEDUP_REMOVED lines=33> */
.L_x_1040:
[----:B------:R-:W-:Y:S05]  /*22a0*/  BSYNC B0 ;  /* 0x0000000000007941 */ /* 0x000fea0003800000 */
.L_x_1039:
        /* <DEDUP_REMOVED lines=33> */
.L_x_1042:
[----:B------:R-:W-:Y:S05]  /*24c0*/  BSYNC B0 ;  /* 0x0000000000007941 */ /* 0x000fea0003800000 */
.L_x_1041:
        /* <DEDUP_REMOVED lines=33> */
.L_x_1044:
[----:B------:R-:W-:Y:S05]  /*26e0*/  BSYNC B0 ;  /* 0x0000000000007941 */ /* 0x000fea0003800000 */
.L_x_1043:
        /* <DEDUP_REMOVED lines=33> */
.L_x_1046:
[----:B------:R-:W-:Y:S05]  /*2900*/  BSYNC B0 ;  /* 0x0000000000007941 */ /* 0x000fea0003800000 */
.L_x_1045:
[----:B0-----:R-:W-:Y:S01]  /*2910*/  ISETP.GE.AND P0, PT, R44, 0x1, PT ;  /* 0x000000012c00780c */ /* 0x001fe20003f06270 */
[----:B------:R-:W-:Y:S01]  /*2920*/  BAR.SYNC.DEFER_BLOCKING 0x0 ;  /* 0x0000000000007b1d */ /* 0x000fe20000010000 */
[----:B------:R-:W-:-:S04]  /*2930*/  IMAD.WIDE R18, R60, 0x4, R18 ;  /* 0x000000043c127825 */ /* 0x000fc800078e0212 */
        /* <DEDUP_REMOVED lines=22> */
[----:B------:R-:W-:Y:S01]  /*2aa0*/  ISETP.GE.U32.AND P0, PT, R69, R60, PT ;  /* 0x0000003c4500720c */ /* 0x000fe20003f06070 */
[----:B------:R-:W-:Y:S01]  /*2ab0*/  HFMA2.MMA R106, -RZ, RZ, 0, 0 ;  /* 0x00000000ff6a7435 */ /* 0x000fe200000001ff */
[----:B------:R-:W-:Y:S01]  /*2ac0*/  P2R R112, PR, RZ, 0x4 ;  /* 0x00000004ff707803 */ /* 0x000fe20000000000 */
[----:B------:R-:W-:Y:S01]  /*2ad0*/  FMUL.FTZ R105, R42, R99 ;  /* 0x000000632a697220 */ /* 0x000fe20000410000 */
[----:B------:R-:W-:Y:S01]  /*2ae0*/  P2R R110, PR, RZ, 0x2 ;  /* 0x00000002ff6e7803 */ /* 0x000fe20000000000 */
[----:B------:R-:W-:Y:S01]  /*2af0*/  FMUL.FTZ R107, R40, R97 ;  /* 0x00000061286b7220 */ /* 0x000fe20000410000 */
[----:B------:R-:W-:Y:S01]  /*2b00*/  P2R R104, PR, RZ, 0x1 ;  /* 0x00000001ff687803 */ /* 0x000fe20000000000 */
[----:B------:R-:W-:Y:S01]  /*2b10*/  FMUL.FTZ R98, R43, R76 ;  /* 0x0000004c2b627220 */ /* 0x000fe20000410000 */
[----:B------:R-:W-:Y:S01]  /*2b20*/  FMUL.FTZ R109, R38, R103 ;  /* 0x00000067266d7220 */ /* 0x000fe20000410000 */
[----:B------:R-:W-:Y:S01]  /*2b30*/  FMUL.FTZ R102, R39, R88 ;  /* 0x0000005827667220 */ /* 0x000fe20000410000 */
[-C--:B------:R-:W-:Y:S01]  /*2b40*/  ISETP.GE.U32.AND P4, PT, R67, R60.reuse, PT ;  /* 0x0000003c4300720c */ /* 0x080fe20003f86070 */
[----:B------:R-:W-:Y:S01]  /*2b50*/  IMAD.IADD R113, R115, 0x1, R41 ;  /* 0x0000000173717824 */ /* 0x000fe200078e0229 */
[-C--:B------:R-:W-:Y:S01]  /*2b60*/  ISETP.GE.U32.AND P3, PT, R65, R60.reuse, PT ;  /* 0x0000003c4100720c */ /* 0x080fe20003f66070 */
[----:B------:R-:W-:Y:S01]  /*2b70*/  ULDC UR18, c[0x0][0x21c] ;  /* 0x0000870000127ab9 */ /* 0x000fe20000000800 */
[-C--:B------:R-:W-:Y:S01]  /*2b80*/  ISETP.GE.U32.AND P2, PT, R63, R60.reuse, PT ;  /* 0x0000003c3f00720c */ /* 0x080fe20003f46070 */
[----:B------:R-:W-:Y:S01]  /*2b90*/  ULDC.64 UR14, c[0x0][0x2f0] ;  /* 0x0000bc00000e7ab9 */ /* 0x000fe20000000a00 */
[-C--:B------:R-:W-:Y:S01]  /*2ba0*/  ISETP.GE.U32.AND P1, PT, R61, R60.reuse, PT ;  /* 0x0000003c3d00720c */ /* 0x080fe20003f26070 */
[----:B------:R-:W-:Y:S01]  /*2bb0*/  ULDC.64 UR16, c[0x0][0x2e0] ;  /* 0x0000b80000107ab9 */ /* 0x000fe20000000a00 */
[----:B------:R-:W-:Y:S01]  /*2bc0*/  ISETP.GE.U32.AND P0, PT, R25, R60, PT ;  /* 0x0000003c1900720c */ /* 0x000fe20003f06070 */
[----:B------:R-:W-:Y:S01]  /*2bd0*/  ULDC.64 UR10, c[0x0][0x260] ;  /* 0x00009800000a7ab9 */ /* 0x000fe20000000a00 */
[----:B------:R-:W-:Y:S01]  /*2be0*/  ULDC.64 UR8, c[0x0][0x248] ;  /* 0x0000920000087ab9 */ /* 0x000fe20000000a00 */
[----:B------:R-:W-:-:S10]  /*2bf0*/  ULDC.64 UR12, c[0x0][0x280] ;  /* 0x0000a000000c7ab9 */ /* 0x000fd40000000a00 */
.L_x_1055:
[----:B------:R-:W-:Y:S01]  /*2c00*/  SHF.R.S32.HI R108, RZ, 0x1f, R106 ;  /* 0x0000001fff6c7819 */ /* 0x000fe2000001146a */
[----:B-12---:R-:W-:Y:S01]  /*2c10*/  IMAD.WIDE.U32 R36, R106, UR10, RZ ;  /* 0x0000000a6a247c25 */ /* 0x006fe2000f8e00ff */
[----:B------:R-:W-:Y:S02]  /*2c20*/  P2R R116, PR, RZ, 0x1 ;  /* 0x00000001ff747803 */ /* 0x000fe40000000000 */
[----:B------:R-:W-:Y:S01]  /*2c30*/  ISETP.NE.AND P0, PT, R112, RZ, PT ;  /* 0x000000ff7000720c */ /* 0x000fe20003f05270 */
[----:B------:R-:W-:Y:S01]  /*2c40*/  IMAD R39, R108, UR10, RZ ;  /* 0x0000000a6c277c24 */ /* 0x000fe2000f8e02ff */
[----:B------:R-:W-:Y:S01]  /*2c50*/  LEA R48, P5, R36, R10, 0x2 ;  /* 0x0000000a24307211 */ /* 0x000fe200078a10ff */
[----:B------:R-:W-:Y:S01]  /*2c60*/  IMAD R41, R108, UR8, RZ ;  /* 0x000000086c297c24 */ /* 0x000fe2000f8e02ff */
[----:B------:R-:W-:Y:S01]  /*2c70*/  ISETP.NE.AND P6, PT, R104, RZ, PT ;  /* 0x000000ff6800720c */ /* 0x000fe20003fc5270 */
[C---:B------:R-:W-:Y:S02]  /*2c80*/  IMAD R39, R106.reuse, UR11, R39 ;  /* 0x0000000b6a277c24 */ /* 0x040fe4000f8e0227 */
[----:B------:R-:W-:-:S03]  /*2c90*/  IMAD R41, R106, UR9, R41 ;  /* 0x000000096a297c24 */ /* 0x000fc6000f8e0229 */
[----:B------:R-:W-:Y:S02]  /*2ca0*/  IADD3 R39, R37, R39, RZ ;  /* 0x0000002725277210 */ /* 0x000fe40007ffe0ff */
[----:B------:R-:W-:Y:S02]  /*2cb0*/  MOV R37, R21 ;  /* 0x0000001500257202 */ /* 0x000fe40000000f00 */
[----:B------:R-:W-:Y:S02]  /*2cc0*/  LEA.HI.X R39, R36, R11, R39, 0x2, P5 ;  /* 0x0000000b24277211 */ /* 0x000fe400028f1427 */
[----:B------:R-:W-:-:S05]  /*2cd0*/  MOV R36, R94 ;  /* 0x0000005e00247202 */ /* 0x000fca0000000f00 */
[----:B------:R-:W-:-:S04]  /*2ce0*/  IMAD.WIDE.U32 R36, R106, UR8, R36 ;  /* 0x000000086a247c25 */ /* 0x000fc8000f8e0024 */
[----:B------:R-:W-:Y:S01]  /*2cf0*/  IMAD.IADD R37, R37, 0x1, R41 ;  /* 0x0000000125257824 */ /* 0x000fe200078e0229 */
[----:B-1----:R-:W-:Y:S01]  /*2d00*/  LEA R46, P5, R36, R82, 0x2 ;  /* 0x00000052242e7211 */ /* 0x002fe200078a10ff */
[----:B------:R-:W-:-:S03]  /*2d10*/  IMAD R41, R108, UR12, RZ ;  /* 0x0000000c6c297c24 */ /* 0x000fc6000f8e02ff */
[----:B------:R-:W-:Y:S01]  /*2d20*/  LEA.HI.X R47, R36, R83, R37, 0x2, P5 ;  /* 0x00000053242f7211 */ /* 0x000fe200028f1425 */
[----:B------:R-:W-:-:S04]  /*2d30*/  IMAD.WIDE.U32 R36, R106, UR12, RZ ;  /* 0x0000000c6a247c25 */ /* 0x000fc8000f8e00ff */
[----:B------:R-:W-:Y:S01]  /*2d40*/  IMAD R41, R106, UR13, R41 ;  /* 0x0000000d6a297c24 */ /* 0x000fe2000f8e0229 */
[----:B------:R-:W-:Y:S01]  /*2d50*/  LEA R44, P5, R36, R12, 0x2 ;  /* 0x0000000c242c7211 */ /* 0x000fe200078a10ff */
[----:B------:R-:W2:Y:S03]  /*2d60*/  LDG.E R46, desc[UR6][R46.64] ;  /* 0x000000062e2e7981 */ /* 0x000ea6000c1e1900 */
[----:B------:R-:W-:-:S04]  /*2d70*/  IADD3 R37, R37, R41, RZ ;  /* 0x0000002925257210 */ /* 0x000fc80007ffe0ff */
        /* <DEDUP_REMOVED lines=82> */
[----:B------:R-:W-:Y:S01]  /*32a0*/  IMAD R59, R108, UR14, RZ ;  /* 0x0000000e6c3b7c24 */ /* 0x000fe2000f8e02ff */
[----:B------:R-:W-:-:S03]  /*32b0*/  MOV R37, R7 ;  /* 0x0000000700257202 */ /* 0x000fc60000000f00 */
[----:B------:R-:W-:-:S04]  /*32c0*/  IMAD.WIDE.U32 R38, R106, UR14, R36 ;  /* 0x0000000e6a267c25 */ /* 0x000fc8000f8e0024 */
[----:B------:R-:W-:Y:S01]  /*32d0*/  IMAD R37, R106, UR15, R59 ;  /* 0x0000000f6a257c24 */ /* 0x000fe2000f8e023b */
[----:B------:R-:W-:-:S03]  /*32e0*/  LEA R36, P5, R38, R80, 0x2 ;  /* 0x0000005026247211 */ /* 0x000fc600078a10ff */
[----:B------:R-:W-:-:S05]  /*32f0*/  IMAD.IADD R37, R39, 0x1, R37 ;  /* 0x0000000127257824 */ /* 0x000fca00078e0225 */
[----:B------:R-:W-:-:S05]  /*3300*/  LEA.HI.X R37, R38, R81, R37, 0x2, P5 ;  /* 0x0000005126257211 */ /* 0x000fca00028f1425 */
[----:B------:R2:W5:Y:S01]  /*3310*/  LDG.E R93, desc[UR6][R36.64] ;  /* 0x00000006245d7981 */ /* 0x000562000c1e1900 */
[----:B------:R-:W-:Y:S05]  /*3320*/  BRA `(.L_x_1048) ;  /* 0x0000000000247947 */ /* 0x000fea0003800000 */
.L_x_1049:
[----:B------:R-:W-:Y:S01]  /*3330*/  MOV R36, R114 ;  /* 0x0000007200247202 */ /* 0x000fe20000000f00 */
[----:B------:R-:W-:Y:S01]  /*3340*/  IMAD R59, R108, UR14, RZ ;  /* 0x0000000e6c3b7c24 */ /* 0x000fe2000f8e02ff */
[----:B------:R-:W-:-:S03]  /*3350*/  MOV R37, R113 ;  /* 0x0000007100257202 */ /* 0x000fc60000000f00 */
[----:B------:R-:W-:-:S04]  /*3360*/  IMAD.WIDE.U32 R38, R106, UR14, R36 ;  /* 0x0000000e6a267c25 */ /* 0x000fc8000f8e0024 */
[----:B------:R-:W-:Y:S01]  /*3370*/  IMAD R37, R106, UR15, R59 ;  /* 0x0000000f6a257c24 */ /* 0x000fe2000f8e023b */
[----:B------:R-:W-:-:S04]  /*3380*/  LEA R36, P5, R38, R80, 0x2 ;  /* 0x0000005026247211 */ /* 0x000fc800078a10ff */
[----:B------:R-:W-:-:S04]  /*3390*/  IADD3 R37, R37, R39, RZ ;  /* 0x0000002725257210 */ /* 0x000fc80007ffe0ff */
[----:B------:R-:W-:-:S05]  /*33a0*/  LEA.HI.X R37, R38, R81, R37, 0x2, P5 ;  /* 0x0000005126257211 */ /* 0x000fca00028f1425 */
[----:B------:R1:W5:Y:S02]  /*33b0*/  LDG.E R93, desc[UR6][R36.64] ;  /* 0x00000006245d7981 */ /* 0x000364000c1e1900 */
.L_x_1048:
        /* <DEDUP_REMOVED lines=80> */
[----:B------:R-:W-:Y:S01]  /*38c0*/  IMAD R41, R108, UR14, RZ ;  /* 0x0000000e6c297c24 */ /* 0x000fe2000f8e02ff */
[----:B------:R-:W-:Y:S01]  /*38d0*/  MOV R36, R2 ;  /* 0x0000000200247202 */ /* 0x000fe20000000f00 */
        /* <DEDUP_REMOVED lines=8> */
.L_x_1052:
        /* <DEDUP_REMOVED lines=13> */
[----:B0-----:R-:W-:Y:S01]  /*3a30*/  HFMA2.MMA R36, -RZ, RZ, 0, 0 ;  /* 0x00000000ff247435 */ /* 0x001fe200000001ff */
[----:B-1----:R-:W-:-:S04]  /*3a40*/  IMAD.MOV R43, RZ, RZ, -R37 ;  /* 0x000000ffff2b7224 */ /* 0x002fc800078e0a25 */
[----:B------:R-:W-:-:S05]  /*3a50*/  IMAD R43, R43, R40, RZ ;  /* 0x000000282b2b7224 */ /* 0x000fca00078e02ff */
        /* <DEDUP_REMOVED lines=10> */
[----:B------:R-:W-:Y:S02]  /*3b00*/  @!P5 IADD3 R36, -R36, RZ, RZ ;  /* 0x000000ff2424d210 */ /* 0x000fe40007ffe1ff */
[----:B------:R-:W-:-:S13]  /*3b10*/  ISETP.NE.AND P5, PT, R17, RZ, PT ;  /* 0x000000ff1100720c */ /* 0x000fda0003fa5270 */
[----:B------:R-:W-:-:S05]  /*3b20*/  @!P5 LOP3.LUT R36, RZ, R17, RZ, 0x33, !PT ;  /* 0x00000011ff24d212 */ /* 0x000fca00078e33ff */
[----:B------:R-:W-:Y:S01]  /*3b30*/  IMAD.MOV.U32 R43, RZ, RZ, R36 ;  /* 0x000000ffff2b7224 */ /* 0x000fe200078e0024 */
[----:B------:R-:W-:Y:S06]  /*3b40*/  BRA `(.L_x_1054) ;  /* 0x0000000000047947 */ /* 0x000fec0003800000 */
.L_x_1053:
[----:B------:R0:W5:Y:S02]  /*3b50*/  LDG.E R43, desc[UR6][R84.64] ;  /* 0x00000006542b7981 */ /* 0x000164000c1e1900 */
.L_x_1054:
[----:B-----5:R-:W-:-:S06]  /*3b60*/  IMAD.WIDE R42, R43, 0x4, R90 ;  /* 0x000000042b2a7825 */ /* 0x020fcc00078e025a */
[----:B------:R-:W2:Y:S01]  /*3b70*/  LDG.E R43, desc[UR6][R42.64] ;  /* 0x000000062a2b7981 */ /* 0x000ea2000c1e1900 */
[----:B------:R-:W-:Y:S01]  /*3b80*/  MOV R37, R7 ;  /* 0x0000000700257202 */ /* 0x000fe20000000f00 */
        /* <DEDUP_REMOVED lines=8> */
[----:B------:R-:W-:-:S04]  /*3c10*/  IMAD.WIDE.U32 R40, R106, UR14, R36 ;  /* 0x0000000e6a287c25 */ /* 0x000fc8000f8e0024 */
[----:B------:R-:W-:Y:S01]  /*3c20*/  IMAD.IADD R37, R55, 0x1, R41 ;  /* 0x0000000137257824 */ /* 0x000fe200078e0229 */
[----:B------:R-:W-:-:S04]  /*3c30*/  LEA R36, P5, R40, R80, 0x2 ;  /* 0x0000005028247211 */ /* 0x000fc800078a10ff */
[----:B------:R-:W-:-:S05]  /*3c40*/  LEA.HI.X R37, R40, R81, R37, 0x2, P5 ;  /* 0x0000005128257211 */ /* 0x000fca00028f1425 */
[----:B------:R1:W-:Y:S04]  /*3c50*/  STG.E desc[UR6][R36.64], R39 ;  /* 0x0000002724007986 */ /* 0x0003e8000c101906 */
.L_x_1051:
[----:B------:R-:W-:Y:S05]  /*3c60*/  BSYNC B0 ;  /* 0x0000000000007941 */ /* 0x000fea0003800000 */
.L_x_1050:
        /* <DEDUP_REMOVED lines=9> */
[----:B------:R-:W-:-:S08]  /*3d00*/  FFMA.FTZ R31, R51, R52, R31 ;  /* 0x00000034331f7223 */ /* 0x000fd0000001001f */
[----:B------:R-:W-:Y:S05]  /*3d10*/  @!P5 BRA `(.L_x_1055) ;  /* 0xffffffec00b8d947 */ /* 0x000fea000383ffff */
.L_x_1047:
[----:B------:R-:W3:Y:S08]  /*3d20*/  S2UR UR10, SR_CTAID.X ;  /* 0x00000000000a79c3 */ /* 0x000ef00000002500 */
[----:B------:R-:W-:Y:S01]  /*3d30*/  BAR.SYNC.DEFER_BLOCKING 0x0 ;  /* 0x0000000000007b1d */ /* 0x000fe20000010000 */
[C---:B------:R-:W-:Y:S02]  /*3d40*/  LEA R74, R22.reuse, UR4, 0x5 ;  /* 0x00000004164a7c11 */ /* 0x040fe4000f8e28ff */
[----:B------:R-:W-:-:S02]  /*3d50*/  LEA R68, R22, UR4, 0x4 ;  /* 0x0000000416447c11 */ /* 0x000fc4000f8e20ff */
[----:B------:R-:W-:Y:S01]  /*3d60*/  SHF.R.S32.HI R81, RZ, 0x1f, R26 ;  /* 0x0000001fff517819 */ /* 0x000fe2000001141a */
[----:B------:R-:W-:Y:S02]  /*3d70*/  ULDC.64 UR4, c[0x0][0x2c8] ;  /* 0x0000b20000047ab9 */ /* 0x000fe40000000a00 */
[----:B------:R-:W1:Y:S01]  /*3d80*/  LDC.64 R52, c[0x0][0x2c0] ;  /* 0x0000b000ff347b82 */ /* 0x000e620000000a00 */
[----:B------:R-:W-:Y:S01]  /*3d90*/  MOV R80, R26 ;  /* 0x0000001a00507202 */ /* 0x000fe20000000f00 */
[----:B------:R-:W-:Y:S01]  /*3da0*/  ULDC.64 UR8, c[0x0][0x2b8] ;  /* 0x0000ae0000087ab9 */ /* 0x000fe20000000a00 */
[C---:B------:R-:W-:Y:S02]  /*3db0*/  SHF.L.U32 R70, R62.reuse, 0x4, RZ ;  /* 0x000000043e467819 */ /* 0x040fe400000006ff */
[----:B------:R-:W-:-:S03]  /*3dc0*/  SHF.L.U64.HI R72, R62, 0x4, R27 ;  /* 0x000000043e487819 */ /* 0x000fc6000001021b */
[----:B------:R-:W4:Y:S01]  /*3dd0*/  LDC.64 R44, c[0x0][0x338] ;  /* 0x0000ce00ff2c7b82 */ /* 0x000f220000000a00 */
[----:B---3--:R-:W-:Y:S01]  /*3de0*/  USHF.R.S32.HI UR11, URZ, 0x1f, UR10 ;  /* 0x0000001f3f0b7899 */ /* 0x008fe2000801140a */
[----:B------:R-:W-:Y:S06]  /*3df0*/  STS.128 [R74], R32 ;  /* 0x000000204a007388 */ /* 0x000fec0000000c00 */
[----:B------:R-:W3:Y:S01]  /*3e00*/  LDC.64 R50, c[0x0][0x2b0] ;  /* 0x0000ac00ff327b82 */ /* 0x000ee20000000a00 */
[----:B------:R-:W-:Y:S01]  /*3e10*/  STS.128 [R74+0x10], R28 ;  /* 0x0000101c4a007388 */ /* 0x000fe20000000c00 */
[----:B------:R-:W-:Y:S01]  /*3e20*/  NOP ;  /* 0x0000000000007918 */ /* 0x000fe20000000000 */
[----:B-12---:R-:W-:-:S02]  /*3e30*/  IMAD R36, R52, UR11, RZ ;  /* 0x0000000b34247c24 */ /* 0x006fc4000f8e02ff */
[----:B------:R-:W1:Y:S01]  /*3e40*/  LDS.128 R40, [R68+0x200] ;  /* 0x0002000044287984 */ /* 0x000e620000000c00 */
[----:B------:R-:W-:Y:S02]  /*3e50*/  IMAD.WIDE.U32 R48, R52, UR10, R80 ;  /* 0x0000000a34307c25 */ /* 0x000fe4000f8e0050 */
[----:B------:R-:W2:Y:S02]  /*3e60*/  LDC.64 R46, c[0x0][0x348] ;  /* 0x0000d200ff2e7b82 */ /* 0x000ea40000000a00 */
[----:B------:R-:W-:Y:S02]  /*3e70*/  IMAD R53, R53, UR10, R36 ;  /* 0x0000000a35357c24 */ /* 0x000fe4000f8e0224 */
[----:B------:R-:W5:Y:S03]  /*3e80*/  LDS.128 R36, [R68] ;  /* 0x0000000044247984 */ /* 0x000f660000000c00 */
[----:B------:R-:W-:Y:S01]  /*3e90*/  IADD3 R49, R49, R53, RZ ;  /* 0x0000003531317210 */ /* 0x000fe20007ffe0ff */
[----:B------:R-:W-:-:S02]  /*3ea0*/  IMAD R53, R5, UR4, RZ ;  /* 0x0000000405357c24 */ /* 0x000fc4000f8e02ff */
[----:B---3--:R-:W-:Y:S02]  /*3eb0*/  IMAD R52, R50, UR11, RZ ;  /* 0x0000000b32347c24 */ /* 0x008fe4000f8e02ff */
[C---:B------:R-:W-:Y:S02]  /*3ec0*/  IMAD R53, R0.reuse, UR5, R53 ;  /* 0x0000000500357c24 */ /* 0x040fe4000f8e0235 */
[----:B------:R-:W-:Y:S01]  /*3ed0*/  IMAD.WIDE.U32 R48, R0, UR4, R48 ;  /* 0x0000000400307c25 */ /* 0x000fe2000f8e0030 */
[----:B------:R-:W-:-:S03]  /*3ee0*/  ULDC.64 UR4, c[0x0][0x2d8] ;  /* 0x0000b60000047ab9 */ /* 0x000fc60000000a00 */
[----:B------:R-:W-:Y:S01]  /*3ef0*/  IMAD R55, R51, UR10, R52 ;  /* 0x0000000a33377c24 */ /* 0x000fe2000f8e0234 */
[----:B------:R-:W-:Y:S01]  /*3f00*/  IADD3 R49, R49, R53, RZ ;  /* 0x0000003531317210 */ /* 0x000fe20007ffe0ff */
[----:B------:R-:W-:Y:S01]  /*3f10*/  IMAD.WIDE.U32 R50, R50, UR10, R80 ;  /* 0x0000000a32327c25 */ /* 0x000fe2000f8e0050 */
[----:B----4-:R-:W-:-:S03]  /*3f20*/  LEA R89, P0, R48, R44, 0x2 ;  /* 0x0000002c30597211 */ /* 0x010fc600078010ff */
[----:B------:R-:W-:Y:S01]  /*3f30*/  IMAD.IADD R51, R51, 0x1, R55 ;  /* 0x0000000133337824 */ /* 0x000fe200078e0237 */
[----:B------:R-:W-:Y:S01]  /*3f40*/  LEA.HI.X R45, R48, R45, R49, 0x2, P0 ;  /* 0x0000002d302d7211 */ /* 0x000fe200000f1431 */
[----:B------:R-:W-:Y:S01]  /*3f50*/  IMAD R55, R5, UR8, RZ ;  /* 0x0000000805377c24 */ /* 0x000fe2000f8e02ff */
[----:B------:R-:W-:Y:S01]  /*3f60*/  IADD3 R88, P0, R89, R70, RZ ;  /* 0x0000004659587210 */ /* 0x000fe20007f1e0ff */
[----:B------:R-:W-:-:S04]  /*3f70*/  IMAD.WIDE.U32 R50, R0, UR8, R50 ;  /* 0x0000000800327c25 */ /* 0x000fc8000f8e0032 */
[----:B------:R-:W-:Y:S01]  /*3f80*/  IMAD.X R89, R45, 0x1, R72, P0 ;  /* 0x000000012d597824 */ /* 0x000fe200000e0648 */
[----:B--2---:R-:W-:Y:S01]  /*3f90*/  LEA R83, P1, R50, R46, 0x2 ;  /* 0x0000002e32537211 */ /* 0x004fe200078210ff */
[----:B------:R-:W-:-:S03]  /*3fa0*/  IMAD R55, R0, UR9, R55 ;  /* 0x0000000900377c24 */ /* 0x000fc6000f8e0237 */
[----:B-1----:R-:W-:Y:S02]  /*3fb0*/  STG.E.128 desc[UR6][R88.64+0x200], R40 ;  /* 0x0002002858007986 */ /* 0x002fe4000c101d06 */
[----:B------:R-:W-:-:S04]  /*3fc0*/  IADD3 R44, R51, R55, RZ ;  /* 0x00000037332c7210 */ /* 0x000fc80007ffe0ff */
[----:B------:R-:W-:Y:S01]  /*3fd0*/  LEA.HI.X R47, R50, R47, R44, 0x2, P1 ;  /* 0x0000002f322f7211 */ /* 0x000fe200008f142c */
[----:B-----5:R-:W-:Y:S01]  /*3fe0*/  STG.E.128 desc[UR6][R88.64], R36 ;  /* 0x0000002458007986 */ /* 0x020fe2000c101d06 */
[----:B------:R-:W-:Y:S01]  /*3ff0*/  BAR.SYNC.DEFER_BLOCKING 0x0 ;  /* 0x0000000000007b1d */ /* 0x000fe20000010000 */
[----:B------:R-:W-:-:S04]  /*4000*/  IADD3 R82, P1, R83, R70, RZ ;  /* 0x0000004653527210 */ /* 0x000fc80007f3e0ff */
[----:B------:R-:W-:-:S05]  /*4010*/  IADD3.X R83, R47, R72, RZ, P1, !PT ;  /* 0x000000482f537210 */ /* 0x000fca0000ffe4ff */
[----:B------:R-:W2:Y:S04]  /*4020*/  LDG.E.128 R44, desc[UR6][R82.64] ;  /* 0x00000006522c7981 */ /* 0x000ea8000c1e1d00 */
[----:B------:R-:W3:Y:S01]  /*4030*/  LDG.E.128 R48, desc[UR6][R82.64+0x200] ;  /* 0x0002000652307981 */ /* 0x000ee2000c1e1d00 */
[----:B------:R-:W-:Y:S01]  /*4040*/  IADD3 R24, R24, 0x1, RZ ;  /* 0x0000000118187810 */ /* 0x000fe20007ffe0ff */
[C---:B------:R-:W-:Y:S01]  /*4050*/  IMAD.WIDE R10, R60.reuse, 0x4, R10 ;  /* 0x000000043c0a7825 */ /* 0x040fe200078e020a */
[C---:B------:R-:W-:Y:S02]  /*4060*/  IADD3 R75, R60.reuse, R75, RZ ;  /* 0x0000004b3c4b7210 */ /* 0x040fe40007ffe0ff */
[C---:B------:R-:W-:Y:S01]  /*4070*/  IADD3 R26, R60.reuse, R26, RZ ;  /* 0x0000001a3c1a7210 */ /* 0x040fe20007ffe0ff */
[----:B------:R-:W-:Y:S01]  /*4080*/  IMAD.WIDE R12, R60, 0x4, R12 ;  /* 0x000000043c0c7825 */ /* 0x000fe200078e020c */
[----:B--2---:R-:W-:Y:S04]  /*4090*/  STS.128 [R68], R44 ;  /* 0x0000002c44007388 */ /* 0x004fe80000000c00 */
[----:B---3--:R-:W-:Y:S01]  /*40a0*/  STS.128 [R68+0x200], R48 ;  /* 0x0002003044007388 */ /* 0x008fe20000000c00 */
[----:B------:R-:W-:-:S03]  /*40b0*/  NOP ;  /* 0x0000000000007918 */ /* 0x000fc60000000000 */
[----:B------:R-:W1:Y:S04]  /*40c0*/  LDS.128 R52, [R74] ;  /* 0x000000004a347984 */ /* 0x000e680000000c00 */
[----:B------:R-:W2:Y:S01]  /*40d0*/  LDS.128 R56, [R74+0x10] ;  /* 0x000010004a387984 */ /* 0x000ea20000000c00 */
[----:B-1----:R-:W-:Y:S01]  /*40e0*/  FMUL.FTZ R76, R52, -1.4426950216293334961 ;  /* 0xbfb8aa3b344c7820 */ /* 0x002fe20000410000 */
[----:B------:R-:W-:Y:S01]  /*40f0*/  FMUL.FTZ R36, R53, -1.4426950216293334961 ;  /* 0xbfb8aa3b35247820 */ /* 0x000fe20000410000 */
[----:B------:R-:W-:Y:S01]  /*4100*/  FMUL.FTZ R38, R55, -1.4426950216293334961 ;  /* 0xbfb8aa3b37267820 */ /* 0x000fe20000410000 */
[----:B------:R-:W-:Y:S01]  /*4110*/  FMUL.FTZ R37, R54, -1.4426950216293334961 ;  /* 0xbfb8aa3b36257820 */ /* 0x000fe20000410000 */
[----:B--2---:R-:W-:Y:S01]  /*4120*/  FMUL.FTZ R42, R59, -1.4426950216293334961 ;  /* 0xbfb8aa3b3b2a7820 */ /* 0x004fe20000410000 */
[----:B------:R-:W-:Y:S01]  /*4130*/  FMUL.FTZ R41, R58, -1.4426950216293334961 ;  /* 0xbfb8aa3b3a297820 */ /* 0x000fe20000410000 */
[----:B------:R-:W1:Y:S01]  /*4140*/  MUFU.EX2 R76, R76 ;  /* 0x0000004c004c7308 */ /* 0x000e620000000800 */
[----:B------:R-:W-:Y:S01]  /*4150*/  FMUL.FTZ R40, R57, -1.4426950216293334961 ;  /* 0xbfb8aa3b39287820 */ /* 0x000fe20000410000 */
[----:B------:R-:W-:-:S06]  /*4160*/  FMUL.FTZ R39, R56, -1.4426950216293334961 ;  /* 0xbfb8aa3b38277820 */ /* 0x000fcc0000410000 */
[----:B------:R-:W2:Y:S08]  /*4170*/  MUFU.EX2 R36, R36 ;  /* 0x0000002400247308 */ /* 0x000eb00000000800 */
[----:B------:R-:W3:Y:S01]  /*4180*/  MUFU.EX2 R38, R38 ;  /* 0x0000002600267308 */ /* 0x000ee20000000800 */
[----:B-1----:R-:W-:-:S07]  /*4190*/  FADD.FTZ R76, R76, 1 ;  /* 0x3f8000004c4c7421 */ /* 0x002fce0000010000 */
[----:B------:R-:W1:Y:S01]  /*41a0*/  MUFU.EX2 R37, R37 ;  /* 0x0000002500257308 */ /* 0x000e620000000800 */
[----:B--2---:R-:W-:-:S07]  /*41b0*/  FADD.FTZ R36, R36, 1 ;  /* 0x3f80000024247421 */ /* 0x004fce0000010000 */
[----:B------:R-:W2:Y:S01]  /*41c0*/  MUFU.EX2 R42, R42 ;  /* 0x0000002a002a7308 */ /* 0x000ea20000000800 */
[----:B---3--:R-:W-:-:S07]  /*41d0*/  FADD.FTZ R38, R38, 1 ;  /* 0x3f80000026267421 */ /* 0x008fce0000010000 */
[----:B------:R-:W3:Y:S01]  /*41e0*/  MUFU.EX2 R41, R41 ;  /* 0x0000002900297308 */ /* 0x000ee20000000800 */
[----:B-1----:R-:W-:-:S07]  /*41f0*/  FADD.FTZ R37, R37, 1 ;  /* 0x3f80000025257421 */ /* 0x002fce0000010000 */
[----:B------:R-:W1:Y:S01]  /*4200*/  MUFU.EX2 R40, R40 ;  /* 0x0000002800287308 */ /* 0x000e620000000800 */
[----:B--2---:R-:W-:-:S07]  /*4210*/  FADD.FTZ R43, R42, 1 ;  /* 0x3f8000002a2b7421 */ /* 0x004fce0000010000 */
[----:B------:R-:W2:Y:S01]  /*4220*/  MUFU.EX2 R39, R39 ;  /* 0x0000002700277308 */ /* 0x000ea20000000800 */
[----:B---3--:R-:W-:-:S07]  /*4230*/  FADD.FTZ R42, R41, 1 ;  /* 0x3f800000292a7421 */ /* 0x008fce0000010000 */
[----:B------:R-:W3:Y:S01]  /*4240*/  MUFU.RCP R45, R76 ;  /* 0x0000004c002d7308 */ /* 0x000ee20000001000 */
[----:B-1----:R-:W-:-:S07]  /*4250*/  FADD.FTZ R41, R40, 1 ;  /* 0x3f80000028297421 */ /* 0x002fce0000010000 */
[----:B------:R-:W1:Y:S01]  /*4260*/  MUFU.RCP R36, R36 ;  /* 0x0000002400247308 */ /* 0x000e620000001000 */
[----:B--2---:R-:W-:-:S07]  /*4270*/  FADD.FTZ R40, R39, 1 ;  /* 0x3f80000027287421 */ /* 0x004fce0000010000 */
[----:B------:R3:W2:Y:S08]  /*4280*/  MUFU.RCP R47, R37 ;  /* 0x00000025002f7308 */ /* 0x0006b00000001000 */
[----:B------:R-:W4:Y:S01]  /*4290*/  MUFU.RCP R38, R38 ;  /* 0x0000002600267308 */ /* 0x000f220000001000 */
[----:B---3--:R-:W-:Y:S01]  /*42a0*/  FMUL.FTZ R37, R52, R45 ;  /* 0x0000002d34257220 */ /* 0x008fe20000410000 */
[----:B-1----:R-:W-:Y:S01]  /*42b0*/  FMUL.FTZ R36, R53, R36 ;  /* 0x0000002435247220 */ /* 0x002fe20000410000 */
[----:B------:R-:W1:Y:S02]  /*42c0*/  LDC.64 R44, c[0x0][0x2d0] ;  /* 0x0000b400ff2c7b82 */ /* 0x000e640000000a00 */
[----:B------:R-:W-:Y:S01]  /*42d0*/  FMUL.FTZ R32, R37, R32 ;  /* 0x0000002025207220 */ /* 0x000fe20000410000 */
[----:B------:R-:W-:-:S02]  /*42e0*/  FMUL.FTZ R33, R36, R33 ;  /* 0x0000002124217220 */ /* 0x000fc40000410000 */
[----:B------:R-:W3:Y:S01]  /*42f0*/  MUFU.RCP R48, R43 ;  /* 0x0000002b00307308 */ /* 0x000ee20000001000 */
[----:B--2---:R-:W-:-:S04]  /*4300*/  FMUL.FTZ R39, R54, R47 ;  /* 0x0000002f36277220 */ /* 0x004fc80000410000 */
[----:B------:R-:W-:-:S03]  /*4310*/  FMUL.FTZ R34, R39, R34 ;  /* 0x0000002227227220 */ /* 0x000fc60000410000 */
[----:B------:R-:W2:Y:S01]  /*4320*/  MUFU.RCP R51, R42 ;  /* 0x0000002a00337308 */ /* 0x000ea20000001000 */
[----:B----4-:R-:W-:-:S04]  /*4330*/  FMUL.FTZ R38, R55, R38 ;  /* 0x0000002637267220 */ /* 0x010fc80000410000 */
[----:B------:R-:W-:Y:S01]  /*4340*/  FMUL.FTZ R35, R38, R35 ;  /* 0x0000002326237220 */ /* 0x000fe20000410000 */
[----:B------:R-:W-:Y:S01]  /*4350*/  BAR.SYNC.DEFER_BLOCKING 0x0 ;  /* 0x0000000000007b1d */ /* 0x000fe20000010000 */
[----:B---3--:R-:W-:Y:S01]  /*4360*/  FMUL.FTZ R38, R59, R48 ;  /* 0x000000303b267220 */ /* 0x008fe20000410000 */
[----:B-1----:R-:W-:-:S04]  /*4370*/  IMAD R50, R44, UR11, RZ ;  /* 0x0000000b2c327c24 */ /* 0x002fc8000f8e02ff */
[----:B------:R-:W1:Y:S01]  /*4380*/  MUFU.RCP R46, R41 ;  /* 0x00000029002e7308 */ /* 0x000e620000001000 */
[----:B------:R-:W-:Y:S01]  /*4390*/  FMUL.FTZ R31, R38, R31 ;  /* 0x0000001f261f7220 */ /* 0x000fe20000410000 */
[----:B------:R-:W-:Y:S02]  /*43a0*/  IMAD R45, R45, UR10, R50 ;  /* 0x0000000a2d2d7c24 */ /* 0x000fe4000f8e0232 */
[----:B--2---:R-:W-:-:S04]  /*43b0*/  FMUL.FTZ R39, R58, R51 ;  /* 0x000000333a277220 */ /* 0x004fc80000410000 */
[----:B------:R-:W2:Y:S01]  /*43c0*/  MUFU.RCP R49, R40 ;  /* 0x0000002800317308 */ /* 0x000ea20000001000 */
[----:B------:R-:W-:Y:S01]  /*43d0*/  FMUL.FTZ R30, R39, R30 ;  /* 0x0000001e271e7220 */ /* 0x000fe20000410000 */
[----:B-1----:R-:W-:Y:S01]  /*43e0*/  FMUL.FTZ R36, R57, R46 ;  /* 0x0000002e39247220 */ /* 0x002fe20000410000 */
[----:B------:R1:W-:Y:S01]  /*43f0*/  STS.128 [R74], R32 ;  /* 0x000000204a007388 */ /* 0x0003e20000000c00 */
[----:B------:R-:W3:Y:S02]  /*4400*/  LDC.64 R46, c[0x0][0x350] ;  /* 0x0000d400ff2e7b82 */ /* 0x000ee40000000a00 */
[----:B------:R-:W-:Y:S01]  /*4410*/  FMUL.FTZ R29, R36, R29 ;  /* 0x0000001d241d7220 */ /* 0x000fe20000410000 */
[----:B--2---:R-:W-:Y:S01]  /*4420*/  FMUL.FTZ R37, R56, R49 ;  /* 0x0000003138257220 */ /* 0x004fe20000410000 */
[----:B------:R-:W-:-:S04]  /*4430*/  IMAD.WIDE.U32 R48, R44, UR10, R80 ;  /* 0x0000000a2c307c25 */ /* 0x000fc8000f8e0050 */
[----:B------:R-:W-:Y:S01]  /*4440*/  FMUL.FTZ R28, R37, R28 ;  /* 0x0000001c251c7220 */ /* 0x000fe20000410000 */
[----:B------:R-:W-:-:S04]  /*4450*/  IADD3 R49, R49, R45, RZ ;  /* 0x0000002d31317210 */ /* 0x000fc80007ffe0ff */
[----:B------:R2:W-:Y:S01]  /*4460*/  STS.128 [R74+0x10], R28 ;  /* 0x0000101c4a007388 */ /* 0x0005e20000000c00 */
[----:B------:R-:W-:-:S03]  /*4470*/  NOP ;  /* 0x0000000000007918 */ /* 0x000fc60000000000 */
[----:B------:R-:W4:Y:S01]  /*4480*/  LDS.128 R36, [R68] ;  /* 0x0000000044247984 */ /* 0x000f220000000c00 */
[----:B-1----:R-:W-:-:S03]  /*4490*/  IMAD R33, R5, UR4, RZ ;  /* 0x0000000405217c24 */ /* 0x002fc6000f8e02ff */
[----:B------:R-:W1:Y:S01]  /*44a0*/  LDS.128 R40, [R68+0x200] ;  /* 0x0002000044287984 */ /* 0x000e620000000c00 */
[C---:B------:R-:W-:Y:S02]  /*44b0*/  IMAD R33, R0.reuse, UR5, R33 ;  /* 0x0000000500217c24 */ /* 0x040fe4000f8e0221 */
[----:B--2---:R-:W-:-:S05]  /*44c0*/  IMAD.WIDE.U32 R28, R0, UR4, R48 ;  /* 0x00000004001c7c25 */ /* 0x004fca000f8e0030 */
[----:B------:R-:W-:Y:S02]  /*44d0*/  IADD3 R30, R29, R33, RZ ;  /* 0x000000211d1e7210 */ /* 0x000fe40007ffe0ff */
[----:B---3--:R-:W-:-:S04]  /*44e0*/  LEA R29, P0, R28, R46, 0x2 ;  /* 0x0000002e1c1d7211 */ /* 0x008fc800078010ff */
[----:B------:R-:W-:Y:S02]  /*44f0*/  LEA.HI.X R47, R28, R47, R30, 0x2, P0 ;  /* 0x0000002f1c2f7211 */ /* 0x000fe400000f141e */
[----:B------:R-:W-:-:S05]  /*4500*/  IADD3 R28, P0, R29, R70, RZ ;  /* 0x000000461d1c7210 */ /* 0x000fca0007f1e0ff */
[----:B------:R-:W-:Y:S01]  /*4510*/  IMAD.X R29, R47, 0x1, R72, P0 ;  /* 0x000000012f1d7824 */ /* 0x000fe200000e0648 */
[----:B------:R-:W-:-:S04]  /*4520*/  ISETP.GE.AND P0, PT, R24, R77, PT ;  /* 0x0000004d1800720c */ /* 0x000fc80003f06270 */
[----:B----4-:R2:W-:Y:S04]  /*4530*/  STG.E.128 desc[UR6][R28.64], R36 ;  /* 0x000000241c007986 */ /* 0x0105e8000c101d06 */
[----:B-1----:R2:W-:Y:S05]  /*4540*/  STG.E.128 desc[UR6][R28.64+0x200], R40 ;  /* 0x000200281c007986 */ /* 0x0025ea000c101d06 */
[----:B------:R-:W-:Y:S05]  /*4550*/  @!P0 BRA `(.L_x_1056) ;  /* 0xffffffcc00a48947 */ /* 0x000fea000383ffff */
[----:B------:R-:W-:Y:S05]  /*4560*/  EXIT ;  /* 0x000000000000794d */ /* 0x000fea0003800000 */
.L_x_1057:
        /* <DEDUP_REMOVED lines=9> */
.L_x_8632:


//--------------------- .text._Z25selective_scan_fwd_kernelI32Selective_Scan_fwd_kernel_traitsILi32ELi8ELi1ELb1ELb1ELb1ELb1ELb1EfffEEv13SSMParamsBase --------------------------
	.section	.text._Z25selective_scan_fwd_kernelI32Selective_Scan_fwd_kernel_traitsILi32ELi8ELi1ELb1ELb1ELb1ELb1ELb1EfffEEv13SSMParamsBase,"ax",@progbits
	.align	128
        .global         _Z25selective_scan_fwd_kernelI32Selective_Scan_fwd_kernel_traitsILi32ELi8ELi1ELb1ELb1ELb1ELb1ELb1EfffEEv13SSMParamsBase
        .type           _Z25selective_scan_fwd_kernelI32Selective_Scan_fwd_kernel_traitsILi32ELi8ELi1ELb1ELb1ELb1ELb1ELb1EfffEEv13SSMParamsBase,@function
        .size           _Z25selective_scan_fwd_kernelI32Selective_Scan_fwd_kernel_traitsILi32ELi8ELi1ELb1ELb1ELb1ELb1ELb1EfffEEv13SSMParamsBase,(.L_x_8633 - _Z25selective_scan_fwd_kernelI32Selective_Scan_fwd_kernel_traitsILi32ELi8ELi1ELb1ELb1ELb1ELb1ELb1EfffEEv13SSMParamsBase)
        .other          _Z25selective_scan_fwd_kernelI32Selective_Scan_fwd_kernel_traitsILi32ELi8ELi1ELb1ELb1ELb1ELb1ELb1EfffEEv13SSMParamsBase,@"STO_CUDA_ENTRY STV_DEFAULT"
_Z25selective_scan_fwd_kernelI32Selective_Scan_fwd_kernel_traitsILi32ELi8ELi1ELb1ELb1ELb1ELb1ELb1EfffEEv13SSMParamsBase:
.text._Z25selective_scan_fwd_kernelI32Selective_Scan_fwd_kernel_traitsILi32ELi8ELi1ELb1ELb1ELb1ELb1ELb1EfffEEv13SSMParamsBase:
        /* <DEDUP_REMOVED lines=38> */
.L_x_1058:
        /* <DEDUP_REMOVED lines=36> */
.L_x_1059:
        /* <DEDUP_REMOVED lines=12> */
.L_x_1060:
        /* <DEDUP_REMOVED lines=194> */
.L_x_1061:
        /* <DEDUP_REMOVED lines=18> */
.L_x_1062:
        /* <DEDUP_REMOVED lines=34> */
.L_x_1092:
        /* <DEDUP_REMOVED lines=161> */
.L_x_1064:
[----:B------:R-:W-:Y:S05]  /*1ed0*/  BSYNC B0 ;  /* 0x0000000000007941 */ /* 0x000fea0003800000 */
.L_x_1063:
        /* <DEDUP_REMOVED lines=36> */
.L_x_1066:
[----:B------:R-:W-:Y:S05]  /*2120*/  BSYNC B0 ;  /* 0x0000000000007941 */ /* 0x000fea0003800000 */
.L_x_1065:
        /* <DEDUP_REMOVED lines=36> */
.L_x_1068:
[----:B------:R-:W-:Y:S05]  /*2370*/  BSYNC B0 ;  /* 0x0000000000007941 */ /* 0x000fea0003800000 */
.L_x_1067:
        /* <DEDUP_REMOVED lines=36> */
.L_x_1070:
[----:B------:R-:W-:Y:S05]  /*25c0*/  BSYNC B0 ;  /* 0x0000000000007941 */ /* 0x000fea0003800000 */
.L_x_1069:
        /* <DEDUP_REMOVED lines=36> */
.L_x_1072:
[----:B------:R-:W-:Y:S05]  /*2810*/  BSYNC B0 ;  /* 0x0000000000007941 */ /* 0x000fea0003800000 */
.L_x_1071:
        /* <DEDUP_REMOVED lines=36> */
.L_x_1074:
[----:B------:R-:W-:Y:S05]  /*2a60*/  BSYNC B0 ;  /* 0x0000000000007941 */ /* 0x000fea0003800000 */
.L_x_1073:
        /* <DEDUP_REMOVED lines=39> */
.L_x_1076:
[----:B------:R-:W-:Y:S05]  /*2ce0*/  BSYNC B0 ;  /* 0x0000000000007941 */ /* 0x000fea0003800000 */
.L_x_1075:
        /* <DEDUP_REMOVED lines=41> */
.L_x_1078:
[----:B------:R-:W-:Y:S05]  /*2f80*/  BSYNC B0 ;  /* 0x0000000000007941 */ /* 0x000fea0003800000 */
.L_x_1077:
        /* <DEDUP_REMOVED lines=34> */
.L_x_1087:
        /* <DEDUP_REMOVED lines=194> */
.L_x_1081:
        /* <DEDUP_REMOVED lines=9> */
.L_x_1080:
        /* <DEDUP_REMOVED lines=86> */
.L_x_1084:
        /* <DEDUP_REMOVED lines=31> */
.L_x_1085:
[----:B------:R0:W5:Y:S02]  /*45b0*/  LDG.E R31, desc[UR8][R6.64] ;  /* 0x00000008061f7981 */ /* 0x000164000c1e1900 */
.L_x_1086:
        /* <DEDUP_REMOVED lines=16> */
.L_x_1083:
[----:B------:R-:W-:Y:S05]  /*46c0*/  BSYNC B0 ;  /* 0x0000000000007941 */ /* 0x000fea0003800000 */
.L_x_1082:
        /* <DEDUP_REMOVED lines=11> */
.L_x_1079:
        /* <DEDUP_REMOVED lines=44> */
.L_x_1089:
[----:B------:R-:W-:Y:S05]  /*4a40*/  BSYNC B0 ;  /* 0x0000000000007941 */ /* 0x000fea0003800000 */
.L_x_1088:
        /* <DEDUP_REMOVED lines=175> */
.L_x_1091:
[----:B------:R-:W-:Y:S05]  /*5540*/  BSYNC B0 ;  /* 0x0000000000007941 */ /* 0x000fea0003800000 */
.L_x_1090:
        /* <DEDUP_REMOVED lines=37> */
.L_x_1093:
        /* <DEDUP_REMOVED lines=14> */
.L_x_8633:


//--------------------- .text._Z25selective_scan_fwd_kernelI32Selective_Scan_fwd_kernel_traitsILi32ELi4ELi1ELb0ELb1ELb1ELb0ELb0EfffEEv13SSMParamsBase --------------------------
	.section	.text._Z25selective_scan_fwd_kernelI32Selective_Scan_fwd_kernel_traitsILi32ELi4ELi1ELb0ELb1ELb1ELb0ELb0EfffEEv13SSMParamsBase,"ax",@progbits
	.align	128
        .global         _Z25selective_scan_fwd_kernelI32Selective_Scan_fwd_kernel_traitsILi32ELi4ELi1ELb0ELb1ELb1ELb0ELb0EfffEEv13SSMParamsBase
        .type           _Z25selective_scan_fwd_kernelI32Selective_Scan_fwd_kernel_traitsILi32ELi4ELi1ELb0ELb1ELb1ELb0ELb0EfffEEv13SSMParamsBase,@function
        .size           _Z25selective_scan_fwd_kernelI32Selective_Scan_fwd_kernel_traitsILi32ELi4ELi1ELb0ELb1ELb1ELb0ELb0EfffEEv13SSMParamsBase,(.L_x_8634 - _Z25selective_scan_fwd_kernelI32Selective_Scan_fwd_kernel_traitsILi32ELi4ELi1ELb0ELb1ELb1ELb0ELb0EfffEEv13SSMParamsBase)
        .other          _Z25selective_scan_fwd_kernelI32Selective_Scan_fwd_kernel_traitsILi32ELi4ELi1ELb0ELb1ELb1ELb0ELb0EfffEEv13SSMParamsBase,@"STO_CUDA_ENTRY STV_DEFAULT"
_Z25selective_scan_fwd_kernelI32Selective_Scan_fwd_kernel_traitsILi32ELi4ELi1ELb0ELb1ELb1ELb0ELb0EfffEEv13SSMParamsBase:
.text._Z25selective_scan_fwd_kernelI32Selective_Scan_fwd_kernel_traitsILi32ELi4ELi1ELb0ELb1ELb1ELb0ELb0EfffEEv13SSMParamsBase:
[----:B------:R-:W-:Y:S08]  /*0000*/  LDC R1, c[0x0][0x28] ;  /* 0x00000a00ff017b82 */ /* 0x000ff00000000800 */
[----:B------:R-:W0:Y:S01]  /*0010*/  LDC.64 R2, c[0x0][0x360] ;  /* 0x0000d800ff027b82 */ /* 0x000e220000000a00 */
[----:B------:R-:W-:Y:S01]  /*0020*/  CS2R R12, SRZ ;  /* 0x00000000000c7805 */ /* 0x000fe2000001ff00 */
[----:B------:R-:W-:Y:S01]  /*0030*/  IMAD.MOV.U32 R15, RZ, RZ, RZ ;  /* 0x000000ffff0f7224 */ /* 0x000fe200078e00ff */
        /* <DEDUP_REMOVED lines=34> */
.L_x_1094:
[----:B-----5:R-:W-:Y:S02]  /*0260*/  ISETP.NE.U32.AND P1, PT, R27, UR4, PT ;  /* 0x000000041b007c0c */ /* 0x020fe4000bf25070 */
[----:B------:R-:W-:Y:S02]  /*0270*/  SHF.R.S32.HI R29, RZ, 0x1f, R27 ;  /* 0x0000001fff1d7819 */ /* 0x000fe4000001141b */
[----:B------:R-:W-:Y:S02]  /*0280*/  ISETP.NE.AND.EX P2, PT, R15, RZ, PT, P2 ;  /* 0x000000ff0f00720c */ /* 0x000fe40003f45320 */
[----:B------:R-:W-:-:S13]  /*0290*/  ISETP.NE.AND.EX P1, PT, R29, UR5, PT, P1 ;  /* 0x000000051d007c0c */ /* 0x000fda000bf25310 */
[----:B------:R-:W-:Y:S05]  /*02a0*/  @!P1 EXIT P2 ;  /* 0x000000000000994d */ /* 0x000fea0001000000 */
[----:B------:R-:W1:Y:S01]  /*02b0*/  LDC.U8 R4, c[0x0][0x239] ;  /* 0x00008e40ff047b82 */ /* 0x000e620000000000 */
[----:B------:R-:W2:Y:S01]  /*02c0*/  S2R R0, SR_CTAID.Y ;  /* 0x0000000000007919 */ /* 0x000ea20000002600 */
[----:B------:R-:W-:Y:S02]  /*02d0*/  CS2R R10, SRZ ;  /* 0x00000000000a7805 */ /* 0x000fe4000001ff00 */
[----:B------:R-:W-:Y:S02]  /*02e0*/  SHF.R.S32.HI R31, RZ, 0x1f, R26 ;  /* 0x0000001fff1f7819 */ /* 0x000fe4000001141a */
[----:B------:R-:W-:Y:S02]  /*02f0*/  CS2R R66, SRZ ;  /* 0x0000000000427805 */ /* 0x000fe4000001ff00 */
[----:B0-----:R-:W0:Y:S01]  /*0300*/  LDC.64 R2, c[0x0][0x380] ;  /* 0x0000e000ff027b82 */ /* 0x001e220000000a00 */
[----:B-1----:R-:W-:Y:S02]  /*0310*/  ISETP.NE.AND P5, PT, R4, RZ, PT ;  /* 0x000000ff0400720c */ /* 0x002fe40003fa5270 */
[----:B0-----:R-:W-:-:S04]  /*0320*/  ISETP.NE.U32.AND P1, PT, R2, RZ, PT ;  /* 0x000000ff0200720c */ /* 0x001fc80003f25070 */
[----:B------:R-:W-:-:S07]  /*0330*/  ISETP.NE.AND.EX P1, PT, R3, RZ, PT, P1 ;  /* 0x000000ff0300720c */ /* 0x000fce0003f25310 */
[----:B------:R-:W0:Y:S01]  /*0340*/  @P5 LDC.64 R6, c[0x0][0x2e8] ;  /* 0x0000ba00ff065b82 */ /* 0x000e220000000a00 */
[----:B--2---:R-:W-:-:S07]  /*0350*/  SHF.R.S32.HI R3, RZ, 0x1f, R0 ;  /* 0x0000001fff037819 */ /* 0x004fce0000011400 */
[----:B------:R-:W1:Y:S08]  /*0360*/  @P1 LDC R11, c[0x0][0x380] ;  /* 0x0000e000ff0b1b82 */ /* 0x000e700000000800 */
[----:B------:R-:W2:Y:S01]  /*0370*/  @P1 LDC R10, c[0x0][0x384] ;  /* 0x0000e100ff0a1b82 */ /* 0x000ea20000000800 */
[-C--:B0-----:R-:W-:Y:S02]  /*0380*/  @P5 IMAD R2, R3, R6.reuse, RZ ;  /* 0x0000000603025224 */ /* 0x081fe400078e02ff */
[----:B------:R-:W-:Y:S01]  /*0390*/  @P5 IMAD.WIDE.U32 R4, R0, R6, RZ ;  /* 0x0000000600045225 */ /* 0x000fe200078e00ff */
[----:B------:R-:W-:-:S03]  /*03a0*/  HFMA2.MMA R6, -RZ, RZ, 0, 0 ;  /* 0x00000000ff067435 */ /* 0x000fc600000001ff */
        /* <DEDUP_REMOVED lines=16> */
.L_x_1095:
        /* <DEDUP_REMOVED lines=12> */
.L_x_1096:
[----:B------:R-:W-:Y:S01]  /*0570*/  ISETP.EQ.U32.AND P0, PT, R4, RZ, PT ;  /* 0x000000ff0400720c */ /* 0x000fe20003f02070 */
[----:B------:R-:W0:Y:S08]  /*0580*/  LDC.64 R14, c[0x0][0x370] ;  /* 0x0000dc00ff0e7b82 */ /* 0x000e300000000a00 */
[----:B------:R-:W3:Y:S01]  /*0590*/  LDC.64 R12, c[0x0][0x368] ;  /* 0x0000da00ff0c7b82 */ /* 0x000ee20000000a00 */
[----:B------:R-:W-:-:S07]  /*05a0*/  ISETP.EQ.OR.EX P0, PT, R6, RZ, !P5, P0 ;  /* 0x000000ff0600720c */ /* 0x000fce0006f02700 */
[----:B------:R-:W4:Y:S01]  /*05b0*/  LDC.64 R18, c[0x0][0x318] ;  /* 0x0000c600ff127b82 */ /* 0x000f220000000a00 */
[----:B------:R-:W-:-:S07]  /*05c0*/  IMAD.MOV.U32 R7, RZ, RZ, RZ ;  /* 0x000000ffff077224 */ /* 0x000fce00078e00ff */
[----:B------:R-:W4:Y:S01]  /*05d0*/  LDC.64 R20, c[0x0][0x330] ;  /* 0x0000cc00ff147b82 */ /* 0x000f220000000a00 */
[C---:B-1----:R-:W-:Y:S02]  /*05e0*/  @!P0 LEA R8, P1, R26.reuse, R11, 0x2 ;  /* 0x0000000b1a088211 */ /* 0x042fe400078210ff */
[----:B------:R-:W-:Y:S01]  /*05f0*/  PRMT R28, RZ, 0x7610, R28 ;  /* 0x00007610ff1c7816 */ /* 0x000fe2000000001c */
[----:B------:R-:W-:Y:S01]  /*0600*/  IMAD.MOV.U32 R17, RZ, RZ, RZ ;  /* 0x000000ffff117224 */ /* 0x000fe200078e00ff */
[----:B--2---:R-:W-:Y:S01]  /*0610*/  @!P0 LEA.HI.X R9, R26, R10, R31, 0x2, P1 ;  /* 0x0000000a1a098211 */ /* 0x004fe200008f141f */
[----:B------:R-:W-:Y:S01]  /*0620*/  ULDC.64 UR6, c[0x0][0x250] ;  /* 0x0000940000067ab9 */ /* 0x000fe20000000a00 */
[----:B------:R-:W-:Y:S01]  /*0630*/  CS2R R22, SRZ ;  /* 0x0000000000167805 */ /* 0x000fe2000001ff00 */
[----:B------:R-:W1:Y:S01]  /*0640*/  LDC.64 R24, c[0x0][0x268] ;  /* 0x00009a00ff187b82 */ /* 0x000e620000000a00 */
[----:B------:R-:W-:Y:S01]  /*0650*/  ULDC.64 UR4, c[0x0][0x290] ;  /* 0x0000a40000047ab9 */ /* 0x000fe20000000a00 */
[----:B------:R2:W2:Y:S01]  /*0660*/  @!P0 LDG.E R11, desc[UR8][R8.64] ;  /* 0x00000008080b8981 */ /* 0x0004a2000c1e1900 */
[----:B0-----:R-:W-:-:S02]  /*0670*/  ISETP.NE.U32.AND P1, PT, R14, RZ, PT ;  /* 0x000000ff0e00720c */ /* 0x001fc40003f25070 */
[----:B---3--:R-:W-:Y:S02]  /*0680*/  ISETP.NE.U32.AND P2, PT, R12, RZ, PT ;  /* 0x000000ff0c00720c */ /* 0x008fe40003f45070 */
[----:B------:R-:W-:Y:S01]  /*0690*/  ISETP.NE.AND.EX P1, PT, R15, RZ, PT, P1 ;  /* 0x000000ff0f00720c */ /* 0x000fe20003f25310 */
[----:B------:R-:W0:Y:S01]  /*06a0*/  LDC.64 R34, c[0x0][0x288] ;  /* 0x0000a200ff227b82 */ /* 0x000e220000000a00 */
[----:B------:R-:W-:Y:S02]  /*06b0*/  ISETP.NE.AND.EX P2, PT, R13, RZ, PT, P2 ;  /* 0x000000ff0d00720c */ /* 0x000fe40003f45320 */
[----:B------:R-:W-:Y:S02]  /*06c0*/  MOV R15, RZ ;  /* 0x000000ff000f7202 */ /* 0x000fe40000000f00 */
[----:B----4-:R-:W-:Y:S02]  /*06d0*/  ISETP.NE.U32.AND P3, PT, R18, RZ, PT ;  /* 0x000000ff1200720c */ /* 0x010fe40003f65070 */
[----:B------:R-:W-:Y:S01]  /*06e0*/  ISETP.NE.U32.AND P6, PT, R20, RZ, PT ;  /* 0x000000ff1400720c */ /* 0x000fe20003fc5070 */
[----:B------:R-:W3:Y:S01]  /*06f0*/  LDC.64 R32, c[0x0][0x308] ;  /* 0x0000c200ff207b82 */ /* 0x000ee20000000a00 */
[----:B------:R-:W-:-:S05]  /*0700*/  ISETP.NE.AND.EX P3, PT, R19, RZ, PT, P3 ;  /* 0x000000ff1300720c */ /* 0x000fca0003f65330 */
[C---:B--2---:R-:W-:Y:S02]  /*0710*/  @P2 IADD3 R8, P4, R26.reuse, R12, RZ ;  /* 0x0000000c1a082210 */ /* 0x044fe40007f9e0ff */
[----:B------:R-:W2:Y:S02]  /*0720*/  @P1 LDC R7, c[0x0][0x370] ;  /* 0x0000dc00ff071b82 */ /* 0x000ea40000000800 */
[----:B------:R-:W-:Y:S02]  /*0730*/  @P2 LEA.HI.X.SX32 R9, R26, R13, 0x1, P4 ;  /* 0x0000000d1a092211 */ /* 0x000fe400020f0eff */
[----:B------:R-:W-:-:S03]  /*0740*/  ISETP.NE.AND.EX P4, PT, R21, RZ, PT, P6 ;  /* 0x000000ff1500720c */ /* 0x000fc60003f85360 */
[----:B------:R4:W5:Y:S01]  /*0750*/  @P2 LDG.E.U8 R28, desc[UR8][R8.64] ;  /* 0x00000008081c2981 */ /* 0x000962000c1e1100 */
[----:B------:R-:W1:Y:S01]  /*0760*/  @P1 LDC R15, c[0x0][0x374] ;  /* 0x0000dd00ff0f1b82 */ /* 0x000e620000000800 */
[----:B------:R-:W-:-:S04]  /*0770*/  @P3 LEA R12, P2, R0, R18, 0x2 ;  /* 0x00000012000c3211 */ /* 0x000fc800078410ff */
[----:B------:R-:W-:-:S03]  /*0780*/  @P3 LEA.HI.X R13, R0, R19, R3, 0x2, P2 ;  /* 0x00000013000d3211 */ /* 0x000fc600010f1403 */
[----:B------:R-:W4:Y:S01]  /*0790*/  LDC R19, c[0x0][0x224] ;  /* 0x00008900ff137b82 */ /* 0x000f220000000800 */
[----:B--2---:R-:W-:-:S07]  /*07a0*/  ISETP.EQ.U32.AND P6, PT, R7, RZ, PT ;  /* 0x000000ff0700720c */ /* 0x004fce0003fc2070 */
[----:B------:R-:W2:Y:S01]  /*07b0*/  LDC.64 R42, c[0x0][0x388] ;  /* 0x0000e200ff2a7b82 */ /* 0x000ea20000000a00 */
[----:B-1----:R-:W-:-:S07]  /*07c0*/  ISETP.EQ.OR.EX P6, PT, R15, RZ, !P5, P6 ;  /* 0x000000ff0f00720c */ /* 0x002fce0006fc2760 */
[----:B------:R-:W1:Y:S01]  /*07d0*/  LDC.64 R38, c[0x0][0x390] ;  /* 0x0000e400ff267b82 */ /* 0x000e620000000a00 */
[----:B------:R-:W-:Y:S01]  /*07e0*/  @P1 MOV R17, R7 ;  /* 0x0000000700111202 */ /* 0x000fe20000000f00 */
[----:B------:R-:W-:Y:S02]  /*07f0*/  IMAD.MOV.U32 R18, RZ, RZ, RZ ;  /* 0x000000ffff127224 */ /* 0x000fe400078e00ff */
[----:B------:R-:W-:-:S04]  /*0800*/  @P1 IMAD.MOV.U32 R18, RZ, RZ, R15 ;  /* 0x000000ffff121224 */ /* 0x000fc800078e000f */
[----:B------:R-:W1:Y:S01]  /*0810*/  LDC.64 R40, c[0x0][0x378] ;  /* 0x0000de00ff287b82 */ /* 0x000e620000000a00 */
[----:B------:R-:W-:-:S04]  /*0820*/  @!P6 LEA R16, P1, R26, R17, 0x2 ;  /* 0x000000111a10e211 */ /* 0x000fc800078210ff */
[----:B------:R-:W-:-:S03]  /*0830*/  @!P6 LEA.HI.X R17, R26, R18, R31, 0x2, P1 ;  /* 0x000000121a11e211 */ /* 0x000fc600008f141f */
[----:B------:R-:W1:Y:S01]  /*0840*/  LDC.64 R36, c[0x0][0x310] ;  /* 0x0000c400ff247b82 */ /* 0x000e620000000a00 */
[----:B----4-:R-:W-:Y:S01]  /*0850*/  IABS R18, R19 ;  /* 0x0000001300127213 */ /* 0x010fe20000000000 */
[----:B------:R-:W-:Y:S01]  /*0860*/  IMAD.MOV.U32 R7, RZ, RZ, RZ ;  /* 0x000000ffff077224 */ /* 0x000fe200078e00ff */
[----:B------:R-:W-:Y:S01]  /*0870*/  @P4 LEA R14, P2, R0, R20, 0x2 ;  /* 0x00000014000e4211 */ /* 0x000fe200078410ff */
[----:B------:R-:W-:Y:S01]  /*0880*/  HFMA2.MMA R8, -RZ, RZ, 0, 0 ;  /* 0x00000000ff087435 */ /* 0x000fe200000001ff */
[----:B------:R-:W4:Y:S01]  /*0890*/  I2F.RP R9, R18 ;  /* 0x0000001200097306 */ /* 0x000f220000209400 */
[----:B------:R-:W5:Y:S04]  /*08a0*/  @!P6 LDG.E R22, desc[UR8][R16.64] ;  /* 0x000000081016e981 */ /* 0x000f68000c1e1900 */
[----:B------:R0:W5:Y:S03]  /*08b0*/  @P3 LDG.E R7, desc[UR8][R12.64] ;  /* 0x000000080c073981 */ /* 0x000166000c1e1900 */
[----:B----4-:R-:W4:Y:S01]  /*08c0*/  MUFU.RCP R9, R9 ;  /* 0x0000000900097308 */ /* 0x010f220000001000 */
[----:B0-----:R-:W-:-:S02]  /*08d0*/  IABS R12, R0 ;  /* 0x00000000000c7213 */ /* 0x001fc40000000000 */
[----:B------:R-:W-:Y:S02]  /*08e0*/  @P4 LEA.HI.X R15, R0, R21, R3, 0x2, P2 ;  /* 0x00000015000f4211 */ /* 0x000fe400010f1403 */
[----:B------:R-:W0:Y:S03]  /*08f0*/  LDC.64 R20, c[0x0][0x270] ;  /* 0x00009c00ff147b82 */ /* 0x000e260000000a00 */
[----:B------:R-:W5:Y:S01]  /*0900*/  @P4 LDG.E R8, desc[UR8][R14.64] ;  /* 0x000000080e084981 */ /* 0x000f62000c1e1900 */
[----:B------:R-:W-:-:S05]  /*0910*/  @!P0 IMAD.WIDE R10, R11, 0x4, R66 ;  /* 0x000000040b0a8825 */ /* 0x000fca00078e0242 */
[----:B------:R4:W2:Y:S02]  /*0920*/  @!P0 LDG.E R27, desc[UR8][R10.64] ;  /* 0x000000080a1b8981 */ /* 0x0008a4000c1e1900 */
[----:B----4-:R-:W-:-:S04]  /*0930*/  VIADD R10, R9, 0xffffffe ;  /* 0x0ffffffe090a7836 */ /* 0x010fc80000000000 */
[----:B------:R4:W3:Y:S02]  /*0940*/  F2I.FTZ.U32.TRUNC.NTZ R11, R10 ;  /* 0x0000000a000b7305 */ /* 0x0008e4000021f000 */
[----:B----4-:R-:W-:Y:S01]  /*0950*/  MOV R10, RZ ;  /* 0x000000ff000a7202 */ /* 0x010fe20000000f00 */
[----:B---3--:R-:W-:-:S04]  /*0960*/  IMAD.MOV R13, RZ, RZ, -R11 ;  /* 0x000000ffff0d7224 */ /* 0x008fc800078e0a0b */
[----:B------:R-:W-:-:S04]  /*0970*/  IMAD R13, R13, R18, RZ ;  /* 0x000000120d0d7224 */ /* 0x000fc800078e02ff */
        /* <DEDUP_REMOVED lines=15> */
[----:B------:R-:W-:Y:S01]  /*0a70*/  @!P3 IMAD.MOV R9, RZ, RZ, -R9 ;  /* 0x000000ffff09b224 */ /* 0x000fe200078e0a09 */
[----:B------:R-:W-:Y:S01]  /*0a80*/  @!P2 LOP3.LUT R9, RZ, R19, RZ, 0x33, !PT ;  /* 0x00000013ff09a212 */ /* 0x000fe200078e33ff */
[----:B------:R-:W-:Y:S01]  /*0a90*/  IMAD R19, R26, UR7, R11 ;  /* 0x000000071a137c24 */ /* 0x000fe2000f8e020b */
[----:B------:R-:W-:Y:S01]  /*0aa0*/  ULDC.64 UR6, c[0x0][0x2a0] ;  /* 0x0000a80000067ab9 */ /* 0x000fe20000000a00 */
[----:B------:R-:W-:-:S03]  /*0ab0*/  IMAD R15, R31, UR4, RZ ;  /* 0x000000041f0f7c24 */ /* 0x000fc6000f8e02ff */
[----:B------:R-:W-:Y:S02]  /*0ac0*/  IADD3 R13, R13, R19, RZ ;  /* 0x000000130d0d7210 */ /* 0x000fe40007ffe0ff */
[----:B------:R-:W-:Y:S01]  /*0ad0*/  SHF.R.S32.HI R19, RZ, 0x1f, R9 ;  /* 0x0000001fff137819 */ /* 0x000fe20000011409 */
[----:B------:R-:W-:-:S04]  /*0ae0*/  IMAD.WIDE.U32 R10, R26, UR4, RZ ;  /* 0x000000041a0a7c25 */ /* 0x000fc8000f8e00ff */
[C---:B------:R-:W-:Y:S01]  /*0af0*/  IMAD R17, R26.reuse, UR5, R15 ;  /* 0x000000051a117c24 */ /* 0x040fe2000f8e020f */
[----:B------:R-:W-:Y:S01]  /*0b00*/  ULDC.64 UR4, c[0x0][0x298] ;  /* 0x0000a60000047ab9 */ /* 0x000fe20000000a00 */
[----:B0-----:R-:W-:Y:S02]  /*0b10*/  IMAD R14, R31, R20, RZ ;  /* 0x000000141f0e7224 */ /* 0x001fe400078e02ff */
[-C--:B------:R-:W-:Y:S02]  /*0b20*/  IMAD R18, R19, R24.reuse, RZ ;  /* 0x0000001813127224 */ /* 0x080fe400078e02ff */
[----:B------:R-:W-:Y:S02]  /*0b30*/  IMAD.IADD R17, R11, 0x1, R17 ;  /* 0x000000010b117824 */ /* 0x000fe400078e0211 */
[----:B------:R-:W-:Y:S02]  /*0b40*/  IMAD R21, R26, R21, R14 ;  /* 0x000000151a157224 */ /* 0x000fe400078e020e */
[----:B------:R-:W-:-:S04]  /*0b50*/  IMAD.WIDE.U32 R12, R9, R24, R12 ;  /* 0x00000018090c7225 */ /* 0x000fc800078e000c */
[----:B------:R-:W-:Y:S02]  /*0b60*/  IMAD R11, R9, R25, R18 ;  /* 0x00000019090b7224 */ /* 0x000fe400078e0212 */
[----:B------:R-:W-:Y:S01]  /*0b70*/  IMAD.WIDE.U32 R14, R26, R20, RZ ;  /* 0x000000141a0e7225 */ /* 0x000fe200078e00ff */
[----:B------:R-:W0:Y:S04]  /*0b80*/  LDC.64 R24, c[0x0][0x320] ;  /* 0x0000c800ff187b82 */ /* 0x000e280000000a00 */
[----:B------:R-:W-:Y:S01]  /*0b90*/  IADD3 R15, R15, R21, RZ ;  /* 0x000000150f0f7210 */ /* 0x000fe20007ffe0ff */
[----:B------:R-:W-:Y:S01]  /*0ba0*/  IMAD R18, R19, R34, RZ ;  /* 0x0000002213127224 */ /* 0x000fe200078e02ff */
[----:B------:R-:W-:Y:S01]  /*0bb0*/  IADD3 R11, R13, R11, RZ ;  /* 0x0000000b0d0b7210 */ /* 0x000fe20007ffe0ff */
[----:B------:R-:W-:Y:S01]  /*0bc0*/  IMAD.MOV.U32 R16, RZ, RZ, R10 ;  /* 0x000000ffff107224 */ /* 0x000fe200078e000a */
[----:B------:R-:W-:Y:S01]  /*0bd0*/  LEA R10, P1, R12, R32, 0x2 ;  /* 0x000000200c0a7211 */ /* 0x000fe200078210ff */
[----:B------:R-:W-:-:S04]  /*0be0*/  IMAD.WIDE.U32 R20, R9, R34, R14 ;  /* 0x0000002209147225 */ /* 0x000fc800078e000e */
[----:B------:R-:W-:Y:S02]  /*0bf0*/  IMAD R13, R31, UR6, RZ ;  /* 0x000000061f0d7c24 */ /* 0x000fe4000f8e02ff */
[----:B------:R-:W-:Y:S01]  /*0c00*/  IMAD R15, R9, R35, R18 ;  /* 0x00000023090f7224 */ /* 0x000fe200078e0212 */
[----:B------:R-:W-:Y:S01]  /*0c10*/  LEA.HI.X R11, R12, R33, R11, 0x2, P1 ;  /* 0x000000210c0b7211 */ /* 0x000fe200008f140b */
[----:B------:R-:W-:Y:S01]  /*0c20*/  IMAD R9, R3, UR4, RZ ;  /* 0x0000000403097c24 */ /* 0x000fe2000f8e02ff */
[----:B--2---:R-:W-:Y:S01]  /*0c30*/  ISETP.NE.U32.AND P1, PT, R42, RZ, PT ;  /* 0x000000ff2a00720c */ /* 0x004fe20003f25070 */
[----:B------:R-:W-:-:S04]  /*0c40*/  IMAD.WIDE.U32 R18, R26, UR6, RZ ;  /* 0x000000061a127c25 */ /* 0x000fc8000f8e00ff */
[----:B------:R-:W-:Y:S02]  /*0c50*/  IMAD R13, R26, UR7, R13 ;  /* 0x000000071a0d7c24 */ /* 0x000fe4000f8e020d */
[C---:B------:R-:W-:Y:S02]  /*0c60*/  IMAD R9, R0.reuse, UR5, R9 ;  /* 0x0000000500097c24 */ /* 0x040fe4000f8e0209 */
[----:B------:R-:W-:Y:S01]  /*0c70*/  IMAD.WIDE.U32 R16, R0, UR4, R16 ;  /* 0x0000000400107c25 */ /* 0x000fe2000f8e0010 */
[----:B------:R-:W-:Y:S01]  /*0c80*/  ISETP.NE.AND.EX P1, PT, R43, RZ, PT, P1 ;  /* 0x000000ff2b00720c */ /* 0x000fe20003f25310 */
[----:B------:R-:W-:Y:S01]  /*0c90*/  HFMA2.MMA R61, -RZ, RZ, 0, 0 ;  /* 0x00000000ff3d7435 */ /* 0x000fe200000001ff */
[----:B-1----:R-:W-:Y:S01]  /*0ca0*/  ISETP.NE.U32.AND P2, PT, R38, RZ, PT ;  /* 0x000000ff2600720c */ /* 0x002fe20003f45070 */
[----:B------:R-:W-:Y:S01]  /*0cb0*/  IMAD.IADD R19, R19, 0x1, R13 ;  /* 0x0000000113137824 */ /* 0x000fe200078e020d */
[----:B------:R-:W-:Y:S01]  /*0cc0*/  IADD3 R13, R21, R15, RZ ;  /* 0x0000000f150d7210 */ /* 0x000fe20007ffe0ff */
[----:B------:R-:W-:Y:S01]  /*0cd0*/  IMAD.IADD R15, R17, 0x1, R9 ;  /* 0x00000001110f7824 */ /* 0x000fe200078e0209 */
[----:B------:R-:W-:Y:S01]  /*0ce0*/  HFMA2.MMA R9, -RZ, RZ, 0, 0 ;  /* 0x00000000ff097435 */ /* 0x000fe200000001ff */
[----:B0-----:R-:W-:-:S02]  /*0cf0*/  LEA R14, P3, R16, R24, 0x2 ;  /* 0x00000018100e7211 */ /* 0x001fc400078610ff */
[----:B------:R-:W-:Y:S02]  /*0d00*/  LEA R12, P4, R20, R36, 0x2 ;  /* 0x00000024140c7211 */ /* 0x000fe400078810ff */
[----:B------:R-:W-:Y:S01]  /*0d10*/  MOV R34, RZ ;  /* 0x000000ff00227202 */ /* 0x000fe20000000f00 */
[----:B------:R-:W-:Y:S01]  /*0d20*/  IMAD.MOV.U32 R33, RZ, RZ, RZ ;  /* 0x000000ffff217224 */ /* 0x000fe200078e00ff */
[----:B------:R-:W-:Y:S01]  /*0d30*/  LEA.HI.X R15, R16, R25, R15, 0x2, P3 ;  /* 0x00000019100f7211 */ /* 0x000fe200018f140f */
[----:B------:R-:W-:Y:S01]  /*0d40*/  IMAD.MOV.U32 R16, RZ, RZ, RZ ;  /* 0x000000ffff107224 */ /* 0x000fe200078e00ff */
[----:B------:R-:W-:Y:S01]  /*0d50*/  ULDC.64 UR4, c[0x0][0x2a8] ;  /* 0x0000aa0000047ab9 */ /* 0x000fe20000000a00 */
[----:B------:R-:W0:Y:S01]  /*0d60*/  @P1 LDC R9, c[0x0][0x388] ;  /* 0x0000e200ff091b82 */ /* 0x000e220000000800 */
[----:B------:R-:W-:Y:S02]  /*0d70*/  ISETP.NE.U32.AND P3, PT, R40, RZ, PT ;  /* 0x000000ff2800720c */ /* 0x000fe40003f65070 */
[----:B------:R-:W-:-:S05]  /*0d80*/  ISETP.NE.AND.EX P2, PT, R39, RZ, PT, P2 ;  /* 0x000000ff2700720c */ /* 0x000fca0003f45320 */
[----:B------:R-:W1:Y:S01]  /*0d90*/  @P1 LDC R16, c[0x0][0x38c] ;  /* 0x0000e300ff101b82 */ /* 0x000e620000000800 */
[----:B------:R-:W-:Y:S02]  /*0da0*/  ISETP.NE.AND.EX P3, PT, R41, RZ, PT, P3 ;  /* 0x000000ff2900720c */ /* 0x000fe40003f65330 */
[----:B------:R-:W-:-:S05]  /*0db0*/  LEA.HI.X R13, R20, R37, R13, 0x2, P4 ;  /* 0x00000025140d7211 */ /* 0x000fca00020f140d */
[----:B------:R-:W2:Y:S01]  /*0dc0*/  LDC.64 R36, c[0x0][0x328] ;  /* 0x0000ca00ff247b82 */ /* 0x000ea20000000a00 */
[----:B------:R-:W-:-:S07]  /*0dd0*/  @P2 ISETP.NE.U32.AND P4, PT, R38, RZ, PT ;  /* 0x000000ff2600220c */ /* 0x000fce0003f85070 */
[----:B------:R-:W3:Y:S01]  /*0de0*/  LDC R24, c[0x0][0x23c] ;  /* 0x00008f00ff187b82 */ /* 0x000ee20000000800 */
[----:B------:R-:W-:-:S07]  /*0df0*/  IMAD R17, R3, UR4, RZ ;  /* 0x0000000403117c24 */ /* 0x000fce000f8e02ff */
[----:B------:R-:W4:Y:S08]  /*0e00*/  @P3 LDC R61, c[0x0][0x378] ;  /* 0x0000de00ff3d3b82 */ /* 0x000f300000000800 */
[----:B------:R-:W4:Y:S01]  /*0e10*/  @P3 LDC R34, c[0x0][0x37c] ;  /* 0x0000df00ff223b82 */ /* 0x000f220000000800 */
[----:B------:R-:W-:Y:S02]  /*0e20*/  PLOP3.LUT P3, PT, PT, PT, PT, 0x8, 0x0 ;  /* 0x000000000000781c */ /* 0x000fe40003f6e170 */
[----:B------:R-:W-:-:S05]  /*0e30*/  @P2 ISETP.NE.AND.EX P3, PT, R39, RZ, PT, P4 ;  /* 0x000000ff2700220c */ /* 0x000fca0003f65340 */
[----:B------:R-:W4:Y:S01]  /*0e40*/  @P2 LDC R33, c[0x0][0x390] ;  /* 0x0000e400ff212b82 */ /* 0x000f220000000800 */
[----:B------:R-:W-:-:S07]  /*0e50*/  IMAD R17, R0, UR5, R17 ;  /* 0x0000000500117c24 */ /* 0x000fce000f8e0211 */
[----:B------:R-:W4:Y:S01]  /*0e60*/  @P2 LDC R23, c[0x0][0x394] ;  /* 0x0000e500ff172b82 */ /* 0x000f220000000800 */
[----:B0-----:R-:W-:Y:S01]  /*0e70*/  ISETP.NE.U32.AND P2, PT, R9, RZ, PT ;  /* 0x000000ff0900720c */ /* 0x001fe20003f45070 */
[----:B------:R-:W-:Y:S01]  /*0e80*/  IMAD.WIDE.U32 R20, R0, UR4, R18 ;  /* 0x0000000400147c25 */ /* 0x000fe2000f8e0012 */
[----:B------:R-:W-:Y:S02]  /*0e90*/  ULDC.64 UR4, c[0x0][0x240] ;  /* 0x0000900000047ab9 */ /* 0x000fe40000000a00 */
[----:B-1----:R-:W-:Y:S01]  /*0ea0*/  ISETP.NE.AND.EX P2, PT, R16, RZ, PT, P2 ;  /* 0x000000ff1000720c */ /* 0x002fe20003f45320 */
[----:B------:R-:W-:Y:S01]  /*0eb0*/  IMAD R19, R3, UR4, RZ ;  /* 0x0000000403137c24 */ /* 0x000fe2000f8e02ff */
[----:B--2---:R-:W-:Y:S01]  /*0ec0*/  LEA R18, P4, R20, R36, 0x2 ;  /* 0x0000002414127211 */ /* 0x004fe200078810ff */
[----:B------:R-:W-:-:S04]  /*0ed0*/  IMAD.WIDE.U32 R64, R0, UR4, RZ ;  /* 0x0000000400407c25 */ /* 0x000fc8000f8e00ff */
[----:B------:R-:W-:Y:S02]  /*0ee0*/  IMAD R25, R0, UR5, R19 ;  /* 0x0000000500197c24 */ /* 0x000fe4000f8e0213 */
[----:B------:R-:W-:Y:S01]  /*0ef0*/  IMAD.IADD R19, R21, 0x1, R17 ;  /* 0x0000000115137824 */ /* 0x000fe200078e0211 */
[----:B------:R-:W-:Y:S02]  /*0f00*/  CS2R R62, SRZ ;  /* 0x00000000003e7805 */ /* 0x000fe4000001ff00 */
[----:B---3--:R-:W-:Y:S01]  /*0f10*/  SEL R17, R24, 0x800, P5 ;  /* 0x0000080018117807 */ /* 0x008fe20002800000 */
[----:B------:R-:W-:Y:S01]  /*0f20*/  @P1 IMAD.MOV.U32 R63, RZ, RZ, R16 ;  /* 0x000000ffff3f1224 */ /* 0x000fe200078e0010 */
[----:B------:R-:W-:Y:S02]  /*0f30*/  @P1 MOV R62, R9 ;  /* 0x00000009003e1202 */ /* 0x000fe40000000f00 */
[----:B------:R-:W-:Y:S02]  /*0f40*/  LEA.HI.X R19, R20, R37, R19, 0x2, P4 ;  /* 0x0000002514137211 */ /* 0x000fe400020f1413 */
[----:B------:R-:W-:-:S02]  /*0f50*/  IADD3 R21, R65, R25, RZ ;  /* 0x0000001941157210 */ /* 0x000fc40007ffe0ff */
[----:B------:R-:W-:Y:S01]  /*0f60*/  @!P0 SHF.R.S32.HI R29, RZ, 0x1f, R27 ;  /* 0x0000001fff1d8819 */ /* 0x000fe2000001141b */
[----:B----4-:R-:W-:Y:S06]  /*0f70*/  @P3 BRA P2, `(.L_x_1097) ;  /* 0x0000000000783947 */ /* 0x010fec0001000000 */
[-C--:B------:R-:W-:Y:S01]  /*0f80*/  IABS R25, R17.reuse ;  /* 0x0000001100197213 */ /* 0x080fe20000000000 */
[----:B------:R-:W0:Y:S01]  /*0f90*/  LDC R20, c[0x0][0x218] ;  /* 0x00008600ff147b82 */ /* 0x000e220000000800 */
[----:B------:R-:W-:Y:S02]  /*0fa0*/  IABS R32, R17 ;  /* 0x0000001100207213 */ /* 0x000fe40000000000 */
[----:B------:R-:W1:Y:S03]  /*0fb0*/  I2F.RP R24, R25 ;  /* 0x0000001900187306 */ /* 0x000e660000209400 */
[----:B------:R-:W-:-:S05]  /*0fc0*/  IMAD.MOV R32, RZ, RZ, -R32 ;  /* 0x000000ffff207224 */ /* 0x000fca00078e0a20 */
[----:B-1----:R-:W1:Y:S01]  /*0fd0*/  MUFU.RCP R24, R24 ;  /* 0x0000001800187308 */ /* 0x002e620000001000 */
[----:B0-----:R-:W-:Y:S01]  /*0fe0*/  IADD3 R20, R17, -0x1, R20 ;  /* 0xffffffff11147810 */ /* 0x001fe20007ffe014 */
[----:B-1---5:R-:W-:-:S03]  /*0ff0*/  VIADD R22, R24, 0xffffffe ;  /* 0x0ffffffe18167836 */ /* 0x022fc60000000000 */
[----:B------:R-:W-:Y:S02]  /*1000*/  IABS R24, R20 ;  /* 0x0000001400187213 */ /* 0x000fe40000000000 */
[----:B------:R-:W-:Y:S01]  /*1010*/  LOP3.LUT R20, R20, R17, RZ, 0x3c, !PT ;  /* 0x0000001114147212 */ /* 0x000fe200078e3cff */
[----:B------:R0:W1:Y:S03]  /*1020*/  F2I.FTZ.U32.TRUNC.NTZ R23, R22 ;  /* 0x0000001600177305 */ /* 0x000066000021f000 */
[----:B------:R-:W-:Y:S02]  /*1030*/  ISETP.GE.AND P2, PT, R20, RZ, PT ;  /* 0x000000ff1400720c */ /* 0x000fe40003f46270 */
[----:B------:R-:W-:Y:S02]  /*1040*/  MOV R20, RZ ;  /* 0x000000ff00147202 */ /* 0x000fe40000000f00 */
[----:B0-----:R-:W-:-:S02]  /*1050*/  MOV R22, RZ ;  /* 0x000000ff00167202 */ /* 0x001fc40000000f00 */
        /* <DEDUP_REMOVED lines=10> */
[----:B------:R-:W-:Y:S01]  /*1100*/  ISETP.GE.U32.AND P0, PT, R22, R25, PT ;  /* 0x000000191600720c */ /* 0x000fe20003f06070 */
[----:B------:R-:W-:-:S12]  /*1110*/  IMAD.MOV.U32 R22, RZ, RZ, RZ ;  /* 0x000000ffff167224 */ /* 0x000fd800078e00ff */
[----:B------:R-:W-:-:S05]  /*1120*/  @P0 IADD3 R23, R23, 0x1, RZ ;  /* 0x0000000117170810 */ /* 0x000fca0007ffe0ff */
[----:B------:R-:W-:Y:S01]  /*1130*/  @!P2 IMAD.MOV R23, RZ, RZ, -R23 ;  /* 0x000000ffff17a224 */ /* 0x000fe200078e0a17 */
[----:B------:R-:W-:Y:S01]  /*1140*/  @!P1 LOP3.LUT R23, RZ, R17, RZ, 0x33, !PT ;  /* 0x00000011ff179212 */ /* 0x000fe200078e33ff */
[----:B------:R-:W-:Y:S06]  /*1150*/  BRA `(.L_x_1098) ;  /* 0x0000000000487947 */ /* 0x000fec0003800000 */
.L_x_1097:
        /* <DEDUP_REMOVED lines=9> */
[----:B------:R-:W3:Y:S02]  /*11f0*/  LDG.E R30, desc[UR8][R24.64+0x4] ;  /* 0x00000408181e7981 */ /* 0x000ee4000c1e1900 */
[----:B---3--:R-:W-:Y:S01]  /*1200*/  IADD3 R30, -R23, R30, RZ ;  /* 0x0000001e171e7210 */ /* 0x008fe20007ffe1ff */
[----:B--2---:R-:W-:-:S03]  /*1210*/  IMAD.IADD R23, R35, 0x1, -R20 ;  /* 0x0000000123177824 */ /* 0x004fc600078e0a14 */
[----:B------:R-:W-:Y:S02]  /*1220*/  ISETP.GT.AND P0, PT, R17, R30, PT ;  /* 0x0000001e1100720c */ /* 0x000fe40003f04270 */
[----:B------:R-:W-:Y:S02]  /*1230*/  IADD3 R30, -R30, R17, RZ ;  /* 0x000000111e1e7210 */ /* 0x000fe40007ffe1ff */
[----:B------:R-:W-:-:S04]  /*1240*/  ISETP.GT.AND P0, PT, R23, RZ, P0 ;  /* 0x000000ff1700720c */ /* 0x000fc80000704270 */
[----:B------:R-:W-:Y:S01]  /*1250*/  SEL R30, R30, RZ, P0 ;  /* 0x000000ff1e1e7207 */ /* 0x000fe20000000000 */
[----:B------:R-:W-:-:S04]  /*1260*/  VIADD R23, R23, 0x1 ;  /* 0x0000000117177836 */ /* 0x000fc80000000000 */
[----:B-----5:R-:W-:-:S07]  /*1270*/  IMAD R22, R22, R17, R30 ;  /* 0x0000001116167224 */ /* 0x020fce00078e021e */
.L_x_1098:
        /* <DEDUP_REMOVED lines=9> */
[----:B------:R-:W-:Y:S01]  /*1310*/  CS2R R40, SRZ ;  /* 0x0000000000287805 */ /* 0x000fe2000001ff00 */
[----:B------:R-:W-:Y:S02]  /*1320*/  IMAD.MOV.U32 R31, RZ, RZ, R5 ;  /* 0x000000ffff1f7224 */ /* 0x000fe400078e0005 */
[----:B------:R-:W-:-:S02]  /*1330*/  IMAD R45, R27, UR5, R32 ;  /* 0x000000051b2d7c24 */ /* 0x000fc4000f8e0220 */
[----:B------:R-:W-:Y:S01]  /*1340*/  IMAD.WIDE.U32 R58, R27, UR4, R30 ;  /* 0x000000041b3a7c25 */ /* 0x000fe2000f8e001e */
[----:B------:R-:W-:-:S04]  /*1350*/  LOP3.LUT R27, R28, 0xff, RZ, 0xc0, !PT ;  /* 0x000000ff1c1b7812 */ /* 0x000fc800078ec0ff */
[----:B------:R-:W-:Y:S02]  /*1360*/  IADD3 R45, R59, R45, RZ ;  /* 0x0000002d3b2d7210 */ /* 0x000fe40007ffe0ff */
[----:B0-----:R-:W-:-:S04]  /*1370*/  SHF.L.U32 R26, R24, 0x2, RZ ;  /* 0x00000002181a7819 */ /* 0x001fc800000006ff */
[C---:B------:R-:W-:Y:S01]  /*1380*/  LOP3.LUT R57, R26.reuse, 0xffffff80, RZ, 0xc0, !PT ;  /* 0xffffff801a397812 */ /* 0x040fe200078ec0ff */
[C---:B------:R-:W-:Y:S01]  /*1390*/  VIADD R42, R26.reuse, 0x1 ;  /* 0x000000011a2a7836 */ /* 0x040fe20000000000 */
[C---:B------:R-:W-:Y:S01]  /*13a0*/  IADD3 R43, R26.reuse, 0x2, RZ ;  /* 0x000000021a2b7810 */ /* 0x040fe20007ffe0ff */
[----:B------:R-:W-:Y:S01]  /*13b0*/  VIADD R44, R26, 0x3 ;  /* 0x000000031a2c7836 */ /* 0x000fe20000000000 */
[----:B------:R-:W-:-:S04]  /*13c0*/  LOP3.LUT R56, R57, 0x1f, R24, 0xf8, !PT ;  /* 0x0000001f39387812 */ /* 0x000fc800078ef818 */
[----:B------:R-:W-:Y:S02]  /*13d0*/  SHF.R.S32.HI R57, RZ, 0x1f, R56 ;  /* 0x0000001fff397819 */ /* 0x000fe40000011438 */
[C---:B------:R-:W-:Y:S02]  /*13e0*/  LOP3.LUT R46, R56.reuse, 0x20, RZ, 0xfc, !PT ;  /* 0x00000020382e7812 */ /* 0x040fe400078efcff */
[C---:B------:R-:W-:Y:S02]  /*13f0*/  LOP3.LUT R47, R56.reuse, 0x40, RZ, 0xfc, !PT ;  /* 0x00000040382f7812 */ /* 0x040fe400078efcff */
[----:B-1----:R-:W-:-:S07]  /*1400*/  LOP3.LUT R48, R56, 0x60, RZ, 0xfc, !PT ;  /* 0x0000006038307812 */ /* 0x002fce00078efcff */
.L_x_1118:
        /* <DEDUP_REMOVED lines=11> */
[----:B-1----:R-:W-:Y:S05]  /*14c0*/  @!P0 EXIT ;  /* 0x000000000000894d */ /* 0x002fea0003800000 */
[----:B------:R-:W-:Y:S01]  /*14d0*/  BAR.SYNC.DEFER_BLOCKING 0x0 ;  /* 0x0000000000007b1d */ /* 0x000fe20000010000 */
[C---:B------:R-:W-:Y:S01]  /*14e0*/  SHF.L.U32 R39, R56.reuse, 0x2, RZ ;  /* 0x0000000238277819 */ /* 0x040fe200000006ff */
[----:B------:R-:W-:Y:S01]  /*14f0*/  HFMA2.MMA R33, -RZ, RZ, 0, 0 ;  /* 0x00000000ff217435 */ /* 0x000fe200000001ff */
[-C--:B------:R-:W-:Y:S01]  /*1500*/  ISETP.GE.AND P6, PT, R56, R49.reuse, PT ;  /* 0x000000313800720c */ /* 0x080fe20003fc6270 */
[----:B------:R-:W-:Y:S01]  /*1510*/  IMAD.MOV.U32 R31, RZ, RZ, RZ ;  /* 0x000000ffff1f7224 */ /* 0x000fe200078e00ff */
[-C--:B------:R-:W-:Y:S01]  /*1520*/  ISETP.GE.AND P5, PT, R46, R49.reuse, PT ;  /* 0x000000312e00720c */ /* 0x080fe20003fa6270 */
[----:B------:R-:W-:Y:S01]  /*1530*/  IMAD.MOV.U32 R37, RZ, RZ, RZ ;  /* 0x000000ffff257224 */ /* 0x000fe200078e00ff */
[-C--:B------:R-:W-:Y:S02]  /*1540*/  ISETP.GE.AND P4, PT, R47, R49.reuse, PT ;  /* 0x000000312f00720c */ /* 0x080fe40003f86270 */
[----:B------:R-:W-:Y:S02]  /*1550*/  ISETP.GE.AND P3, PT, R48, R49, PT ;  /* 0x000000313000720c */ /* 0x000fe40003f66270 */
[----:B------:R-:W-:-:S02]  /*1560*/  SHF.L.U64.HI R30, R56, 0x2, R57 ;  /* 0x00000002381e7819 */ /* 0x000fc40000010239 */
[----:B------:R-:W-:Y:S01]  /*1570*/  MOV R53, RZ ;  /* 0x000000ff00357202 */ /* 0x000fe20000000f00 */
[----:B------:R-:W0:Y:S01]  /*1580*/  S2UR UR5, SR_CgaCtaId ;  /* 0x00000000000579c3 */ /* 0x000e220000008800 */
[----:B------:R-:W-:-:S05]  /*1590*/  IADD3 R28, P0, R14, R39, RZ ;  /* 0x000000270e1c7210 */ /* 0x000fca0007f1e0ff */
[----:B------:R-:W-:Y:S01]  /*15a0*/  IMAD.X R29, R15, 0x1, R30, P0 ;  /* 0x000000010f1d7824 */ /* 0x000fe200000e061e */
[----:B------:R-:W-:Y:S01]  /*15b0*/  UMOV UR4, 0x400 ;  /* 0x0000040000047882 */ /* 0x000fe20000000000 */
[----:B------:R-:W-:Y:S01]  /*15c0*/  HFMA2.MMA R71, -RZ, RZ, 0, 0 ;  /* 0x00000000ff477435 */ /* 0x000fe200000001ff */
[----:B------:R-:W-:Y:S01]  /*15d0*/  MOV R69, RZ ;  /* 0x000000ff00457202 */ /* 0x000fe20000000f00 */
[----:B------:R-:W-:Y:S01]  /*15e0*/  HFMA2.MMA R73, -RZ, RZ, 0, 0 ;  /* 0x00000000ff497435 */ /* 0x000fe200000001ff */
[----:B------:R-:W2:Y:S01]  /*15f0*/  @!P6 LDG.E R33, desc[UR8][R28.64] ;  /* 0x000000081c21e981 */ /* 0x000ea2000c1e1900 */
[----:B------:R-:W-:Y:S01]  /*1600*/  IMAD.MOV.U32 R75, RZ, RZ, RZ ;  /* 0x000000ffff4b7224 */ /* 0x000fe200078e00ff */
[----:B------:R-:W1:Y:S02]  /*1610*/  LDC R36, c[0x0][0x21c] ;  /* 0x00008700ff247b82 */ /* 0x000e640000000800 */
[----:B------:R-:W3:Y:S04]  /*1620*/  @!P5 LDG.E R31, desc[UR8][R28.64+0x80] ;  /* 0x000080081c1fd981 */ /* 0x000ee8000c1e1900 */
[----:B------:R-:W4:Y:S04]  /*1630*/  @!P4 LDG.E R53, desc[UR8][R28.64+0x100] ;  /* 0x000100081c35c981 */ /* 0x000f28000c1e1900 */
[----:B------:R-:W5:Y:S01]  /*1640*/  @!P3 LDG.E R37, desc[UR8][R28.64+0x180] ;  /* 0x000180081c25b981 */ /* 0x000f62000c1e1900 */
[----:B0-----:R-:W-:Y:S01]  /*1650*/  ULEA UR5, UR5, UR4, 0x18 ;  /* 0x0000000405057291 */ /* 0x001fe2000f8ec03f */
[----:B------:R-:W-:-:S02]  /*1660*/  IADD3 R38, P0, R18, R39, RZ ;  /* 0x0000002712267210 */ /* 0x000fc40007f1e0ff */
[----:B------:R-:W-:-:S03]  /*1670*/  ULDC.U8 UR4, c[0x0][0x238] ;  /* 0x00008e0000047ab9 */ /* 0x000fc60000000000 */
[----:B------:R-:W-:Y:S01]  /*1680*/  LEA R50, R25, UR5, 0x2 ;  /* 0x0000000519327c11 */ /* 0x000fe2000f8e10ff */
[----:B------:R-:W-:Y:S01]  /*1690*/  IMAD.X R39, R19, 0x1, R30, P0 ;  /* 0x0000000113277824 */ /* 0x000fe200000e061e */
[----:B------:R-:W-:-:S03]  /*16a0*/  LEA R51, R25, UR5, 0x4 ;  /* 0x0000000519337c11 */ /* 0x000fc6000f8e20ff */
[----:B--2---:R-:W-:Y:S04]  /*16b0*/  STS [R50], R33 ;  /* 0x0000002132007388 */ /* 0x004fe80000000800 */
[----:B---3--:R-:W-:Y:S04]  /*16c0*/  STS [R50+0x80], R31 ;  /* 0x0000801f32007388 */ /* 0x008fe80000000800 */
[----:B----4-:R-:W-:Y:S04]  /*16d0*/  STS [R50+0x100], R53 ;  /* 0x0001003532007388 */ /* 0x010fe80000000800 */
[----:B-----5:R-:W-:Y:S01]  /*16e0*/  STS [R50+0x180], R37 ;  /* 0x0001802532007388 */ /* 0x020fe20000000800 */
[----:B------:R-:W-:-:S03]  /*16f0*/  NOP ;  /* 0x0000000000007918 */ /* 0x000fc60000000000 */
[----:B------:R-:W-:Y:S01]  /*1700*/  LDS.128 R32, [R51] ;  /* 0x0000000033207984 */ /* 0x000fe20000000c00 */
[----:B------:R-:W-:Y:S06]  /*1710*/  BAR.SYNC.DEFER_BLOCKING 0x0 ;  /* 0x0000000000007b1d */ /* 0x000fec0000010000 */
[----:B------:R-:W2:Y:S04]  /*1720*/  @!P6 LDG.E R71, desc[UR8][R38.64] ;  /* 0x000000082647e981 */ /* 0x000ea8000c1e1900 */
[----:B------:R-:W3:Y:S04]  /*1730*/  @!P5 LDG.E R69, desc[UR8][R38.64+0x80] ;  /* 0x000080082645d981 */ /* 0x000ee8000c1e1900 */
[----:B------:R-:W4:Y:S04]  /*1740*/  @!P4 LDG.E R75, desc[UR8][R38.64+0x100] ;  /* 0x00010008264bc981 */ /* 0x000f28000c1e1900 */
[----:B------:R-:W5:Y:S01]  /*1750*/  @!P3 LDG.E R73, desc[UR8][R38.64+0x180] ;  /* 0x000180082649b981 */ /* 0x000f62000c1e1900 */
[----:B------:R-:W-:Y:S03]  /*1760*/  BSSY B0, `(.L_x_1099) ;  /* 0x000002f000007945 */ /* 0x000fe60003800000 */
[----:B--2---:R-:W-:Y:S04]  /*1770*/  STS [R50], R71 ;  /* 0x0000004732007388 */ /* 0x004fe80000000800 */
[----:B---3--:R-:W-:Y:S04]  /*1780*/  STS [R50+0x80], R69 ;  /* 0x0000804532007388 */ /* 0x008fe80000000800 */
[----:B----4-:R-:W-:Y:S04]  /*1790*/  STS [R50+0x100], R75 ;  /* 0x0001004b32007388 */ /* 0x010fe80000000800 */
[----:B-----5:R-:W-:Y:S01]  /*17a0*/  STS [R50+0x180], R73 ;  /* 0x0001804932007388 */ /* 0x020fe20000000800 */
[----:B------:R-:W-:-:S03]  /*17b0*/  NOP ;  /* 0x0000000000007918 */ /* 0x000fc60000000000 */
[----:B------:R-:W0:Y:S02]  /*17c0*/  LDS.128 R28, [R51] ;  /* 0x00000000331c7984 */ /* 0x000e240000000c00 */
[--C-:B0-----:R-:W-:Y:S01]  /*17d0*/  FADD.FTZ R53, R28, R8.reuse ;  /* 0x000000081c357221 */ /* 0x101fe20000010000 */
[--C-:B------:R-:W-:Y:S01]  /*17e0*/  FADD.FTZ R52, R29, R8.reuse ;  /* 0x000000081d347221 */ /* 0x100fe20000010000 */
[--C-:B------:R-:W-:Y:S01]  /*17f0*/  FADD.FTZ R55, R30, R8.reuse ;  /* 0x000000081e377221 */ /* 0x100fe20000010000 */
[----:B------:R-:W-:Y:S02]  /*1800*/  FADD.FTZ R82, R31, R8 ;  /* 0x000000081f527221 */ /* 0x000fe40000010000 */
[----:B------:R-:W-:Y:S02]  /*1810*/  FSETP.GTU.FTZ.AND P0, PT, R53, 20, PT ;  /* 0x41a000003500780b */ /* 0x000fe40003f1c000 */
[----:B------:R-:W-:Y:S02]  /*1820*/  FSETP.GTU.FTZ.AND P1, PT, R52, 20, PT ;  /* 0x41a000003400780b */ /* 0x000fe40003f3c000 */
[----:B------:R-:W-:-:S02]  /*1830*/  ISETP.EQ.OR P0, PT, RZ, UR4, P0 ;  /* 0x00000004ff007c0c */ /* 0x000fc40008702670 */
[----:B------:R-:W-:-:S11]  /*1840*/  FSETP.GTU.FTZ.AND P2, PT, R55, 20, PT ;  /* 0x41a000003700780b */ /* 0x000fd60003f5c000 */
[----:B-1----:R-:W-:Y:S05]  /*1850*/  @P0 BRA `(.L_x_1100) ;  /* 0x00000000007c0947 */ /* 0x002fea0003800000 */
[----:B------:R-:W-:Y:S01]  /*1860*/  FMUL.FTZ R53, R53, 1.4426950216293334961 ;  /* 0x3fb8aa3b35357820 */ /* 0x000fe20000410000 */
[----:B------:R-:W-:Y:S02]  /*1870*/  MOV R31, 0x3e800000 ;  /* 0x3e800000001f7802 */ /* 0x000fe40000000f00 */
[----:B------:R-:W-:Y:S01]  /*1880*/  MOV R38, 0x3d39bf78 ;  /* 0x3d39bf7800267802 */ /* 0x000fe20000000f00 */
        /* <DEDUP_REMOVED lines=28> */
.L_x_1100:
[----:B------:R-:W-:Y:S05]  /*1a50*/  BSYNC B0 ;  /* 0x0000000000007941 */ /* 0x000fea0003800000 */
.L_x_1099:
[----:B------:R-:W-:Y:S01]  /*1a60*/  ISETP.EQ.OR P1, PT, RZ, UR4, P1 ;  /* 0x00000004ff007c0c */ /* 0x000fe20008f22670 */
[----:B------:R-:W-:Y:S01]  /*1a70*/  BSSY B0, `(.L_x_1101) ;  /* 0x0000024000007945 */ /* 0x000fe20003800000 */
[----:B------:R-:W-:Y:S02]  /*1a80*/  FSETP.GTU.FTZ.AND P0, PT, R82, 20, PT ;  /* 0x41a000005200780b */ /* 0x000fe40003f1c000 */
[----:B------:R-:W-:Y:S02]  /*1a90*/  ISETP.EQ.OR P2, PT, RZ, UR4, P2 ;  /* 0x00000004ff007c0c */ /* 0x000fe40009742670 */
[----:B------:R-:W-:-:S07]  /*1aa0*/  ISETP.EQ.OR P0, PT, RZ, UR4, P0 ;  /* 0x00000004ff007c0c */ /* 0x000fce0008702670 */
[----:B------:R-:W-:Y:S06]  /*1ab0*/  @P1 BRA `(.L_x_1102) ;  /* 0x00000000007c1947 */ /* 0x000fec0003800000 */
        /* <DEDUP_REMOVED lines=31> */
.L_x_1102:
[----:B------:R-:W-:Y:S05]  /*1cb0*/  BSYNC B0 ;  /* 0x0000000000007941 */ /* 0x000fea0003800000 */
.L_x_1101:
[----:B------:R-:W-:Y:S04]  /*1cc0*/  BSSY B0, `(.L_x_1103) ;  /* 0x0000021000007945 */ /* 0x000fe80003800000 */
        /* <DEDUP_REMOVED lines=32> */
.L_x_1104:
[----:B------:R-:W-:Y:S05]  /*1ed0*/  BSYNC B0 ;  /* 0x0000000000007941 */ /* 0x000fea0003800000 */
.L_x_1103:
[----:B------:R-:W-:Y:S04]  /*1ee0*/  BSSY B0, `(.L_x_1105) ;  /* 0x0000021000007945 */ /* 0x000fe80003800000 */
        /* <DEDUP_REMOVED lines=32> */
.L_x_1106:
[----:B------:R-:W-:Y:S05]  /*20f0*/  BSYNC B0 ;  /* 0x0000000000007941 */ /* 0x000fea0003800000 */
.L_x_1105:
[----:B------:R-:W-:Y:S01]  /*2100*/  BAR.SYNC.DEFER_BLOCKING 0x0 ;  /* 0x0000000000007b1d */ /* 0x000fe20000010000 */
[----:B------:R-:W-:Y:S01]  /*2110*/  ISETP.GE.AND P0, PT, R36, 0x1, PT ;  /* 0x000000012400780c */ /* 0x000fe20003f06270 */
[----:B------:R-:W-:-:S04]  /*2120*/  IMAD.WIDE R14, R49, 0x4, R14 ;  /* 0x00000004310e7825 */ /* 0x000fc800078e020e */
[-C--:B------:R-:W-:Y:S01]  /*2130*/  FMUL.FTZ R28, R32, R7.reuse ;  /* 0x00000007201c7220 */ /* 0x080fe20000410000 */
[-C--:B------:R-:W-:Y:S01]  /*2140*/  FMUL.FTZ R29, R33, R7.reuse ;  /* 0x00000007211d7220 */ /* 0x080fe20000410000 */
[----:B------:R-:W-:Y:S01]  /*2150*/  FMUL.FTZ R30, R34, R7 ;  /* 0x00000007221e7220 */ /* 0x000fe20000410000 */
[----:B------:R-:W-:-:S04]  /*2160*/  IMAD.WIDE R18, R49, 0x4, R18 ;  /* 0x0000000431127825 */ /* 0x000fc800078e0212 */
[----:B------:R-:W-:Y:S01]  /*2170*/  FMUL.FTZ R31, R35, R7 ;  /* 0x00000007231f7220 */ /* 0x000fe20000410000 */
[----:B------:R-:W-:Y:S06]  /*2180*/  @!P0 BRA `(.L_x_1107) ;  /* 0x0000000c00fc8947 */ /* 0x000fec0003800000 */
[----:B------:R-:W0:Y:S01]  /*2190*/  LDC R54, c[0x0][0x21c] ;  /* 0x00008700ff367b82 */ /* 0x000e220000000800 */
[----:B------:R-:W-:Y:S01]  /*21a0*/  FMUL.FTZ R83, R34, R55 ;  /* 0x0000003722537220 */ /* 0x000fe20000410000 */
[----:B------:R-:W-:Y:S01]  /*21b0*/  FMUL.FTZ R85, R32, R53 ;  /* 0x0000003520557220 */ /* 0x000fe20000410000 */
[----:B------:R-:W-:Y:S01]  /*21c0*/  FMUL.FTZ R84, R33, R52 ;  /* 0x0000003421547220 */ /* 0x000fe20000410000 */
[----:B------:R-:W-:Y:S01]  /*21d0*/  FMUL.FTZ R86, R35, R82 ;  /* 0x0000005223567220 */ /* 0x000fe20000410000 */
[----:B------:R-:W-:Y:S01]  /*21e0*/  UMOV UR4, URZ ;  /* 0x0000003f00047c82 */ /* 0x000fe20008000000 */
[----:B------:R-:W-:Y:S02]  /*21f0*/  ULDC.64 UR12, c[0x0][0x2e0] ;  /* 0x0000b800000c7ab9 */ /* 0x000fe40000000a00 */
[----:B------:R-:W1:Y:S08]  /*2200*/  LDC.64 R68, c[0x0][0x2f0] ;  /* 0x0000bc00ff447b82 */ /* 0x000e700000000a00 */
[----:B------:R-:W2:Y:S08]  /*2210*/  LDC.64 R70, c[0x0][0x340] ;  /* 0x0000d000ff467b82 */ /* 0x000eb00000000a00 */
[----:B------:R-:W3:Y:S08]  /*2220*/  LDC.64 R72, c[0x0][0x248] ;  /* 0x00009200ff487b82 */ /* 0x000ef00000000a00 */
[----:B------:R-:W4:Y:S08]  /*2230*/  LDC.64 R74, c[0x0][0x300] ;  /* 0x0000c000ff4a7b82 */ /* 0x000f300000000a00 */
[----:B------:R-:W0:Y:S08]  /*2240*/  LDC.64 R76, c[0x0][0x260] ;  /* 0x00009800ff4c7b82 */ /* 0x000e300000000a00 */
[----:B------:R-:W0:Y:S02]  /*2250*/  LDC.64 R78, c[0x0][0x280] ;  /* 0x0000a000ff4e7b82 */ /* 0x000e240000000a00 */
.L_x_1115:
[----:B------:R-:W-:Y:S02]  /*2260*/  USHF.R.S32.HI UR7, URZ, 0x1f, UR4 ;  /* 0x0000001f3f077899 */ /* 0x000fe40008011404 */
[----:B0-----:R-:W-:Y:S01]  /*2270*/  IMAD.WIDE.U32 R32, R76, UR4, R56 ;  /* 0x000000044c207c25 */ /* 0x001fe2000f8e0038 */
[----:B--23--:R-:W-:Y:S01]  /*2280*/  HFMA2.MMA R81, -RZ, RZ, 0, 0 ;  /* 0x00000000ff517435 */ /* 0x00cfe200000001ff */
[----:B------:R-:W-:Y:S02]  /*2290*/  MOV R89, RZ ;  /* 0x000000ff00597202 */ /* 0x000fe40000000f00 */
[----:B------:R-:W-:Y:S01]  /*22a0*/  IMAD.MOV.U32 R51, RZ, RZ, RZ ;  /* 0x000000ffff337224 */ /* 0x000fe200078e00ff */
[----:B------:R-:W-:Y:S01]  /*22b0*/  LEA R38, P0, R32, R10, 0x2 ;  /* 0x0000000a20267211 */ /* 0x000fe200078010ff */
[----:B------:R-:W-:Y:S02]  /*22c0*/  IMAD R34, R76, UR7, RZ ;  /* 0x000000074c227c24 */ /* 0x000fe4000f8e02ff */
[----:B------:R-:W-:-:S02]  /*22d0*/  IMAD.MOV.U32 R87, RZ, RZ, RZ ;  /* 0x000000ffff577224 */ /* 0x000fc400078e00ff */
[----:B------:R-:W-:-:S04]  /*22e0*/  IMAD R35, R77, UR4, R34 ;  /* 0x000000044d237c24 */ /* 0x000fc8000f8e0222 */
[----:B------:R-:W-:-:S05]  /*22f0*/  IMAD.IADD R33, R33, 0x1, R35 ;  /* 0x0000000121217824 */ /* 0x000fca00078e0223 */
[----:B------:R-:W-:-:S05]  /*2300*/  LEA.HI.X R39, R32, R11, R33, 0x2, P0 ;  /* 0x0000000b20277211 */ /* 0x000fca00000f1421 */
[----:B------:R-:W5:Y:S04]  /*2310*/  @!P6 LDG.E R81, desc[UR8][R38.64] ;  /* 0x000000082651e981 */ /* 0x000f68000c1e1900 */
[----:B------:R-:W2:Y:S04]  /*2320*/  @!P5 LDG.E R51, desc[UR8][R38.64+0x80] ;  /* 0x000080082633d981 */ /* 0x000ea8000c1e1900 */
[----:B------:R-:W2:Y:S04]  /*2330*/  @!P4 LDG.E R89, desc[UR8][R38.64+0x100] ;  /* 0x000100082659c981 */ /* 0x000ea8000c1e1900 */
[----:B------:R0:W2:Y:S01]  /*2340*/  @!P3 LDG.E R87, desc[UR8][R38.64+0x180] ;  /* 0x000180082657b981 */ /* 0x0000a2000c1e1900 */
[----:B-1----:R-:W1:Y:S01]  /*2350*/  S2UR UR6, SR_CgaCtaId ;  /* 0x00000000000679c3 */ /* 0x002e620000008800 */
[----:B------:R-:W-:Y:S01]  /*2360*/  MOV R32, R64 ;  /* 0x0000004000207202 */ /* 0x000fe20000000f00 */
[----:B---3--:R-:W-:Y:S01]  /*2370*/  IMAD R34, R72, UR7, RZ ;  /* 0x0000000748227c24 */ /* 0x008fe2000f8e02ff */
[----:B------:R-:W-:Y:S01]  /*2380*/  UMOV UR5, 0x400 ;  /* 0x0000040000057882 */ /* 0x000fe20000000000 */
[----:B------:R-:W-:-:S02]  /*2390*/  IMAD.MOV.U32 R33, RZ, RZ, R21 ;  /* 0x000000ffff217224 */ /* 0x000fc400078e0015 */
[----:B------:R-:W-:Y:S02]  /*23a0*/  IMAD R37, R73, UR4, R34 ;  /* 0x0000000449257c24 */ /* 0x000fe4000f8e0222 */
[----:B------:R-:W-:-:S04]  /*23b0*/  IMAD.WIDE.U32 R32, R72, UR4, R32 ;  /* 0x0000000448207c25 */ /* 0x000fc8000f8e0020 */
[----:B------:R-:W-:Y:S01]  /*23c0*/  IMAD R50, R78, UR7, RZ ;  /* 0x000000074e327c24 */ /* 0x000fe2000f8e02ff */
[----:B----4-:R-:W-:Y:S01]  /*23d0*/  LEA R36, P0, R32, R74, 0x2 ;  /* 0x0000004a20247211 */ /* 0x010fe200078010ff */
[----:B------:R-:W-:Y:S01]  /*23e0*/  IMAD.WIDE.U32 R34, R78, UR4, R56 ;  /* 0x000000044e227c25 */ /* 0x000fe2000f8e0038 */
[----:B------:R-:W-:-:S03]  /*23f0*/  IADD3 R33, R33, R37, RZ ;  /* 0x0000002521217210 */ /* 0x000fc60007ffe0ff */
[----:B0-----:R-:W-:Y:S01]  /*2400*/  IMAD R39, R79, UR4, R50 ;  /* 0x000000044f277c24 */ /* 0x001fe2000f8e0232 */
[----:B------:R-:W-:Y:S01]  /*2410*/  LEA.HI.X R37, R32, R75, R33, 0x2, P0 ;  /* 0x0000004b20257211 */ /* 0x000fe200000f1421 */
[----:B------:R-:W-:Y:S01]  /*2420*/  HFMA2.MMA R93, -RZ, RZ, 0, 0 ;  /* 0x00000000ff5d7435 */ /* 0x000fe200000001ff */
[C---:B------:R-:W-:Y:S01]  /*2430*/  LEA R32, P0, R34.reuse, R12, 0x2 ;  /* 0x0000000c22207211 */ /* 0x040fe200078010ff */
[----:B------:R-:W-:Y:S01]  /*2440*/  IMAD.IADD R33, R35, 0x1, R39 ;  /* 0x0000000123217824 */ /* 0x000fe200078e0227 */
[----:B-1----:R-:W-:Y:S01]  /*2450*/  ULEA UR5, UR6, UR5, 0x18 ;  /* 0x0000000506057291 */ /* 0x002fe2000f8ec03f */
[----:B------:R-:W-:Y:S01]  /*2460*/  IMAD.MOV.U32 R91, RZ, RZ, RZ ;  /* 0x000000ffff5b7224 */ /* 0x000fe200078e00ff */
[----:B------:R-:W-:Y:S01]  /*2470*/  MOV R97, RZ ;  /* 0x000000ff00617202 */ /* 0x000fe20000000f00 */
[----:B------:R-:W-:Y:S01]  /*2480*/  IMAD.MOV.U32 R95, RZ, RZ, RZ ;  /* 0x000000ffff5f7224 */ /* 0x000fe200078e00ff */
[----:B------:R-:W-:Y:S02]  /*2490*/  LEA.HI.X R33, R34, R13, R33, 0x2, P0 ;  /* 0x0000000d22217211 */ /* 0x000fe400000f1421 */
[----:B------:R-:W-:Y:S01]  /*24a0*/  LEA R50, R25, UR5, 0x2 ;  /* 0x0000000519327c11 */ /* 0x000fe2000f8e10ff */
[----:B------:R0:W3:Y:S04]  /*24b0*/  LDG.E R34, desc[UR8][R36.64] ;  /* 0x0000000824227981 */ /* 0x0000e8000c1e1900 */
[----:B-----5:R-:W-:Y:S04]  /*24c0*/  STS [R50], R81 ;  /* 0x0000005132007388 */ /* 0x020fe80000000800 */
[----:B--2---:R1:W-:Y:S04]  /*24d0*/  STS [R50+0x80], R51 ;  /* 0x0000803332007388 */ /* 0x0043e80000000800 */
[----:B------:R-:W-:Y:S04]  /*24e0*/  STS [R50+0x100], R89 ;  /* 0x0001005932007388 */ /* 0x000fe80000000800 */
[----:B------:R3:W-:Y:S01]  /*24f0*/  STS [R50+0x180], R87 ;  /* 0x0001805732007388 */ /* 0x0007e20000000800 */
[----:B------:R-:W-:-:S03]  /*2500*/  NOP ;  /* 0x0000000000007918 */ /* 0x000fc60000000000 */
[----:B------:R-:W2:Y:S04]  /*2510*/  @!P6 LDG.E R93, desc[UR8][R32.64] ;  /* 0x00000008205de981 */ /* 0x000ea8000c1e1900 */
[----:B------:R-:W4:Y:S04]  /*2520*/  @!P5 LDG.E R91, desc[UR8][R32.64+0x80] ;  /* 0x00008008205bd981 */ /* 0x000f28000c1e1900 */
[----:B------:R-:W5:Y:S04]  /*2530*/  @!P4 LDG.E R97, desc[UR8][R32.64+0x100] ;  /* 0x000100082061c981 */ /* 0x000f68000c1e1900 */
[----:B------:R-:W5:Y:S01]  /*2540*/  @!P3 LDG.E R95, desc[UR8][R32.64+0x180] ;  /* 0x00018008205fb981 */ /* 0x000f62000c1e1900 */
[----:B-1----:R-:W-:Y:S01]  /*2550*/  LEA R51, R25, UR5, 0x4 ;  /* 0x0000000519337c11 */ /* 0x002fe2000f8e20ff */
[----:B------:R-:W-:Y:S01]  /*2560*/  ULEA UR6, UR4, UR5, 0x3 ;  /* 0x0000000504067291 */ /* 0x000fe2000f8e183f */
[----:B------:R-:W-:-:S02]  /*2570*/  ISETP.NE.AND P0, PT, R40, RZ, PT ;  /* 0x000000ff2800720c */ /* 0x000fc40003f05270 */
[-C--:B------:R-:W-:Y:S01]  /*2580*/  ISETP.GE.U32.AND P1, PT, R42, R49.reuse, PT ;  /* 0x000000312a00720c */ /* 0x080fe20003f26070 */
[----:B0-----:R-:W0:Y:S01]  /*2590*/  LDS.128 R36, [R51] ;  /* 0x0000000033247984 */ /* 0x001e220000000c00 */
[----:B------:R-:W-:Y:S01]  /*25a0*/  ISETP.GE.U32.AND P2, PT, R26, R49, PT ;  /* 0x000000311a00720c */ /* 0x000fe20003f46070 */
[----:B---3--:R-:W-:-:S04]  /*25b0*/  FMUL.FTZ R87, R34, 1.4426950216293334961 ;  /* 0x3fb8aa3b22577820 */ /* 0x008fc80000410000 */
[C---:B------:R-:W-:Y:S01]  /*25c0*/  FMUL.FTZ R89, R87.reuse, R52 ;  /* 0x0000003457597220 */ /* 0x040fe20000410000 */
[C---:B------:R-:W-:Y:S01]  /*25d0*/  FMUL.FTZ R88, R87.reuse, R53 ;  /* 0x0000003557587220 */ /* 0x040fe20000410000 */
[C---:B------:R-:W-:Y:S01]  /*25e0*/  FMUL.FTZ R92, R87.reuse, R82 ;  /* 0x00000052575c7220 */ /* 0x040fe20000410000 */
[----:B------:R-:W-:-:S03]  /*25f0*/  FMUL.FTZ R90, R87, R55 ;  /* 0x00000037575a7220 */ /* 0x000fc60000410000 */
[----:B------:R-:W-:Y:S08]  /*2600*/  MUFU.EX2 R89, R89 ;  /* 0x0000005900597308 */ /* 0x000ff00000000800 */
[----:B------:R-:W1:Y:S08]  /*2610*/  MUFU.EX2 R88, R88 ;  /* 0x0000005800587308 */ /* 0x000e700000000800 */
[----:B------:R3:W-:Y:S01]  /*2620*/  MUFU.EX2 R94, R92 ;  /* 0x0000005c005e7308 */ /* 0x0007e20000000800 */
[----:B0-----:R-:W-:Y:S01]  /*2630*/  FMUL.FTZ R37, R84, R37 ;  /* 0x0000002554257220 */ /* 0x001fe20000410000 */
[----:B------:R-:W-:Y:S01]  /*2640*/  FMUL.FTZ R36, R85, R36 ;  /* 0x0000002455247220 */ /* 0x000fe20000410000 */
[----:B-1----:R-:W-:Y:S01]  /*2650*/  FSEL R88, R88, 1, !P2 ;  /* 0x3f80000058587808 */ /* 0x002fe20005000000 */
[----:B------:R-:W-:Y:S01]  /*2660*/  FMUL.FTZ R38, R83, R38 ;  /* 0x0000002653267220 */ /* 0x000fe20000410000 */
[----:B------:R-:W-:-:S02]  /*2670*/  FMUL.FTZ R39, R86, R39 ;  /* 0x0000002756277220 */ /* 0x000fc40000410000 */
[----:B------:R-:W-:Y:S02]  /*2680*/  FSEL R87, R36, RZ, !P2 ;  /* 0x000000ff24577208 */ /* 0x000fe40005000000 */
[----:B------:R-:W-:-:S04]  /*2690*/  ISETP.GE.U32.AND P2, PT, R43, R49, PT ;  /* 0x000000312b00720c */ /* 0x000fc80003f46070 */
[----:B---3--:R-:W-:Y:S01]  /*26a0*/  FSEL R92, R38, RZ, !P2 ;  /* 0x000000ff265c7208 */ /* 0x008fe20005000000 */
[----:B--2---:R0:W-:Y:S04]  /*26b0*/  STS [R50+0x200], R93 ;  /* 0x0002005d32007388 */ /* 0x0041e80000000800 */
[----:B----4-:R1:W-:Y:S04]  /*26c0*/  STS [R50+0x280], R91 ;  /* 0x0002805b32007388 */ /* 0x0103e80000000800 */
[----:B-----5:R2:W-:Y:S01]  /*26d0*/  STS [R50+0x300], R97 ;  /* 0x0003006132007388 */ /* 0x0205e20000000800 */
[----:B0-----:R0:W3:Y:S03]  /*26e0*/  MUFU.EX2 R93, R90 ;  /* 0x0000005a005d7308 */ /* 0x0010e60000000800 */
[----:B------:R2:W-:Y:S01]  /*26f0*/  STS [R50+0x380], R95 ;  /* 0x0003805f32007388 */ /* 0x0005e20000000800 */
[----:B------:R-:W-:-:S03]  /*2700*/  NOP ;  /* 0x0000000000007918 */ /* 0x000fc60000000000 */
[----:B------:R-:W4:Y:S01]  /*2710*/  @P0 LDS.64 R80, [UR6+0x420] ;  /* 0x00042006ff500984 */ /* 0x000f220008000a00 */
[----:B0-----:R-:W-:Y:S02]  /*2720*/  FSEL R90, R37, RZ, !P1 ;  /* 0x000000ff255a7208 */ /* 0x001fe40004800000 */
[----:B-1----:R-:W-:Y:S01]  /*2730*/  FSEL R91, R89, 1, !P1 ;  /* 0x3f800000595b7808 */ /* 0x002fe20004800000 */
[----:B------:R2:W0:Y:S01]  /*2740*/  LDS.128 R32, [R51+0x200] ;  /* 0x0002000033207984 */ /* 0x0004220000000c00 */
[----:B------:R-:W-:Y:S02]  /*2750*/  ISETP.GE.U32.AND P1, PT, R44, R49, PT ;  /* 0x000000312c00720c */ /* 0x000fe40003f26070 */
[----:B---3--:R-:W-:Y:S02]  /*2760*/  FSEL R93, R93, 1, !P2 ;  /* 0x3f8000005d5d7808 */ /* 0x008fe40005000000 */
[----:B------:R-:W-:Y:S02]  /*2770*/  FSEL R89, R94, 1, !P1 ;  /* 0x3f8000005e597808 */ /* 0x000fe40004800000 */
[----:B------:R-:W-:Y:S01]  /*2780*/  FSEL R94, R39, RZ, !P1 ;  /* 0x000000ff275e7208 */ /* 0x000fe20004800000 */
[----:B--2---:R-:W-:Y:S06]  /*2790*/  @P0 BRA `(.L_x_1108) ;  /* 0x0000000000740947 */ /* 0x004fec0003800000 */
[----:B------:R-:W-:Y:S01]  /*27a0*/  ULDC.U8 UR10, c[0x0][0x239] ;  /* 0x00008e40000a7ab9 */ /* 0x000fe20000000000 */
[----:B------:R-:W-:Y:S02]  /*27b0*/  ISETP.NE.U32.AND P1, PT, R4, RZ, PT ;  /* 0x000000ff0400720c */ /* 0x000fe40003f25070 */
[----:B------:R-:W-:Y:S02]  /*27c0*/  ISETP.NE.AND P0, PT, RZ, UR10, PT ;  /* 0x0000000aff007c0c */ /* 0x000fe4000bf05270 */
[----:B------:R-:W-:Y:S02]  /*27d0*/  ISETP.NE.AND.EX P1, PT, R6, RZ, PT, P1 ;  /* 0x000000ff0600720c */ /* 0x000fe40003f25310 */
[----:B------:R-:W-:Y:S02]  /*27e0*/  ISETP.NE.AND P0, PT, R27, RZ, P0 ;  /* 0x000000ff1b00720c */ /* 0x000fe40000705270 */
[----:B----4-:R-:W-:-:S11]  /*27f0*/  MOV R80, 0x3f800000 ;  /* 0x3f80000000507802 */ /* 0x010fd60000000f00 */
        /* <DEDUP_REMOVED lines=14> */
.L_x_1109:
        /* <DEDUP_REMOVED lines=9> */
.L_x_1108:
[-C--:B------:R-:W-:Y:S01]  /*2970*/  FFMA.FTZ R36, R87, R91.reuse, R90 ;  /* 0x0000005b57247223 */ /* 0x080fe2000001005a */
[----:B-12---:R-:W-:Y:S01]  /*2980*/  FMUL.FTZ R38, R88, R91 ;  /* 0x0000005b58267220 */ /* 0x006fe20000410000 */
[----:B------:R-:W-:Y:S01]  /*2990*/  ISETP.GE.AND P0, PT, R25, 0x1, PT ;  /* 0x000000011900780c */ /* 0x000fe20003f06270 */
[----:B------:R-:W-:Y:S01]  /*29a0*/  BSSY B0, `(.L_x_1110) ;  /* 0x0000076000007945 */ /* 0x000fe20003800000 */
[C---:B------:R-:W-:Y:S01]  /*29b0*/  FFMA.FTZ R36, R93.reuse, R36, R92 ;  /* 0x000000245d247223 */ /* 0x040fe2000001005c */
[----:B------:R-:W-:Y:S01]  /*29c0*/  FMUL.FTZ R38, R93, R38 ;  /* 0x000000265d267220 */ /* 0x000fe20000410000 */
[----:B------:R-:W-:Y:S02]  /*29d0*/  ISETP.GE.AND P1, PT, R25, 0x10, PT ;  /* 0x000000101900780c */ /* 0x000fe40003f26270 */
[C---:B------:R-:W-:Y:S01]  /*29e0*/  FFMA.FTZ R37, R89.reuse, R36, R94 ;  /* 0x0000002459257223 */ /* 0x040fe2000001005e */
[----:B------:R-:W-:Y:S01]  /*29f0*/  FMUL.FTZ R36, R89, R38 ;  /* 0x0000002659247220 */ /* 0x000fe20000410000 */
[----:B------:R-:W-:-:S03]  /*2a00*/  ISETP.NE.AND P2, PT, R25, 0x1f, PT ;  /* 0x0000001f1900780c */ /* 0x000fc60003f45270 */
        /* <DEDUP_REMOVED lines=20> */
[----:B------:R-:W-:-:S03]  /*2b50*/  ISETP.NE.AND P0, PT, R25, RZ, PT ;  /* 0x000000ff1900720c */ /* 0x000fc60003f05270 */
[----:B------:R-:W2:Y:S01]  /*2b60*/  SHFL.UP PT, R39, R36, 0x10, RZ ;  /* 0x0600000024277989 */ /* 0x000ea200000e00ff */
[C---:B-1----:R-:W-:Y:S01]  /*2b70*/  @P1 FFMA.FTZ R37, R36.reuse, R38, R37 ;  /* 0x0000002624251223 */ /* 0x042fe20000010025 */
[----:B--2---:R-:W-:-:S04]  /*2b80*/  @P1 FMUL.FTZ R36, R36, R39 ;  /* 0x0000002724241220 */ /* 0x004fc80000410000 */
[----:B------:R-:W4:Y:S01]  /*2b90*/  SHFL.UP PT, R97, R37, 0x1, RZ ;  /* 0x0420000025617989 */ /* 0x000f2200000e00ff */
[----:B------:R-:W-:-:S03]  /*2ba0*/  ISETP.NE.AND P1, PT, R24, RZ, PT ;  /* 0x000000ff1800720c */ /* 0x000fc60003f25270 */
[----:B------:R-:W-:Y:S01]  /*2bb0*/  @!P2 STS.64 [UR5+0x400], R36 ;  /* 0x00040024ff00a988 */ /* 0x000fe20008000a05 */
[----:B------:R-:W-:Y:S06]  /*2bc0*/  BAR.SYNC.DEFER_BLOCKING 0x0 ;  /* 0x0000000000007b1d */ /* 0x000fec0000010000 */
[----:B------:R-:W1:Y:S01]  /*2bd0*/  SHFL.UP PT, R95, R36, 0x1, RZ ;  /* 0x04200000245f7989 */ /* 0x000e6200000e00ff */
[----:B----45:R-:W-:-:S03]  /*2be0*/  @!P0 MOV R97, R81 ;  /* 0x0000005100618202 */ /* 0x030fc60000000f00 */
[----:B------:R-:W-:Y:S04]  /*2bf0*/  @!P0 STS.64 [UR5+0x410], R80 ;  /* 0x00041050ff008988 */ /* 0x000fe80008000a05 */
[----:B------:R-:W2:Y:S01]  /*2c00*/  LDS.64 R38, [UR5+0x400] ;  /* 0x00040005ff267984 */ /* 0x000ea20008000a00 */
[----:B------:R-:W-:Y:S01]  /*2c10*/  BAR.SYNC.DEFER_BLOCKING 0x0 ;  /* 0x0000000000007b1d */ /* 0x000fe20000010000 */
[----:B-1----:R-:W-:Y:S01]  /*2c20*/  @!P0 IMAD.MOV.U32 R95, RZ, RZ, R80 ;  /* 0x000000ffff5f8224 */ /* 0x002fe200078e0050 */
[----:B------:R-:W-:-:S04]  /*2c30*/  ISETP.NE.AND P0, PT, R24, RZ, PT ;  /* 0x000000ff1800720c */ /* 0x000fc80003f05270 */
[----:B------:R-:W1:Y:S01]  /*2c40*/  LDS R96, [UR5+0x414] ;  /* 0x00041405ff607984 */ /* 0x000e620008000800 */
[C---:B--2---:R-:W-:Y:S01]  /*2c50*/  FFMA.FTZ R39, R38.reuse, R81, R39 ;  /* 0x0000005126277223 */ /* 0x044fe20000010027 */
[----:B------:R-:W-:Y:S01]  /*2c60*/  FMUL.FTZ R38, R38, R80 ;  /* 0x0000005026267220 */ /* 0x000fe20000410000 */
[----:B-1----:R-:W-:-:S04]  /*2c70*/  @P1 FFMA.FTZ R97, R96, R95, R97 ;  /* 0x0000005f60611223 */ /* 0x002fc80000010061 */
[----:B------:R-:W-:-:S04]  /*2c80*/  FFMA.FTZ R87, R88, R97, R87 ;  /* 0x0000006158577223 */ /* 0x000fc80000010057 */
[----:B------:R-:W-:-:S04]  /*2c90*/  FFMA.FTZ R90, R91, R87, R90 ;  /* 0x000000575b5a7223 */ /* 0x000fc8000001005a */
[----:B------:R-:W-:-:S04]  /*2ca0*/  FFMA.FTZ R93, R93, R90, R92 ;  /* 0x0000005a5d5d7223 */ /* 0x000fc8000001005c */
[----:B------:R-:W-:Y:S01]  /*2cb0*/  FFMA.FTZ R94, R89, R93, R94 ;  /* 0x0000005d595e7223 */ /* 0x000fe2000001005e */
[----:B------:R-:W-:Y:S06]  /*2cc0*/  @P0 BRA `(.L_x_1111) ;  /* 0x00000004000c0947 */ /* 0x000fec0003800000 */
[----:B------:R1:W-:Y:S01]  /*2cd0*/  STS.64 [UR6+0x420], R38 ;  /* 0x00042026ff007988 */ /* 0x0003e20008000a06 */
[----:B------:R-:W-:Y:S01]  /*2ce0*/  ISETP.NE.U32.AND P1, PT, R4, RZ, PT ;  /* 0x000000ff0400720c */ /* 0x000fe20003f25070 */
[----:B------:R-:W-:Y:S02]  /*2cf0*/  ULDC.U8 UR10, c[0x0][0x239] ;  /* 0x00008e40000a7ab9 */ /* 0x000fe40000000000 */
[----:B------:R-:W-:Y:S02]  /*2d00*/  ISETP.NE.AND P0, PT, RZ, UR10, PT ;  /* 0x0000000aff007c0c */ /* 0x000fe4000bf05270 */
[----:B------:R-:W-:-:S13]  /*2d10*/  ISETP.NE.AND.EX P1, PT, R6, RZ, PT, P1 ;  /* 0x000000ff0600720c */ /* 0x000fda0003f25310 */
[----:B-1----:R-:W-:Y:S05]  /*2d20*/  @P0 BRA P1, `(.L_x_1112) ;  /* 0x0000000000340947 */ /* 0x002fea0000800000 */
        /* <DEDUP_REMOVED lines=13> */
.L_x_1112:
[----:B------:R-:W-:-:S04]  /*2e00*/  IADD3 R37, R23, -0x1, RZ ;  /* 0xffffffff17257810 */ /* 0x000fc80007ffe0ff */
[----:B------:R-:W-:-:S13]  /*2e10*/  ISETP.NE.AND P0, PT, R40, R37, PT ;  /* 0x000000252800720c */ /* 0x000fda0003f05270 */
[----:B------:R-:W-:Y:S05]  /*2e20*/  @!P0 BRA `(.L_x_1113) ;  /* 0x0000000000708947 */ /* 0x000fea0003800000 */
[-C--:B------:R-:W-:Y:S02]  /*2e30*/  IABS R80, R17.reuse ;  /* 0x0000001100507213 */ /* 0x080fe40000000000 */
[----:B------:R-:W-:Y:S02]  /*2e40*/  IADD3 R38, R22, -0x1, R49 ;  /* 0xffffffff16267810 */ /* 0x000fe40007ffe031 */
[----:B------:R-:W1:Y:S01]  /*2e50*/  I2F.RP R81, R80 ;  /* 0x0000005000517306 */ /* 0x000e620000209400 */
[-C--:B------:R-:W-:Y:S02]  /*2e60*/  IABS R88, R17.reuse ;  /* 0x0000001100587213 */ /* 0x080fe40000000000 */
[----:B------:R-:W-:Y:S02]  /*2e70*/  IABS R91, R38 ;  /* 0x00000026005b7213 */ /* 0x000fe40000000000 */
[----:B------:R-:W-:-:S04]  /*2e80*/  LOP3.LUT R38, R38, R17, RZ, 0x3c, !PT ;  /* 0x0000001126267212 */ /* 0x000fc800078e3cff */
[----:B------:R-:W-:Y:S01]  /*2e90*/  ISETP.GE.AND P0, PT, R38, RZ, PT ;  /* 0x000000ff2600720c */ /* 0x000fe20003f06270 */
[----:B-1----:R-:W1:Y:S02]  /*2ea0*/  MUFU.RCP R81, R81 ;  /* 0x0000005100517308 */ /* 0x002e640000001000 */
[----:B-1----:R-:W-:Y:S02]  /*2eb0*/  VIADD R36, R81, 0xffffffe ;  /* 0x0ffffffe51247836 */ /* 0x002fe40000000000 */
[----:B------:R-:W-:-:S04]  /*2ec0*/  IMAD.MOV R81, RZ, RZ, -R88 ;  /* 0x000000ffff517224 */ /* 0x000fc800078e0a58 */
[----:B------:R1:W2:Y:S02]  /*2ed0*/  F2I.FTZ.U32.TRUNC.NTZ R37, R36 ;  /* 0x0000002400257305 */ /* 0x0002a4000021f000 */
[----:B-1----:R-:W-:Y:S01]  /*2ee0*/  HFMA2.MMA R36, -RZ, RZ, 0, 0 ;  /* 0x00000000ff247435 */ /* 0x002fe200000001ff */
[----:B--2---:R-:W-:-:S05]  /*2ef0*/  IADD3 R89, RZ, -R37, RZ ;  /* 0x80000025ff597210 */ /* 0x004fca0007ffe0ff */
[----:B------:R-:W-:-:S04]  /*2f00*/  IMAD R89, R89, R80, RZ ;  /* 0x0000005059597224 */ /* 0x000fc800078e02ff */
[----:B------:R-:W-:-:S04]  /*2f10*/  IMAD.HI.U32 R88, R37, R89, R36 ;  /* 0x0000005925587227 */ /* 0x000fc800078e0024 */
[----:B------:R-:W-:-:S04]  /*2f20*/  IMAD.MOV.U32 R37, RZ, RZ, R91 ;  /* 0x000000ffff257224 */ /* 0x000fc800078e005b */
        /* <DEDUP_REMOVED lines=12> */
.L_x_1113:
[----:B------:R1:W5:Y:S02]  /*2ff0*/  LDG.E R81, desc[UR8][R60.64] ;  /* 0x000000083c517981 */ /* 0x000364000c1e1900 */
.L_x_1114:
[----:B-----5:R-:W-:-:S06]  /*3000*/  IMAD.WIDE R80, R81, 0x4, R66 ;  /* 0x0000000451507825 */ /* 0x020fcc00078e0242 */
[----:B------:R-:W2:Y:S01]  /*3010*/  LDG.E R81, desc[UR8][R80.64] ;  /* 0x0000000850517981 */ /* 0x000ea2000c1e1900 */
[----:B------:R-:W-:Y:S02]  /*3020*/  MOV R37, R5 ;  /* 0x0000000500257202 */ /* 0x000fe40000000f00 */
[----:B--2---:R-:W-:-:S05]  /*3030*/  SHF.R.S32.HI R36, RZ, 0x1f, R81 ;  /* 0x0000001fff247819 */ /* 0x004fca0000011451 */
[----:B------:R-:W-:Y:S02]  /*3040*/  IMAD R38, R36, UR12, RZ ;  /* 0x0000000c24267c24 */ /* 0x000fe4000f8e02ff */
[----:B------:R-:W-:Y:S02]  /*3050*/  IMAD.MOV.U32 R36, RZ, RZ, R2 ;  /* 0x000000ffff247224 */ /* 0x000fe400078e0002 */
[C---:B------:R-:W-:Y:S02]  /*3060*/  IMAD R89, R81.reuse, UR13, R38 ;  /* 0x0000000d51597c24 */ /* 0x040fe4000f8e0226 */
[----:B------:R-:W-:-:S04]  /*3070*/  IMAD.WIDE.U32 R36, R81, UR12, R36 ;  /* 0x0000000c51247c25 */ /* 0x000fc8000f8e0024 */
        /* <DEDUP_REMOVED lines=8> */
.L_x_1111:
[----:B------:R-:W-:Y:S05]  /*3100*/  BSYNC B0 ;  /* 0x0000000000007941 */ /* 0x000fea0003800000 */
.L_x_1110:
[----:B------:R-:W-:Y:S01]  /*3110*/  UIADD3 UR4, UR4, 0x1, URZ ;  /* 0x0000000104047890 */ /* 0x000fe2000fffe03f */
[----:B0-----:R-:W-:Y:S01]  /*3120*/  FFMA.FTZ R28, R32, R87, R28 ;  /* 0x00000057201c7223 */ /* 0x001fe2000001001c */
[----:B------:R-:W-:Y:S01]  /*3130*/  FFMA.FTZ R29, R33, R90, R29 ;  /* 0x0000005a211d7223 */ /* 0x000fe2000001001d */
[----:B------:R-:W-:Y:S01]  /*3140*/  FFMA.FTZ R30, R34, R93, R30 ;  /* 0x0000005d221e7223 */ /* 0x000fe2000001001e */
[----:B------:R-:W-:Y:S02]  /*3150*/  FFMA.FTZ R31, R35, R94, R31 ;  /* 0x0000005e231f7223 */ /* 0x000fe4000001001f */
[----:B------:R-:W-:-:S13]  /*3160*/  ISETP.LE.AND P0, PT, R54, UR4, PT ;  /* 0x0000000436007c0c */ /* 0x000fda000bf03270 */
[----:B------:R-:W-:Y:S05]  /*3170*/  @!P0 BRA `(.L_x_1115) ;  /* 0xfffffff000388947 */ /* 0x000fea000383ffff */
.L_x_1107:
[----:B------:R-:W-:Y:S01]  /*3180*/  BAR.SYNC.DEFER_BLOCKING 0x0 ;  /* 0x0000000000007b1d */ /* 0x000fe20000010000 */
[----:B------:R-:W-:-:S07]  /*3190*/  ISETP.NE.AND P0, PT, R24, RZ, PT ;  /* 0x000000ff1800720c */ /* 0x000fce0003f05270 */
[----:B------:R-:W0:Y:S01]  /*31a0*/  S2UR UR6, SR_CTAID.X ;  /* 0x00000000000679c3 */ /* 0x000e220000002500 */
[----:B------:R-:W-:Y:S07]  /*31b0*/  BSSY B0, `(.L_x_1116) ;  /* 0x000001f000007945 */ /* 0x000fee0003800000 */
[----:B------:R-:W4:Y:S01]  /*31c0*/  LDC.64 R32, c[0x0][0x2c0] ;  /* 0x0000b000ff207b82 */ /* 0x000f220000000a00 */
[----:B------:R4:W-:Y:S01]  /*31d0*/  STS.128 [R51], R28 ;  /* 0x0000001c33007388 */ /* 0x0009e20000000c00 */
[----:B------:R-:W-:-:S03]  /*31e0*/  NOP ;  /* 0x0000000000007918 */ /* 0x000fc60000000000 */
[----:B------:R-:W-:Y:S01]  /*31f0*/  LDS R35, [R50] ;  /* 0x0000000032237984 */ /* 0x000fe20000000800 */
[----:B0-----:R-:W-:-:S03]  /*3200*/  USHF.R.S32.HI UR4, URZ, 0x1f, UR6 ;  /* 0x0000001f3f047899 */ /* 0x001fc60008011406 */
[----:B------:R-:W-:Y:S04]  /*3210*/  LDS R37, [R50+0x80] ;  /* 0x0000800032257984 */ /* 0x000fe80000000800 */
[----:B--23--:R-:W-:Y:S01]  /*3220*/  LDS R39, [R50+0x100] ;  /* 0x0001000032277984 */ /* 0x00cfe20000000800 */
[C---:B----4-:R-:W-:Y:S02]  /*3230*/  IMAD R30, R32.reuse, UR4, RZ ;  /* 0x00000004201e7c24 */ /* 0x050fe4000f8e02ff */
[----:B------:R-:W-:Y:S01]  /*3240*/  IMAD.WIDE.U32 R28, R32, UR6, RZ ;  /* 0x00000006201c7c25 */ /* 0x000fe2000f8e00ff */
[----:B------:R-:W-:Y:S03]  /*3250*/  LDS R53, [R50+0x180] ;  /* 0x0001800032357984 */ /* 0x000fe60000000800 */
[----:B------:R-:W-:Y:S01]  /*3260*/  IMAD R33, R33, UR6, R30 ;  /* 0x0000000621217c24 */ /* 0x000fe2000f8e021e */
[----:B------:R-:W-:Y:S03]  /*3270*/  @!P0 STS [UR5+0x200], R49 ;  /* 0x00020031ff008988 */ /* 0x000fe60008000805 */
[----:B------:R-:W-:Y:S01]  /*3280*/  IMAD.IADD R51, R29, 0x1, R33 ;  /* 0x000000011d337824 */ /* 0x000fe200078e0221 */
        /* <DEDUP_REMOVED lines=17> */
.L_x_1117:
[----:B------:R-:W-:Y:S05]  /*33a0*/  BSYNC B0 ;  /* 0x0000000000007941 */ /* 0x000fea0003800000 */
.L_x_1116:
        /* <DEDUP_REMOVED lines=9> */
[----:B------:R-:W-:Y:S01]  /*3440*/  ISETP.GE.AND P0, PT, R46, R55, PT ;  /* 0x000000372e00720c */ /* 0x000fe20003f06270 */
[----:B------:R-:W-:Y:S01]  /*3450*/  IMAD R34, R0, UR5, R29 ;  /* 0x0000000500227c24 */ /* 0x000fe2000f8e021d */
[----:B------:R-:W-:Y:S01]  /*3460*/  IADD3 R40, R40, 0x1, RZ ;  /* 0x0000000128287810 */ /* 0x000fe20007ffe0ff */
[----:B------:R-:W-:-:S04]  /*3470*/  IMAD.WIDE R10, R49, 0x4, R10 ;  /* 0x00000004310a7825 */ /* 0x000fc800078e020a */
[----:B------:R-:W-:-:S04]  /*3480*/  IMAD.WIDE R12, R49, 0x4, R12 ;  /* 0x00000004310c7825 */ /* 0x000fc800078e020c */
[----:B------:R-:W-:Y:S02]  /*3490*/  IMAD.IADD R22, R49, 0x1, R22 ;  /* 0x0000000131167824 */ /* 0x000fe400078e0216 */
[----:B0-----:R-:W-:Y:S01]  /*34a0*/  IMAD.WIDE R28, R56, 0x4, R32 ;  /* 0x00000004381c7825 */ /* 0x001fe200078e0220 */
[----:B------:R-:W-:Y:S02]  /*34b0*/  IADD3 R33, P3, R41, R30, RZ ;  /* 0x0000001e29217210 */ /* 0x000fe40007f7e0ff */
[----:B------:R-:W-:Y:S02]  /*34c0*/  IADD3 R41, R49, R41, RZ ;  /* 0x0000002931297210 */ /* 0x000fe40007ffe0ff */
[----:B------:R-:W-:Y:S02]  /*34d0*/  IADD3.X R30, R35, R34, R31, P3, !PT ;  /* 0x00000022231e7210 */ /* 0x000fe40001ffe41f */
[----:B------:R-:W-:-:S04]  /*34e0*/  LEA R28, P3, R33, R28, 0x2 ;  /* 0x0000001c211c7211 */ /* 0x000fc800078610ff */
[----:B------:R-:W-:-:S05]  /*34f0*/  LEA.HI.X R29, R33, R29, R30, 0x2, P3 ;  /* 0x0000001d211d7211 */ /* 0x000fca00018f141e */
[----:B------:R0:W-:Y:S04]  /*3500*/  @!P1 STG.E desc[UR8][R28.64+0x100], R39 ;  /* 0x000100271c009986 */ /* 0x0001e8000c101908 */
[----:B------:R0:W-:Y:S04]  /*3510*/  @!P2 STG.E desc[UR8][R28.64+0x180], R53 ;  /* 0x000180351c00a986 */ /* 0x0001e8000c101908 */
[----:B------:R0:W-:Y:S01]  /*3520*/  @!P0 STG.E desc[UR8][R28.64+0x80], R37 ;  /* 0x000080251c008986 */ /* 0x0001e2000c101908 */
[----:B------:R-:W-:-:S13]  /*3530*/  ISETP.GE.AND P0, PT, R40, R23, PT ;  /* 0x000000172800720c */ /* 0x000fda0003f06270 */
[----:B0-----:R-:W-:Y:S05]  /*3540*/  @!P0 BRA `(.L_x_1118) ;  /* 0xffffffdc00b08947 */ /* 0x001fea000383ffff */
[----:B------:R-:W-:Y:S05]  /*3550*/  EXIT ;  /* 0x000000000000794d */ /* 0x000fea0003800000 */
.L_x_1119:
        /* <DEDUP_REMOVED lines=10> */
.L_x_8634:


//--------------------- .text._Z25selective_scan_fwd_kernelI32Selective_Scan_fwd_kernel_traitsILi32ELi4ELi1ELb0ELb1ELb1ELb0ELb1EfffEEv13SSMParamsBase --------------------------
	.section	.text._Z25selective_scan_fwd_kernelI32Selective_Scan_fwd_kernel_traitsILi32ELi4ELi1ELb0ELb1ELb1ELb0ELb1EfffEEv13SSMParamsBase,"ax",@progbits
	.align	128
        .global         _Z25selective_scan_fwd_kernelI32Selective_Scan_fwd_kernel_traitsILi32ELi4ELi1ELb0ELb1ELb1ELb0ELb1EfffEEv13SSMParamsBase
        .type           _Z25selective_scan_fwd_kernelI32Selective_Scan_fwd_kernel_traitsILi32ELi4ELi1ELb0ELb1ELb1ELb0ELb1EfffEEv13SSMParamsBase,@function
        .size           _Z25selective_scan_fwd_kernelI32Selective_Scan_fwd_kernel_traitsILi32ELi4ELi1ELb0ELb1ELb1ELb0ELb1EfffEEv13SSMParamsBase,(.L_x_8635 - _Z25selective_scan_fwd_kernelI32Selective_Scan_fwd_kernel_traitsILi32ELi4ELi1ELb0ELb1ELb1ELb0ELb1EfffEEv13SSMParamsBase)
        .other          _Z25selective_scan_fwd_kernelI32Selective_Scan_fwd_kernel_traitsILi32ELi4ELi1ELb0ELb1ELb1ELb0ELb1EfffEEv13SSMParamsBase,@"STO_CUDA_ENTRY STV_DEFAULT"
_Z25selective_scan_fwd_kernelI32Selective_Scan_fwd_kernel_traitsILi32ELi4ELi1ELb0ELb1ELb1ELb0ELb1EfffEEv13SSMParamsBase:
.text._Z25selective_scan_fwd_kernelI32Selective_Scan_fwd_kernel_traitsILi32ELi4ELi1ELb0ELb1ELb1ELb0ELb1EfffEEv13SSMParamsBase:
        /* <DEDUP_REMOVED lines=39> */
.L_x_1120:
        /* <DEDUP_REMOVED lines=8> */
[----:B------:R-:W-:-:S04]  /*02f0*/  CS2R R66, SRZ ;  /* 0x0000000000427805 */ /* 0x000fc8000001ff00 */
[----:B0-----:R-:W0:Y:S01]  /*0300*/  LDC.64 R4, c[0x0][0x380] ;  /* 0x0000e000ff047b82 */ /* 0x001e220000000a00 */
[----:B-1----:R-:W-:Y:S02]  /*0310*/  ISETP.NE.AND P5, PT, R2, RZ, PT ;  /* 0x000000ff0200720c */ /* 0x002fe40003fa5270 */
[----:B0-----:R-:W-:Y:S02]  /*0320*/  ISETP.NE.U32.AND P1, PT, R4, RZ, PT ;  /* 0x000000ff0400720c */ /* 0x001fe40003f25070 */
        /* <DEDUP_REMOVED lines=24> */
.L_x_1121:
        /* <DEDUP_REMOVED lines=12> */
.L_x_1122:
[----:B------:R-:W-:Y:S01]  /*0570*/  ISETP.EQ.U32.AND P0, PT, R4, RZ, PT ;  /* 0x000000ff0400720c */ /* 0x000fe20003f02070 */
[----:B------:R-:W0:Y:S08]  /*0580*/  LDC.64 R22, c[0x0][0x358] ;  /* 0x0000d600ff167b82 */ /* 0x000e300000000a00 */
[----:B------:R-:W3:Y:S01]  /*0590*/  LDC.64 R12, c[0x0][0x370] ;  /* 0x0000dc00ff0c7b82 */ /* 0x000ee20000000a00 */
[----:B------:R-:W-:Y:S01]  /*05a0*/  ISETP.EQ.OR.EX P0, PT, R6, RZ, !P5, P0 ;  /* 0x000000ff0600720c */ /* 0x000fe20006f02700 */
[----:B------:R-:W-:Y:S01]  /*05b0*/  IMAD.MOV.U32 R15, RZ, RZ, RZ ;  /* 0x000000ffff0f7224 */ /* 0x000fe200078e00ff */
[----:B------:R-:W-:-:S05]  /*05c0*/  ULDC.64 UR4, c[0x0][0x368] ;  /* 0x0000da0000047ab9 */ /* 0x000fca0000000a00 */
[----:B------:R-:W4:Y:S01]  /*05d0*/  LDC.64 R20, c[0x0][0x330] ;  /* 0x0000cc00ff147b82 */ /* 0x000f220000000a00 */
[----:B------:R-:W-:Y:S02]  /*05e0*/  CS2R R16, SRZ ;  /* 0x0000000000107805 */ /* 0x000fe4000001ff00 */
[----:B------:R-:W-:Y:S01]  /*05f0*/  PRMT R42, RZ, 0x7610, R42 ;  /* 0x00007610ff2a7816 */ /* 0x000fe2000000002a */
[----:B------:R-:W-:Y:S01]  /*0600*/  HFMA2.MMA R18, -RZ, RZ, 0, 0 ;  /* 0x00000000ff127435 */ /* 0x000fe200000001ff */
[----:B------:R-:W-:Y:S01]  /*0610*/  CS2R R24, SRZ ;  /* 0x0000000000187805 */ /* 0x000fe2000001ff00 */
[----:B------:R-:W-:Y:S01]  /*0620*/  ULDC.64 UR6, c[0x0][0x2a0] ;  /* 0x0000a80000067ab9 */ /* 0x000fe20000000a00 */
[C---:B-1----:R-:W-:Y:S01]  /*0630*/  @!P0 LEA R8, P1, R28.reuse, R11, 0x2 ;  /* 0x0000000b1c088211 */ /* 0x042fe200078210ff */
[----:B------:R-:W1:Y:S03]  /*0640*/  LDC.64 R32, c[0x0][0x270] ;  /* 0x00009c00ff207b82 */ /* 0x000e660000000a00 */
[----:B--2---:R-:W-:-:S05]  /*0650*/  @!P0 LEA.HI.X R9, R28, R10, R29, 0x2, P1 ;  /* 0x0000000a1c098211 */ /* 0x004fca00008f141d */
[----:B------:R2:W2:Y:S01]  /*0660*/  @!P0 LDG.E R11, desc[UR8][R8.64] ;  /* 0x00000008080b8981 */ /* 0x0004a2000c1e1900 */
[----:B0-----:R-:W-:Y:S01]  /*0670*/  IMAD.WIDE R22, R28, 0x4, R22 ;  /* 0x000000041c167825 */ /* 0x001fe200078e0216 */
[----:B------:R-:W0:Y:S04]  /*0680*/  LDC.64 R34, c[0x0][0x268] ;  /* 0x00009a00ff227b82 */ /* 0x000e280000000a00 */
[----:B------:R-:W2:Y:S01]  /*0690*/  LDG.E R7, desc[UR8][R22.64] ;  /* 0x0000000816077981 */ /* 0x000ea2000c1e1900 */
[----:B---3--:R-:W-:Y:S02]  /*06a0*/  ISETP.NE.U32.AND P1, PT, R12, RZ, PT ;  /* 0x000000ff0c00720c */ /* 0x008fe40003f25070 */
[----:B------:R-:W-:Y:S01]  /*06b0*/  ISETP.NE.U32.AND P2, PT, RZ, UR4, PT ;  /* 0x00000004ff007c0c */ /* 0x000fe2000bf45070 */
[----:B------:R-:W3:Y:S01]  /*06c0*/  LDC.64 R38, c[0x0][0x288] ;  /* 0x0000a200ff267b82 */ /* 0x000ee20000000a00 */
[----:B------:R-:W-:-:S02]  /*06d0*/  ISETP.NE.AND.EX P1, PT, R13, RZ, PT, P1 ;  /* 0x000000ff0d00720c */ /* 0x000fc40003f25310 */
[----:B------:R-:W-:Y:S02]  /*06e0*/  ISETP.NE.AND.EX P2, PT, RZ, UR5, PT, P2 ;  /* 0x00000005ff007c0c */ /* 0x000fe4000bf45320 */
[----:B----4-:R-:W-:Y:S01]  /*06f0*/  ISETP.NE.U32.AND P6, PT, R20, RZ, PT ;  /* 0x000000ff1400720c */ /* 0x010fe20003fc5070 */
[----:B------:R-:W4:Y:S02]  /*0700*/  LDG.E R22, desc[UR8][R22.64+0x4] ;  /* 0x0000040816167981 */ /* 0x000f24000c1e1900 */
[----:B------:R-:W1:Y:S08]  /*0710*/  LDC.64 R12, c[0x0][0x318] ;  /* 0x0000c600ff0c7b82 */ /* 0x000e700000000a00 */
[----:B------:R-:W0:Y:S01]  /*0720*/  @P1 LDC R15, c[0x0][0x370] ;  /* 0x0000dc00ff0f1b82 */ /* 0x000e220000000800 */
[----:B--2---:R-:W-:-:S04]  /*0730*/  @P2 IADD3 R8, P4, R28, UR4, RZ ;  /* 0x000000041c082c10 */ /* 0x004fc8000ff9e0ff */
[----:B------:R-:W-:Y:S01]  /*0740*/  @P2 IADD3.X R9, R29, UR5, RZ, P4, !PT ;  /* 0x000000051d092c10 */ /* 0x000fe2000a7fe4ff */
[----:B------:R-:W-:Y:S01]  /*0750*/  ULDC.64 UR4, c[0x0][0x250] ;  /* 0x0000940000047ab9 */ /* 0x000fe20000000a00 */
[----:B------:R-:W-:Y:S01]  /*0760*/  ISETP.NE.AND.EX P4, PT, R21, RZ, PT, P6 ;  /* 0x000000ff1500720c */ /* 0x000fe20003f85360 */
[----:B------:R-:W2:Y:S02]  /*0770*/  @P1 LDC R16, c[0x0][0x374] ;  /* 0x0000dd00ff101b82 */ /* 0x000ea40000000800 */
[----:B------:R3:W5:Y:S01]  /*0780*/  @P2 LDG.E.U8 R42, desc[UR8][R8.64] ;  /* 0x00000008082a2981 */ /* 0x000762000c1e1100 */
[----:B-1----:R-:W-:-:S05]  /*0790*/  ISETP.NE.U32.AND P3, PT, R12, RZ, PT ;  /* 0x000000ff0c00720c */ /* 0x002fca0003f65070 */
[----:B------:R-:W1:Y:S01]  /*07a0*/  LDC.64 R48, c[0x0][0x388] ;  /* 0x0000e200ff307b82 */ /* 0x000e620000000a00 */
[----:B------:R-:W-:Y:S02]  /*07b0*/  ISETP.NE.AND.EX P3, PT, R13, RZ, PT, P3 ;  /* 0x000000ff0d00720c */ /* 0x000fe40003f65330 */
[----:B0-----:R-:W-:-:S05]  /*07c0*/  ISETP.EQ.U32.AND P6, PT, R15, RZ, PT ;  /* 0x000000ff0f00720c */ /* 0x001fca0003fc2070 */
[----:B------:R-:W0:Y:S01]  /*07d0*/  LDC.64 R36, c[0x0][0x320] ;  /* 0x0000c800ff247b82 */ /* 0x000e220000000a00 */
[----:B--2---:R-:W-:-:S07]  /*07e0*/  ISETP.EQ.OR.EX P2, PT, R16, RZ, !P5, P6 ;  /* 0x000000ff1000720c */ /* 0x004fce0006f42760 */
[----:B------:R-:W2:Y:S01]  /*07f0*/  LDC.64 R40, c[0x0][0x308] ;  /* 0x0000c200ff287b82 */ /* 0x000ea20000000a00 */
[----:B------:R-:W-:-:S04]  /*0800*/  @P3 LEA R12, P6, R0, R12, 0x2 ;  /* 0x0000000c000c3211 */ /* 0x000fc800078c10ff */
[C---:B------:R-:W-:Y:S02]  /*0810*/  @P3 LEA.HI.X R13, R0.reuse, R13, R3, 0x2, P6 ;  /* 0x0000000d000d3211 */ /* 0x040fe400030f1403 */
[C---:B------:R-:W-:Y:S01]  /*0820*/  @P4 LEA R14, P6, R0.reuse, R20, 0x2 ;  /* 0x00000014000e4211 */ /* 0x040fe200078c10ff */
[----:B------:R-:W-:Y:S01]  /*0830*/  @P1 IMAD.MOV.U32 R17, RZ, RZ, R15 ;  /* 0x000000ffff111224 */ /* 0x000fe200078e000f */
[----:B------:R-:W2:Y:S02]  /*0840*/  LDC.64 R50, c[0x0][0x390] ;  /* 0x0000e400ff327b82 */ /* 0x000ea40000000a00 */
[----:B------:R-:W-:-:S06]  /*0850*/  @P4 LEA.HI.X R15, R0, R21, R3, 0x2, P6 ;  /* 0x00000015000f4211 */ /* 0x000fcc00030f1403 */
[----:B------:R-:W1:Y:S01]  /*0860*/  LDC R21, c[0x0][0x224] ;  /* 0x00008900ff157b82 */ /* 0x000e620000000800 */
[----:B------:R-:W-:Y:S01]  /*0870*/  @P1 IMAD.MOV.U32 R18, RZ, RZ, R16 ;  /* 0x000000ffff121224 */ /* 0x000fe200078e0010 */
[----:B------:R-:W-:-:S04]  /*0880*/  @!P2 LEA R16, P1, R28, R17, 0x2 ;  /* 0x000000111c10a211 */ /* 0x000fc800078210ff */
[----:B------:R-:W-:Y:S02]  /*0890*/  @!P2 LEA.HI.X R17, R28, R18, R29, 0x2, P1 ;  /* 0x000000121c11a211 */ /* 0x000fe400008f141d */
[----:B---3--:R-:W-:Y:S01]  /*08a0*/  CS2R R8, SRZ ;  /* 0x0000000000087805 */ /* 0x008fe2000001ff00 */
[----:B------:R-:W3:Y:S02]  /*08b0*/  LDC.64 R46, c[0x0][0x378] ;  /* 0x0000de00ff2e7b82 */ /* 0x000ee40000000a00 */
[----:B------:R-:W5:Y:S04]  /*08c0*/  @!P2 LDG.E R25, desc[UR8][R16.64] ;  /* 0x000000081019a981 */ /* 0x000f68000c1e1900 */
[----:B------:R0:W5:Y:S02]  /*08d0*/  @P3 LDG.E R8, desc[UR8][R12.64] ;  /* 0x000000080c083981 */ /* 0x000164000c1e1900 */
[----:B------:R-:W3:Y:S02]  /*08e0*/  LDC.64 R44, c[0x0][0x310] ;  /* 0x0000c400ff2c7b82 */ /* 0x000ee40000000a00 */
[----:B------:R-:W5:Y:S01]  /*08f0*/  @P4 LDG.E R9, desc[UR8][R14.64] ;  /* 0x000000080e094981 */ /* 0x000f62000c1e1900 */
[----:B-1----:R-:W-:-:S04]  /*0900*/  IABS R20, R21 ;  /* 0x0000001500147213 */ /* 0x002fc80000000000 */
[----:B------:R-:W1:Y:S08]  /*0910*/  I2F.RP R18, R20 ;  /* 0x0000001400127306 */ /* 0x000e700000209400 */
[----:B-1----:R-:W1:Y:S01]  /*0920*/  MUFU.RCP R18, R18 ;  /* 0x0000001200127308 */ /* 0x002e620000001000 */
[----:B0-----:R-:W-:Y:S01]  /*0930*/  IABS R12, R0 ;  /* 0x00000000000c7213 */ /* 0x001fe20000000000 */
[----:B------:R-:W-:-:S05]  /*0940*/  @!P0 IMAD.WIDE R10, R11, 0x4, R66 ;  /* 0x000000040b0a8825 */ /* 0x000fca00078e0242 */
[----:B------:R1:W4:Y:S02]  /*0950*/  @!P0 LDG.E R30, desc[UR8][R10.64] ;  /* 0x000000080a1e8981 */ /* 0x000324000c1e1900 */
[----:B-1----:R-:W-:-:S04]  /*0960*/  IADD3 R10, R18, 0xffffffe, RZ ;  /* 0x0ffffffe120a7810 */ /* 0x002fc80007ffe0ff */
[----:B------:R0:W1:Y:S02]  /*0970*/  F2I.FTZ.U32.TRUNC.NTZ R11, R10 ;  /* 0x0000000a000b7305 */ /* 0x000064000021f000 */
[----:B0-----:R-:W-:Y:S02]  /*0980*/  IMAD.MOV.U32 R10, RZ, RZ, RZ ;  /* 0x000000ffff0a7224 */ /* 0x001fe400078e00ff */
[----:B-1----:R-:W-:-:S04]  /*0990*/  IMAD.MOV R13, RZ, RZ, -R11 ;  /* 0x000000ffff0d7224 */ /* 0x002fc800078e0a0b */
        /* <DEDUP_REMOVED lines=14> */
[----:B------:R-:W-:-:S04]  /*0a80*/  IMAD R16, R11, UR6, RZ ;  /* 0x000000060b107c24 */ /* 0x000fc8000f8e02ff */
[----:B------:R-:W-:Y:S02]  /*0a90*/  IMAD.MOV.U32 R23, RZ, RZ, R14 ;  /* 0x000000ffff177224 */ /* 0x000fe400078e000e */
[----:B------:R-:W-:Y:S02]  /*0aa0*/  IMAD R10, R11, UR4, RZ ;  /* 0x000000040b0a7c24 */ /* 0x000fe4000f8e02ff */
[----:B------:R-:W-:Y:S01]  /*0ab0*/  IMAD.WIDE.U32 R14, R7, UR6, RZ ;  /* 0x00000006070e7c25 */ /* 0x000fe2000f8e00ff */
[----:B------:R-:W-:-:S03]  /*0ac0*/  @!P3 IADD3 R23, -R23, RZ, RZ ;  /* 0x000000ff1717b210 */ /* 0x000fc60007ffe1ff */
[C---:B------:R-:W-:Y:S01]  /*0ad0*/  IMAD R27, R7.reuse, UR7, R16 ;  /* 0x00000007071b7c24 */ /* 0x040fe2000f8e0210 */
[----:B------:R-:W-:Y:S01]  /*0ae0*/  @!P2 LOP3.LUT R23, RZ, R21, RZ, 0x33, !PT ;  /* 0x00000015ff17a212 */ /* 0x000fe200078e33ff */
[----:B------:R-:W-:-:S04]  /*0af0*/  IMAD.WIDE.U32 R12, R7, UR4, RZ ;  /* 0x00000004070c7c25 */ /* 0x000fc8000f8e00ff */
[----:B------:R-:W-:Y:S01]  /*0b00*/  IMAD R19, R7, UR5, R10 ;  /* 0x0000000507137c24 */ /* 0x000fe2000f8e020a */
[----:B------:R-:W-:Y:S01]  /*0b10*/  ULDC.64 UR4, c[0x0][0x290] ;  /* 0x0000a40000047ab9 */ /* 0x000fe20000000a00 */
[----:B------:R-:W-:Y:S01]  /*0b20*/  IMAD.MOV.U32 R18, RZ, RZ, R12 ;  /* 0x000000ffff127224 */ /* 0x000fe200078e000c */
[----:B------:R-:W-:Y:S01]  /*0b30*/  IADD3 R27, R15, R27, RZ ;  /* 0x0000001b0f1b7210 */ /* 0x000fe20007ffe0ff */
[C---:B------:R-:W-:Y:S01]  /*0b40*/  IMAD R12, R11.reuse, R32, RZ ;  /* 0x000000200b0c7224 */ /* 0x040fe200078e02ff */
[----:B------:R-:W-:Y:S01]  /*0b50*/  SHF.R.S32.HI R15, RZ, 0x1f, R23 ;  /* 0x0000001fff0f7819 */ /* 0x000fe20000011417 */
[----:B------:R-:W-:Y:S02]  /*0b60*/  IMAD R10, R11, UR4, RZ ;  /* 0x000000040b0a7c24 */ /* 0x000fe4000f8e02ff */
[C---:B------:R-:W-:Y:S02]  /*0b70*/  IMAD R33, R7.reuse, R33, R12 ;  /* 0x0000002107217224 */ /* 0x040fe400078e020c */
[----:B------:R-:W-:-:S02]  /*0b80*/  IMAD R21, R7, UR5, R10 ;  /* 0x0000000507157c24 */ /* 0x000fc4000f8e020a */
[----:B------:R-:W-:-:S04]  /*0b90*/  IMAD.WIDE.U32 R16, R7, R32, RZ ;  /* 0x0000002007107225 */ /* 0x000fc800078e00ff */
[----:B------:R-:W-:Y:S02]  /*0ba0*/  IMAD R10, R15, R34, RZ ;  /* 0x000000220f0a7224 */ /* 0x000fe400078e02ff */
[----:B------:R-:W-:Y:S02]  /*0bb0*/  IMAD.IADD R19, R13, 0x1, R19 ;  /* 0x000000010d137824 */ /* 0x000fe400078e0213 */
[----:B------:R-:W-:Y:S01]  /*0bc0*/  IMAD.WIDE.U32 R12, R7, UR4, RZ ;  /* 0x00000004070c7c25 */ /* 0x000fe2000f8e00ff */
[----:B------:R-:W-:-:S03]  /*0bd0*/  ULDC.64 UR4, c[0x0][0x298] ;  /* 0x0000a60000047ab9 */ /* 0x000fc60000000a00 */
[----:B------:R-:W-:Y:S02]  /*0be0*/  IMAD.IADD R17, R17, 0x1, R33 ;  /* 0x0000000111117824 */ /* 0x000fe400078e0221 */
[----:B------:R-:W-:Y:S02]  /*0bf0*/  IMAD R33, R23, R35, R10 ;  /* 0x0000002317217224 */ /* 0x000fe400078e020a */
[----:B------:R-:W-:Y:S02]  /*0c00*/  IMAD R10, R15, R38, RZ ;  /* 0x000000260f0a7224 */ /* 0x000fe400078e02ff */
[----:B------:R-:W-:Y:S02]  /*0c10*/  IMAD.IADD R13, R13, 0x1, R21 ;  /* 0x000000010d0d7824 */ /* 0x000fe400078e0215 */
[----:B------:R-:W-:Y:S01]  /*0c20*/  IMAD R15, R3, UR4, RZ ;  /* 0x00000004030f7c24 */ /* 0x000fe2000f8e02ff */
[----:B------:R-:W-:Y:S01]  /*0c30*/  ISETP.NE.U32.AND P1, PT, R48, RZ, PT ;  /* 0x000000ff3000720c */ /* 0x000fe20003f25070 */
[----:B------:R-:W-:-:S04]  /*0c40*/  IMAD.WIDE.U32 R18, R23, R34, R18 ;  /* 0x0000002217127225 */ /* 0x000fc800078e0012 */
[----:B------:R-:W-:-:S04]  /*0c50*/  IMAD.WIDE.U32 R20, R23, R38, R16 ;  /* 0x0000002617147225 */ /* 0x000fc800078e0010 */
[----:B------:R-:W-:Y:S02]  /*0c60*/  IMAD R35, R23, R39, R10 ;  /* 0x0000002717237224 */ /* 0x000fe400078e020a */
[C---:B------:R-:W-:Y:S01]  /*0c70*/  IMAD R23, R0.reuse, UR5, R15 ;  /* 0x0000000500177c24 */ /* 0x040fe2000f8e020f */
[----:B------:R-:W-:Y:S01]  /*0c80*/  ISETP.NE.AND.EX P1, PT, R49, RZ, PT, P1 ;  /* 0x000000ff3100720c */ /* 0x000fe20003f25310 */
[----:B------:R-:W-:Y:S01]  /*0c90*/  IMAD.WIDE.U32 R16, R0, UR4, R12 ;  /* 0x0000000400107c25 */ /* 0x000fe2000f8e000c */
[----:B------:R-:W0:Y:S03]  /*0ca0*/  LDC.64 R38, c[0x0][0x328] ;  /* 0x0000ca00ff267b82 */ /* 0x000e260000000a00 */
[----:B------:R-:W-:Y:S01]  /*0cb0*/  IMAD.MOV.U32 R26, RZ, RZ, R14 ;  /* 0x000000ffff1a7224 */ /* 0x000fe200078e000e */
[----:B------:R-:W-:Y:S01]  /*0cc0*/  LEA R14, P2, R16, R36, 0x2 ;  /* 0x00000024100e7211 */ /* 0x000fe200078410ff */
[----:B------:R-:W-:Y:S01]  /*0cd0*/  IMAD.IADD R17, R17, 0x1, R23 ;  /* 0x0000000111117824 */ /* 0x000fe200078e0217 */
[----:B--2---:R-:W-:Y:S01]  /*0ce0*/  LEA R10, P3, R18, R40, 0x2 ;  /* 0x00000028120a7211 */ /* 0x004fe200078610ff */
[----:B------:R-:W-:Y:S01]  /*0cf0*/  ULDC.64 UR4, c[0x0][0x2a8] ;  /* 0x0000aa0000047ab9 */ /* 0x000fe20000000a00 */
[----:B------:R-:W-:-:S02]  /*0d00*/  IADD3 R13, R19, R33, RZ ;  /* 0x00000021130d7210 */ /* 0x000fc40007ffe0ff */
[----:B------:R-:W-:Y:S02]  /*0d10*/  LEA.HI.X R17, R16, R37, R17, 0x2, P2 ;  /* 0x0000002510117211 */ /* 0x000fe400010f1411 */
[----:B------:R-:W-:Y:S02]  /*0d20*/  MOV R16, RZ ;  /* 0x000000ff00107202 */ /* 0x000fe40000000f00 */
[----:B------:R-:W-:Y:S01]  /*0d30*/  LEA.HI.X R13, R18, R41, R13, 0x2, P3 ;  /* 0x00000029120d7211 */ /* 0x000fe200018f140d */
[----:B------:R-:W-:Y:S01]  /*0d40*/  IMAD.MOV.U32 R18, RZ, RZ, RZ ;  /* 0x000000ffff127224 */ /* 0x000fe200078e00ff */
[----:B------:R-:W-:Y:S02]  /*0d50*/  ISETP.NE.U32.AND P2, PT, R50, RZ, PT ;  /* 0x000000ff3200720c */ /* 0x000fe40003f45070 */
[----:B------:R-:W1:Y:S01]  /*0d60*/  @P1 LDC R16, c[0x0][0x388] ;  /* 0x0000e200ff101b82 */ /* 0x000e620000000800 */
[----:B---3--:R-:W-:Y:S01]  /*0d70*/  ISETP.NE.U32.AND P3, PT, R46, RZ, PT ;  /* 0x000000ff2e00720c */ /* 0x008fe20003f65070 */
[----:B------:R-:W-:Y:S01]  /*0d80*/  IMAD R19, R3, UR4, RZ ;  /* 0x0000000403137c24 */ /* 0x000fe2000f8e02ff */
[----:B------:R-:W-:Y:S01]  /*0d90*/  ISETP.NE.AND.EX P2, PT, R51, RZ, PT, P2 ;  /* 0x000000ff3300720c */ /* 0x000fe20003f45320 */
[----:B------:R-:W-:-:S04]  /*0da0*/  IMAD.IADD R15, R21, 0x1, R35 ;  /* 0x00000001150f7824 */ /* 0x000fc800078e0223 */
[----:B------:R-:W2:Y:S01]  /*0db0*/  @P1 LDC R18, c[0x0][0x38c] ;  /* 0x0000e300ff121b82 */ /* 0x000ea20000000800 */
[----:B------:R-:W-:Y:S01]  /*0dc0*/  ISETP.NE.AND.EX P3, PT, R47, RZ, PT, P3 ;  /* 0x000000ff2f00720c */ /* 0x000fe20003f65330 */
[----:B------:R-:W-:Y:S01]  /*0dd0*/  IMAD R19, R0, UR5, R19 ;  /* 0x0000000500137c24 */ /* 0x000fe2000f8e0213 */
[----:B------:R-:W-:Y:S01]  /*0de0*/  LEA R12, P4, R20, R44, 0x2 ;  /* 0x0000002c140c7211 */ /* 0x000fe200078810ff */
[----:B------:R-:W-:Y:S01]  /*0df0*/  IMAD.WIDE.U32 R26, R0, UR4, R26 ;  /* 0x00000004001a7c25 */ /* 0x000fe2000f8e001a */
[----:B------:R-:W-:Y:S01]  /*0e00*/  HFMA2.MMA R35, -RZ, RZ, 0, 0 ;  /* 0x00000000ff237435 */ /* 0x000fe200000001ff */
[----:B------:R-:W-:Y:S01]  /*0e10*/  ULDC.64 UR4, c[0x0][0x240] ;  /* 0x0000900000047ab9 */ /* 0x000fe20000000a00 */
[----:B------:R-:W-:Y:S01]  /*0e20*/  LEA.HI.X R15, R20, R45, R15, 0x2, P4 ;  /* 0x0000002d140f7211 */ /* 0x000fe200020f140f */
[----:B------:R-:W-:Y:S01]  /*0e30*/  IMAD.IADD R21, R27, 0x1, R19 ;  /* 0x000000011b157824 */ /* 0x000fe200078e0213 */
[C---:B0-----:R-:W-:Y:S01]  /*0e40*/  LEA R20, P4, R26.reuse, R38, 0x2 ;  /* 0x000000261a147211 */ /* 0x041fe200078810ff */
[----:B------:R-:W-:Y:S01]  /*0e50*/  IMAD.MOV.U32 R61, RZ, RZ, RZ ;  /* 0x000000ffff3d7224 */ /* 0x000fe200078e00ff */
[----:B------:R-:W0:Y:S01]  /*0e60*/  LDC R27, c[0x0][0x23c] ;  /* 0x00008f00ff1b7b82 */ /* 0x000e220000000800 */
[----:B------:R-:W-:Y:S01]  /*0e70*/  IMAD.MOV.U32 R36, RZ, RZ, RZ ;  /* 0x000000ffff247224 */ /* 0x000fe200078e00ff */
[----:B------:R-:W-:-:S02]  /*0e80*/  LEA.HI.X R21, R26, R39, R21, 0x2, P4 ;  /* 0x000000271a157211 */ /* 0x000fc400020f1415 */
[----:B------:R-:W-:-:S04]  /*0e90*/  @P2 ISETP.NE.U32.AND P4, PT, R50, RZ, PT ;  /* 0x000000ff3200220c */ /* 0x000fc80003f85070 */
[----:B------:R-:W3:Y:S08]  /*0ea0*/  @P3 LDC R61, c[0x0][0x378] ;  /* 0x0000de00ff3d3b82 */ /* 0x000ef00000000800 */
[----:B------:R-:W3:Y:S01]  /*0eb0*/  @P3 LDC R36, c[0x0][0x37c] ;  /* 0x0000df00ff243b82 */ /* 0x000ee20000000800 */
[----:B------:R-:W-:Y:S02]  /*0ec0*/  PLOP3.LUT P3, PT, PT, PT, PT, 0x8, 0x0 ;  /* 0x000000000000781c */ /* 0x000fe40003f6e170 */
[----:B------:R-:W-:-:S05]  /*0ed0*/  @P2 ISETP.NE.AND.EX P3, PT, R51, RZ, PT, P4 ;  /* 0x000000ff3300220c */ /* 0x000fca0003f65340 */
[----:B------:R-:W3:Y:S08]  /*0ee0*/  @P2 LDC R35, c[0x0][0x390] ;  /* 0x0000e400ff232b82 */ /* 0x000ef00000000800 */
[----:B------:R-:W3:Y:S01]  /*0ef0*/  @P2 LDC R24, c[0x0][0x394] ;  /* 0x0000e500ff182b82 */ /* 0x000ee20000000800 */
[----:B-1----:R-:W-:-:S04]  /*0f00*/  ISETP.NE.U32.AND P2, PT, R16, RZ, PT ;  /* 0x000000ff1000720c */ /* 0x002fc80003f45070 */
[----:B--2---:R-:W-:Y:S01]  /*0f10*/  ISETP.NE.AND.EX P2, PT, R18, RZ, PT, P2 ;  /* 0x000000ff1200720c */ /* 0x004fe20003f45320 */
[----:B------:R-:W-:Y:S02]  /*0f20*/  IMAD R19, R3, UR4, RZ ;  /* 0x0000000403137c24 */ /* 0x000fe4000f8e02ff */
[----:B------:R-:W-:Y:S01]  /*0f30*/  IMAD.WIDE.U32 R64, R0, UR4, RZ ;  /* 0x0000000400407c25 */ /* 0x000fe2000f8e00ff */
[----:B------:R-:W-:-:S03]  /*0f40*/  CS2R R62, SRZ ;  /* 0x00000000003e7805 */ /* 0x000fc6000001ff00 */
[----:B------:R-:W-:Y:S01]  /*0f50*/  IMAD R23, R0, UR5, R19 ;  /* 0x0000000500177c24 */ /* 0x000fe2000f8e0213 */
[----:B----4-:R-:W-:Y:S01]  /*0f60*/  IADD3 R19, -R7, R22, RZ ;  /* 0x0000001607137210 */ /* 0x010fe20007ffe1ff */
[----:B------:R-:W-:Y:S01]  /*0f70*/  @P1 IMAD.MOV.U32 R62, RZ, RZ, R16 ;  /* 0x000000ffff3e1224 */ /* 0x000fe200078e0010 */
[----:B0-----:R-:W-:Y:S01]  /*0f80*/  SEL R22, R27, 0x800, P5 ;  /* 0x000008001b167807 */ /* 0x001fe20002800000 */
[----:B------:R-:W-:Y:S01]  /*0f90*/  @P1 IMAD.MOV.U32 R63, RZ, RZ, R18 ;  /* 0x000000ffff3f1224 */ /* 0x000fe200078e0012 */
[----:B------:R-:W-:Y:S02]  /*0fa0*/  IADD3 R23, R65, R23, RZ ;  /* 0x0000001741177210 */ /* 0x000fe40007ffe0ff */
[----:B------:R-:W-:Y:S01]  /*0fb0*/  @!P0 SHF.R.S32.HI R31, RZ, 0x1f, R30 ;  /* 0x0000001fff1f8819 */ /* 0x000fe2000001141e */
[----:B---3--:R-:W-:Y:S06]  /*0fc0*/  @P3 BRA P2, `(.L_x_1123) ;  /* 0x0000000000743947 */ /* 0x008fec0001000000 */
[-C--:B------:R-:W-:Y:S02]  /*0fd0*/  IABS R33, R22.reuse ;  /* 0x0000001600217213 */ /* 0x080fe40000000000 */
[----:B------:R-:W-:Y:S02]  /*0fe0*/  IADD3 R27, R19, -0x1, R22 ;  /* 0xffffffff131b7810 */ /* 0x000fe40007ffe016 */
[----:B------:R-:W0:Y:S01]  /*0ff0*/  I2F.RP R26, R33 ;  /* 0x00000021001a7306 */ /* 0x000e220000209400 */
[----:B------:R-:W-:-:S05]  /*1000*/  IABS R34, R22 ;  /* 0x0000001600227213 */ /* 0x000fca0000000000 */
[----:B------:R-:W-:Y:S02]  /*1010*/  IMAD.MOV R34, RZ, RZ, -R34 ;  /* 0x000000ffff227224 */ /* 0x000fe400078e0a22 */
[----:B0-----:R-:W0:Y:S02]  /*1020*/  MUFU.RCP R26, R26 ;  /* 0x0000001a001a7308 */ /* 0x001e240000001000 */
[----:B0-----:R-:W-:Y:S01]  /*1030*/  VIADD R24, R26, 0xffffffe ;  /* 0x0ffffffe1a187836 */ /* 0x001fe20000000000 */
[----:B------:R-:W-:Y:S02]  /*1040*/  IABS R26, R27 ;  /* 0x0000001b001a7213 */ /* 0x000fe40000000000 */
[----:B------:R-:W-:-:S03]  /*1050*/  LOP3.LUT R27, R27, R22, RZ, 0x3c, !PT ;  /* 0x000000161b1b7212 */ /* 0x000fc600078e3cff */
[----:B-----5:R0:W1:Y:S01]  /*1060*/  F2I.FTZ.U32.TRUNC.NTZ R25, R24 ;  /* 0x0000001800197305 */ /* 0x020062000021f000 */
        /* <DEDUP_REMOVED lines=14> */
[----:B------:R-:W-:Y:S01]  /*1150*/  IMAD.MOV.U32 R26, RZ, RZ, R25 ;  /* 0x000000ffff1a7224 */ /* 0x000fe200078e0019 */
[----:B------:R-:W-:-:S04]  /*1160*/  CS2R R24, SRZ ;  /* 0x0000000000187805 */ /* 0x000fc8000001ff00 */
[----:B------:R-:W-:Y:S02]  /*1170*/  @!P2 IADD3 R26, -R26, RZ, RZ ;  /* 0x000000ff1a1aa210 */ /* 0x000fe40007ffe1ff */
[----:B------:R-:W-:Y:S01]  /*1180*/  @!P1 LOP3.LUT R26, RZ, R22, RZ, 0x33, !PT ;  /* 0x00000016ff1a9212 */ /* 0x000fe200078e33ff */
[----:B------:R-:W-:Y:S06]  /*1190*/  BRA `(.L_x_1124) ;  /* 0x0000000000487947 */ /* 0x000fec0003800000 */
.L_x_1123:
        /* <DEDUP_REMOVED lines=18> */
.L_x_1124:
        /* <DEDUP_REMOVED lines=9> */
[----:B------:R-:W-:Y:S01]  /*1350*/  MOV R29, R5 ;  /* 0x00000005001d7202 */ /* 0x000fe20000000f00 */
[----:B------:R-:W-:Y:S01]  /*1360*/  IMAD.MOV.U32 R28, RZ, RZ, R2 ;  /* 0x000000ffff1c7224 */ /* 0x000fe200078e0002 */
[----:B------:R-:W-:Y:S01]  /*1370*/  LOP3.LUT R42, R42, 0xff, RZ, 0xc0, !PT ;  /* 0x000000ff2a2a7812 */ /* 0x000fe200078ec0ff */
[----:B------:R-:W-:-:S02]  /*1380*/  IMAD R31, R30, UR5, R31 ;  /* 0x000000051e1f7c24 */ /* 0x000fc4000f8e021f */
[----:B------:R-:W-:-:S04]  /*1390*/  IMAD.WIDE.U32 R58, R30, UR4, R28 ;  /* 0x000000041e3a7c25 */ /* 0x000fc8000f8e001c */
[----:B------:R-:W-:Y:S02]  /*13a0*/  IMAD.MOV.U32 R44, RZ, RZ, RZ ;  /* 0x000000ffff2c7224 */ /* 0x000fe400078e00ff */
[----:B------:R-:W-:Y:S02]  /*13b0*/  IMAD.IADD R49, R59, 0x1, R31 ;  /* 0x000000013b317824 */ /* 0x000fe400078e021f */
[----:B0-----:R-:W-:-:S04]  /*13c0*/  IMAD.SHL.U32 R41, R27, 0x4, RZ ;  /* 0x000000041b297824 */ /* 0x001fc800078e00ff */
[C---:B------:R-:W-:Y:S01]  /*13d0*/  VIADD R46, R41.reuse, 0x2 ;  /* 0x00000002292e7836 */ /* 0x040fe20000000000 */
[C---:B------:R-:W-:Y:S02]  /*13e0*/  LOP3.LUT R56, R41.reuse, 0xffffff80, RZ, 0xc0, !PT ;  /* 0xffffff8029387812 */ /* 0x040fe400078ec0ff */
[C---:B------:R-:W-:Y:S02]  /*13f0*/  IADD3 R45, R41.reuse, 0x1, RZ ;  /* 0x00000001292d7810 */ /* 0x040fe40007ffe0ff */
[----:B------:R-:W-:Y:S02]  /*1400*/  LOP3.LUT R56, R56, 0x1f, R27, 0xf8, !PT ;  /* 0x0000001f38387812 */ /* 0x000fe400078ef81b */
[----:B------:R-:W-:Y:S02]  /*1410*/  IADD3 R47, R41, 0x3, RZ ;  /* 0x00000003292f7810 */ /* 0x000fe40007ffe0ff */
[----:B------:R-:W-:Y:S02]  /*1420*/  SHF.R.S32.HI R57, RZ, 0x1f, R56 ;  /* 0x0000001fff397819 */ /* 0x000fe40000011438 */
[----:B------:R-:W-:-:S02]  /*1430*/  LOP3.LUT R48, R56, 0x20, RZ, 0xfc, !PT ;  /* 0x0000002038307812 */ /* 0x000fc400078efcff */
[C---:B------:R-:W-:Y:S02]  /*1440*/  LOP3.LUT R50, R56.reuse, 0x40, RZ, 0xfc, !PT ;  /* 0x0000004038327812 */ /* 0x040fe400078efcff */
[----:B-1----:R-:W-:-:S07]  /*1450*/  LOP3.LUT R51, R56, 0x60, RZ, 0xfc, !PT ;  /* 0x0000006038337812 */ /* 0x002fce00078efcff */
.L_x_1144:
        /* <DEDUP_REMOVED lines=20> */
[----:B------:R-:W-:Y:S02]  /*15a0*/  IADD3 R28, P0, R14, R39, RZ ;  /* 0x000000270e1c7210 */ /* 0x000fe40007f1e0ff */
[----:B------:R-:W-:-:S03]  /*15b0*/  MOV R32, RZ ;  /* 0x000000ff00207202 */ /* 0x000fc60000000f00 */
[----:B------:R-:W-:-:S05]  /*15c0*/  IMAD.X R29, R17, 0x1, R34, P0 ;  /* 0x00000001111d7824 */ /* 0x000fca00000e0622 */
[----:B------:R-:W2:Y:S04]  /*15d0*/  @!P6 LDG.E R32, desc[UR8][R28.64] ;  /* 0x000000081c20e981 */ /* 0x000ea8000c1e1900 */
[----:B------:R-:W3:Y:S04]  /*15e0*/  @!P5 LDG.E R30, desc[UR8][R28.64+0x80] ;  /* 0x000080081c1ed981 */ /* 0x000ee8000c1e1900 */
[----:B------:R-:W4:Y:S04]  /*15f0*/  @!P4 LDG.E R68, desc[UR8][R28.64+0x100] ;  /* 0x000100081c44c981 */ /* 0x000f28000c1e1900 */
[----:B------:R-:W5:Y:S01]  /*1600*/  @!P3 LDG.E R36, desc[UR8][R28.64+0x180] ;  /* 0x000180081c24b981 */ /* 0x000f62000c1e1900 */
[----:B------:R-:W0:Y:S01]  /*1610*/  S2UR UR5, SR_CgaCtaId ;  /* 0x00000000000579c3 */ /* 0x000e220000008800 */
[----:B------:R-:W-:Y:S01]  /*1620*/  UMOV UR4, 0x400 ;  /* 0x0000040000047882 */ /* 0x000fe20000000000 */
[----:B------:R-:W-:Y:S01]  /*1630*/  IADD3 R38, P0, R20, R39, RZ ;  /* 0x0000002714267210 */ /* 0x000fe20007f1e0ff */
[----:B------:R-:W-:Y:S01]  /*1640*/  HFMA2.MMA R70, -RZ, RZ, 0, 0 ;  /* 0x00000000ff467435 */ /* 0x000fe200000001ff */
[----:B------:R-:W-:Y:S01]  /*1650*/  MOV R72, RZ ;  /* 0x000000ff00487202 */ /* 0x000fe20000000f00 */
[----:B------:R-:W-:Y:S01]  /*1660*/  IMAD.MOV.U32 R76, RZ, RZ, RZ ;  /* 0x000000ffff4c7224 */ /* 0x000fe200078e00ff */
[----:B------:R-:W-:Y:S01]  /*1670*/  MOV R74, RZ ;  /* 0x000000ff004a7202 */ /* 0x000fe20000000f00 */
[----:B------:R-:W-:Y:S01]  /*1680*/  IMAD.X R39, R21, 0x1, R34, P0 ;  /* 0x0000000115277824 */ /* 0x000fe200000e0622 */
[----:B0-----:R-:W-:-:S03]  /*1690*/  ULEA UR5, UR5, UR4, 0x18 ;  /* 0x0000000405057291 */ /* 0x001fc6000f8ec03f */
[----:B------:R-:W-:-:S03]  /*16a0*/  ULDC.U8 UR4, c[0x0][0x238] ;  /* 0x00008e0000047ab9 */ /* 0x000fc60000000000 */
[C---:B------:R-:W-:Y:S02]  /*16b0*/  LEA R53, R40.reuse, UR5, 0x2 ;  /* 0x0000000528357c11 */ /* 0x040fe4000f8e10ff */
[----:B------:R-:W-:-:S03]  /*16c0*/  LEA R54, R40, UR5, 0x4 ;  /* 0x0000000528367c11 */ /* 0x000fc6000f8e20ff */
[----:B--2---:R-:W-:Y:S04]  /*16d0*/  STS [R53], R32 ;  /* 0x0000002035007388 */ /* 0x004fe80000000800 */
[----:B---3--:R-:W-:Y:S04]  /*16e0*/  STS [R53+0x80], R30 ;  /* 0x0000801e35007388 */ /* 0x008fe80000000800 */
[----:B----4-:R-:W-:Y:S04]  /*16f0*/  STS [R53+0x100], R68 ;  /* 0x0001004435007388 */ /* 0x010fe80000000800 */
[----:B-----5:R0:W-:Y:S01]  /*1700*/  STS [R53+0x180], R36 ;  /* 0x0001802435007388 */ /* 0x0201e20000000800 */
[----:B------:R-:W-:-:S03]  /*1710*/  NOP ;  /* 0x0000000000007918 */ /* 0x000fc60000000000 */
[----:B------:R-:W-:Y:S01]  /*1720*/  LDS.128 R32, [R54] ;  /* 0x0000000036207984 */ /* 0x000fe20000000c00 */
[----:B0-----:R-:W0:Y:S08]  /*1730*/  LDC R36, c[0x0][0x21c] ;  /* 0x00008700ff247b82 */ /* 0x001e300000000800 */
        /* <DEDUP_REMOVED lines=11> */
[----:B------:R-:W1:Y:S02]  /*17f0*/  LDS.128 R28, [R54] ;  /* 0x00000000361c7984 */ /* 0x000e640000000c00 */
[--C-:B-1----:R-:W-:Y:S01]  /*1800*/  FADD.FTZ R55, R28, R9.reuse ;  /* 0x000000091c377221 */ /* 0x102fe20000010000 */
[--C-:B------:R-:W-:Y:S01]  /*1810*/  FADD.FTZ R82, R29, R9.reuse ;  /* 0x000000091d527221 */ /* 0x100fe20000010000 */
[--C-:B------:R-:W-:Y:S01]  /*1820*/  FADD.FTZ R83, R30, R9.reuse ;  /* 0x000000091e537221 */ /* 0x100fe20000010000 */
[----:B------:R-:W-:Y:S02]  /*1830*/  FADD.FTZ R86, R31, R9 ;  /* 0x000000091f567221 */ /* 0x000fe40000010000 */
[----:B------:R-:W-:Y:S02]  /*1840*/  FSETP.GTU.FTZ.AND P0, PT, R55, 20, PT ;  /* 0x41a000003700780b */ /* 0x000fe40003f1c000 */
[----:B------:R-:W-:Y:S02]  /*1850*/  FSETP.GTU.FTZ.AND P1, PT, R82, 20, PT ;  /* 0x41a000005200780b */ /* 0x000fe40003f3c000 */
[----:B------:R-:W-:-:S02]  /*1860*/  ISETP.EQ.OR P0, PT, RZ, UR4, P0 ;  /* 0x00000004ff007c0c */ /* 0x000fc40008702670 */
[----:B------:R-:W-:-:S11]  /*1870*/  FSETP.GTU.FTZ.AND P2, PT, R83, 20, PT ;  /* 0x41a000005300780b */ /* 0x000fd60003f5c000 */
[----:B0-----:R-:W-:Y:S05]  /*1880*/  @P0 BRA `(.L_x_1126) ;  /* 0x00000000007c0947 */ /* 0x001fea0003800000 */
        /* <DEDUP_REMOVED lines=31> */
.L_x_1126:
[----:B------:R-:W-:Y:S05]  /*1a80*/  BSYNC B0 ;  /* 0x0000000000007941 */ /* 0x000fea0003800000 */
.L_x_1125:
        /* <DEDUP_REMOVED lines=37> */
.L_x_1128:
[----:B------:R-:W-:Y:S05]  /*1ce0*/  BSYNC B0 ;  /* 0x0000000000007941 */ /* 0x000fea0003800000 */
.L_x_1127:
        /* <DEDUP_REMOVED lines=33> */
.L_x_1130:
[----:B------:R-:W-:Y:S05]  /*1f00*/  BSYNC B0 ;  /* 0x0000000000007941 */ /* 0x000fea0003800000 */
.L_x_1129:
        /* <DEDUP_REMOVED lines=33> */
.L_x_1132:
[----:B------:R-:W-:Y:S05]  /*2120*/  BSYNC B0 ;  /* 0x0000000000007941 */ /* 0x000fea0003800000 */
.L_x_1131:
[----:B------:R-:W-:Y:S01]  /*2130*/  BAR.SYNC.DEFER_BLOCKING 0x0 ;  /* 0x0000000000007b1d */ /* 0x000fe20000010000 */
[----:B------:R-:W-:Y:S01]  /*2140*/  ISETP.GE.AND P0, PT, R36, 0x1, PT ;  /* 0x000000012400780c */ /* 0x000fe20003f06270 */
[----:B------:R-:W-:Y:S01]  /*2150*/  IMAD.MOV.U32 R28, RZ, RZ, R14 ;  /* 0x000000ffff1c7224 */ /* 0x000fe200078e000e */
[----:B------:R-:W-:Y:S01]  /*2160*/  MOV R29, R17 ;  /* 0x00000011001d7202 */ /* 0x000fe20000000f00 */
[----:B------:R-:W-:-:S04]  /*2170*/  IMAD.WIDE R20, R52, 0x4, R20 ;  /* 0x0000000434147825 */ /* 0x000fc800078e0214 */
[-C--:B------:R-:W-:Y:S01]  /*2180*/  FMUL.FTZ R30, R34, R8.reuse ;  /* 0x00000008221e7220 */ /* 0x080fe20000410000 */
[----:B------:R-:W-:Y:S01]  /*2190*/  FMUL.FTZ R31, R35, R8 ;  /* 0x00000008231f7220 */ /* 0x000fe20000410000 */
[----:B------:R-:W-:-:S04]  /*21a0*/  IMAD.WIDE R28, R52, 0x4, R28 ;  /* 0x00000004341c7825 */ /* 0x000fc800078e021c */
[----:B------:R-:W-:Y:S01]  /*21b0*/  IMAD.MOV.U32 R14, RZ, RZ, R28 ;  /* 0x000000ffff0e7224 */ /* 0x000fe200078e001c */
[----:B------:R-:W-:Y:S01]  /*21c0*/  MOV R17, R29 ;  /* 0x0000001d00117202 */ /* 0x000fe20000000f00 */
[-C--:B------:R-:W-:Y:S01]  /*21d0*/  FMUL.FTZ R28, R32, R8.reuse ;  /* 0x00000008201c7220 */ /* 0x080fe20000410000 */
        /* <DEDUP_REMOVED lines=15> */
.L_x_1141:
[----:B------:R-:W-:Y:S02]  /*22d0*/  USHF.R.S32.HI UR7, URZ, 0x1f, UR4 ;  /* 0x0000001f3f077899 */ /* 0x000fe40008011404 */
[----:B0-----:R-:W-:Y:S01]  /*22e0*/  IMAD.WIDE.U32 R32, R76, UR4, R56 ;  /* 0x000000044c207c25 */ /* 0x001fe2000f8e0038 */
[----:B-12---:R-:W-:Y:S01]  /*22f0*/  HFMA2.MMA R80, -RZ, RZ, 0, 0 ;  /* 0x00000000ff507435 */ /* 0x006fe200000001ff */
        /* <DEDUP_REMOVED lines=12> */
[----:B------:R-:W1:Y:S01]  /*23c0*/  S2UR UR6, SR_CgaCtaId ;  /* 0x00000000000679c3 */ /* 0x000e620000008800 */
        /* <DEDUP_REMOVED lines=19> */
[----:B------:R-:W-:Y:S01]  /*2500*/  LEA.HI.X R33, R34, R15, R33, 0x2, P0 ;  /* 0x0000000f22217211 */ /* 0x000fe200000f1421 */
[----:B------:R0:W3:Y:S01]  /*2510*/  LDG.E R89, desc[UR8][R36.64] ;  /* 0x0000000824597981 */ /* 0x0000e2000c1e1900 */
[----:B------:R-:W-:-:S05]  /*2520*/  LEA R53, R40, UR5, 0x2 ;  /* 0x0000000528357c11 */ /* 0x000fca000f8e10ff */
[----:B-----5:R-:W-:Y:S04]  /*2530*/  STS [R53], R80 ;  /* 0x0000005035007388 */ /* 0x020fe80000000800 */
[----:B--2---:R1:W-:Y:S04]  /*2540*/  STS [R53+0x80], R54 ;  /* 0x0000803635007388 */ /* 0x0043e80000000800 */
[----:B------:R2:W-:Y:S04]  /*2550*/  STS [R53+0x100], R94 ;  /* 0x0001005e35007388 */ /* 0x0005e80000000800 */
[----:B------:R-:W-:Y:S01]  /*2560*/  STS [R53+0x180], R92 ;  /* 0x0001805c35007388 */ /* 0x000fe20000000800 */
[----:B------:R-:W-:-:S03]  /*2570*/  NOP ;  /* 0x0000000000007918 */ /* 0x000fc60000000000 */
[----:B------:R-:W4:Y:S04]  /*2580*/  @!P6 LDG.E R98, desc[UR8][R32.64] ;  /* 0x000000082062e981 */ /* 0x000f28000c1e1900 */
[----:B------:R-:W5:Y:S04]  /*2590*/  @!P5 LDG.E R96, desc[UR8][R32.64+0x80] ;  /* 0x000080082060d981 */ /* 0x000f68000c1e1900 */
[----:B------:R-:W5:Y:S04]  /*25a0*/  @!P4 LDG.E R102, desc[UR8][R32.64+0x100] ;  /* 0x000100082066c981 */ /* 0x000f68000c1e1900 */
[----:B------:R-:W5:Y:S01]  /*25b0*/  @!P3 LDG.E R100, desc[UR8][R32.64+0x180] ;  /* 0x000180082064b981 */ /* 0x000f62000c1e1900 */
[----:B-1----:R-:W-:-:S02]  /*25c0*/  LEA R54, R40, UR5, 0x4 ;  /* 0x0000000528367c11 */ /* 0x002fc4000f8e20ff */
[----:B------:R-:W-:-:S03]  /*25d0*/  ISETP.NE.AND P0, PT, R43, RZ, PT ;  /* 0x000000ff2b00720c */ /* 0x000fc60003f05270 */
[----:B0-----:R-:W0:Y:S01]  /*25e0*/  LDS.128 R36, [R54] ;  /* 0x0000000036247984 */ /* 0x001e220000000c00 */
[----:B------:R-:W-:Y:S01]  /*25f0*/  ULEA UR6, UR4, UR5, 0x3 ;  /* 0x0000000504067291 */ /* 0x000fe2000f8e183f */
[----:B---3--:R-:W-:-:S04]  /*2600*/  FMUL.FTZ R89, R89, 1.4426950216293334961 ;  /* 0x3fb8aa3b59597820 */ /* 0x008fc80000410000 */
[C---:B------:R-:W-:Y:S01]  /*2610*/  FMUL.FTZ R93, R89.reuse, R82 ;  /* 0x00000052595d7220 */ /* 0x040fe20000410000 */
[C---:B------:R-:W-:Y:S01]  /*2620*/  FMUL.FTZ R91, R89.reuse, R55 ;  /* 0x00000037595b7220 */ /* 0x040fe20000410000 */
[C---:B------:R-:W-:Y:S01]  /*2630*/  FMUL.FTZ R95, R89.reuse, R86 ;  /* 0x00000056595f7220 */ /* 0x040fe20000410000 */
[----:B--2---:R-:W-:-:S03]  /*2640*/  FMUL.FTZ R94, R89, R83 ;  /* 0x00000053595e7220 */ /* 0x004fc60000410000 */
[----:B------:R-:W1:Y:S08]  /*2650*/  MUFU.EX2 R93, R93 ;  /* 0x0000005d005d7308 */ /* 0x000e700000000800 */
[----:B------:R-:W2:Y:S01]  /*2660*/  MUFU.EX2 R91, R91 ;  /* 0x0000005b005b7308 */ /* 0x000ea20000000800 */
[-C--:B------:R-:W-:Y:S02]  /*2670*/  ISETP.GE.U32.AND P1, PT, R45, R52.reuse, PT ;  /* 0x000000342d00720c */ /* 0x080fe40003f26070 */
[----:B------:R-:W-:-:S02]  /*2680*/  ISETP.GE.U32.AND P2, PT, R41, R52, PT ;  /* 0x000000342900720c */ /* 0x000fc40003f46070 */
[----:B-1----:R-:W-:Y:S01]  /*2690*/  FSEL R93, R93, 1, !P1 ;  /* 0x3f8000005d5d7808 */ /* 0x002fe20004800000 */
[----:B0-----:R-:W-:Y:S01]  /*26a0*/  FMUL.FTZ R37, R88, R37 ;  /* 0x0000002558257220 */ /* 0x001fe20000410000 */
[----:B------:R-:W-:Y:S01]  /*26b0*/  FMUL.FTZ R36, R87, R36 ;  /* 0x0000002457247220 */ /* 0x000fe20000410000 */
[----:B--2---:R-:W-:Y:S01]  /*26c0*/  FSEL R92, R91, 1, !P2 ;  /* 0x3f8000005b5c7808 */ /* 0x004fe20005000000 */
[----:B------:R-:W-:Y:S01]  /*26d0*/  FMUL.FTZ R38, R85, R38 ;  /* 0x0000002655267220 */ /* 0x000fe20000410000 */
[----:B------:R-:W-:Y:S02]  /*26e0*/  FMUL.FTZ R39, R90, R39 ;  /* 0x000000275a277220 */ /* 0x000fe40000410000 */
[----:B------:R-:W-:Y:S02]  /*26f0*/  FSEL R89, R36, RZ, !P2 ;  /* 0x000000ff24597208 */ /* 0x000fe40005000000 */
[----:B------:R-:W-:Y:S01]  /*2700*/  ISETP.GE.U32.AND P2, PT, R46, R52, PT ;  /* 0x000000342e00720c */ /* 0x000fe20003f46070 */
[----:B----4-:R-:W-:Y:S04]  /*2710*/  STS [R53+0x200], R98 ;  /* 0x0002006235007388 */ /* 0x010fe80000000800 */
[----:B-----5:R0:W-:Y:S04]  /*2720*/  STS [R53+0x280], R96 ;  /* 0x0002806035007388 */ /* 0x0201e80000000800 */
[----:B------:R1:W-:Y:S04]  /*2730*/  STS [R53+0x300], R102 ;  /* 0x0003006635007388 */ /* 0x0003e80000000800 */
[----:B------:R1:W-:Y:S01]  /*2740*/  STS [R53+0x380], R100 ;  /* 0x0003806435007388 */ /* 0x0003e20000000800 */
[----:B------:R-:W-:-:S03]  /*2750*/  NOP ;  /* 0x0000000000007918 */ /* 0x000fc60000000000 */
[----:B------:R-:W2:Y:S04]  /*2760*/  @P0 LDS.64 R80, [UR6+0x420] ;  /* 0x00042006ff500984 */ /* 0x000ea80008000a00 */
[----:B------:R1:W3:Y:S01]  /*2770*/  LDS.128 R32, [R54+0x200] ;  /* 0x0002000036207984 */ /* 0x0002e20000000c00 */
[----:B0-----:R0:W4:Y:S08]  /*2780*/  MUFU.EX2 R96, R95 ;  /* 0x0000005f00607308 */ /* 0x0011300000000800 */
[----:B------:R5:W1:Y:S01]  /*2790*/  MUFU.EX2 R98, R94 ;  /* 0x0000005e00627308 */ /* 0x000a620000000800 */
[----:B0-----:R-:W-:-:S02]  /*27a0*/  FSEL R95, R38, RZ, !P2 ;  /* 0x000000ff265f7208 */ /* 0x001fc40005000000 */
[----:B-----5:R-:W-:Y:S02]  /*27b0*/  FSEL R94, R37, RZ, !P1 ;  /* 0x000000ff255e7208 */ /* 0x020fe40004800000 */
[----:B------:R-:W-:-:S04]  /*27c0*/  ISETP.GE.U32.AND P1, PT, R47, R52, PT ;  /* 0x000000342f00720c */ /* 0x000fc80003f26070 */
[----:B----4-:R-:W-:Y:S02]  /*27d0*/  FSEL R91, R96, 1, !P1 ;  /* 0x3f800000605b7808 */ /* 0x010fe40004800000 */
[----:B-1----:R-:W-:Y:S02]  /*27e0*/  FSEL R98, R98, 1, !P2 ;  /* 0x3f80000062627808 */ /* 0x002fe40005000000 */
[----:B------:R-:W-:Y:S01]  /*27f0*/  FSEL R96, R39, RZ, !P1 ;  /* 0x000000ff27607208 */ /* 0x000fe20004800000 */
[----:B------:R-:W-:Y:S06]  /*2800*/  @P0 BRA `(.L_x_1134) ;  /* 0x0000000000740947 */ /* 0x000fec0003800000 */
[----:B------:R-:W-:Y:S01]  /*2810*/  ULDC.U8 UR10, c[0x0][0x239] ;  /* 0x00008e40000a7ab9 */ /* 0x000fe20000000000 */
[----:B------:R-:W-:Y:S02]  /*2820*/  ISETP.NE.U32.AND P1, PT, R4, RZ, PT ;  /* 0x000000ff0400720c */ /* 0x000fe40003f25070 */
[----:B------:R-:W-:Y:S02]  /*2830*/  ISETP.NE.AND P0, PT, RZ, UR10, PT ;  /* 0x0000000aff007c0c */ /* 0x000fe4000bf05270 */
[----:B------:R-:W-:Y:S02]  /*2840*/  ISETP.NE.AND.EX P1, PT, R6, RZ, PT, P1 ;  /* 0x000000ff0600720c */ /* 0x000fe40003f25310 */
[----:B------:R-:W-:Y:S02]  /*2850*/  ISETP.NE.AND P0, PT, R42, RZ, P0 ;  /* 0x000000ff2a00720c */ /* 0x000fe40000705270 */
[----:B--2---:R-:W-:-:S11]  /*2860*/  MOV R80, 0x3f800000 ;  /* 0x3f80000000507802 */ /* 0x004fd60000000f00 */
        /* <DEDUP_REMOVED lines=14> */
.L_x_1135:
        /* <DEDUP_REMOVED lines=9> */
.L_x_1134:
[-C--:B------:R-:W-:Y:S01]  /*29e0*/  FFMA.FTZ R36, R89, R93.reuse, R94 ;  /* 0x0000005d59247223 */ /* 0x080fe2000001005e */
[----:B------:R-:W-:Y:S01]  /*29f0*/  FMUL.FTZ R37, R92, R93 ;  /* 0x0000005d5c257220 */ /* 0x000fe20000410000 */
[----:B------:R-:W-:Y:S01]  /*2a00*/  ISETP.GE.AND P0, PT, R40, 0x1, PT ;  /* 0x000000012800780c */ /* 0x000fe20003f06270 */
[----:B------:R-:W-:Y:S01]  /*2a10*/  BSSY B0, `(.L_x_1136) ;  /* 0x0000077000007945 */ /* 0x000fe20003800000 */
[C---:B01----:R-:W-:Y:S01]  /*2a20*/  FFMA.FTZ R38, R98.reuse, R36, R95 ;  /* 0x0000002462267223 */ /* 0x043fe2000001005f */
[----:B------:R-:W-:Y:S01]  /*2a30*/  FMUL.FTZ R36, R98, R37 ;  /* 0x0000002562247220 */ /* 0x000fe20000410000 */
[C---:B------:R-:W-:Y:S02]  /*2a40*/  ISETP.GE.AND P1, PT, R40.reuse, 0x10, PT ;  /* 0x000000102800780c */ /* 0x040fe40003f26270 */
[C---:B------:R-:W-:Y:S01]  /*2a50*/  FFMA.FTZ R37, R91.reuse, R38, R96 ;  /* 0x000000265b257223 */ /* 0x040fe20000010060 */
[----:B------:R-:W-:Y:S01]  /*2a60*/  FMUL.FTZ R36, R91, R36 ;  /* 0x000000245b247220 */ /* 0x000fe20000410000 */
[----:B------:R-:W-:-:S03]  /*2a70*/  ISETP.NE.AND P2, PT, R40, 0x1f, PT ;  /* 0x0000001f2800780c */ /* 0x000fc60003f45270 */
        /* <DEDUP_REMOVED lines=20> */
[----:B------:R-:W-:-:S03]  /*2bc0*/  ISETP.NE.AND P0, PT, R40, RZ, PT ;  /* 0x000000ff2800720c */ /* 0x000fc60003f05270 */
[----:B------:R-:W1:Y:S01]  /*2bd0*/  SHFL.UP PT, R39, R36, 0x10, RZ ;  /* 0x0600000024277989 */ /* 0x000e6200000e00ff */
[C---:B0-----:R-:W-:Y:S01]  /*2be0*/  @P1 FFMA.FTZ R37, R36.reuse, R38, R37 ;  /* 0x0000002624251223 */ /* 0x041fe20000010025 */
[----:B-1----:R-:W-:-:S04]  /*2bf0*/  @P1 FMUL.FTZ R36, R36, R39 ;  /* 0x0000002724241220 */ /* 0x002fc80000410000 */
[----:B------:R-:W2:Y:S01]  /*2c00*/  SHFL.UP PT, R99, R37, 0x1, RZ ;  /* 0x0420000025637989 */ /* 0x000ea200000e00ff */
[----:B------:R-:W-:-:S03]  /*2c10*/  ISETP.NE.AND P1, PT, R27, RZ, PT ;  /* 0x000000ff1b00720c */ /* 0x000fc60003f25270 */
[----:B------:R-:W-:Y:S01]  /*2c20*/  @!P2 STS.64 [UR5+0x400], R36 ;  /* 0x00040024ff00a988 */ /* 0x000fe20008000a05 */
[----:B------:R-:W-:Y:S06]  /*2c30*/  BAR.SYNC.DEFER_BLOCKING 0x0 ;  /* 0x0000000000007b1d */ /* 0x000fec0000010000 */
[----:B------:R-:W0:Y:S01]  /*2c40*/  SHFL.UP PT, R97, R36, 0x1, RZ ;  /* 0x0420000024617989 */ /* 0x000e2200000e00ff */
[----:B--2--5:R-:W-:-:S03]  /*2c50*/  @!P0 MOV R99, R81 ;  /* 0x0000005100638202 */ /* 0x024fc60000000f00 */
[----:B------:R-:W-:Y:S04]  /*2c60*/  @!P0 STS.64 [UR5+0x410], R80 ;  /* 0x00041050ff008988 */ /* 0x000fe80008000a05 */
[----:B------:R-:W1:Y:S01]  /*2c70*/  LDS.64 R38, [UR5+0x400] ;  /* 0x00040005ff267984 */ /* 0x000e620008000a00 */
[----:B------:R-:W-:Y:S01]  /*2c80*/  BAR.SYNC.DEFER_BLOCKING 0x0 ;  /* 0x0000000000007b1d */ /* 0x000fe20000010000 */
[----:B0-----:R-:W-:Y:S01]  /*2c90*/  @!P0 IMAD.MOV.U32 R97, RZ, RZ, R80 ;  /* 0x000000ffff618224 */ /* 0x001fe200078e0050 */
[----:B------:R-:W-:-:S04]  /*2ca0*/  ISETP.NE.AND P0, PT, R27, RZ, PT ;  /* 0x000000ff1b00720c */ /* 0x000fc80003f05270 */
[----:B------:R-:W0:Y:S01]  /*2cb0*/  LDS R100, [UR5+0x414] ;  /* 0x00041405ff647984 */ /* 0x000e220008000800 */
[C---:B-1----:R-:W-:Y:S01]  /*2cc0*/  FFMA.FTZ R39, R38.reuse, R81, R39 ;  /* 0x0000005126277223 */ /* 0x042fe20000010027 */
[----:B------:R-:W-:Y:S01]  /*2cd0*/  FMUL.FTZ R38, R38, R80 ;  /* 0x0000005026267220 */ /* 0x000fe20000410000 */
[----:B0-----:R-:W-:-:S04]  /*2ce0*/  @P1 FFMA.FTZ R99, R100, R97, R99 ;  /* 0x0000006164631223 */ /* 0x001fc80000010063 */
        /* <DEDUP_REMOVED lines=10> */
[----:B0-----:R-:W-:Y:S05]  /*2d90*/  @P0 BRA P1, `(.L_x_1138) ;  /* 0x0000000000340947 */ /* 0x001fea0000800000 */
        /* <DEDUP_REMOVED lines=13> */
.L_x_1138:
        /* <DEDUP_REMOVED lines=8> */
[----:B------:R-:W-:Y:S01]  /*2ef0*/  LOP3.LUT R81, R81, R22, RZ, 0x3c, !PT ;  /* 0x0000001651517212 */ /* 0x000fe200078e3cff */
[----:B------:R-:W-:-:S03]  /*2f00*/  IMAD.MOV R93, RZ, RZ, -R93 ;  /* 0x000000ffff5d7224 */ /* 0x000fc600078e0a5d */
[----:B------:R-:W-:Y:S01]  /*2f10*/  ISETP.GE.AND P0, PT, R81, RZ, PT ;  /* 0x000000ff5100720c */ /* 0x000fe20003f06270 */
[----:B0-----:R-:W0:Y:S02]  /*2f20*/  MUFU.RCP R80, R80 ;  /* 0x0000005000507308 */ /* 0x001e240000001000 */
[----:B0-----:R-:W-:-:S06]  /*2f30*/  VIADD R36, R80, 0xffffffe ;  /* 0x0ffffffe50247836 */ /* 0x001fcc0000000000 */
[----:B------:R0:W1:Y:S02]  /*2f40*/  F2I.FTZ.U32.TRUNC.NTZ R37, R36 ;  /* 0x0000002400257305 */ /* 0x000064000021f000 */
[----:B0-----:R-:W-:Y:S01]  /*2f50*/  HFMA2.MMA R36, -RZ, RZ, 0, 0 ;  /* 0x00000000ff247435 */ /* 0x001fe200000001ff */
[----:B-1----:R-:W-:-:S05]  /*2f60*/  IADD3 R91, RZ, -R37, RZ ;  /* 0x80000025ff5b7210 */ /* 0x002fca0007ffe0ff */
[----:B------:R-:W-:-:S04]  /*2f70*/  IMAD R91, R91, R38, RZ ;  /* 0x000000265b5b7224 */ /* 0x000fc800078e02ff */
[----:B------:R-:W-:Y:S01]  /*2f80*/  IMAD.HI.U32 R80, R37, R91, R36 ;  /* 0x0000005b25507227 */ /* 0x000fe200078e0024 */
[----:B------:R-:W-:-:S03]  /*2f90*/  MOV R91, R93 ;  /* 0x0000005d005b7202 */ /* 0x000fc60000000f00 */
[----:B------:R-:W-:-:S04]  /*2fa0*/  IMAD.MOV.U32 R37, RZ, RZ, R92 ;  /* 0x000000ffff257224 */ /* 0x000fc800078e005c */
        /* <DEDUP_REMOVED lines=12> */
.L_x_1139:
[----:B------:R0:W5:Y:S02]  /*3070*/  LDG.E R81, desc[UR8][R60.64] ;  /* 0x000000083c517981 */ /* 0x000164000c1e1900 */
.L_x_1140:
[----:B-----5:R-:W-:-:S06]  /*3080*/  IMAD.WIDE R80, R81, 0x4, R66 ;  /* 0x0000000451507825 */ /* 0x020fcc00078e0242 */
[----:B------:R-:W2:Y:S01]  /*3090*/  LDG.E R81, desc[UR8][R80.64] ;  /* 0x0000000850517981 */ /* 0x000ea2000c1e1900 */
[----:B------:R-:W-:Y:S01]  /*30a0*/  IMAD.MOV.U32 R37, RZ, RZ, R5 ;  /* 0x000000ffff257224 */ /* 0x000fe200078e0005 */
[----:B--2---:R-:W-:-:S05]  /*30b0*/  SHF.R.S32.HI R36, RZ, 0x1f, R81 ;  /* 0x0000001fff247819 */ /* 0x004fca0000011451 */
[----:B------:R-:W-:Y:S01]  /*30c0*/  IMAD R38, R36, UR12, RZ ;  /* 0x0000000c24267c24 */ /* 0x000fe2000f8e02ff */
[----:B------:R-:W-:-:S03]  /*30d0*/  MOV R36, R2 ;  /* 0x0000000200247202 */ /* 0x000fc60000000f00 */
[C---:B------:R-:W-:Y:S02]  /*30e0*/  IMAD R91, R81.reuse, UR13, R38 ;  /* 0x0000000d515b7c24 */ /* 0x040fe4000f8e0226 */
[----:B------:R-:W-:-:S04]  /*30f0*/  IMAD.WIDE.U32 R36, R81, UR12, R36 ;  /* 0x0000000c51247c25 */ /* 0x000fc8000f8e0024 */
[----:B------:R-:W-:Y:S01]  /*3100*/  IMAD R38, R68, UR7, RZ ;  /* 0x0000000744267c24 */ /* 0x000fe2000f8e02ff */
[----:B------:R-:W-:-:S03]  /*3110*/  IADD3 R37, R37, R91, RZ ;  /* 0x0000005b25257210 */ /* 0x000fc60007ffe0ff */
[----:B------:R-:W-:Y:S02]  /*3120*/  IMAD R91, R69, UR4, R38 ;  /* 0x00000004455b7c24 */ /* 0x000fe4000f8e0226 */
[----:B------:R-:W-:-:S04]  /*3130*/  IMAD.WIDE.U32 R36, R68, UR4, R36 ;  /* 0x0000000444247c25 */ /* 0x000fc8000f8e0024 */
[----:B------:R-:W-:Y:S01]  /*3140*/  IMAD.IADD R37, R91, 0x1, R37 ;  /* 0x000000015b257824 */ /* 0x000fe200078e0225 */
[----:B------:R-:W-:-:S04]  /*3150*/  LEA R80, P0, R36, R70, 0x2 ;  /* 0x0000004624507211 */ /* 0x000fc800078010ff */
[----:B------:R-:W-:-:S05]  /*3160*/  LEA.HI.X R81, R36, R71, R37, 0x2, P0 ;  /* 0x0000004724517211 */ /* 0x000fca00000f1425 */
[----:B------:R1:W-:Y:S04]  /*3170*/  STG.E desc[UR8][R80.64], R39 ;  /* 0x0000002750007986 */ /* 0x0003e8000c101908 */
.L_x_1137:
[----:B------:R-:W-:Y:S05]  /*3180*/  BSYNC B0 ;  /* 0x0000000000007941 */ /* 0x000fea0003800000 */
.L_x_1136:
[----:B------:R-:W-:Y:S01]  /*3190*/  UIADD3 UR4, UR4, 0x1, URZ ;  /* 0x0000000104047890 */ /* 0x000fe2000fffe03f */
[----:B---3--:R-:W-:Y:S01]  /*31a0*/  FFMA.FTZ R28, R32, R89, R28 ;  /* 0x00000059201c7223 */ /* 0x008fe2000001001c */
[----:B------:R-:W-:Y:S01]  /*31b0*/  FFMA.FTZ R29, R33, R94, R29 ;  /* 0x0000005e211d7223 */ /* 0x000fe2000001001d */
[----:B------:R-:W-:Y:S01]  /*31c0*/  FFMA.FTZ R30, R34, R95, R30 ;  /* 0x0000005f221e7223 */ /* 0x000fe2000001001e */
[----:B------:R-:W-:Y:S02]  /*31d0*/  FFMA.FTZ R31, R35, R96, R31 ;  /* 0x00000060231f7223 */ /* 0x000fe4000001001f */
[----:B------:R-:W-:-:S13]  /*31e0*/  ISETP.LE.AND P0, PT, R84, UR4, PT ;  /* 0x0000000454007c0c */ /* 0x000fda000bf03270 */
[----:B------:R-:W-:Y:S05]  /*31f0*/  @!P0 BRA `(.L_x_1141) ;  /* 0xfffffff000348947 */ /* 0x000fea000383ffff */
.L_x_1133:
[----:B------:R-:W-:Y:S01]  /*3200*/  BAR.SYNC.DEFER_BLOCKING 0x0 ;  /* 0x0000000000007b1d */ /* 0x000fe20000010000 */
[----:B------:R-:W-:-:S05]  /*3210*/  ISETP.NE.AND P0, PT, R27, RZ, PT ;  /* 0x000000ff1b00720c */ /* 0x000fca0003f05270 */
[----:B------:R-:W-:Y:S01]  /*3220*/  BSSY B0, `(.L_x_1142) ;  /* 0x000001e000007945 */ /* 0x000fe20003800000 */
[----:B------:R3:W-:Y:S01]  /*3230*/  STS.128 [R54], R28 ;  /* 0x0000001c36007388 */ /* 0x0007e20000000c00 */
[----:B------:R-:W-:-:S03]  /*3240*/  NOP ;  /* 0x0000000000007918 */ /* 0x000fc60000000000 */
[----:B------:R-:W-:Y:S04]  /*3250*/  LDS R35, [R53] ;  /* 0x0000000035237984 */ /* 0x000fe80000000800 */
[----:B------:R-:W-:Y:S04]  /*3260*/  LDS R37, [R53+0x80] ;  /* 0x0000800035257984 */ /* 0x000fe80000000800 */
[----:B-12---:R-:W-:Y:S04]  /*3270*/  LDS R39, [R53+0x100] ;  /* 0x0001000035277984 */ /* 0x006fe80000000800 */
[----:B------:R-:W-:Y:S04]  /*3280*/  LDS R55, [R53+0x180] ;  /* 0x0001800035377984 */ /* 0x000fe80000000800 */
[----:B------:R-:W-:Y:S01]  /*3290*/  @!P0 STS [UR5+0x200], R52 ;  /* 0x00020034ff008988 */ /* 0x000fe20008000805 */
[----:B------:R-:W-:Y:S06]  /*32a0*/  BAR.SYNC.DEFER_BLOCKING 0x0 ;  /* 0x0000000000007b1d */ /* 0x000fec0000010000 */
[----:B------:R-:W1:Y:S01]  /*32b0*/  LDS R69, [UR5+0x200] ;  /* 0x00020005ff457984 */ /* 0x000e620008000800 */
[----:B------:R-:W-:-:S02]  /*32c0*/  ULDC.64 UR4, c[0x0][0x2c0] ;  /* 0x0000b00000047ab9 */ /* 0x000fc40000000a00 */
[----:B------:R-:W-:Y:S02]  /*32d0*/  IMAD R32, R11, UR4, RZ ;  /* 0x000000040b207c24 */ /* 0x000fe4000f8e02ff */
[----:B---3--:R-:W-:-:S04]  /*32e0*/  IMAD.WIDE.U32 R28, R7, UR4, RZ ;  /* 0x00000004071c7c25 */ /* 0x008fc8000f8e00ff */
[----:B------:R-:W-:-:S05]  /*32f0*/  IMAD R33, R7, UR5, R32 ;  /* 0x0000000507217c24 */ /* 0x000fca000f8e0220 */
[----:B------:R-:W-:Y:S02]  /*3300*/  IADD3 R71, R29, R33, RZ ;  /* 0x000000211d477210 */ /* 0x000fe40007ffe0ff */
[----:B-1----:R-:W-:-:S13]  /*3310*/  ISETP.GE.AND P0, PT, R56, R69, PT ;  /* 0x000000453800720c */ /* 0x002fda0003f06270 */
[----:B------:R-:W-:Y:S05]  /*3320*/  @P0 BRA `(.L_x_1143) ;  /* 0x0000000000340947 */ /* 0x000fea0003800000 */
[----:B------:R-:W-:Y:S01]  /*3330*/  IADD3 R30, P0, R56, R44, RZ ;  /* 0x0000002c381e7210 */ /* 0x000fe20007f1e0ff */
[----:B------:R-:W-:Y:S02]  /*3340*/  ULDC.64 UR6, c[0x0][0x2c8] ;  /* 0x0000b20000067ab9 */ /* 0x000fe40000000a00 */
[----:B------:R-:W-:Y:S01]  /*3350*/  IMAD R53, R3, UR6, RZ ;  /* 0x0000000603357c24 */ /* 0x000fe2000f8e02ff */
[----:B------:R-:W-:-:S03]  /*3360*/  LEA.HI.X.SX32 R31, R44, R57, 0x1, P0 ;  /* 0x000000392c1f7211 */ /* 0x000fc600000f0eff */
        /* <DEDUP_REMOVED lines=9> */
.L_x_1143:
[----:B------:R-:W-:Y:S05]  /*3400*/  BSYNC B0 ;  /* 0x0000000000007941 */ /* 0x000fea0003800000 */
.L_x_1142:
[----:B-1----:R-:W1:Y:S01]  /*3410*/  LDC.64 R32, c[0x0][0x338] ;  /* 0x0000ce00ff207b82 */ /* 0x002e620000000a00 */
        /* <DEDUP_REMOVED lines=9> */
[----:B------:R-:W-:-:S02]  /*34b0*/  IMAD R34, R0, UR5, R29 ;  /* 0x0000000500227c24 */ /* 0x000fc4000f8e021d */
[----:B------:R-:W-:Y:S02]  /*34c0*/  VIADD R43, R43, 0x1 ;  /* 0x000000012b2b7836 */ /* 0x000fe40000000000 */
[----:B------:R-:W-:Y:S02]  /*34d0*/  IMAD.IADD R25, R52, 0x1, R25 ;  /* 0x0000000134197824 */ /* 0x000fe400078e0219 */
[----:B-1----:R-:W-:Y:S01]  /*34e0*/  IMAD.WIDE R28, R56, 0x4, R32 ;  /* 0x00000004381c7825 */ /* 0x002fe200078e0220 */
[----:B------:R-:W-:Y:S02]  /*34f0*/  IADD3 R33, P3, R44, R30, RZ ;  /* 0x0000001e2c217210 */ /* 0x000fe40007f7e0ff */
[----:B------:R-:W-:Y:S02]  /*3500*/  IADD3 R44, R52, R44, RZ ;  /* 0x0000002c342c7210 */ /* 0x000fe40007ffe0ff */
[----:B------:R-:W-:Y:S02]  /*3510*/  IADD3.X R30, R35, R34, R31, P3, !PT ;  /* 0x00000022231e7210 */ /* 0x000fe40001ffe41f */
[----:B------:R-:W-:Y:S01]  /*3520*/  LEA R32, P3, R33, R28, 0x2 ;  /* 0x0000001c21207211 */ /* 0x000fe200078610ff */
[----:B------:R-:W-:-:S03]  /*3530*/  IMAD.MOV.U32 R28, RZ, RZ, R10 ;  /* 0x000000ffff1c7224 */ /* 0x000fc600078e000a */
[----:B------:R-:W-:Y:S02]  /*3540*/  LEA.HI.X R33, R33, R29, R30, 0x2, P3 ;  /* 0x0000001d21217211 */ /* 0x000fe400018f141e */
[----:B------:R-:W-:Y:S02]  /*3550*/  MOV R29, R13 ;  /* 0x0000000d001d7202 */ /* 0x000fe40000000f00 */
[----:B------:R-:W-:Y:S01]  /*3560*/  MOV R13, R15 ;  /* 0x0000000f000d7202 */ /* 0x000fe20000000f00 */
[----:B------:R1:W-:Y:S01]  /*3570*/  @!P1 STG.E desc[UR8][R32.64+0x100], R39 ;  /* 0x0001002720009986 */ /* 0x0003e2000c101908 */
[----:B------:R-:W-:-:S03]  /*3580*/  IMAD.WIDE R28, R52, 0x4, R28 ;  /* 0x00000004341c7825 */ /* 0x000fc600078e021c */
[----:B------:R1:W-:Y:S01]  /*3590*/  @!P2 STG.E desc[UR8][R32.64+0x180], R55 ;  /* 0x000180372000a986 */ /* 0x0003e2000c101908 */
[----:B------:R-:W-:Y:S01]  /*35a0*/  IMAD.WIDE R30, R52, 0x4, R12 ;  /* 0x00000004341e7825 */ /* 0x000fe200078e020c */
[----:B------:R-:W-:Y:S02]  /*35b0*/  MOV R13, R29 ;  /* 0x0000001d000d7202 */ /* 0x000fe40000000f00 */
[----:B------:R1:W-:Y:S01]  /*35c0*/  @!P0 STG.E desc[UR8][R32.64+0x80], R37 ;  /* 0x0000802520008986 */ /* 0x0003e2000c101908 */
[----:B------:R-:W-:Y:S01]  /*35d0*/  ISETP.GE.AND P0, PT, R43, R26, PT ;  /* 0x0000001a2b00720c */ /* 0x000fe20003f06270 */
[----:B------:R-:W-:Y:S01]  /*35e0*/  IMAD.MOV.U32 R10, RZ, RZ, R28 ;  /* 0x000000ffff0a7224 */ /* 0x000fe200078e001c */
[----:B------:R-:W-:Y:S01]  /*35f0*/  MOV R15, R31 ;  /* 0x0000001f000f7202 */ /* 0x000fe20000000f00 */
[----:B------:R-:W-:-:S10]  /*3600*/  IMAD.MOV.U32 R12, RZ, RZ, R30 ;  /* 0x000000ffff0c7224 */ /* 0x000fd400078e001e */
[----:B-1----:R-:W-:Y:S05]  /*3610*/  @!P0 BRA `(.L_x_1144) ;  /* 0xffffffdc00908947 */ /* 0x002fea000383ffff */
[----:B------:R-:W-:Y:S05]  /*3620*/  EXIT ;  /* 0x000000000000794d */ /* 0x000fea0003800000 */
.L_x_1145:
        /* <DEDUP_REMOVED lines=13> */
.L_x_8635:


//--------------------- .text._Z25selective_scan_fwd_kernelI32Selective_Scan_fwd_kernel_traitsILi32ELi4ELi1ELb0ELb1ELb1ELb1ELb0EfffEEv13SSMParamsBase --------------------------
	.section	.text._Z25selective_scan_fwd_kernelI32Selective_Scan_fwd_kernel_traitsILi32ELi4ELi1ELb0ELb1ELb1ELb1ELb0EfffEEv13SSMParamsBase,"ax",@progbits
	.align	128
        .global         _Z25selective_scan_fwd_kernelI32Selective_Scan_fwd_kernel_traitsILi32ELi4ELi1ELb0ELb1ELb1ELb1ELb0EfffEEv13SSMParamsBase
        .type           _Z25selective_scan_fwd_kernelI32Selective_Scan_fwd_kernel_traitsILi32ELi4ELi1ELb0ELb1ELb1ELb1ELb0EfffEEv13SSMParamsBase,@function
        .size           _Z25selective_scan_fwd_kernelI32Selective_Scan_fwd_kernel_traitsILi32ELi4ELi1ELb0ELb1ELb1ELb1ELb0EfffEEv13SSMParamsBase,(.L_x_8636 - _Z25selective_scan_fwd_kernelI32Selective_Scan_fwd_kernel_traitsILi32ELi4ELi1ELb0ELb1ELb1ELb1ELb0EfffEEv13SSMParamsBase)
        .other          _Z25selective_scan_fwd_kernelI32Selective_Scan_fwd_kernel_traitsILi32ELi4ELi1ELb0ELb1ELb1ELb1ELb0EfffEEv13SSMParamsBase,@"STO_CUDA_ENTRY STV_DEFAULT"
_Z25selective_scan_fwd_kernelI32Selective_Scan_fwd_kernel_traitsILi32ELi4ELi1ELb0ELb1ELb1ELb1ELb0EfffEEv13SSMParamsBase:
.text._Z25selective_scan_fwd_kernelI32Selective_Scan_fwd_kernel_traitsILi32ELi4ELi1ELb0ELb1ELb1ELb1ELb0EfffEEv13SSMParamsBase:
[----:B------:R-:W-:Y:S08]  /*0000*/  LDC R1, c[0x0][0x28] ;  /* 0x00000a00ff017b82 */ /* 0x000ff00000000800 */
[----:B------:R-:W0:Y:S01]  /*0010*/  LDC.64 R2, c[0x0][0x360] ;  /* 0x0000d800ff027b82 */ /* 0x000e220000000a00 */
[----:B------:R-:W-:Y:S01]  /*0020*/  IMAD.MOV.U32 R11, RZ, RZ, RZ ;  /* 0x000000ffff0b7224 */ /* 0x000fe200078e00ff */
[----:B------:R-:W-:Y:S01]  /*0030*/  CS2R R12, SRZ ;  /* 0x00000000000c7805 */ /* 0x000fe2000001ff00 */
        /* <DEDUP_REMOVED lines=34> */
.L_x_1146:
[----:B-----5:R-:W-:Y:S02]  /*0260*/  ISETP.NE.U32.AND P1, PT, R21, UR4, PT ;  /* 0x0000000415007c0c */ /* 0x020fe4000bf25070 */
[----:B------:R-:W-:Y:S02]  /*0270*/  SHF.R.S32.HI R23, RZ, 0x1f, R21 ;  /* 0x0000001fff177819 */ /* 0x000fe40000011415 */
[----:B------:R-:W-:Y:S02]  /*0280*/  ISETP.NE.AND.EX P2, PT, R13, RZ, PT, P2 ;  /* 0x000000ff0d00720c */ /* 0x000fe40003f45320 */
[----:B------:R-:W-:-:S13]  /*0290*/  ISETP.NE.AND.EX P1, PT, R23, UR5, PT, P1 ;  /* 0x0000000517007c0c */ /* 0x000fda000bf25310 */
[----:B------:R-:W-:Y:S05]  /*02a0*/  @!P1 EXIT P2 ;  /* 0x000000000000994d */ /* 0x000fea0001000000 */
[----:B------:R-:W1:Y:S01]  /*02b0*/  LDC.U8 R0, c[0x0][0x239] ;  /* 0x00008e40ff007b82 */ /* 0x000e620000000000 */
[----:B0-----:R-:W0:Y:S01]  /*02c0*/  S2R R6, SR_CTAID.Y ;  /* 0x0000000000067919 */ /* 0x001e220000002600 */
[----:B------:R-:W-:Y:S01]  /*02d0*/  HFMA2.MMA R7, -RZ, RZ, 0, 0 ;  /* 0x00000000ff077435 */ /* 0x000fe200000001ff */
[----:B------:R-:W-:Y:S01]  /*02e0*/  IMAD.MOV.U32 R10, RZ, RZ, RZ ;  /* 0x000000ffff0a7224 */ /* 0x000fe200078e00ff */
[----:B------:R-:W-:Y:S02]  /*02f0*/  SHF.R.S32.HI R25, RZ, 0x1f, R20 ;  /* 0x0000001fff197819 */ /* 0x000fe40000011414 */
[----:B------:R-:W-:Y:S02]  /*0300*/  CS2R R72, SRZ ;  /* 0x0000000000487805 */ /* 0x000fe4000001ff00 */
[----:B------:R-:W2:Y:S01]  /*0310*/  LDC.64 R2, c[0x0][0x380] ;  /* 0x0000e000ff027b82 */ /* 0x000ea20000000a00 */
[----:B-1----:R-:W-:Y:S02]  /*0320*/  ISETP.NE.AND P5, PT, R0, RZ, PT ;  /* 0x000000ff0000720c */ /* 0x002fe40003fa5270 */
[----:B--2---:R-:W-:-:S02]  /*0330*/  ISETP.NE.U32.AND P1, PT, R2, RZ, PT ;  /* 0x000000ff0200720c */ /* 0x004fc40003f25070 */
[----:B0-----:R-:W-:Y:S02]  /*0340*/  SHF.R.S32.HI R5, RZ, 0x1f, R6 ;  /* 0x0000001fff057819 */ /* 0x001fe40000011406 */
        /* <DEDUP_REMOVED lines=8> */
[----:B------:R-:W-:Y:S01]  /*03d0*/  HFMA2.MMA R2, -RZ, RZ, 0, 0 ;  /* 0x00000000ff027435 */ /* 0x000fe200000001ff */
[----:B------:R-:W-:Y:S02]  /*03e0*/  IMAD.MOV.U32 R0, RZ, RZ, RZ ;  /* 0x000000ffff007224 */ /* 0x000fe400078e00ff */
[----:B------:R-:W-:Y:S01]  /*03f0*/  @P5 IMAD.IADD R3, R3, 0x1, R9 ;  /* 0x0000000103035824 */ /* 0x000fe200078e0209 */
[----:B-1----:R-:W-:Y:S07]  /*0400*/  @P5 BRA `(.L_x_1147) ;  /* 0x00000000002c5947 */ /* 0x002fee0003800000 */
        /* <DEDUP_REMOVED lines=9> */
[----:B------:R-:W-:Y:S01]  /*04a0*/  IMAD.IADD R3, R19, 0x1, R9 ;  /* 0x0000000113037824 */ /* 0x000fe200078e0209 */
[----:B------:R-:W-:-:S07]  /*04b0*/  MOV R4, R8 ;  /* 0x0000000800047202 */ /* 0x000fce0000000f00 */
.L_x_1147:
        /* <DEDUP_REMOVED lines=12> */
.L_x_1148:
[----:B------:R-:W-:Y:S01]  /*0580*/  ISETP.EQ.U32.AND P0, PT, R2, RZ, PT ;  /* 0x000000ff0200720c */ /* 0x000fe20003f02070 */
[----:B------:R-:W0:Y:S08]  /*0590*/  LDC.64 R14, c[0x0][0x370] ;  /* 0x0000dc00ff0e7b82 */ /* 0x000e300000000a00 */
[----:B------:R-:W1:Y:S01]  /*05a0*/  LDC.64 R12, c[0x0][0x368] ;  /* 0x0000da00ff0c7b82 */ /* 0x000e620000000a00 */
[----:B------:R-:W-:-:S07]  /*05b0*/  ISETP.EQ.OR.EX P0, PT, R0, RZ, !P5, P0 ;  /* 0x000000ff0000720c */ /* 0x000fce0006f02700 */
[----:B------:R-:W3:Y:S08]  /*05c0*/  LDC.64 R18, c[0x0][0x318] ;  /* 0x0000c600ff127b82 */ /* 0x000ef00000000a00 */
[----:B------:R-:W4:Y:S01]  /*05d0*/  LDC.64 R26, c[0x0][0x330] ;  /* 0x0000cc00ff1a7b82 */ /* 0x000f220000000a00 */
[C---:B------:R-:W-:Y:S02]  /*05e0*/  @!P0 LEA R8, P1, R20.reuse, R7, 0x2 ;  /* 0x0000000714088211 */ /* 0x040fe400078210ff */
[----:B------:R-:W-:Y:S01]  /*05f0*/  PRMT R38, RZ, 0x7610, R38 ;  /* 0x00007610ff267816 */ /* 0x000fe20000000026 */
[----:B------:R-:W-:Y:S01]  /*0600*/  IMAD.MOV.U32 R17, RZ, RZ, RZ ;  /* 0x000000ffff117224 */ /* 0x000fe200078e00ff */
[----:B--2---:R-:W-:Y:S01]  /*0610*/  @!P0 LEA.HI.X R9, R20, R10, R25, 0x2, P1 ;  /* 0x0000000a14098211 */ /* 0x004fe200008f1419 */
[----:B------:R-:W-:Y:S01]  /*0620*/  ULDC.64 UR6, c[0x0][0x250] ;  /* 0x0000940000067ab9 */ /* 0x000fe20000000a00 */
[----:B------:R-:W-:Y:S01]  /*0630*/  IMAD.MOV.U32 R34, RZ, RZ, RZ ;  /* 0x000000ffff227224 */ /* 0x000fe200078e00ff */
[----:B------:R-:W2:Y:S01]  /*0640*/  LDC.64 R32, c[0x0][0x268] ;  /* 0x00009a00ff207b82 */ /* 0x000ea20000000a00 */
[----:B------:R-:W-:Y:S01]  /*0650*/  ULDC.64 UR4, c[0x0][0x290] ;  /* 0x0000a40000047ab9 */ /* 0x000fe20000000a00 */
[----:B------:R4:W2:Y:S01]  /*0660*/  @!P0 LDG.E R11, desc[UR8][R8.64] ;  /* 0x00000008080b8981 */ /* 0x0008a2000c1e1900 */
[----:B0-----:R-:W-:Y:S01]  /*0670*/  ISETP.NE.U32.AND P1, PT, R14, RZ, PT ;  /* 0x000000ff0e00720c */ /* 0x001fe20003f25070 */
[----:B------:R-:W-:Y:S01]  /*0680*/  IMAD.MOV.U32 R7, RZ, RZ, RZ ;  /* 0x000000ffff077224 */ /* 0x000fe200078e00ff */
[----:B-1----:R-:W-:-:S02]  /*0690*/  ISETP.NE.U32.AND P2, PT, R12, RZ, PT ;  /* 0x000000ff0c00720c */ /* 0x002fc40003f45070 */
[----:B------:R-:W-:Y:S01]  /*06a0*/  ISETP.NE.AND.EX P1, PT, R15, RZ, PT, P1 ;  /* 0x000000ff0f00720c */ /* 0x000fe20003f25310 */
[----:B------:R-:W0:Y:S01]  /*06b0*/  LDC.64 R44, c[0x0][0x288] ;  /* 0x0000a200ff2c7b82 */ /* 0x000e220000000a00 */
[----:B------:R-:W-:Y:S02]  /*06c0*/  ISETP.NE.AND.EX P2, PT, R13, RZ, PT, P2 ;  /* 0x000000ff0d00720c */ /* 0x000fe40003f45320 */
[----:B------:R-:W-:Y:S02]  /*06d0*/  MOV R15, RZ ;  /* 0x000000ff000f7202 */ /* 0x000fe40000000f00 */
[----:B---3--:R-:W-:Y:S02]  /*06e0*/  ISETP.NE.U32.AND P3, PT, R18, RZ, PT ;  /* 0x000000ff1200720c */ /* 0x008fe40003f65070 */
[----:B----4-:R-:W-:Y:S01]  /*06f0*/  ISETP.NE.U32.AND P6, PT, R26, RZ, PT ;  /* 0x000000ff1a00720c */ /* 0x010fe20003fc5070 */
[----:B------:R-:W1:Y:S01]  /*0700*/  LDC.64 R42, c[0x0][0x308] ;  /* 0x0000c200ff2a7b82 */ /* 0x000e620000000a00 */
[----:B------:R-:W-:-:S05]  /*0710*/  ISETP.NE.AND.EX P3, PT, R19, RZ, PT, P3 ;  /* 0x000000ff1300720c */ /* 0x000fca0003f65330 */
[C---:B------:R-:W-:Y:S02]  /*0720*/  @P2 IADD3 R8, P4, R20.reuse, R12, RZ ;  /* 0x0000000c14082210 */ /* 0x040fe40007f9e0ff */
[----:B------:R-:W3:Y:S02]  /*0730*/  @P1 LDC R7, c[0x0][0x370] ;  /* 0x0000dc00ff071b82 */ /* 0x000ee40000000800 */
[----:B------:R-:W-:Y:S02]  /*0740*/  @P2 LEA.HI.X.SX32 R9, R20, R13, 0x1, P4 ;  /* 0x0000000d14092211 */ /* 0x000fe400020f0eff */
[----:B------:R-:W-:-:S03]  /*0750*/  ISETP.NE.AND.EX P4, PT, R27, RZ, PT, P6 ;  /* 0x000000ff1b00720c */ /* 0x000fc60003f85360 */
[----:B------:R4:W5:Y:S01]  /*0760*/  @P2 LDG.E.U8 R38, desc[UR8][R8.64] ;  /* 0x0000000808262981 */ /* 0x000962000c1e1100 */
[----:B------:R-:W4:Y:S01]  /*0770*/  @P1 LDC R15, c[0x0][0x374] ;  /* 0x0000dd00ff0f1b82 */ /* 0x000f220000000800 */
[----:B------:R-:W-:-:S04]  /*0780*/  @P3 LEA R12, P2, R6, R18, 0x2 ;  /* 0x00000012060c3211 */ /* 0x000fc800078410ff */
[----:B------:R-:W-:-:S03]  /*0790*/  @P3 LEA.HI.X R13, R6, R19, R5, 0x2, P2 ;  /* 0x00000013060d3211 */ /* 0x000fc600010f1405 */
[----:B------:R-:W0:Y:S01]  /*07a0*/  LDC R19, c[0x0][0x224] ;  /* 0x00008900ff137b82 */ /* 0x000e220000000800 */
[----:B---3--:R-:W-:Y:S01]  /*07b0*/  ISETP.EQ.U32.AND P6, PT, R7, RZ, PT ;  /* 0x000000ff0700720c */ /* 0x008fe20003fc2070 */
[----:B------:R-:W-:-:S06]  /*07c0*/  HFMA2.MMA R18, -RZ, RZ, 0, 0 ;  /* 0x00000000ff127435 */ /* 0x000fcc00000001ff */
[----:B------:R-:W3:Y:S01]  /*07d0*/  LDC.64 R36, c[0x0][0x388] ;  /* 0x0000e200ff247b82 */ /* 0x000ee20000000a00 */
[----:B----4-:R-:W-:Y:S01]  /*07e0*/  ISETP.EQ.OR.EX P6, PT, R15, RZ, !P5, P6 ;  /* 0x000000ff0f00720c */ /* 0x010fe20006fc2760 */
[----:B------:R-:W-:Y:S01]  /*07f0*/  @P1 IMAD.MOV.U32 R17, RZ, RZ, R7 ;  /* 0x000000ffff111224 */ /* 0x000fe200078e0007 */
[----:B------:R-:W-:-:S05]  /*0800*/  @P1 MOV R18, R15 ;  /* 0x0000000f00121202 */ /* 0x000fca0000000f00 */
[----:B------:R-:W4:Y:S08]  /*0810*/  LDC.64 R30, c[0x0][0x390] ;  /* 0x0000e400ff1e7b82 */ /* 0x000f300000000a00 */
[----:B------:R-:W4:Y:S01]  /*0820*/  LDC.64 R40, c[0x0][0x378] ;  /* 0x0000de00ff287b82 */ /* 0x000f220000000a00 */
[----:B------:R-:W-:-:S04]  /*0830*/  @!P6 LEA R16, P1, R20, R17, 0x2 ;  /* 0x000000111410e211 */ /* 0x000fc800078210ff */
[----:B------:R-:W-:Y:S02]  /*0840*/  @!P6 LEA.HI.X R17, R20, R18, R25, 0x2, P1 ;  /* 0x000000121411e211 */ /* 0x000fe400008f1419 */
[----:B0-----:R-:W-:Y:S01]  /*0850*/  IABS R18, R19 ;  /* 0x0000001300127213 */ /* 0x001fe20000000000 */
[----:B------:R-:W-:Y:S01]  /*0860*/  IMAD.MOV.U32 R7, RZ, RZ, RZ ;  /* 0x000000ffff077224 */ /* 0x000fe200078e00ff */
[----:B------:R-:W-:Y:S01]  /*0870*/  @P4 LEA R14, P2, R6, R26, 0x2 ;  /* 0x0000001a060e4211 */ /* 0x000fe200078410ff */
[----:B------:R-:W-:Y:S01]  /*0880*/  HFMA2.MMA R8, -RZ, RZ, 0, 0 ;  /* 0x00000000ff087435 */ /* 0x000fe200000001ff */
[----:B------:R-:W0:Y:S01]  /*0890*/  I2F.RP R9, R18 ;  /* 0x0000001200097306 */ /* 0x000e220000209400 */
[----:B------:R-:W5:Y:S01]  /*08a0*/  @!P6 LDG.E R34, desc[UR8][R16.64] ;  /* 0x000000081022e981 */ /* 0x000f62000c1e1900 */
[----:B------:R-:W4:Y:S03]  /*08b0*/  LDC R24, c[0x0][0x23c] ;  /* 0x00008f00ff187b82 */ /* 0x000f260000000800 */
[----:B------:R1:W5:Y:S03]  /*08c0*/  @P3 LDG.E R7, desc[UR8][R12.64] ;  /* 0x000000080c073981 */ /* 0x000366000c1e1900 */
[----:B0-----:R-:W0:Y:S01]  /*08d0*/  MUFU.RCP R9, R9 ;  /* 0x0000000900097308 */ /* 0x001e220000001000 */
[----:B-1----:R-:W-:-:S02]  /*08e0*/  IABS R12, R6 ;  /* 0x00000006000c7213 */ /* 0x002fc40000000000 */
[----:B------:R-:W-:Y:S02]  /*08f0*/  @P4 LEA.HI.X R15, R6, R27, R5, 0x2, P2 ;  /* 0x0000001b060f4211 */ /* 0x000fe400010f1405 */
[----:B------:R-:W1:Y:S03]  /*0900*/  LDC.64 R26, c[0x0][0x270] ;  /* 0x00009c00ff1a7b82 */ /* 0x000e660000000a00 */
[----:B------:R-:W5:Y:S01]  /*0910*/  @P4 LDG.E R8, desc[UR8][R14.64] ;  /* 0x000000080e084981 */ /* 0x000f62000c1e1900 */
[----:B--2---:R-:W-:-:S05]  /*0920*/  @!P0 IMAD.WIDE R10, R11, 0x4, R72 ;  /* 0x000000040b0a8825 */ /* 0x004fca00078e0248 */
[----:B------:R0:W2:Y:S02]  /*0930*/  @!P0 LDG.E R21, desc[UR8][R10.64] ;  /* 0x000000080a158981 */ /* 0x0000a4000c1e1900 */
[----:B0-----:R-:W-:-:S04]  /*0940*/  IADD3 R10, R9, 0xffffffe, RZ ;  /* 0x0ffffffe090a7810 */ /* 0x001fc80007ffe0ff */
[----:B------:R0:W3:Y:S02]  /*0950*/  F2I.FTZ.U32.TRUNC.NTZ R11, R10 ;  /* 0x0000000a000b7305 */ /* 0x0000e4000021f000 */
[----:B0-----:R-:W-:Y:S01]  /*0960*/  MOV R10, RZ ;  /* 0x000000ff000a7202 */ /* 0x001fe20000000f00 */
[----:B---3--:R-:W-:-:S04]  /*0970*/  IMAD.MOV R13, RZ, RZ, -R11 ;  /* 0x000000ffff0d7224 */ /* 0x008fc800078e0a0b */
        /* <DEDUP_REMOVED lines=12> */
[----:B------:R-:W-:-:S05]  /*0a40*/  @P1 IADD3 R11, R11, 0x1, RZ ;  /* 0x000000010b0b1810 */ /* 0x000fca0007ffe0ff */
[----:B------:R-:W-:Y:S02]  /*0a50*/  IMAD.MOV.U32 R9, RZ, RZ, R11 ;  /* 0x000000ffff097224 */ /* 0x000fe400078e000b */
[----:B------:R-:W-:-:S03]  /*0a60*/  IMAD R11, R25, UR6, RZ ;  /* 0x00000006190b7c24 */ /* 0x000fc6000f8e02ff */
[----:B------:R-:W-:Y:S01]  /*0a70*/  @!P3 IADD3 R9, -R9, RZ, RZ ;  /* 0x000000ff0909b210 */ /* 0x000fe20007ffe1ff */
[----:B------:R-:W-:Y:S01]  /*0a80*/  IMAD.WIDE.U32 R12, R20, UR6, RZ ;  /* 0x00000006140c7c25 */ /* 0x000fe2000f8e00ff */
[----:B------:R-:W-:-:S03]  /*0a90*/  @!P2 LOP3.LUT R9, RZ, R19, RZ, 0x33, !PT ;  /* 0x00000013ff09a212 */ /* 0x000fc600078e33ff */
[C---:B------:R-:W-:Y:S02]  /*0aa0*/  IMAD R19, R20.reuse, UR7, R11 ;  /* 0x0000000714137c24 */ /* 0x040fe4000f8e020b */
[C---:B------:R-:W-:Y:S02]  /*0ab0*/  IMAD R15, R25.reuse, UR4, RZ ;  /* 0x00000004190f7c24 */ /* 0x040fe4000f8e02ff */
[----:B-1----:R-:W-:Y:S01]  /*0ac0*/  IMAD R14, R25, R26, RZ ;  /* 0x0000001a190e7224 */ /* 0x002fe200078e02ff */
[----:B------:R-:W-:Y:S01]  /*0ad0*/  SHF.R.S32.HI R29, RZ, 0x1f, R9 ;  /* 0x0000001fff1d7819 */ /* 0x000fe20000011409 */
[----:B------:R-:W-:Y:S01]  /*0ae0*/  IMAD.IADD R13, R13, 0x1, R19 ;  /* 0x000000010d0d7824 */ /* 0x000fe200078e0213 */
[----:B------:R-:W-:Y:S01]  /*0af0*/  ULDC.64 UR6, c[0x0][0x2a0] ;  /* 0x0000a80000067ab9 */ /* 0x000fe20000000a00 */
[----:B------:R-:W-:Y:S02]  /*0b00*/  IMAD R17, R20, UR5, R15 ;  /* 0x0000000514117c24 */ /* 0x000fe4000f8e020f */
[----:B------:R-:W-:-:S02]  /*0b10*/  IMAD.WIDE.U32 R18, R9, R32, R12 ;  /* 0x0000002009127225 */ /* 0x000fc400078e000c */
[----:B------:R-:W0:Y:S02]  /*0b20*/  LDC.64 R12, c[0x0][0x310] ;  /* 0x0000c400ff0c7b82 */ /* 0x000e240000000a00 */
[C---:B------:R-:W-:Y:S02]  /*0b30*/  IMAD R27, R20.reuse, R27, R14 ;  /* 0x0000001b141b7224 */ /* 0x040fe400078e020e */
[----:B------:R-:W-:-:S04]  /*0b40*/  IMAD.WIDE.U32 R14, R20, R26, RZ ;  /* 0x0000001a140e7225 */ /* 0x000fc800078e00ff */
[----:B------:R-:W-:Y:S01]  /*0b50*/  IMAD.WIDE.U32 R10, R20, UR4, RZ ;  /* 0x00000004140a7c25 */ /* 0x000fe2000f8e00ff */
[----:B------:R-:W-:-:S03]  /*0b60*/  ULDC.64 UR4, c[0x0][0x298] ;  /* 0x0000a60000047ab9 */ /* 0x000fc60000000a00 */
[----:B------:R-:W-:Y:S02]  /*0b70*/  IMAD.IADD R27, R15, 0x1, R27 ;  /* 0x000000010f1b7824 */ /* 0x000fe400078e021b */
[----:B------:R-:W-:Y:S02]  /*0b80*/  IMAD.MOV.U32 R26, RZ, RZ, R14 ;  /* 0x000000ffff1a7224 */ /* 0x000fe400078e000e */
[----:B------:R-:W-:Y:S01]  /*0b90*/  IMAD R22, R29, R32, RZ ;  /* 0x000000201d167224 */ /* 0x000fe200078e02ff */
[----:B------:R-:W1:Y:S01]  /*0ba0*/  LDC.64 R14, c[0x0][0x320] ;  /* 0x0000c800ff0e7b82 */ /* 0x000e620000000a00 */
[----:B------:R-:W-:Y:S02]  /*0bb0*/  IADD3 R17, R11, R17, RZ ;  /* 0x000000110b117210 */ /* 0x000fe40007ffe0ff */
[----:B------:R-:W-:Y:S02]  /*0bc0*/  IMAD R11, R9, R33, R22 ;  /* 0x00000021090b7224 */ /* 0x000fe400078e0216 */
[----:B------:R-:W-:Y:S01]  /*0bd0*/  IMAD R22, R29, R44, RZ ;  /* 0x0000002c1d167224 */ /* 0x000fe200078e02ff */
[----:B------:R-:W-:Y:S01]  /*0be0*/  MOV R16, R10 ;  /* 0x0000000a00107202 */ /* 0x000fe20000000f00 */
[----:B------:R-:W-:Y:S01]  /*0bf0*/  IMAD.WIDE.U32 R26, R9, R44, R26 ;  /* 0x0000002c091a7225 */ /* 0x000fe200078e001a */
[----:B------:R-:W-:-:S02]  /*0c00*/  LEA R10, P1, R18, R42, 0x2 ;  /* 0x0000002a120a7211 */ /* 0x000fc400078210ff */
[----:B------:R-:W-:Y:S01]  /*0c10*/  IADD3 R11, R19, R11, RZ ;  /* 0x0000000b130b7210 */ /* 0x000fe20007ffe0ff */
[----:B------:R-:W-:Y:S02]  /*0c20*/  IMAD R35, R9, R45, R22 ;  /* 0x0000002d09237224 */ /* 0x000fe400078e0216 */
[----:B------:R-:W-:Y:S02]  /*0c30*/  IMAD R29, R25, UR6, RZ ;  /* 0x00000006191d7c24 */ /* 0x000fe4000f8e02ff */
[----:B------:R-:W-:Y:S01]  /*0c40*/  IMAD R9, R5, UR4, RZ ;  /* 0x0000000405097c24 */ /* 0x000fe2000f8e02ff */
[----:B------:R-:W-:Y:S01]  /*0c50*/  LEA.HI.X R11, R18, R43, R11, 0x2, P1 ;  /* 0x0000002b120b7211 */ /* 0x000fe200008f140b */
[----:B------:R-:W-:Y:S01]  /*0c60*/  IMAD R33, R20, UR7, R29 ;  /* 0x0000000714217c24 */ /* 0x000fe2000f8e021d */
[----:B------:R-:W-:Y:S01]  /*0c70*/  ISETP.NE.U32.AND P1, PT, R36, RZ, PT ;  /* 0x000000ff2400720c */ /* 0x000fe20003f25070 */
[----:B------:R-:W-:Y:S01]  /*0c80*/  IMAD R29, R6, UR5, R9 ;  /* 0x00000005061d7c24 */ /* 0x000fe2000f8e0209 */
[----:B0-----:R-:W-:-:S02]  /*0c90*/  LEA R12, P4, R26, R12, 0x2 ;  /* 0x0000000c1a0c7211 */ /* 0x001fc400078810ff */
[----:B------:R-:W-:Y:S01]  /*0ca0*/  IADD3 R9, R27, R35, RZ ;  /* 0x000000231b097210 */ /* 0x000fe20007ffe0ff */
[----:B------:R-:W-:Y:S01]  /*0cb0*/  IMAD.WIDE.U32 R16, R6, UR4, R16 ;  /* 0x0000000406107c25 */ /* 0x000fe2000f8e0010 */
[----:B------:R-:W-:Y:S01]  /*0cc0*/  ISETP.NE.AND.EX P1, PT, R37, RZ, PT, P1 ;  /* 0x000000ff2500720c */ /* 0x000fe20003f25310 */
[----:B------:R-:W-:Y:S01]  /*0cd0*/  HFMA2.MMA R47, -RZ, RZ, 0, 0 ;  /* 0x00000000ff2f7435 */ /* 0x000fe200000001ff */
[----:B------:R-:W-:Y:S01]  /*0ce0*/  LEA.HI.X R13, R26, R13, R9, 0x2, P4 ;  /* 0x0000000d1a0d7211 */ /* 0x000fe200020f1409 */
[----:B------:R-:W-:Y:S01]  /*0cf0*/  HFMA2.MMA R9, -RZ, RZ, 0, 0 ;  /* 0x00000000ff097435 */ /* 0x000fe200000001ff */
[----:B------:R-:W-:Y:S01]  /*0d00*/  IMAD.IADD R17, R17, 0x1, R29 ;  /* 0x0000000111117824 */ /* 0x000fe200078e021d */
[----:B-1----:R-:W-:Y:S01]  /*0d10*/  LEA R14, P3, R16, R14, 0x2 ;  /* 0x0000000e100e7211 */ /* 0x002fe200078610ff */
[----:B------:R-:W0:Y:S01]  /*0d20*/  LDC.64 R36, c[0x0][0x328] ;  /* 0x0000ca00ff247b82 */ /* 0x000e220000000a00 */
[----:B----4-:R-:W-:Y:S02]  /*0d30*/  ISETP.NE.U32.AND P2, PT, R30, RZ, PT ;  /* 0x000000ff1e00720c */ /* 0x010fe40003f45070 */
[----:B------:R-:W-:Y:S01]  /*0d40*/  MOV R22, RZ ;  /* 0x000000ff00167202 */ /* 0x000fe20000000f00 */
[----:B------:R-:W-:Y:S01]  /*0d50*/  IMAD.WIDE.U32 R18, R20, UR6, RZ ;  /* 0x0000000614127c25 */ /* 0x000fe2000f8e00ff */
[----:B------:R-:W-:Y:S01]  /*0d60*/  LEA.HI.X R15, R16, R15, R17, 0x2, P3 ;  /* 0x0000000f100f7211 */ /* 0x000fe200018f1411 */
[----:B------:R-:W-:-:S02]  /*0d70*/  ULDC.64 UR4, c[0x0][0x2a8] ;  /* 0x0000aa0000047ab9 */ /* 0x000fc40000000a00 */
[----:B------:R-:W-:Y:S01]  /*0d80*/  IMAD.MOV.U32 R16, RZ, RZ, RZ ;  /* 0x000000ffff107224 */ /* 0x000fe200078e00ff */
[----:B------:R-:W1:Y:S01]  /*0d90*/  @P1 LDC R9, c[0x0][0x388] ;  /* 0x0000e200ff091b82 */ /* 0x000e620000000800 */
[----:B------:R-:W-:Y:S02]  /*0da0*/  ISETP.NE.AND.EX P2, PT, R31, RZ, PT, P2 ;  /* 0x000000ff1f00720c */ /* 0x000fe40003f45320 */
[----:B------:R-:W-:-:S05]  /*0db0*/  ISETP.NE.U32.AND P3, PT, R40, RZ, PT ;  /* 0x000000ff2800720c */ /* 0x000fca0003f65070 */
[----:B------:R-:W3:Y:S01]  /*0dc0*/  @P1 LDC R16, c[0x0][0x38c] ;  /* 0x0000e300ff101b82 */ /* 0x000ee20000000800 */
[----:B------:R-:W-:Y:S01]  /*0dd0*/  ISETP.NE.AND.EX P3, PT, R41, RZ, PT, P3 ;  /* 0x000000ff2900720c */ /* 0x000fe20003f65330 */
[----:B------:R-:W-:-:S04]  /*0de0*/  IMAD.MOV.U32 R29, RZ, RZ, RZ ;  /* 0x000000ffff1d7224 */ /* 0x000fc800078e00ff */
[----:B------:R-:W-:Y:S01]  /*0df0*/  @P2 ISETP.NE.U32.AND P4, PT, R30, RZ, PT ;  /* 0x000000ff1e00220c */ /* 0x000fe20003f85070 */
[----:B------:R-:W-:Y:S01]  /*0e00*/  IMAD.MOV.U32 R30, RZ, RZ, RZ ;  /* 0x000000ffff1e7224 */ /* 0x000fe200078e00ff */
[----:B------:R-:W4:Y:S01]  /*0e10*/  @P2 LDC R29, c[0x0][0x390] ;  /* 0x0000e400ff1d2b82 */ /* 0x000f220000000800 */
[----:B------:R-:W-:-:S07]  /*0e20*/  IMAD.IADD R19, R19, 0x1, R33 ;  /* 0x0000000113137824 */ /* 0x000fce00078e0221 */
[----:B------:R-:W2:Y:S01]  /*0e30*/  @P3 LDC R47, c[0x0][0x378] ;  /* 0x0000de00ff2f3b82 */ /* 0x000ea20000000800 */
[----:B------:R-:W-:-:S07]  /*0e40*/  IMAD R17, R5, UR4, RZ ;  /* 0x0000000405117c24 */ /* 0x000fce000f8e02ff */
[----:B------:R-:W2:Y:S01]  /*0e50*/  @P3 LDC R30, c[0x0][0x37c] ;  /* 0x0000df00ff1e3b82 */ /* 0x000ea20000000800 */
[----:B------:R-:W-:Y:S02]  /*0e60*/  PLOP3.LUT P3, PT, PT, PT, PT, 0x8, 0x0 ;  /* 0x000000000000781c */ /* 0x000fe40003f6e170 */
[----:B------:R-:W-:-:S05]  /*0e70*/  @P2 ISETP.NE.AND.EX P3, PT, R31, RZ, PT, P4 ;  /* 0x000000ff1f00220c */ /* 0x000fca0003f65340 */
[----:B------:R-:W2:Y:S01]  /*0e80*/  @P2 LDC R22, c[0x0][0x394] ;  /* 0x0000e500ff162b82 */ /* 0x000ea20000000800 */
[----:B-1----:R-:W-:Y:S01]  /*0e90*/  ISETP.NE.U32.AND P2, PT, R9, RZ, PT ;  /* 0x000000ff0900720c */ /* 0x002fe20003f45070 */
[----:B------:R-:W-:-:S03]  /*0ea0*/  IMAD R17, R6, UR5, R17 ;  /* 0x0000000506117c24 */ /* 0x000fc6000f8e0211 */
[----:B---3--:R-:W-:Y:S01]  /*0eb0*/  ISETP.NE.AND.EX P2, PT, R16, RZ, PT, P2 ;  /* 0x000000ff1000720c */ /* 0x008fe20003f45320 */
[----:B------:R-:W-:Y:S01]  /*0ec0*/  IMAD.WIDE.U32 R26, R6, UR4, R18 ;  /* 0x00000004061a7c25 */ /* 0x000fe2000f8e0012 */
[----:B------:R-:W-:-:S03]  /*0ed0*/  ULDC.64 UR4, c[0x0][0x240] ;  /* 0x0000900000047ab9 */ /* 0x000fc60000000a00 */
[----:B------:R-:W-:Y:S01]  /*0ee0*/  IMAD R19, R5, UR4, RZ ;  /* 0x0000000405137c24 */ /* 0x000fe2000f8e02ff */
[----:B0-----:R-:W-:Y:S01]  /*0ef0*/  LEA R18, P4, R26, R36, 0x2 ;  /* 0x000000241a127211 */ /* 0x001fe200078810ff */
[----:B------:R-:W-:Y:S01]  /*0f00*/  IMAD.WIDE.U32 R74, R6, UR4, RZ ;  /* 0x00000004064a7c25 */ /* 0x000fe2000f8e00ff */
[----:B------:R-:W-:-:S03]  /*0f10*/  CS2R R48, SRZ ;  /* 0x0000000000307805 */ /* 0x000fc6000001ff00 */
[----:B------:R-:W-:Y:S01]  /*0f20*/  IMAD R33, R6, UR5, R19 ;  /* 0x0000000506217c24 */ /* 0x000fe2000f8e0213 */
[----:B------:R-:W-:Y:S01]  /*0f30*/  IADD3 R19, R27, R17, RZ ;  /* 0x000000111b137210 */ /* 0x000fe20007ffe0ff */
[----:B------:R-:W-:Y:S01]  /*0f40*/  @P1 IMAD.MOV.U32 R48, RZ, RZ, R9 ;  /* 0x000000ffff301224 */ /* 0x000fe200078e0009 */
[----:B------:R-:W-:Y:S01]  /*0f50*/  @P1 MOV R49, R16 ;  /* 0x0000001000311202 */ /* 0x000fe20000000f00 */
[----:B------:R-:W-:Y:S01]  /*0f60*/  IMAD.IADD R33, R75, 0x1, R33 ;  /* 0x000000014b217824 */ /* 0x000fe200078e0221 */
[----:B------:R-:W-:Y:S02]  /*0f70*/  LEA.HI.X R19, R26, R37, R19, 0x2, P4 ;  /* 0x000000251a137211 */ /* 0x000fe400020f1413 */
[----:B------:R-:W-:Y:S02]  /*0f80*/  SEL R17, R24, 0x800, P5 ;  /* 0x0000080018117807 */ /* 0x000fe40002800000 */
[----:B--2---:R-:W-:Y:S01]  /*0f90*/  @!P0 SHF.R.S32.HI R23, RZ, 0x1f, R21 ;  /* 0x0000001fff178819 */ /* 0x004fe20000011415 */
[----:B----4-:R-:W-:Y:S06]  /*0fa0*/  @P3 BRA P2, `(.L_x_1149) ;  /* 0x00000000007c3947 */ /* 0x010fec0001000000 */
[-C--:B------:R-:W-:Y:S01]  /*0fb0*/  IABS R29, R17.reuse ;  /* 0x00000011001d7213 */ /* 0x080fe20000000000 */
[----:B------:R-:W0:Y:S01]  /*0fc0*/  LDC R22, c[0x0][0x218] ;  /* 0x00008600ff167b82 */ /* 0x000e220000000800 */
[----:B------:R-:W-:Y:S02]  /*0fd0*/  IABS R32, R17 ;  /* 0x0000001100207213 */ /* 0x000fe40000000000 */
[----:B------:R-:W1:Y:S01]  /*0fe0*/  I2F.RP R24, R29 ;  /* 0x0000001d00187306 */ /* 0x000e620000209400 */
[----:B-----5:R-:W-:Y:S02]  /*0ff0*/  MOV R34, RZ ;  /* 0x000000ff00227202 */ /* 0x020fe40000000f00 */
[----:B------:R-:W-:-:S05]  /*1000*/  IADD3 R32, RZ, -R32, RZ ;  /* 0x80000020ff207210 */ /* 0x000fca0007ffe0ff */
        /* <DEDUP_REMOVED lines=9> */
[----:B------:R-:W-:-:S04]  /*10a0*/  IMAD R31, R28, R29, RZ ;  /* 0x0000001d1c1f7224 */ /* 0x000fc800078e02ff */
[----:B------:R-:W-:Y:S01]  /*10b0*/  IMAD.HI.U32 R27, R27, R31, R26 ;  /* 0x0000001f1b1b7227 */ /* 0x000fe200078e001a */
[----:B------:R-:W-:-:S03]  /*10c0*/  MOV R26, R32 ;  /* 0x00000020001a7202 */ /* 0x000fc60000000f00 */
[----:B------:R-:W-:Y:S02]  /*10d0*/  IMAD.MOV.U32 R32, RZ, RZ, RZ ;  /* 0x000000ffff207224 */ /* 0x000fe400078e00ff */
        /* <DEDUP_REMOVED lines=12> */
.L_x_1149:
        /* <DEDUP_REMOVED lines=18> */
.L_x_1150:
[----:B------:R-:W-:-:S13]  /*12c0*/  ISETP.GE.AND P0, PT, R35, 0x1, PT ;  /* 0x000000012300780c */ /* 0x000fda0003f06270 */
[----:B------:R-:W-:Y:S05]  /*12d0*/  @!P0 EXIT ;  /* 0x000000000000894d */ /* 0x000fea0003800000 */
[----:B------:R-:W0:Y:S01]  /*12e0*/  S2R R36, SR_TID.X ;  /* 0x0000000000247919 */ /* 0x000e220000002100 */
[----:B------:R-:W-:Y:S01]  /*12f0*/  ULDC.64 UR4, c[0x0][0x2e0] ;  /* 0x0000b80000047ab9 */ /* 0x000fe20000000a00 */
[----:B------:R-:W-:Y:S01]  /*1300*/  MOV R22, R4 ;  /* 0x0000000400167202 */ /* 0x000fe20000000f00 */
[----:B------:R-:W-:Y:S01]  /*1310*/  IMAD R24, R23, UR4, RZ ;  /* 0x0000000417187c24 */ /* 0x000fe2000f8e02ff */
[----:B------:R-:W1:Y:S01]  /*1320*/  S2R R37, SR_LANEID ;  /* 0x0000000000257919 */ /* 0x000e620000000000 */
[----:B------:R-:W-:Y:S01]  /*1330*/  IMAD.MOV.U32 R23, RZ, RZ, R3 ;  /* 0x000000ffff177224 */ /* 0x000fe200078e0003 */
[C---:B------:R-:W-:Y:S01]  /*1340*/  LEA R46, P0, R20.reuse, R47, 0x2 ;  /* 0x0000002f142e7211 */ /* 0x040fe200078010ff */
[C---:B------:R-:W-:Y:S01]  /*1350*/  IMAD R67, R21.reuse, UR5, R24 ;  /* 0x0000000515437c24 */ /* 0x040fe2000f8e0218 */
[----:B------:R-:W-:Y:S01]  /*1360*/  HFMA2.MMA R40, -RZ, RZ, 0, 0 ;  /* 0x00000000ff287435 */ /* 0x000fe200000001ff */
[----:B------:R-:W-:Y:S01]  /*1370*/  IMAD.WIDE.U32 R44, R21, UR4, R22 ;  /* 0x00000004152c7c25 */ /* 0x000fe2000f8e0016 */
[----:B------:R-:W-:-:S02]  /*1380*/  LEA.HI.X R47, R20, R30, R25, 0x2, P0 ;  /* 0x0000001e142f7211 */ /* 0x000fc400000f1419 */
[----:B------:R-:W-:Y:S01]  /*1390*/  LOP3.LUT R38, R38, 0xff, RZ, 0xc0, !PT ;  /* 0x000000ff26267812 */ /* 0x000fe200078ec0ff */
[----:B------:R-:W-:Y:S01]  /*13a0*/  IMAD.MOV.U32 R39, RZ, RZ, RZ ;  /* 0x000000ffff277224 */ /* 0x000fe200078e00ff */
[----:B------:R-:W-:Y:S02]  /*13b0*/  IADD3 R67, R45, R67, RZ ;  /* 0x000000432d437210 */ /* 0x000fe40007ffe0ff */
[C---:B0-----:R-:W-:Y:S02]  /*13c0*/  LOP3.LUT R42, R36.reuse, 0x1f, RZ, 0xc0, !PT ;  /* 0x0000001f242a7812 */ /* 0x041fe400078ec0ff */
[----:B------:R-:W-:-:S04]  /*13d0*/  SHF.L.U32 R65, R36, 0x2, RZ ;  /* 0x0000000224417819 */ /* 0x000fc800000006ff */
[----:B------:R-:W-:Y:S01]  /*13e0*/  LOP3.LUT R42, R42, 0xffffff80, R65, 0xf8, !PT ;  /* 0xffffff802a2a7812 */ /* 0x000fe200078ef841 */
[C---:B------:R-:W-:Y:S01]  /*13f0*/  VIADD R41, R65.reuse, 0x1 ;  /* 0x0000000141297836 */ /* 0x040fe20000000000 */
[C---:B------:R-:W-:Y:S01]  /*1400*/  IADD3 R64, R65.reuse, 0x2, RZ ;  /* 0x0000000241407810 */ /* 0x040fe20007ffe0ff */
[----:B------:R-:W-:Y:S01]  /*1410*/  VIADD R65, R65, 0x3 ;  /* 0x0000000341417836 */ /* 0x000fe20000000000 */
[----:B------:R-:W-:Y:S02]  /*1420*/  SHF.R.S32.HI R43, RZ, 0x1f, R42 ;  /* 0x0000001fff2b7819 */ /* 0x000fe4000001142a */
[C---:B------:R-:W-:Y:S02]  /*1430*/  LOP3.LUT R52, R42.reuse, 0x20, RZ, 0xfc, !PT ;  /* 0x000000202a347812 */ /* 0x040fe400078efcff */
[C---:B------:R-:W-:Y:S02]  /*1440*/  LOP3.LUT R66, R42.reuse, 0x40, RZ, 0xfc, !PT ;  /* 0x000000402a427812 */ /* 0x040fe400078efcff */
[----:B-1----:R-:W-:-:S07]  /*1450*/  LOP3.LUT R68, R42, 0x60, RZ, 0xfc, !PT ;  /* 0x000000602a447812 */ /* 0x002fce00078efcff */
.L_x_1172:
        /* <DEDUP_REMOVED lines=13> */
[----:B------:R-:W-:Y:S01]  /*1530*/  SHF.L.U32 R29, R42, 0x2, RZ ;  /* 0x000000022a1d7819 */ /* 0x000fe200000006ff */
        /* <DEDUP_REMOVED lines=15> */
[----:B------:R-:W-:Y:S01]  /*1630*/  IMAD.MOV.U32 R59, RZ, RZ, RZ ;  /* 0x000000ffff3b7224 */ /* 0x000fe200078e00ff */
[----:B------:R-:W2:Y:S01]  /*1640*/  @!P5 LDG.E R25, desc[UR8][R20.64] ;  /* 0x000000081419d981 */ /* 0x000ea2000c1e1900 */
[----:B------:R-:W-:Y:S01]  /*1650*/  MOV R57, RZ ;  /* 0x000000ff00397202 */ /* 0x000fe20000000f00 */
        /* <DEDUP_REMOVED lines=68> */
.L_x_1152:
[----:B------:R-:W-:Y:S05]  /*1aa0*/  BSYNC B0 ;  /* 0x0000000000007941 */ /* 0x000fea0003800000 */
.L_x_1151:
        /* <DEDUP_REMOVED lines=37> */
.L_x_1154:
[----:B------:R-:W-:Y:S05]  /*1d00*/  BSYNC B0 ;  /* 0x0000000000007941 */ /* 0x000fea0003800000 */
.L_x_1153:
        /* <DEDUP_REMOVED lines=33> */
.L_x_1156:
[----:B------:R-:W-:Y:S05]  /*1f20*/  BSYNC B0 ;  /* 0x0000000000007941 */ /* 0x000fea0003800000 */
.L_x_1155:
        /* <DEDUP_REMOVED lines=33> */
.L_x_1158:
[----:B------:R-:W-:Y:S05]  /*2140*/  BSYNC B0 ;  /* 0x0000000000007941 */ /* 0x000fea0003800000 */
.L_x_1157:
        /* <DEDUP_REMOVED lines=22> */
.L_x_1167:
[----:B------:R-:W-:Y:S02]  /*22b0*/  USHF.R.S32.HI UR7, URZ, 0x1f, UR4 ;  /* 0x0000001f3f077899 */ /* 0x000fe40008011404 */
[----:B0-----:R-:W-:Y:S01]  /*22c0*/  IMAD.WIDE.U32 R24, R58, UR4, R42 ;  /* 0x000000043a187c25 */ /* 0x001fe2000f8e002a */
[----:B------:R-:W-:Y:S01]  /*22d0*/  HFMA2.MMA R63, -RZ, RZ, 0, 0 ;  /* 0x00000000ff3f7435 */ /* 0x000fe200000001ff */
[----:B------:R-:W-:Y:S02]  /*22e0*/  CS2R R86, SRZ ;  /* 0x0000000000567805 */ /* 0x000fe4000001ff00 */
[----:B------:R-:W-:Y:S01]  /*22f0*/  MOV R85, RZ ;  /* 0x000000ff00557202 */ /* 0x000fe20000000f00 */
[----:B------:R-:W-:Y:S01]  /*2300*/  IMAD.MOV.U32 R89, RZ, RZ, RZ ;  /* 0x000000ffff597224 */ /* 0x000fe200078e00ff */
[----:B------:R-:W-:Y:S01]  /*2310*/  LEA R30, P0, R24, R10, 0x2 ;  /* 0x0000000a181e7211 */ /* 0x000fe200078010ff */
[----:B------:R-:W-:-:S04]  /*2320*/  IMAD R26, R58, UR7, RZ ;  /* 0x000000073a1a7c24 */ /* 0x000fc8000f8e02ff */
[----:B------:R-:W-:-:S04]  /*2330*/  IMAD R27, R59, UR4, R26 ;  /* 0x000000043b1b7c24 */ /* 0x000fc8000f8e021a */
[----:B------:R-:W-:-:S05]  /*2340*/  IMAD.IADD R25, R25, 0x1, R27 ;  /* 0x0000000119197824 */ /* 0x000fca00078e021b */
[----:B--23--:R-:W-:-:S05]  /*2350*/  LEA.HI.X R31, R24, R11, R25, 0x2, P0 ;  /* 0x0000000b181f7211 */ /* 0x00cfca00000f1419 */
[----:B------:R-:W5:Y:S04]  /*2360*/  @!P5 LDG.E R63, desc[UR8][R30.64] ;  /* 0x000000081e3fd981 */ /* 0x000f68000c1e1900 */
[----:B------:R-:W2:Y:S04]  /*2370*/  @!P6 LDG.E R89, desc[UR8][R30.64+0x80] ;  /* 0x000080081e59e981 */ /* 0x000ea8000c1e1900 */
[----:B------:R-:W2:Y:S04]  /*2380*/  @!P4 LDG.E R87, desc[UR8][R30.64+0x100] ;  /* 0x000100081e57c981 */ /* 0x000ea8000c1e1900 */
[----:B------:R-:W2:Y:S01]  /*2390*/  @!P3 LDG.E R85, desc[UR8][R30.64+0x180] ;  /* 0x000180081e55b981 */ /* 0x000ea2000c1e1900 */
[----:B------:R-:W-:Y:S01]  /*23a0*/  MOV R25, R33 ;  /* 0x0000002100197202 */ /* 0x000fe20000000f00 */
[----:B---3--:R-:W-:-:S02]  /*23b0*/  IMAD R26, R54, UR7, RZ ;  /* 0x00000007361a7c24 */ /* 0x008fc4000f8e02ff */
[----:B------:R-:W-:Y:S02]  /*23c0*/  IMAD.MOV.U32 R24, RZ, RZ, R74 ;  /* 0x000000ffff187224 */ /* 0x000fe400078e004a */
[----:B------:R-:W-:Y:S02]  /*23d0*/  IMAD R29, R55, UR4, R26 ;  /* 0x00000004371d7c24 */ /* 0x000fe4000f8e021a */
[----:B------:R-:W-:-:S04]  /*23e0*/  IMAD.WIDE.U32 R24, R54, UR4, R24 ;  /* 0x0000000436187c25 */ /* 0x000fc8000f8e0018 */
[----:B------:R-:W-:Y:S01]  /*23f0*/  IMAD R36, R60, UR7, RZ ;  /* 0x000000073c247c24 */ /* 0x000fe2000f8e02ff */
[----:B----4-:R-:W-:Y:S01]  /*2400*/  LEA R28, P0, R24, R56, 0x2 ;  /* 0x00000038181c7211 */ /* 0x010fe200078010ff */
[----:B------:R-:W-:Y:S02]  /*2410*/  IMAD.IADD R25, R25, 0x1, R29 ;  /* 0x0000000119197824 */ /* 0x000fe400078e021d */
[----:B------:R-:W-:-:S03]  /*2420*/  IMAD.WIDE.U32 R26, R60, UR4, R42 ;  /* 0x000000043c1a7c25 */ /* 0x000fc6000f8e002a */
[----:B------:R-:W-:Y:S01]  /*2430*/  LEA.HI.X R29, R24, R57, R25, 0x2, P0 ;  /* 0x00000039181d7211 */ /* 0x000fe200000f1419 */
[----:B------:R-:W-:Y:S01]  /*2440*/  IMAD R91, R61, UR4, R36 ;  /* 0x000000043d5b7c24 */ /* 0x000fe2000f8e0224 */
[----:B------:R-:W-:-:S04]  /*2450*/  LEA R24, P0, R26, R12, 0x2 ;  /* 0x0000000c1a187211 */ /* 0x000fc800078010ff */
[----:B------:R-:W-:Y:S01]  /*2460*/  IADD3 R25, R27, R91, RZ ;  /* 0x0000005b1b197210 */ /* 0x000fe20007ffe0ff */
[----:B------:R-:W-:Y:S01]  /*2470*/  HFMA2.MMA R91, -RZ, RZ, 0, 0 ;  /* 0x00000000ff5b7435 */ /* 0x000fe200000001ff */
[----:B------:R-:W-:Y:S02]  /*2480*/  IMAD.MOV.U32 R27, RZ, RZ, RZ ;  /* 0x000000ffff1b7224 */ /* 0x000fe400078e00ff */
[----:B------:R-:W-:Y:S01]  /*2490*/  IMAD.MOV.U32 R93, RZ, RZ, RZ ;  /* 0x000000ffff5d7224 */ /* 0x000fe200078e00ff */
[----:B------:R-:W-:Y:S02]  /*24a0*/  LEA.HI.X R25, R26, R13, R25, 0x2, P0 ;  /* 0x0000000d1a197211 */ /* 0x000fe400000f1419 */
[----:B------:R0:W3:Y:S04]  /*24b0*/  LDG.E R26, desc[UR8][R28.64] ;  /* 0x000000081c1a7981 */ /* 0x0000e8000c1e1900 */
[----:B-----5:R-:W-:Y:S04]  /*24c0*/  STS [R70], R63 ;  /* 0x0000003f46007388 */ /* 0x020fe80000000800 */
[----:B--2---:R-:W-:Y:S04]  /*24d0*/  STS [R70+0x80], R89 ;  /* 0x0000805946007388 */ /* 0x004fe80000000800 */
[----:B------:R-:W-:Y:S04]  /*24e0*/  STS [R70+0x100], R87 ;  /* 0x0001005746007388 */ /* 0x000fe80000000800 */
[----:B------:R3:W-:Y:S01]  /*24f0*/  STS [R70+0x180], R85 ;  /* 0x0001805546007388 */ /* 0x0007e20000000800 */
[----:B------:R-:W-:-:S03]  /*2500*/  NOP ;  /* 0x0000000000007918 */ /* 0x000fc60000000000 */
[----:B------:R-:W2:Y:S04]  /*2510*/  @!P5 LDG.E R27, desc[UR8][R24.64] ;  /* 0x00000008181bd981 */ /* 0x000ea8000c1e1900 */
[----:B------:R-:W4:Y:S04]  /*2520*/  @!P6 LDG.E R91, desc[UR8][R24.64+0x80] ;  /* 0x00008008185be981 */ /* 0x000f28000c1e1900 */
[----:B------:R-:W5:Y:S04]  /*2530*/  @!P4 LDG.E R86, desc[UR8][R24.64+0x100] ;  /* 0x000100081856c981 */ /* 0x000f68000c1e1900 */
[----:B------:R-:W5:Y:S01]  /*2540*/  @!P3 LDG.E R93, desc[UR8][R24.64+0x180] ;  /* 0x00018008185db981 */ /* 0x000f62000c1e1900 */
[----:B-1----:R-:W1:Y:S01]  /*2550*/  S2UR UR6, SR_CgaCtaId ;  /* 0x00000000000679c3 */ /* 0x002e620000008800 */
[----:B------:R-:W-:Y:S01]  /*2560*/  UMOV UR5, 0x400 ;  /* 0x0000040000057882 */ /* 0x000fe20000000000 */
[----:B------:R-:W-:Y:S01]  /*2570*/  ISETP.NE.AND P0, PT, R39, RZ, PT ;  /* 0x000000ff2700720c */ /* 0x000fe20003f05270 */
[----:B0-----:R0:W0:Y:S01]  /*2580*/  LDS.128 R28, [R71] ;  /* 0x00000000471c7984 */ /* 0x0010220000000c00 */
[----:B------:R-:W-:Y:S01]  /*2590*/  ISETP.GE.U32.AND P1, PT, R41, R69, PT ;  /* 0x000000452900720c */ /* 0x000fe20003f26070 */
[----:B------:R-:W5:Y:S01]  /*25a0*/  S2R R36, SR_TID.X ;  /* 0x0000000000247919 */ /* 0x000f620000002100 */
[----:B---3--:R-:W-:-:S04]  /*25b0*/  FMUL.FTZ R85, R26, 1.4426950216293334961 ;  /* 0x3fb8aa3b1a557820 */ /* 0x008fc80000410000 */
[C---:B------:R-:W-:Y:S01]  /*25c0*/  FMUL.FTZ R88, R85.reuse, R77 ;  /* 0x0000004d55587220 */ /* 0x040fe20000410000 */
[C---:B------:R-:W-:Y:S01]  /*25d0*/  FMUL.FTZ R90, R85.reuse, R76 ;  /* 0x0000004c555a7220 */ /* 0x040fe20000410000 */
[C---:B------:R-:W-:Y:S01]  /*25e0*/  FMUL.FTZ R92, R85.reuse, R79 ;  /* 0x0000004f555c7220 */ /* 0x040fe20000410000 */
[----:B------:R-:W-:-:S03]  /*25f0*/  FMUL.FTZ R87, R85, R80 ;  /* 0x0000005055577220 */ /* 0x000fc60000410000 */
[----:B------:R-:W-:Y:S01]  /*2600*/  MUFU.EX2 R88, R88 ;  /* 0x0000005800587308 */ /* 0x000fe20000000800 */
[----:B-1----:R-:W-:-:S04]  /*2610*/  ULEA UR5, UR6, UR5, 0x18 ;  /* 0x0000000506057291 */ /* 0x002fc8000f8ec03f */
[----:B------:R-:W-:Y:S02]  /*2620*/  ULEA UR6, UR4, UR5, 0x3 ;  /* 0x0000000504067291 */ /* 0x000fe4000f8e183f */
[C---:B------:R-:W-:Y:S01]  /*2630*/  LEA R70, R37.reuse, UR5, 0x2 ;  /* 0x0000000525467c11 */ /* 0x040fe2000f8e10ff */
[----:B------:R-:W1:Y:S01]  /*2640*/  MUFU.EX2 R90, R90 ;  /* 0x0000005a005a7308 */ /* 0x000e620000000800 */
[----:B0-----:R-:W-:-:S07]  /*2650*/  LEA R71, R37, UR5, 0x4 ;  /* 0x0000000525477c11 */ /* 0x001fce000f8e20ff */
[----:B------:R-:W-:Y:S01]  /*2660*/  MUFU.EX2 R92, R92 ;  /* 0x0000005c005c7308 */ /* 0x000fe20000000800 */
[----:B------:R-:W-:Y:S01]  /*2670*/  FMUL.FTZ R28, R83, R28 ;  /* 0x0000001c531c7220 */ /* 0x000fe20000410000 */
[----:B------:R-:W-:Y:S01]  /*2680*/  FMUL.FTZ R29, R82, R29 ;  /* 0x0000001d521d7220 */ /* 0x000fe20000410000 */
[----:B------:R-:W-:Y:S01]  /*2690*/  FMUL.FTZ R30, R81, R30 ;  /* 0x0000001e511e7220 */ /* 0x000fe20000410000 */
[----:B------:R-:W-:-:S04]  /*26a0*/  FMUL.FTZ R31, R84, R31 ;  /* 0x0000001f541f7220 */ /* 0x000fc80000410000 */
[----:B------:R-:W0:Y:S01]  /*26b0*/  MUFU.EX2 R87, R87 ;  /* 0x0000005700577308 */ /* 0x000e220000000800 */
[----:B-1----:R-:W-:Y:S02]  /*26c0*/  FSEL R90, R90, 1, !P1 ;  /* 0x3f8000005a5a7808 */ /* 0x002fe40004800000 */
[----:B------:R-:W-:Y:S02]  /*26d0*/  FSEL R89, R29, RZ, !P1 ;  /* 0x000000ff1d597208 */ /* 0x000fe40004800000 */
[----:B------:R-:W-:-:S04]  /*26e0*/  ISETP.GE.U32.AND P1, PT, R65, R69, PT ;  /* 0x000000454100720c */ /* 0x000fc80003f26070 */
[----:B0-----:R-:W-:Y:S01]  /*26f0*/  FSEL R87, R87, 1, !P1 ;  /* 0x3f80000057577808 */ /* 0x001fe20004800000 */
[----:B--2---:R-:W-:Y:S04]  /*2700*/  STS [R70+0x200], R27 ;  /* 0x0002001b46007388 */ /* 0x004fe80000000800 */
[----:B----4-:R-:W-:Y:S04]  /*2710*/  STS [R70+0x280], R91 ;  /* 0x0002805b46007388 */ /* 0x010fe80000000800 */
[----:B-----5:R0:W-:Y:S04]  /*2720*/  STS [R70+0x300], R86 ;  /* 0x0003005646007388 */ /* 0x0201e80000000800 */
[----:B------:R1:W-:Y:S01]  /*2730*/  STS [R70+0x380], R93 ;  /* 0x0003805d46007388 */ /* 0x0003e20000000800 */
[----:B------:R-:W-:-:S03]  /*2740*/  NOP ;  /* 0x0000000000007918 */ /* 0x000fc60000000000 */
[----:B------:R-:W2:Y:S01]  /*2750*/  @P0 LDS.64 R62, [UR6+0x420] ;  /* 0x00042006ff3e0984 */ /* 0x000ea20008000a00 */
[----:B0-----:R-:W-:-:S03]  /*2760*/  SHF.L.U32 R86, R36, 0x2, RZ ;  /* 0x0000000224567819 */ /* 0x001fc600000006ff */
[----:B------:R1:W0:Y:S01]  /*2770*/  LDS.128 R24, [R71+0x200] ;  /* 0x0002000047187984 */ /* 0x0002220000000c00 */
[----:B------:R-:W-:-:S04]  /*2780*/  ISETP.GE.U32.AND P2, PT, R86, R69, PT ;  /* 0x000000455600720c */ /* 0x000fc80003f46070 */
[----:B------:R-:W-:Y:S02]  /*2790*/  FSEL R86, R28, RZ, !P2 ;  /* 0x000000ff1c567208 */ /* 0x000fe40005000000 */
[----:B------:R-:W-:Y:S02]  /*27a0*/  FSEL R85, R88, 1, !P2 ;  /* 0x3f80000058557808 */ /* 0x000fe40005000000 */
[----:B------:R-:W-:Y:S02]  /*27b0*/  ISETP.GE.U32.AND P2, PT, R64, R69, PT ;  /* 0x000000454000720c */ /* 0x000fe40003f46070 */
[----:B------:R-:W-:Y:S02]  /*27c0*/  FSEL R88, R31, RZ, !P1 ;  /* 0x000000ff1f587208 */ /* 0x000fe40004800000 */
[----:B------:R-:W-:Y:S02]  /*27d0*/  FSEL R91, R30, RZ, !P2 ;  /* 0x000000ff1e5b7208 */ /* 0x000fe40005000000 */
[----:B------:R-:W-:Y:S01]  /*27e0*/  FSEL R92, R92, 1, !P2 ;  /* 0x3f8000005c5c7808 */ /* 0x000fe20005000000 */
[----:B-1----:R-:W-:Y:S06]  /*27f0*/  @P0 BRA `(.L_x_1160) ;  /* 0x0000000000740947 */ /* 0x002fec0003800000 */
[----:B------:R-:W-:Y:S01]  /*2800*/  ULDC.U8 UR10, c[0x0][0x239] ;  /* 0x00008e40000a7ab9 */ /* 0x000fe20000000000 */
[----:B------:R-:W-:Y:S01]  /*2810*/  ISETP.NE.U32.AND P1, PT, R2, RZ, PT ;  /* 0x000000ff0200720c */ /* 0x000fe20003f25070 */
[----:B--2---:R-:W-:Y:S01]  /*2820*/  IMAD.MOV.U32 R62, RZ, RZ, 0x3f800000 ;  /* 0x3f800000ff3e7424 */ /* 0x004fe200078e00ff */
        /* <DEDUP_REMOVED lines=8> */
[----:B------:R-:W-:Y:S02]  /*28b0*/  IMAD.MOV.U32 R28, RZ, RZ, R4 ;  /* 0x000000ffff1c7224 */ /* 0x000fe400078e0004 */
[C---:B------:R-:W-:Y:S02]  /*28c0*/  IMAD R63, R50.reuse, UR7, RZ ;  /* 0x00000007323f7c24 */ /* 0x040fe4000f8e02ff */
[----:B------:R-:W-:-:S04]  /*28d0*/  IMAD.WIDE.U32 R30, R50, UR4, R28 ;  /* 0x00000004321e7c25 */ /* 0x000fc8000f8e001c */
[----:B------:R-:W-:Y:S01]  /*28e0*/  IMAD R29, R51, UR4, R63 ;  /* 0x00000004331d7c24 */ /* 0x000fe2000f8e023f */
[----:B------:R-:W-:-:S03]  /*28f0*/  LEA R28, P0, R30, R52, 0x2 ;  /* 0x000000341e1c7211 */ /* 0x000fc600078010ff */
[----:B------:R-:W-:-:S05]  /*2900*/  IMAD.IADD R29, R31, 0x1, R29 ;  /* 0x000000011f1d7824 */ /* 0x000fca00078e021d */
[----:B------:R-:W-:-:S05]  /*2910*/  LEA.HI.X R29, R30, R53, R29, 0x2, P0 ;  /* 0x000000351e1d7211 */ /* 0x000fca00000f141d */
[----:B------:R3:W5:Y:S01]  /*2920*/  LDG.E R63, desc[UR8][R28.64] ;  /* 0x000000081c3f7981 */ /* 0x000762000c1e1900 */
[----:B------:R-:W-:Y:S05]  /*2930*/  BRA `(.L_x_1160) ;  /* 0x0000000000247947 */ /* 0x000fea0003800000 */
.L_x_1161:
[----:B------:R-:W-:Y:S01]  /*2940*/  MOV R28, R44 ;  /* 0x0000002c001c7202 */ /* 0x000fe20000000f00 */
[----:B------:R-:W-:Y:S02]  /*2950*/  IMAD.MOV.U32 R29, RZ, RZ, R67 ;  /* 0x000000ffff1d7224 */ /* 0x000fe400078e0043 */
[C---:B------:R-:W-:Y:S02]  /*2960*/  IMAD R63, R50.reuse, UR7, RZ ;  /* 0x00000007323f7c24 */ /* 0x040fe4000f8e02ff */
[----:B------:R-:W-:-:S04]  /*2970*/  IMAD.WIDE.U32 R30, R50, UR4, R28 ;  /* 0x00000004321e7c25 */ /* 0x000fc8000f8e001c */
[----:B------:R-:W-:Y:S01]  /*2980*/  IMAD R29, R51, UR4, R63 ;  /* 0x00000004331d7c24 */ /* 0x000fe2000f8e023f */
[----:B------:R-:W-:-:S04]  /*2990*/  LEA R28, P0, R30, R52, 0x2 ;  /* 0x000000341e1c7211 */ /* 0x000fc800078010ff */
[----:B------:R-:W-:-:S04]  /*29a0*/  IADD3 R29, R29, R31, RZ ;  /* 0x0000001f1d1d7210 */ /* 0x000fc80007ffe0ff */
[----:B------:R-:W-:-:S05]  /*29b0*/  LEA.HI.X R29, R30, R53, R29, 0x2, P0 ;  /* 0x000000351e1d7211 */ /* 0x000fca00000f141d */
[----:B------:R1:W5:Y:S02]  /*29c0*/  LDG.E R63, desc[UR8][R28.64] ;  /* 0x000000081c3f7981 */ /* 0x000364000c1e1900 */
.L_x_1160:
[-C--:B-1-3--:R-:W-:Y:S01]  /*29d0*/  FFMA.FTZ R28, R86, R90.reuse, R89 ;  /* 0x0000005a561c7223 */ /* 0x08afe20000010059 */
[----:B------:R-:W-:Y:S01]  /*29e0*/  FMUL.FTZ R29, R85, R90 ;  /* 0x0000005a551d7220 */ /* 0x000fe20000410000 */
[C---:B------:R-:W-:Y:S01]  /*29f0*/  ISETP.GE.AND P0, PT, R37.reuse, 0x1, PT ;  /* 0x000000012500780c */ /* 0x040fe20003f06270 */
        /* <DEDUP_REMOVED lines=8> */
[----:B------:R-:W3:Y:S01]  /*2a80*/  SHFL.UP PT, R31, R28, 0x1, RZ ;  /* 0x042000001c1f7989 */ /* 0x000ee200000e00ff */
[C---:B-1----:R-:W-:Y:S01]  /*2a90*/  @P0 FFMA.FTZ R29, R28.reuse, R30, R29 ;  /* 0x0000001e1c1d0223 */ /* 0x042fe2000001001d */
[----:B---3--:R-:W-:-:S04]  /*2aa0*/  @P0 FMUL.FTZ R28, R28, R31 ;  /* 0x0000001f1c1c0220 */ /* 0x008fc80000410000 */
[----:B------:R-:W1:Y:S01]  /*2ab0*/  SHFL.UP PT, R30, R29, 0x2, RZ ;  /* 0x044000001d1e7989 */ /* 0x000e6200000e00ff */
[----:B------:R-:W-:-:S03]  /*2ac0*/  ISETP.GE.AND P0, PT, R37, 0x2, PT ;  /* 0x000000022500780c */ /* 0x000fc60003f06270 */
[----:B------:R-:W3:Y:S10]  /*2ad0*/  SHFL.UP PT, R31, R28, 0x2, RZ ;  /* 0x044000001c1f7989 */ /* 0x000ef400000e00ff */
        /* <DEDUP_REMOVED lines=13> */
[----:B------:R-:W-:-:S03]  /*2bb0*/  ISETP.NE.AND P0, PT, R37, RZ, PT ;  /* 0x000000ff2500720c */ /* 0x000fc60003f05270 */
[----:B------:R-:W3:Y:S01]  /*2bc0*/  SHFL.UP PT, R31, R28, 0x10, RZ ;  /* 0x060000001c1f7989 */ /* 0x000ee200000e00ff */
[C---:B-1----:R-:W-:Y:S01]  /*2bd0*/  @P1 FFMA.FTZ R29, R28.reuse, R30, R29 ;  /* 0x0000001e1c1d1223 */ /* 0x042fe2000001001d */
[----:B---3--:R-:W-:Y:S01]  /*2be0*/  @P1 FMUL.FTZ R28, R28, R31 ;  /* 0x0000001f1c1c1220 */ /* 0x008fe20000410000 */
[----:B------:R-:W-:-:S04]  /*2bf0*/  ISETP.NE.AND P1, PT, R36, RZ, PT ;  /* 0x000000ff2400720c */ /* 0x000fc80003f25270 */
[----:B------:R-:W-:Y:S01]  /*2c00*/  @!P2 STS.64 [UR5+0x400], R28 ;  /* 0x0004001cff00a988 */ /* 0x000fe20008000a05 */
[----:B------:R-:W-:Y:S06]  /*2c10*/  BAR.SYNC.DEFER_BLOCKING 0x0 ;  /* 0x0000000000007b1d */ /* 0x000fec0000010000 */
[----:B------:R-:W1:Y:S04]  /*2c20*/  SHFL.UP PT, R28, R28, 0x1, RZ ;  /* 0x042000001c1c7989 */ /* 0x000e6800000e00ff */
[----:B------:R-:W3:Y:S04]  /*2c30*/  SHFL.UP PT, R29, R29, 0x1, RZ ;  /* 0x042000001d1d7989 */ /* 0x000ee800000e00ff */
[----:B--2--5:R-:W-:Y:S04]  /*2c40*/  @!P0 STS.64 [UR5+0x410], R62 ;  /* 0x0004103eff008988 */ /* 0x024fe80008000a05 */
[----:B------:R-:W2:Y:S01]  /*2c50*/  LDS.64 R30, [UR5+0x400] ;  /* 0x00040005ff1e7984 */ /* 0x000ea20008000a00 */
[----:B------:R-:W-:Y:S01]  /*2c60*/  BAR.SYNC.DEFER_BLOCKING 0x0 ;  /* 0x0000000000007b1d */ /* 0x000fe20000010000 */
[----:B-1----:R-:W-:Y:S01]  /*2c70*/  @!P0 MOV R28, R62 ;  /* 0x0000003e001c8202 */ /* 0x002fe20000000f00 */
[----:B---3--:R-:W-:Y:S01]  /*2c80*/  @!P0 IMAD.MOV.U32 R29, RZ, RZ, R63 ;  /* 0x000000ffff1d8224 */ /* 0x008fe200078e003f */
[----:B------:R-:W-:-:S03]  /*2c90*/  ISETP.NE.AND P0, PT, R36, RZ, PT ;  /* 0x000000ff2400720c */ /* 0x000fc60003f05270 */
        /* <DEDUP_REMOVED lines=15> */
[----:B------:R-:W-:-:S05]  /*2d90*/  VIADD R28, R35, 0xffffffff ;  /* 0xffffffff231c7836 */ /* 0x000fca0000000000 */
[----:B------:R-:W-:-:S13]  /*2da0*/  ISETP.NE.OR P0, PT, R39, R28, P0 ;  /* 0x0000001c2700720c */ /* 0x000fda0000705670 */
[----:B------:R-:W-:Y:S05]  /*2db0*/  @P0 BRA `(.L_x_1163) ;  /* 0x0000000000e80947 */ /* 0x000fea0003800000 */
        /* <DEDUP_REMOVED lines=8> */
[----:B------:R3:W-:Y:S01]  /*2e40*/  STG.E desc[UR8][R28.64], R31 ;  /* 0x0000001f1c007986 */ /* 0x0007e2000c101908 */
[----:B------:R-:W-:Y:S05]  /*2e50*/  BRA `(.L_x_1163) ;  /* 0x0000000000c07947 */ /* 0x000fea0003800000 */
.L_x_1164:
[----:B------:R-:W-:-:S05]  /*2e60*/  VIADD R28, R35, 0xffffffff ;  /* 0xffffffff231c7836 */ /* 0x000fca0000000000 */
        /* <DEDUP_REMOVED lines=10> */
[----:B-1----:R-:W-:Y:S02]  /*2f10*/  IADD3 R28, R63, 0xffffffe, RZ ;  /* 0x0ffffffe3f1c7810 */ /* 0x002fe40007ffe0ff */
[----:B------:R-:W-:-:S04]  /*2f20*/  IADD3 R63, RZ, -R86, RZ ;  /* 0x80000056ff3f7210 */ /* 0x000fc80007ffe0ff */
[----:B------:R1:W2:Y:S02]  /*2f30*/  F2I.FTZ.U32.TRUNC.NTZ R29, R28 ;  /* 0x0000001c001d7305 */ /* 0x0002a4000021f000 */
[----:B-1----:R-:W-:Y:S02]  /*2f40*/  IMAD.MOV.U32 R28, RZ, RZ, RZ ;  /* 0x000000ffff1c7224 */ /* 0x002fe400078e00ff */
[----:B--2---:R-:W-:-:S04]  /*2f50*/  IMAD.MOV R87, RZ, RZ, -R29 ;  /* 0x000000ffff577224 */ /* 0x004fc800078e0a1d */
        /* <DEDUP_REMOVED lines=15> */
.L_x_1165:
[----:B------:R1:W5:Y:S02]  /*3050*/  LDG.E R29, desc[UR8][R46.64] ;  /* 0x000000082e1d7981 */ /* 0x000364000c1e1900 */
.L_x_1166:
[----:B-----5:R-:W-:-:S05]  /*3060*/  IMAD.WIDE R28, R29, 0x4, R72 ;  /* 0x000000041d1c7825 */ /* 0x020fca00078e0248 */
[----:B------:R2:W3:Y:S02]  /*3070*/  LDG.E R87, desc[UR8][R28.64] ;  /* 0x000000081c577981 */ /* 0x0004e4000c1e1900 */
[----:B--2---:R-:W-:Y:S01]  /*3080*/  MOV R28, R4 ;  /* 0x00000004001c7202 */ /* 0x004fe20000000f00 */
[----:B------:R-:W-:Y:S01]  /*3090*/  IMAD.MOV.U32 R29, RZ, RZ, R3 ;  /* 0x000000ffff1d7224 */ /* 0x000fe200078e0003 */
[----:B---3--:R-:W-:-:S03]  /*30a0*/  SHF.R.S32.HI R30, RZ, 0x1f, R87 ;  /* 0x0000001fff1e7819 */ /* 0x008fc60000011457 */
        /* <DEDUP_REMOVED lines=11> */
.L_x_1163:
[----:B------:R-:W-:Y:S05]  /*3160*/  BSYNC B0 ;  /* 0x0000000000007941 */ /* 0x000fea0003800000 */
.L_x_1162:
[----:B------:R-:W-:Y:S01]  /*3170*/  UIADD3 UR4, UR4, 0x1, URZ ;  /* 0x0000000104047890 */ /* 0x000fe2000fffe03f */
[----:B0-----:R-:W-:Y:S01]  /*3180*/  FFMA.FTZ R20, R24, R85, R20 ;  /* 0x0000005518147223 */ /* 0x001fe20000010014 */
[----:B------:R-:W-:Y:S01]  /*3190*/  FFMA.FTZ R21, R25, R90, R21 ;  /* 0x0000005a19157223 */ /* 0x000fe20000010015 */
[----:B------:R-:W-:Y:S01]  /*31a0*/  FFMA.FTZ R22, R26, R91, R22 ;  /* 0x0000005b1a167223 */ /* 0x000fe20000010016 */
[----:B------:R-:W-:Y:S02]  /*31b0*/  FFMA.FTZ R23, R27, R88, R23 ;  /* 0x000000581b177223 */ /* 0x000fe40000010017 */
[----:B------:R-:W-:-:S13]  /*31c0*/  ISETP.LE.AND P0, PT, R78, UR4, PT ;  /* 0x000000044e007c0c */ /* 0x000fda000bf03270 */
[----:B------:R-:W-:Y:S05]  /*31d0*/  @!P0 BRA `(.L_x_1167) ;  /* 0xfffffff000348947 */ /* 0x000fea000383ffff */
.L_x_1159:
[----:B------:R-:W-:Y:S01]  /*31e0*/  BAR.SYNC.DEFER_BLOCKING 0x0 ;  /* 0x0000000000007b1d */ /* 0x000fe20000010000 */
[----:B------:R-:W-:Y:S02]  /*31f0*/  ISETP.NE.AND P0, PT, R36, RZ, PT ;  /* 0x000000ff2400720c */ /* 0x000fe40003f05270 */
[----:B------:R-:W-:-:S05]  /*3200*/  SHF.R.S32.HI R53, RZ, 0x1f, R40 ;  /* 0x0000001fff357819 */ /* 0x000fca0000011428 */
[----:B------:R-:W0:Y:S01]  /*3210*/  S2UR UR10, SR_CTAID.X ;  /* 0x00000000000a79c3 */ /* 0x000e220000002500 */
[----:B------:R-:W-:Y:S07]  /*3220*/  BSSY B0, `(.L_x_1168) ;  /* 0x0000020000007945 */ /* 0x000fee0003800000 */
[----:B------:R-:W2:Y:S08]  /*3230*/  LDC.64 R26, c[0x0][0x2c0] ;  /* 0x0000b000ff1a7b82 */ /* 0x000eb00000000a00 */
[----:B------:R-:W4:Y:S01]  /*3240*/  LDC.64 R24, c[0x0][0x2b0] ;  /* 0x0000ac00ff187b82 */ /* 0x000f220000000a00 */
[----:B------:R-:W-:Y:S01]  /*3250*/  STS.128 [R71], R20 ;  /* 0x0000001447007388 */ /* 0x000fe20000000c00 */
[----:B------:R-:W-:-:S03]  /*3260*/  NOP ;  /* 0x0000000000007918 */ /* 0x000fc60000000000 */
[----:B------:R-:W-:Y:S01]  /*3270*/  LDS R55, [R70] ;  /* 0x0000000046377984 */ /* 0x000fe20000000800 */
[----:B0-----:R-:W-:-:S03]  /*3280*/  USHF.R.S32.HI UR4, URZ, 0x1f, UR10 ;  /* 0x0000001f3f047899 */ /* 0x001fc6000801140a */
[----:B------:R-:W-:Y:S03]  /*3290*/  LDS R59, [R70+0x80] ;  /* 0x00008000463b7984 */ /* 0x000fe60000000800 */
[C---:B--23--:R-:W-:Y:S01]  /*32a0*/  IMAD R28, R26.reuse, UR4, RZ ;  /* 0x000000041a1c7c24 */ /* 0x04cfe2000f8e02ff */
[----:B------:R-:W-:Y:S01]  /*32b0*/  LDS R61, [R70+0x100] ;  /* 0x00010000463d7984 */ /* 0x000fe20000000800 */
[----:B------:R-:W-:-:S03]  /*32c0*/  IMAD.WIDE.U32 R30, R26, UR10, RZ ;  /* 0x0000000a1a1e7c25 */ /* 0x000fc6000f8e00ff */
[----:B------:R-:W-:Y:S01]  /*32d0*/  LDS R57, [R70+0x180] ;  /* 0x0001800046397984 */ /* 0x000fe20000000800 */
[----:B------:R-:W-:Y:S01]  /*32e0*/  IMAD R27, R27, UR10, R28 ;  /* 0x0000000a1b1b7c24 */ /* 0x000fe2000f8e021c */
[C---:B------:R-:W-:Y:S02]  /*32f0*/  IADD3 R28, P2, R42.reuse, R40, RZ ;  /* 0x000000282a1c7210 */ /* 0x040fe40007f5e0ff */
[----:B------:R-:W-:Y:S02]  /*3300*/  @!P0 STS [UR5+0x200], R69 ;  /* 0x00020045ff008988 */ /* 0x000fe40008000805 */
[----:B------:R-:W-:Y:S01]  /*3310*/  IADD3 R77, R31, R27, RZ ;  /* 0x0000001b1f4d7210 */ /* 0x000fe20007ffe0ff */
[----:B------:R-:W-:Y:S01]  /*3320*/  IMAD.X R29, R43, 0x1, R53, P2 ;  /* 0x000000012b1d7824 */ /* 0x000fe200010e0635 */
[----:B------:R-:W-:Y:S06]  /*3330*/  BAR.SYNC.DEFER_BLOCKING 0x0 ;  /* 0x0000000000007b1d */ /* 0x000fec0000010000 */
[----:B------:R-:W0:Y:S02]  /*3340*/  LDS R63, [UR5+0x200] ;  /* 0x00020005ff3f7984 */ /* 0x000e240008000800 */
[----:B0-----:R-:W-:-:S13]  /*3350*/  ISETP.GE.AND P1, PT, R42, R63, PT ;  /* 0x0000003f2a00720c */ /* 0x001fda0003f26270 */
[----:B----4-:R-:W-:Y:S05]  /*3360*/  @P1 BRA `(.L_x_1169) ;  /* 0x00000000002c1947 */ /* 0x010fea0003800000 */
        /* <DEDUP_REMOVED lines=11> */
.L_x_1169:
[----:B------:R-:W-:Y:S05]  /*3420*/  BSYNC B0 ;  /* 0x0000000000007941 */ /* 0x000fea0003800000 */
.L_x_1168:
[----:B------:R-:W-:Y:S01]  /*3430*/  MOV R31, R77 ;  /* 0x0000004d001f7202 */ /* 0x000fe20000000f00 */
[----:B------:R-:W-:Y:S01]  /*3440*/  ULDC.64 UR6, c[0x0][0x2c8] ;  /* 0x0000b20000067ab9 */ /* 0x000fe20000000a00 */
[----:B------:R-:W-:Y:S01]  /*3450*/  LOP3.LUT R52, R42, 0x20, RZ, 0xfc, !PT ;  /* 0x000000202a347812 */ /* 0x000fe200078efcff */
[----:B0-----:R-:W-:Y:S02]  /*3460*/  IMAD R27, R5, UR6, RZ ;  /* 0x00000006051b7c24 */ /* 0x001fe4000f8e02ff */
[----:B------:R-:W-:Y:S01]  /*3470*/  IMAD.WIDE.U32 R30, R6, UR6, R30 ;  /* 0x00000006061e7c25 */ /* 0x000fe2000f8e001e */
[----:B------:R-:W-:-:S03]  /*3480*/  SHF.L.U64.HI R54, R52, 0x2, R43 ;  /* 0x0000000234367819 */ /* 0x000fc6000001022b */
[----:B------:R-:W-:Y:S01]  /*3490*/  IMAD R56, R6, UR7, R27 ;  /* 0x0000000706387c24 */ /* 0x000fe2000f8e021b */
[----:B------:R-:W-:Y:S01]  /*34a0*/  IADD3 R27, P1, R40, R30, RZ ;  /* 0x0000001e281b7210 */ /* 0x000fe20007f3e0ff */
[----:B------:R-:W-:Y:S01]  /*34b0*/  IMAD.SHL.U32 R55, R52, 0x4, RZ ;  /* 0x0000000434377824 */ /* 0x000fe200078e00ff */
[----:B------:R-:W-:Y:S01]  /*34c0*/  ULDC.64 UR6, c[0x0][0x338] ;  /* 0x0000ce0000067ab9 */ /* 0x000fe20000000a00 */
[----:B------:R-:W-:Y:S01]  /*34d0*/  IMAD R30, R24, UR4, RZ ;  /* 0x00000004181e7c24 */ /* 0x000fe2000f8e02ff */
[----:B------:R-:W-:Y:S01]  /*34e0*/  IADD3.X R56, R53, R56, R31, P1, !PT ;  /* 0x0000003835387210 */ /* 0x000fe20000ffe41f */
[----:B------:R-:W-:Y:S01]  /*34f0*/  @!P5 IMAD.MOV.U32 R31, RZ, RZ, R53 ;  /* 0x000000ffff1fd224 */ /* 0x000fe200078e0035 */
[----:B------:R-:W-:Y:S01]  /*3500*/  IADD3 R26, P2, R55, UR6, RZ ;  /* 0x00000006371a7c10 */ /* 0x000fe2000ff5e0ff */
[----:B------:R-:W-:Y:S01]  /*3510*/  IMAD R77, R25, UR10, R30 ;  /* 0x0000000a194d7c24 */ /* 0x000fe2000f8e021e */
[----:B------:R-:W-:Y:S02]  /*3520*/  ISETP.GE.AND P1, PT, R66, R63, PT ;  /* 0x0000003f4200720c */ /* 0x000fe40003f26270 */
[----:B------:R-:W-:Y:S01]  /*3530*/  IADD3.X R25, R54, UR7, RZ, P2, !PT ;  /* 0x0000000736197c10 */ /* 0x000fe200097fe4ff */
[----:B------:R-:W-:Y:S01]  /*3540*/  ULDC.64 UR6, c[0x0][0x2b8] ;  /* 0x0000ae0000067ab9 */ /* 0x000fe20000000a00 */
[----:B------:R-:W-:-:S02]  /*3550*/  LEA R26, P2, R27, R26, 0x2 ;  /* 0x0000001a1b1a7211 */ /* 0x000fc400078410ff */
[----:B------:R-:W-:Y:S02]  /*3560*/  @!P5 MOV R30, R40 ;  /* 0x00000028001ed202 */ /* 0x000fe40000000f00 */
[----:B------:R-:W-:Y:S02]  /*3570*/  LEA.HI.X R27, R27, R25, R56, 0x2, P2 ;  /* 0x000000191b1b7211 */ /* 0x000fe400010f1438 */
[-C--:B------:R-:W-:Y:S01]  /*3580*/  ISETP.GE.AND P2, PT, R52, R63.reuse, PT ;  /* 0x0000003f3400720c */ /* 0x080fe20003f46270 */
[----:B------:R-:W-:Y:S02]  /*3590*/  @!P5 IMAD.WIDE.U32 R50, R24, UR10, R30 ;  /* 0x0000000a1832dc25 */ /* 0x000fe4000f8e001e */
[----:B------:R0:W-:Y:S01]  /*35a0*/  @!P1 STG.E desc[UR8][R26.64+0x80], R61 ;  /* 0x0000803d1a009986 */ /* 0x0001e2000c101908 */
[----:B------:R-:W-:Y:S01]  /*35b0*/  ISETP.GE.AND P1, PT, R68, R63, PT ;  /* 0x0000003f4400720c */ /* 0x000fe20003f26270 */
[----:B------:R-:W-:Y:S01]  /*35c0*/  IMAD.WIDE.U32 R30, R24, UR10, RZ ;  /* 0x0000000a181e7c25 */ /* 0x000fe2000f8e00ff */
[----:B------:R-:W-:-:S03]  /*35d0*/  @!P5 IADD3 R25, R77, R51, RZ ;  /* 0x000000334d19d210 */ /* 0x000fc60007ffe0ff */
[----:B------:R-:W-:Y:S01]  /*35e0*/  @!P5 IMAD.MOV.U32 R24, RZ, RZ, R50 ;  /* 0x000000ffff18d224 */ /* 0x000fe200078e0032 */
[----:B------:R-:W-:Y:S01]  /*35f0*/  IADD3 R31, R31, R77, RZ ;  /* 0x0000004d1f1f7210 */ /* 0x000fe20007ffe0ff */
[----:B------:R-:W-:Y:S02]  /*3600*/  IMAD R51, R5, UR6, RZ ;  /* 0x0000000605337c24 */ /* 0x000fe4000f8e02ff */
[C---:B------:R-:W-:Y:S01]  /*3610*/  @!P5 IMAD.WIDE.U32 R24, R6.reuse, UR6, R24 ;  /* 0x000000060618dc25 */ /* 0x040fe2000f8e0018 */
[----:B------:R-:W-:Y:S01]  /*3620*/  @!P2 STG.E desc[UR8][R26.64], R59 ;  /* 0x0000003b1a00a986 */ /* 0x000fe2000c101908 */
[----:B0-----:R-:W-:Y:S02]  /*3630*/  MOV R61, RZ ;  /* 0x000000ff003d7202 */ /* 0x001fe40000000f00 */
[----:B------:R-:W-:Y:S01]  /*3640*/  IMAD R63, R6, UR7, R51 ;  /* 0x00000007063f7c24 */ /* 0x000fe2000f8e0233 */
[----:B------:R0:W-:Y:S01]  /*3650*/  @!P1 STG.E desc[UR8][R26.64+0x100], R57 ;  /* 0x000100391a009986 */ /* 0x0001e2000c101908 */
[----:B------:R-:W-:Y:S01]  /*3660*/  BAR.SYNC.DEFER_BLOCKING 0x0 ;  /* 0x0000000000007b1d */ /* 0x000fe20000010000 */
[----:B------:R-:W-:Y:S01]  /*3670*/  @!P5 IADD3 R51, P2, R42, R24, RZ ;  /* 0x000000182a33d210 */ /* 0x000fe20007f5e0ff */
[----:B------:R-:W-:-:S03]  /*3680*/  IMAD.WIDE.U32 R30, R6, UR6, R30 ;  /* 0x00000006061e7c25 */ /* 0x000fc6000f8e001e */
[----:B------:R-:W-:Y:S01]  /*3690*/  @!P5 IADD3.X R56, R43, R25, R63, P2, !PT ;  /* 0x000000192b38d210 */ /* 0x000fe200017fe43f */
[----:B------:R-:W-:Y:S01]  /*36a0*/  ULDC.64 UR6, c[0x0][0x348] ;  /* 0x0000d20000067ab9 */ /* 0x000fe20000000a00 */
[----:B------:R-:W-:Y:S01]  /*36b0*/  IADD3 R25, P1, R40, R30, RZ ;  /* 0x0000001e28197210 */ /* 0x000fe20007f3e0ff */
[----:B0-----:R-:W-:Y:S01]  /*36c0*/  HFMA2.MMA R57, -RZ, RZ, 0, 0 ;  /* 0x00000000ff397435 */ /* 0x001fe200000001ff */
[----:B------:R-:W-:Y:S01]  /*36d0*/  IADD3 R30, P2, R55, UR6, RZ ;  /* 0x00000006371e7c10 */ /* 0x000fe2000ff5e0ff */
[----:B------:R-:W-:Y:S01]  /*36e0*/  IMAD.MOV.U32 R59, RZ, RZ, RZ ;  /* 0x000000ffff3b7224 */ /* 0x000fe200078e00ff */
[----:B------:R-:W-:Y:S01]  /*36f0*/  IADD3.X R31, R53, R63, R31, P1, !PT ;  /* 0x0000003f351f7210 */ /* 0x000fe20000ffe41f */
[----:B------:R-:W-:Y:S01]  /*3700*/  IMAD.MOV.U32 R63, RZ, RZ, RZ ;  /* 0x000000ffff3f7224 */ /* 0x000fe200078e00ff */
[----:B------:R-:W-:Y:S02]  /*3710*/  IADD3.X R24, R54, UR7, RZ, P2, !PT ;  /* 0x0000000736187c10 */ /* 0x000fe400097fe4ff */
[----:B------:R-:W-:-:S02]  /*3720*/  LEA R30, P2, R25, R30, 0x2 ;  /* 0x0000001e191e7211 */ /* 0x000fc400078410ff */
[----:B------:R-:W-:Y:S02]  /*3730*/  @!P5 LEA R50, P1, R51, UR6, 0x2 ;  /* 0x000000063332dc11 */ /* 0x000fe4000f8210ff */
[----:B------:R-:W-:Y:S02]  /*3740*/  LEA.HI.X R31, R25, R24, R31, 0x2, P2 ;  /* 0x00000018191f7211 */ /* 0x000fe400010f141f */
[----:B------:R-:W-:-:S03]  /*3750*/  @!P5 LEA.HI.X R51, R51, UR7, R56, 0x2, P1 ;  /* 0x000000073333dc11 */ /* 0x000fc600088f1438 */
[----:B------:R-:W2:Y:S04]  /*3760*/  @!P6 LDG.E R57, desc[UR8][R30.64] ;  /* 0x000000081e39e981 */ /* 0x000ea8000c1e1900 */
[----:B------:R-:W3:Y:S04]  /*3770*/  @!P5 LDG.E R59, desc[UR8][R50.64] ;  /* 0x00000008323bd981 */ /* 0x000ee8000c1e1900 */
[----:B------:R-:W4:Y:S04]  /*3780*/  @!P4 LDG.E R63, desc[UR8][R30.64+0x80] ;  /* 0x000080081e3fc981 */ /* 0x000f28000c1e1900 */
[----:B------:R-:W5:Y:S01]  /*3790*/  @!P3 LDG.E R61, desc[UR8][R30.64+0x100] ;  /* 0x000100081e3db981 */ /* 0x000f62000c1e1900 */
[----:B------:R-:W-:Y:S03]  /*37a0*/  BSSY B0, `(.L_x_1170) ;  /* 0x000003b000007945 */ /* 0x000fe60003800000 */
[----:B--2---:R-:W-:Y:S04]  /*37b0*/  STS [R70+0x80], R57 ;  /* 0x0000803946007388 */ /* 0x004fe80000000800 */
[----:B---3--:R-:W-:Y:S04]  /*37c0*/  STS [R70], R59 ;  /* 0x0000003b46007388 */ /* 0x008fe80000000800 */
[----:B----4-:R-:W-:Y:S04]  /*37d0*/  STS [R70+0x100], R63 ;  /* 0x0001003f46007388 */ /* 0x010fe80000000800 */
[----:B-----5:R-:W-:Y:S01]  /*37e0*/  STS [R70+0x180], R61 ;  /* 0x0001803d46007388 */ /* 0x020fe20000000800 */
[----:B------:R-:W-:-:S03]  /*37f0*/  NOP ;  /* 0x0000000000007918 */ /* 0x000fc60000000000 */
[----:B------:R-:W0:Y:S02]  /*3800*/  LDS.128 R24, [R71] ;  /* 0x0000000047187984 */ /* 0x000e240000000c00 */
[----:B0-----:R-:W-:Y:S01]  /*3810*/  FMUL.FTZ R56, R24, -1.4426950216293334961 ;  /* 0xbfb8aa3b18387820 */ /* 0x001fe20000410000 */
[----:B------:R-:W-:Y:S01]  /*3820*/  FMUL.FTZ R50, R25, -1.4426950216293334961 ;  /* 0xbfb8aa3b19327820 */ /* 0x000fe20000410000 */
[----:B------:R-:W-:Y:S01]  /*3830*/  FMUL.FTZ R57, R27, -1.4426950216293334961 ;  /* 0xbfb8aa3b1b397820 */ /* 0x000fe20000410000 */
[----:B------:R-:W-:-:S03]  /*3840*/  FMUL.FTZ R31, R26, -1.4426950216293334961 ;  /* 0xbfb8aa3b1a1f7820 */ /* 0x000fc60000410000 */
[----:B------:R-:W0:Y:S08]  /*3850*/  MUFU.EX2 R56, R56 ;  /* 0x0000003800387308 */ /* 0x000e300000000800 */
[----:B------:R-:W2:Y:S08]  /*3860*/  MUFU.EX2 R50, R50 ;  /* 0x0000003200327308 */ /* 0x000eb00000000800 */
[----:B------:R-:W3:Y:S08]  /*3870*/  MUFU.EX2 R57, R57 ;  /* 0x0000003900397308 */ /* 0x000ef00000000800 */
[----:B------:R-:W4:Y:S01]  /*3880*/  MUFU.EX2 R31, R31 ;  /* 0x0000001f001f7308 */ /* 0x000f220000000800 */
[----:B0-----:R-:W-:Y:S01]  /*3890*/  FADD.FTZ R30, R56, 1 ;  /* 0x3f800000381e7421 */ /* 0x001fe20000010000 */
[----:B--2---:R-:W-:Y:S01]  /*38a0*/  FADD.FTZ R51, R50, 1 ;  /* 0x3f80000032337421 */ /* 0x004fe20000010000 */
[----:B---3--:R-:W-:-:S05]  /*38b0*/  FADD.FTZ R50, R57, 1 ;  /* 0x3f80000039327421 */ /* 0x008fca0000010000 */
[----:B------:R-:W0:Y:S01]  /*38c0*/  MUFU.RCP R59, R30 ;  /* 0x0000001e003b7308 */ /* 0x000e220000001000 */
[----:B------:R-:W-:Y:S01]  /*38d0*/  BAR.SYNC.DEFER_BLOCKING 0x0 ;  /* 0x0000000000007b1d */ /* 0x000fe20000010000 */
[----:B----4-:R-:W-:-:S06]  /*38e0*/  FADD.FTZ R56, R31, 1 ;  /* 0x3f8000001f387421 */ /* 0x010fcc0000010000 */
[----:B------:R-:W2:Y:S08]  /*38f0*/  MUFU.RCP R58, R51 ;  /* 0x00000033003a7308 */ /* 0x000eb00000001000 */
[----:B------:R-:W3:Y:S08]  /*3900*/  MUFU.RCP R61, R56 ;  /* 0x00000038003d7308 */ /* 0x000ef00000001000 */
[----:B------:R-:W4:Y:S01]  /*3910*/  MUFU.RCP R50, R50 ;  /* 0x0000003200327308 */ /* 0x000f220000001000 */
[----:B0-----:R-:W-:Y:S01]  /*3920*/  FMUL.FTZ R31, R24, R59 ;  /* 0x0000003b181f7220 */ /* 0x001fe20000410000 */
[----:B--2---:R-:W-:Y:S01]  /*3930*/  FMUL.FTZ R24, R25, R58 ;  /* 0x0000003a19187220 */ /* 0x004fe20000410000 */
[----:B---3--:R-:W-:-:S02]  /*3940*/  FMUL.FTZ R25, R26, R61 ;  /* 0x0000003d1a197220 */ /* 0x008fc40000410000 */
[----:B------:R-:W-:Y:S01]  /*3950*/  FMUL.FTZ R20, R31, R20 ;  /* 0x000000141f147220 */ /* 0x000fe20000410000 */
[----:B------:R-:W-:Y:S01]  /*3960*/  FMUL.FTZ R21, R24, R21 ;  /* 0x0000001518157220 */ /* 0x000fe20000410000 */
[----:B------:R-:W-:Y:S02]  /*3970*/  FMUL.FTZ R22, R25, R22 ;  /* 0x0000001619167220 */ /* 0x000fe40000410000 */
[----:B------:R-:W0:Y:S01]  /*3980*/  LDC.64 R24, c[0x0][0x2d0] ;  /* 0x0000b400ff187b82 */ /* 0x000e220000000a00 */
[----:B----4-:R-:W-:-:S04]  /*3990*/  FMUL.FTZ R26, R27, R50 ;  /* 0x000000321b1a7220 */ /* 0x010fc80000410000 */
[----:B------:R-:W-:-:S05]  /*39a0*/  FMUL.FTZ R23, R26, R23 ;  /* 0x000000171a177220 */ /* 0x000fca0000410000 */
[----:B------:R2:W-:Y:S01]  /*39b0*/  STS.128 [R71], R20 ;  /* 0x0000001447007388 */ /* 0x0005e20000000c00 */
[----:B------:R-:W-:-:S03]  /*39c0*/  NOP ;  /* 0x0000000000007918 */ /* 0x000fc60000000000 */
[----:B------:R-:W-:Y:S04]  /*39d0*/  LDS R27, [R70] ;  /* 0x00000000461b7984 */ /* 0x000fe80000000800 */
[----:B------:R-:W-:Y:S04]  /*39e0*/  LDS R31, [R70+0x80] ;  /* 0x00008000461f7984 */ /* 0x000fe80000000800 */
[----:B------:R-:W-:Y:S04]  /*39f0*/  LDS R51, [R70+0x100] ;  /* 0x0001000046337984 */ /* 0x000fe80000000800 */
[----:B------:R-:W-:Y:S04]  /*3a00*/  LDS R57, [R70+0x180] ;  /* 0x0001800046397984 */ /* 0x000fe80000000800 */
[----:B------:R-:W-:Y:S01]  /*3a10*/  @!P0 STS [UR5+0x200], R69 ;  /* 0x00020045ff008988 */ /* 0x000fe20008000805 */
[----:B------:R-:W-:Y:S06]  /*3a20*/  BAR.SYNC.DEFER_BLOCKING 0x0 ;  /* 0x0000000000007b1d */ /* 0x000fec0000010000 */
[----:B------:R-:W3:Y:S01]  /*3a30*/  LDS R59, [UR5+0x200] ;  /* 0x00020005ff3b7984 */ /* 0x000ee20008000800 */
[----:B0-----:R-:W-:-:S02]  /*3a40*/  IMAD R26, R24, UR4, RZ ;  /* 0x00000004181a7c24 */ /* 0x001fc4000f8e02ff */
[----:B--2---:R-:W-:-:S04]  /*3a50*/  IMAD.WIDE.U32 R20, R24, UR10, RZ ;  /* 0x0000000a18147c25 */ /* 0x004fc8000f8e00ff */
[----:B------:R-:W-:-:S04]  /*3a60*/  IMAD R23, R25, UR10, R26 ;  /* 0x0000000a19177c24 */ /* 0x000fc8000f8e021a */
[----:B------:R-:W-:Y:S01]  /*3a70*/  IMAD.IADD R61, R21, 0x1, R23 ;  /* 0x00000001153d7824 */ /* 0x000fe200078e0217 */
[----:B---3--:R-:W-:-:S13]  /*3a80*/  ISETP.GE.AND P0, PT, R42, R59, PT ;  /* 0x0000003b2a00720c */ /* 0x008fda0003f06270 */
        /* <DEDUP_REMOVED lines=12> */
.L_x_1171:
[----:B------:R-:W-:Y:S05]  /*3b50*/  BSYNC B0 ;  /* 0x0000000000007941 */ /* 0x000fea0003800000 */
.L_x_1170:
[----:B------:R-:W-:Y:S01]  /*3b60*/  MOV R21, R61 ;  /* 0x0000003d00157202 */ /* 0x000fe20000000f00 */
[----:B------:R-:W-:Y:S01]  /*3b70*/  ULDC.64 UR4, c[0x0][0x2d8] ;  /* 0x0000b60000047ab9 */ /* 0x000fe20000000a00 */
[-C--:B------:R-:W-:Y:S01]  /*3b80*/  ISETP.GE.AND P1, PT, R66, R59.reuse, PT ;  /* 0x0000003b4200720c */ /* 0x080fe20003f26270 */
[----:B0-----:R-:W-:Y:S01]  /*3b90*/  IMAD R23, R5, UR4, RZ ;  /* 0x0000000405177c24 */ /* 0x001fe2000f8e02ff */
[-C--:B------:R-:W-:Y:S01]  /*3ba0*/  ISETP.GE.AND P2, PT, R68, R59.reuse, PT ;  /* 0x0000003b4400720c */ /* 0x080fe20003f46270 */
[----:B------:R-:W-:Y:S01]  /*3bb0*/  IMAD.WIDE.U32 R20, R6, UR4, R20 ;  /* 0x0000000406147c25 */ /* 0x000fe2000f8e0014 */
[----:B------:R-:W-:Y:S02]  /*3bc0*/  ISETP.GE.AND P0, PT, R52, R59, PT ;  /* 0x0000003b3400720c */ /* 0x000fe40003f06270 */
[----:B------:R-:W-:Y:S01]  /*3bd0*/  IADD3 R34, R69, R34, RZ ;  /* 0x0000002245227210 */ /* 0x000fe20007ffe0ff */
[----:B------:R-:W-:Y:S01]  /*3be0*/  IMAD R22, R6, UR5, R23 ;  /* 0x0000000506167c24 */ /* 0x000fe2000f8e0217 */
[----:B------:R-:W-:Y:S01]  /*3bf0*/  ULDC.64 UR4, c[0x0][0x350] ;  /* 0x0000d40000047ab9 */ /* 0x000fe20000000a00 */
[----:B------:R-:W-:Y:S01]  /*3c00*/  IADD3 R23, P3, R40, R20, RZ ;  /* 0x0000001428177210 */ /* 0x000fe20007f7e0ff */
[----:B------:R-:W-:Y:S01]  /*3c10*/  VIADD R39, R39, 0x1 ;  /* 0x0000000127277836 */ /* 0x000fe20000000000 */
[----:B------:R-:W-:Y:S01]  /*3c20*/  IADD3 R20, P4, R55, UR4, RZ ;  /* 0x0000000437147c10 */ /* 0x000fe2000ff9e0ff */
[----:B------:R-:W-:Y:S01]  /*3c30*/  IMAD.WIDE R10, R69, 0x4, R10 ;  /* 0x00000004450a7825 */ /* 0x000fe200078e020a */
[----:B------:R-:W-:-:S02]  /*3c40*/  IADD3.X R21, R53, R22, R21, P3, !PT ;  /* 0x0000001635157210 */ /* 0x000fc40001ffe415 */
[----:B------:R-:W-:Y:S01]  /*3c50*/  IADD3.X R54, R54, UR5, RZ, P4, !PT ;  /* 0x0000000536367c10 */ /* 0x000fe2000a7fe4ff */
[----:B------:R-:W-:Y:S01]  /*3c60*/  IMAD.WIDE R12, R69, 0x4, R12 ;  /* 0x00000004450c7825 */ /* 0x000fe200078e020c */
[----:B------:R-:W-:-:S03]  /*3c70*/  LEA R20, P3, R23, R20, 0x2 ;  /* 0x0000001417147211 */ /* 0x000fc600078610ff */
[----:B------:R-:W-:Y:S01]  /*3c80*/  IMAD.IADD R40, R69, 0x1, R40 ;  /* 0x0000000145287824 */ /* 0x000fe200078e0228 */
[----:B------:R-:W-:-:S05]  /*3c90*/  LEA.HI.X R21, R23, R54, R21, 0x2, P3 ;  /* 0x0000003617157211 */ /* 0x000fca00018f1415 */
[----:B------:R0:W-:Y:S04]  /*3ca0*/  @!P1 STG.E desc[UR8][R20.64+0x80], R51 ;  /* 0x0000803314009986 */ /* 0x0001e8000c101908 */
[----:B------:R0:W-:Y:S04]  /*3cb0*/  @!P2 STG.E desc[UR8][R20.64+0x100], R57 ;  /* 0x000100391400a986 */ /* 0x0001e8000c101908 */
[----:B------:R0:W-:Y:S01]  /*3cc0*/  @!P0 STG.E desc[UR8][R20.64], R31 ;  /* 0x0000001f14008986 */ /* 0x0001e2000c101908 */
[----:B------:R-:W-:-:S13]  /*3cd0*/  ISETP.GE.AND P0, PT, R39, R35, PT ;  /* 0x000000232700720c */ /* 0x000fda0003f06270 */
[----:B0-----:R-:W-:Y:S05]  /*3ce0*/  @!P0 BRA `(.L_x_1172) ;  /* 0xffffffd400dc8947 */ /* 0x001fea000383ffff */
[----:B------:R-:W-:Y:S05]  /*3cf0*/  EXIT ;  /* 0x000000000000794d */ /* 0x000fea0003800000 */
.L_x_1173:
        /* <DEDUP_REMOVED lines=16> */
.L_x_8636:


//--------------------- .text._Z25selective_scan_fwd_kernelI32Selective_Scan_fwd_kernel_traitsILi32ELi4ELi1ELb0ELb1ELb1ELb1ELb1EfffEEv13SSMParamsBase --------------------------
	.section	.text._Z25selective_scan_fwd_kernelI32Selective_Scan_fwd_kernel_traitsILi32ELi4ELi1ELb0ELb1ELb1ELb1ELb1EfffEEv13SSMParamsBase,"ax",@progbits
	.align	128
        .global         _Z25selective_scan_fwd_kernelI32Selective_Scan_fwd_kernel_traitsILi32ELi4ELi1ELb0ELb1ELb1ELb1ELb1EfffEEv13SSMParamsBase
        .type           _Z25selective_scan_fwd_kernelI32Selective_Scan_fwd_kernel_traitsILi32ELi4ELi1ELb0ELb1ELb1ELb1ELb1EfffEEv13SSMParamsBase,@function
        .size           _Z25selective_scan_fwd_kernelI32Selective_Scan_fwd_kernel_traitsILi32ELi4ELi1ELb0ELb1ELb1ELb1ELb1EfffEEv13SSMParamsBase,(.L_x_8637 - _Z25selective_scan_fwd_kernelI32Selective_Scan_fwd_kernel_traitsILi32ELi4ELi1ELb0ELb1ELb1ELb1ELb1EfffEEv13SSMParamsBase)
        .other          _Z25selective_scan_fwd_kernelI32Selective_Scan_fwd_kernel_traitsILi32ELi4ELi1ELb0ELb1ELb1ELb1ELb1EfffEEv13SSMParamsBase,@"STO_CUDA_ENTRY STV_DEFAULT"
_Z25selective_scan_fwd_kernelI32Selective_Scan_fwd_kernel_traitsILi32ELi4ELi1ELb0ELb1ELb1ELb1ELb1EfffEEv13SSMParamsBase:
.text._Z25selective_scan_fwd_kernelI32Selective_Scan_fwd_kernel_traitsILi32ELi4ELi1ELb0ELb1ELb1ELb1ELb1EfffEEv13SSMParamsBase:
        /* <DEDUP_REMOVED lines=39> */
.L_x_1174:
        /* <DEDUP_REMOVED lines=36> */
.L_x_1175:
        /* <DEDUP_REMOVED lines=12> */
.L_x_1176:
        /* <DEDUP_REMOVED lines=75> */
[----:B------:R-:W-:Y:S02]  /*0a20*/  ISETP.GE.U32.AND P1, PT, R11, R20, PT ;  /* 0x000000140b00720c */ /* 0x000fe40003f26070 */
[----:B------:R-:W-:Y:S02]  /*0a30*/  @!P2 IADD3 R14, R14, 0x1, RZ ;  /* 0x000000010e0ea810 */ /* 0x000fe40007ffe0ff */
[----:B------:R-:W-:Y:S02]  /*0a40*/  ISETP.GE.AND P3, PT, R12, RZ, PT ;  /* 0x000000ff0c00720c */ /* 0x000fe40003f66270 */
[----:B------:R-:W-:Y:S02]  /*0a50*/  ISETP.NE.AND P2, PT, R21, RZ, PT ;  /* 0x000000ff1500720c */ /* 0x000fe40003f45270 */
[----:B------:R-:W-:-:S05]  /*0a60*/  SHF.R.S32.HI R11, RZ, 0x1f, R7 ;  /* 0x0000001fff0b7819 */ /* 0x000fca0000011407 */
[----:B------:R-:W-:Y:S02]  /*0a70*/  @P1 VIADD R14, R14, 0x1 ;  /* 0x000000010e0e1836 */ /* 0x000fe40000000000 */
[----:B------:R-:W-:-:S03]  /*0a80*/  IMAD R16, R11, UR6, RZ ;  /* 0x000000060b107c24 */ /* 0x000fc6000f8e02ff */
[----:B------:R-:W-:Y:S01]  /*0a90*/  MOV R23, R14 ;  /* 0x0000000e00177202 */ /* 0x000fe20000000f00 */
[----:B------:R-:W-:Y:S02]  /*0aa0*/  IMAD R10, R11, UR4, RZ ;  /* 0x000000040b0a7c24 */ /* 0x000fe4000f8e02ff */
[----:B------:R-:W-:Y:S01]  /*0ab0*/  IMAD.WIDE.U32 R12, R7, UR4, RZ ;  /* 0x00000004070c7c25 */ /* 0x000fe2000f8e00ff */
[----:B------:R-:W-:Y:S02]  /*0ac0*/  @!P3 IADD3 R23, -R23, RZ, RZ ;  /* 0x000000ff1717b210 */ /* 0x000fe40007ffe1ff */
[----:B------:R-:W-:Y:S01]  /*0ad0*/  @!P2 LOP3.LUT R23, RZ, R21, RZ, 0x33, !PT ;  /* 0x00000015ff17a212 */ /* 0x000fe200078e33ff */
[----:B------:R-:W-:-:S04]  /*0ae0*/  IMAD.WIDE.U32 R14, R7, UR6, RZ ;  /* 0x00000006070e7c25 */ /* 0x000fc8000f8e00ff */
[C---:B------:R-:W-:Y:S02]  /*0af0*/  IMAD R27, R7.reuse, UR7, R16 ;  /* 0x00000007071b7c24 */ /* 0x040fe4000f8e0210 */
[----:B------:R-:W-:Y:S01]  /*0b00*/  IMAD R19, R7, UR5, R10 ;  /* 0x0000000507137c24 */ /* 0x000fe2000f8e020a */
[----:B------:R-:W-:Y:S01]  /*0b10*/  ULDC.64 UR4, c[0x0][0x290] ;  /* 0x0000a40000047ab9 */ /* 0x000fe20000000a00 */
[----:B------:R-:W-:Y:S02]  /*0b20*/  IMAD.MOV.U32 R18, RZ, RZ, R12 ;  /* 0x000000ffff127224 */ /* 0x000fe400078e000c */
[----:B------:R-:W-:Y:S02]  /*0b30*/  IMAD R12, R11, R32, RZ ;  /* 0x000000200b0c7224 */ /* 0x000fe400078e02ff */
[----:B------:R-:W-:Y:S01]  /*0b40*/  IMAD.IADD R27, R15, 0x1, R27 ;  /* 0x000000010f1b7824 */ /* 0x000fe200078e021b */
[----:B------:R-:W-:Y:S01]  /*0b50*/  SHF.R.S32.HI R15, RZ, 0x1f, R23 ;  /* 0x0000001fff0f7819 */ /* 0x000fe20000011417 */
[----:B------:R-:W-:-:S02]  /*0b60*/  IMAD R10, R11, UR4, RZ ;  /* 0x000000040b0a7c24 */ /* 0x000fc4000f8e02ff */
[C---:B------:R-:W-:Y:S02]  /*0b70*/  IMAD R33, R7.reuse, R33, R12 ;  /* 0x0000002107217224 */ /* 0x040fe400078e020c */
[----:B------:R-:W-:-:S04]  /*0b80*/  IMAD.WIDE.U32 R16, R7, R32, RZ ;  /* 0x0000002007107225 */ /* 0x000fc800078e00ff */
[----:B------:R-:W-:Y:S02]  /*0b90*/  IMAD.IADD R19, R13, 0x1, R19 ;  /* 0x000000010d137824 */ /* 0x000fe400078e0213 */
[C---:B------:R-:W-:Y:S02]  /*0ba0*/  IMAD R21, R7.reuse, UR5, R10 ;  /* 0x0000000507157c24 */ /* 0x040fe4000f8e020a */
[----:B------:R-:W-:Y:S01]  /*0bb0*/  IMAD.WIDE.U32 R12, R7, UR4, RZ ;  /* 0x00000004070c7c25 */ /* 0x000fe2000f8e00ff */
[----:B------:R-:W-:Y:S01]  /*0bc0*/  IADD3 R17, R17, R33, RZ ;  /* 0x0000002111117210 */ /* 0x000fe20007ffe0ff */
[----:B------:R-:W-:Y:S02]  /*0bd0*/  ULDC.64 UR4, c[0x0][0x298] ;  /* 0x0000a60000047ab9 */ /* 0x000fe40000000a00 */
[----:B------:R-:W-:Y:S01]  /*0be0*/  IMAD R10, R15, R34, RZ ;  /* 0x000000220f0a7224 */ /* 0x000fe200078e02ff */
[----:B------:R-:W-:-:S03]  /*0bf0*/  IADD3 R13, R13, R21, RZ ;  /* 0x000000150d0d7210 */ /* 0x000fc60007ffe0ff */
[----:B------:R-:W-:Y:S02]  /*0c00*/  IMAD R33, R23, R35, R10 ;  /* 0x0000002317217224 */ /* 0x000fe400078e020a */
[----:B------:R-:W-:Y:S02]  /*0c10*/  IMAD R10, R15, R38, RZ ;  /* 0x000000260f0a7224 */ /* 0x000fe400078e02ff */
[----:B------:R-:W-:Y:S01]  /*0c20*/  IMAD R15, R3, UR4, RZ ;  /* 0x00000004030f7c24 */ /* 0x000fe2000f8e02ff */
[----:B------:R-:W-:Y:S01]  /*0c30*/  ISETP.NE.U32.AND P1, PT, R48, RZ, PT ;  /* 0x000000ff3000720c */ /* 0x000fe20003f25070 */
[----:B------:R-:W-:-:S04]  /*0c40*/  IMAD.WIDE.U32 R18, R23, R34, R18 ;  /* 0x0000002217127225 */ /* 0x000fc800078e0012 */
[----:B------:R-:W-:-:S04]  /*0c50*/  IMAD.WIDE.U32 R20, R23, R38, R16 ;  /* 0x0000002617147225 */ /* 0x000fc800078e0010 */
[----:B------:R-:W-:Y:S02]  /*0c60*/  IMAD R35, R23, R39, R10 ;  /* 0x0000002717237224 */ /* 0x000fe400078e020a */
[C---:B------:R-:W-:Y:S02]  /*0c70*/  IMAD R23, R0.reuse, UR5, R15 ;  /* 0x0000000500177c24 */ /* 0x040fe4000f8e020f */
[----:B------:R-:W-:Y:S01]  /*0c80*/  IMAD.WIDE.U32 R16, R0, UR4, R12 ;  /* 0x0000000400107c25 */ /* 0x000fe2000f8e000c */
[----:B------:R-:W-:Y:S01]  /*0c90*/  ISETP.NE.AND.EX P1, PT, R49, RZ, PT, P1 ;  /* 0x000000ff3100720c */ /* 0x000fe20003f25310 */
[----:B------:R-:W0:Y:S01]  /*0ca0*/  LDC.64 R38, c[0x0][0x328] ;  /* 0x0000ca00ff267b82 */ /* 0x000e220000000a00 */
[----:B------:R-:W-:Y:S01]  /*0cb0*/  LEA R10, P3, R18, R42, 0x2 ;  /* 0x0000002a120a7211 */ /* 0x000fe200078610ff */
[----:B------:R-:W-:Y:S01]  /*0cc0*/  IMAD.MOV.U32 R26, RZ, RZ, R14 ;  /* 0x000000ffff1a7224 */ /* 0x000fe200078e000e */
[----:B------:R-:W-:Y:S01]  /*0cd0*/  IADD3 R13, R19, R33, RZ ;  /* 0x00000021130d7210 */ /* 0x000fe20007ffe0ff */
[----:B------:R-:W-:Y:S01]  /*0ce0*/  ULDC.64 UR4, c[0x0][0x2a8] ;  /* 0x0000aa0000047ab9 */ /* 0x000fe20000000a00 */
[----:B------:R-:W-:-:S02]  /*0cf0*/  IADD3 R17, R17, R23, RZ ;  /* 0x0000001711117210 */ /* 0x000fc40007ffe0ff */
[----:B--2---:R-:W-:Y:S02]  /*0d00*/  LEA R14, P2, R16, R36, 0x2 ;  /* 0x00000024100e7211 */ /* 0x004fe400078410ff */
[----:B------:R-:W-:Y:S01]  /*0d10*/  LEA.HI.X R13, R18, R43, R13, 0x2, P3 ;  /* 0x0000002b120d7211 */ /* 0x000fe200018f140d */
[----:B------:R-:W-:Y:S01]  /*0d20*/  HFMA2.MMA R18, -RZ, RZ, 0, 0 ;  /* 0x00000000ff127435 */ /* 0x000fe200000001ff */
[----:B------:R-:W-:Y:S01]  /*0d30*/  LEA.HI.X R17, R16, R37, R17, 0x2, P2 ;  /* 0x0000002510117211 */ /* 0x000fe200010f1411 */
[----:B------:R-:W-:Y:S01]  /*0d40*/  IMAD.MOV.U32 R16, RZ, RZ, RZ ;  /* 0x000000ffff107224 */ /* 0x000fe200078e00ff */
[----:B------:R-:W-:-:S05]  /*0d50*/  ISETP.NE.U32.AND P2, PT, R50, RZ, PT ;  /* 0x000000ff3200720c */ /* 0x000fca0003f45070 */
        /* <DEDUP_REMOVED lines=11> */
[----:B------:R-:W-:Y:S01]  /*0e10*/  MOV R36, RZ ;  /* 0x000000ff00247202 */ /* 0x000fe20000000f00 */
[----:B------:R-:W-:Y:S01]  /*0e20*/  ULDC.64 UR4, c[0x0][0x240] ;  /* 0x0000900000047ab9 */ /* 0x000fe20000000a00 */
[----:B------:R-:W-:Y:S01]  /*0e30*/  LEA.HI.X R15, R20, R45, R15, 0x2, P4 ;  /* 0x0000002d140f7211 */ /* 0x000fe200020f140f */
[----:B------:R-:W-:Y:S01]  /*0e40*/  IMAD.IADD R21, R27, 0x1, R19 ;  /* 0x000000011b157824 */ /* 0x000fe200078e0213 */
[C---:B0-----:R-:W-:Y:S01]  /*0e50*/  LEA R20, P4, R26.reuse, R38, 0x2 ;  /* 0x000000261a147211 */ /* 0x041fe200078810ff */
[----:B------:R-:W-:Y:S01]  /*0e60*/  IMAD.MOV.U32 R61, RZ, RZ, RZ ;  /* 0x000000ffff3d7224 */ /* 0x000fe200078e00ff */
[----:B------:R-:W0:Y:S02]  /*0e70*/  LDC R27, c[0x0][0x23c] ;  /* 0x00008f00ff1b7b82 */ /* 0x000e240000000800 */
        /* <DEDUP_REMOVED lines=14> */
[----:B------:R-:W-:Y:S01]  /*0f60*/  @P1 MOV R62, R16 ;  /* 0x00000010003e1202 */ /* 0x000fe20000000f00 */
[----:B----4-:R-:W-:Y:S01]  /*0f70*/  IMAD.IADD R19, R22, 0x1, -R7 ;  /* 0x0000000116137824 */ /* 0x010fe200078e0a07 */
        /* <DEDUP_REMOVED lines=34> */
.L_x_1177:
        /* <DEDUP_REMOVED lines=18> */
.L_x_1178:
[----:B------:R-:W-:-:S13]  /*12c0*/  ISETP.GE.AND P0, PT, R26, 0x1, PT ;  /* 0x000000011a00780c */ /* 0x000fda0003f06270 */
[----:B------:R-:W-:Y:S05]  /*12d0*/  @!P0 EXIT ;  /* 0x000000000000894d */ /* 0x000fea0003800000 */
[----:B------:R-:W0:Y:S01]  /*12e0*/  S2R R27, SR_TID.X ;  /* 0x00000000001b7919 */ /* 0x000e220000002100 */
[C---:B------:R-:W-:Y:S01]  /*12f0*/  LEA R60, P0, R28.reuse, R61, 0x2 ;  /* 0x0000003d1c3c7211 */ /* 0x040fe200078010ff */
[----:B------:R-:W-:Y:S01]  /*1300*/  ULDC.64 UR4, c[0x0][0x2e0] ;  /* 0x0000b80000047ab9 */ /* 0x000fe20000000a00 */
[----:B------:R-:W-:Y:S01]  /*1310*/  LOP3.LUT R41, R41, 0xff, RZ, 0xc0, !PT ;  /* 0x000000ff29297812 */ /* 0x000fe200078ec0ff */
[----:B------:R-:W1:Y:S01]  /*1320*/  S2R R40, SR_LANEID ;  /* 0x0000000000287919 */ /* 0x000e620000000000 */
[----:B------:R-:W-:Y:S01]  /*1330*/  LEA.HI.X R61, R28, R36, R29, 0x2, P0 ;  /* 0x000000241c3d7211 */ /* 0x000fe200000f141d */
[----:B------:R-:W-:Y:S01]  /*1340*/  IMAD.MOV.U32 R28, RZ, RZ, R2 ;  /* 0x000000ffff1c7224 */ /* 0x000fe200078e0002 */
[----:B------:R-:W-:Y:S01]  /*1350*/  MOV R29, R5 ;  /* 0x00000005001d7202 */ /* 0x000fe20000000f00 */
[----:B------:R-:W-:Y:S01]  /*1360*/  IMAD R31, R31, UR4, RZ ;  /* 0x000000041f1f7c24 */ /* 0x000fe2000f8e02ff */
[----:B------:R-:W-:Y:S01]  /*1370*/  CS2R R42, SRZ ;  /* 0x00000000002a7805 */ /* 0x000fe2000001ff00 */
[----:B------:R-:W-:-:S04]  /*1380*/  IMAD.WIDE.U32 R58, R30, UR4, R28 ;  /* 0x000000041e3a7c25 */ /* 0x000fc8000f8e001c */
[----:B------:R-:W-:-:S04]  /*1390*/  IMAD R31, R30, UR5, R31 ;  /* 0x000000051e1f7c24 */ /* 0x000fc8000f8e021f */
[----:B------:R-:W-:Y:S02]  /*13a0*/  IMAD.IADD R47, R59, 0x1, R31 ;  /* 0x000000013b2f7824 */ /* 0x000fe400078e021f */
[C---:B0-----:R-:W-:Y:S01]  /*13b0*/  IMAD.SHL.U32 R29, R27.reuse, 0x4, RZ ;  /* 0x000000041b1d7824 */ /* 0x041fe200078e00ff */
[----:B------:R-:W-:-:S03]  /*13c0*/  LOP3.LUT R56, R27, 0x1f, RZ, 0xc0, !PT ;  /* 0x0000001f1b387812 */ /* 0x000fc600078ec0ff */
[C---:B------:R-:W-:Y:S01]  /*13d0*/  VIADD R45, R29.reuse, 0x2 ;  /* 0x000000021d2d7836 */ /* 0x040fe20000000000 */
[----:B------:R-:W-:Y:S02]  /*13e0*/  LOP3.LUT R56, R56, 0xffffff80, R29, 0xf8, !PT ;  /* 0xffffff8038387812 */ /* 0x000fe400078ef81d */
[C---:B------:R-:W-:Y:S02]  /*13f0*/  IADD3 R44, R29.reuse, 0x1, RZ ;  /* 0x000000011d2c7810 */ /* 0x040fe40007ffe0ff */
[----:B------:R-:W-:Y:S02]  /*1400*/  IADD3 R46, R29, 0x3, RZ ;  /* 0x000000031d2e7810 */ /* 0x000fe40007ffe0ff */
[----:B------:R-:W-:Y:S02]  /*1410*/  SHF.R.S32.HI R57, RZ, 0x1f, R56 ;  /* 0x0000001fff397819 */ /* 0x000fe40000011438 */
[C---:B------:R-:W-:Y:S02]  /*1420*/  LOP3.LUT R39, R56.reuse, 0x20, RZ, 0xfc, !PT ;  /* 0x0000002038277812 */ /* 0x040fe400078efcff */
[----:B------:R-:W-:-:S02]  /*1430*/  LOP3.LUT R48, R56, 0x40, RZ, 0xfc, !PT ;  /* 0x0000004038307812 */ /* 0x000fc400078efcff */
[----:B-1----:R-:W-:-:S07]  /*1440*/  LOP3.LUT R49, R56, 0x60, RZ, 0xfc, !PT ;  /* 0x0000006038317812 */ /* 0x002fce00078efcff */
.L_x_1200:
        /* <DEDUP_REMOVED lines=11> */
[-C--:B------:R-:W-:Y:S01]  /*1500*/  ISETP.GE.AND P6, PT, R39, R50.reuse, PT ;  /* 0x000000322700720c */ /* 0x080fe20003fc6270 */
[----:B------:R-:W-:Y:S01]  /*1510*/  HFMA2.MMA R32, -RZ, RZ, 0, 0 ;  /* 0x00000000ff207435 */ /* 0x000fe200000001ff */
[C---:B------:R-:W-:Y:S01]  /*1520*/  SHF.L.U32 R39, R56.reuse, 0x2, RZ ;  /* 0x0000000238277819 */ /* 0x040fe200000006ff */
        /* <DEDUP_REMOVED lines=18> */
[----:B------:R-:W-:Y:S01]  /*1650*/  HFMA2.MMA R72, -RZ, RZ, 0, 0 ;  /* 0x00000000ff487435 */ /* 0x000fe200000001ff */
[----:B------:R-:W-:-:S02]  /*1660*/  IMAD.MOV.U32 R74, RZ, RZ, RZ ;  /* 0x000000ffff4a7224 */ /* 0x000fc400078e00ff */
        /* <DEDUP_REMOVED lines=64> */
.L_x_1180:
[----:B------:R-:W-:Y:S05]  /*1a70*/  BSYNC B0 ;  /* 0x0000000000007941 */ /* 0x000fea0003800000 */
.L_x_1179:
        /* <DEDUP_REMOVED lines=37> */
.L_x_1182:
[----:B------:R-:W-:Y:S05]  /*1cd0*/  BSYNC B0 ;  /* 0x0000000000007941 */ /* 0x000fea0003800000 */
.L_x_1181:
        /* <DEDUP_REMOVED lines=33> */
.L_x_1184:
[----:B------:R-:W-:Y:S05]  /*1ef0*/  BSYNC B0 ;  /* 0x0000000000007941 */ /* 0x000fea0003800000 */
.L_x_1183:
        /* <DEDUP_REMOVED lines=33> */
.L_x_1186:
[----:B------:R-:W-:Y:S05]  /*2110*/  BSYNC B0 ;  /* 0x0000000000007941 */ /* 0x000fea0003800000 */
.L_x_1185:
        /* <DEDUP_REMOVED lines=26> */
.L_x_1195:
[----:B------:R-:W-:Y:S02]  /*22c0*/  USHF.R.S32.HI UR7, URZ, 0x1f, UR4 ;  /* 0x0000001f3f077899 */ /* 0x000fe40008011404 */
[----:B0-----:R-:W-:Y:S01]  /*22d0*/  IMAD.WIDE.U32 R32, R76, UR4, R56 ;  /* 0x000000044c207c25 */ /* 0x001fe2000f8e0038 */
[----:B------:R-:W-:Y:S01]  /*22e0*/  HFMA2.MMA R90, -RZ, RZ, 0, 0 ;  /* 0x00000000ff5a7435 */ /* 0x000fe200000001ff */
[----:B------:R-:W-:Y:S02]  /*22f0*/  MOV R94, RZ ;  /* 0x000000ff005e7202 */ /* 0x000fe40000000f00 */
[----:B-12---:R-:W-:Y:S01]  /*2300*/  IMAD.MOV.U32 R80, RZ, RZ, RZ ;  /* 0x000000ffff507224 */ /* 0x006fe200078e00ff */
        /* <DEDUP_REMOVED lines=17> */
[----:B------:R-:W-:Y:S01]  /*2420*/  IMAD.WIDE.U32 R34, R78, UR4, R56 ;  /* 0x000000044e227c25 */ /* 0x000fe2000f8e0038 */
[----:B------:R-:W-:-:S03]  /*2430*/  IADD3 R27, R33, R27, RZ ;  /* 0x0000001b211b7210 */ /* 0x000fc60007ffe0ff */
[----:B------:R-:W-:Y:S01]  /*2440*/  IMAD R33, R79, UR4, R96 ;  /* 0x000000044f217c24 */ /* 0x000fe2000f8e0260 */
[----:B------:R-:W-:Y:S02]  /*2450*/  LEA.HI.X R37, R32, R75, R27, 0x2, P0 ;  /* 0x0000004b20257211 */ /* 0x000fe400000f141b */
[C---:B------:R-:W-:Y:S01]  /*2460*/  LEA R32, P0, R34.reuse, R12, 0x2 ;  /* 0x0000000c22207211 */ /* 0x040fe200078010ff */
[----:B------:R-:W-:Y:S01]  /*2470*/  IMAD.IADD R27, R35, 0x1, R33 ;  /* 0x00000001231b7824 */ /* 0x000fe200078e0221 */
[----:B------:R-:W-:Y:S01]  /*2480*/  MOV R100, RZ ;  /* 0x000000ff00647202 */ /* 0x000fe20000000f00 */
[----:B------:R-:W-:Y:S01]  /*2490*/  IMAD.MOV.U32 R96, RZ, RZ, RZ ;  /* 0x000000ffff607224 */ /* 0x000fe200078e00ff */
[----:B------:R0:W3:Y:S02]  /*24a0*/  LDG.E R87, desc[UR8][R36.64] ;  /* 0x0000000824577981 */ /* 0x0000e4000c1e1900 */
[----:B------:R-:W-:Y:S01]  /*24b0*/  LEA.HI.X R33, R34, R15, R27, 0x2, P0 ;  /* 0x0000000f22217211 */ /* 0x000fe200000f141b */
[----:B------:R-:W-:Y:S01]  /*24c0*/  HFMA2.MMA R34, -RZ, RZ, 0, 0 ;  /* 0x00000000ff227435 */ /* 0x000fe200000001ff */
[----:B------:R-:W-:Y:S01]  /*24d0*/  IMAD.MOV.U32 R98, RZ, RZ, RZ ;  /* 0x000000ffff627224 */ /* 0x000fe200078e00ff */
[----:B-----5:R-:W-:Y:S04]  /*24e0*/  STS [R51], R90 ;  /* 0x0000005a33007388 */ /* 0x020fe80000000800 */
[----:B--2---:R-:W-:Y:S04]  /*24f0*/  STS [R51+0x80], R80 ;  /* 0x0000805033007388 */ /* 0x004fe80000000800 */
[----:B------:R-:W-:Y:S04]  /*2500*/  STS [R51+0x100], R94 ;  /* 0x0001005e33007388 */ /* 0x000fe80000000800 */
[----:B------:R2:W-:Y:S01]  /*2510*/  STS [R51+0x180], R92 ;  /* 0x0001805c33007388 */ /* 0x0005e20000000800 */
[----:B------:R-:W-:-:S03]  /*2520*/  NOP ;  /* 0x0000000000007918 */ /* 0x000fc60000000000 */
[----:B------:R-:W4:Y:S04]  /*2530*/  @!P5 LDG.E R34, desc[UR8][R32.64] ;  /* 0x000000082022d981 */ /* 0x000f28000c1e1900 */
[----:B------:R-:W5:Y:S04]  /*2540*/  @!P6 LDG.E R96, desc[UR8][R32.64+0x80] ;  /* 0x000080082060e981 */ /* 0x000f68000c1e1900 */
[----:B------:R-:W5:Y:S04]  /*2550*/  @!P4 LDG.E R100, desc[UR8][R32.64+0x100] ;  /* 0x000100082064c981 */ /* 0x000f68000c1e1900 */
[----:B------:R-:W5:Y:S01]  /*2560*/  @!P3 LDG.E R98, desc[UR8][R32.64+0x180] ;  /* 0x000180082062b981 */ /* 0x000f62000c1e1900 */
[----:B------:R-:W1:Y:S01]  /*2570*/  S2UR UR6, SR_CgaCtaId ;  /* 0x00000000000679c3 */ /* 0x000e620000008800 */
[----:B------:R-:W-:-:S02]  /*2580*/  UMOV UR5, 0x400 ;  /* 0x0000040000057882 */ /* 0x000fc40000000000 */
[----:B0-----:R0:W3:Y:S01]  /*2590*/  LDS.128 R36, [R52] ;  /* 0x0000000034247984 */ /* 0x0010e20000000c00 */
[----:B------:R-:W-:Y:S01]  /*25a0*/  ISETP.NE.AND P0, PT, R43, RZ, PT ;  /* 0x000000ff2b00720c */ /* 0x000fe20003f05270 */
[----:B------:R-:W3:Y:S01]  /*25b0*/  S2R R27, SR_TID.X ;  /* 0x00000000001b7919 */ /* 0x000ee20000002100 */
[----:B-1----:R-:W-:-:S04]  /*25c0*/  ULEA UR5, UR6, UR5, 0x18 ;  /* 0x0000000506057291 */ /* 0x002fc8000f8ec03f */
[----:B------:R-:W-:Y:S02]  /*25d0*/  ULEA UR6, UR4, UR5, 0x3 ;  /* 0x0000000504067291 */ /* 0x000fe4000f8e183f */
[C---:B--2---:R-:W-:Y:S02]  /*25e0*/  LEA R51, R40.reuse, UR5, 0x2 ;  /* 0x0000000528337c11 */ /* 0x044fe4000f8e10ff */
[----:B0-----:R-:W-:Y:S01]  /*25f0*/  LEA R52, R40, UR5, 0x4 ;  /* 0x0000000528347c11 */ /* 0x001fe2000f8e20ff */
[----:B---3--:R-:W-:-:S04]  /*2600*/  FMUL.FTZ R87, R87, 1.4426950216293334961 ;  /* 0x3fb8aa3b57577820 */ /* 0x008fc80000410000 */
[C---:B------:R-:W-:Y:S01]  /*2610*/  FMUL.FTZ R89, R87.reuse, R53 ;  /* 0x0000003557597220 */ /* 0x040fe20000410000 */
[C---:B------:R-:W-:Y:S01]  /*2620*/  FMUL.FTZ R90, R87.reuse, R54 ;  /* 0x00000036575a7220 */ /* 0x040fe20000410000 */
[C---:B------:R-:W-:Y:S01]  /*2630*/  FMUL.FTZ R93, R87.reuse, R84 ;  /* 0x00000054575d7220 */ /* 0x040fe20000410000 */
[----:B------:R-:W-:Y:S02]  /*2640*/  FMUL.FTZ R92, R87, R55 ;  /* 0x00000037575c7220 */ /* 0x000fe40000410000 */
[----:B------:R-:W0:Y:S08]  /*2650*/  MUFU.EX2 R91, R90 ;  /* 0x0000005a005b7308 */ /* 0x000e300000000800 */
[----:B------:R-:W1:Y:S01]  /*2660*/  MUFU.EX2 R89, R89 ;  /* 0x0000005900597308 */ /* 0x000e620000000800 */
[----:B------:R-:W-:-:S07]  /*2670*/  SHF.L.U32 R87, R27, 0x2, RZ ;  /* 0x000000021b577819 */ /* 0x000fce00000006ff */
[----:B------:R2:W3:Y:S01]  /*2680*/  MUFU.EX2 R94, R93 ;  /* 0x0000005d005e7308 */ /* 0x0004e20000000800 */
[----:B------:R-:W-:Y:S01]  /*2690*/  FMUL.FTZ R37, R86, R37 ;  /* 0x0000002556257220 */ /* 0x000fe20000410000 */
[----:B------:R-:W-:Y:S01]  /*26a0*/  FMUL.FTZ R36, R85, R36 ;  /* 0x0000002455247220 */ /* 0x000fe20000410000 */
[-C--:B------:R-:W-:Y:S02]  /*26b0*/  ISETP.GE.U32.AND P1, PT, R44, R50.reuse, PT ;  /* 0x000000322c00720c */ /* 0x080fe40003f26070 */
[----:B------:R-:W-:Y:S01]  /*26c0*/  ISETP.GE.U32.AND P2, PT, R87, R50, PT ;  /* 0x000000325700720c */ /* 0x000fe20003f46070 */
[----:B------:R-:W-:Y:S01]  /*26d0*/  FMUL.FTZ R38, R83, R38 ;  /* 0x0000002653267220 */ /* 0x000fe20000410000 */
[----:B0-----:R-:W-:Y:S01]  /*26e0*/  FSEL R91, R91, 1, !P1 ;  /* 0x3f8000005b5b7808 */ /* 0x001fe20004800000 */
[----:B------:R-:W-:Y:S01]  /*26f0*/  FMUL.FTZ R39, R88, R39 ;  /* 0x0000002758277220 */ /* 0x000fe20000410000 */
[----:B------:R-:W-:Y:S02]  /*2700*/  FSEL R87, R36, RZ, !P2 ;  /* 0x000000ff24577208 */ /* 0x000fe40005000000 */
[----:B-1----:R-:W-:-:S02]  /*2710*/  FSEL R90, R89, 1, !P2 ;  /* 0x3f800000595a7808 */ /* 0x002fc40005000000 */
[----:B------:R-:W-:-:S04]  /*2720*/  ISETP.GE.U32.AND P2, PT, R45, R50, PT ;  /* 0x000000322d00720c */ /* 0x000fc80003f46070 */
[----:B--2---:R-:W-:Y:S01]  /*2730*/  FSEL R93, R38, RZ, !P2 ;  /* 0x000000ff265d7208 */ /* 0x004fe20005000000 */
[----:B----4-:R-:W-:Y:S04]  /*2740*/  STS [R51+0x200], R34 ;  /* 0x0002002233007388 */ /* 0x010fe80000000800 */
[----:B-----5:R0:W-:Y:S04]  /*2750*/  STS [R51+0x280], R96 ;  /* 0x0002806033007388 */ /* 0x0201e80000000800 */
[----:B------:R1:W-:Y:S04]  /*2760*/  STS [R51+0x300], R100 ;  /* 0x0003006433007388 */ /* 0x0003e80000000800 */
[----:B------:R1:W-:Y:S01]  /*2770*/  STS [R51+0x380], R98 ;  /* 0x0003806233007388 */ /* 0x0003e20000000800 */
[----:B------:R-:W-:-:S03]  /*2780*/  NOP ;  /* 0x0000000000007918 */ /* 0x000fc60000000000 */
[----:B------:R-:W2:Y:S04]  /*2790*/  @P0 LDS.64 R80, [UR6+0x420] ;  /* 0x00042006ff500984 */ /* 0x000ea80008000a00 */
[----:B------:R1:W4:Y:S01]  /*27a0*/  LDS.128 R32, [R52+0x200] ;  /* 0x0002000034207984 */ /* 0x0003220000000c00 */
[----:B0-----:R0:W5:Y:S02]  /*27b0*/  MUFU.EX2 R96, R92 ;  /* 0x0000005c00607308 */ /* 0x0011640000000800 */
[----:B0-----:R-:W-:Y:S02]  /*27c0*/  FSEL R92, R37, RZ, !P1 ;  /* 0x000000ff255c7208 */ /* 0x001fe40004800000 */
[----:B------:R-:W-:-:S04]  /*27d0*/  ISETP.GE.U32.AND P1, PT, R46, R50, PT ;  /* 0x000000322e00720c */ /* 0x000fc80003f26070 */
[----:B---3--:R-:W-:Y:S02]  /*27e0*/  FSEL R89, R94, 1, !P1 ;  /* 0x3f8000005e597808 */ /* 0x008fe40004800000 */
[----:B-----5:R-:W-:Y:S02]  /*27f0*/  FSEL R96, R96, 1, !P2 ;  /* 0x3f80000060607808 */ /* 0x020fe40005000000 */
[----:B------:R-:W-:Y:S01]  /*2800*/  FSEL R94, R39, RZ, !P1 ;  /* 0x000000ff275e7208 */ /* 0x000fe20004800000 */
        /* <DEDUP_REMOVED lines=21> */
.L_x_1189:
        /* <DEDUP_REMOVED lines=9> */
.L_x_1188:
        /* <DEDUP_REMOVED lines=39> */
[----:B--2--5:R-:W-:-:S03]  /*2c60*/  @!P0 IMAD.MOV.U32 R97, RZ, RZ, R81 ;  /* 0x000000ffff618224 */ /* 0x024fc600078e0051 */
[----:B------:R-:W-:Y:S04]  /*2c70*/  @!P0 STS.64 [UR5+0x410], R80 ;  /* 0x00041050ff008988 */ /* 0x000fe80008000a05 */
[----:B------:R-:W1:Y:S01]  /*2c80*/  LDS.64 R38, [UR5+0x400] ;  /* 0x00040005ff267984 */ /* 0x000e620008000a00 */
[----:B------:R-:W-:Y:S01]  /*2c90*/  BAR.SYNC.DEFER_BLOCKING 0x0 ;  /* 0x0000000000007b1d */ /* 0x000fe20000010000 */
[----:B0-----:R-:W-:Y:S02]  /*2ca0*/  @!P0 MOV R95, R80 ;  /* 0x00000050005f8202 */ /* 0x001fe40000000f00 */
[----:B------:R-:W-:-:S03]  /*2cb0*/  ISETP.NE.AND P0, PT, R27, RZ, PT ;  /* 0x000000ff1b00720c */ /* 0x000fc60003f05270 */
        /* <DEDUP_REMOVED lines=28> */
.L_x_1192:
        /* <DEDUP_REMOVED lines=13> */
[----:B------:R0:W1:Y:S02]  /*2f50*/  F2I.FTZ.U32.TRUNC.NTZ R37, R36 ;  /* 0x0000002400257305 */ /* 0x000064000021f000 */
[----:B0-----:R-:W-:Y:S02]  /*2f60*/  IMAD.MOV.U32 R36, RZ, RZ, RZ ;  /* 0x000000ffff247224 */ /* 0x001fe400078e00ff */
[----:B-1----:R-:W-:-:S04]  /*2f70*/  IMAD.MOV R89, RZ, RZ, -R37 ;  /* 0x000000ffff597224 */ /* 0x002fc800078e0a25 */
[----:B------:R-:W-:-:S04]  /*2f80*/  IMAD R89, R89, R38, RZ ;  /* 0x0000002659597224 */ /* 0x000fc800078e02ff */
[----:B------:R-:W-:Y:S01]  /*2f90*/  IMAD.HI.U32 R80, R37, R89, R36 ;  /* 0x0000005925507227 */ /* 0x000fe200078e0024 */
[----:B------:R-:W-:-:S03]  /*2fa0*/  MOV R37, R90 ;  /* 0x0000005a00257202 */ /* 0x000fc60000000f00 */
        /* <DEDUP_REMOVED lines=13> */
.L_x_1193:
[----:B------:R0:W5:Y:S02]  /*3080*/  LDG.E R81, desc[UR8][R60.64] ;  /* 0x000000083c517981 */ /* 0x000164000c1e1900 */
.L_x_1194:
        /* <DEDUP_REMOVED lines=16> */
.L_x_1191:
[----:B------:R-:W-:Y:S05]  /*3190*/  BSYNC B0 ;  /* 0x0000000000007941 */ /* 0x000fea0003800000 */
.L_x_1190:
[----:B------:R-:W-:Y:S01]  /*31a0*/  UIADD3 UR4, UR4, 0x1, URZ ;  /* 0x0000000104047890 */ /* 0x000fe2000fffe03f */
[----:B----4-:R-:W-:Y:S01]  /*31b0*/  FFMA.FTZ R28, R32, R87, R28 ;  /* 0x00000057201c7223 */ /* 0x010fe2000001001c */
[----:B------:R-:W-:Y:S01]  /*31c0*/  FFMA.FTZ R29, R33, R92, R29 ;  /* 0x0000005c211d7223 */ /* 0x000fe2000001001d */
[----:B------:R-:W-:Y:S01]  /*31d0*/  FFMA.FTZ R30, R34, R93, R30 ;  /* 0x0000005d221e7223 */ /* 0x000fe2000001001e */
[----:B------:R-:W-:Y:S02]  /*31e0*/  FFMA.FTZ R31, R35, R94, R31 ;  /* 0x0000005e231f7223 */ /* 0x000fe4000001001f */
[----:B------:R-:W-:-:S13]  /*31f0*/  ISETP.LE.AND P0, PT, R82, UR4, PT ;  /* 0x0000000452007c0c */ /* 0x000fda000bf03270 */
[----:B------:R-:W-:Y:S05]  /*3200*/  @!P0 BRA `(.L_x_1195) ;  /* 0xfffffff0002c8947 */ /* 0x000fea000383ffff */
.L_x_1187:
[----:B------:R-:W-:Y:S01]  /*3210*/  BAR.SYNC.DEFER_BLOCKING 0x0 ;  /* 0x0000000000007b1d */ /* 0x000fe20000010000 */
[----:B------:R-:W-:Y:S02]  /*3220*/  ISETP.NE.AND P0, PT, R27, RZ, PT ;  /* 0x000000ff1b00720c */ /* 0x000fe40003f05270 */
[----:B------:R-:W-:Y:S02]  /*3230*/  SHF.R.S32.HI R53, RZ, 0x1f, R42 ;  /* 0x0000001fff357819 */ /* 0x000fe4000001142a */
[C---:B------:R-:W-:Y:S01]  /*3240*/  IADD3 R36, P2, R56.reuse, R42, RZ ;  /* 0x0000002a38247210 */ /* 0x040fe20007f5e0ff */
[----:B------:R-:W-:Y:S01]  /*3250*/  ULDC.64 UR6, c[0x0][0x2c0] ;  /* 0x0000b00000067ab9 */ /* 0x000fe20000000a00 */
[----:B------:R-:W-:Y:S01]  /*3260*/  BSSY B0, `(.L_x_1196) ;  /* 0x000001d000007945 */ /* 0x000fe20003800000 */
[----:B------:R-:W-:Y:S01]  /*3270*/  IMAD R34, R11, UR6, RZ ;  /* 0x000000060b227c24 */ /* 0x000fe2000f8e02ff */
[----:B-12---:R-:W-:Y:S01]  /*3280*/  LOP3.LUT R39, R56, 0x20, RZ, 0xfc, !PT ;  /* 0x0000002038277812 */ /* 0x006fe200078efcff */
[----:B------:R-:W-:Y:S01]  /*3290*/  IMAD.WIDE.U32 R32, R7, UR6, RZ ;  /* 0x0000000607207c25 */ /* 0x000fe2000f8e00ff */
[----:B------:R-:W-:-:S03]  /*32a0*/  IADD3.X R37, R57, R53, RZ, P2, !PT ;  /* 0x0000003539257210 */ /* 0x000fc600017fe4ff */
[----:B------:R-:W-:-:S04]  /*32b0*/  IMAD R55, R7, UR7, R34 ;  /* 0x0000000707377c24 */ /* 0x000fc8000f8e0222 */
[----:B------:R-:W-:Y:S01]  /*32c0*/  IMAD.IADD R77, R33, 0x1, R55 ;  /* 0x00000001214d7824 */ /* 0x000fe200078e0237 */
[----:B------:R-:W-:Y:S01]  /*32d0*/  STS.128 [R52], R28 ;  /* 0x0000001c34007388 */ /* 0x000fe20000000c00 */
[----:B------:R-:W-:-:S03]  /*32e0*/  NOP ;  /* 0x0000000000007918 */ /* 0x000fc60000000000 */
[----:B------:R-:W-:Y:S04]  /*32f0*/  LDS R69, [R51] ;  /* 0x0000000033457984 */ /* 0x000fe80000000800 */
        /* <DEDUP_REMOVED lines=19> */
.L_x_1197:
[----:B------:R-:W-:Y:S05]  /*3430*/  BSYNC B0 ;  /* 0x0000000000007941 */ /* 0x000fea0003800000 */
.L_x_1196:
[----:B------:R-:W-:Y:S01]  /*3440*/  IMAD.MOV.U32 R33, RZ, RZ, R77 ;  /* 0x000000ffff217224 */ /* 0x000fe200078e004d */
[----:B------:R-:W-:Y:S01]  /*3450*/  ULDC.64 UR6, c[0x0][0x2c8] ;  /* 0x0000b20000067ab9 */ /* 0x000fe20000000a00 */
[----:B------:R-:W-:Y:S01]  /*3460*/  SHF.L.U32 R38, R39, 0x2, RZ ;  /* 0x0000000227267819 */ /* 0x000fe200000006ff */
[----:B------:R-:W-:Y:S01]  /*3470*/  IMAD R35, R3, UR6, RZ ;  /* 0x0000000603237c24 */ /* 0x000fe2000f8e02ff */
[----:B------:R-:W-:Y:S01]  /*3480*/  ULDC.64 UR10, c[0x0][0x338] ;  /* 0x0000ce00000a7ab9 */ /* 0x000fe20000000a00 */
[C---:B------:R-:W-:Y:S01]  /*3490*/  IMAD.WIDE.U32 R32, R0.reuse, UR6, R32 ;  /* 0x0000000600207c25 */ /* 0x040fe2000f8e0020 */
[----:B-1----:R-:W-:Y:S02]  /*34a0*/  SHF.L.U64.HI R54, R39, 0x2, R57 ;  /* 0x0000000227367819 */ /* 0x002fe40000010239 */
[----:B------:R-:W-:Y:S01]  /*34b0*/  MOV R76, RZ ;  /* 0x000000ff004c7202 */ /* 0x000fe20000000f00 */
[----:B------:R-:W-:Y:S01]  /*34c0*/  IMAD R35, R0, UR7, R35 ;  /* 0x0000000700237c24 */ /* 0x000fe2000f8e0223 */
[----:B------:R-:W-:Y:S01]  /*34d0*/  IADD3 R55, P1, R42, R32, RZ ;  /* 0x000000202a377210 */ /* 0x000fe20007f3e0ff */
[----:B------:R-:W-:Y:S01]  /*34e0*/  ULDC.64 UR6, c[0x0][0x2b0] ;  /* 0x0000ac0000067ab9 */ /* 0x000fe20000000a00 */
[----:B------:R-:W-:Y:S01]  /*34f0*/  IADD3 R32, P2, R38, UR10, RZ ;  /* 0x0000000a26207c10 */ /* 0x000fe2000ff5e0ff */
[----:B------:R-:W-:Y:S01]  /*3500*/  IMAD R72, R11, UR6, RZ ;  /* 0x000000060b487c24 */ /* 0x000fe2000f8e02ff */
[----:B------:R-:W-:Y:S01]  /*3510*/  IADD3.X R68, R53, R35, R33, P1, !PT ;  /* 0x0000002335447210 */ /* 0x000fe20000ffe421 */
[----:B------:R-:W-:Y:S01]  /*3520*/  @!P5 IMAD.MOV.U32 R34, RZ, RZ, R42 ;  /* 0x000000ffff22d224 */ /* 0x000fe200078e002a */
[----:B------:R-:W-:Y:S01]  /*3530*/  ISETP.GE.AND P1, PT, R48, R70, PT ;  /* 0x000000463000720c */ /* 0x000fe20003f26270 */
[----:B------:R-:W-:Y:S01]  /*3540*/  IMAD R77, R7, UR7, R72 ;  /* 0x00000007074d7c24 */ /* 0x000fe2000f8e0248 */
[----:B------:R-:W-:Y:S01]  /*3550*/  IADD3.X R33, R54, UR11, RZ, P2, !PT ;  /* 0x0000000b36217c10 */ /* 0x000fe200097fe4ff */
[----:B------:R-:W-:Y:S01]  /*3560*/  IMAD.MOV.U32 R74, RZ, RZ, RZ ;  /* 0x000000ffff4a7224 */ /* 0x000fe200078e00ff */
[----:B------:R-:W-:Y:S01]  /*3570*/  LEA R32, P2, R55, R32, 0x2 ;  /* 0x0000002037207211 */ /* 0x000fe200078410ff */
[----:B------:R-:W-:Y:S01]  /*3580*/  IMAD.MOV.U32 R78, RZ, RZ, RZ ;  /* 0x000000ffff4e7224 */ /* 0x000fe200078e00ff */
[----:B------:R-:W-:-:S02]  /*3590*/  @!P5 MOV R35, R53 ;  /* 0x000000350023d202 */ /* 0x000fc40000000f00 */
[----:B------:R-:W-:Y:S01]  /*35a0*/  LEA.HI.X R33, R55, R33, R68, 0x2, P2 ;  /* 0x0000002137217211 */ /* 0x000fe200010f1444 */
[----:B------:R-:W-:Y:S01]  /*35b0*/  IMAD.WIDE.U32 R68, R7, UR6, RZ ;  /* 0x0000000607447c25 */ /* 0x000fe2000f8e00ff */
[----:B------:R-:W-:-:S03]  /*35c0*/  ISETP.GE.AND P2, PT, R39, R70, PT ;  /* 0x000000462700720c */ /* 0x000fc60003f46270 */
[----:B------:R-:W-:Y:S01]  /*35d0*/  @!P1 STG.E desc[UR8][R32.64+0x80], R73 ;  /* 0x0000804920009986 */ /* 0x000fe2000c101908 */
[----:B------:R-:W-:Y:S01]  /*35e0*/  @!P5 IMAD.WIDE.U32 R34, R7, UR6, R34 ;  /* 0x000000060722dc25 */ /* 0x000fe2000f8e0022 */
[----:B------:R-:W-:Y:S01]  /*35f0*/  ISETP.GE.AND P1, PT, R49, R70, PT ;  /* 0x000000463100720c */ /* 0x000fe20003f26270 */
[----:B------:R-:W-:Y:S01]  /*3600*/  ULDC.64 UR6, c[0x0][0x2b8] ;  /* 0x0000ae0000067ab9 */ /* 0x000fe20000000a00 */
[----:B------:R-:W-:Y:S01]  /*3610*/  IADD3 R69, R69, R77, RZ ;  /* 0x0000004d45457210 */ /* 0x000fe20007ffe0ff */
[----:B------:R-:W-:Y:S02]  /*3620*/  @!P5 IMAD.IADD R35, R77, 0x1, R35 ;  /* 0x000000014d23d824 */ /* 0x000fe400078e0223 */
[----:B------:R-:W-:Y:S02]  /*3630*/  IMAD R55, R3, UR6, RZ ;  /* 0x0000000603377c24 */ /* 0x000fe4000f8e02ff */
[C---:B------:R-:W-:Y:S01]  /*3640*/  @!P5 IMAD.WIDE.U32 R34, R0.reuse, UR6, R34 ;  /* 0x000000060022dc25 */ /* 0x040fe2000f8e0022 */
[----:B------:R1:W-:Y:S03]  /*3650*/  @!P2 STG.E desc[UR8][R32.64], R71 ;  /* 0x000000472000a986 */ /* 0x0003e6000c101908 */
[----:B------:R-:W-:Y:S01]  /*3660*/  IMAD R77, R0, UR7, R55 ;  /* 0x00000007004d7c24 */ /* 0x000fe2000f8e0237 */
[----:B------:R-:W-:Y:S01]  /*3670*/  @!P5 IADD3 R55, P2, R56, R34, RZ ;  /* 0x000000223837d210 */ /* 0x000fe20007f5e0ff */
[----:B------:R-:W-:Y:S01]  /*3680*/  IMAD.WIDE.U32 R68, R0, UR6, R68 ;  /* 0x0000000600447c25 */ /* 0x000fe2000f8e0044 */
[----:B------:R-:W-:Y:S01]  /*3690*/  @!P1 STG.E desc[UR8][R32.64+0x100], R75 ;  /* 0x0001004b20009986 */ /* 0x000fe2000c101908 */
[----:B------:R-:W-:Y:S01]  /*36a0*/  ULDC.64 UR6, c[0x0][0x348] ;  /* 0x0000d20000067ab9 */ /* 0x000fe20000000a00 */
[----:B------:R-:W-:Y:S01]  /*36b0*/  @!P5 IADD3.X R72, R57, R35, R77, P2, !PT ;  /* 0x000000233948d210 */ /* 0x000fe200017fe44d */
[----:B------:R-:W-:Y:S01]  /*36c0*/  BAR.SYNC.DEFER_BLOCKING 0x0 ;  /* 0x0000000000007b1d */ /* 0x000fe20000010000 */
[----:B------:R-:W-:-:S02]  /*36d0*/  IADD3 R35, P1, R42, R68, RZ ;  /* 0x000000442a237210 */ /* 0x000fc40007f3e0ff */
[----:B------:R-:W-:Y:S02]  /*36e0*/  IADD3 R68, P2, R38, UR6, RZ ;  /* 0x0000000626447c10 */ /* 0x000fe4000ff5e0ff */
[----:B------:R-:W-:Y:S02]  /*36f0*/  IADD3.X R69, R53, R77, R69, P1, !PT ;  /* 0x0000004d35457210 */ /* 0x000fe40000ffe445 */
[C---:B------:R-:W-:Y:S02]  /*3700*/  @!P5 LEA R70, P1, R55.reuse, UR6, 0x2 ;  /* 0x000000063746dc11 */ /* 0x040fe4000f8210ff */
[----:B------:R-:W-:Y:S02]  /*3710*/  IADD3.X R34, R54, UR7, RZ, P2, !PT ;  /* 0x0000000736227c10 */ /* 0x000fe400097fe4ff */
[----:B-1----:R-:W-:Y:S01]  /*3720*/  @!P5 LEA.HI.X R71, R55, UR7, R72, 0x2, P1 ;  /* 0x000000073747dc11 */ /* 0x002fe200088f1448 */
[----:B------:R-:W-:Y:S01]  /*3730*/  HFMA2.MMA R72, -RZ, RZ, 0, 0 ;  /* 0x00000000ff487435 */ /* 0x000fe200000001ff */
[----:B------:R-:W-:-:S04]  /*3740*/  LEA R68, P2, R35, R68, 0x2 ;  /* 0x0000004423447211 */ /* 0x000fc800078410ff */
[----:B------:R-:W-:Y:S01]  /*3750*/  LEA.HI.X R69, R35, R34, R69, 0x2, P2 ;  /* 0x0000002223457211 */ /* 0x000fe200010f1445 */
        /* <DEDUP_REMOVED lines=11> */
[----:B-1----:R-:W-:Y:S01]  /*3810*/  FMUL.FTZ R55, R32, -1.4426950216293334961 ;  /* 0xbfb8aa3b20377820 */ /* 0x002fe20000410000 */
[----:B------:R-:W-:Y:S01]  /*3820*/  FMUL.FTZ R70, R33, -1.4426950216293334961 ;  /* 0xbfb8aa3b21467820 */ /* 0x000fe20000410000 */
[----:B------:R-:W-:Y:S01]  /*3830*/  FMUL.FTZ R73, R35, -1.4426950216293334961 ;  /* 0xbfb8aa3b23497820 */ /* 0x000fe20000410000 */
[----:B------:R-:W-:-:S03]  /*3840*/  FMUL.FTZ R71, R34, -1.4426950216293334961 ;  /* 0xbfb8aa3b22477820 */ /* 0x000fc60000410000 */
[----:B------:R-:W1:Y:S08]  /*3850*/  MUFU.EX2 R55, R55 ;  /* 0x0000003700377308 */ /* 0x000e700000000800 */
[----:B------:R-:W2:Y:S08]  /*3860*/  MUFU.EX2 R70, R70 ;  /* 0x0000004600467308 */ /* 0x000eb00000000800 */
[----:B------:R-:W3:Y:S01]  /*3870*/  MUFU.EX2 R73, R73 ;  /* 0x0000004900497308 */ /* 0x000ee20000000800 */
[----:B-1----:R-:W-:-:S07]  /*3880*/  FADD.FTZ R68, R55, 1 ;  /* 0x3f80000037447421 */ /* 0x002fce0000010000 */
[----:B------:R-:W1:Y:S01]  /*3890*/  MUFU.EX2 R71, R71 ;  /* 0x0000004700477308 */ /* 0x000e620000000800 */
[----:B--2---:R-:W-:-:S07]  /*38a0*/  FADD.FTZ R69, R70, 1 ;  /* 0x3f80000046457421 */ /* 0x004fce0000010000 */
[----:B------:R-:W2:Y:S01]  /*38b0*/  MUFU.RCP R75, R68 ;  /* 0x00000044004b7308 */ /* 0x000ea20000001000 */
[----:B---3--:R-:W-:-:S07]  /*38c0*/  FADD.FTZ R70, R73, 1 ;  /* 0x3f80000049467421 */ /* 0x008fce0000010000 */
[----:B------:R-:W3:Y:S01]  /*38d0*/  MUFU.RCP R74, R69 ;  /* 0x00000045004a7308 */ /* 0x000ee20000001000 */
[----:B-1----:R-:W-:Y:S01]  /*38e0*/  FADD.FTZ R72, R71, 1 ;  /* 0x3f80000047487421 */ /* 0x002fe20000010000 */
[----:B------:R-:W-:Y:S06]  /*38f0*/  BAR.SYNC.DEFER_BLOCKING 0x0 ;  /* 0x0000000000007b1d */ /* 0x000fec0000010000 */
[----:B------:R-:W1:Y:S01]  /*3900*/  MUFU.RCP R77, R72 ;  /* 0x00000048004d7308 */ /* 0x000e620000001000 */
[----:B--2---:R-:W-:-:S04]  /*3910*/  FMUL.FTZ R55, R32, R75 ;  /* 0x0000004b20377220 */ /* 0x004fc80000410000 */
[----:B------:R-:W-:-:S03]  /*3920*/  FMUL.FTZ R28, R55, R28 ;  /* 0x0000001c371c7220 */ /* 0x000fc60000410000 */
[----:B------:R-:W2:Y:S01]  /*3930*/  MUFU.RCP R70, R70 ;  /* 0x0000004600467308 */ /* 0x000ea20000001000 */
[----:B---3--:R-:W-:-:S04]  /*3940*/  FMUL.FTZ R32, R33, R74 ;  /* 0x0000004a21207220 */ /* 0x008fc80000410000 */
[----:B------:R-:W-:Y:S01]  /*3950*/  FMUL.FTZ R29, R32, R29 ;  /* 0x0000001d201d7220 */ /* 0x000fe20000410000 */
[----:B-1----:R-:W-:-:S04]  /*3960*/  FMUL.FTZ R33, R34, R77 ;  /* 0x0000004d22217220 */ /* 0x002fc80000410000 */
[----:B------:R-:W-:Y:S01]  /*3970*/  FMUL.FTZ R30, R33, R30 ;  /* 0x0000001e211e7220 */ /* 0x000fe20000410000 */
[----:B--2---:R-:W-:-:S04]  /*3980*/  FMUL.FTZ R34, R35, R70 ;  /* 0x0000004623227220 */ /* 0x004fc80000410000 */
        /* <DEDUP_REMOVED lines=12> */
[----:B-1----:R-:W-:-:S04]  /*3a50*/  IMAD.WIDE.U32 R28, R7, UR4, RZ ;  /* 0x00000004071c7c25 */ /* 0x002fc8000f8e00ff */
[----:B------:R-:W-:-:S04]  /*3a60*/  IMAD R33, R7, UR5, R32 ;  /* 0x0000000507217c24 */ /* 0x000fc8000f8e0220 */
[----:B------:R-:W-:Y:S01]  /*3a70*/  IMAD.IADD R73, R29, 0x1, R33 ;  /* 0x000000011d497824 */ /* 0x000fe200078e0221 */
[----:B--2---:R-:W-:-:S13]  /*3a80*/  ISETP.GE.AND P0, PT, R56, R34, PT ;  /* 0x000000223800720c */ /* 0x004fda0003f06270 */
[----:B------:R-:W-:Y:S05]  /*3a90*/  @P0 BRA `(.L_x_1199) ;  /* 0x0000000000340947 */ /* 0x000fea0003800000 */
[----:B------:R-:W-:Y:S01]  /*3aa0*/  MOV R30, R36 ;  /* 0x00000024001e7202 */ /* 0x000fe20000000f00 */
[----:B------:R-:W-:Y:S01]  /*3ab0*/  IMAD.MOV.U32 R31, RZ, RZ, R37 ;  /* 0x000000ffff1f7224 */ /* 0x000fe200078e0025 */
[----:B------:R-:W-:Y:S02]  /*3ac0*/  ULDC.64 UR6, c[0x0][0x2d8] ;  /* 0x0000b60000067ab9 */ /* 0x000fe40000000a00 */
[----:B------:R-:W-:Y:S02]  /*3ad0*/  IMAD R37, R3, UR6, RZ ;  /* 0x0000000603257c24 */ /* 0x000fe4000f8e02ff */
[----:B------:R-:W-:-:S04]  /*3ae0*/  IMAD.WIDE.U32 R30, R7, UR4, R30 ;  /* 0x00000004071e7c25 */ /* 0x000fc8000f8e001e */
[----:B------:R-:W-:Y:S01]  /*3af0*/  IMAD R37, R0, UR7, R37 ;  /* 0x0000000700257c24 */ /* 0x000fe2000f8e0225 */
[----:B------:R-:W-:-:S03]  /*3b00*/  IADD3 R31, R33, R31, RZ ;  /* 0x0000001f211f7210 */ /* 0x000fc60007ffe0ff */
[----:B------:R-:W-:Y:S01]  /*3b10*/  IMAD.WIDE.U32 R30, R0, UR6, R30 ;  /* 0x00000006001e7c25 */ /* 0x000fe2000f8e001e */
[----:B------:R-:W-:-:S03]  /*3b20*/  ULDC.64 UR6, c[0x0][0x350] ;  /* 0x0000d40000067ab9 */ /* 0x000fc60000000a00 */
[----:B------:R-:W-:Y:S01]  /*3b30*/  IMAD.IADD R31, R31, 0x1, R37 ;  /* 0x000000011f1f7824 */ /* 0x000fe200078e0225 */
[----:B------:R-:W-:-:S04]  /*3b40*/  LEA R32, P0, R30, UR6, 0x2 ;  /* 0x000000061e207c11 */ /* 0x000fc8000f8010ff */
[----:B------:R-:W-:-:S05]  /*3b50*/  LEA.HI.X R33, R30, UR7, R31, 0x2, P0 ;  /* 0x000000071e217c11 */ /* 0x000fca00080f141f */
[----:B------:R1:W-:Y:S04]  /*3b60*/  STG.E desc[UR8][R32.64], R35 ;  /* 0x0000002320007986 */ /* 0x0003e8000c101908 */
.L_x_1199:
[----:B------:R-:W-:Y:S05]  /*3b70*/  BSYNC B0 ;  /* 0x0000000000007941 */ /* 0x000fea0003800000 */
.L_x_1198:
[----:B------:R-:W-:Y:S01]  /*3b80*/  MOV R29, R73 ;  /* 0x00000049001d7202 */ /* 0x000fe20000000f00 */
[----:B------:R-:W-:Y:S01]  /*3b90*/  ULDC.64 UR4, c[0x0][0x2d8] ;  /* 0x0000b60000047ab9 */ /* 0x000fe20000000a00 */
[-C--:B------:R-:W-:Y:S01]  /*3ba0*/  ISETP.GE.AND P1, PT, R48, R34.reuse, PT ;  /* 0x000000223000720c */ /* 0x080fe20003f26270 */
[----:B------:R-:W-:Y:S01]  /*3bb0*/  IMAD R31, R3, UR4, RZ ;  /* 0x00000004031f7c24 */ /* 0x000fe2000f8e02ff */
[-C--:B------:R-:W-:Y:S01]  /*3bc0*/  ISETP.GE.AND P2, PT, R49, R34.reuse, PT ;  /* 0x000000223100720c */ /* 0x080fe20003f46270 */
[----:B------:R-:W-:Y:S01]  /*3bd0*/  IMAD.WIDE.U32 R28, R0, UR4, R28 ;  /* 0x00000004001c7c25 */ /* 0x000fe2000f8e001c */
[----:B------:R-:W-:-:S03]  /*3be0*/  ISETP.GE.AND P0, PT, R39, R34, PT ;  /* 0x000000222700720c */ /* 0x000fc60003f06270 */
[----:B------:R-:W-:Y:S01]  /*3bf0*/  IMAD R30, R0, UR5, R31 ;  /* 0x00000005001e7c24 */ /* 0x000fe2000f8e021f */
[----:B------:R-:W-:Y:S01]  /*3c00*/  ULDC.64 UR4, c[0x0][0x350] ;  /* 0x0000d40000047ab9 */ /* 0x000fe20000000a00 */
[----:B------:R-:W-:Y:S01]  /*3c10*/  IADD3 R31, P3, R42, R28, RZ ;  /* 0x0000001c2a1f7210 */ /* 0x000fe20007f7e0ff */
[----:B------:R-:W-:Y:S01]  /*3c20*/  VIADD R43, R43, 0x1 ;  /* 0x000000012b2b7836 */ /* 0x000fe20000000000 */
[----:B-1----:R-:W-:Y:S01]  /*3c30*/  IADD3 R32, P4, R38, UR4, RZ ;  /* 0x0000000426207c10 */ /* 0x002fe2000ff9e0ff */
[----:B------:R-:W-:Y:S01]  /*3c40*/  IMAD.IADD R25, R50, 0x1, R25 ;  /* 0x0000000132197824 */ /* 0x000fe200078e0219 */
[----:B------:R-:W-:Y:S02]  /*3c50*/  IADD3.X R28, R53, R30, R29, P3, !PT ;  /* 0x0000001e351c7210 */ /* 0x000fe40001ffe41d */
[----:B------:R-:W-:Y:S02]  /*3c60*/  IADD3.X R54, R54, UR5, RZ, P4, !PT ;  /* 0x0000000536367c10 */ /* 0x000fe4000a7fe4ff */
[----:B------:R-:W-:-:S02]  /*3c70*/  LEA R32, P3, R31, R32, 0x2 ;  /* 0x000000201f207211 */ /* 0x000fc400078610ff */
[----:B------:R-:W-:Y:S02]  /*3c80*/  MOV R29, R13 ;  /* 0x0000000d001d7202 */ /* 0x000fe40000000f00 */
[----:B------:R-:W-:Y:S01]  /*3c90*/  LEA.HI.X R33, R31, R54, R28, 0x2, P3 ;  /* 0x000000361f217211 */ /* 0x000fe200018f141c */
[----:B------:R-:W-:Y:S01]  /*3ca0*/  IMAD.MOV.U32 R28, RZ, RZ, R10 ;  /* 0x000000ffff1c7224 */ /* 0x000fe200078e000a */
[----:B------:R-:W-:Y:S02]  /*3cb0*/  MOV R13, R15 ;  /* 0x0000000f000d7202 */ /* 0x000fe40000000f00 */
[C---:B------:R-:W-:Y:S01]  /*3cc0*/  IADD3 R42, R50.reuse, R42, RZ ;  /* 0x0000002a322a7210 */ /* 0x040fe20007ffe0ff */
        /* <DEDUP_REMOVED lines=12> */
.L_x_1201:
        /* <DEDUP_REMOVED lines=15> */
.L_x_8637:


//--------------------- .text._Z25selective_scan_fwd_kernelI32Selective_Scan_fwd_kernel_traitsILi32ELi4ELi1ELb1ELb1ELb1ELb0ELb0EfffEEv13SSMParamsBase --------------------------
	.section	.text._Z25selective_scan_fwd_kernelI32Selective_Scan_fwd_kernel_traitsILi32ELi4ELi1ELb1ELb1ELb1ELb0ELb0EfffEEv13SSMParamsBase,"ax",@progbits
	.align	128
        .global         _Z25selective_scan_fwd_kernelI32Selective_Scan_fwd_kernel_traitsILi32ELi4ELi1ELb1ELb1ELb1ELb0ELb0EfffEEv13SSMParamsBase
        .type           _Z25selective_scan_fwd_kernelI32Selective_Scan_fwd_kernel_traitsILi32ELi4ELi1ELb1ELb1ELb1ELb0ELb0EfffEEv13SSMParamsBase,@function
        .size           _Z25selective_scan_fwd_kernelI32Selective_Scan_fwd_kernel_traitsILi32ELi4ELi1ELb1ELb1ELb1ELb0ELb0EfffEEv13SSMParamsBase,(.L_x_8638 - _Z25selective_scan_fwd_kernelI32Selective_Scan_fwd_kernel_traitsILi32ELi4ELi1ELb1ELb1ELb1ELb0ELb0EfffEEv13SSMParamsBase)
        .other          _Z25selective_scan_fwd_kernelI32Selective_Scan_fwd_kernel_traitsILi32ELi4ELi1ELb1ELb1ELb1ELb0ELb0EfffEEv13SSMParamsBase,@"STO_CUDA_ENTRY STV_DEFAULT"
_Z25selective_scan_fwd_kernelI32Selective_Scan_fwd_kernel_traitsILi32ELi4ELi1ELb1ELb1ELb1ELb0ELb0EfffEEv13SSMParamsBase:
.text._Z25selective_scan_fwd_kernelI32Selective_Scan_fwd_kernel_traitsILi32ELi4ELi1ELb1ELb1ELb1ELb0ELb0EfffEEv13SSMParamsBase:
        /* <DEDUP_REMOVED lines=37> */
.L_x_1202:
[----:B-----5:R-:W-:Y:S02]  /*0250*/  ISETP.NE.U32.AND P1, PT, R43, UR6, PT ;  /* 0x000000062b007c0c */ /* 0x020fe4000bf25070 */
[----:B------:R-:W-:Y:S02]  /*0260*/  SHF.R.S32.HI R67, RZ, 0x1f, R43 ;  /* 0x0000001fff437819 */ /* 0x000fe4000001142b */
[----:B------:R-:W-:Y:S02]  /*0270*/  ISETP.NE.AND.EX P2, PT, R9, RZ, PT, P2 ;  /* 0x000000ff0900720c */ /* 0x000fe40003f45320 */
[----:B------:R-:W-:-:S13]  /*0280*/  ISETP.NE.AND.EX P1, PT, R67, UR7, PT, P1 ;  /* 0x0000000743007c0c */ /* 0x000fda000bf25310 */
[----:B------:R-:W-:Y:S05]  /*0290*/  @!P1 EXIT P2 ;  /* 0x000000000000994d */ /* 0x000fea0001000000 */
[----:B------:R-:W1:Y:S01]  /*02a0*/  LDC.U8 R4, c[0x0][0x239] ;  /* 0x00008e40ff047b82 */ /* 0x000e620000000000 */
[----:B------:R-:W2:Y:S01]  /*02b0*/  S2R R65, SR_CTAID.Y ;  /* 0x0000000000417919 */ /* 0x000ea20000002600 */
[----:B0-----:R-:W-:Y:S01]  /*02c0*/  HFMA2.MMA R7, -RZ, RZ, 0, 0 ;  /* 0x00000000ff077435 */ /* 0x001fe200000001ff */
[----:B------:R-:W-:Y:S02]  /*02d0*/  CS2R R52, SRZ ;  /* 0x0000000000347805 */ /* 0x000fe4000001ff00 */
[----:B------:R-:W-:-:S03]  /*02e0*/  CS2R R44, SRZ ;  /* 0x00000000002c7805 */ /* 0x000fc6000001ff00 */
[----:B------:R-:W0:Y:S01]  /*02f0*/  LDC.64 R2, c[0x0][0x380] ;  /* 0x0000e000ff027b82 */ /* 0x000e220000000a00 */
[----:B-1----:R-:W-:Y:S02]  /*0300*/  ISETP.NE.AND P5, PT, R4, RZ, PT ;  /* 0x000000ff0400720c */ /* 0x002fe40003fa5270 */
[----:B0-----:R-:W-:Y:S01]  /*0310*/  ISETP.NE.U32.AND P1, PT, R2, RZ, PT ;  /* 0x000000ff0200720c */ /* 0x001fe20003f25070 */
[----:B------:R-:W-:Y:S01]  /*0320*/  IMAD.MOV.U32 R2, RZ, RZ, RZ ;  /* 0x000000ffff027224 */ /* 0x000fe200078e00ff */
        /* <DEDUP_REMOVED lines=21> */
.L_x_1203:
        /* <DEDUP_REMOVED lines=12> */
.L_x_1204:
[----:B------:R-:W-:Y:S01]  /*0540*/  ISETP.EQ.U32.AND P0, PT, R45, RZ, PT ;  /* 0x000000ff2d00720c */ /* 0x000fe20003f02070 */
[----:B------:R-:W0:Y:S08]  /*0550*/  LDC.64 R8, c[0x0][0x370] ;  /* 0x0000dc00ff087b82 */ /* 0x000e300000000a00 */
[----:B------:R-:W1:Y:S01]  /*0560*/  LDC.64 R12, c[0x0][0x330] ;  /* 0x0000cc00ff0c7b82 */ /* 0x000e620000000a00 */
[----:B------:R-:W-:-:S02]  /*0570*/  ISETP.EQ.OR.EX P0, PT, R44, RZ, !P5, P0 ;  /* 0x000000ff2c00720c */ /* 0x000fc40006f02700 */
[----:B------:R-:W-:-:S05]  /*0580*/  CS2R R14, SRZ ;  /* 0x00000000000e7805 */ /* 0x000fca000001ff00 */
[----:B------:R-:W3:Y:S01]  /*0590*/  LDC.64 R10, c[0x0][0x318] ;  /* 0x0000c600ff0a7b82 */ /* 0x000ee20000000a00 */
[----:B------:R-:W-:Y:S01]  /*05a0*/  IMAD.MOV.U32 R42, RZ, RZ, RZ ;  /* 0x000000ffff2a7224 */ /* 0x000fe200078e00ff */
[----:B------:R-:W-:Y:S01]  /*05b0*/  HFMA2.MMA R41, -RZ, RZ, 0, 0 ;  /* 0x00000000ff297435 */ /* 0x000fe200000001ff */
[----:B------:R-:W-:Y:S01]  /*05c0*/  IMAD.MOV.U32 R18, RZ, RZ, RZ ;  /* 0x000000ffff127224 */ /* 0x000fe200078e00ff */
[----:B------:R-:W-:Y:S01]  /*05d0*/  ULDC.64 UR8, c[0x0][0x250] ;  /* 0x0000940000087ab9 */ /* 0x000fe20000000a00 */
[----:B------:R-:W-:Y:S01]  /*05e0*/  ULDC.64 UR6, c[0x0][0x290] ;  /* 0x0000a40000067ab9 */ /* 0x000fe20000000a00 */
[C---:B------:R-:W-:Y:S02]  /*05f0*/  @!P0 LEA R4, P1, R0.reuse, R7, 0x2 ;  /* 0x0000000700048211 */ /* 0x040fe400078210ff */
[----:B------:R-:W4:Y:S02]  /*0600*/  LDC.64 R6, c[0x0][0x368] ;  /* 0x0000da00ff067b82 */ /* 0x000f240000000a00 */
[----:B--2---:R-:W-:-:S06]  /*0610*/  @!P0 LEA.HI.X R5, R0, R2, R3, 0x2, P1 ;  /* 0x0000000200058211 */ /* 0x004fcc00008f1403 */
[----:B------:R-:W2:Y:S01]  /*0620*/  @!P0 LDG.E R5, desc[UR4][R4.64] ;  /* 0x0000000404058981 */ /* 0x000ea2000c1e1900 */
[----:B0-----:R-:W-:Y:S01]  /*0630*/  ISETP.NE.U32.AND P1, PT, R8, RZ, PT ;  /* 0x000000ff0800720c */ /* 0x001fe20003f25070 */
[----:B------:R-:W-:Y:S01]  /*0640*/  IMAD.MOV.U32 R2, RZ, RZ, RZ ;  /* 0x000000ffff027224 */ /* 0x000fe200078e00ff */
[----:B------:R-:W-:Y:S01]  /*0650*/  HFMA2.MMA R8, -RZ, RZ, 0, 0 ;  /* 0x00000000ff087435 */ /* 0x000fe200000001ff */
[----:B-1----:R-:W-:Y:S01]  /*0660*/  ISETP.NE.U32.AND P6, PT, R12, RZ, PT ;  /* 0x000000ff0c00720c */ /* 0x002fe20003fc5070 */
[----:B------:R-:W0:Y:S01]  /*0670*/  LDC.64 R20, c[0x0][0x270] ;  /* 0x00009c00ff147b82 */ /* 0x000e220000000a00 */
[----:B------:R-:W-:Y:S02]  /*0680*/  ISETP.NE.AND.EX P1, PT, R9, RZ, PT, P1 ;  /* 0x000000ff0900720c */ /* 0x000fe40003f25310 */
[----:B------:R-:W-:Y:S02]  /*0690*/  PRMT R9, RZ, 0x7610, R9 ;  /* 0x00007610ff097816 */ /* 0x000fe40000000009 */
[----:B---3--:R-:W-:-:S03]  /*06a0*/  ISETP.NE.U32.AND P3, PT, R10, RZ, PT ;  /* 0x000000ff0a00720c */ /* 0x008fc60003f65070 */
[----:B------:R-:W1:Y:S01]  /*06b0*/  LDC.64 R38, c[0x0][0x268] ;  /* 0x00009a00ff267b82 */ /* 0x000e620000000a00 */
[----:B------:R-:W-:Y:S02]  /*06c0*/  ISETP.NE.AND.EX P3, PT, R11, RZ, PT, P3 ;  /* 0x000000ff0b00720c */ /* 0x000fe40003f65330 */
[----:B----4-:R-:W-:-:S04]  /*06d0*/  ISETP.NE.U32.AND P2, PT, R6, RZ, PT ;  /* 0x000000ff0600720c */ /* 0x010fc80003f45070 */
[----:B------:R-:W-:Y:S01]  /*06e0*/  ISETP.NE.AND.EX P2, PT, R7, RZ, PT, P2 ;  /* 0x000000ff0700720c */ /* 0x000fe20003f45320 */
[----:B------:R-:W3:Y:S08]  /*06f0*/  @P1 LDC R2, c[0x0][0x370] ;  /* 0x0000dc00ff021b82 */ /* 0x000ef00000000800 */
[----:B------:R-:W4:Y:S04]  /*0700*/  @P1 LDC R8, c[0x0][0x374] ;  /* 0x0000dd00ff081b82 */ /* 0x000f280000000800 */
[----:B------:R-:W-:-:S04]  /*0710*/  @P2 IADD3 R6, P4, R0, R6, RZ ;  /* 0x0000000600062210 */ /* 0x000fc80007f9e0ff */
[----:B------:R-:W-:Y:S01]  /*0720*/  @P2 LEA.HI.X.SX32 R7, R0, R7, 0x1, P4 ;  /* 0x0000000700072211 */ /* 0x000fe200020f0eff */
[----:B------:R-:W1:Y:S01]  /*0730*/  LDC.64 R26, c[0x0][0x308] ;  /* 0x0000c200ff1a7b82 */ /* 0x000e620000000a00 */
[----:B------:R-:W-:-:S03]  /*0740*/  ISETP.NE.AND.EX P4, PT, R13, RZ, PT, P6 ;  /* 0x000000ff0d00720c */ /* 0x000fc60003f85360 */
[----:B------:R0:W5:Y:S01]  /*0750*/  @P2 LDG.E.U8 R9, desc[UR4][R6.64] ;  /* 0x0000000406092981 */ /* 0x000162000c1e1100 */
[----:B---3--:R-:W-:-:S03]  /*0760*/  ISETP.EQ.U32.AND P6, PT, R2, RZ, PT ;  /* 0x000000ff0200720c */ /* 0x008fc60003fc2070 */
[----:B------:R-:W3:Y:S01]  /*0770*/  LDC.64 R22, c[0x0][0x388] ;  /* 0x0000e200ff167b82 */ /* 0x000ee20000000a00 */
[----:B----4-:R-:W-:-:S07]  /*0780*/  ISETP.EQ.OR.EX P6, PT, R8, RZ, !P5, P6 ;  /* 0x000000ff0800720c */ /* 0x010fce0006fc2760 */
[----:B------:R-:W4:Y:S01]  /*0790*/  LDC.64 R28, c[0x0][0x288] ;  /* 0x0000a200ff1c7b82 */ /* 0x000f220000000a00 */
[----:B------:R-:W-:-:S07]  /*07a0*/  @P1 MOV R14, R8 ;  /* 0x00000008000e1202 */ /* 0x000fce0000000f00 */
[----:B------:R-:W1:Y:S01]  /*07b0*/  LDC R8, c[0x0][0x224] ;  /* 0x00008900ff087b82 */ /* 0x000e620000000800 */
[----:B------:R-:W-:-:S05]  /*07c0*/  @P1 IMAD.MOV.U32 R15, RZ, RZ, R2 ;  /* 0x000000ffff0f1224 */ /* 0x000fca00078e0002 */
[----:B0-----:R-:W-:Y:S02]  /*07d0*/  @!P6 LEA R6, P1, R0, R15, 0x2 ;  /* 0x0000000f0006e211 */ /* 0x001fe400078210ff */
[----:B------:R-:W0:Y:S08]  /*07e0*/  LDC.64 R36, c[0x0][0x310] ;  /* 0x0000c400ff247b82 */ /* 0x000e300000000a00 */
[----:B------:R-:W0:Y:S01]  /*07f0*/  LDC.64 R24, c[0x0][0x378] ;  /* 0x0000de00ff187b82 */ /* 0x000e220000000a00 */
[----:B-1----:R-:W-:-:S04]  /*0800*/  IABS R15, R8 ;  /* 0x00000008000f7213 */ /* 0x002fc80000000000 */
[----:B------:R-:W1:Y:S08]  /*0810*/  I2F.RP R2, R15 ;  /* 0x0000000f00027306 */ /* 0x000e700000209400 */
[----:B-1----:R-:W1:Y:S01]  /*0820*/  MUFU.RCP R2, R2 ;  /* 0x0000000200027308 */ /* 0x002e620000001000 */
[----:B------:R-:W-:-:S04]  /*0830*/  @P3 LEA R10, P2, R65, R10, 0x2 ;  /* 0x0000000a410a3211 */ /* 0x000fc800078410ff */
[----:B------:R-:W-:-:S05]  /*0840*/  @P3 LEA.HI.X R11, R65, R11, R64, 0x2, P2 ;  /* 0x0000000b410b3211 */ /* 0x000fca00010f1440 */
[----:B------:R-:W5:Y:S01]  /*0850*/  @P3 LDG.E R42, desc[UR4][R10.64] ;  /* 0x000000040a2a3981 */ /* 0x000f62000c1e1900 */
[----:B------:R-:W-:-:S05]  /*0860*/  @!P6 LEA.HI.X R7, R0, R14, R3, 0x2, P1 ;  /* 0x0000000e0007e211 */ /* 0x000fca00008f1403 */
[----:B------:R3:W5:Y:S02]  /*0870*/  @!P6 LDG.E R18, desc[UR4][R6.64] ;  /* 0x000000040612e981 */ /* 0x000764000c1e1900 */
[----:B---3--:R-:W-:Y:S01]  /*0880*/  IABS R6, R65 ;  /* 0x0000004100067213 */ /* 0x008fe20000000000 */
[----:B--2---:R-:W-:-:S05]  /*0890*/  @!P0 IMAD.WIDE R4, R5, 0x4, R52 ;  /* 0x0000000405048825 */ /* 0x004fca00078e0234 */
[----:B------:R1:W2:Y:S02]  /*08a0*/  @!P0 LDG.E R43, desc[UR4][R4.64] ;  /* 0x00000004042b8981 */ /* 0x0002a4000c1e1900 */
[----:B-1----:R-:W-:-:S04]  /*08b0*/  IADD3 R4, R2, 0xffffffe, RZ ;  /* 0x0ffffffe02047810 */ /* 0x002fc80007ffe0ff */
[----:B------:R1:W3:Y:S02]  /*08c0*/  F2I.FTZ.U32.TRUNC.NTZ R5, R4 ;  /* 0x0000000400057305 */ /* 0x0002e4000021f000 */
[----:B-1----:R-:W-:Y:S01]  /*08d0*/  MOV R4, RZ ;  /* 0x000000ff00047202 */ /* 0x002fe20000000f00 */
[----:B---3--:R-:W-:-:S04]  /*08e0*/  IMAD.MOV R10, RZ, RZ, -R5 ;  /* 0x000000ffff0a7224 */ /* 0x008fc800078e0a05 */
[----:B------:R-:W-:-:S04]  /*08f0*/  IMAD R11, R10, R15, RZ ;  /* 0x0000000f0a0b7224 */ /* 0x000fc800078e02ff */
[----:B------:R-:W-:-:S06]  /*0900*/  IMAD.HI.U32 R5, R5, R11, R4 ;  /* 0x0000000b05057227 */ /* 0x000fcc00078e0004 */
[----:B------:R-:W-:-:S04]  /*0910*/  IMAD.HI.U32 R5, R5, R6, RZ ;  /* 0x0000000605057227 */ /* 0x000fc800078e00ff */
[----:B------:R-:W-:Y:S01]  /*0920*/  IMAD.MOV R2, RZ, RZ, -R5 ;  /* 0x000000ffff027224 */ /* 0x000fe200078e0a05 */
[----:B------:R-:W-:-:S03]  /*0930*/  @P4 LEA R12, P2, R65, R12, 0x2 ;  /* 0x0000000c410c4211 */ /* 0x000fc600078410ff */
[----:B------:R-:W-:Y:S01]  /*0940*/  IMAD R2, R15, R2, R6 ;  /* 0x000000020f027224 */ /* 0x000fe200078e0206 */
[----:B------:R-:W-:-:S04]  /*0950*/  @P4 LEA.HI.X R13, R65, R13, R64, 0x2, P2 ;  /* 0x0000000d410d4211 */ /* 0x000fc800010f1440 */
[----:B------:R-:W-:Y:S01]  /*0960*/  ISETP.GT.U32.AND P2, PT, R15, R2, PT ;  /* 0x000000020f00720c */ /* 0x000fe20003f44070 */
[----:B------:R1:W5:-:S12]  /*0970*/  @P4 LDG.E R41, desc[UR4][R12.64] ;  /* 0x000000040c294981 */ /* 0x000358000c1e1900 */
[----:B------:R-:W-:-:S04]  /*0980*/  @!P2 IADD3 R2, R2, -R15, RZ ;  /* 0x8000000f0202a210 */ /* 0x000fc80007ffe0ff */
[----:B------:R-:W-:Y:S02]  /*0990*/  ISETP.GE.U32.AND P1, PT, R2, R15, PT ;  /* 0x0000000f0200720c */ /* 0x000fe40003f26070 */
[----:B------:R-:W-:Y:S01]  /*09a0*/  LOP3.LUT R2, R65, R8, RZ, 0x3c, !PT ;  /* 0x0000000841027212 */ /* 0x000fe200078e3cff */
[----:B------:R-:W-:Y:S01]  /*09b0*/  @!P2 VIADD R5, R5, 0x1 ;  /* 0x000000010505a836 */ /* 0x000fe20000000000 */
[----:B------:R-:W-:Y:S02]  /*09c0*/  ISETP.NE.AND P2, PT, R8, RZ, PT ;  /* 0x000000ff0800720c */ /* 0x000fe40003f45270 */
[----:B------:R-:W-:-:S07]  /*09d0*/  ISETP.GE.AND P3, PT, R2, RZ, PT ;  /* 0x000000ff0200720c */ /* 0x000fce0003f66270 */
[----:B------:R-:W-:-:S05]  /*09e0*/  @P1 IADD3 R5, R5, 0x1, RZ ;  /* 0x0000000105051810 */ /* 0x000fca0007ffe0ff */
[----:B-1----:R-:W-:Y:S02]  /*09f0*/  IMAD.MOV.U32 R13, RZ, RZ, R5 ;  /* 0x000000ffff0d7224 */ /* 0x002fe400078e0005 */
[----:B------:R-:W-:Y:S02]  /*0a00*/  IMAD R5, R3, UR8, RZ ;  /* 0x0000000803057c24 */ /* 0x000fe4000f8e02ff */
[C---:B------:R-:W-:Y:S01]  /*0a10*/  IMAD.WIDE.U32 R6, R0.reuse, UR8, RZ ;  /* 0x0000000800067c25 */ /* 0x040fe2000f8e00ff */
[----:B------:R-:W-:Y:S02]  /*0a20*/  @!P3 IADD3 R13, -R13, RZ, RZ ;  /* 0x000000ff0d0db210 */ /* 0x000fe40007ffe1ff */
[----:B------:R-:W-:Y:S01]  /*0a30*/  @!P2 LOP3.LUT R13, RZ, R8, RZ, 0x33, !PT ;  /* 0x00000008ff0da212 */ /* 0x000fe200078e33ff */
[----:B------:R-:W-:Y:S01]  /*0a40*/  IMAD R15, R0, UR9, R5 ;  /* 0x00000009000f7c24 */ /* 0x000fe2000f8e0205 */
[----:B------:R-:W-:Y:S01]  /*0a50*/  ULDC.64 UR8, c[0x0][0x2a0] ;  /* 0x0000a80000087ab9 */ /* 0x000fe20000000a00 */
[----:B------:R-:W-:-:S02]  /*0a60*/  IMAD R2, R3, R20, RZ ;  /* 0x0000001403027224 */ /* 0x000fc400078e02ff */
[----:B------:R-:W-:Y:S01]  /*0a70*/  IMAD.IADD R7, R7, 0x1, R15 ;  /* 0x0000000107077824 */ /* 0x000fe200078e020f */
[----:B------:R-:W-:Y:S01]  /*0a80*/  SHF.R.S32.HI R15, RZ, 0x1f, R13 ;  /* 0x0000001fff0f7819 */ /* 0x000fe2000001140d */
[----:B------:R-:W-:Y:S02]  /*0a90*/  IMAD R11, R3, UR6, RZ ;  /* 0x00000006030b7c24 */ /* 0x000fe4000f8e02ff */
[C---:B------:R-:W-:Y:S02]  /*0aa0*/  IMAD R19, R0.reuse, R21, R2 ;  /* 0x0000001500137224 */ /* 0x040fe400078e0202 */
[----:B------:R-:W-:Y:S02]  /*0ab0*/  IMAD R2, R15, R38, RZ ;  /* 0x000000260f027224 */ /* 0x000fe400078e02ff */
[----:B------:R-:W-:-:S04]  /*0ac0*/  IMAD.WIDE.U32 R4, R0, UR6, RZ ;  /* 0x0000000600047c25 */ /* 0x000fc8000f8e00ff */
[----:B------:R-:W-:Y:S01]  /*0ad0*/  IMAD R17, R0, UR7, R11 ;  /* 0x0000000700117c24 */ /* 0x000fe2000f8e020b */
[----:B------:R-:W-:Y:S01]  /*0ae0*/  ULDC.64 UR6, c[0x0][0x298] ;  /* 0x0000a60000067ab9 */ /* 0x000fe20000000a00 */
[----:B------:R-:W-:-:S04]  /*0af0*/  IMAD.WIDE.U32 R6, R13, R38, R6 ;  /* 0x000000260d067225 */ /* 0x000fc800078e0006 */
[----:B------:R-:W-:Y:S02]  /*0b00*/  IMAD R39, R13, R39, R2 ;  /* 0x000000270d277224 */ /* 0x000fe400078e0202 */
[----:B------:R-:W-:Y:S02]  /*0b10*/  IMAD.WIDE.U32 R10, R0, R20, RZ ;  /* 0x00000014000a7225 */ /* 0x000fe400078e00ff */
[----:B------:R-:W1:Y:S01]  /*0b20*/  LDC.64 R20, c[0x0][0x320] ;  /* 0x0000c800ff147b82 */ /* 0x000e620000000a00 */
[----:B------:R-:W-:Y:S02]  /*0b30*/  IADD3 R5, R5, R17, RZ ;  /* 0x0000001105057210 */ /* 0x000fe40007ffe0ff */
[----:B------:R-:W-:Y:S02]  /*0b40*/  LEA R40, P1, R6, R26, 0x2 ;  /* 0x0000001a06287211 */ /* 0x000fe400078210ff */
[----:B------:R-:W-:-:S03]  /*0b50*/  IADD3 R39, R7, R39, RZ ;  /* 0x0000002707277210 */ /* 0x000fc60007ffe0ff */
[----:B------:R-:W3:Y:S01]  /*0b60*/  LDC.64 R16, c[0x0][0x390] ;  /* 0x0000e400ff107b82 */ /* 0x000ee20000000a00 */
[----:B------:R-:W-:Y:S01]  /*0b70*/  LEA.HI.X R39, R6, R27, R39, 0x2, P1 ;  /* 0x0000001b06277211 */ /* 0x000fe200008f1427 */
[----:B------:R-:W-:Y:S01]  /*0b80*/  IMAD.IADD R11, R11, 0x1, R19 ;  /* 0x000000010b0b7824 */ /* 0x000fe200078e0213 */
[----:B------:R-:W-:Y:S01]  /*0b90*/  ISETP.NE.U32.AND P1, PT, R22, RZ, PT ;  /* 0x000000ff1600720c */ /* 0x000fe20003f25070 */
[-C--:B----4-:R-:W-:Y:S02]  /*0ba0*/  IMAD R2, R15, R28.reuse, RZ ;  /* 0x0000001c0f027224 */ /* 0x090fe400078e02ff */
[----:B------:R-:W-:Y:S01]  /*0bb0*/  IMAD.WIDE.U32 R10, R13, R28, R10 ;  /* 0x0000001c0d0a7225 */ /* 0x000fe200078e000a */
[----:B------:R-:W-:Y:S01]  /*0bc0*/  ISETP.NE.AND.EX P1, PT, R23, RZ, PT, P1 ;  /* 0x000000ff1700720c */ /* 0x000fe20003f25310 */
[----:B------:R-:W-:Y:S02]  /*0bd0*/  HFMA2.MMA R23, -RZ, RZ, 0, 0 ;  /* 0x00000000ff177435 */ /* 0x000fe400000001ff */
[----:B------:R-:W-:-:S02]  /*0be0*/  IMAD R19, R13, R29, R2 ;  /* 0x0000001d0d137224 */ /* 0x000fc400078e0202 */
[----:B------:R-:W-:Y:S02]  /*0bf0*/  IMAD R13, R3, UR8, RZ ;  /* 0x00000008030d7c24 */ /* 0x000fe4000f8e02ff */
[----:B------:R-:W-:Y:S02]  /*0c00*/  IMAD R2, R64, UR6, RZ ;  /* 0x0000000640027c24 */ /* 0x000fe4000f8e02ff */
[----:B------:R-:W-:Y:S02]  /*0c10*/  IMAD R15, R0, UR9, R13 ;  /* 0x00000009000f7c24 */ /* 0x000fe4000f8e020d */
[C---:B------:R-:W-:Y:S02]  /*0c20*/  IMAD R13, R65.reuse, UR7, R2 ;  /* 0x00000007410d7c24 */ /* 0x040fe4000f8e0202 */
[----:B------:R-:W-:Y:S01]  /*0c30*/  IMAD.WIDE.U32 R4, R65, UR6, R4 ;  /* 0x0000000641047c25 */ /* 0x000fe2000f8e0004 */
[----:B------:R-:W-:Y:S02]  /*0c40*/  IADD3 R2, R11, R19, RZ ;  /* 0x000000130b027210 */ /* 0x000fe40007ffe0ff */
[----:B0-----:R-:W-:Y:S01]  /*0c50*/  LEA R38, P4, R10, R36, 0x2 ;  /* 0x000000240a267211 */ /* 0x001fe200078810ff */
[----:B------:R-:W-:Y:S01]  /*0c60*/  IMAD.IADD R5, R5, 0x1, R13 ;  /* 0x0000000105057824 */ /* 0x000fe200078e020d */
[----:B-1----:R-:W-:Y:S01]  /*0c70*/  LEA R36, P3, R4, R20, 0x2 ;  /* 0x0000001404247211 */ /* 0x002fe200078610ff */
[----:B------:R-:W-:Y:S01]  /*0c80*/  IMAD.MOV.U32 R19, RZ, RZ, RZ ;  /* 0x000000ffff137224 */ /* 0x000fe200078e00ff */
[----:B------:R-:W0:Y:S01]  /*0c90*/  @P1 LDC R23, c[0x0][0x388] ;  /* 0x0000e200ff171b82 */ /* 0x000e220000000800 */
[----:B---3--:R-:W-:Y:S01]  /*0ca0*/  ISETP.NE.U32.AND P2, PT, R16, RZ, PT ;  /* 0x000000ff1000720c */ /* 0x008fe20003f45070 */
[----:B------:R-:W-:Y:S01]  /*0cb0*/  IMAD.WIDE.U32 R6, R0, UR8, RZ ;  /* 0x0000000800067c25 */ /* 0x000fe2000f8e00ff */
[----:B------:R-:W-:Y:S01]  /*0cc0*/  LEA.HI.X R21, R4, R21, R5, 0x2, P3 ;  /* 0x0000001504157211 */ /* 0x000fe200018f1405 */
[----:B------:R-:W-:Y:S01]  /*0cd0*/  ULDC.64 UR6, c[0x0][0x2a8] ;  /* 0x0000aa0000067ab9 */ /* 0x000fe20000000a00 */
[----:B------:R-:W-:-:S03]  /*0ce0*/  ISETP.NE.U32.AND P3, PT, R24, RZ, PT ;  /* 0x000000ff1800720c */ /* 0x000fc60003f65070 */
[----:B------:R-:W1:Y:S01]  /*0cf0*/  @P1 LDC R19, c[0x0][0x38c] ;  /* 0x0000e300ff131b82 */ /* 0x000e620000000800 */
[----:B------:R-:W-:Y:S02]  /*0d00*/  ISETP.NE.AND.EX P2, PT, R17, RZ, PT, P2 ;  /* 0x000000ff1100720c */ /* 0x000fe40003f45320 */
[----:B------:R-:W-:Y:S01]  /*0d10*/  ISETP.NE.AND.EX P3, PT, R25, RZ, PT, P3 ;  /* 0x000000ff1900720c */ /* 0x000fe20003f65330 */
[----:B------:R-:W-:Y:S01]  /*0d20*/  HFMA2.MMA R47, -RZ, RZ, 0, 0 ;  /* 0x00000000ff2f7435 */ /* 0x000fe200000001ff */
[----:B------:R-:W-:Y:S01]  /*0d30*/  LEA.HI.X R37, R10, R37, R2, 0x2, P4 ;  /* 0x000000250a257211 */ /* 0x000fe200020f1402 */
[----:B------:R-:W-:Y:S02]  /*0d40*/  IMAD.IADD R7, R7, 0x1, R15 ;  /* 0x0000000107077824 */ /* 0x000fe400078e020f */
[----:B------:R-:W-:Y:S01]  /*0d50*/  IMAD R2, R64, UR6, RZ ;  /* 0x0000000640027c24 */ /* 0x000fe2000f8e02ff */
[----:B------:R-:W3:Y:S01]  /*0d60*/  LDC.64 R14, c[0x0][0x328] ;  /* 0x0000ca00ff0e7b82 */ /* 0x000ee20000000a00 */
[----:B------:R-:W-:-:S02]  /*0d70*/  IMAD.MOV.U32 R8, RZ, RZ, RZ ;  /* 0x000000ffff087224 */ /* 0x000fc400078e00ff */
[C---:B------:R-:W-:Y:S01]  /*0d80*/  IMAD R11, R65.reuse, UR7, R2 ;  /* 0x00000007410b7c24 */ /* 0x040fe2000f8e0202 */
[----:B------:R-:W-:Y:S01]  /*0d90*/  MOV R2, RZ ;  /* 0x000000ff00027202 */ /* 0x000fe20000000f00 */
[----:B------:R-:W-:Y:S01]  /*0da0*/  IMAD.WIDE.U32 R4, R65, UR6, R6 ;  /* 0x0000000641047c25 */ /* 0x000fe2000f8e0006 */
[----:B------:R-:W-:Y:S01]  /*0db0*/  @P2 ISETP.NE.U32.AND P4, PT, R16, RZ, PT ;  /* 0x000000ff1000220c */ /* 0x000fe20003f85070 */
[----:B------:R-:W-:Y:S01]  /*0dc0*/  ULDC.64 UR6, c[0x0][0x240] ;  /* 0x0000900000067ab9 */ /* 0x000fe20000000a00 */
[----:B------:R-:W4:Y:S01]  /*0dd0*/  LDC R10, c[0x0][0x23c] ;  /* 0x00008f00ff0a7b82 */ /* 0x000f220000000800 */
[----:B------:R-:W-:-:S07]  /*0de0*/  IMAD.MOV.U32 R7, RZ, RZ, RZ ;  /* 0x000000ffff077224 */ /* 0x000fce00078e00ff */
[----:B------:R-:W2:Y:S08]  /*0df0*/  @P3 LDC R47, c[0x0][0x378] ;  /* 0x0000de00ff2f3b82 */ /* 0x000eb00000000800 */
[----:B------:R-:W2:Y:S01]  /*0e00*/  @P3 LDC R8, c[0x0][0x37c] ;  /* 0x0000df00ff083b82 */ /* 0x000ea20000000800 */
[----:B------:R-:W-:Y:S02]  /*0e10*/  PLOP3.LUT P3, PT, PT, PT, PT, 0x8, 0x0 ;  /* 0x000000000000781c */ /* 0x000fe40003f6e170 */
[----:B------:R-:W-:-:S05]  /*0e20*/  @P2 ISETP.NE.AND.EX P3, PT, R17, RZ, PT, P4 ;  /* 0x000000ff1100220c */ /* 0x000fca0003f65340 */
[----:B------:R-:W2:Y:S08]  /*0e30*/  @P2 LDC R7, c[0x0][0x390] ;  /* 0x0000e400ff072b82 */ /* 0x000eb00000000800 */
[----:B------:R-:W2:Y:S01]  /*0e40*/  @P2 LDC R2, c[0x0][0x394] ;  /* 0x0000e500ff022b82 */ /* 0x000ea20000000800 */
[----:B0-----:R-:W-:-:S04]  /*0e50*/  ISETP.NE.U32.AND P2, PT, R23, RZ, PT ;  /* 0x000000ff1700720c */ /* 0x001fc80003f45070 */
[----:B-1----:R-:W-:Y:S01]  /*0e60*/  ISETP.NE.AND.EX P2, PT, R19, RZ, PT, P2 ;  /* 0x000000ff1300720c */ /* 0x002fe20003f45320 */
[----:B------:R-:W-:Y:S01]  /*0e70*/  IMAD R6, R64, UR6, RZ ;  /* 0x0000000640067c24 */ /* 0x000fe2000f8e02ff */
[----:B------:R-:W-:Y:S01]  /*0e80*/  IADD3 R17, R5, R11, RZ ;  /* 0x0000000b05117210 */ /* 0x000fe20007ffe0ff */
[C---:B------:R-:W-:Y:S01]  /*0e90*/  IMAD.WIDE.U32 R50, R65.reuse, UR6, RZ ;  /* 0x0000000641327c25 */ /* 0x040fe2000f8e00ff */
[C---:B---3--:R-:W-:Y:S02]  /*0ea0*/  LEA R22, P4, R4.reuse, R14, 0x2 ;  /* 0x0000000e04167211 */ /* 0x048fe400078810ff */
        /* <DEDUP_REMOVED lines=9> */
[-C--:B------:R-:W-:Y:S01]  /*0f40*/  IABS R7, R15.reuse ;  /* 0x0000000f00077213 */ /* 0x080fe20000000000 */
[----:B------:R-:W0:Y:S01]  /*0f50*/  LDC R2, c[0x0][0x218] ;  /* 0x00008600ff027b82 */ /* 0x000e220000000800 */
[----:B------:R-:W-:Y:S01]  /*0f60*/  IABS R12, R15 ;  /* 0x0000000f000c7213 */ /* 0x000fe20000000000 */
[----:B------:R-:W-:Y:S01]  /*0f70*/  IMAD.MOV.U32 R20, RZ, RZ, RZ ;  /* 0x000000ffff147224 */ /* 0x000fe200078e00ff */
        /* <DEDUP_REMOVED lines=27> */
.L_x_1205:
        /* <DEDUP_REMOVED lines=18> */
.L_x_1206:
[----:B------:R-:W-:-:S13]  /*1250*/  ISETP.GE.AND P0, PT, R16, 0x1, PT ;  /* 0x000000011000780c */ /* 0x000fda0003f06270 */
[----:B------:R-:W-:Y:S05]  /*1260*/  @!P0 EXIT ;  /* 0x000000000000894d */ /* 0x000fea0003800000 */
[----:B------:R-:W0:Y:S01]  /*1270*/  S2R R14, SR_TID.X ;  /* 0x00000000000e7919 */ /* 0x000e220000002100 */
[C---:B------:R-:W-:Y:S01]  /*1280*/  LEA R46, P0, R0.reuse, R47, 0x2 ;  /* 0x0000002f002e7211 */ /* 0x040fe200078010ff */
[----:B------:R-:W-:Y:S01]  /*1290*/  HFMA2.MMA R10, -RZ, RZ, 0, 0 ;  /* 0x00000000ff0a7435 */ /* 0x000fe200000001ff */
[----:B------:R-:W-:Y:S01]  /*12a0*/  LOP3.LUT R9, R9, 0xff, RZ, 0xc0, !PT ;  /* 0x000000ff09097812 */ /* 0x000fe200078ec0ff */
[----:B------:R-:W1:Y:S01]  /*12b0*/  S2R R11, SR_LANEID ;  /* 0x00000000000b7919 */ /* 0x000e620000000000 */
[----:B------:R-:W-:Y:S01]  /*12c0*/  LEA.HI.X R47, R0, R8, R3, 0x2, P0 ;  /* 0x00000008002f7211 */ /* 0x000fe200000f1403 */
[----:B------:R-:W-:Y:S01]  /*12d0*/  IMAD.MOV.U32 R7, RZ, RZ, RZ ;  /* 0x000000ffff077224 */ /* 0x000fe200078e00ff */
[----:B0-----:R-:W-:Y:S02]  /*12e0*/  SHF.L.U32 R12, R14, 0x2, RZ ;  /* 0x000000020e0c7819 */ /* 0x001fe400000006ff */
[----:B------:R-:W-:Y:S02]  /*12f0*/  SHF.R.S32.HI R5, RZ, 0x1f, R14 ;  /* 0x0000001fff057819 */ /* 0x000fe4000001140e */
[C---:B------:R-:W-:Y:S01]  /*1300*/  IADD3 R6, R12.reuse, 0x2, RZ ;  /* 0x000000020c067810 */ /* 0x040fe20007ffe0ff */
[----:B------:R-:W-:-:S02]  /*1310*/  VIADD R8, R12, 0x1 ;  /* 0x000000010c087836 */ /* 0x000fc40000000000 */
[----:B-1----:R-:W-:-:S07]  /*1320*/  VIADD R4, R12, 0x3 ;  /* 0x000000030c047836 */ /* 0x002fce0000000000 */
.L_x_1224:
[----:B------:R-:W-:-:S04]  /*1330*/  ISETP.NE.U32.AND P0, PT, R23, RZ, PT ;  /* 0x000000ff1700720c */ /* 0x000fc80003f05070 */
[----:B------:R-:W-:-:S13]  /*1340*/  ISETP.NE.AND.EX P0, PT, R19, RZ, PT, P0 ;  /* 0x000000ff1300720c */ /* 0x000fda0003f05300 */
[----:B------:R-:W-:Y:S01]  /*1350*/  @P0 IADD3 R25, R7, R20, RZ ;  /* 0x0000001407190210 */ /* 0x000fe20007ffe0ff */
[----:B0-----:R-:W0:Y:S04]  /*1360*/  @!P0 LDC R26, c[0x0][0x218] ;  /* 0x00008600ff1a8b82 */ /* 0x001e280000000800 */
        /* <DEDUP_REMOVED lines=9> */
[C---:B------:R-:W-:Y:S01]  /*1400*/  IMAD.SHL.U32 R2, R14.reuse, 0x10, RZ ;  /* 0x000000100e027824 */ /* 0x040fe200078e00ff */
[----:B------:R-:W-:-:S04]  /*1410*/  SHF.L.U64.HI R0, R14, 0x4, R5 ;  /* 0x000000040e007819 */ /* 0x000fc80000010205 */
[----:B------:R-:W-:Y:S02]  /*1420*/  IADD3 R24, P0, R22, R2, RZ ;  /* 0x0000000216187210 */ /* 0x000fe40007f1e0ff */
[----:B------:R-:W0:Y:S01]  /*1430*/  LDC R32, c[0x0][0x21c] ;  /* 0x00008700ff207b82 */ /* 0x000e220000000800 */
[----:B------:R-:W-:Y:S01]  /*1440*/  ULDC.U8 UR6, c[0x0][0x238] ;  /* 0x00008e0000067ab9 */ /* 0x000fe20000000000 */
[----:B------:R-:W-:-:S06]  /*1450*/  IADD3.X R25, R17, R0, RZ, P0, !PT ;  /* 0x0000000011197210 */ /* 0x000fcc00007fe4ff */
[----:B------:R-:W2:Y:S01]  /*1460*/  LDG.E.128 R24, desc[UR4][R24.64] ;  /* 0x0000000418187981 */ /* 0x000ea2000c1e1d00 */
[----:B------:R-:W-:-:S05]  /*1470*/  IADD3 R28, P0, R36, R2, RZ ;  /* 0x00000002241c7210 */ /* 0x000fca0007f1e0ff */
[----:B------:R-:W-:-:S06]  /*1480*/  IMAD.X R29, R21, 0x1, R0, P0 ;  /* 0x00000001151d7824 */ /* 0x000fcc00000e0600 */
[----:B------:R-:W5:Y:S01]  /*1490*/  LDG.E.128 R28, desc[UR4][R28.64] ;  /* 0x000000041c1c7981 */ /* 0x000f62000c1e1d00 */
[----:B------:R-:W-:Y:S01]  /*14a0*/  BSSY B0, `(.L_x_1207) ;  /* 0x000002d000007945 */ /* 0x000fe20003800000 */
[--C-:B--2---:R-:W-:Y:S01]  /*14b0*/  FADD.FTZ R69, R24, R41.reuse ;  /* 0x0000002918457221 */ /* 0x104fe20000010000 */
[--C-:B------:R-:W-:Y:S01]  /*14c0*/  FADD.FTZ R66, R25, R41.reuse ;  /* 0x0000002919427221 */ /* 0x100fe20000010000 */
[--C-:B------:R-:W-:Y:S01]  /*14d0*/  FADD.FTZ R71, R26, R41.reuse ;  /* 0x000000291a477221 */ /* 0x100fe20000010000 */
[----:B------:R-:W-:Y:S02]  /*14e0*/  FADD.FTZ R68, R27, R41 ;  /* 0x000000291b447221 */ /* 0x000fe40000010000 */
[----:B------:R-:W-:Y:S02]  /*14f0*/  FSETP.GTU.FTZ.AND P0, PT, R69, 20, PT ;  /* 0x41a000004500780b */ /* 0x000fe40003f1c000 */
[----:B------:R-:W-:Y:S02]  /*1500*/  FSETP.GTU.FTZ.AND P1, PT, R66, 20, PT ;  /* 0x41a000004200780b */ /* 0x000fe40003f3c000 */
[----:B------:R-:W-:-:S02]  /*1510*/  ISETP.EQ.OR P3, PT, RZ, UR6, P0 ;  /* 0x00000006ff007c0c */ /* 0x000fc40008762670 */
[----:B------:R-:W-:Y:S02]  /*1520*/  FSETP.GTU.FTZ.AND P2, PT, R71, 20, PT ;  /* 0x41a000004700780b */ /* 0x000fe40003f5c000 */
[----:B------:R-:W-:Y:S02]  /*1530*/  FSETP.GTU.FTZ.AND P4, PT, R68, 20, PT ;  /* 0x41a000004400780b */ /* 0x000fe40003f9c000 */
[----:B------:R-:W-:Y:S02]  /*1540*/  ISETP.EQ.OR P0, PT, RZ, UR6, P1 ;  /* 0x00000006ff007c0c */ /* 0x000fe40008f02670 */
[----:B------:R-:W-:Y:S02]  /*1550*/  ISETP.EQ.OR P1, PT, RZ, UR6, P2 ;  /* 0x00000006ff007c0c */ /* 0x000fe40009722670 */
[----:B------:R-:W-:-:S03]  /*1560*/  ISETP.EQ.OR P2, PT, RZ, UR6, P4 ;  /* 0x00000006ff007c0c */ /* 0x000fc6000a742670 */
[----:B0-----:R-:W-:Y:S10]  /*1570*/  @P3 BRA `(.L_x_1208) ;  /* 0x00000000007c3947 */ /* 0x001ff40003800000 */
        /* <DEDUP_REMOVED lines=31> */
.L_x_1208:
[----:B------:R-:W-:Y:S05]  /*1770*/  BSYNC B0 ;  /* 0x0000000000007941 */ /* 0x000fea0003800000 */
.L_x_1207:
        /* <DEDUP_REMOVED lines=33> */
.L_x_1210:
[----:B------:R-:W-:Y:S05]  /*1990*/  BSYNC B0 ;  /* 0x0000000000007941 */ /* 0x000fea0003800000 */
.L_x_1209:
        /* <DEDUP_REMOVED lines=33> */
.L_x_1212:
[----:B------:R-:W-:Y:S05]  /*1bb0*/  BSYNC B0 ;  /* 0x0000000000007941 */ /* 0x000fea0003800000 */
.L_x_1211:
        /* <DEDUP_REMOVED lines=33> */
.L_x_1214:
[----:B------:R-:W-:Y:S05]  /*1dd0*/  BSYNC B0 ;  /* 0x0000000000007941 */ /* 0x000fea0003800000 */
.L_x_1213:
[----:B------:R-:W-:Y:S01]  /*1de0*/  BAR.SYNC.DEFER_BLOCKING 0x0 ;  /* 0x0000000000007b1d */ /* 0x000fe20000010000 */
[----:B------:R-:W-:Y:S01]  /*1df0*/  ISETP.GE.AND P0, PT, R32, 0x1, PT ;  /* 0x000000012000780c */ /* 0x000fe20003f06270 */
[----:B------:R-:W-:Y:S01]  /*1e00*/  IMAD.MOV.U32 R27, RZ, RZ, R21 ;  /* 0x000000ffff1b7224 */ /* 0x000fe200078e0015 */
[----:B------:R-:W-:Y:S01]  /*1e10*/  MOV R26, R36 ;  /* 0x00000024001a7202 */ /* 0x000fe20000000f00 */
[----:B------:R-:W-:Y:S01]  /*1e20*/  IMAD.MOV.U32 R25, RZ, RZ, R17 ;  /* 0x000000ffff197224 */ /* 0x000fe200078e0011 */
[----:B------:R-:W-:-:S03]  /*1e30*/  MOV R24, R22 ;  /* 0x0000001600187202 */ /* 0x000fc60000000f00 */
[----:B------:R-:W-:-:S04]  /*1e40*/  IMAD.WIDE R26, R3, 0x4, R26 ;  /* 0x00000004031a7825 */ /* 0x000fc800078e021a */
[----:B------:R-:W-:Y:S01]  /*1e50*/  IMAD.WIDE R24, R3, 0x4, R24 ;  /* 0x0000000403187825 */ /* 0x000fe200078e0218 */
[----:B------:R-:W-:-:S03]  /*1e60*/  MOV R36, R26 ;  /* 0x0000001a00247202 */ /* 0x000fc60000000f00 */
[----:B-----5:R-:W-:Y:S01]  /*1e70*/  FMUL.FTZ R26, R30, R42 ;  /* 0x0000002a1e1a7220 */ /* 0x020fe20000410000 */
[----:B------:R-:W-:Y:S01]  /*1e80*/  IMAD.MOV.U32 R21, RZ, RZ, R27 ;  /* 0x000000ffff157224 */ /* 0x000fe200078e001b */
[----:B------:R-:W-:Y:S01]  /*1e90*/  MOV R22, R24 ;  /* 0x0000001800167202 */ /* 0x000fe20000000f00 */
[----:B------:R-:W-:Y:S02]  /*1ea0*/  IMAD.MOV.U32 R17, RZ, RZ, R25 ;  /* 0x000000ffff117224 */ /* 0x000fe400078e0019 */
[-C--:B------:R-:W-:Y:S01]  /*1eb0*/  FMUL.FTZ R24, R28, R42.reuse ;  /* 0x0000002a1c187220 */ /* 0x080fe20000410000 */
[-C--:B------:R-:W-:Y:S01]  /*1ec0*/  FMUL.FTZ R25, R29, R42.reuse ;  /* 0x0000002a1d197220 */ /* 0x080fe20000410000 */
[----:B------:R-:W-:Y:S01]  /*1ed0*/  FMUL.FTZ R27, R31, R42 ;  /* 0x0000002a1f1b7220 */ /* 0x000fe20000410000 */
[----:B------:R-:W-:Y:S06]  /*1ee0*/  @!P0 BRA `(.L_x_1215) ;  /* 0x0000000c00a88947 */ /* 0x000fec0003800000 */
[----:B------:R-:W0:Y:S01]  /*1ef0*/  LDC.64 R56, c[0x0][0x340] ;  /* 0x0000d000ff387b82 */ /* 0x000e220000000a00 */
[----:B------:R-:W-:Y:S01]  /*1f00*/  ULDC.64 UR6, c[0x0][0x2e0] ;  /* 0x0000b80000067ab9 */ /* 0x000fe20000000a00 */
[----:B------:R-:W-:Y:S01]  /*1f10*/  FMUL.FTZ R75, R28, R69 ;  /* 0x000000451c4b7220 */ /* 0x000fe20000410000 */
[----:B------:R-:W-:Y:S01]  /*1f20*/  IMAD R28, R67, UR6, RZ ;  /* 0x00000006431c7c24 */ /* 0x000fe2000f8e02ff */
[----:B------:R-:W-:Y:S01]  /*1f30*/  HFMA2.MMA R74, -RZ, RZ, 0, 0 ;  /* 0x00000000ff4a7435 */ /* 0x000fe200000001ff */
[----:B------:R-:W-:-:S04]  /*1f40*/  IMAD.WIDE.U32 R58, R43, UR6, R62 ;  /* 0x000000062b3a7c25 */ /* 0x000fc8000f8e003e */
[----:B------:R-:W-:Y:S01]  /*1f50*/  FMUL.FTZ R73, R30, R71 ;  /* 0x000000471e497220 */ /* 0x000fe20000410000 */
[----:B------:R-:W-:Y:S01]  /*1f60*/  FMUL.FTZ R70, R29, R66 ;  /* 0x000000421d467220 */ /* 0x000fe20000410000 */
[----:B------:R-:W1:Y:S01]  /*1f70*/  LDC.64 R54, c[0x0][0x300] ;  /* 0x0000c000ff367b82 */ /* 0x000e620000000a00 */
[----:B------:R-:W-:Y:S02]  /*1f80*/  IMAD R77, R43, UR7, R28 ;  /* 0x000000072b4d7c24 */ /* 0x000fe4000f8e021c */
[----:B------:R-:W-:Y:S01]  /*1f90*/  FMUL.FTZ R76, R31, R68 ;  /* 0x000000441f4c7220 */ /* 0x000fe20000410000 */
[-C--:B------:R-:W-:Y:S01]  /*1fa0*/  ISETP.GE.U32.AND P1, PT, R12, R3.reuse, PT ;  /* 0x000000030c00720c */ /* 0x080fe20003f26070 */
[----:B------:R-:W-:Y:S01]  /*1fb0*/  ULDC UR15, c[0x0][0x21c] ;  /* 0x00008700000f7ab9 */ /* 0x000fe20000000800 */
[-C--:B------:R-:W-:Y:S01]  /*1fc0*/  ISETP.GE.U32.AND P2, PT, R8, R3.reuse, PT ;  /* 0x000000030800720c */ /* 0x080fe20003f46070 */
[----:B------:R-:W-:Y:S01]  /*1fd0*/  IMAD.IADD R77, R59, 0x1, R77 ;  /* 0x000000013b4d7824 */ /* 0x000fe200078e024d */
[-C--:B------:R-:W-:Y:S01]  /*1fe0*/  ISETP.GE.U32.AND P3, PT, R6, R3.reuse, PT ;  /* 0x000000030600720c */ /* 0x080fe20003f66070 */
[----:B------:R-:W-:Y:S01]  /*1ff0*/  ULDC.64 UR12, c[0x0][0x2f0] ;  /* 0x0000bc00000c7ab9 */ /* 0x000fe20000000a00 */
[----:B------:R-:W-:Y:S01]  /*2000*/  ISETP.GE.U32.AND P4, PT, R4, R3, PT ;  /* 0x000000030400720c */ /* 0x000fe20003f86070 */
[----:B------:R-:W-:Y:S01]  /*2010*/  ULDC.64 UR16, c[0x0][0x2e0] ;  /* 0x0000b80000107ab9 */ /* 0x000fe20000000a00 */
[----:B------:R-:W-:Y:S01]  /*2020*/  ULDC.64 UR6, c[0x0][0x248] ;  /* 0x0000920000067ab9 */ /* 0x000fe20000000a00 */
[----:B------:R-:W-:Y:S01]  /*2030*/  ULDC.64 UR8, c[0x0][0x260] ;  /* 0x0000980000087ab9 */ /* 0x000fe20000000a00 */
[----:B------:R-:W-:-:S09]  /*2040*/  ULDC.64 UR10, c[0x0][0x280] ;  /* 0x0000a000000a7ab9 */ /* 0x000fd20000000a00 */
.L_x_1223:
[----:B------:R-:W-:Y:S01]  /*2050*/  SHF.R.S32.HI R72, RZ, 0x1f, R74 ;  /* 0x0000001fff487819 */ /* 0x000fe2000001144a */
[----:B------:R-:W-:Y:S01]  /*2060*/  IMAD.MOV.U32 R29, RZ, RZ, R13 ;  /* 0x000000ffff1d7224 */ /* 0x000fe200078e000d */
[----:B------:R-:W-:-:S03]  /*2070*/  MOV R28, R50 ;  /* 0x00000032001c7202 */ /* 0x000fc60000000f00 */
[----:B------:R-:W-:Y:S02]  /*2080*/  IMAD R31, R72, UR6, RZ ;  /* 0x00000006481f7c24 */ /* 0x000fe4000f8e02ff */
[----:B------:R-:W-:-:S04]  /*2090*/  IMAD.WIDE.U32 R28, R74, UR6, R28 ;  /* 0x000000064a1c7c25 */ /* 0x000fc8000f8e001c */
[----:B------:R-:W-:Y:S01]  /*20a0*/  IMAD R31, R74, UR7, R31 ;  /* 0x000000074a1f7c24 */ /* 0x000fe2000f8e021f */
[----:B-1----:R-:W-:-:S04]  /*20b0*/  LEA R30, P0, R28, R54, 0x2 ;  /* 0x000000361c1e7211 */ /* 0x002fc800078010ff */
[----:B------:R-:W-:-:S04]  /*20c0*/  IADD3 R29, R29, R31, RZ ;  /* 0x0000001f1d1d7210 */ /* 0x000fc80007ffe0ff */
[----:B------:R-:W-:Y:S01]  /*20d0*/  LEA.HI.X R31, R28, R55, R29, 0x2, P0 ;  /* 0x000000371c1f7211 */ /* 0x000fe200000f141d */
[----:B--2---:R-:W-:-:S04]  /*20e0*/  IMAD R33, R72, UR8, RZ ;  /* 0x0000000848217c24 */ /* 0x004fc8000f8e02ff */
[----:B------:R1:W2:Y:S01]  /*20f0*/  LDG.E R60, desc[UR4][R30.64] ;  /* 0x000000041e3c7981 */ /* 0x0002a2000c1e1900 */
[----:B------:R-:W-:-:S04]  /*2100*/  IMAD.WIDE.U32 R28, R74, UR8, RZ ;  /* 0x000000084a1c7c25 */ /* 0x000fc8000f8e00ff */
[----:B------:R-:W-:Y:S01]  /*2110*/  IMAD R35, R74, UR9, R33 ;  /* 0x000000094a237c24 */ /* 0x000fe2000f8e0221 */
[----:B------:R-:W-:-:S03]  /*2120*/  LEA R33, P0, R28, R40, 0x2 ;  /* 0x000000281c217211 */ /* 0x000fc600078010ff */
[----:B------:R-:W-:Y:S01]  /*2130*/  IMAD.IADD R29, R29, 0x1, R35 ;  /* 0x000000011d1d7824 */ /* 0x000fe200078e0223 */
[----:B------:R-:W-:Y:S01]  /*2140*/  IADD3 R32, P5, R33, R2, RZ ;  /* 0x0000000221207210 */ /* 0x000fe20007fbe0ff */
[----:B------:R-:W-:-:S03]  /*2150*/  IMAD R35, R72, UR10, RZ ;  /* 0x0000000a48237c24 */ /* 0x000fc6000f8e02ff */
[----:B------:R-:W-:Y:S01]  /*2160*/  LEA.HI.X R29, R28, R39, R29, 0x2, P0 ;  /* 0x000000271c1d7211 */ /* 0x000fe200000f141d */
[----:B------:R-:W-:-:S03]  /*2170*/  IMAD R61, R74, UR11, R35 ;  /* 0x0000000b4a3d7c24 */ /* 0x000fc6000f8e0223 */
[----:B------:R-:W-:Y:S01]  /*2180*/  IADD3.X R33, R29, R0, RZ, P5, !PT ;  /* 0x000000001d217210 */ /* 0x000fe20002ffe4ff */
[----:B------:R-:W-:-:S04]  /*2190*/  IMAD.WIDE.U32 R28, R74, UR10, RZ ;  /* 0x0000000a4a1c7c25 */ /* 0x000fc8000f8e00ff */
[----:B------:R-:W-:Y:S01]  /*21a0*/  IMAD.IADD R29, R29, 0x1, R61 ;  /* 0x000000011d1d7824 */ /* 0x000fe200078e023d */
[C---:B-1----:R-:W-:Y:S01]  /*21b0*/  LEA R31, P0, R28.reuse, R38, 0x2 ;  /* 0x000000261c1f7211 */ /* 0x042fe200078010ff */
[----:B------:R-:W3:Y:S03]  /*21c0*/  LDG.E.128 R32, desc[UR4][R32.64] ;  /* 0x0000000420207981 */ /* 0x000ee6000c1e1d00 */
[----:B------:R-:W-:Y:S02]  /*21d0*/  LEA.HI.X R29, R28, R37, R29, 0x2, P0 ;  /* 0x000000251c1d7211 */ /* 0x000fe400000f141d */
[----:B------:R-:W-:-:S04]  /*21e0*/  IADD3 R28, P0, R31, R2, RZ ;  /* 0x000000021f1c7210 */ /* 0x000fc80007f1e0ff */
[----:B------:R-:W-:-:S06]  /*21f0*/  IADD3.X R29, R29, R0, RZ, P0, !PT ;  /* 0x000000001d1d7210 */ /* 0x000fcc00007fe4ff */
[----:B------:R-:W5:Y:S01]  /*2200*/  LDG.E.128 R28, desc[UR4][R28.64] ;  /* 0x000000041c1c7981 */ /* 0x000f62000c1e1d00 */
[----:B------:R-:W-:-:S13]  /*2210*/  ISETP.NE.AND P0, PT, R7, RZ, PT ;  /* 0x000000ff0700720c */ /* 0x000fda0003f05270 */
[----:B------:R-:W1:Y:S01]  /*2220*/  @P0 S2R R78, SR_CgaCtaId ;  /* 0x00000000004e0919 */ /* 0x000e620000008800 */
[----:B------:R-:W-:-:S04]  /*2230*/  @P0 MOV R61, 0x400 ;  /* 0x00000400003d0802 */ /* 0x000fc80000000f00 */
[----:B-1----:R-:W-:-:S05]  /*2240*/  @P0 LEA R61, R78, R61, 0x18 ;  /* 0x0000003d4e3d0211 */ /* 0x002fca00078ec0ff */
[----:B------:R-:W-:Y:S02]  /*2250*/  @P0 IMAD R61, R74, 0x8, R61 ;  /* 0x000000084a3d0824 */ /* 0x000fe400078e023d */
[----:B--2---:R-:W-:-:S04]  /*2260*/  FMUL.FTZ R78, R60, 1.4426950216293334961 ;  /* 0x3fb8aa3b3c4e7820 */ /* 0x004fc80000410000 */
[----:B------:R-:W1:Y:S01]  /*2270*/  @P0 LDS.64 R60, [R61+0x420] ;  /* 0x000420003d3c0984 */ /* 0x000e620000000a00 */
[C---:B------:R-:W-:Y:S01]  /*2280*/  FMUL.FTZ R79, R78.reuse, R66 ;  /* 0x000000424e4f7220 */ /* 0x040fe20000410000 */
[C---:B------:R-:W-:Y:S01]  /*2290*/  FMUL.FTZ R83, R78.reuse, R69 ;  /* 0x000000454e537220 */ /* 0x040fe20000410000 */
[C---:B------:R-:W-:Y:S01]  /*22a0*/  FMUL.FTZ R86, R78.reuse, R68 ;  /* 0x000000444e567220 */ /* 0x040fe20000410000 */
[----:B------:R-:W-:-:S03]  /*22b0*/  FMUL.FTZ R84, R78, R71 ;  /* 0x000000474e547220 */ /* 0x000fc60000410000 */
[----:B------:R-:W2:Y:S08]  /*22c0*/  MUFU.EX2 R79, R79 ;  /* 0x0000004f004f7308 */ /* 0x000eb00000000800 */
[----:B------:R-:W4:Y:S01]  /*22d0*/  MUFU.EX2 R83, R83 ;  /* 0x0000005300537308 */ /* 0x000f220000000800 */
[----:B---3--:R-:W-:-:S07]  /*22e0*/  FMUL.FTZ R32, R75, R32 ;  /* 0x000000204b207220 */ /* 0x008fce0000410000 */
[----:B------:R2:W3:Y:S01]  /*22f0*/  MUFU.EX2 R85, R84 ;  /* 0x0000005400557308 */ /* 0x0004e20000000800 */
[----:B------:R-:W-:Y:S01]  /*2300*/  FMUL.FTZ R33, R70, R33 ;  /* 0x0000002146217220 */ /* 0x000fe20000410000 */
[----:B------:R-:W-:Y:S01]  /*2310*/  FMUL.FTZ R34, R73, R34 ;  /* 0x0000002249227220 */ /* 0x000fe20000410000 */
[----:B------:R-:W-:Y:S01]  /*2320*/  FMUL.FTZ R35, R76, R35 ;  /* 0x000000234c237220 */ /* 0x000fe20000410000 */
[----:B------:R-:W-:Y:S02]  /*2330*/  FSEL R80, R32, RZ, !P1 ;  /* 0x000000ff20507208 */ /* 0x000fe40004800000 */
[----:B------:R-:W-:Y:S02]  /*2340*/  FSEL R81, R33, RZ, !P2 ;  /* 0x000000ff21517208 */ /* 0x000fe40005000000 */
[----:B0-----:R-:W0:Y:S01]  /*2350*/  MUFU.EX2 R86, R86 ;  /* 0x0000005600567308 */ /* 0x001e220000000800 */
[----:B--2---:R-:W-:Y:S02]  /*2360*/  FSEL R84, R79, 1, !P2 ;  /* 0x3f8000004f547808 */ /* 0x004fe40005000000 */
[----:B------:R-:W-:-:S02]  /*2370*/  FSEL R82, R34, RZ, !P3 ;  /* 0x000000ff22527208 */ /* 0x000fc40005800000 */
[----:B------:R-:W-:Y:S02]  /*2380*/  FSEL R78, R35, RZ, !P4 ;  /* 0x000000ff234e7208 */ /* 0x000fe40006000000 */
[----:B----4-:R-:W-:Y:S02]  /*2390*/  FSEL R83, R83, 1, !P1 ;  /* 0x3f80000053537808 */ /* 0x010fe40004800000 */
[----:B---3--:R-:W-:Y:S02]  /*23a0*/  FSEL R85, R85, 1, !P3 ;  /* 0x3f80000055557808 */ /* 0x008fe40005800000 */
[----:B0-----:R-:W-:Y:S01]  /*23b0*/  FSEL R79, R86, 1, !P4 ;  /* 0x3f800000564f7808 */ /* 0x001fe20006000000 */
[----:B-1----:R-:W-:Y:S06]  /*23c0*/  @P0 BRA `(.L_x_1216) ;  /* 0x00000000006c0947 */ /* 0x002fec0003800000 */
[----:B------:R-:W-:Y:S01]  /*23d0*/  ULDC.U8 UR14, c[0x0][0x239] ;  /* 0x00008e40000e7ab9 */ /* 0x000fe20000000000 */
[----:B------:R-:W-:Y:S01]  /*23e0*/  ISETP.NE.U32.AND P5, PT, R45, RZ, PT ;  /* 0x000000ff2d00720c */ /* 0x000fe20003fa5070 */
[----:B------:R-:W-:Y:S01]  /*23f0*/  HFMA2.MMA R60, -RZ, RZ, 1.875, 0 ;  /* 0x3f800000ff3c7435 */ /* 0x000fe200000001ff */
        /* <DEDUP_REMOVED lines=15> */
.L_x_1217:
        /* <DEDUP_REMOVED lines=9> */
.L_x_1216:
[-C--:B------:R-:W-:Y:S01]  /*2580*/  FFMA.FTZ R32, R80, R84.reuse, R81 ;  /* 0x0000005450207223 */ /* 0x080fe20000010051 */
[----:B01----:R-:W-:Y:S01]  /*2590*/  FMUL.FTZ R34, R83, R84 ;  /* 0x0000005453227220 */ /* 0x003fe20000410000 */
[----:B------:R-:W-:Y:S01]  /*25a0*/  ISETP.GE.AND P0, PT, R11, 0x1, PT ;  /* 0x000000010b00780c */ /* 0x000fe20003f06270 */
[----:B------:R-:W0:Y:S01]  /*25b0*/  S2R R86, SR_CgaCtaId ;  /* 0x0000000000567919 */ /* 0x000e220000008800 */
[C---:B------:R-:W-:Y:S01]  /*25c0*/  FFMA.FTZ R32, R85.reuse, R32, R82 ;  /* 0x0000002055207223 */ /* 0x040fe20000010052 */
[----:B------:R-:W-:Y:S01]  /*25d0*/  FMUL.FTZ R34, R85, R34 ;  /* 0x0000002255227220 */ /* 0x000fe20000410000 */
[----:B------:R-:W-:Y:S01]  /*25e0*/  ISETP.GE.AND P5, PT, R11, 0x10, PT ;  /* 0x000000100b00780c */ /* 0x000fe20003fa6270 */
[----:B------:R-:W-:Y:S01]  /*25f0*/  BSSY B0, `(.L_x_1218) ;  /* 0x0000072000007945 */ /* 0x000fe20003800000 */
[C---:B------:R-:W-:Y:S01]  /*2600*/  FFMA.FTZ R33, R79.reuse, R32, R78 ;  /* 0x000000204f217223 */ /* 0x040fe2000001004e */
[----:B------:R-:W-:Y:S01]  /*2610*/  FMUL.FTZ R32, R79, R34 ;  /* 0x000000224f207220 */ /* 0x000fe20000410000 */
[----:B------:R-:W-:-:S02]  /*2620*/  ISETP.NE.AND P6, PT, R11, 0x1f, PT ;  /* 0x0000001f0b00780c */ /* 0x000fc40003fc5270 */
[----:B------:R-:W-:Y:S01]  /*2630*/  MOV R87, 0x400 ;  /* 0x0000040000577802 */ /* 0x000fe20000000f00 */
[----:B------:R-:W1:Y:S04]  /*2640*/  SHFL.UP PT, R34, R33, 0x1, RZ ;  /* 0x0420000021227989 */ /* 0x000e6800000e00ff */
[----:B------:R-:W2:Y:S01]  /*2650*/  SHFL.UP PT, R35, R32, 0x1, RZ ;  /* 0x0420000020237989 */ /* 0x000ea200000e00ff */
[----:B0-----:R-:W-:Y:S01]  /*2660*/  LEA R87, R86, R87, 0x18 ;  /* 0x0000005756577211 */ /* 0x001fe200078ec0ff */
[C---:B-1----:R-:W-:Y:S01]  /*2670*/  @P0 FFMA.FTZ R33, R32.reuse, R34, R33 ;  /* 0x0000002220210223 */ /* 0x042fe20000010021 */
[----:B--2---:R-:W-:-:S04]  /*2680*/  @P0 FMUL.FTZ R32, R32, R35 ;  /* 0x0000002320200220 */ /* 0x004fc80000410000 */
        /* <DEDUP_REMOVED lines=20> */
[----:B------:R-:W0:Y:S01]  /*27d0*/  SHFL.UP PT, R88, R33, 0x1, RZ ;  /* 0x0420000021587989 */ /* 0x000e2200000e00ff */
[----:B------:R-:W-:-:S03]  /*27e0*/  ISETP.NE.AND P5, PT, R14, RZ, PT ;  /* 0x000000ff0e00720c */ /* 0x000fc60003fa5270 */
[----:B------:R-:W-:Y:S01]  /*27f0*/  @!P6 STS.64 [R87+0x400], R32 ;  /* 0x000400205700e388 */ /* 0x000fe20000000a00 */
[----:B------:R-:W-:Y:S06]  /*2800*/  BAR.SYNC.DEFER_BLOCKING 0x0 ;  /* 0x0000000000007b1d */ /* 0x000fec0000010000 */
[----:B------:R-:W1:Y:S01]  /*2810*/  SHFL.UP PT, R86, R32, 0x1, RZ ;  /* 0x0420000020567989 */ /* 0x000e6200000e00ff */
[----:B0----5:R-:W-:-:S03]  /*2820*/  @!P0 MOV R88, R61 ;  /* 0x0000003d00588202 */ /* 0x021fc60000000f00 */
[----:B------:R-:W-:Y:S04]  /*2830*/  @!P0 STS.64 [R87+0x410], R60 ;  /* 0x0004103c57008388 */ /* 0x000fe80000000a00 */
[----:B------:R-:W0:Y:S01]  /*2840*/  LDS.64 R34, [R87+0x400] ;  /* 0x0004000057227984 */ /* 0x000e220000000a00 */
[----:B------:R-:W-:Y:S01]  /*2850*/  BAR.SYNC.DEFER_BLOCKING 0x0 ;  /* 0x0000000000007b1d */ /* 0x000fe20000010000 */
[----:B-1----:R-:W-:Y:S01]  /*2860*/  @!P0 IMAD.MOV.U32 R86, RZ, RZ, R60 ;  /* 0x000000ffff568224 */ /* 0x002fe200078e003c */
[----:B------:R-:W-:-:S04]  /*2870*/  ISETP.NE.AND P0, PT, R14, RZ, PT ;  /* 0x000000ff0e00720c */ /* 0x000fc80003f05270 */
[----:B------:R-:W1:Y:S01]  /*2880*/  LDS R89, [R87+0x414] ;  /* 0x0004140057597984 */ /* 0x000e620000000800 */
[C---:B0-----:R-:W-:Y:S01]  /*2890*/  FFMA.FTZ R35, R34.reuse, R61, R35 ;  /* 0x0000003d22237223 */ /* 0x041fe20000010023 */
[----:B------:R-:W-:Y:S01]  /*28a0*/  FMUL.FTZ R34, R34, R60 ;  /* 0x0000003c22227220 */ /* 0x000fe20000410000 */
[----:B-1----:R-:W-:-:S04]  /*28b0*/  @P5 FFMA.FTZ R88, R89, R86, R88 ;  /* 0x0000005659585223 */ /* 0x002fc80000010058 */
        /* <DEDUP_REMOVED lines=23> */
.L_x_1220:
        /* <DEDUP_REMOVED lines=8> */
[----:B------:R-:W-:-:S04]  /*2ab0*/  LOP3.LUT R60, R60, R15, RZ, 0x3c, !PT ;  /* 0x0000000f3c3c7212 */ /* 0x000fc800078e3cff */
[----:B------:R-:W-:Y:S01]  /*2ac0*/  ISETP.GE.AND P0, PT, R60, RZ, PT ;  /* 0x000000ff3c00720c */ /* 0x000fe20003f06270 */
        /* <DEDUP_REMOVED lines=21> */
.L_x_1221:
[----:B------:R0:W5:Y:S02]  /*2c20*/  LDG.E R79, desc[UR4][R46.64] ;  /* 0x000000042e4f7981 */ /* 0x000164000c1e1900 */
.L_x_1222:
[----:B-----5:R-:W-:-:S06]  /*2c30*/  IMAD.WIDE R78, R79, 0x4, R52 ;  /* 0x000000044f4e7825 */ /* 0x020fcc00078e0234 */
[----:B------:R-:W2:Y:S01]  /*2c40*/  LDG.E R79, desc[UR4][R78.64] ;  /* 0x000000044e4f7981 */ /* 0x000ea2000c1e1900 */
[----:B------:R-:W-:-:S04]  /*2c50*/  IMAD R81, R72, UR12, RZ ;  /* 0x0000000c48517c24 */ /* 0x000fc8000f8e02ff */
[----:B------:R-:W-:Y:S01]  /*2c60*/  IMAD R81, R74, UR13, R81 ;  /* 0x0000000d4a517c24 */ /* 0x000fe2000f8e0251 */
[----:B--2---:R-:W-:-:S05]  /*2c70*/  SHF.R.S32.HI R32, RZ, 0x1f, R79 ;  /* 0x0000001fff207819 */ /* 0x004fca000001144f */
[----:B------:R-:W-:Y:S02]  /*2c80*/  IMAD R34, R32, UR16, RZ ;  /* 0x0000001020227c24 */ /* 0x000fe4000f8e02ff */
[----:B------:R-:W-:-:S04]  /*2c90*/  IMAD.WIDE.U32 R32, R79, UR16, R62 ;  /* 0x000000104f207c25 */ /* 0x000fc8000f8e003e */
[----:B------:R-:W-:-:S05]  /*2ca0*/  IMAD R61, R79, UR17, R34 ;  /* 0x000000114f3d7c24 */ /* 0x000fca000f8e0222 */
[----:B------:R-:W-:-:S03]  /*2cb0*/  IADD3 R33, R33, R61, RZ ;  /* 0x0000003d21217210 */ /* 0x000fc60007ffe0ff */
[----:B------:R-:W-:-:S04]  /*2cc0*/  IMAD.WIDE.U32 R60, R74, UR12, R32 ;  /* 0x0000000c4a3c7c25 */ /* 0x000fc8000f8e0020 */
[----:B------:R-:W-:Y:S01]  /*2cd0*/  IMAD.IADD R33, R81, 0x1, R61 ;  /* 0x0000000151217824 */ /* 0x000fe200078e023d */
[----:B------:R-:W-:-:S04]  /*2ce0*/  LEA R32, P0, R60, R56, 0x2 ;  /* 0x000000383c207211 */ /* 0x000fc800078010ff */
[----:B------:R-:W-:-:S05]  /*2cf0*/  LEA.HI.X R33, R60, R57, R33, 0x2, P0 ;  /* 0x000000393c217211 */ /* 0x000fca00000f1421 */
[----:B------:R1:W-:Y:S04]  /*2d00*/  STG.E desc[UR4][R32.64], R35 ;  /* 0x0000002320007986 */ /* 0x0003e8000c101904 */
.L_x_1219:
[----:B------:R-:W-:Y:S05]  /*2d10*/  BSYNC B0 ;  /* 0x0000000000007941 */ /* 0x000fea0003800000 */
.L_x_1218:
[----:B------:R-:W-:Y:S01]  /*2d20*/  IADD3 R74, R74, 0x1, RZ ;  /* 0x000000014a4a7810 */ /* 0x000fe20007ffe0ff */
[----:B------:R-:W-:Y:S01]  /*2d30*/  FFMA.FTZ R24, R28, R83, R24 ;  /* 0x000000531c187223 */ /* 0x000fe20000010018 */
[----:B------:R-:W-:Y:S01]  /*2d40*/  FFMA.FTZ R25, R29, R84, R25 ;  /* 0x000000541d197223 */ /* 0x000fe20000010019 */
[----:B------:R-:W-:Y:S01]  /*2d50*/  FFMA.FTZ R26, R30, R85, R26 ;  /* 0x000000551e1a7223 */ /* 0x000fe2000001001a */
[----:B------:R-:W-:Y:S01]  /*2d60*/  ISETP.GE.AND P0, PT, R74, UR15, PT ;  /* 0x0000000f4a007c0c */ /* 0x000fe2000bf06270 */
[----:B------:R-:W-:-:S12]  /*2d70*/  FFMA.FTZ R27, R31, R80, R27 ;  /* 0x000000501f1b7223 */ /* 0x000fd8000001001b */
[----:B------:R-:W-:Y:S05]  /*2d80*/  @!P0 BRA `(.L_x_1223) ;  /* 0xfffffff000b08947 */ /* 0x000fea000383ffff */
.L_x_1215:
[----:B------:R-:W3:Y:S01]  /*2d90*/  S2UR UR6, SR_CTAID.X ;  /* 0x00000000000679c3 */ /* 0x000ee20000002500 */
[--C-:B-12---:R-:W-:Y:S01]  /*2da0*/  SHF.R.S32.HI R33, RZ, 0x1f, R10.reuse ;  /* 0x0000001fff217819 */ /* 0x106fe2000001140a */
[----:B------:R-:W-:-:S06]  /*2db0*/  IMAD.MOV.U32 R32, RZ, RZ, R10 ;  /* 0x000000ffff207224 */ /* 0x000fcc00078e000a */
[----:B------:R-:W-:Y:S01]  /*2dc0*/  BAR.SYNC.DEFER_BLOCKING 0x0 ;  /* 0x0000000000007b1d */ /* 0x000fe20000010000 */
[----:B------:R-:W-:Y:S01]  /*2dd0*/  IADD3 R7, R7, 0x1, RZ ;  /* 0x0000000107077810 */ /* 0x000fe20007ffe0ff */
[C---:B------:R-:W-:Y:S01]  /*2de0*/  IMAD.IADD R18, R3.reuse, 0x1, R18 ;  /* 0x0000000103127824 */ /* 0x040fe200078e0212 */
[----:B------:R-:W-:-:S05]  /*2df0*/  IADD3 R10, R3, R10, RZ ;  /* 0x0000000a030a7210 */ /* 0x000fca0007ffe0ff */
[----:B------:R-:W1:Y:S08]  /*2e00*/  LDC.64 R30, c[0x0][0x2c0] ;  /* 0x0000b000ff1e7b82 */ /* 0x000e700000000a00 */
[----:B------:R-:W2:Y:S01]  /*2e10*/  LDC.64 R28, c[0x0][0x338] ;  /* 0x0000ce00ff1c7b82 */ /* 0x000ea20000000a00 */
[----:B---3--:R-:W-:-:S06]  /*2e20*/  USHF.R.S32.HI UR7, URZ, 0x1f, UR6 ;  /* 0x0000001f3f077899 */ /* 0x008fcc0008011406 */
[C---:B-1----:R-:W-:Y:S02]  /*2e30*/  IMAD R0, R30.reuse, UR7, RZ ;  /* 0x000000071e007c24 */ /* 0x042fe4000f8e02ff */
[----:B------:R-:W-:-:S04]  /*2e40*/  IMAD.WIDE.U32 R32, R30, UR6, R32 ;  /* 0x000000061e207c25 */ /* 0x000fc8000f8e0020 */
[----:B------:R-:W-:Y:S01]  /*2e50*/  IMAD R31, R31, UR6, R0 ;  /* 0x000000061f1f7c24 */ /* 0x000fe2000f8e0200 */
[----:B------:R-:W-:Y:S02]  /*2e60*/  ULDC.64 UR6, c[0x0][0x2c8] ;  /* 0x0000b20000067ab9 */ /* 0x000fe40000000a00 */
[----:B------:R-:W-:Y:S02]  /*2e70*/  IMAD R0, R64, UR6, RZ ;  /* 0x0000000640007c24 */ /* 0x000fe4000f8e02ff */
[----:B------:R-:W-:Y:S02]  /*2e80*/  IADD3 R33, R33, R31, RZ ;  /* 0x0000001f21217210 */ /* 0x000fe40007ffe0ff */
[C---:B------:R-:W-:Y:S02]  /*2e90*/  IMAD R35, R65.reuse, UR7, R0 ;  /* 0x0000000741237c24 */ /* 0x040fe4000f8e0200 */
[----:B------:R-:W-:-:S04]  /*2ea0*/  IMAD.WIDE.U32 R30, R65, UR6, R32 ;  /* 0x00000006411e7c25 */ /* 0x000fc8000f8e0020 */
[----:B------:R-:W-:Y:S01]  /*2eb0*/  IMAD.IADD R0, R31, 0x1, R35 ;  /* 0x000000011f007824 */ /* 0x000fe200078e0223 */
[----:B--2---:R-:W-:Y:S01]  /*2ec0*/  LEA R31, P0, R30, R28, 0x2 ;  /* 0x0000001c1e1f7211 */ /* 0x004fe200078010ff */
[----:B------:R-:W-:-:S03]  /*2ed0*/  IMAD.MOV.U32 R28, RZ, RZ, R38 ;  /* 0x000000ffff1c7224 */ /* 0x000fc600078e0026 */
[----:B------:R-:W-:Y:S02]  /*2ee0*/  LEA.HI.X R29, R30, R29, R0, 0x2, P0 ;  /* 0x0000001d1e1d7211 */ /* 0x000fe400000f1400 */
[----:B------:R-:W-:-:S04]  /*2ef0*/  LEA R30, P0, R14, R31, 0x4 ;  /* 0x0000001f0e1e7211 */ /* 0x000fc800078020ff */
[----:B------:R-:W-:Y:S02]  /*2f00*/  LEA.HI.X R31, R14, R29, R5, 0x4, P0 ;  /* 0x0000001d0e1f7211 */ /* 0x000fe400000f2405 */
[----:B------:R-:W-:Y:S02]  /*2f10*/  ISETP.GE.AND P0, PT, R7, R16, PT ;  /* 0x000000100700720c */ /* 0x000fe40003f06270 */
[----:B------:R-:W-:Y:S01]  /*2f20*/  MOV R29, R37 ;  /* 0x00000025001d7202 */ /* 0x000fe20000000f00 */
[----:B------:R1:W-:Y:S02]  /*2f30*/  STG.E.128 desc[UR4][R30.64], R24 ;  /* 0x000000181e007986 */ /* 0x0003e4000c101d04 */
[----:B------:R-:W-:-:S04]  /*2f40*/  IMAD.WIDE R28, R3, 0x4, R28 ;  /* 0x00000004031c7825 */ /* 0x000fc800078e021c */
[----:B------:R-:W-:Y:S01]  /*2f50*/  IMAD.MOV.U32 R37, RZ, RZ, R29 ;  /* 0x000000ffff257224 */ /* 0x000fe200078e001d */
[----:B-1----:R-:W-:Y:S01]  /*2f60*/  MOV R24, R40 ;  /* 0x0000002800187202 */ /* 0x002fe20000000f00 */
[----:B------:R-:W-:-:S04]  /*2f70*/  IMAD.MOV.U32 R25, RZ, RZ, R39 ;  /* 0x000000ffff197224 */ /* 0x000fc800078e0027 */
[----:B------:R-:W-:-:S04]  /*2f80*/  IMAD.WIDE R38, R3, 0x4, R24 ;  /* 0x0000000403267825 */ /* 0x000fc800078e0218 */
[----:B------:R-:W-:Y:S01]  /*2f90*/  IMAD.MOV.U32 R40, RZ, RZ, R38 ;  /* 0x000000ffff287224 */ /* 0x000fe200078e0026 */
[----:B------:R-:W-:Y:S01]  /*2fa0*/  MOV R38, R28 ;  /* 0x0000001c00267202 */ /* 0x000fe20000000f00 */
[----:B------:R-:W-:Y:S06]  /*2fb0*/  @!P0 BRA `(.L_x_1224) ;  /* 0xffffffe000dc8947 */ /* 0x000fec000383ffff */
[----:B------:R-:W-:Y:S05]  /*2fc0*/  EXIT ;  /* 0x000000000000794d */ /* 0x000fea0003800000 */
.L_x_1225:
        /* <DEDUP_REMOVED lines=11> */
.L_x_8638:


//--------------------- .text._Z25selective_scan_fwd_kernelI32Selective_Scan_fwd_kernel_traitsILi32ELi4ELi1ELb1ELb1ELb1ELb0ELb1EfffEEv13SSMParamsBase --------------------------
	.section	.text._Z25selective_scan_fwd_kernelI32Selective_Scan_fwd_kernel_traitsILi32ELi4ELi1ELb1ELb1ELb1ELb0ELb1EfffEEv13SSMParamsBase,"ax",@progbits
	.align	128
        .global         _Z25selective_scan_fwd_kernelI32Selective_Scan_fwd_kernel_traitsILi32ELi4ELi1ELb1ELb1ELb1ELb0ELb1EfffEEv13SSMParamsBase
        .type           _Z25selective_scan_fwd_kernelI32Selective_Scan_fwd_kernel_traitsILi32ELi4ELi1ELb1ELb1ELb1ELb0ELb1EfffEEv13SSMParamsBase,@function
        .size           _Z25selective_scan_fwd_kernelI32Selective_Scan_fwd_kernel_traitsILi32ELi4ELi1ELb1ELb1ELb1ELb0ELb1EfffEEv13SSMParamsBase,(.L_x_8639 - _Z25selective_scan_fwd_kernelI32Selective_Scan_fwd_kernel_traitsILi32ELi4ELi1ELb1ELb1ELb1ELb0ELb1EfffEEv13SSMParamsBase)
        .other          _Z25selective_scan_fwd_kernelI32Selective_Scan_fwd_kernel_traitsILi32ELi4ELi1ELb1ELb1ELb1ELb0ELb1EfffEEv13SSMParamsBase,@"STO_CUDA_ENTRY STV_DEFAULT"
_Z25selective_scan_fwd_kernelI32Selective_Scan_fwd_kernel_traitsILi32ELi4ELi1ELb1ELb1ELb1ELb0ELb1EfffEEv13SSMParamsBase:
.text._Z25selective_scan_fwd_kernelI32Selective_Scan_fwd_kernel_traitsILi32ELi4ELi1ELb1ELb1ELb1ELb0ELb1EfffEEv13SSMParamsBase:
        /* <DEDUP_REMOVED lines=39> */
.L_x_1226:
        /* <DEDUP_REMOVED lines=36> */
.L_x_1227:
        /* <DEDUP_REMOVED lines=12> */
.L_x_1228:
        /* <DEDUP_REMOVED lines=195> */
.L_x_1229:
        /* <DEDUP_REMOVED lines=18> */
.L_x_1230:
        /* <DEDUP_REMOVED lines=26> */
.L_x_1250:
        /* <DEDUP_REMOVED lines=98> */
.L_x_1232:
[----:B------:R-:W-:Y:S05]  /*1a80*/  BSYNC B0 ;  /* 0x0000000000007941 */ /* 0x000fea0003800000 */
.L_x_1231:
        /* <DEDUP_REMOVED lines=37> */
.L_x_1234:
[----:B------:R-:W-:Y:S05]  /*1ce0*/  BSYNC B0 ;  /* 0x0000000000007941 */ /* 0x000fea0003800000 */
.L_x_1233:
        /* <DEDUP_REMOVED lines=33> */
.L_x_1236:
[----:B------:R-:W-:Y:S05]  /*1f00*/  BSYNC B0 ;  /* 0x0000000000007941 */ /* 0x000fea0003800000 */
.L_x_1235:
        /* <DEDUP_REMOVED lines=33> */
.L_x_1238:
[----:B------:R-:W-:Y:S05]  /*2120*/  BSYNC B0 ;  /* 0x0000000000007941 */ /* 0x000fea0003800000 */
.L_x_1237:
        /* <DEDUP_REMOVED lines=26> */
.L_x_1247:
        /* <DEDUP_REMOVED lines=104> */
.L_x_1241:
        /* <DEDUP_REMOVED lines=9> */
.L_x_1240:
        /* <DEDUP_REMOVED lines=73> */
.L_x_1244:
        /* <DEDUP_REMOVED lines=32> */
.L_x_1245:
[----:B------:R0:W5:Y:S02]  /*3070*/  LDG.E R81, desc[UR8][R60.64] ;  /* 0x000000083c517981 */ /* 0x000164000c1e1900 */
.L_x_1246:
        /* <DEDUP_REMOVED lines=16> */
.L_x_1243:
[----:B------:R-:W-:Y:S05]  /*3180*/  BSYNC B0 ;  /* 0x0000000000007941 */ /* 0x000fea0003800000 */
.L_x_1242:
[----:B------:R-:W-:Y:S01]  /*3190*/  UIADD3 UR4, UR4, 0x1, URZ ;  /* 0x0000000104047890 */ /* 0x000fe2000fffe03f */
[----:B---3--:R-:W-:Y:S01]  /*31a0*/  FFMA.FTZ R28, R32, R89, R28 ;  /* 0x00000059201c7223 */ /* 0x008fe2000001001c */
[----:B------:R-:W-:Y:S01]  /*31b0*/  FFMA.FTZ R29, R33, R94, R29 ;  /* 0x0000005e211d7223 */ /* 0x000fe2000001001d */
[----:B------:R-:W-:Y:S01]  /*31c0*/  FFMA.FTZ R30, R34, R95, R30 ;  /* 0x0000005f221e7223 */ /* 0x000fe2000001001e */
[----:B------:R-:W-:Y:S02]  /*31d0*/  FFMA.FTZ R31, R35, R96, R31 ;  /* 0x00000060231f7223 */ /* 0x000fe4000001001f */
[----:B------:R-:W-:-:S13]  /*31e0*/  ISETP.LE.AND P0, PT, R84, UR4, PT ;  /* 0x0000000454007c0c */ /* 0x000fda000bf03270 */
[----:B------:R-:W-:Y:S05]  /*31f0*/  @!P0 BRA `(.L_x_1247) ;  /* 0xfffffff000348947 */ /* 0x000fea000383ffff */
.L_x_1239:
        /* <DEDUP_REMOVED lines=32> */
.L_x_1249:
[----:B------:R-:W-:Y:S05]  /*3400*/  BSYNC B0 ;  /* 0x0000000000007941 */ /* 0x000fea0003800000 */
.L_x_1248:
        /* <DEDUP_REMOVED lines=34> */
.L_x_1251:
        /* <DEDUP_REMOVED lines=13> */
.L_x_8639:


//--------------------- .text._Z25selective_scan_fwd_kernelI32Selective_Scan_fwd_kernel_traitsILi32ELi4ELi1ELb1ELb1ELb1ELb1ELb0EfffEEv13SSMParamsBase --------------------------
	.section	.text._Z25selective_scan_fwd_kernelI32Selective_Scan_fwd_kernel_traitsILi32ELi4ELi1ELb1ELb1ELb1ELb1ELb0EfffEEv13SSMParamsBase,"ax",@progbits
	.align	128
        .global         _Z25selective_scan_fwd_kernelI32Selective_Scan_fwd_kernel_traitsILi32ELi4ELi1ELb1ELb1ELb1ELb1ELb0EfffEEv13SSMParamsBase
        .type           _Z25selective_scan_fwd_kernelI32Selective_Scan_fwd_kernel_traitsILi32ELi4ELi1ELb1ELb1ELb1ELb1ELb0EfffEEv13SSMParamsBase,@function
        .size           _Z25selective_scan_fwd_kernelI32Selective_Scan_fwd_kernel_traitsILi32ELi4ELi1ELb1ELb1ELb1ELb1ELb0EfffEEv13SSMParamsBase,(.L_x_8640 - _Z25selective_scan_fwd_kernelI32Selective_Scan_fwd_kernel_traitsILi32ELi4ELi1ELb1ELb1ELb1ELb1ELb0EfffEEv13SSMParamsBase)
        .other          _Z25selective_scan_fwd_kernelI32Selective_Scan_fwd_kernel_traitsILi32ELi4ELi1ELb1ELb1ELb1ELb1ELb0EfffEEv13SSMParamsBase,@"STO_CUDA_ENTRY STV_DEFAULT"
_Z25selective_scan_fwd_kernelI32Selective_Scan_fwd_kernel_traitsILi32ELi4ELi1ELb1ELb1ELb1ELb1ELb0EfffEEv13SSMParamsBase:
.text._Z25selective_scan_fwd_kernelI32Selective_Scan_fwd_kernel_traitsILi32ELi4ELi1ELb1ELb1ELb1ELb1ELb0EfffEEv13SSMParamsBase:
[----:B------:R-:W-:Y:S08]  /*0000*/  LDC R1, c[0x0][0x28] ;  /* 0x00000a00ff017b82 */ /* 0x000ff00000000800 */
[----:B------:R-:W0:Y:S01]  /*0010*/  LDC.64 R2, c[0x0][0x360] ;  /* 0x0000d800ff027b82 */ /* 0x000e220000000a00 */
[----:B------:R-:W-:Y:S01]  /*0020*/  HFMA2.MMA R13, -RZ, RZ, 0, 0 ;  /* 0x00000000ff0d7435 */ /* 0x000fe200000001ff */
        /* <DEDUP_REMOVED lines=35> */
.L_x_1252:
        /* <DEDUP_REMOVED lines=38> */
.L_x_1253:
        /* <DEDUP_REMOVED lines=12> */
.L_x_1254:
[----:B------:R-:W-:Y:S01]  /*0580*/  ISETP.EQ.U32.AND P0, PT, R4, RZ, PT ;  /* 0x000000ff0400720c */ /* 0x000fe20003f02070 */
[----:B------:R-:W0:Y:S08]  /*0590*/  LDC.64 R16, c[0x0][0x370] ;  /* 0x0000dc00ff107b82 */ /* 0x000e300000000a00 */
[----:B------:R-:W3:Y:S01]  /*05a0*/  LDC.64 R14, c[0x0][0x368] ;  /* 0x0000da00ff0e7b82 */ /* 0x000ee20000000a00 */
[----:B------:R-:W-:-:S07]  /*05b0*/  ISETP.EQ.OR.EX P0, PT, R6, RZ, !P5, P0 ;  /* 0x000000ff0600720c */ /* 0x000fce0006f02700 */
[----:B------:R-:W4:Y:S08]  /*05c0*/  LDC.64 R20, c[0x0][0x318] ;  /* 0x0000c600ff147b82 */ /* 0x000f300000000a00 */
[----:B------:R-:W4:Y:S01]  /*05d0*/  LDC.64 R22, c[0x0][0x330] ;  /* 0x0000cc00ff167b82 */ /* 0x000f220000000a00 */
[C---:B-1----:R-:W-:Y:S02]  /*05e0*/  @!P0 LEA R10, P1, R24.reuse, R9, 0x2 ;  /* 0x00000009180a8211 */ /* 0x042fe400078210ff */
[----:B------:R-:W-:Y:S01]  /*05f0*/  PRMT R40, RZ, 0x7610, R40 ;  /* 0x00007610ff287816 */ /* 0x000fe20000000028 */
[----:B------:R-:W-:Y:S01]  /*0600*/  IMAD.MOV.U32 R19, RZ, RZ, RZ ;  /* 0x000000ffff137224 */ /* 0x000fe200078e00ff */
[----:B--2---:R-:W-:Y:S01]  /*0610*/  @!P0 LEA.HI.X R11, R24, R12, R25, 0x2, P1 ;  /* 0x0000000c180b8211 */ /* 0x004fe200008f1419 */
[----:B------:R-:W-:Y:S01]  /*0620*/  ULDC.64 UR8, c[0x0][0x250] ;  /* 0x0000940000087ab9 */ /* 0x000fe20000000a00 */
[----:B------:R-:W-:Y:S01]  /*0630*/  IMAD.MOV.U32 R36, RZ, RZ, RZ ;  /* 0x000000ffff247224 */ /* 0x000fe200078e00ff */
[----:B------:R-:W1:Y:S01]  /*0640*/  LDC.64 R28, c[0x0][0x268] ;  /* 0x00009a00ff1c7b82 */ /* 0x000e620000000a00 */
[----:B------:R-:W-:Y:S01]  /*0650*/  ULDC.64 UR6, c[0x0][0x290] ;  /* 0x0000a40000067ab9 */ /* 0x000fe20000000a00 */
[----:B------:R2:W2:Y:S01]  /*0660*/  @!P0 LDG.E R13, desc[UR4][R10.64] ;  /* 0x000000040a0d8981 */ /* 0x0004a2000c1e1900 */
[----:B0-----:R-:W-:Y:S01]  /*0670*/  ISETP.NE.U32.AND P1, PT, R16, RZ, PT ;  /* 0x000000ff1000720c */ /* 0x001fe20003f25070 */
[----:B------:R-:W-:Y:S01]  /*0680*/  IMAD.MOV.U32 R9, RZ, RZ, RZ ;  /* 0x000000ffff097224 */ /* 0x000fe200078e00ff */
[----:B---3--:R-:W-:-:S02]  /*0690*/  ISETP.NE.U32.AND P2, PT, R14, RZ, PT ;  /* 0x000000ff0e00720c */ /* 0x008fc40003f45070 */
        /* <DEDUP_REMOVED lines=17> */
[----:B--2---:R-:W-:Y:S01]  /*07b0*/  ISETP.EQ.U32.AND P6, PT, R9, RZ, PT ;  /* 0x000000ff0900720c */ /* 0x004fe20003fc2070 */
[----:B------:R-:W-:-:S06]  /*07c0*/  HFMA2.MMA R20, -RZ, RZ, 0, 0 ;  /* 0x00000000ff147435 */ /* 0x000fcc00000001ff */
[----:B------:R-:W2:Y:S01]  /*07d0*/  LDC.64 R34, c[0x0][0x388] ;  /* 0x0000e200ff227b82 */ /* 0x000ea20000000a00 */
[----:B-1----:R-:W-:Y:S01]  /*07e0*/  ISETP.EQ.OR.EX P6, PT, R17, RZ, !P5, P6 ;  /* 0x000000ff1100720c */ /* 0x002fe20006fc2760 */
[----:B------:R-:W-:Y:S01]  /*07f0*/  @P1 IMAD.MOV.U32 R19, RZ, RZ, R9 ;  /* 0x000000ffff131224 */ /* 0x000fe200078e0009 */
[----:B------:R-:W-:-:S05]  /*0800*/  @P1 MOV R20, R17 ;  /* 0x0000001100141202 */ /* 0x000fca0000000f00 */
[----:B------:R-:W1:Y:S08]  /*0810*/  LDC.64 R30, c[0x0][0x390] ;  /* 0x0000e400ff1e7b82 */ /* 0x000e700000000a00 */
[----:B------:R-:W2:Y:S01]  /*0820*/  LDC.64 R38, c[0x0][0x378] ;  /* 0x0000de00ff267b82 */ /* 0x000ea20000000a00 */
[----:B------:R-:W-:-:S04]  /*0830*/  @!P6 LEA R18, P1, R24, R19, 0x2 ;  /* 0x000000131812e211 */ /* 0x000fc800078210ff */
[----:B------:R-:W-:Y:S02]  /*0840*/  @!P6 LEA.HI.X R19, R24, R20, R25, 0x2, P1 ;  /* 0x000000141813e211 */ /* 0x000fe400008f1419 */
        /* <DEDUP_REMOVED lines=14> */
[----:B----4-:R-:W-:-:S04]  /*0930*/  IADD3 R12, R11, 0xffffffe, RZ ;  /* 0x0ffffffe0b0c7810 */ /* 0x010fc80007ffe0ff */
        /* <DEDUP_REMOVED lines=21> */
[C---:B------:R-:W-:Y:S01]  /*0a90*/  IMAD R21, R24.reuse, UR9, R13 ;  /* 0x0000000918157c24 */ /* 0x040fe2000f8e020d */
[----:B------:R-:W-:Y:S01]  /*0aa0*/  SHF.R.S32.HI R27, RZ, 0x1f, R11 ;  /* 0x0000001fff1b7819 */ /* 0x000fe2000001140b */
[----:B------:R-:W-:Y:S01]  /*0ab0*/  IMAD R17, R25, UR6, RZ ;  /* 0x0000000619117c24 */ /* 0x000fe2000f8e02ff */
[----:B------:R-:W-:Y:S01]  /*0ac0*/  ULDC.64 UR8, c[0x0][0x2a0] ;  /* 0x0000a80000087ab9 */ /* 0x000fe20000000a00 */
[----:B------:R-:W-:Y:S02]  /*0ad0*/  IMAD.IADD R15, R15, 0x1, R21 ;  /* 0x000000010f0f7824 */ /* 0x000fe400078e0215 */
[----:B0-----:R-:W-:Y:S02]  /*0ae0*/  IMAD R16, R25, R22, RZ ;  /* 0x0000001619107224 */ /* 0x001fe400078e02ff */
[----:B------:R-:W-:Y:S02]  /*0af0*/  IMAD.WIDE.U32 R20, R11, R28, R14 ;  /* 0x0000001c0b147225 */ /* 0x000fe400078e000e */
[----:B------:R-:W0:Y:S02]  /*0b00*/  LDC.64 R14, c[0x0][0x310] ;  /* 0x0000c400ff0e7b82 */ /* 0x000e240000000a00 */
[----:B------:R-:W-:-:S04]  /*0b10*/  IMAD.WIDE.U32 R12, R24, UR6, RZ ;  /* 0x00000006180c7c25 */ /* 0x000fc8000f8e00ff */
[C---:B------:R-:W-:Y:S02]  /*0b20*/  IMAD R19, R24.reuse, UR7, R17 ;  /* 0x0000000718137c24 */ /* 0x040fe4000f8e0211 */
[C---:B------:R-:W-:Y:S02]  /*0b30*/  IMAD R23, R24.reuse, R23, R16 ;  /* 0x0000001718177224 */ /* 0x040fe400078e0210 */
[----:B------:R-:W-:Y:S01]  /*0b40*/  IMAD R26, R27, R32, RZ ;  /* 0x000000201b1a7224 */ /* 0x000fe200078e02ff */
[----:B------:R-:W-:Y:S01]  /*0b50*/  MOV R18, R12 ;  /* 0x0000000c00127202 */ /* 0x000fe20000000f00 */
[----:B------:R-:W-:Y:S01]  /*0b60*/  IMAD.WIDE.U32 R16, R24, R22, RZ ;  /* 0x0000001618107225 */ /* 0x000fe200078e00ff */
[----:B------:R-:W-:Y:S01]  /*0b70*/  IADD3 R19, R13, R19, RZ ;  /* 0x000000130d137210 */ /* 0x000fe20007ffe0ff */
[----:B------:R-:W-:Y:S02]  /*0b80*/  ULDC.64 UR6, c[0x0][0x298] ;  /* 0x0000a60000067ab9 */ /* 0x000fe40000000a00 */
[----:B------:R-:W-:-:S02]  /*0b90*/  IMAD R22, R27, R28, RZ ;  /* 0x0000001c1b167224 */ /* 0x000fc400078e02ff */
[----:B------:R-:W-:Y:S01]  /*0ba0*/  IMAD.IADD R23, R17, 0x1, R23 ;  /* 0x0000000111177824 */ /* 0x000fe200078e0217 */
[----:B------:R-:W-:Y:S01]  /*0bb0*/  LEA R12, P1, R20, R42, 0x2 ;  /* 0x0000002a140c7211 */ /* 0x000fe200078210ff */
[----:B------:R-:W-:Y:S01]  /*0bc0*/  IMAD R13, R11, R29, R22 ;  /* 0x0000001d0b0d7224 */ /* 0x000fe200078e0216 */
[----:B-1----:R-:W-:Y:S01]  /*0bd0*/  ISETP.NE.U32.AND P2, PT, R30, RZ, PT ;  /* 0x000000ff1e00720c */ /* 0x002fe20003f45070 */
[----:B------:R-:W-:Y:S01]  /*0be0*/  IMAD.MOV.U32 R22, RZ, RZ, R16 ;  /* 0x000000ffff167224 */ /* 0x000fe200078e0010 */
[----:B------:R-:W1:Y:S08]  /*0bf0*/  LDC R28, c[0x0][0x23c] ;  /* 0x00008f00ff1c7b82 */ /* 0x000e700000000800 */
[----:B------:R-:W3:Y:S01]  /*0c00*/  LDC.64 R16, c[0x0][0x320] ;  /* 0x0000c800ff107b82 */ /* 0x000ee20000000a00 */
[----:B------:R-:W-:Y:S01]  /*0c10*/  IADD3 R13, R21, R13, RZ ;  /* 0x0000000d150d7210 */ /* 0x000fe20007ffe0ff */
[----:B------:R-:W-:-:S04]  /*0c20*/  IMAD.WIDE.U32 R22, R11, R32, R22 ;  /* 0x000000200b167225 */ /* 0x000fc800078e0016 */
[----:B------:R-:W-:Y:S02]  /*0c30*/  IMAD R33, R11, R33, R26 ;  /* 0x000000210b217224 */ /* 0x000fe400078e021a */
[----:B------:R-:W-:Y:S02]  /*0c40*/  IMAD R27, R25, UR8, RZ ;  /* 0x00000008191b7c24 */ /* 0x000fe4000f8e02ff */
[----:B------:R-:W-:Y:S01]  /*0c50*/  IMAD R11, R5, UR6, RZ ;  /* 0x00000006050b7c24 */ /* 0x000fe2000f8e02ff */
[----:B------:R-:W-:Y:S01]  /*0c60*/  LEA.HI.X R13, R20, R43, R13, 0x2, P1 ;  /* 0x0000002b140d7211 */ /* 0x000fe200008f140d */
[----:B------:R-:W-:Y:S01]  /*0c70*/  IMAD R29, R24, UR9, R27 ;  /* 0x00000009181d7c24 */ /* 0x000fe2000f8e021b */
[----:B--2---:R-:W-:Y:S01]  /*0c80*/  ISETP.NE.U32.AND P1, PT, R34, RZ, PT ;  /* 0x000000ff2200720c */ /* 0x004fe20003f25070 */
[----:B------:R-:W-:Y:S01]  /*0c90*/  IMAD R27, R0, UR7, R11 ;  /* 0x00000007001b7c24 */ /* 0x000fe2000f8e020b */
[----:B0-----:R-:W-:Y:S02]  /*0ca0*/  LEA R14, P4, R22, R14, 0x2 ;  /* 0x0000000e160e7211 */ /* 0x001fe400078810ff */
[----:B------:R-:W-:Y:S01]  /*0cb0*/  IADD3 R11, R23, R33, RZ ;  /* 0x00000021170b7210 */ /* 0x000fe20007ffe0ff */
[----:B------:R-:W-:Y:S01]  /*0cc0*/  IMAD.WIDE.U32 R18, R0, UR6, R18 ;  /* 0x0000000600127c25 */ /* 0x000fe2000f8e0012 */
[----:B------:R-:W-:-:S02]  /*0cd0*/  ISETP.NE.AND.EX P1, PT, R35, RZ, PT, P1 ;  /* 0x000000ff2300720c */ /* 0x000fc40003f25310 */
[----:B------:R-:W-:Y:S02]  /*0ce0*/  ISETP.NE.AND.EX P2, PT, R31, RZ, PT, P2 ;  /* 0x000000ff1f00720c */ /* 0x000fe40003f45320 */
[----:B------:R-:W-:Y:S01]  /*0cf0*/  LEA.HI.X R15, R22, R15, R11, 0x2, P4 ;  /* 0x0000000f160f7211 */ /* 0x000fe200020f140b */
[----:B------:R-:W-:Y:S01]  /*0d00*/  HFMA2.MMA R11, -RZ, RZ, 0, 0 ;  /* 0x00000000ff0b7435 */ /* 0x000fe200000001ff */
[----:B------:R-:W-:Y:S01]  /*0d10*/  IMAD.IADD R19, R19, 0x1, R27 ;  /* 0x0000000113137824 */ /* 0x000fe200078e021b */
[----:B---3--:R-:W-:Y:S01]  /*0d20*/  LEA R16, P3, R18, R16, 0x2 ;  /* 0x0000001012107211 */ /* 0x008fe200078610ff */
[----:B------:R-:W-:Y:S01]  /*0d30*/  HFMA2.MMA R43, -RZ, RZ, 0, 0 ;  /* 0x00000000ff2b7435 */ /* 0x000fe200000001ff */
[----:B------:R-:W-:Y:S01]  /*0d40*/  IMAD.WIDE.U32 R20, R24, UR8, RZ ;  /* 0x0000000818147c25 */ /* 0x000fe2000f8e00ff */
[----:B------:R-:W0:Y:S01]  /*0d50*/  LDC.64 R34, c[0x0][0x328] ;  /* 0x0000ca00ff227b82 */ /* 0x000e220000000a00 */
[----:B------:R-:W-:Y:S01]  /*0d60*/  LEA.HI.X R17, R18, R17, R19, 0x2, P3 ;  /* 0x0000001112117211 */ /* 0x000fe200018f1413 */
[----:B------:R-:W-:Y:S01]  /*0d70*/  ULDC.64 UR6, c[0x0][0x2a8] ;  /* 0x0000aa0000067ab9 */ /* 0x000fe20000000a00 */
[----:B------:R-:W-:Y:S01]  /*0d80*/  IMAD.MOV.U32 R18, RZ, RZ, RZ ;  /* 0x000000ffff127224 */ /* 0x000fe200078e00ff */
[----:B------:R-:W-:-:S04]  /*0d90*/  ISETP.NE.U32.AND P3, PT, R38, RZ, PT ;  /* 0x000000ff2600720c */ /* 0x000fc80003f65070 */
[----:B------:R-:W2:Y:S01]  /*0da0*/  @P1 LDC R11, c[0x0][0x388] ;  /* 0x0000e200ff0b1b82 */ /* 0x000ea20000000800 */
[----:B------:R-:W-:-:S07]  /*0db0*/  ISETP.NE.AND.EX P3, PT, R39, RZ, PT, P3 ;  /* 0x000000ff2700720c */ /* 0x000fce0003f65330 */
[----:B------:R-:W3:Y:S01]  /*0dc0*/  @P1 LDC R18, c[0x0][0x38c] ;  /* 0x0000e300ff121b82 */ /* 0x000ee20000000800 */
[----:B------:R-:W-:Y:S01]  /*0dd0*/  IMAD.MOV.U32 R32, RZ, RZ, RZ ;  /* 0x000000ffff207224 */ /* 0x000fe200078e00ff */
[----:B------:R-:W-:Y:S01]  /*0de0*/  MOV R26, RZ ;  /* 0x000000ff001a7202 */ /* 0x000fe20000000f00 */
[----:B------:R-:W-:Y:S02]  /*0df0*/  IMAD.IADD R21, R21, 0x1, R29 ;  /* 0x0000000115157824 */ /* 0x000fe400078e021d */
[----:B------:R-:W-:Y:S01]  /*0e00*/  IMAD.MOV.U32 R29, RZ, RZ, RZ ;  /* 0x000000ffff1d7224 */ /* 0x000fe200078e00ff */
[----:B------:R-:W-:Y:S02]  /*0e10*/  @P2 ISETP.NE.U32.AND P4, PT, R30, RZ, PT ;  /* 0x000000ff1e00220c */ /* 0x000fe40003f85070 */
[----:B------:R-:W4:Y:S01]  /*0e20*/  @P3 LDC R43, c[0x0][0x378] ;  /* 0x0000de00ff2b3b82 */ /* 0x000f220000000800 */
[----:B------:R-:W-:-:S07]  /*0e30*/  IMAD R19, R5, UR6, RZ ;  /* 0x0000000605137c24 */ /* 0x000fce000f8e02ff */
[----:B------:R-:W1:Y:S01]  /*0e40*/  @P3 LDC R32, c[0x0][0x37c] ;  /* 0x0000df00ff203b82 */ /* 0x000e620000000800 */
[----:B------:R-:W-:Y:S02]  /*0e50*/  PLOP3.LUT P3, PT, PT, PT, PT, 0x8, 0x0 ;  /* 0x000000000000781c */ /* 0x000fe40003f6e170 */
[----:B------:R-:W-:-:S05]  /*0e60*/  @P2 ISETP.NE.AND.EX P3, PT, R31, RZ, PT, P4 ;  /* 0x000000ff1f00220c */ /* 0x000fca0003f65340 */
[----:B------:R-:W4:Y:S08]  /*0e70*/  @P2 LDC R29, c[0x0][0x390] ;  /* 0x0000e400ff1d2b82 */ /* 0x000f300000000800 */
[----:B------:R-:W4:Y:S01]  /*0e80*/  @P2 LDC R26, c[0x0][0x394] ;  /* 0x0000e500ff1a2b82 */ /* 0x000f220000000800 */
[----:B--2---:R-:W-:Y:S01]  /*0e90*/  ISETP.NE.U32.AND P2, PT, R11, RZ, PT ;  /* 0x000000ff0b00720c */ /* 0x004fe20003f45070 */
        /* <DEDUP_REMOVED lines=14> */
[----:B-1----:R-:W-:Y:S02]  /*0f80*/  SEL R19, R28, 0x800, P5 ;  /* 0x000008001c137807 */ /* 0x002fe40002800000 */
[----:B------:R-:W-:Y:S01]  /*0f90*/  @!P0 SHF.R.S32.HI R3, RZ, 0x1f, R8 ;  /* 0x0000001fff038819 */ /* 0x000fe20000011408 */
        /* <DEDUP_REMOVED lines=14> */
[----:B------:R-:W-:Y:S02]  /*1080*/  IMAD.MOV.U32 R22, RZ, RZ, RZ ;  /* 0x000000ffff167224 */ /* 0x000fe400078e00ff */
        /* <DEDUP_REMOVED lines=17> */
.L_x_1255:
        /* <DEDUP_REMOVED lines=18> */
.L_x_1256:
        /* <DEDUP_REMOVED lines=14> */
.L_x_1274:
[----:B------:R-:W-:-:S04]  /*13a0*/  ISETP.NE.U32.AND P0, PT, R11, RZ, PT ;  /* 0x000000ff0b00720c */ /* 0x000fc80003f05070 */
[----:B------:R-:W-:-:S13]  /*13b0*/  ISETP.NE.AND.EX P0, PT, R18, RZ, PT, P0 ;  /* 0x000000ff1200720c */ /* 0x000fda0003f05300 */
[----:B-1----:R-:W-:Y:S01]  /*13c0*/  @P0 IADD3 R25, R50, R22, RZ ;  /* 0x0000001632190210 */ /* 0x002fe20007ffe0ff */
        /* <DEDUP_REMOVED lines=65> */
.L_x_1258:
[----:B------:R-:W-:Y:S05]  /*17e0*/  BSYNC B0 ;  /* 0x0000000000007941 */ /* 0x000fea0003800000 */
.L_x_1257:
        /* <DEDUP_REMOVED lines=33> */
.L_x_1260:
[----:B------:R-:W-:Y:S05]  /*1a00*/  BSYNC B0 ;  /* 0x0000000000007941 */ /* 0x000fea0003800000 */
.L_x_1259:
[----:B------:R-:W-:Y:S04]  /*1a10*/  BSSY B0, `(.L_x_1261) ;  /* 0x0000021000007945 */ /* 0x000fe80003800000 */
        /* <DEDUP_REMOVED lines=32> */
.L_x_1262:
[----:B------:R-:W-:Y:S05]  /*1c20*/  BSYNC B0 ;  /* 0x0000000000007941 */ /* 0x000fea0003800000 */
.L_x_1261:
[----:B------:R-:W-:Y:S04]  /*1c30*/  BSSY B0, `(.L_x_1263) ;  /* 0x0000021000007945 */ /* 0x000fe80003800000 */
[----:B------:R-:W-:Y:S05]  /*1c40*/  @P2 BRA `(.L_x_1264) ;  /* 0x00000000007c2947 */ /* 0x000fea0003800000 */
[----:B------:R-:W-:Y:S01]  /*1c50*/  FMUL.FTZ R68, R68, 1.4426950216293334961 ;  /* 0x3fb8aa3b44447820 */ /* 0x000fe20000410000 */
[----:B------:R-:W-:Y:S01]  /*1c60*/  MOV R33, 0x3e800000 ;  /* 0x3e80000000217802 */ /* 0x000fe20000000f00 */
        /* <DEDUP_REMOVED lines=29> */
.L_x_1264:
[----:B------:R-:W-:Y:S05]  /*1e40*/  BSYNC B0 ;  /* 0x0000000000007941 */ /* 0x000fea0003800000 */
.L_x_1263:
[----:B------:R-:W-:Y:S01]  /*1e50*/  BAR.SYNC.DEFER_BLOCKING 0x0 ;  /* 0x0000000000007b1d */ /* 0x000fe20000010000 */
[----:B------:R-:W-:Y:S01]  /*1e60*/  ISETP.GE.AND P0, PT, R32, 0x1, PT ;  /* 0x000000012000780c */ /* 0x000fe20003f06270 */
[----:B------:R-:W-:-:S04]  /*1e70*/  IMAD.WIDE R16, R65, 0x4, R16 ;  /* 0x0000000441107825 */ /* 0x000fc800078e0210 */
[-C--:B-----5:R-:W-:Y:S01]  /*1e80*/  FMUL.FTZ R24, R28, R9.reuse ;  /* 0x000000091c187220 */ /* 0x0a0fe20000410000 */
[-C--:B------:R-:W-:Y:S01]  /*1e90*/  FMUL.FTZ R25, R29, R9.reuse ;  /* 0x000000091d197220 */ /* 0x080fe20000410000 */
[----:B------:R-:W-:Y:S01]  /*1ea0*/  FMUL.FTZ R26, R30, R9 ;  /* 0x000000091e1a7220 */ /* 0x000fe20000410000 */
[----:B------:R-:W-:-:S04]  /*1eb0*/  IMAD.WIDE R20, R65, 0x4, R20 ;  /* 0x0000000441147825 */ /* 0x000fc800078e0214 */
[----:B------:R-:W-:Y:S01]  /*1ec0*/  FMUL.FTZ R27, R31, R9 ;  /* 0x000000091f1b7220 */ /* 0x000fe20000410000 */
[----:B------:R-:W-:Y:S06]  /*1ed0*/  @!P0 BRA `(.L_x_1265) ;  /* 0x0000000c00c88947 */ /* 0x000fec0003800000 */
[----:B------:R-:W0:Y:S01]  /*1ee0*/  LDC.64 R56, c[0x0][0x340] ;  /* 0x0000d000ff387b82 */ /* 0x000e220000000a00 */
[----:B------:R-:W-:Y:S01]  /*1ef0*/  ULDC.64 UR6, c[0x0][0x2e0] ;  /* 0x0000b80000067ab9 */ /* 0x000fe20000000a00 */
[----:B------:R-:W-:Y:S01]  /*1f00*/  FMUL.FTZ R70, R29, R66 ;  /* 0x000000421d467220 */ /* 0x000fe20000410000 */
[----:B------:R-:W-:Y:S01]  /*1f10*/  FMUL.FTZ R75, R28, R69 ;  /* 0x000000451c4b7220 */ /* 0x000fe20000410000 */
[----:B------:R-:W-:Y:S01]  /*1f20*/  MOV R29, R7 ;  /* 0x00000007001d7202 */ /* 0x000fe20000000f00 */
[----:B------:R-:W-:Y:S01]  /*1f30*/  IMAD R33, R3, UR6, RZ ;  /* 0x0000000603217c24 */ /* 0x000fe2000f8e02ff */
[----:B------:R-:W-:Y:S01]  /*1f40*/  HFMA2.MMA R74, -RZ, RZ, 0, 0 ;  /* 0x00000000ff4a7435 */ /* 0x000fe200000001ff */
[----:B------:R-:W-:Y:S01]  /*1f50*/  IMAD.MOV.U32 R28, RZ, RZ, R2 ;  /* 0x000000ffff1c7224 */ /* 0x000fe200078e0002 */
[----:B------:R-:W1:Y:S01]  /*1f60*/  LDC.64 R54, c[0x0][0x300] ;  /* 0x0000c000ff367b82 */ /* 0x000e620000000a00 */
[----:B------:R-:W-:Y:S02]  /*1f70*/  IMAD R33, R8, UR7, R33 ;  /* 0x0000000708217c24 */ /* 0x000fe4000f8e0221 */
[----:B------:R-:W-:Y:S01]  /*1f80*/  FMUL.FTZ R73, R30, R71 ;  /* 0x000000471e497220 */ /* 0x000fe20000410000 */
[----:B------:R-:W-:-:S04]  /*1f90*/  IMAD.WIDE.U32 R58, R8, UR6, R28 ;  /* 0x00000006083a7c25 */ /* 0x000fc8000f8e001c */
        /* <DEDUP_REMOVED lines=12> */
.L_x_1273:
[----:B------:R-:W-:Y:S02]  /*2060*/  SHF.R.S32.HI R72, RZ, 0x1f, R74 ;  /* 0x0000001fff487819 */ /* 0x000fe4000001144a */
[----:B------:R-:W-:Y:S02]  /*2070*/  MOV R28, R46 ;  /* 0x0000002e001c7202 */ /* 0x000fe40000000f00 */
[----:B------:R-:W-:Y:S01]  /*2080*/  MOV R29, R23 ;  /* 0x00000017001d7202 */ /* 0x000fe20000000f00 */
[----:B------:R-:W-:Y:S02]  /*2090*/  IMAD R31, R72, UR6, RZ ;  /* 0x00000006481f7c24 */ /* 0x000fe4000f8e02ff */
[----:B------:R-:W-:-:S04]  /*20a0*/  IMAD.WIDE.U32 R28, R74, UR6, R28 ;  /* 0x000000064a1c7c25 */ /* 0x000fc8000f8e001c */
[----:B------:R-:W-:Y:S01]  /*20b0*/  IMAD R31, R74, UR7, R31 ;  /* 0x000000074a1f7c24 */ /* 0x000fe2000f8e021f */
[----:B-1----:R-:W-:-:S03]  /*20c0*/  LEA R30, P0, R28, R54, 0x2 ;  /* 0x000000361c1e7211 */ /* 0x002fc600078010ff */
[----:B------:R-:W-:-:S05]  /*20d0*/  IMAD.IADD R29, R29, 0x1, R31 ;  /* 0x000000011d1d7824 */ /* 0x000fca00078e021f */
[----:B------:R-:W-:Y:S01]  /*20e0*/  LEA.HI.X R31, R28, R55, R29, 0x2, P0 ;  /* 0x000000371c1f7211 */ /* 0x000fe200000f141d */
[----:B--2---:R-:W-:-:S04]  /*20f0*/  IMAD R33, R72, UR8, RZ ;  /* 0x0000000848217c24 */ /* 0x004fc8000f8e02ff */
[----:B------:R1:W2:Y:S01]  /*2100*/  LDG.E R60, desc[UR4][R30.64] ;  /* 0x000000041e3c7981 */ /* 0x0002a2000c1e1900 */
[----:B------:R-:W-:-:S04]  /*2110*/  IMAD.WIDE.U32 R28, R74, UR8, RZ ;  /* 0x000000084a1c7c25 */ /* 0x000fc8000f8e00ff */
[----:B------:R-:W-:Y:S01]  /*2120*/  IMAD R33, R74, UR9, R33 ;  /* 0x000000094a217c24 */ /* 0x000fe2000f8e0221 */
[----:B------:R-:W-:Y:S01]  /*2130*/  LEA R32, P0, R28, R12, 0x2 ;  /* 0x0000000c1c207211 */ /* 0x000fe200078010ff */
[----:B------:R-:W-:-:S03]  /*2140*/  IMAD R35, R72, UR10, RZ ;  /* 0x0000000a48237c24 */ /* 0x000fc6000f8e02ff */
[----:B------:R-:W-:Y:S01]  /*2150*/  IADD3 R29, R29, R33, RZ ;  /* 0x000000211d1d7210 */ /* 0x000fe20007ffe0ff */
[----:B-1----:R-:W-:Y:S01]  /*2160*/  IMAD R31, R74, UR11, R35 ;  /* 0x0000000b4a1f7c24 */ /* 0x002fe2000f8e0223 */
[----:B------:R-:W-:Y:S02]  /*2170*/  IADD3 R32, P5, R32, R67, RZ ;  /* 0x0000004320207210 */ /* 0x000fe40007fbe0ff */
[----:B------:R-:W-:-:S04]  /*2180*/  LEA.HI.X R29, R28, R13, R29, 0x2, P0 ;  /* 0x0000000d1c1d7211 */ /* 0x000fc800000f141d */
[----:B------:R-:W-:Y:S01]  /*2190*/  IADD3.X R33, R29, R64, RZ, P5, !PT ;  /* 0x000000401d217210 */ /* 0x000fe20002ffe4ff */
[----:B------:R-:W-:-:S04]  /*21a0*/  IMAD.WIDE.U32 R28, R74, UR10, RZ ;  /* 0x0000000a4a1c7c25 */ /* 0x000fc8000f8e00ff */
[----:B------:R-:W-:Y:S01]  /*21b0*/  IMAD.IADD R29, R29, 0x1, R31 ;  /* 0x000000011d1d7824 */ /* 0x000fe200078e021f */
[C---:B------:R-:W-:Y:S01]  /*21c0*/  LEA R30, P0, R28.reuse, R14, 0x2 ;  /* 0x0000000e1c1e7211 */ /* 0x040fe200078010ff */
        /* <DEDUP_REMOVED lines=8> */
[----:B-1----:R-:W-:-:S04]  /*2250*/  @P0 LEA R61, R78, R61, 0x18 ;  /* 0x0000003d4e3d0211 */ /* 0x002fc800078ec0ff */
[----:B------:R-:W-:Y:S01]  /*2260*/  @P0 LEA R61, R74, R61, 0x3 ;  /* 0x0000003d4a3d0211 */ /* 0x000fe200078e18ff */
[----:B--2---:R-:W-:-:S05]  /*2270*/  FMUL.FTZ R78, R60, 1.4426950216293334961 ;  /* 0x3fb8aa3b3c4e7820 */ /* 0x004fca0000410000 */
        /* <DEDUP_REMOVED lines=24> */
[----:B------:R-:W-:Y:S01]  /*2400*/  IMAD.MOV.U32 R60, RZ, RZ, 0x3f800000 ;  /* 0x3f800000ff3c7424 */ /* 0x000fe200078e00ff */
        /* <DEDUP_REMOVED lines=17> */
.L_x_1267:
        /* <DEDUP_REMOVED lines=9> */
.L_x_1266:
[-C--:B-1----:R-:W-:Y:S01]  /*25b0*/  FFMA.FTZ R32, R80, R84.reuse, R81 ;  /* 0x0000005450207223 */ /* 0x082fe20000010051 */
[----:B0-----:R-:W-:Y:S01]  /*25c0*/  FMUL.FTZ R34, R83, R84 ;  /* 0x0000005453227220 */ /* 0x001fe20000410000 */
        /* <DEDUP_REMOVED lines=75> */
.L_x_1270:
        /* <DEDUP_REMOVED lines=11> */
[----:B0-----:R-:W-:Y:S01]  /*2b30*/  IADD3 R32, R61, 0xffffffe, RZ ;  /* 0x0ffffffe3d207810 */ /* 0x001fe20007ffe0ff */
[----:B------:R-:W-:-:S05]  /*2b40*/  IMAD.MOV R61, RZ, RZ, -R78 ;  /* 0x000000ffff3d7224 */ /* 0x000fca00078e0a4e */
[----:B------:R0:W1:Y:S02]  /*2b50*/  F2I.FTZ.U32.TRUNC.NTZ R33, R32 ;  /* 0x0000002000217305 */ /* 0x000064000021f000 */
[----:B0-----:R-:W-:Y:S01]  /*2b60*/  HFMA2.MMA R32, -RZ, RZ, 0, 0 ;  /* 0x00000000ff207435 */ /* 0x001fe200000001ff */
[----:B-1----:R-:W-:-:S05]  /*2b70*/  IADD3 R79, RZ, -R33, RZ ;  /* 0x80000021ff4f7210 */ /* 0x002fca0007ffe0ff */
        /* <DEDUP_REMOVED lines=10> */
[----:B------:R-:W-:-:S05]  /*2c20*/  @P5 IADD3 R32, R32, 0x1, RZ ;  /* 0x0000000120205810 */ /* 0x000fca0007ffe0ff */
[----:B------:R-:W-:Y:S01]  /*2c30*/  @!P0 IMAD.MOV R32, RZ, RZ, -R32 ;  /* 0x000000ffff208224 */ /* 0x000fe200078e0a20 */
[----:B------:R-:W-:-:S04]  /*2c40*/  @!P6 LOP3.LUT R32, RZ, R19, RZ, 0x33, !PT ;  /* 0x00000013ff20e212 */ /* 0x000fc800078e33ff */
[----:B------:R-:W-:Y:S01]  /*2c50*/  MOV R79, R32 ;  /* 0x00000020004f7202 */ /* 0x000fe20000000f00 */
[----:B------:R-:W-:Y:S06]  /*2c60*/  BRA `(.L_x_1272) ;  /* 0x0000000000047947 */ /* 0x000fec0003800000 */
.L_x_1271:
[----:B------:R0:W5:Y:S02]  /*2c70*/  LDG.E R79, desc[UR4][R42.64] ;  /* 0x000000042a4f7981 */ /* 0x000164000c1e1900 */
.L_x_1272:
        /* <DEDUP_REMOVED lines=16> */
.L_x_1269:
[----:B------:R-:W-:Y:S05]  /*2d80*/  BSYNC B0 ;  /* 0x0000000000007941 */ /* 0x000fea0003800000 */
.L_x_1268:
[----:B------:R-:W-:Y:S02]  /*2d90*/  VIADD R74, R74, 0x1 ;  /* 0x000000014a4a7836 */ /* 0x000fe40000000000 */
[----:B------:R-:W-:Y:S01]  /*2da0*/  FFMA.FTZ R24, R28, R83, R24 ;  /* 0x000000531c187223 */ /* 0x000fe20000010018 */
[----:B------:R-:W-:Y:S01]  /*2db0*/  FFMA.FTZ R25, R29, R84, R25 ;  /* 0x000000541d197223 */ /* 0x000fe20000010019 */
[----:B------:R-:W-:Y:S01]  /*2dc0*/  FFMA.FTZ R26, R30, R85, R26 ;  /* 0x000000551e1a7223 */ /* 0x000fe2000001001a */
[----:B------:R-:W-:Y:S01]  /*2dd0*/  FFMA.FTZ R27, R31, R80, R27 ;  /* 0x000000501f1b7223 */ /* 0x000fe2000001001b */
[----:B------:R-:W-:-:S13]  /*2de0*/  ISETP.GE.AND P0, PT, R74, UR15, PT ;  /* 0x0000000f4a007c0c */ /* 0x000fda000bf06270 */
[----:B------:R-:W-:Y:S05]  /*2df0*/  @!P0 BRA `(.L_x_1273) ;  /* 0xfffffff000988947 */ /* 0x000fea000383ffff */
.L_x_1265:
[----:B------:R-:W3:Y:S01]  /*2e00*/  S2UR UR10, SR_CTAID.X ;  /* 0x00000000000a79c3 */ /* 0x000ee20000002500 */
[----:B------:R-:W-:Y:S01]  /*2e10*/  SHF.R.S32.HI R55, RZ, 0x1f, R52 ;  /* 0x0000001fff377819 */ /* 0x000fe20000011434 */
[----:B------:R-:W-:Y:S01]  /*2e20*/  ULDC.64 UR6, c[0x0][0x2c8] ;  /* 0x0000b20000067ab9 */ /* 0x000fe20000000a00 */
[----:B------:R-:W-:Y:S01]  /*2e30*/  MOV R54, R52 ;  /* 0x0000003400367202 */ /* 0x000fe20000000f00 */
[----:B------:R-:W-:-:S04]  /*2e40*/  ULDC.64 UR8, c[0x0][0x2b8] ;  /* 0x0000ae0000087ab9 */ /* 0x000fc80000000a00 */
[----:B------:R-:W4:Y:S08]  /*2e50*/  LDC.64 R30, c[0x0][0x2c0] ;  /* 0x0000b000ff1e7b82 */ /* 0x000f300000000a00 */
[----:B------:R-:W5:Y:S01]  /*2e60*/  LDC.64 R28, c[0x0][0x2b0] ;  /* 0x0000ac00ff1c7b82 */ /* 0x000f620000000a00 */
[----:B---3--:R-:W-:-:S07]  /*2e70*/  USHF.R.S32.HI UR11, URZ, 0x1f, UR10 ;  /* 0x0000001f3f0b7899 */ /* 0x008fce000801140a */
[----:B-12---:R-:W1:Y:S01]  /*2e80*/  LDC.64 R34, c[0x0][0x348] ;  /* 0x0000d200ff227b82 */ /* 0x006e620000000a00 */
[----:B----4-:R-:W-:-:S04]  /*2e90*/  IMAD R32, R30, UR11, RZ ;  /* 0x0000000b1e207c24 */ /* 0x010fc8000f8e02ff */
[----:B------:R-:W-:-:S03]  /*2ea0*/  IMAD R57, R31, UR10, R32 ;  /* 0x0000000a1f397c24 */ /* 0x000fc6000f8e0220 */
[----:B------:R-:W2:Y:S01]  /*2eb0*/  LDC.64 R32, c[0x0][0x338] ;  /* 0x0000ce00ff207b82 */ /* 0x000ea20000000a00 */
[----:B------:R-:W-:-:S04]  /*2ec0*/  IMAD.WIDE.U32 R30, R30, UR10, R54 ;  /* 0x0000000a1e1e7c25 */ /* 0x000fc8000f8e0036 */
[C---:B-----5:R-:W-:Y:S01]  /*2ed0*/  IMAD R56, R28.reuse, UR11, RZ ;  /* 0x0000000b1c387c24 */ /* 0x060fe2000f8e02ff */
[----:B------:R-:W-:Y:S01]  /*2ee0*/  IADD3 R31, R31, R57, RZ ;  /* 0x000000391f1f7210 */ /* 0x000fe20007ffe0ff */
[----:B------:R-:W-:Y:S02]  /*2ef0*/  IMAD R57, R5, UR6, RZ ;  /* 0x0000000605397c24 */ /* 0x000fe4000f8e02ff */
[----:B------:R-:W-:Y:S02]  /*2f00*/  IMAD R59, R29, UR10, R56 ;  /* 0x0000000a1d3b7c24 */ /* 0x000fe4000f8e0238 */
[----:B------:R-:W-:-:S04]  /*2f10*/  IMAD.WIDE.U32 R28, R28, UR10, R54 ;  /* 0x0000000a1c1c7c25 */ /* 0x000fc8000f8e0036 */
[----:B------:R-:W-:Y:S02]  /*2f20*/  IMAD.IADD R29, R29, 0x1, R59 ;  /* 0x000000011d1d7824 */ /* 0x000fe400078e023b */
[----:B------:R-:W-:Y:S02]  /*2f30*/  IMAD R59, R5, UR8, RZ ;  /* 0x00000008053b7c24 */ /* 0x000fe4000f8e02ff */
[C---:B------:R-:W-:Y:S02]  /*2f40*/  IMAD R57, R0.reuse, UR7, R57 ;  /* 0x0000000700397c24 */ /* 0x040fe4000f8e0239 */
[----:B------:R-:W-:Y:S01]  /*2f50*/  IMAD.WIDE.U32 R30, R0, UR6, R30 ;  /* 0x00000006001e7c25 */ /* 0x000fe2000f8e001e */
[----:B------:R-:W-:-:S03]  /*2f60*/  ULDC.64 UR6, c[0x0][0x2d8] ;  /* 0x0000b60000067ab9 */ /* 0x000fc60000000a00 */
[C---:B------:R-:W-:Y:S01]  /*2f70*/  IMAD R61, R0.reuse, UR9, R59 ;  /* 0x00000009003d7c24 */ /* 0x040fe2000f8e023b */
[----:B------:R-:W-:Y:S01]  /*2f80*/  IADD3 R57, R31, R57, RZ ;  /* 0x000000391f397210 */ /* 0x000fe20007ffe0ff */
[----:B------:R-:W-:Y:S01]  /*2f90*/  IMAD.WIDE.U32 R28, R0, UR8, R28 ;  /* 0x00000008001c7c25 */ /* 0x000fe2000f8e001c */
[----:B--2---:R-:W-:-:S03]  /*2fa0*/  LEA R59, P0, R30, R32, 0x2 ;  /* 0x000000201e3b7211 */ /* 0x004fc600078010ff */
[----:B------:R-:W-:Y:S01]  /*2fb0*/  IMAD.SHL.U32 R56, R38, 0x10, RZ ;  /* 0x0000001026387824 */ /* 0x000fe200078e00ff */
[----:B------:R-:W-:Y:S01]  /*2fc0*/  IADD3 R31, R29, R61, RZ ;  /* 0x0000003d1d1f7210 */ /* 0x000fe20007ffe0ff */
[----:B------:R-:W-:Y:S01]  /*2fd0*/  BAR.SYNC.DEFER_BLOCKING 0x0 ;  /* 0x0000000000007b1d */ /* 0x000fe20000010000 */
[----:B-1----:R-:W-:Y:S02]  /*2fe0*/  LEA R29, P1, R28, R34, 0x2 ;  /* 0x000000221c1d7211 */ /* 0x002fe400078210ff */
[----:B------:R-:W-:Y:S02]  /*2ff0*/  LEA.HI.X R32, R30, R33, R57, 0x2, P0 ;  /* 0x000000211e207211 */ /* 0x000fe400000f1439 */
[----:B------:R-:W-:Y:S02]  /*3000*/  SHF.L.U64.HI R57, R38, 0x4, R51 ;  /* 0x0000000426397819 */ /* 0x000fe40000010233 */
[----:B------:R-:W-:Y:S02]  /*3010*/  IADD3 R34, P0, R59, R56, RZ ;  /* 0x000000383b227210 */ /* 0x000fe40007f1e0ff */
[----:B------:R-:W-:-:S02]  /*3020*/  LEA.HI.X R30, R28, R35, R31, 0x2, P1 ;  /* 0x000000231c1e7211 */ /* 0x000fc400008f141f */
[-C--:B------:R-:W-:Y:S02]  /*3030*/  IADD3.X R35, R32, R57.reuse, RZ, P0, !PT ;  /* 0x0000003920237210 */ /* 0x080fe400007fe4ff */
[----:B------:R-:W-:Y:S01]  /*3040*/  IADD3 R28, P1, R29, R56, RZ ;  /* 0x000000381d1c7210 */ /* 0x000fe20007f3e0ff */
[----:B------:R-:W1:Y:S03]  /*3050*/  LDC.64 R32, c[0x0][0x2d0] ;  /* 0x0000b400ff207b82 */ /* 0x000e660000000a00 */
[----:B------:R-:W-:Y:S01]  /*3060*/  IADD3.X R29, R30, R57, RZ, P1, !PT ;  /* 0x000000391e1d7210 */ /* 0x000fe20000ffe4ff */
[----:B------:R2:W-:Y:S04]  /*3070*/  STG.E.128 desc[UR4][R34.64], R24 ;  /* 0x0000001822007986 */ /* 0x0005e8000c101d04 */
[----:B------:R-:W-:Y:S08]  /*3080*/  BAR.SYNC.DEFER_BLOCKING 0x0 ;  /* 0x0000000000007b1d */ /* 0x000ff00000010000 */
[----:B--2---:R-:W2:Y:S01]  /*3090*/  LDC.64 R34, c[0x0][0x350] ;  /* 0x0000d400ff227b82 */ /* 0x004ea20000000a00 */
[----:B------:R-:W3:Y:S01]  /*30a0*/  LDG.E.128 R28, desc[UR4][R28.64] ;  /* 0x000000041c1c7981 */ /* 0x000ee2000c1e1d00 */
[C---:B-1----:R-:W-:Y:S01]  /*30b0*/  IMAD R66, R32.reuse, UR11, RZ ;  /* 0x0000000b20427c24 */ /* 0x042fe2000f8e02ff */
[C---:B------:R-:W-:Y:S01]  /*30c0*/  IADD3 R36, R65.reuse, R36, RZ ;  /* 0x0000002441247210 */ /* 0x040fe20007ffe0ff */
[----:B------:R-:W-:Y:S01]  /*30d0*/  IMAD.WIDE.U32 R54, R32, UR10, R54 ;  /* 0x0000000a20367c25 */ /* 0x000fe2000f8e0036 */
[----:B------:R-:W-:-:S03]  /*30e0*/  IADD3 R52, R65, R52, RZ ;  /* 0x0000003441347210 */ /* 0x000fc60007ffe0ff */
[----:B------:R-:W-:Y:S02]  /*30f0*/  IMAD R33, R33, UR10, R66 ;  /* 0x0000000a21217c24 */ /* 0x000fe4000f8e0242 */
[----:B------:R-:W-:Y:S02]  /*3100*/  VIADD R50, R50, 0x1 ;  /* 0x0000000132327836 */ /* 0x000fe40000000000 */
[----:B------:R-:W-:Y:S02]  /*3110*/  IMAD.IADD R55, R55, 0x1, R33 ;  /* 0x0000000137377824 */ /* 0x000fe400078e0221 */
[----:B------:R-:W-:Y:S02]  /*3120*/  IMAD R33, R5, UR6, RZ ;  /* 0x0000000605217c24 */ /* 0x000fe4000f8e02ff */
[----:B------:R-:W-:-:S04]  /*3130*/  IMAD.WIDE.U32 R54, R0, UR6, R54 ;  /* 0x0000000600367c25 */ /* 0x000fc8000f8e0036 */
[----:B------:R-:W-:Y:S02]  /*3140*/  IMAD R33, R0, UR7, R33 ;  /* 0x0000000700217c24 */ /* 0x000fe4000f8e0221 */
[----:B------:R-:W-:-:S03]  /*3150*/  IMAD.WIDE R12, R65, 0x4, R12 ;  /* 0x00000004410c7825 */ /* 0x000fc600078e020c */
[----:B------:R-:W-:Y:S01]  /*3160*/  IADD3 R32, R55, R33, RZ ;  /* 0x0000002137207210 */ /* 0x000fe20007ffe0ff */
[----:B------:R-:W-:Y:S01]  /*3170*/  IMAD.WIDE R14, R65, 0x4, R14 ;  /* 0x00000004410e7825 */ /* 0x000fe200078e020e */
[----:B------:R-:W-:Y:S01]  /*3180*/  BAR.SYNC.DEFER_BLOCKING 0x0 ;  /* 0x0000000000007b1d */ /* 0x000fe20000010000 */
[----:B--2---:R-:W-:-:S04]  /*3190*/  LEA R33, P0, R54, R34, 0x2 ;  /* 0x0000002236217211 */ /* 0x004fc800078010ff */
[----:B------:R-:W-:Y:S02]  /*31a0*/  LEA.HI.X R54, R54, R35, R32, 0x2, P0 ;  /* 0x0000002336367211 */ /* 0x000fe400000f1420 */
[----:B------:R-:W-:-:S04]  /*31b0*/  IADD3 R32, P0, R33, R56, RZ ;  /* 0x0000003821207210 */ /* 0x000fc80007f1e0ff */
[----:B------:R-:W-:Y:S02]  /*31c0*/  IADD3.X R33, R54, R57, RZ, P0, !PT ;  /* 0x0000003936217210 */ /* 0x000fe400007fe4ff */
[----:B------:R-:W-:Y:S01]  /*31d0*/  ISETP.GE.AND P0, PT, R50, R37, PT ;  /* 0x000000253200720c */ /* 0x000fe20003f06270 */
[----:B---3--:R-:W-:Y:S01]  /*31e0*/  FMUL.FTZ R58, R28, -1.4426950216293334961 ;  /* 0xbfb8aa3b1c3a7820 */ /* 0x008fe20000410000 */
        /* <DEDUP_REMOVED lines=12> */
[----:B-1----:R-:W-:-:S07]  /*32b0*/  FADD.FTZ R64, R64, 1 ;  /* 0x3f80000040407421 */ /* 0x002fce0000010000 */
        /* <DEDUP_REMOVED lines=10> */
[----:B------:R1:W-:Y:S01]  /*3360*/  STG.E.128 desc[UR4][R32.64], R24 ;  /* 0x0000001820007986 */ /* 0x0003e2000c101d04 */
[----:B------:R-:W-:Y:S05]  /*3370*/  @!P0 BRA `(.L_x_1274) ;  /* 0xffffffe000088947 */ /* 0x000fea000383ffff */
[----:B------:R-:W-:Y:S05]  /*3380*/  EXIT ;  /* 0x000000000000794d */ /* 0x000fea0003800000 */
.L_x_1275:
        /* <DEDUP_REMOVED lines=15> */
.L_x_8640:


//--------------------- .text._Z25selective_scan_fwd_kernelI32Selective_Scan_fwd_kernel_traitsILi32ELi4ELi1ELb1ELb1ELb1ELb1ELb1EfffEEv13SSMParamsBase --------------------------
	.section	.text._Z25selective_scan_fwd_kernelI32Selective_Scan_fwd_kernel_traitsILi32ELi4ELi1ELb1ELb1ELb1ELb1ELb1EfffEEv13SSMParamsBase,"ax",@progbits
	.align	128
        .global         _Z25selective_scan_fwd_kernelI32Selective_Scan_fwd_kernel_traitsILi32ELi4ELi1ELb1ELb1ELb1ELb1ELb1EfffEEv13SSMParamsBase
        .type           _Z25selective_scan_fwd_kernelI32Selective_Scan_fwd_kernel_traitsILi32ELi4ELi1ELb1ELb1ELb1ELb1ELb1EfffEEv13SSMParamsBase,@function
        .size           _Z25selective_scan_fwd_kernelI32Selective_Scan_fwd_kernel_traitsILi32ELi4ELi1ELb1ELb1ELb1ELb1ELb1EfffEEv13SSMParamsBase,(.L_x_8641 - _Z25selective_scan_fwd_kernelI32Selective_Scan_fwd_kernel_traitsILi32ELi4ELi1ELb1ELb1ELb1ELb1ELb1EfffEEv13SSMParamsBase)
        .other          _Z25selective_scan_fwd_kernelI32Selective_Scan_fwd_kernel_traitsILi32ELi4ELi1ELb1ELb1ELb1ELb1ELb1EfffEEv13SSMParamsBase,@"STO_CUDA_ENTRY STV_DEFAULT"
_Z25selective_scan_fwd_kernelI32Selective_Scan_fwd_kernel_traitsILi32ELi4ELi1ELb1ELb1ELb1ELb1ELb1EfffEEv13SSMParamsBase:
.text._Z25selective_scan_fwd_kernelI32Selective_Scan_fwd_kernel_traitsILi32ELi4ELi1ELb1ELb1ELb1ELb1ELb1EfffEEv13SSMParamsBase:
        /* <DEDUP_REMOVED lines=39> */
.L_x_1276:
        /* <DEDUP_REMOVED lines=36> */
.L_x_1277:
        /* <DEDUP_REMOVED lines=12> */
.L_x_1278:
        /* <DEDUP_REMOVED lines=195> */
.L_x_1279:
        /* <DEDUP_REMOVED lines=18> */
.L_x_1280:
        /* <DEDUP_REMOVED lines=25> */
.L_x_1302:
        /* <DEDUP_REMOVED lines=98> */
.L_x_1282:
[----:B------:R-:W-:Y:S05]  /*1a70*/  BSYNC B0 ;  /* 0x0000000000007941 */ /* 0x000fea0003800000 */
.L_x_1281:
        /* <DEDUP_REMOVED lines=37> */
.L_x_1284:
[----:B------:R-:W-:Y:S05]  /*1cd0*/  BSYNC B0 ;  /* 0x0000000000007941 */ /* 0x000fea0003800000 */
.L_x_1283:
        /* <DEDUP_REMOVED lines=33> */
.L_x_1286:
[----:B------:R-:W-:Y:S05]  /*1ef0*/  BSYNC B0 ;  /* 0x0000000000007941 */ /* 0x000fea0003800000 */
.L_x_1285:
        /* <DEDUP_REMOVED lines=33> */
.L_x_1288:
[----:B------:R-:W-:Y:S05]  /*2110*/  BSYNC B0 ;  /* 0x0000000000007941 */ /* 0x000fea0003800000 */
.L_x_1287:
        /* <DEDUP_REMOVED lines=26> */
.L_x_1297:
        /* <DEDUP_REMOVED lines=106> */
.L_x_1291:
        /* <DEDUP_REMOVED lines=9> */
.L_x_1290:
        /* <DEDUP_REMOVED lines=73> */
.L_x_1294:
        /* <DEDUP_REMOVED lines=32> */
.L_x_1295:
[----:B------:R0:W5:Y:S02]  /*3080*/  LDG.E R81, desc[UR8][R60.64] ;  /* 0x000000083c517981 */ /* 0x000164000c1e1900 */
.L_x_1296:
        /* <DEDUP_REMOVED lines=16> */
.L_x_1293:
[----:B------:R-:W-:Y:S05]  /*3190*/  BSYNC B0 ;  /* 0x0000000000007941 */ /* 0x000fea0003800000 */
.L_x_1292:
[----:B------:R-:W-:Y:S01]  /*31a0*/  UIADD3 UR4, UR4, 0x1, URZ ;  /* 0x0000000104047890 */ /* 0x000fe2000fffe03f */
[----:B----4-:R-:W-:Y:S01]  /*31b0*/  FFMA.FTZ R28, R32, R87, R28 ;  /* 0x00000057201c7223 */ /* 0x010fe2000001001c */
[----:B------:R-:W-:Y:S01]  /*31c0*/  FFMA.FTZ R29, R33, R92, R29 ;  /* 0x0000005c211d7223 */ /* 0x000fe2000001001d */
[----:B------:R-:W-:Y:S01]  /*31d0*/  FFMA.FTZ R30, R34, R93, R30 ;  /* 0x0000005d221e7223 */ /* 0x000fe2000001001e */
[----:B------:R-:W-:Y:S02]  /*31e0*/  FFMA.FTZ R31, R35, R94, R31 ;  /* 0x0000005e231f7223 */ /* 0x000fe4000001001f */
[----:B------:R-:W-:-:S13]  /*31f0*/  ISETP.LE.AND P0, PT, R82, UR4, PT ;  /* 0x0000000452007c0c */ /* 0x000fda000bf03270 */
[----:B------:R-:W-:Y:S05]  /*3200*/  @!P0 BRA `(.L_x_1297) ;  /* 0xfffffff0002c8947 */ /* 0x000fea000383ffff */
.L_x_1289:
        /* <DEDUP_REMOVED lines=34> */
.L_x_1299:
[----:B------:R-:W-:Y:S05]  /*3430*/  BSYNC B0 ;  /* 0x0000000000007941 */ /* 0x000fea0003800000 */
.L_x_1298:
        /* <DEDUP_REMOVED lines=115> */
.L_x_1301:
[----:B------:R-:W-:Y:S05]  /*3b70*/  BSYNC B0 ;  /* 0x0000000000007941 */ /* 0x000fea0003800000 */
.L_x_1300:
        /* <DEDUP_REMOVED lines=33> */
.L_x_1303:
        /* <DEDUP_REMOVED lines=15> */
.L_x_8641:


//--------------------- .text._Z25selective_scan_fwd_kernelI32Selective_Scan_fwd_kernel_traitsILi64ELi16ELi1ELb0ELb1ELb1ELb0ELb0EfffEEv13SSMParamsBase --------------------------
	.section	.text._Z25selective_scan_fwd_kernelI32Selective_Scan_fwd_kernel_traitsILi64ELi16ELi1ELb0ELb1ELb1ELb0ELb0EfffEEv13SSMParamsBase,"ax",@progbits
	.align	128
        .global         _Z25selective_scan_fwd_kernelI32Selective_Scan_fwd_kernel_traitsILi64ELi16ELi1ELb0ELb1ELb1ELb0ELb0EfffEEv13SSMParamsBase
        .type           _Z25selective_scan_fwd_kernelI32Selective_Scan_fwd_kernel_traitsILi64ELi16ELi1ELb0ELb1ELb1ELb0ELb0EfffEEv13SSMParamsBase,@function
        .size           _Z25selective_scan_fwd_kernelI32Selective_Scan_fwd_kernel_traitsILi64ELi16ELi1ELb0ELb1ELb1ELb0ELb0EfffEEv13SSMParamsBase,(.L_x_8642 - _Z25selective_scan_fwd_kernelI32Selective_Scan_fwd_kernel_traitsILi64ELi16ELi1ELb0ELb1ELb1ELb0ELb0EfffEEv13SSMParamsBase)
        .other          _Z25selective_scan_fwd_kernelI32Selective_Scan_fwd_kernel_traitsILi64ELi16ELi1ELb0ELb1ELb1ELb0ELb0EfffEEv13SSMParamsBase,@"STO_CUDA_ENTRY STV_DEFAULT"
_Z25selective_scan_fwd_kernelI32Selective_Scan_fwd_kernel_traitsILi64ELi16ELi1ELb0ELb1ELb1ELb0ELb0EfffEEv13SSMParamsBase:
.text._Z25selective_scan_fwd_kernelI32Selective_Scan_fwd_kernel_traitsILi64ELi16ELi1ELb0ELb1ELb1ELb0ELb0EfffEEv13SSMParamsBase:
        /* <DEDUP_REMOVED lines=39> */
.L_x_1304:
        /* <DEDUP_REMOVED lines=38> */
.L_x_1305:
        /* <DEDUP_REMOVED lines=12> */
.L_x_1306:
        /* <DEDUP_REMOVED lines=31> */
[----:B------:R-:W-:Y:S01]  /*0780*/  HFMA2.MMA R165, -RZ, RZ, 0, 0 ;  /* 0x00000000ffa57435 */ /* 0x000fe200000001ff */
[----:B0-----:R-:W-:Y:S01]  /*0790*/  ISETP.NE.U32.AND P3, PT, R10, RZ, PT ;  /* 0x000000ff0a00720c */ /* 0x001fe20003f65070 */
[----:B------:R0:W5:Y:S01]  /*07a0*/  @P2 LDG.E.U8 R70, desc[UR6][R8.64] ;  /* 0x0000000608462981 */ /* 0x000162000c1e1100 */
[----:B------:R-:W2:Y:S02]  /*07b0*/  LDC.64 R24, c[0x0][0x378] ;  /* 0x0000de00ff187b82 */ /* 0x000ea40000000a00 */
[----:B------:R-:W-:Y:S02]  /*07c0*/  ISETP.NE.AND.EX P3, PT, R11, RZ, PT, P3 ;  /* 0x000000ff0b00720c */ /* 0x000fe40003f65330 */
[----:B-1----:R-:W-:Y:S01]  /*07d0*/  ISETP.EQ.U32.AND P6, PT, R13, RZ, PT ;  /* 0x000000ff0d00720c */ /* 0x002fe20003fc2070 */
[----:B------:R-:W-:-:S03]  /*07e0*/  IMAD.MOV.U32 R30, RZ, RZ, RZ ;  /* 0x000000ffff1e7224 */ /* 0x000fc600078e00ff */
[----:B------:R-:W1:Y:S01]  /*07f0*/  LDC.64 R28, c[0x0][0x390] ;  /* 0x0000e400ff1c7b82 */ /* 0x000e620000000a00 */
[----:B---3--:R-:W-:Y:S02]  /*0800*/  ISETP.EQ.OR.EX P6, PT, R14, RZ, !P5, P6 ;  /* 0x000000ff0e00720c */ /* 0x008fe40006fc2760 */
[----:B------:R-:W-:Y:S01]  /*0810*/  @P1 MOV R15, R13 ;  /* 0x0000000d000f1202 */ /* 0x000fe20000000f00 */
[----:B------:R-:W-:-:S04]  /*0820*/  @P1 IMAD.MOV.U32 R16, RZ, RZ, R14 ;  /* 0x000000ffff101224 */ /* 0x000fc800078e000e */
[----:B------:R-:W3:Y:S06]  /*0830*/  LDC R73, c[0x0][0x23c] ;  /* 0x00008f00ff497b82 */ /* 0x000eec0000000800 */
[C---:B0-----:R-:W-:Y:S02]  /*0840*/  @!P6 LEA R8, P1, R0.reuse, R15, 0x2 ;  /* 0x0000000f0008e211 */ /* 0x041fe400078210ff */
[----:B------:R-:W0:Y:S02]  /*0850*/  LDC R15, c[0x0][0x224] ;  /* 0x00008900ff0f7b82 */ /* 0x000e240000000800 */
[----:B------:R-:W-:-:S02]  /*0860*/  @!P6 LEA.HI.X R9, R0, R16, R5, 0x2, P1 ;  /* 0x000000100009e211 */ /* 0x000fc400008f1405 */
        /* <DEDUP_REMOVED lines=19> */
[C---:B------:R-:W-:Y:S01]  /*09a0*/  IMAD R7, R16.reuse, R7, R8 ;  /* 0x0000000710077224 */ /* 0x040fe200078e0208 */
        /* <DEDUP_REMOVED lines=17> */
[----:B------:R-:W-:Y:S01]  /*0ac0*/  @!P3 IADD3 R10, -R10, RZ, RZ ;  /* 0x000000ff0a0ab210 */ /* 0x000fe20007ffe1ff */
[----:B------:R-:W-:Y:S01]  /*0ad0*/  ULDC.64 UR4, c[0x0][0x290] ;  /* 0x0000a40000047ab9 */ /* 0x000fe20000000a00 */
[----:B------:R-:W-:Y:S01]  /*0ae0*/  @!P2 LOP3.LUT R10, RZ, R15, RZ, 0x33, !PT ;  /* 0x0000000fff0aa212 */ /* 0x000fe200078e33ff */
[----:B------:R-:W-:Y:S01]  /*0af0*/  IMAD.IADD R7, R7, 0x1, R11 ;  /* 0x0000000107077824 */ /* 0x000fe200078e020b */
[----:B------:R-:W-:Y:S02]  /*0b00*/  ISETP.NE.U32.AND P1, PT, R26, RZ, PT ;  /* 0x000000ff1a00720c */ /* 0x000fe40003f25070 */
[----:B------:R-:W-:Y:S01]  /*0b10*/  SHF.R.S32.HI R11, RZ, 0x1f, R10 ;  /* 0x0000001fff0b7819 */ /* 0x000fe2000001140a */
[----:B------:R-:W-:Y:S01]  /*0b20*/  IMAD.WIDE.U32 R8, R0, R74, RZ ;  /* 0x0000004a00087225 */ /* 0x000fe200078e00ff */
[----:B------:R-:W-:-:S03]  /*0b30*/  ISETP.NE.AND.EX P1, PT, R27, RZ, PT, P1 ;  /* 0x000000ff1b00720c */ /* 0x000fc60003f25310 */
[----:B--2---:R-:W-:Y:S02]  /*0b40*/  IMAD R12, R11, R16, RZ ;  /* 0x000000100b0c7224 */ /* 0x004fe400078e02ff */
[----:B------:R-:W-:Y:S02]  /*0b50*/  IMAD.IADD R75, R9, 0x1, R75 ;  /* 0x00000001094b7824 */ /* 0x000fe400078e024b */
        /* <DEDUP_REMOVED lines=10> */
[----:B------:R-:W-:-:S04]  /*0c00*/  IMAD.WIDE.U32 R6, R0, UR4, RZ ;  /* 0x0000000400067c25 */ /* 0x000fc8000f8e00ff */
[----:B------:R-:W-:Y:S01]  /*0c10*/  IMAD R13, R0, UR5, R13 ;  /* 0x00000005000d7c24 */ /* 0x000fe2000f8e020d */
[----:B------:R-:W-:Y:S01]  /*0c20*/  ULDC.64 UR4, c[0x0][0x298] ;  /* 0x0000a60000047ab9 */ /* 0x000fe20000000a00 */
[----:B------:R-:W-:Y:S01]  /*0c30*/  IMAD.IADD R10, R9, 0x1, R11 ;  /* 0x00000001090a7824 */ /* 0x000fe200078e020b */
[----:B------:R-:W3:Y:S01]  /*0c40*/  @P1 LDC R30, c[0x0][0x38c] ;  /* 0x0000e300ff1e1b82 */ /* 0x000ee20000000800 */
[----:B------:R-:W-:Y:S01]  /*0c50*/  IMAD.IADD R9, R75, 0x1, R15 ;  /* 0x000000014b097824 */ /* 0x000fe200078e020f */
[----:B------:R-:W-:Y:S01]  /*0c60*/  IADD3 R7, R7, R13, RZ ;  /* 0x0000000d07077210 */ /* 0x000fe20007ffe0ff */
[----:B------:R-:W-:Y:S01]  /*0c70*/  IMAD R11, R5, UR8, RZ ;  /* 0x00000008050b7c24 */ /* 0x000fe2000f8e02ff */
[----:B------:R-:W-:Y:S01]  /*0c80*/  LEA.HI.X R75, R8, R19, R10, 0x2, P2 ;  /* 0x00000013084b7211 */ /* 0x000fe200010f140a */
[----:B------:R-:W-:Y:S01]  /*0c90*/  IMAD R10, R4, UR4, RZ ;  /* 0x00000004040a7c24 */ /* 0x000fe2000f8e02ff */
[----:B------:R-:W-:Y:S01]  /*0ca0*/  LEA R76, P3, R74, R22, 0x2 ;  /* 0x000000164a4c7211 */ /* 0x000fe200078610ff */
[----:B------:R-:W-:Y:S01]  /*0cb0*/  IMAD R13, R0, UR9, R11 ;  /* 0x00000009000d7c24 */ /* 0x000fe2000f8e020b */
[----:B------:R-:W3:Y:S01]  /*0cc0*/  LDC.64 R14, c[0x0][0x328] ;  /* 0x0000ca00ff0e7b82 */ /* 0x000ee20000000a00 */
[----:B------:R-:W-:-:S02]  /*0cd0*/  IMAD R11, R31, UR5, R10 ;  /* 0x000000051f0b7c24 */ /* 0x000fc4000f8e020a */
[----:B------:R-:W-:Y:S01]  /*0ce0*/  IMAD.WIDE.U32 R158, R31, UR4, R6 ;  /* 0x000000041f9e7c25 */ /* 0x000fe2000f8e0006 */
[----:B------:R-:W-:Y:S01]  /*0cf0*/  LEA.HI.X R74, R74, R23, R9, 0x2, P3 ;  /* 0x000000174a4a7211 */ /* 0x000fe200018f1409 */
[----:B------:R-:W-:Y:S01]  /*0d00*/  ULDC.64 UR4, c[0x0][0x2a8] ;  /* 0x0000aa0000047ab9 */ /* 0x000fe20000000a00 */
[----:B------:R-:W-:Y:S01]  /*0d10*/  ISETP.NE.U32.AND P3, PT, R24, RZ, PT ;  /* 0x000000ff1800720c */ /* 0x000fe20003f65070 */
[----:B------:R-:W-:Y:S01]  /*0d20*/  IMAD.WIDE.U32 R8, R0, UR8, RZ ;  /* 0x0000000800087c25 */ /* 0x000fe2000f8e00ff */
[----:B------:R-:W-:Y:S02]  /*0d30*/  IADD3 R6, R159, R11, RZ ;  /* 0x0000000b9f067210 */ /* 0x000fe40007ffe0ff */
[----:B-1----:R-:W-:Y:S01]  /*0d40*/  ISETP.NE.U32.AND P2, PT, R28, RZ, PT ;  /* 0x000000ff1c00720c */ /* 0x002fe20003f45070 */
[----:B------:R-:W-:Y:S01]  /*0d50*/  IMAD R4, R4, UR4, RZ ;  /* 0x0000000404047c24 */ /* 0x000fe2000f8e02ff */
[C---:B--2---:R-:W-:Y:S01]  /*0d60*/  LEA R159, P4, R158.reuse, R16, 0x2 ;  /* 0x000000109e9f7211 */ /* 0x044fe200078810ff */
[----:B------:R-:W-:Y:S01]  /*0d70*/  IMAD.IADD R9, R9, 0x1, R13 ;  /* 0x0000000109097824 */ /* 0x000fe200078e020d */
[----:B------:R-:W-:Y:S01]  /*0d80*/  ISETP.NE.AND.EX P3, PT, R25, RZ, PT, P3 ;  /* 0x000000ff1900720c */ /* 0x000fe20003f65330 */
[----:B------:R-:W-:Y:S01]  /*0d90*/  IMAD R13, R31, UR5, R4 ;  /* 0x000000051f0d7c24 */ /* 0x000fe2000f8e0204 */
[----:B------:R-:W-:Y:S01]  /*0da0*/  ISETP.NE.AND.EX P2, PT, R29, RZ, PT, P2 ;  /* 0x000000ff1d00720c */ /* 0x000fe20003f45320 */
[----:B------:R-:W-:Y:S01]  /*0db0*/  IMAD.MOV.U32 R4, RZ, RZ, RZ ;  /* 0x000000ffff047224 */ /* 0x000fe200078e00ff */
[----:B------:R-:W-:-:S02]  /*0dc0*/  LEA.HI.X R158, R158, R17, R6, 0x2, P4 ;  /* 0x000000119e9e7211 */ /* 0x000fc400020f1406 */
[----:B------:R-:W-:Y:S01]  /*0dd0*/  CS2R R6, SRZ ;  /* 0x0000000000067805 */ /* 0x000fe2000001ff00 */
[----:B0-----:R-:W-:Y:S02]  /*0de0*/  @P1 IMAD.MOV.U32 R4, RZ, RZ, R165 ;  /* 0x000000ffff041224 */ /* 0x001fe400078e00a5 */
[----:B---3--:R-:W-:Y:S01]  /*0df0*/  @P1 IMAD.MOV.U32 R7, RZ, RZ, R30 ;  /* 0x000000ffff071224 */ /* 0x008fe200078e001e */
[----:B------:R-:W-:Y:S01]  /*0e00*/  CS2R R10, SRZ ;  /* 0x00000000000a7805 */ /* 0x000fe2000001ff00 */
[----:B------:R-:W-:Y:S01]  /*0e10*/  IMAD.MOV.U32 R81, RZ, RZ, RZ ;  /* 0x000000ffff517224 */ /* 0x000fe200078e00ff */
[----:B------:R-:W-:Y:S01]  /*0e20*/  MOV R16, R4 ;  /* 0x0000000400107202 */ /* 0x000fe20000000f00 */
[----:B------:R-:W-:Y:S01]  /*0e30*/  IMAD.MOV.U32 R17, RZ, RZ, R7 ;  /* 0x000000ffff117224 */ /* 0x000fe200078e0007 */
[----:B------:R0:W-:Y:S02]  /*0e40*/  STL [R1+0x8], R30 ;  /* 0x0000081e01007387 */ /* 0x0001e40000100800 */
[----:B------:R-:W1:Y:S01]  /*0e50*/  @P3 LDC R10, c[0x0][0x37c] ;  /* 0x0000df00ff0a3b82 */ /* 0x000e620000000800 */
[----:B------:R-:W-:Y:S01]  /*0e60*/  @P2 ISETP.NE.U32.AND P6, PT, R28, RZ, PT ;  /* 0x000000ff1c00220c */ /* 0x000fe20003fc5070 */
[----:B------:R0:W-:Y:S01]  /*0e70*/  STL.64 [R1], R16 ;  /* 0x0000001001007387 */ /* 0x0001e20000100a00 */
[----:B------:R-:W-:-:S05]  /*0e80*/  PLOP3.LUT P4, PT, PT, PT, PT, 0x8, 0x0 ;  /* 0x000000000000781c */ /* 0x000fca0003f8e170 */
[----:B------:R-:W2:Y:S01]  /*0e90*/  @P3 LDC R81, c[0x0][0x378] ;  /* 0x0000de00ff513b82 */ /* 0x000ea20000000800 */
[----:B------:R-:W-:Y:S02]  /*0ea0*/  ISETP.NE.U32.AND P3, PT, R165, RZ, PT ;  /* 0x000000ffa500720c */ /* 0x000fe40003f65070 */
[----:B------:R-:W-:Y:S02]  /*0eb0*/  @P2 ISETP.NE.AND.EX P4, PT, R29, RZ, PT, P6 ;  /* 0x000000ff1d00220c */ /* 0x000fe40003f85360 */
[----:B------:R-:W-:Y:S01]  /*0ec0*/  ISETP.NE.AND.EX P3, PT, R30, RZ, PT, P3 ;  /* 0x000000ff1e00720c */ /* 0x000fe20003f65330 */
[----:B------:R-:W-:Y:S02]  /*0ed0*/  IMAD.WIDE.U32 R160, R31, UR4, R8 ;  /* 0x000000041fa07c25 */ /* 0x000fe4000f8e0008 */
[----:B------:R-:W3:Y:S03]  /*0ee0*/  @P2 LDC R11, c[0x0][0x390] ;  /* 0x0000e400ff0b2b82 */ /* 0x000ee60000000800 */
[----:B------:R-:W-:-:S05]  /*0ef0*/  IADD3 R8, R161, R13, RZ ;  /* 0x0000000da1087210 */ /* 0x000fca0007ffe0ff */
[----:B------:R-:W0:Y:S01]  /*0f00*/  @P2 LDC R6, c[0x0][0x394] ;  /* 0x0000e500ff062b82 */ /* 0x000e220000000800 */
[C---:B------:R-:W-:Y:S02]  /*0f10*/  LEA R161, P2, R160.reuse, R14, 0x2 ;  /* 0x0000000ea0a17211 */ /* 0x040fe400078410ff */
[----:B------:R-:W-:Y:S02]  /*0f20*/  SEL R73, R73, 0x800, P5 ;  /* 0x0000080049497807 */ /* 0x000fe40002800000 */
[----:B------:R-:W-:Y:S02]  /*0f30*/  LEA.HI.X R160, R160, R15, R8, 0x2, P2 ;  /* 0x0000000fa0a07211 */ /* 0x000fe400010f1408 */
[----:B----4-:R-:W-:Y:S01]  /*0f40*/  @!P0 SHF.R.S32.HI R3, RZ, 0x1f, R2 ;  /* 0x0000001fff038819 */ /* 0x010fe20000011402 */
[----:B0123--:R-:W-:Y:S06]  /*0f50*/  @P4 BRA P3, `(.L_x_1307) ;  /* 0x00000000007c4947 */ /* 0x00ffec0001800000 */
        /* <DEDUP_REMOVED lines=31> */
.L_x_1307:
        /* <DEDUP_REMOVED lines=18> */
.L_x_1308:
[----:B------:R-:W-:-:S13]  /*1270*/  ISETP.GE.AND P0, PT, R71, 0x1, PT ;  /* 0x000000014700780c */ /* 0x000fda0003f06270 */
[----:B------:R-:W-:Y:S05]  /*1280*/  @!P0 EXIT ;  /* 0x000000000000894d */ /* 0x000fea0003800000 */
[----:B------:R-:W0:Y:S01]  /*1290*/  S2R R157, SR_TID.X ;  /* 0x00000000009d7919 */ /* 0x000e220000002100 */
[C---:B------:R-:W-:Y:S01]  /*12a0*/  LEA R80, P0, R0.reuse, R81, 0x2 ;  /* 0x0000005100507211 */ /* 0x040fe200078010ff */
[----:B------:R-:W-:Y:S01]  /*12b0*/  ULDC.64 UR4, c[0x0][0x2e0] ;  /* 0x0000b80000047ab9 */ /* 0x000fe20000000a00 */
[----:B------:R-:W-:Y:S01]  /*12c0*/  MOV R4, R95 ;  /* 0x0000005f00047202 */ /* 0x000fe20000000f00 */
[----:B------:R-:W1:Y:S01]  /*12d0*/  S2R R155, SR_LANEID ;  /* 0x00000000009b7919 */ /* 0x000e620000000000 */
[----:B------:R-:W-:Y:S01]  /*12e0*/  IMAD R7, R3, UR4, RZ ;  /* 0x0000000403077c24 */ /* 0x000fe2000f8e02ff */
[----:B------:R-:W-:Y:S01]  /*12f0*/  LEA.HI.X R81, R0, R10, R5, 0x2, P0 ;  /* 0x0000000a00517211 */ /* 0x000fe200000f1405 */
[----:B------:R-:W-:Y:S01]  /*1300*/  IMAD.MOV.U32 R5, RZ, RZ, R94 ;  /* 0x000000ffff057224 */ /* 0x000fe200078e005e */
[----:B------:R-:W-:Y:S01]  /*1310*/  HFMA2.MMA R156, -RZ, RZ, 0, 0 ;  /* 0x00000000ff9c7435 */ /* 0x000fe200000001ff */
[----:B------:R-:W-:Y:S01]  /*1320*/  IMAD R7, R2, UR5, R7 ;  /* 0x0000000502077c24 */ /* 0x000fe2000f8e0207 */
[----:B------:R-:W-:Y:S01]  /*1330*/  LOP3.LUT R70, R70, 0xff, RZ, 0xc0, !PT ;  /* 0x000000ff46467812 */ /* 0x000fe200078ec0ff */
[----:B------:R-:W-:-:S04]  /*1340*/  IMAD.WIDE.U32 R82, R2, UR4, R4 ;  /* 0x0000000402527c25 */ /* 0x000fc8000f8e0004 */
[----:B------:R-:W-:Y:S02]  /*1350*/  IMAD.MOV.U32 R69, RZ, RZ, RZ ;  /* 0x000000ffff457224 */ /* 0x000fe400078e00ff */
[----:B------:R-:W-:Y:S02]  /*1360*/  IMAD.IADD R154, R83, 0x1, R7 ;  /* 0x00000001539a7824 */ /* 0x000fe400078e0207 */
[C---:B0-----:R-:W-:Y:S01]  /*1370*/  IMAD.SHL.U32 R3, R157.reuse, 0x10, RZ ;  /* 0x000000109d037824 */ /* 0x041fe200078e00ff */
[----:B------:R-:W-:-:S04]  /*1380*/  LOP3.LUT R0, R157, 0x1f, RZ, 0xc0, !PT ;  /* 0x0000001f9d007812 */ /* 0x000fc800078ec0ff */
[----:B------:R-:W-:-:S04]  /*1390*/  LOP3.LUT R9, R0, 0xfffffe00, R3, 0xf8, !PT ;  /* 0xfffffe0000097812 */ /* 0x000fc800078ef803 */
[----:B-1----:R-:W-:-:S07]  /*13a0*/  SHF.R.S32.HI R85, RZ, 0x1f, R9 ;  /* 0x0000001fff557819 */ /* 0x002fce0000011409 */
.L_x_1354:
[----:B------:R-:W2:Y:S04]  /*13b0*/  LDL R0, [R1+0x8] ;  /* 0x0000080001007983 */ /* 0x000ea80000100800 */
[----:B------:R-:W3:Y:S01]  /*13c0*/  LDL.64 R4, [R1] ;  /* 0x0000000001047983 */ /* 0x000ee20000100a00 */
[----:B------:R-:W-:-:S04]  /*13d0*/  ISETP.NE.U32.AND P0, PT, R165, RZ, PT ;  /* 0x000000ffa500720c */ /* 0x000fc80003f05070 */
[----:B--2---:R-:W-:-:S13]  /*13e0*/  ISETP.NE.AND.EX P0, PT, R0, RZ, PT, P0 ;  /* 0x000000ff0000720c */ /* 0x004fda0003f05300 */
[----:B------:R-:W-:-:S04]  /*13f0*/  @P0 IMAD.IADD R2, R69, 0x1, R162 ;  /* 0x0000000145020824 */ /* 0x000fc800078e02a2 */
[----:B---3--:R-:W-:Y:S02]  /*1400*/  @P0 IMAD.WIDE R2, R2, 0x4, R4 ;  /* 0x0000000402020825 */ /* 0x008fe400078e0204 */
[----:B0-----:R-:W0:Y:S03]  /*1410*/  @!P0 LDC R4, c[0x0][0x218] ;  /* 0x00008600ff048b82 */ /* 0x001e260000000800 */
[----:B------:R-:W2:Y:S04]  /*1420*/  @P0 LDG.E R68, desc[UR6][R2.64] ;  /* 0x0000000602440981 */ /* 0x000ea8000c1e1900 */
[----:B------:R-:W2:Y:S01]  /*1430*/  @P0 LDG.E R5, desc[UR6][R2.64+0x4] ;  /* 0x0000040602050981 */ /* 0x000ea2000c1e1900 */
[----:B------:R-:W-:Y:S01]  /*1440*/  @!P0 IADD3 R0, -R156, RZ, RZ ;  /* 0x000000ff9c008210 */ /* 0x000fe20007ffe1ff */
[----:B--2---:R-:W-:-:S03]  /*1450*/  @P0 IMAD.IADD R68, R5, 0x1, -R68 ;  /* 0x0000000105440824 */ /* 0x004fc600078e0a44 */
[----:B0-----:R-:W-:-:S04]  /*1460*/  @!P0 VIADDMNMX R68, R0, R4, R73, PT ;  /* 0x0000000400448246 */ /* 0x001fc80003800149 */
[----:B------:R-:W-:-:S13]  /*1470*/  ISETP.GE.AND P0, PT, R68, 0x1, PT ;  /* 0x000000014400780c */ /* 0x000fda0003f06270 */
[----:B-1----:R-:W-:Y:S05]  /*1480*/  @!P0 EXIT ;  /* 0x000000000000894d */ /* 0x002fea0003800000 */
[----:B------:R-:W-:Y:S01]  /*1490*/  IMAD.SHL.U32 R97, R157, 0x10, RZ ;  /* 0x000000109d617824 */ /* 0x000fe200078e00ff */
[----:B------:R-:W-:Y:S01]  /*14a0*/  LOP3.LUT R66, R66, 0xfffffbff, RZ, 0xc0, !PT ;  /* 0xfffffbff42427812 */ /* 0x000fe200078ec0ff */
[----:B------:R-:W-:Y:S01]  /*14b0*/  BAR.SYNC.DEFER_BLOCKING 0x0 ;  /* 0x0000000000007b1d */ /* 0x000fe20000010000 */
[----:B------:R-:W-:Y:S02]  /*14c0*/  SHF.L.U32 R2, R9, 0x2, RZ ;  /* 0x0000000209027819 */ /* 0x000fe400000006ff */
[----:B------:R-:W-:Y:S02]  /*14d0*/  CS2R R12, SRZ ;  /* 0x00000000000c7805 */ /* 0x000fe4000001ff00 */
[----:B------:R-:W-:Y:S02]  /*14e0*/  LOP3.LUT R67, R97, 0xfffffe00, RZ, 0xc0, !PT ;  /* 0xfffffe0061437812 */ /* 0x000fe400078ec0ff */
[----:B------:R-:W-:Y:S02]  /*14f0*/  CS2R R10, SRZ ;  /* 0x00000000000a7805 */ /* 0x000fe4000001ff00 */
[----:B------:R-:W-:Y:S01]  /*1500*/  IADD3 R4, P1, R159, R2, RZ ;  /* 0x000000029f047210 */ /* 0x000fe20007f3e0ff */
[----:B------:R-:W-:Y:S01]  /*1510*/  HFMA2.MMA R16, -RZ, RZ, 0, 0 ;  /* 0x00000000ff107435 */ /* 0x000fe200000001ff */
[----:B------:R-:W-:-:S02]  /*1520*/  LOP3.LUT R84, R67, 0x1f, R157, 0xf8, !PT ;  /* 0x0000001f43547812 */ /* 0x000fc400078ef89d */
[----:B------:R-:W-:Y:S02]  /*1530*/  CS2R R18, SRZ ;  /* 0x0000000000127805 */ /* 0x000fe4000001ff00 */
[----:B------:R-:W-:Y:S01]  /*1540*/  MOV R0, RZ ;  /* 0x000000ff00007202 */ /* 0x000fe20000000f00 */
[----:B------:R-:W-:Y:S01]  /*1550*/  IMAD.MOV.U32 R14, RZ, RZ, RZ ;  /* 0x000000ffff0e7224 */ /* 0x000fe200078e00ff */
[C---:B------:R-:W-:Y:S01]  /*1560*/  LOP3.LUT R3, R84.reuse, 0x20, RZ, 0xfc, !PT ;  /* 0x0000002054037812 */ /* 0x040fe200078efcff */
[----:B------:R-:W-:Y:S01]  /*1570*/  IMAD.MOV.U32 R25, RZ, RZ, RZ ;  /* 0x000000ffff197224 */ /* 0x000fe200078e00ff */
[----:B------:R-:W-:Y:S01]  /*1580*/  LOP3.LUT R5, R84, 0x40, RZ, 0xfc, !PT ;  /* 0x0000004054057812 */ /* 0x000fe200078efcff */
[----:B------:R-:W-:Y:S01]  /*1590*/  IMAD.MOV.U32 R31, RZ, RZ, RZ ;  /* 0x000000ffff1f7224 */ /* 0x000fe200078e00ff */
[-C--:B------:R-:W-:Y:S01]  /*15a0*/  ISETP.GE.AND P0, PT, R3, R68.reuse, PT ;  /* 0x000000440300720c */ /* 0x080fe20003f06270 */
[----:B------:R-:W-:Y:S01]  /*15b0*/  IMAD.MOV.U32 R37, RZ, RZ, RZ ;  /* 0x000000ffff257224 */ /* 0x000fe200078e00ff */
        /* <DEDUP_REMOVED lines=11> */
[----:B------:R-:W-:Y:S01]  /*1670*/  ISETP.GE.AND P3, PT, R3, R68, PT ;  /* 0x000000440300720c */ /* 0x000fe20003f66270 */
[----:B------:R-:W-:Y:S01]  /*1680*/  IMAD.X R5, R158, 0x1, R9, P1 ;  /* 0x000000019e057824 */ /* 0x000fe200008e0609 */
[----:B------:R-:W-:-:S02]  /*1690*/  LOP3.LUT R66, R66, 0xfffffeff, RZ, 0xc0, !PT ;  /* 0xfffffeff42427812 */ /* 0x000fc400078ec0ff */
[----:B------:R-:W-:Y:S02]  /*16a0*/  LOP3.LUT R7, R84, 0xc0, RZ, 0xfc, !PT ;  /* 0x000000c054077812 */ /* 0x000fe400078efcff */
[----:B------:R-:W-:Y:S02]  /*16b0*/  @P5 LOP3.LUT R66, R66, 0x100, RZ, 0xfc, !PT ;  /* 0x0000010042425812 */ /* 0x000fe400078efcff */
[----:B------:R-:W-:Y:S02]  /*16c0*/  ISETP.GE.AND P2, PT, R7, R68, PT ;  /* 0x000000440700720c */ /* 0x000fe40003f46270 */
[----:B------:R-:W-:Y:S02]  /*16d0*/  CS2R R6, SRZ ;  /* 0x0000000000067805 */ /* 0x000fe4000001ff00 */
[----:B------:R-:W-:Y:S02]  /*16e0*/  LOP3.LUT R66, R66, 0xfffff7ff, RZ, 0xc0, !PT ;  /* 0xfffff7ff42427812 */ /* 0x000fe400078ec0ff */
[----:B------:R-:W-:Y:S01]  /*16f0*/  LOP3.LUT R15, R84, 0xe0, RZ, 0xfc, !PT ;  /* 0x000000e0540f7812 */ /* 0x000fe200078efcff */
[----:B------:R-:W2:Y:S01]  /*1700*/  @!P3 LDG.E R11, desc[UR6][R4.64+0x280] ;  /* 0x00028006040bb981 */ /* 0x000ea2000c1e1900 */
[----:B------:R-:W-:-:S02]  /*1710*/  @P0 LOP3.LUT R66, R66, 0x800, RZ, 0xfc, !PT ;  /* 0x0000080042420812 */ /* 0x000fc400078efcff */
[----:B------:R-:W-:Y:S01]  /*1720*/  IADD3 R2, P0, R161, R2, RZ ;  /* 0x00000002a1027210 */ /* 0x000fe20007f1e0ff */
[----:B------:R-:W3:Y:S01]  /*1730*/  @!P6 LDG.E R6, desc[UR6][R4.64+0x100] ;  /* 0x000100060406e981 */ /* 0x000ee2000c1e1900 */
[----:B------:R-:W-:Y:S02]  /*1740*/  LOP3.LUT R66, R66, 0xffffff7f, RZ, 0xc0, !PT ;  /* 0xffffff7f42427812 */ /* 0x000fe400078ec0ff */
[----:B------:R-:W-:Y:S01]  /*1750*/  LOP3.LUT R17, R84, 0x100, RZ, 0xfc, !PT ;  /* 0x0000010054117812 */ /* 0x000fe200078efcff */
[----:B------:R-:W-:Y:S01]  /*1760*/  IMAD.X R3, R160, 0x1, R9, P0 ;  /* 0x00000001a0037824 */ /* 0x000fe200000e0609 */
[----:B------:R-:W-:Y:S02]  /*1770*/  @P4 LOP3.LUT R66, R66, 0x80, RZ, 0xfc, !PT ;  /* 0x0000008042424812 */ /* 0x000fe400078efcff */
[----:B------:R-:W-:Y:S02]  /*1780*/  CS2R R8, SRZ ;  /* 0x0000000000087805 */ /* 0x000fe4000001ff00 */
[----:B------:R-:W-:Y:S01]  /*1790*/  LOP3.LUT R21, R84, 0x120, RZ, 0xfc, !PT ;  /* 0x0000012054157812 */ /* 0x000fe200078efcff */
[----:B------:R-:W4:Y:S01]  /*17a0*/  @!P2 LDG.E R10, desc[UR6][R4.64+0x300] ;  /* 0x00030006040aa981 */ /* 0x000f22000c1e1900 */
[----:B------:R-:W-:-:S02]  /*17b0*/  LOP3.LUT P0, RZ, R66, 0x800, RZ, 0xc0, !PT ;  /* 0x0000080042ff7812 */ /* 0x000fc4000780c0ff */
[C---:B------:R-:W-:Y:S01]  /*17c0*/  LOP3.LUT P1, RZ, R66.reuse, 0x400, RZ, 0xc0, !PT ;  /* 0x0000040042ff7812 */ /* 0x040fe2000782c0ff */
[----:B------:R-:W5:Y:S01]  /*17d0*/  @!P5 LDG.E R9, desc[UR6][R4.64+0x180] ;  /* 0x000180060409d981 */ /* 0x000f62000c1e1900 */
[----:B------:R-:W-:Y:S02]  /*17e0*/  LOP3.LUT R66, R66, 0xffffffbf, RZ, 0xc0, !PT ;  /* 0xffffffbf42427812 */ /* 0x000fe400078ec0ff */
[----:B------:R-:W-:Y:S01]  /*17f0*/  LOP3.LUT R23, R84, 0x140, RZ, 0xfc, !PT ;  /* 0x0000014054177812 */ /* 0x000fe200078efcff */
[----:B------:R-:W2:Y:S01]  /*1800*/  @!P4 LDG.E R8, desc[UR6][R4.64+0x200] ;  /* 0x000200060408c981 */ /* 0x000ea2000c1e1900 */
[----:B------:R-:W-:Y:S02]  /*1810*/  @P3 LOP3.LUT R66, R66, 0x40, RZ, 0xfc, !PT ;  /* 0x0000004042423812 */ /* 0x000fe400078efcff */
[----:B------:R-:W-:Y:S02]  /*1820*/  LOP3.LUT R27, R84, 0x160, RZ, 0xfc, !PT ;  /* 0x00000160541b7812 */ /* 0x000fe400078efcff */
[----:B------:R-:W-:Y:S01]  /*1830*/  LOP3.LUT R66, R66, 0xffffffdf, RZ, 0xc0, !PT ;  /* 0xffffffdf42427812 */ /* 0x000fe200078ec0ff */
[----:B------:R-:W3:Y:S01]  /*1840*/  @!P0 LDG.E R0, desc[UR6][R4.64] ;  /* 0x0000000604008981 */ /* 0x000ee2000c1e1900 */
[----:B------:R-:W-:-:S02]  /*1850*/  ISETP.GE.AND P0, PT, R15, R68, PT ;  /* 0x000000440f00720c */ /* 0x000fc40003f06270 */
[----:B------:R-:W-:Y:S01]  /*1860*/  @P2 LOP3.LUT R66, R66, 0x20, RZ, 0xfc, !PT ;  /* 0x0000002042422812 */ /* 0x000fe200078efcff */
[----:B------:R-:W4:Y:S01]  /*1870*/  @!P1 LDG.E R7, desc[UR6][R4.64+0x80] ;  /* 0x0000800604079981 */ /* 0x000f22000c1e1900 */
[----:B------:R-:W-:Y:S02]  /*1880*/  LOP3.LUT R29, R84, 0x180, RZ, 0xfc, !PT ;  /* 0x00000180541d7812 */ /* 0x000fe400078efcff */
[----:B------:R-:W-:Y:S02]  /*1890*/  LOP3.LUT R66, R66, 0xffffffef, RZ, 0xc0, !PT ;  /* 0xffffffef42427812 */ /* 0x000fe400078ec0ff */
[C---:B------:R-:W-:Y:S02]  /*18a0*/  LOP3.LUT R33, R84.reuse, 0x1a0, RZ, 0xfc, !PT ;  /* 0x000001a054217812 */ /* 0x040fe400078efcff */
[C---:B------:R-:W-:Y:S02]  /*18b0*/  LOP3.LUT R35, R84.reuse, 0x1c0, RZ, 0xfc, !PT ;  /* 0x000001c054237812 */ /* 0x040fe400078efcff */
[----:B------:R-:W-:Y:S01]  /*18c0*/  LOP3.LUT R39, R84, 0x1e0, RZ, 0xfc, !PT ;  /* 0x000001e054277812 */ /* 0x000fe200078efcff */
[----:B------:R-:W2:Y:S01]  /*18d0*/  @!P0 LDG.E R13, desc[UR6][R4.64+0x380] ;  /* 0x00038006040d8981 */ /* 0x000ea2000c1e1900 */
[----:B------:R-:W-:-:S02]  /*18e0*/  @P0 LOP3.LUT R66, R66, 0x10, RZ, 0xfc, !PT ;  /* 0x0000001042420812 */ /* 0x000fc400078efcff */
[-C--:B------:R-:W-:Y:S02]  /*18f0*/  ISETP.GE.AND P0, PT, R17, R68.reuse, PT ;  /* 0x000000441100720c */ /* 0x080fe40003f06270 */
[-C--:B------:R-:W-:Y:S02]  /*1900*/  ISETP.GE.AND P6, PT, R21, R68.reuse, PT ;  /* 0x000000441500720c */ /* 0x080fe40003fc6270 */
[----:B------:R-:W-:Y:S02]  /*1910*/  LOP3.LUT R66, R66, 0xfffffff7, RZ, 0xc0, !PT ;  /* 0xfffffff742427812 */ /* 0x000fe400078ec0ff */
[-C--:B------:R-:W-:Y:S02]  /*1920*/  ISETP.GE.AND P5, PT, R23, R68.reuse, PT ;  /* 0x000000441700720c */ /* 0x080fe40003fa6270 */
[-C--:B------:R-:W-:Y:S02]  /*1930*/  ISETP.GE.AND P4, PT, R27, R68.reuse, PT ;  /* 0x000000441b00720c */ /* 0x080fe40003f86270 */
[----:B------:R-:W-:-:S02]  /*1940*/  ISETP.GE.AND P3, PT, R29, R68, PT ;  /* 0x000000441d00720c */ /* 0x000fc40003f66270 */
[-C--:B------:R-:W-:Y:S01]  /*1950*/  ISETP.GE.AND P2, PT, R33, R68.reuse, PT ;  /* 0x000000442100720c */ /* 0x080fe20003f46270 */
[----:B------:R-:W2:Y:S01]  /*1960*/  @!P0 LDG.E R12, desc[UR6][R4.64+0x400] ;  /* 0x00040006040c8981 */ /* 0x000ea2000c1e1900 */
[----:B------:R-:W-:Y:S02]  /*1970*/  @P0 LOP3.LUT R66, R66, 0x8, RZ, 0xfc, !PT ;  /* 0x0000000842420812 */ /* 0x000fe400078efcff */
        /* <DEDUP_REMOVED lines=10> */
[----:B------:R-:W-:-:S02]  /*1a20*/  LOP3.LUT R66, R66, 0xfffffffb, RZ, 0xc0, !PT ;  /* 0xfffffffb42427812 */ /* 0x000fc400078ec0ff */
[----:B------:R-:W-:Y:S02]  /*1a30*/  IADD3 R15, R67, R155, RZ ;  /* 0x0000009b430f7210 */ /* 0x000fe40007ffe0ff */
[----:B------:R-:W-:Y:S01]  /*1a40*/  @P6 LOP3.LUT R66, R66, 0x4, RZ, 0xfc, !PT ;  /* 0x0000000442426812 */ /* 0x000fe200078efcff */
[----:B------:R-:W-:Y:S01]  /*1a50*/  UMOV UR4, 0x400 ;  /* 0x0000040000047882 */ /* 0x000fe20000000000 */
[----:B------:R-:W-:Y:S01]  /*1a60*/  P2R R100, PR, RZ, 0x40 ;  /* 0x00000040ff647803 */ /* 0x000fe20000000000 */
[C---:B------:R-:W-:Y:S01]  /*1a70*/  VIADD R20, R15.reuse, 0x20 ;  /* 0x000000200f147836 */ /* 0x040fe20000000000 */
[----:B------:R-:W-:Y:S01]  /*1a80*/  LOP3.LUT P6, RZ, R66, 0x8, RZ, 0xc0, !PT ;  /* 0x0000000842ff7812 */ /* 0x000fe200078cc0ff */
[C---:B------:R-:W-:Y:S01]  /*1a90*/  VIADD R22, R15.reuse, 0x40 ;  /* 0x000000400f167836 */ /* 0x040fe20000000000 */
[C---:B------:R-:W-:Y:S01]  /*1aa0*/  IADD3 R24, R15.reuse, 0x60, RZ ;  /* 0x000000600f187810 */ /* 0x040fe20007ffe0ff */
[C---:B------:R-:W-:Y:S01]  /*1ab0*/  VIADD R26, R15.reuse, 0x80 ;  /* 0x000000800f1a7836 */ /* 0x040fe20000000000 */
[CC--:B------:R-:W-:Y:S01]  /*1ac0*/  LEA.HI.SX32 R65, R15.reuse, R15.reuse, 0x1b ;  /* 0x0000000f0f417211 */ /* 0x0c0fe200078fdaff */
[C---:B------:R-:W-:Y:S01]  /*1ad0*/  VIADD R28, R15.reuse, 0xa0 ;  /* 0x000000a00f1c7836 */ /* 0x040fe20000000000 */
[-C--:B------:R-:W-:Y:S01]  /*1ae0*/  LEA.HI.SX32 R20, R20, R15.reuse, 0x1b ;  /* 0x0000000f14147211 */ /* 0x080fe200078fdaff */
[C---:B------:R-:W-:Y:S01]  /*1af0*/  VIADD R30, R15.reuse, 0xe0 ;  /* 0x000000e00f1e7836 */ /* 0x040fe20000000000 */
[----:B------:R-:W-:Y:S01]  /*1b00*/  P2R R98, PR, RZ, 0x40 ;  /* 0x00000040ff627803 */ /* 0x000fe20000000000 */
[C---:B------:R-:W-:Y:S01]  /*1b10*/  VIADD R32, R15.reuse, 0x100 ;  /* 0x000001000f207836 */ /* 0x040fe20000000000 */
[----:B0-----:R-:W-:Y:S01]  /*1b20*/  IADD3 R4, R15, 0xc0, RZ ;  /* 0x000000c00f047810 */ /* 0x001fe20007ffe0ff */
[----:B-1----:R-:W-:Y:S01]  /*1b30*/  ULEA UR4, UR5, UR4, 0x18 ;  /* 0x0000000405047291 */ /* 0x002fe2000f8ec03f */
[----:B------:R-:W-:-:S02]  /*1b40*/  LEA.HI.SX32 R22, R22, R15, 0x1b ;  /* 0x0000000f16167211 */ /* 0x000fc400078fdaff */
[----:B------:R-:W-:Y:S01]  /*1b50*/  LOP3.LUT P6, RZ, R66, 0x10, RZ, 0xc0, !PT ;  /* 0x0000001042ff7812 */ /* 0x000fe200078cc0ff */
[C---:B------:R-:W-:Y:S01]  /*1b60*/  VIADD R36, R15.reuse, 0x140 ;  /* 0x000001400f247836 */ /* 0x040fe20000000000 */
[-C--:B------:R-:W-:Y:S01]  /*1b70*/  LEA.HI.SX32 R24, R24, R15.reuse, 0x1b ;  /* 0x0000000f18187211 */ /* 0x080fe200078fdaff */
[----:B------:R-:W-:Y:S01]  /*1b80*/  VIADD R38, R15, 0x160 ;  /* 0x000001600f267836 */ /* 0x000fe20000000000 */
[----:B------:R-:W-:Y:S01]  /*1b90*/  LEA R65, R65, UR4, 0x2 ;  /* 0x0000000441417c11 */ /* 0x000fe2000f8e10ff */
[C---:B------:R-:W-:Y:S01]  /*1ba0*/  VIADD R42, R15.reuse, 0x1a0 ;  /* 0x000001a00f2a7836 */ /* 0x040fe20000000000 */
[-C--:B------:R-:W-:Y:S01]  /*1bb0*/  LEA.HI.SX32 R26, R26, R15.reuse, 0x1b ;  /* 0x0000000f1a1a7211 */ /* 0x080fe200078fdaff */
[C---:B------:R-:W-:Y:S01]  /*1bc0*/  VIADD R44, R15.reuse, 0x1c0 ;  /* 0x000001c00f2c7836 */ /* 0x040fe20000000000 */
[----:B------:R-:W-:Y:S01]  /*1bd0*/  IADD3 R34, R15, 0x120, RZ ;  /* 0x000001200f227810 */ /* 0x000fe20007ffe0ff */
[----:B------:R-:W-:Y:S01]  /*1be0*/  IMAD.MOV.U32 R17, RZ, RZ, RZ ;  /* 0x000000ffff117224 */ /* 0x000fe200078e00ff */
[-C--:B------:R-:W-:Y:S01]  /*1bf0*/  LEA.HI.SX32 R28, R28, R15.reuse, 0x1b ;  /* 0x0000000f1c1c7211 */ /* 0x080fe200078fdaff */
[----:B------:R-:W0:Y:S01]  /*1c00*/  S2R R157, SR_TID.X ;  /* 0x00000000009d7919 */ /* 0x000e220000002100 */
[----:B------:R-:W-:Y:S01]  /*1c10*/  LEA R64, R20, UR4, 0x2 ;  /* 0x0000000414407c11 */ /* 0x000fe2000f8e10ff */
[----:B------:R-:W-:Y:S01]  /*1c20*/  ULDC.U8 UR5, c[0x0][0x238] ;  /* 0x00008e0000057ab9 */ /* 0x000fe20000000000 */
[----:B------:R-:W-:-:S02]  /*1c30*/  LEA.HI.SX32 R4, R4, R15, 0x1b ;  /* 0x0000000f04047211 */ /* 0x000fc400078fdaff */
[----:B------:R-:W-:Y:S02]  /*1c40*/  LEA R63, R22, UR4, 0x2 ;  /* 0x00000004163f7c11 */ /* 0x000fe4000f8e10ff */
[----:B------:R-:W-:Y:S02]  /*1c50*/  P2R R96, PR, RZ, 0x40 ;  /* 0x00000040ff607803 */ /* 0x000fe40000000000 */
[----:B------:R-:W-:Y:S02]  /*1c60*/  LEA.HI.SX32 R30, R30, R15, 0x1b ;  /* 0x0000000f1e1e7211 */ /* 0x000fe400078fdaff */
[----:B------:R-:W-:Y:S02]  /*1c70*/  LEA R62, R24, UR4, 0x2 ;  /* 0x00000004183e7c11 */ /* 0x000fe4000f8e10ff */
[----:B------:R-:W-:Y:S02]  /*1c80*/  LOP3.LUT P6, RZ, R66, 0x20, RZ, 0xc0, !PT ;  /* 0x0000002042ff7812 */ /* 0x000fe400078cc0ff */
[----:B------:R-:W-:-:S02]  /*1c90*/  IADD3 R40, R15, 0x180, RZ ;  /* 0x000001800f287810 */ /* 0x000fc40007ffe0ff */
[-C--:B------:R-:W-:Y:S02]  /*1ca0*/  LEA.HI.SX32 R32, R32, R15.reuse, 0x1b ;  /* 0x0000000f20207211 */ /* 0x080fe400078fdaff */
[----:B------:R-:W-:Y:S02]  /*1cb0*/  LEA R61, R26, UR4, 0x2 ;  /* 0x000000041a3d7c11 */ /* 0x000fe4000f8e10ff */
[-C--:B------:R-:W-:Y:S02]  /*1cc0*/  LEA.HI.SX32 R34, R34, R15.reuse, 0x1b ;  /* 0x0000000f22227211 */ /* 0x080fe400078fdaff */
[----:B------:R-:W-:Y:S02]  /*1cd0*/  LEA R60, R28, UR4, 0x2 ;  /* 0x000000041c3c7c11 */ /* 0x000fe4000f8e10ff */
[----:B------:R-:W-:Y:S02]  /*1ce0*/  LEA.HI.SX32 R36, R36, R15, 0x1b ;  /* 0x0000000f24247211 */ /* 0x000fe400078fdaff */
        /* <DEDUP_REMOVED lines=10> */
[-C--:B------:R-:W-:Y:S02]  /*1d90*/  LEA.HI.SX32 R44, R44, R15.reuse, 0x1b ;  /* 0x0000000f2c2c7211 */ /* 0x080fe400078fdaff */
[----:B------:R-:W-:Y:S02]  /*1da0*/  LEA R55, R36, UR4, 0x2 ;  /* 0x0000000424377c11 */ /* 0x000fe4000f8e10ff */
[----:B------:R-:W-:-:S02]  /*1db0*/  LEA.HI.SX32 R46, R46, R15, 0x1b ;  /* 0x0000000f2e2e7211 */ /* 0x000fc400078fdaff */
[----:B------:R-:W-:Y:S02]  /*1dc0*/  LEA R54, R38, UR4, 0x2 ;  /* 0x0000000426367c11 */ /* 0x000fe4000f8e10ff */
[----:B------:R-:W-:Y:S02]  /*1dd0*/  LEA R53, R40, UR4, 0x2 ;  /* 0x0000000428357c11 */ /* 0x000fe4000f8e10ff */
[----:B------:R-:W-:Y:S02]  /*1de0*/  P2R R88, PR, RZ, 0x40 ;  /* 0x00000040ff587803 */ /* 0x000fe40000000000 */
[----:B------:R-:W-:Y:S02]  /*1df0*/  LEA R52, R42, UR4, 0x2 ;  /* 0x000000042a347c11 */ /* 0x000fe4000f8e10ff */
[----:B------:R-:W-:Y:S02]  /*1e00*/  LOP3.LUT P6, RZ, R66, 0x80, RZ, 0xc0, !PT ;  /* 0x0000008042ff7812 */ /* 0x000fe400078cc0ff */
[----:B------:R-:W-:-:S02]  /*1e10*/  LEA R51, R44, UR4, 0x2 ;  /* 0x000000042c337c11 */ /* 0x000fc4000f8e10ff */
        /* <DEDUP_REMOVED lines=10> */
[----:B------:R-:W-:Y:S01]  /*1ec0*/  IMAD.MOV.U32 R15, RZ, RZ, RZ ;  /* 0x000000ffff0f7224 */ /* 0x000fe200078e00ff */
[----:B---3--:R1:W-:Y:S04]  /*1ed0*/  STS [R65], R0 ;  /* 0x0000000041007388 */ /* 0x0083e80000000800 */
[----:B----4-:R-:W-:Y:S04]  /*1ee0*/  STS [R64+0x80], R7 ;  /* 0x0000800740007388 */ /* 0x010fe80000000800 */
[----:B------:R-:W-:Y:S01]  /*1ef0*/  STS [R63+0x100], R6 ;  /* 0x000100063f007388 */ /* 0x000fe20000000800 */
[----:B-1----:R-:W-:-:S03]  /*1f00*/  LEA R0, R155, R67, 0x4 ;  /* 0x000000439b007211 */ /* 0x002fc600078e20ff */
[----:B-----5:R-:W-:Y:S04]  /*1f10*/  STS [R62+0x180], R9 ;  /* 0x000180093e007388 */ /* 0x020fe80000000800 */
[----:B--2---:R-:W-:Y:S01]  /*1f20*/  STS [R61+0x200], R8 ;  /* 0x000200083d007388 */ /* 0x004fe20000000800 */
        /* <DEDUP_REMOVED lines=31> */
[----:B-1----:R-:W-:-:S05]  /*2120*/  IMAD.MOV.U32 R10, RZ, RZ, RZ ;  /* 0x000000ffff0a7224 */ /* 0x002fca00078e00ff */
[----:B------:R-:W5:Y:S01]  /*2130*/  @!P6 LDG.E R4, desc[UR6][R2.64] ;  /* 0x000000060204e981 */ /* 0x000f62000c1e1900 */
[----:B------:R-:W-:-:S13]  /*2140*/  ISETP.NE.AND P6, PT, R45, RZ, PT ;  /* 0x000000ff2d00720c */ /* 0x000fda0003fc5270 */
[----:B------:R-:W5:Y:S01]  /*2150*/  @!P6 LDG.E R5, desc[UR6][R2.64+0x80] ;  /* 0x000080060205e981 */ /* 0x000f62000c1e1900 */
[----:B------:R-:W-:Y:S02]  /*2160*/  ISETP.NE.AND P6, PT, R47, RZ, PT ;  /* 0x000000ff2f00720c */ /* 0x000fe40003fc5270 */
[----:B--2---:R-:W-:-:S11]  /*2170*/  CS2R R12, SRZ ;  /* 0x00000000000c7805 */ /* 0x004fd6000001ff00 */
[----:B------:R-:W2:Y:S01]  /*2180*/  @!P6 LDG.E R10, desc[UR6][R2.64+0x100] ;  /* 0x00010006020ae981 */ /* 0x000ea2000c1e1900 */
[----:B------:R-:W-:-:S13]  /*2190*/  ISETP.NE.AND P6, PT, R48, RZ, PT ;  /* 0x000000ff3000720c */ /* 0x000fda0003fc5270 */
[----:B------:R-:W2:Y:S01]  /*21a0*/  @!P6 LDG.E R13, desc[UR6][R2.64+0x180] ;  /* 0x00018006020de981 */ /* 0x000ea2000c1e1900 */
[----:B------:R-:W-:-:S13]  /*21b0*/  ISETP.NE.AND P6, PT, R86, RZ, PT ;  /* 0x000000ff5600720c */ /* 0x000fda0003fc5270 */
[----:B------:R-:W2:Y:S01]  /*21c0*/  @!P6 LDG.E R12, desc[UR6][R2.64+0x200] ;  /* 0x00020006020ce981 */ /* 0x000ea2000c1e1900 */
[----:B------:R-:W-:Y:S02]  /*21d0*/  ISETP.NE.AND P6, PT, R88, RZ, PT ;  /* 0x000000ff5800720c */ /* 0x000fe40003fc5270 */
[----:B---3--:R-:W-:-:S11]  /*21e0*/  MOV R14, RZ ;  /* 0x000000ff000e7202 */ /* 0x008fd60000000f00 */
[----:B------:R-:W3:Y:S01]  /*21f0*/  @!P6 LDG.E R15, desc[UR6][R2.64+0x280] ;  /* 0x00028006020fe981 */ /* 0x000ee2000c1e1900 */
[----:B------:R-:W-:-:S13]  /*2200*/  ISETP.NE.AND P6, PT, R90, RZ, PT ;  /* 0x000000ff5a00720c */ /* 0x000fda0003fc5270 */
[----:B------:R-:W3:Y:S01]  /*2210*/  @!P6 LDG.E R14, desc[UR6][R2.64+0x300] ;  /* 0x00030006020ee981 */ /* 0x000ee2000c1e1900 */
[----:B------:R-:W-:Y:S01]  /*2220*/  ISETP.NE.AND P6, PT, R96, RZ, PT ;  /* 0x000000ff6000720c */ /* 0x000fe20003fc5270 */
[----:B----4-:R-:W-:-:S12]  /*2230*/  IMAD.MOV.U32 R16, RZ, RZ, RZ ;  /* 0x000000ffff107224 */ /* 0x010fd800078e00ff */
[----:B------:R-:W4:Y:S01]  /*2240*/  @!P6 LDG.E R17, desc[UR6][R2.64+0x380] ;  /* 0x000380060211e981 */ /* 0x000f22000c1e1900 */
[----:B------:R-:W-:Y:S02]  /*2250*/  ISETP.NE.AND P6, PT, R98, RZ, PT ;  /* 0x000000ff6200720c */ /* 0x000fe40003fc5270 */
[----:B-----5:R-:W-:Y:S02]  /*2260*/  CS2R R18, SRZ ;  /* 0x0000000000127805 */ /* 0x020fe4000001ff00 */
[----:B------:R-:W-:Y:S02]  /*2270*/  CS2R R20, SRZ ;  /* 0x0000000000147805 */ /* 0x000fe4000001ff00 */
[----:B------:R-:W-:Y:S01]  /*2280*/  CS2R R22, SRZ ;  /* 0x0000000000167805 */ /* 0x000fe2000001ff00 */
[----:B------:R-:W-:Y:S01]  /*2290*/  IMAD.MOV.U32 R25, RZ, RZ, RZ ;  /* 0x000000ffff197224 */ /* 0x000fe200078e00ff */
[----:B------:R-:W5:Y:S04]  /*22a0*/  @!P5 LDG.E R18, desc[UR6][R2.64+0x500] ;  /* 0x000500060212d981 */ /* 0x000f68000c1e1900 */
[----:B------:R-:W5:Y:S04]  /*22b0*/  @!P4 LDG.E R21, desc[UR6][R2.64+0x580] ;  /* 0x000580060215c981 */ /* 0x000f68000c1e1900 */
[----:B------:R-:W5:Y:S01]  /*22c0*/  @!P6 LDG.E R16, desc[UR6][R2.64+0x400] ;  /* 0x000400060210e981 */ /* 0x000f62000c1e1900 */
[----:B------:R-:W-:-:S03]  /*22d0*/  ISETP.NE.AND P6, PT, R100, RZ, PT ;  /* 0x000000ff6400720c */ /* 0x000fc60003fc5270 */
[----:B------:R-:W5:Y:S04]  /*22e0*/  @!P3 LDG.E R20, desc[UR6][R2.64+0x600] ;  /* 0x000600060214b981 */ /* 0x000f68000c1e1900 */
[----:B------:R-:W5:Y:S04]  /*22f0*/  @!P2 LDG.E R23, desc[UR6][R2.64+0x680] ;  /* 0x000680060217a981 */ /* 0x000f68000c1e1900 */
[----:B------:R-:W5:Y:S04]  /*2300*/  @!P1 LDG.E R22, desc[UR6][R2.64+0x700] ;  /* 0x0007000602169981 */ /* 0x000f68000c1e1900 */
[----:B------:R-:W5:Y:S04]  /*2310*/  @!P6 LDG.E R19, desc[UR6][R2.64+0x480] ;  /* 0x000480060213e981 */ /* 0x000f68000c1e1900 */
[----:B------:R-:W5:Y:S01]  /*2320*/  @!P0 LDG.E R25, desc[UR6][R2.64+0x780] ;  /* 0x0007800602198981 */ /* 0x000f62000c1e1900 */
[----:B------:R-:W-:-:S04]  /*2330*/  LOP3.LUT R66, R66, 0xfffffffd, RZ, 0xc0, !PT ;  /* 0xfffffffd42427812 */ /* 0x000fc800078ec0ff */
[----:B------:R-:W-:Y:S01]  /*2340*/  @P5 LOP3.LUT R66, R66, 0x2, RZ, 0xfc, !PT ;  /* 0x0000000242425812 */ /* 0x000fe200078efcff */
[----:B------:R-:W-:Y:S01]  /*2350*/  BSSY B0, `(.L_x_1309) ;  /* 0x0000047000007945 */ /* 0x000fe20003800000 */
[----:B------:R-:W-:Y:S04]  /*2360*/  STS [R65], R4 ;  /* 0x0000000441007388 */ /* 0x000fe80000000800 */
[----:B------:R-:W-:Y:S04]  /*2370*/  STS [R64+0x80], R5 ;  /* 0x0000800540007388 */ /* 0x000fe80000000800 */
[----:B--2---:R1:W-:Y:S02]  /*2380*/  STS [R63+0x100], R10 ;  /* 0x0001000a3f007388 */ /* 0x0043e40000000800 */
[----:B-1----:R-:W1:Y:S02]  /*2390*/  LDC R10, c[0x0][0x21c] ;  /* 0x00008700ff0a7b82 */ /* 0x002e640000000800 */
[----:B------:R-:W-:Y:S04]  /*23a0*/  STS [R62+0x180], R13 ;  /* 0x0001800d3e007388 */ /* 0x000fe80000000800 */
[----:B------:R-:W-:Y:S04]  /*23b0*/  STS [R61+0x200], R12 ;  /* 0x0002000c3d007388 */ /* 0x000fe80000000800 */
[----:B---3--:R-:W-:Y:S04]  /*23c0*/  STS [R60+0x280], R15 ;  /* 0x0002800f3c007388 */ /* 0x008fe80000000800 */
[----:B------:R-:W-:Y:S04]  /*23d0*/  STS [R59+0x300], R14 ;  /* 0x0003000e3b007388 */ /* 0x000fe80000000800 */
        /* <DEDUP_REMOVED lines=62> */
.L_x_1310:
[----:B------:R-:W-:Y:S05]  /*27c0*/  BSYNC B0 ;  /* 0x0000000000007941 */ /* 0x000fea0003800000 */
.L_x_1309:
        /* <DEDUP_REMOVED lines=36> */
.L_x_1312:
[----:B------:R-:W-:Y:S05]  /*2a10*/  BSYNC B0 ;  /* 0x0000000000007941 */ /* 0x000fea0003800000 */
.L_x_1311:
        /* <DEDUP_REMOVED lines=36> */
.L_x_1314:
[----:B------:R-:W-:Y:S05]  /*2c60*/  BSYNC B0 ;  /* 0x0000000000007941 */ /* 0x000fea0003800000 */
.L_x_1313:
        /* <DEDUP_REMOVED lines=36> */
.L_x_1316:
[----:B------:R-:W-:Y:S05]  /*2eb0*/  BSYNC B0 ;  /* 0x0000000000007941 */ /* 0x000fea0003800000 */
.L_x_1315:
        /* <DEDUP_REMOVED lines=36> */
.L_x_1318:
[----:B------:R-:W-:Y:S05]  /*3100*/  BSYNC B0 ;  /* 0x0000000000007941 */ /* 0x000fea0003800000 */
.L_x_1317:
        /* <DEDUP_REMOVED lines=36> */
.L_x_1320:
[----:B------:R-:W-:Y:S05]  /*3350*/  BSYNC B0 ;  /* 0x0000000000007941 */ /* 0x000fea0003800000 */
.L_x_1319:
        /* <DEDUP_REMOVED lines=36> */
.L_x_1322:
[----:B------:R-:W-:Y:S05]  /*35a0*/  BSYNC B0 ;  /* 0x0000000000007941 */ /* 0x000fea0003800000 */
.L_x_1321:
        /* <DEDUP_REMOVED lines=36> */
.L_x_1324:
[----:B------:R-:W-:Y:S05]  /*37f0*/  BSYNC B0 ;  /* 0x0000000000007941 */ /* 0x000fea0003800000 */
.L_x_1323:
        /* <DEDUP_REMOVED lines=36> */
.L_x_1326:
[----:B------:R-:W-:Y:S05]  /*3a40*/  BSYNC B0 ;  /* 0x0000000000007941 */ /* 0x000fea0003800000 */
.L_x_1325:
        /* <DEDUP_REMOVED lines=36> */
.L_x_1328:
[----:B------:R-:W-:Y:S05]  /*3c90*/  BSYNC B0 ;  /* 0x0000000000007941 */ /* 0x000fea0003800000 */
.L_x_1327:
        /* <DEDUP_REMOVED lines=36> */
.L_x_1330:
[----:B------:R-:W-:Y:S05]  /*3ee0*/  BSYNC B0 ;  /* 0x0000000000007941 */ /* 0x000fea0003800000 */
.L_x_1329:
        /* <DEDUP_REMOVED lines=36> */
.L_x_1332:
[----:B------:R-:W-:Y:S05]  /*4130*/  BSYNC B0 ;  /* 0x0000000000007941 */ /* 0x000fea0003800000 */
.L_x_1331:
        /* <DEDUP_REMOVED lines=36> */
.L_x_1334:
[----:B------:R-:W-:Y:S05]  /*4380*/  BSYNC B0 ;  /* 0x0000000000007941 */ /* 0x000fea0003800000 */
.L_x_1333:
[----:B------:R-:W-:Y:S01]  /*4390*/  FSETP.GTU.FTZ.AND P5, PT, R31, 20, PT ;  /* 0x41a000001f00780b */ /* 0x000fe20003fbc000 */
[----:B------:R-:W-:Y:S01]  /*43a0*/  IMAD.MOV.U32 R2, RZ, RZ, R159 ;  /* 0x000000ffff027224 */ /* 0x000fe200078e009f */
[----:B------:R-:W-:Y:S01]  /*43b0*/  BSSY B0, `(.L_x_1335) ;  /* 0x0000027000007945 */ /* 0x000fe20003800000 */
[----:B------:R-:W-:Y:S01]  /*43c0*/  IMAD.MOV.U32 R3, RZ, RZ, R158 ;  /* 0x000000ffff037224 */ /* 0x000fe200078e009e */
[----:B------:R-:W-:Y:S01]  /*43d0*/  ISETP.EQ.OR P5, PT, RZ, UR5, P5 ;  /* 0x00000005ff007c0c */ /* 0x000fe2000afa2670 */
[----:B------:R-:W-:Y:S01]  /*43e0*/  FADD.FTZ R30, R30, R153 ;  /* 0x000000991e1e7221 */ /* 0x000fe20000010000 */
[----:B------:R-:W-:Y:S01]  /*43f0*/  MOV R4, R161 ;  /* 0x000000a100047202 */ /* 0x000fe20000000f00 */
[----:B------:R-:W-:-:S04]  /*4400*/  IMAD.WIDE R2, R68, 0x4, R2 ;  /* 0x0000000444027825 */ /* 0x000fc800078e0202 */
[----:B------:R-:W-:-:S06]  /*4410*/  IMAD.MOV.U32 R5, RZ, RZ, R160 ;  /* 0x000000ffff057224 */ /* 0x000fcc00078e00a0 */
        /* <DEDUP_REMOVED lines=32> */
.L_x_1336:
[----:B------:R-:W-:Y:S05]  /*4620*/  BSYNC B0 ;  /* 0x0000000000007941 */ /* 0x000fea0003800000 */
.L_x_1335:
        /* <DEDUP_REMOVED lines=40> */
.L_x_1338:
[----:B------:R-:W-:Y:S05]  /*48b0*/  BSYNC B0 ;  /* 0x0000000000007941 */ /* 0x000fea0003800000 */
.L_x_1337:
        /* <DEDUP_REMOVED lines=42> */
.L_x_1340:
[----:B------:R-:W-:Y:S05]  /*4b60*/  BSYNC B0 ;  /* 0x0000000000007941 */ /* 0x000fea0003800000 */
.L_x_1339:
        /* <DEDUP_REMOVED lines=43> */
.L_x_1351:
[----:B------:R-:W-:Y:S01]  /*4e20*/  SHF.R.S32.HI R96, RZ, 0x1f, R0 ;  /* 0x0000001fff607819 */ /* 0x000fe20000011400 */
[--C-:B------:R-:W-:Y:S01]  /*4e30*/  IMAD.WIDE.U32 R42, R0, UR10, R84.reuse ;  /* 0x0000000a002a7c25 */ /* 0x100fe2000f8e0054 */
[----:B------:R-:W-:Y:S02]  /*4e40*/  P2R R102, PR, RZ, 0x10 ;  /* 0x00000010ff667803 */ /* 0x000fe40000000000 */
[----:B------:R-:W-:Y:S02]  /*4e50*/  CS2R R106, SRZ ;  /* 0x00000000006a7805 */ /* 0x000fe4000001ff00 */
[----:B------:R-:W-:Y:S01]  /*4e60*/  LOP3.LUT P4, RZ, R66, 0x80, RZ, 0xc0, !PT ;  /* 0x0000008042ff7812 */ /* 0x000fe2000788c0ff */
[----:B--23--:R-:W-:Y:S01]  /*4e70*/  IMAD R41, R96, UR10, RZ ;  /* 0x0000000a60297c24 */ /* 0x00cfe2000f8e02ff */
        /* <DEDUP_REMOVED lines=85> */
[----:B------:R-:W-:Y:S04]  /*53d0*/  STS [R52+0x680], R117 ;  /* 0x0006807534007388 */ /* 0x000fe80000000800 */
[----:B------:R-:W-:Y:S04]  /*53e0*/  STS [R51+0x700], R118 ;  /* 0x0007007633007388 */ /* 0x000fe80000000800 */
[----:B------:R-:W-:Y:S01]  /*53f0*/  STS [R50+0x780], R119 ;  /* 0x0007807732007388 */ /* 0x000fe20000000800 */
[----:B------:R-:W-:-:S03]  /*5400*/  NOP ;  /* 0x0000000000007918 */ /* 0x000fc60000000000 */
[----:B------:R-:W2:Y:S01]  /*5410*/  LDS R41, [R49+0x3c] ;  /* 0x00003c0031297984 */ /* 0x000ea20000000800 */
[----:B0-----:R-:W-:-:S03]  /*5420*/  SHF.L.U32 R97, R157, 0x4, RZ ;  /* 0x000000049d617819 */ /* 0x001fc600000006ff */
[----:B------:R-:W0:Y:S02]  /*5430*/  LDS R50, [R49+0x4] ;  /* 0x0000040031327984 */ /* 0x000e240000000800 */
[----:B-1----:R-:W-:-:S05]  /*5440*/  VIADD R53, R97, 0xf ;  /* 0x0000000f61357836 */ /* 0x002fca0000000000 */
[----:B------:R-:W-:Y:S01]  /*5450*/  ISETP.GE.U32.AND P5, PT, R53, R68, PT ;  /* 0x000000443500720c */ /* 0x000fe20003fa6070 */
[----:B------:R-:W-:-:S04]  /*5460*/  FMUL.FTZ R40, R88, 1.4426950216293334961 ;  /* 0x3fb8aa3b58287820 */ /* 0x000fc80000410000 */
[----:B------:R-:W-:Y:S01]  /*5470*/  FMUL.FTZ R56, R40, R29 ;  /* 0x0000001d28387220 */ /* 0x000fe20000410000 */
[----:B--2---:R-:W-:-:S05]  /*5480*/  FMUL.FTZ R41, R2, R41 ;  /* 0x0000002902297220 */ /* 0x004fca0000410000 */
[----:B------:R-:W-:Y:S02]  /*5490*/  FSEL R115, R41, RZ, !P5 ;  /* 0x000000ff29737208 */ /* 0x000fe40006800000 */
[----:B------:R-:W1:Y:S01]  /*54a0*/  LDS R41, [R49] ;  /* 0x0000000031297984 */ /* 0x000e620000000800 */
[----:B------:R-:W2:Y:S01]  /*54b0*/  MUFU.EX2 R56, R56 ;  /* 0x0000003800387308 */ /* 0x000ea20000000800 */
[C---:B------:R-:W-:Y:S01]  /*54c0*/  FMUL.FTZ R51, R40.reuse, R48 ;  /* 0x0000003028337220 */ /* 0x040fe20000410000 */
[----:B------:R-:W-:-:S06]  /*54d0*/  FMUL.FTZ R52, R40, R47 ;  /* 0x0000002f28347220 */ /* 0x000fcc0000410000 */
[----:B------:R-:W3:Y:S01]  /*54e0*/  MUFU.EX2 R51, R51 ;  /* 0x0000003300337308 */ /* 0x000ee20000000800 */
[----:B--2---:R-:W-:-:S07]  /*54f0*/  FSEL R114, R56, 1, !P5 ;  /* 0x3f80000038727808 */ /* 0x004fce0006800000 */
[----:B------:R-:W2:Y:S01]  /*5500*/  MUFU.EX2 R52, R52 ;  /* 0x0000003400347308 */ /* 0x000ea20000000800 */
[----:B------:R-:W-:Y:S01]  /*5510*/  ISETP.GE.U32.AND P5, PT, R97, R68, PT ;  /* 0x000000446100720c */ /* 0x000fe20003fa6070 */
[----:B0-----:R-:W-:-:S03]  /*5520*/  FMUL.FTZ R50, R9, R50 ;  /* 0x0000003209327220 */ /* 0x001fc60000410000 */
[----:B---3--:R-:W-:Y:S01]  /*5530*/  FSEL R116, R51, 1, !P5 ;  /* 0x3f80000033747808 */ /* 0x008fe20006800000 */
[----:B-1----:R-:W-:-:S05]  /*5540*/  FMUL.FTZ R41, R10, R41 ;  /* 0x000000290a297220 */ /* 0x002fca0000410000 */
[----:B------:R-:W-:Y:S01]  /*5550*/  FSEL R117, R41, RZ, !P5 ;  /* 0x000000ff29757208 */ /* 0x000fe20006800000 */
[----:B------:R-:W-:-:S05]  /*5560*/  VIADD R41, R97, 0x1 ;  /* 0x0000000161297836 */ /* 0x000fca0000000000 */
[-C--:B------:R-:W-:Y:S02]  /*5570*/  ISETP.GE.U32.AND P5, PT, R41, R68.reuse, PT ;  /* 0x000000442900720c */ /* 0x080fe40003fa6070 */
[----:B------:R-:W-:Y:S02]  /*5580*/  IADD3 R41, R97, 0x2, RZ ;  /* 0x0000000261297810 */ /* 0x000fe40007ffe0ff */
[----:B------:R-:W-:Y:S02]  /*5590*/  FSEL R119, R50, RZ, !P5 ;  /* 0x000000ff32777208 */ /* 0x000fe40006800000 */
[----:B------:R-:W0:Y:S01]  /*55a0*/  LDS R50, [R49+0x8] ;  /* 0x0000080031327984 */ /* 0x000e220000000800 */
[----:B--2---:R-:W-:Y:S02]  /*55b0*/  FSEL R118, R52, 1, !P5 ;  /* 0x3f80000034767808 */ /* 0x004fe40006800000 */
[----:B------:R-:W-:Y:S02]  /*55c0*/  ISETP.GE.U32.AND P5, PT, R41, R68, PT ;  /* 0x000000442900720c */ /* 0x000fe40003fa6070 */
[----:B------:R-:W1:Y:S01]  /*55d0*/  LDS R41, [R49+0xc] ;  /* 0x00000c0031297984 */ /* 0x000e620000000800 */
[----:B------:R-:W-:-:S06]  /*55e0*/  FMUL.FTZ R53, R40, R46 ;  /* 0x0000002e28357220 */ /* 0x000fcc0000410000 */
[----:B------:R-:W2:Y:S01]  /*55f0*/  MUFU.EX2 R53, R53 ;  /* 0x0000003500357308 */ /* 0x000ea20000000800 */
[----:B------:R-:W-:Y:S01]  /*5600*/  VIADD R51, R97, 0x3 ;  /* 0x0000000361337836 */ /* 0x000fe20000000000 */
[----:B--2---:R-:W-:Y:S01]  /*5610*/  FSEL R120, R53, 1, !P5 ;  /* 0x3f80000035787808 */ /* 0x004fe20006800000 */
[----:B0-----:R-:W-:-:S05]  /*5620*/  FMUL.FTZ R50, R11, R50 ;  /* 0x000000320b327220 */ /* 0x001fca0000410000 */
[----:B------:R-:W-:Y:S01]  /*5630*/  FSEL R121, R50, RZ, !P5 ;  /* 0x000000ff32797208 */ /* 0x000fe20006800000 */
[----:B-1----:R-:W-:Y:S01]  /*5640*/  FMUL.FTZ R41, R8, R41 ;  /* 0x0000002908297220 */ /* 0x002fe20000410000 */
[----:B------:R-:W-:-:S04]  /*5650*/  ISETP.GE.U32.AND P5, PT, R51, R68, PT ;  /* 0x000000443300720c */ /* 0x000fc80003fa6070 */
[----:B------:R-:W-:Y:S02]  /*5660*/  FSEL R123, R41, RZ, !P5 ;  /* 0x000000ff297b7208 */ /* 0x000fe40006800000 */
[----:B------:R-:W0:Y:S01]  /*5670*/  LDS R41, [R49+0x10] ;  /* 0x0000100031297984 */ /* 0x000e220000000800 */
[----:B------:R-:W-:-:S06]  /*5680*/  FMUL.FTZ R50, R40, R45 ;  /* 0x0000002d28327220 */ /* 0x000fcc0000410000 */
[----:B------:R-:W1:Y:S01]  /*5690*/  MUFU.EX2 R50, R50 ;  /* 0x0000003200327308 */ /* 0x000e620000000800 */
[----:B------:R-:W-:Y:S01]  /*56a0*/  FMUL.FTZ R52, R40, R44 ;  /* 0x0000002c28347220 */ /* 0x000fe20000410000 */
[----:B------:R-:W-:-:S06]  /*56b0*/  VIADD R51, R97, 0x4 ;  /* 0x0000000461337836 */ /* 0x000fcc0000000000 */
[----:B------:R-:W2:Y:S01]  /*56c0*/  MUFU.EX2 R52, R52 ;  /* 0x0000003400347308 */ /* 0x000ea20000000800 */
[----:B-1----:R-:W-:Y:S02]  /*56d0*/  FSEL R122, R50, 1, !P5 ;  /* 0x3f800000327a7808 */ /* 0x002fe40006800000 */
[----:B------:R-:W1:Y:S01]  /*56e0*/  LDS R50, [R49+0x14] ;  /* 0x0000140031327984 */ /* 0x000e620000000800 */
[----:B------:R-:W-:Y:S01]  /*56f0*/  ISETP.GE.U32.AND P5, PT, R51, R68, PT ;  /* 0x000000443300720c */ /* 0x000fe20003fa6070 */
[----:B0-----:R-:W-:-:S05]  /*5700*/  FMUL.FTZ R41, R12, R41 ;  /* 0x000000290c297220 */ /* 0x001fca0000410000 */
[----:B------:R-:W-:Y:S02]  /*5710*/  FSEL R125, R41, RZ, !P5 ;  /* 0x000000ff297d7208 */ /* 0x000fe40006800000 */
[----:B------:R-:W-:Y:S02]  /*5720*/  IADD3 R41, R97, 0x5, RZ ;  /* 0x0000000561297810 */ /* 0x000fe40007ffe0ff */
[----:B--2---:R-:W-:Y:S02]  /*5730*/  FSEL R124, R52, 1, !P5 ;  /* 0x3f800000347c7808 */ /* 0x004fe40006800000 */
[----:B------:R-:W-:Y:S02]  /*5740*/  ISETP.GE.U32.AND P5, PT, R41, R68, PT ;  /* 0x000000442900720c */ /* 0x000fe40003fa6070 */
[----:B------:R-:W0:Y:S01]  /*5750*/  LDS R41, [R49+0x18] ;  /* 0x0000180031297984 */ /* 0x000e220000000800 */
[----:B------:R-:W-:-:S06]  /*5760*/  FMUL.FTZ R53, R40, R39 ;  /* 0x0000002728357220 */ /* 0x000fcc0000410000 */
[----:B------:R-:W2:Y:S01]  /*5770*/  MUFU.EX2 R53, R53 ;  /* 0x0000003500357308 */ /* 0x000ea20000000800 */
[----:B-1----:R-:W-:-:S05]  /*5780*/  FMUL.FTZ R50, R7, R50 ;  /* 0x0000003207327220 */ /* 0x002fca0000410000 */
[----:B------:R-:W-:Y:S01]  /*5790*/  FSEL R127, R50, RZ, !P5 ;  /* 0x000000ff327f7208 */ /* 0x000fe20006800000 */
[----:B------:R-:W-:Y:S01]  /*57a0*/  FMUL.FTZ R50, R40, R38 ;  /* 0x0000002628327220 */ /* 0x000fe20000410000 */
[----:B------:R-:W-:-:S05]  /*57b0*/  VIADD R51, R97, 0x6 ;  /* 0x0000000661337836 */ /* 0x000fca0000000000 */
[----:B------:R-:W1:Y:S01]  /*57c0*/  MUFU.EX2 R50, R50 ;  /* 0x0000003200327308 */ /* 0x000e620000000800 */
[----:B--2---:R-:W-:Y:S02]  /*57d0*/  FSEL R126, R53, 1, !P5 ;  /* 0x3f800000357e7808 */ /* 0x004fe40006800000 */
[----:B------:R-:W-:Y:S01]  /*57e0*/  ISETP.GE.U32.AND P5, PT, R51, R68, PT ;  /* 0x000000443300720c */ /* 0x000fe20003fa6070 */
[----:B0-----:R-:W-:-:S05]  /*57f0*/  FMUL.FTZ R41, R146, R41 ;  /* 0x0000002992297220 */ /* 0x001fca0000410000 */
        /* <DEDUP_REMOVED lines=10> */
[----:B--2---:R-:W-:Y:S01]  /*58a0*/  FSEL R130, R52, 1, !P5 ;  /* 0x3f80000034827808 */ /* 0x004fe20006800000 */
[----:B0-----:R-:W-:-:S05]  /*58b0*/  FMUL.FTZ R41, R6, R41 ;  /* 0x0000002906297220 */ /* 0x001fca0000410000 */
        /* <DEDUP_REMOVED lines=221> */
.L_x_1343:
        /* <DEDUP_REMOVED lines=10> */
.L_x_1342:
[-C--:B-123--:R-:W-:Y:S01]  /*6730*/  FFMA.FTZ R40, R117, R118.reuse, R119 ;  /* 0x0000007675287223 */ /* 0x08efe20000010077 */
        /* <DEDUP_REMOVED lines=56> */
[----:B------:R-:W-:Y:S01]  /*6ac0*/  SHFL.UP PT, R163, R91, 0x1, RZ ;  /* 0x042000005ba37989 */ /* 0x000fe200000e00ff */
[----:B------:R-:W-:-:S03]  /*6ad0*/  SHF.R.U32.HI R41, RZ, 0x5, R157 ;  /* 0x00000005ff297819 */ /* 0x000fc6000001169d */
[----:B------:R-:W-:Y:S06]  /*6ae0*/  SHFL.UP PT, R164, R90, 0x1, RZ ;  /* 0x042000005aa47989 */ /* 0x000fec00000e00ff */
[----:B------:R-:W-:-:S04]  /*6af0*/  @!P5 SHF.R.U32.HI R40, RZ, 0x2, R157 ;  /* 0x00000002ff28d819 */ /* 0x000fc8000001169d */
[----:B------:R-:W-:-:S05]  /*6b00*/  @!P5 LOP3.LUT R40, R40, 0x3ffffff8, RZ, 0xc0, !PT ;  /* 0x3ffffff82828d812 */ /* 0x000fca00078ec0ff */
[----:B------:R0:W-:Y:S01]  /*6b10*/  @!P5 STS.64 [R40+UR4+0x2100], R90 ;  /* 0x0021005a2800d988 */ /* 0x0001e20008000a04 */
[----:B------:R-:W-:Y:S01]  /*6b20*/  BAR.SYNC.DEFER_BLOCKING 0x0 ;  /* 0x0000000000007b1d */ /* 0x000fe20000010000 */
[----:B------:R-:W-:-:S04]  /*6b30*/  ISETP.NE.AND P5, PT, R41, RZ, PT ;  /* 0x000000ff2900720c */ /* 0x000fc80003fa5270 */
[----:B------:R-:W-:-:S09]  /*6b40*/  ISETP.NE.AND P6, PT, R155, RZ, P5 ;  /* 0x000000ff9b00720c */ /* 0x000fd20002fc5270 */
[----:B0----5:R-:W-:Y:S01]  /*6b50*/  @P5 MOV R91, R89 ;  /* 0x00000059005b5202 */ /* 0x021fe20000000f00 */
[----:B------:R-:W-:Y:S01]  /*6b60*/  @P5 IMAD.MOV.U32 R90, RZ, RZ, R88 ;  /* 0x000000ffff5a5224 */ /* 0x000fe200078e0058 */
[----:B------:R-:W0:Y:S02]  /*6b70*/  LDS.128 R40, [UR4+0x2100] ;  /* 0x00210004ff287984 */ /* 0x000e240008000c00 */
[----:B0-----:R-:W-:Y:S01]  /*6b80*/  FFMA.FTZ R43, R41, R42, R43 ;  /* 0x0000002a292b7223 */ /* 0x001fe2000001002b */
[----:B------:R-:W-:Y:S01]  /*6b90*/  @P6 FFMA.FTZ R41, R164, R41, R163 ;  /* 0x00000029a4296223 */ /* 0x000fe200000100a3 */
[----:B------:R-:W-:-:S03]  /*6ba0*/  @P5 ISETP.NE.AND P6, PT, R155, RZ, PT ;  /* 0x000000ff9b00520c */ /* 0x000fc60003fc5270 */
[----:B------:R-:W-:Y:S02]  /*6bb0*/  @P5 IMAD.MOV.U32 R163, RZ, RZ, R41 ;  /* 0x000000ffffa35224 */ /* 0x000fe400078e0029 */
[----:B------:R-:W-:-:S05]  /*6bc0*/  @P5 FMUL.FTZ R41, R164, R40 ;  /* 0x00000028a4295220 */ /* 0x000fca0000410000 */
[----:B------:R-:W-:-:S05]  /*6bd0*/  @P5 FSEL R41, R40, R41, !P6 ;  /* 0x0000002928295208 */ /* 0x000fca0007000000 */
[----:B------:R-:W-:Y:S01]  /*6be0*/  @P5 IMAD.MOV.U32 R164, RZ, RZ, R41 ;  /* 0x000000ffffa45224 */ /* 0x000fe200078e0029 */
[----:B------:R-:W-:Y:S06]  /*6bf0*/  @P5 BRA `(.L_x_1345) ;  /* 0x00000000001c5947 */ /* 0x000fec0003800000 */
[----:B------:R-:W-:Y:S01]  /*6c00*/  ISETP.NE.AND P5, PT, R155, RZ, PT ;  /* 0x000000ff9b00720c */ /* 0x000fe20003fa5270 */
[----:B------:R-:W-:-:S04]  /*6c10*/  FMUL.FTZ R40, R40, R42 ;  /* 0x0000002a28287220 */ /* 0x000fc80000410000 */
[C---:B------:R-:W-:Y:S01]  /*6c20*/  FFMA.FTZ R91, R40.reuse, R89, R43 ;  /* 0x00000059285b7223 */ /* 0x040fe2000001002b */
[----:B------:R-:W-:-:S07]  /*6c30*/  FMUL.FTZ R90, R40, R88 ;  /* 0x00000058285a7220 */ /* 0x000fce0000410000 */
[----:B------:R0:W-:Y:S01]  /*6c40*/  @!P5 STS.64 [UR4+0x2118], R88 ;  /* 0x00211858ff00d988 */ /* 0x0001e20008000a04 */
[----:B------:R-:W-:Y:S01]  /*6c50*/  @!P5 IMAD.MOV.U32 R164, RZ, RZ, R88 ;  /* 0x000000ffffa4d224 */ /* 0x000fe200078e0058 */
[----:B------:R-:W-:-:S07]  /*6c60*/  @!P5 MOV R163, R89 ;  /* 0x0000005900a3d202 */ /* 0x000fce0000000f00 */
.L_x_1345:
[----:B------:R-:W-:Y:S05]  /*6c70*/  BSYNC B0 ;  /* 0x0000000000007941 */ /* 0x000fea0003800000 */
.L_x_1344:
        /* <DEDUP_REMOVED lines=36> */
[----:B------:R-:W-:Y:S01]  /*6ec0*/  MOV R43, R94 ;  /* 0x0000005e002b7202 */ /* 0x000fe20000000f00 */
[----:B0-----:R-:W-:Y:S02]  /*6ed0*/  IMAD R89, R96, UR14, RZ ;  /* 0x0000000e60597c24 */ /* 0x001fe4000f8e02ff */
        /* <DEDUP_REMOVED lines=8> */
.L_x_1348:
        /* <DEDUP_REMOVED lines=31> */
.L_x_1349:
[----:B------:R1:W5:Y:S02]  /*7150*/  LDG.E R41, desc[UR6][R80.64] ;  /* 0x0000000650297981 */ /* 0x000364000c1e1900 */
.L_x_1350:
[----:B-----5:R-:W-:-:S05]  /*7160*/  IMAD.WIDE R40, R41, 0x4, R78 ;  /* 0x0000000429287825 */ /* 0x020fca00078e024e */
[----:B0-----:R0:W2:Y:S01]  /*7170*/  LDG.E R89, desc[UR6][R40.64] ;  /* 0x0000000628597981 */ /* 0x0010a2000c1e1900 */
[----:B------:R-:W-:Y:S02]  /*7180*/  IMAD.MOV.U32 R43, RZ, RZ, R94 ;  /* 0x000000ffff2b7224 */ /* 0x000fe400078e005e */
[----:B------:R-:W-:-:S04]  /*7190*/  IMAD R115, R96, UR14, RZ ;  /* 0x0000000e60737c24 */ /* 0x000fc8000f8e02ff */
[----:B------:R-:W-:Y:S01]  /*71a0*/  IMAD R115, R0, UR15, R115 ;  /* 0x0000000f00737c24 */ /* 0x000fe2000f8e0273 */
[----:B0-----:R-:W0:Y:S01]  /*71b0*/  LDC.64 R40, c[0x0][0x340] ;  /* 0x0000d000ff287b82 */ /* 0x001e220000000a00 */
[----:B--2---:R-:W-:-:S05]  /*71c0*/  SHF.R.S32.HI R42, RZ, 0x1f, R89 ;  /* 0x0000001fff2a7819 */ /* 0x004fca0000011459 */
[----:B------:R-:W-:Y:S02]  /*71d0*/  IMAD R88, R42, UR16, RZ ;  /* 0x000000102a587c24 */ /* 0x000fe4000f8e02ff */
[----:B------:R-:W-:-:S04]  /*71e0*/  IMAD.MOV.U32 R42, RZ, RZ, R95 ;  /* 0x000000ffff2a7224 */ /* 0x000fc800078e005f */
[----:B------:R-:W-:-:S04]  /*71f0*/  IMAD.WIDE.U32 R42, R89, UR16, R42 ;  /* 0x00000010592a7c25 */ /* 0x000fc8000f8e002a */
[----:B------:R-:W-:-:S05]  /*7200*/  IMAD R89, R89, UR17, R88 ;  /* 0x0000001159597c24 */ /* 0x000fca000f8e0258 */
[----:B------:R-:W-:-:S03]  /*7210*/  IADD3 R43, R43, R89, RZ ;  /* 0x000000592b2b7210 */ /* 0x000fc60007ffe0ff */
[----:B------:R-:W-:-:S04]  /*7220*/  IMAD.WIDE.U32 R42, R0, UR14, R42 ;  /* 0x0000000e002a7c25 */ /* 0x000fc8000f8e002a */
[----:B------:R-:W-:Y:S01]  /*7230*/  IMAD.IADD R43, R115, 0x1, R43 ;  /* 0x00000001732b7824 */ /* 0x000fe200078e022b */
[----:B0-----:R-:W-:-:S04]  /*7240*/  LEA R40, P5, R42, R40, 0x2 ;  /* 0x000000282a287211 */ /* 0x001fc800078a10ff */
[----:B------:R-:W-:-:S05]  /*7250*/  LEA.HI.X R41, R42, R41, R43, 0x2, P5 ;  /* 0x000000292a297211 */ /* 0x000fca00028f142b */
[----:B------:R2:W-:Y:S04]  /*7260*/  STG.E desc[UR6][R40.64], R91 ;  /* 0x0000005b28007986 */ /* 0x0005e8000c101906 */
.L_x_1347:
[----:B------:R-:W-:Y:S05]  /*7270*/  BSYNC B0 ;  /* 0x0000000000007941 */ /* 0x000fea0003800000 */
.L_x_1346:
        /* <DEDUP_REMOVED lines=19> */
.L_x_1341:
[----:B------:R-:W-:Y:S01]  /*73b0*/  BAR.SYNC.DEFER_BLOCKING 0x0 ;  /* 0x0000000000007b1d */ /* 0x000fe20000010000 */
[----:B------:R-:W-:-:S07]  /*73c0*/  ISETP.NE.AND P0, PT, R157, RZ, PT ;  /* 0x000000ff9d00720c */ /* 0x000fce0003f05270 */
[----:B------:R-:W4:Y:S01]  /*73d0*/  S2UR UR8, SR_CTAID.X ;  /* 0x00000000000879c3 */ /* 0x000f220000002500 */
[----:B------:R-:W-:Y:S01]  /*73e0*/  BSSY B0, `(.L_x_1352) ;  /* 0x000003c000007945 */ /* 0x000fe20003800000 */
[----:B--23--:R-:W2:Y:S06]  /*73f0*/  S2R R40, SR_CTAID.Y ;  /* 0x0000000000287919 */ /* 0x00ceac0000002600 */
[----:B------:R-:W4:Y:S01]  /*7400*/  LDC.64 R6, c[0x0][0x2c0] ;  /* 0x0000b000ff067b82 */ /* 0x000f220000000a00 */
[----:B------:R-:W-:Y:S04]  /*7410*/  STS [R49], R28 ;  /* 0x0000001c31007388 */ /* 0x000fe80000000800 */
[----:B------:R-:W-:Y:S04]  /*7420*/  STS [R49+0x4], R27 ;  /* 0x0000041b31007388 */ /* 0x000fe80000000800 */
[----:B------:R-:W-:Y:S04]  /*7430*/  STS [R49+0x8], R26 ;  /* 0x0000081a31007388 */ /* 0x000fe80000000800 */
[----:B------:R-:W-:Y:S01]  /*7440*/  STS [R49+0xc], R25 ;  /* 0x00000c1931007388 */ /* 0x000fe20000000800 */
[----:B----4-:R-:W-:-:S03]  /*7450*/  IMAD.WIDE.U32 R2, R6, UR8, RZ ;  /* 0x0000000806027c25 */ /* 0x010fc6000f8e00ff */
[----:B------:R-:W-:Y:S01]  /*7460*/  STS [R49+0x10], R24 ;  /* 0x0000101831007388 */ /* 0x000fe20000000800 */
[----:B--2---:R-:W-:-:S03]  /*7470*/  SHF.R.S32.HI R8, RZ, 0x1f, R40 ;  /* 0x0000001fff087819 */ /* 0x004fc60000011428 */
        /* <DEDUP_REMOVED lines=31> */
[----:B------:R-:W-:-:S06]  /*7670*/  USHF.R.S32.HI UR4, URZ, 0x1f, UR8 ;  /* 0x0000001f3f047899 */ /* 0x000fcc0008011408 */
[----:B------:R-:W-:-:S04]  /*7680*/  IMAD R0, R6, UR4, RZ ;  /* 0x0000000406007c24 */ /* 0x000fc8000f8e02ff */
[----:B------:R-:W-:-:S05]  /*7690*/  IMAD R7, R7, UR8, R0 ;  /* 0x0000000807077c24 */ /* 0x000fca000f8e0200 */
[----:B------:R-:W-:Y:S02]  /*76a0*/  IADD3 R9, R3, R7, RZ ;  /* 0x0000000703097210 */ /* 0x000fe40007ffe0ff */
[----:B--2---:R-:W-:-:S13]  /*76b0*/  ISETP.GE.AND P0, PT, R84, R27, PT ;  /* 0x0000001b5400720c */ /* 0x004fda0003f06270 */
        /* <DEDUP_REMOVED lines=14> */
.L_x_1353:
[----:B------:R-:W-:Y:S05]  /*77a0*/  BSYNC B0 ;  /* 0x0000000000007941 */ /* 0x000fea0003800000 */
.L_x_1352:
[----:B------:R-:W3:Y:S01]  /*77b0*/  LDC.64 R4, c[0x0][0x338] ;  /* 0x0000ce00ff047b82 */ /* 0x000ee20000000a00 */
[----:B------:R-:W-:Y:S01]  /*77c0*/  MOV R3, R9 ;  /* 0x0000000900037202 */ /* 0x000fe20000000f00 */
[----:B------:R-:W-:Y:S01]  /*77d0*/  ULDC.64 UR4, c[0x0][0x2c8] ;  /* 0x0000b20000047ab9 */ /* 0x000fe20000000a00 */
[----:B------:R-:W-:Y:S01]  /*77e0*/  LOP3.LUT R0, R97, 0xfffffe00, RZ, 0xc0, !PT ;  /* 0xfffffe0061007812 */ /* 0x000fe200078ec0ff */
[----:B--2---:R-:W-:Y:S01]  /*77f0*/  IMAD R6, R8, UR4, RZ ;  /* 0x0000000408067c24 */ /* 0x004fe2000f8e02ff */
        /* <DEDUP_REMOVED lines=13> */
[C---:B---3--:R-:W-:Y:S01]  /*78d0*/  IMAD.WIDE R2, R9.reuse, 0x4, R4 ;  /* 0x0000000409027825 */ /* 0x048fe200078e0204 */
        /* <DEDUP_REMOVED lines=53> */
[----:B--2---:R-:W-:Y:S05]  /*7c30*/  @!P0 BRA `(.L_x_1354) ;  /* 0xffffff9400dc8947 */ /* 0x004fea000383ffff */
[----:B------:R-:W-:Y:S05]  /*7c40*/  EXIT ;  /* 0x000000000000794d */ /* 0x000fea0003800000 */
.L_x_1355:
        /* <DEDUP_REMOVED lines=11> */
.L_x_8642:


//--------------------- .text._Z25selective_scan_fwd_kernelI32Selective_Scan_fwd_kernel_traitsILi64ELi16ELi1ELb0ELb1ELb1ELb0ELb1EfffEEv13SSMParamsBase --------------------------
	.section	.text._Z25selective_scan_fwd_kernelI32Selective_Scan_fwd_kernel_traitsILi64ELi16ELi1ELb0ELb1ELb1ELb0ELb1EfffEEv13SSMParamsBase,"ax",@progbits
	.align	128
        .global         _Z25selective_scan_fwd_kernelI32Selective_Scan_fwd_kernel_traitsILi64ELi16ELi1ELb0ELb1ELb1ELb0ELb1EfffEEv13SSMParamsBase
        .type           _Z25selective_scan_fwd_kernelI32Selective_Scan_fwd_kernel_traitsILi64ELi16ELi1ELb0ELb1ELb1ELb0ELb1EfffEEv13SSMParamsBase,@function
        .size           _Z25selective_scan_fwd_kernelI32Selective_Scan_fwd_kernel_traitsILi64ELi16ELi1ELb0ELb1ELb1ELb0ELb1EfffEEv13SSMParamsBase,(.L_x_8643 - _Z25selective_scan_fwd_kernelI32Selective_Scan_fwd_kernel_traitsILi64ELi16ELi1ELb0ELb1ELb1ELb0ELb1EfffEEv13SSMParamsBase)
        .other          _Z25selective_scan_fwd_kernelI32Selective_Scan_fwd_kernel_traitsILi64ELi16ELi1ELb0ELb1ELb1ELb0ELb1EfffEEv13SSMParamsBase,@"STO_CUDA_ENTRY STV_DEFAULT"
_Z25selective_scan_fwd_kernelI32Selective_Scan_fwd_kernel_traitsILi64ELi16ELi1ELb0ELb1ELb1ELb0ELb1EfffEEv13SSMParamsBase:
.text._Z25selective_scan_fwd_kernelI32Selective_Scan_fwd_kernel_traitsILi64ELi16ELi1ELb0ELb1ELb1ELb0ELb1EfffEEv13SSMParamsBase:
        /* <DEDUP_REMOVED lines=40> */
.L_x_1356:
        /* <DEDUP_REMOVED lines=35> */
.L_x_1357:
        /* <DEDUP_REMOVED lines=12> */
.L_x_1358:
        /* <DEDUP_REMOVED lines=94> */
[C---:B------:R-:W-:Y:S01]  /*0b50*/  LEA R92, P1, R10.reuse, R24, 0x2 ;  /* 0x000000180a5c7211 */ /* 0x040fe200078210ff */
[----:B------:R-:W-:Y:S02]  /*0b60*/  IMAD.IADD R77, R11, 0x1, R77 ;  /* 0x000000010b4d7824 */ /* 0x000fe400078e024d */
[C---:B------:R-:W-:Y:S02]  /*0b70*/  IMAD R19, R157.reuse, UR5, R8 ;  /* 0x000000059d137c24 */ /* 0x040fe4000f8e0208 */
[----:B------:R-:W-:Y:S01]  /*0b80*/  IMAD.WIDE.U32 R6, R157, UR4, RZ ;  /* 0x000000049d067c25 */ /* 0x000fe2000f8e00ff */
[----:B------:R-:W-:Y:S01]  /*0b90*/  LEA.HI.X R77, R10, R25, R77, 0x2, P1 ;  /* 0x000000190a4d7211 */ /* 0x000fe200008f144d */
[----:B------:R-:W-:Y:S01]  /*0ba0*/  ULDC.64 UR4, c[0x0][0x298] ;  /* 0x0000a60000047ab9 */ /* 0x000fe20000000a00 */
[----:B------:R-:W-:Y:S01]  /*0bb0*/  ISETP.NE.U32.AND P1, PT, R30, RZ, PT ;  /* 0x000000ff1e00720c */ /* 0x000fe20003f25070 */
[----:B------:R-:W-:-:S02]  /*0bc0*/  IMAD.IADD R7, R7, 0x1, R19 ;  /* 0x0000000107077824 */ /* 0x000fc400078e0213 */
[----:B------:R-:W1:Y:S01]  /*0bd0*/  LDC.64 R18, c[0x0][0x328] ;  /* 0x0000ca00ff127b82 */ /* 0x000e620000000a00 */
[----:B------:R-:W-:Y:S01]  /*0be0*/  IMAD R11, R16, UR4, RZ ;  /* 0x00000004100b7c24 */ /* 0x000fe2000f8e02ff */
[----:B------:R-:W-:Y:S01]  /*0bf0*/  ISETP.NE.AND.EX P1, PT, R31, RZ, PT, P1 ;  /* 0x000000ff1f00720c */ /* 0x000fe20003f25310 */
[----:B------:R-:W-:-:S04]  /*0c00*/  IMAD.WIDE.U32 R158, R34, UR4, R6 ;  /* 0x00000004229e7c25 */ /* 0x000fc8000f8e0006 */
[----:B------:R-:W-:Y:S01]  /*0c10*/  IMAD R11, R34, UR5, R11 ;  /* 0x00000005220b7c24 */ /* 0x000fe2000f8e020b */
[----:B------:R-:W-:Y:S01]  /*0c20*/  ULDC.64 UR4, c[0x0][0x2a8] ;  /* 0x0000aa0000047ab9 */ /* 0x000fe20000000a00 */
[----:B------:R-:W-:Y:S02]  /*0c30*/  IMAD R12, R15, UR8, RZ ;  /* 0x000000080f0c7c24 */ /* 0x000fe4000f8e02ff */
[----:B------:R-:W-:Y:S01]  /*0c40*/  IMAD.MOV.U32 R165, RZ, RZ, RZ ;  /* 0x000000ffffa57224 */ /* 0x000fe200078e00ff */
[----:B------:R-:W-:Y:S01]  /*0c50*/  IADD3 R6, R159, R11, RZ ;  /* 0x0000000b9f067210 */ /* 0x000fe20007ffe0ff */
[----:B------:R-:W-:Y:S01]  /*0c60*/  IMAD.MOV.U32 R14, RZ, RZ, RZ ;  /* 0x000000ffff0e7224 */ /* 0x000fe200078e00ff */
[----:B------:R-:W-:Y:S01]  /*0c70*/  LEA R159, P2, R158, R22, 0x2 ;  /* 0x000000169e9f7211 */ /* 0x000fe200078410ff */
[----:B------:R-:W-:-:S04]  /*0c80*/  IMAD.WIDE.U32 R8, R157, UR8, RZ ;  /* 0x000000089d087c25 */ /* 0x000fc8000f8e00ff */
[----:B------:R-:W-:Y:S01]  /*0c90*/  IMAD R21, R157, UR9, R12 ;  /* 0x000000099d157c24 */ /* 0x000fe2000f8e020c */
[----:B------:R-:W3:Y:S01]  /*0ca0*/  @P1 LDC R165, c[0x0][0x388] ;  /* 0x0000e200ffa51b82 */ /* 0x000ee20000000800 */
[----:B------:R-:W-:Y:S01]  /*0cb0*/  IMAD R16, R16, UR4, RZ ;  /* 0x0000000410107c24 */ /* 0x000fe2000f8e02ff */
[----:B------:R-:W-:Y:S01]  /*0cc0*/  LEA.HI.X R158, R158, R23, R6, 0x2, P2 ;  /* 0x000000179e9e7211 */ /* 0x000fe200010f1406 */
[----:B------:R-:W-:Y:S01]  /*0cd0*/  IMAD.IADD R9, R9, 0x1, R21 ;  /* 0x0000000109097824 */ /* 0x000fe200078e0215 */
[----:B------:R-:W-:Y:S01]  /*0ce0*/  ISETP.NE.U32.AND P2, PT, R32, RZ, PT ;  /* 0x000000ff2000720c */ /* 0x000fe20003f45070 */
[----:B----4-:R-:W-:-:S03]  /*0cf0*/  IMAD R10, R15, R26, RZ ;  /* 0x0000001a0f0a7224 */ /* 0x010fc600078e02ff */
[----:B------:R-:W4:Y:S01]  /*0d00*/  @P1 LDC R14, c[0x0][0x38c] ;  /* 0x0000e300ff0e1b82 */ /* 0x000f220000000800 */
[----:B0-----:R-:W-:Y:S01]  /*0d10*/  ISETP.NE.U32.AND P3, PT, R28, RZ, PT ;  /* 0x000000ff1c00720c */ /* 0x001fe20003f65070 */
[C---:B------:R-:W-:Y:S02]  /*0d20*/  IMAD R11, R34.reuse, UR5, R16 ;  /* 0x00000005220b7c24 */ /* 0x040fe4000f8e0210 */
[----:B------:R-:W-:Y:S01]  /*0d30*/  IMAD.WIDE.U32 R160, R34, UR4, R8 ;  /* 0x0000000422a07c25 */ /* 0x000fe2000f8e0008 */
[----:B------:R-:W-:Y:S02]  /*0d40*/  ISETP.NE.AND.EX P2, PT, R33, RZ, PT, P2 ;  /* 0x000000ff2100720c */ /* 0x000fe40003f45320 */
[----:B------:R-:W-:Y:S01]  /*0d50*/  ISETP.NE.AND.EX P3, PT, R29, RZ, PT, P3 ;  /* 0x000000ff1d00720c */ /* 0x000fe20003f65330 */
[C---:B------:R-:W-:Y:S01]  /*0d60*/  IMAD R15, R157.reuse, R27, R10 ;  /* 0x0000001b9d0f7224 */ /* 0x040fe200078e020a */
[----:B------:R-:W0:Y:S01]  /*0d70*/  LDC.64 R20, c[0x0][0x310] ;  /* 0x0000c400ff147b82 */ /* 0x000e220000000a00 */
[----:B------:R-:W-:-:S04]  /*0d80*/  IMAD.WIDE.U32 R6, R157, R26, RZ ;  /* 0x0000001a9d067225 */ /* 0x000fc800078e00ff */
[----:B------:R-:W-:Y:S01]  /*0d90*/  IMAD.IADD R8, R161, 0x1, R11 ;  /* 0x00000001a1087824 */ /* 0x000fe200078e020b */
[C---:B-1----:R-:W-:Y:S01]  /*0da0*/  LEA R161, P4, R160.reuse, R18, 0x2 ;  /* 0x00000012a0a17211 */ /* 0x042fe200078810ff */
[----:B------:R-:W-:Y:S01]  /*0db0*/  HFMA2.MMA R10, -RZ, RZ, 0, 0 ;  /* 0x00000000ff0a7435 */ /* 0x000fe200000001ff */
[----:B------:R-:W-:Y:S01]  /*0dc0*/  IADD3 R7, R7, R15, RZ ;  /* 0x0000000f07077210 */ /* 0x000fe20007ffe0ff */
[----:B------:R-:W-:Y:S01]  /*0dd0*/  IMAD.MOV.U32 R81, RZ, RZ, RZ ;  /* 0x000000ffff517224 */ /* 0x000fe200078e00ff */
[----:B------:R-:W-:Y:S01]  /*0de0*/  LEA.HI.X R160, R160, R19, R8, 0x2, P4 ;  /* 0x00000013a0a07211 */ /* 0x000fe200020f1408 */
[-C--:B------:R-:W-:Y:S02]  /*0df0*/  IMAD R8, R17, R74.reuse, RZ ;  /* 0x0000004a11087224 */ /* 0x080fe400078e02ff */
[----:B------:R-:W-:Y:S02]  /*0e00*/  IMAD.MOV.U32 R12, RZ, RZ, RZ ;  /* 0x000000ffff0c7224 */ /* 0x000fe400078e00ff */
[----:B------:R-:W-:Y:S01]  /*0e10*/  IMAD.MOV.U32 R9, RZ, RZ, RZ ;  /* 0x000000ffff097224 */ /* 0x000fe200078e00ff */
[----:B------:R-:W-:Y:S01]  /*0e20*/  @P2 ISETP.NE.U32.AND P4, PT, R32, RZ, PT ;  /* 0x000000ff2000220c */ /* 0x000fe20003f85070 */
[C---:B------:R-:W-:Y:S01]  /*0e30*/  IMAD.WIDE.U32 R6, R13.reuse, R74, R6 ;  /* 0x0000004a0d067225 */ /* 0x040fe200078e0006 */
[----:B------:R-:W1:Y:S03]  /*0e40*/  @P3 LDC R81, c[0x0][0x378] ;  /* 0x0000de00ff513b82 */ /* 0x000e660000000800 */
[----:B------:R-:W-:-:S02]  /*0e50*/  IMAD R75, R13, R75, R8 ;  /* 0x0000004b0d4b7224 */ /* 0x000fc400078e0208 */
[----:B------:R-:W-:-:S03]  /*0e60*/  IMAD.MOV.U32 R8, RZ, RZ, RZ ;  /* 0x000000ffff087224 */ /* 0x000fc600078e00ff */
[----:B------:R-:W1:Y:S01]  /*0e70*/  @P3 LDC R12, c[0x0][0x37c] ;  /* 0x0000df00ff0c3b82 */ /* 0x000e620000000800 */
[----:B------:R-:W-:Y:S02]  /*0e80*/  PLOP3.LUT P3, PT, PT, PT, PT, 0x8, 0x0 ;  /* 0x000000000000781c */ /* 0x000fe40003f6e170 */
[----:B------:R-:W-:Y:S02]  /*0e90*/  @P2 ISETP.NE.AND.EX P3, PT, R33, RZ, PT, P4 ;  /* 0x000000ff2100220c */ /* 0x000fe40003f65340 */
[----:B------:R-:W-:Y:S01]  /*0ea0*/  IADD3 R75, R7, R75, RZ ;  /* 0x0000004b074b7210 */ /* 0x000fe20007ffe0ff */
[----:B------:R-:W-:Y:S02]  /*0eb0*/  IMAD.MOV.U32 R7, RZ, RZ, RZ ;  /* 0x000000ffff077224 */ /* 0x000fe400078e00ff */
[----:B------:R-:W1:Y:S01]  /*0ec0*/  @P2 LDC R9, c[0x0][0x390] ;  /* 0x0000e400ff092b82 */ /* 0x000e620000000800 */
[----:B---3--:R-:W-:Y:S01]  /*0ed0*/  @P1 MOV R7, R165 ;  /* 0x000000a500071202 */ /* 0x008fe20000000f00 */
[----:B----4-:R-:W-:Y:S01]  /*0ee0*/  @P1 IMAD.MOV.U32 R8, RZ, RZ, R14 ;  /* 0x000000ffff081224 */ /* 0x010fe200078e000e */
[----:B------:R3:W-:Y:S05]  /*0ef0*/  STL [R1+0x8], R14 ;  /* 0x0000080e01007387 */ /* 0x0007ea0000100800 */
[----:B------:R-:W4:Y:S01]  /*0f00*/  @P2 LDC R10, c[0x0][0x394] ;  /* 0x0000e500ff0a2b82 */ /* 0x000f220000000800 */
[----:B------:R-:W-:Y:S01]  /*0f10*/  ISETP.NE.U32.AND P2, PT, R165, RZ, PT ;  /* 0x000000ffa500720c */ /* 0x000fe20003f45070 */
[----:B------:R-:W-:-:S02]  /*0f20*/  IMAD.IADD R13, R4, 0x1, -R157 ;  /* 0x00000001040d7824 */ /* 0x000fc400078e0a9d */
[----:B------:R-:W-:Y:S01]  /*0f30*/  IMAD.MOV.U32 R15, RZ, RZ, R8 ;  /* 0x000000ffff0f7224 */ /* 0x000fe200078e0008 */
[----:B------:R-:W-:Y:S02]  /*0f40*/  ISETP.NE.AND.EX P2, PT, R14, RZ, PT, P2 ;  /* 0x000000ff0e00720c */ /* 0x000fe40003f45320 */
[----:B---3--:R-:W-:Y:S01]  /*0f50*/  MOV R14, R7 ;  /* 0x00000007000e7202 */ /* 0x008fe20000000f00 */
[----:B------:R-:W3:Y:S01]  /*0f60*/  LDC R11, c[0x0][0x23c] ;  /* 0x00008f00ff0b7b82 */ /* 0x000ee20000000800 */
[----:B------:R1:W-:Y:S04]  /*0f70*/  STL [R1+0xc], R13 ;  /* 0x00000c0d01007387 */ /* 0x0003e80000100800 */
[----:B------:R1:W-:Y:S01]  /*0f80*/  STL.64 [R1], R14 ;  /* 0x0000000e01007387 */ /* 0x0003e20000100a00 */
[----:B0-----:R-:W-:-:S04]  /*0f90*/  LEA R76, P4, R6, R20, 0x2 ;  /* 0x00000014064c7211 */ /* 0x001fc800078810ff */
[----:B------:R-:W-:Y:S02]  /*0fa0*/  LEA.HI.X R75, R6, R21, R75, 0x2, P4 ;  /* 0x00000015064b7211 */ /* 0x000fe400020f144b */
[----:B---3--:R-:W-:Y:S02]  /*0fb0*/  SEL R74, R11, 0x800, P5 ;  /* 0x000008000b4a7807 */ /* 0x008fe40002800000 */
[----:B--2---:R-:W-:Y:S01]  /*0fc0*/  @!P0 SHF.R.S32.HI R5, RZ, 0x1f, R2 ;  /* 0x0000001fff058819 */ /* 0x004fe20000011402 */
[----:B-1--4-:R-:W-:Y:S06]  /*0fd0*/  @P3 BRA P2, `(.L_x_1359) ;  /* 0x0000000000783947 */ /* 0x012fec0001000000 */
[-C--:B------:R-:W-:Y:S01]  /*0fe0*/  IABS R11, R74.reuse ;  /* 0x0000004a000b7213 */ /* 0x080fe20000000000 */
[----:B------:R-:W-:Y:S01]  /*0ff0*/  IMAD.MOV.U32 R162, RZ, RZ, RZ ;  /* 0x000000ffffa27224 */ /* 0x000fe200078e00ff */
[----:B------:R-:W-:Y:S02]  /*1000*/  IADD3 R9, R13, -0x1, R74 ;  /* 0xffffffff0d097810 */ /* 0x000fe40007ffe04a */
[----:B------:R-:W0:Y:S01]  /*1010*/  I2F.RP R4, R11 ;  /* 0x0000000b00047306 */ /* 0x000e220000209400 */
[----:B------:R-:W-:Y:S02]  /*1020*/  IABS R10, R74 ;  /* 0x0000004a000a7213 */ /* 0x000fe40000000000 */
[----:B-----5:R-:W-:-:S03]  /*1030*/  MOV R73, RZ ;  /* 0x000000ff00497202 */ /* 0x020fc60000000f00 */
[----:B------:R-:W-:Y:S02]  /*1040*/  IMAD.MOV R10, RZ, RZ, -R10 ;  /* 0x000000ffff0a7224 */ /* 0x000fe400078e0a0a */
        /* <DEDUP_REMOVED lines=23> */
.L_x_1359:
        /* <DEDUP_REMOVED lines=18> */
.L_x_1360:
        /* <DEDUP_REMOVED lines=14> */
.L_x_1406:
[----:B------:R-:W2:Y:S04]  /*13c0*/  LDL R2, [R1+0x8] ;  /* 0x0000080001027983 */ /* 0x000ea80000100800 */
[----:B------:R-:W3:Y:S01]  /*13d0*/  LDL.64 R4, [R1] ;  /* 0x0000000001047983 */ /* 0x000ee20000100a00 */
[----:B------:R-:W-:-:S03]  /*13e0*/  ISETP.NE.U32.AND P0, PT, R165, RZ, PT ;  /* 0x000000ffa500720c */ /* 0x000fc60003f05070 */
[----:B------:R-:W4:Y:S01]  /*13f0*/  LDL R0, [R1+0xc] ;  /* 0x00000c0001007983 */ /* 0x000f220000100800 */
[----:B--2---:R-:W-:-:S13]  /*1400*/  ISETP.NE.AND.EX P0, PT, R2, RZ, PT, P0 ;  /* 0x000000ff0200720c */ /* 0x004fda0003f05300 */
[----:B------:R-:W-:-:S05]  /*1410*/  @P0 IADD3 R2, R69, R162, RZ ;  /* 0x000000a245020210 */ /* 0x000fca0007ffe0ff */
[----:B---3--:R-:W-:-:S05]  /*1420*/  @P0 IMAD.WIDE R2, R2, 0x4, R4 ;  /* 0x0000000402020825 */ /* 0x008fca00078e0204 */
[----:B------:R-:W2:Y:S04]  /*1430*/  @P0 LDG.E R68, desc[UR6][R2.64] ;  /* 0x0000000602440981 */ /* 0x000ea8000c1e1900 */
[----:B------:R-:W2:Y:S02]  /*1440*/  @P0 LDG.E R5, desc[UR6][R2.64+0x4] ;  /* 0x0000040602050981 */ /* 0x000ea4000c1e1900 */
[----:B--2---:R-:W-:Y:S01]  /*1450*/  @P0 IMAD.IADD R68, R5, 0x1, -R68 ;  /* 0x0000000105440824 */ /* 0x004fe200078e0a44 */
[----:B----4-:R-:W-:-:S04]  /*1460*/  @!P0 VIADDMNMX R68, R0, -R155, R74, PT ;  /* 0x8000009b00448246 */ /* 0x010fc8000380014a */
[----:B------:R-:W-:-:S13]  /*1470*/  ISETP.GE.AND P0, PT, R68, 0x1, PT ;  /* 0x000000014400780c */ /* 0x000fda0003f06270 */
[----:B01----:R-:W-:Y:S05]  /*1480*/  @!P0 EXIT ;  /* 0x000000000000894d */ /* 0x003fea0003800000 */
[----:B------:R-:W1:Y:S01]  /*1490*/  S2R R84, SR_TID.X ;  /* 0x0000000000547919 */ /* 0x000e620000002100 */
[----:B------:R-:W-:Y:S02]  /*14a0*/  LOP3.LUT R67, R67, 0xfffffbff, RZ, 0xc0, !PT ;  /* 0xfffffbff43437812 */ /* 0x000fe400078ec0ff */
[----:B------:R-:W-:Y:S02]  /*14b0*/  CS2R R10, SRZ ;  /* 0x00000000000a7805 */ /* 0x000fe4000001ff00 */
[-C--:B------:R-:W-:Y:S01]  /*14c0*/  LOP3.LUT R159, R159, R158.reuse, RZ, 0x3c, !PT ;  /* 0x0000009e9f9f7212 */ /* 0x080fe200078e3cff */
[----:B------:R-:W-:Y:S01]  /*14d0*/  BAR.SYNC.DEFER_BLOCKING 0x0 ;  /* 0x0000000000007b1d */ /* 0x000fe20000010000 */
[----:B------:R-:W-:Y:S01]  /*14e0*/  HFMA2.MMA R14, -RZ, RZ, 0, 0 ;  /* 0x00000000ff0e7435 */ /* 0x000fe200000001ff */
[----:B------:R-:W-:Y:S02]  /*14f0*/  CS2R R16, SRZ ;  /* 0x0000000000107805 */ /* 0x000fe4000001ff00 */
[----:B------:R-:W-:Y:S01]  /*1500*/  LOP3.LUT R158, R159, R158, RZ, 0x3c, !PT ;  /* 0x0000009e9f9e7212 */ /* 0x000fe200078e3cff */
[----:B------:R-:W-:-:S02]  /*1510*/  IMAD.MOV.U32 R12, RZ, RZ, RZ ;  /* 0x000000ffff0c7224 */ /* 0x000fc400078e00ff */
[----:B------:R-:W-:Y:S01]  /*1520*/  IMAD.MOV.U32 R23, RZ, RZ, RZ ;  /* 0x000000ffff177224 */ /* 0x000fe200078e00ff */
[----:B------:R-:W-:Y:S01]  /*1530*/  LOP3.LUT R159, R159, R158, RZ, 0x3c, !PT ;  /* 0x0000009e9f9f7212 */ /* 0x000fe200078e3cff */
[----:B------:R-:W-:Y:S02]  /*1540*/  IMAD.MOV.U32 R29, RZ, RZ, RZ ;  /* 0x000000ffff1d7224 */ /* 0x000fe400078e00ff */
[----:B------:R-:W-:Y:S02]  /*1550*/  IMAD.MOV.U32 R35, RZ, RZ, RZ ;  /* 0x000000ffff237224 */ /* 0x000fe400078e00ff */
        /* <DEDUP_REMOVED lines=20> */
[----:B------:R-:W2:Y:S01]  /*16a0*/  @!P3 LDG.E R7, desc[UR6][R2.64+0x180] ;  /* 0x000180060207b981 */ /* 0x000ea2000c1e1900 */
[----:B------:R-:W-:Y:S02]  /*16b0*/  @P4 LOP3.LUT R67, R67, 0x200, RZ, 0xfc, !PT ;  /* 0x0000020043434812 */ /* 0x000fe400078efcff */
[----:B------:R-:W-:Y:S02]  /*16c0*/  ISETP.GE.AND P0, PT, R9, R68, PT ;  /* 0x000000440900720c */ /* 0x000fe40003f06270 */
[----:B------:R-:W-:-:S02]  /*16d0*/  CS2R R8, SRZ ;  /* 0x0000000000087805 */ /* 0x000fc4000001ff00 */
[----:B------:R-:W-:Y:S01]  /*16e0*/  LOP3.LUT R67, R67, 0xfffffeff, RZ, 0xc0, !PT ;  /* 0xfffffeff43437812 */ /* 0x000fe200078ec0ff */
[----:B------:R-:W3:Y:S01]  /*16f0*/  @!P5 LDG.E R5, desc[UR6][R2.64+0x80] ;  /* 0x000080060205d981 */ /* 0x000ee2000c1e1900 */
[C---:B------:R-:W-:Y:S02]  /*1700*/  ISETP.GE.AND P6, PT, R84.reuse, R68, PT ;  /* 0x000000445400720c */ /* 0x040fe40003fc6270 */
[----:B------:R-:W-:Y:S01]  /*1710*/  @P3 LOP3.LUT R67, R67, 0x100, RZ, 0xfc, !PT ;  /* 0x0000010043433812 */ /* 0x000fe200078efcff */
[----:B------:R-:W4:Y:S01]  /*1720*/  @!P4 LDG.E R4, desc[UR6][R2.64+0x100] ;  /* 0x000100060204c981 */ /* 0x000f22000c1e1900 */
[C---:B------:R-:W-:Y:S02]  /*1730*/  LOP3.LUT R13, R84.reuse, 0xe0, RZ, 0xfc, !PT ;  /* 0x000000e0540d7812 */ /* 0x040fe400078efcff */
[----:B------:R-:W-:Y:S01]  /*1740*/  LOP3.LUT R67, R67, 0xffffff7f, RZ, 0xc0, !PT ;  /* 0xffffff7f43437812 */ /* 0x000fe200078ec0ff */
[----:B------:R-:W5:Y:S01]  /*1750*/  @!P2 LDG.E R6, desc[UR6][R2.64+0x200] ;  /* 0x000200060206a981 */ /* 0x000f62000c1e1900 */
[----:B------:R-:W-:-:S02]  /*1760*/  LOP3.LUT R15, R84, 0x100, RZ, 0xfc, !PT ;  /* 0x00000100540f7812 */ /* 0x000fc400078efcff */
[----:B------:R-:W-:Y:S01]  /*1770*/  @P2 LOP3.LUT R67, R67, 0x80, RZ, 0xfc, !PT ;  /* 0x0000008043432812 */ /* 0x000fe200078efcff */
[----:B------:R-:W5:Y:S01]  /*1780*/  @!P0 LDG.E R8, desc[UR6][R2.64+0x300] ;  /* 0x0003000602088981 */ /* 0x000f62000c1e1900 */
[C---:B------:R-:W-:Y:S02]  /*1790*/  LOP3.LUT R19, R84.reuse, 0x120, RZ, 0xfc, !PT ;  /* 0x0000012054137812 */ /* 0x040fe400078efcff */
[----:B------:R-:W-:Y:S01]  /*17a0*/  LOP3.LUT R67, R67, 0xffffffbf, RZ, 0xc0, !PT ;  /* 0xffffffbf43437812 */ /* 0x000fe200078ec0ff */
[----:B------:R-:W2:Y:S01]  /*17b0*/  @!P6 LDG.E R0, desc[UR6][R2.64] ;  /* 0x000000060200e981 */ /* 0x000ea2000c1e1900 */
[C---:B------:R-:W-:Y:S02]  /*17c0*/  LOP3.LUT R21, R84.reuse, 0x140, RZ, 0xfc, !PT ;  /* 0x0000014054157812 */ /* 0x040fe400078efcff */
[----:B------:R-:W-:Y:S01]  /*17d0*/  @P1 LOP3.LUT R67, R67, 0x40, RZ, 0xfc, !PT ;  /* 0x0000004043431812 */ /* 0x000fe200078efcff */
[----:B------:R-:W5:Y:S01]  /*17e0*/  @!P1 LDG.E R9, desc[UR6][R2.64+0x280] ;  /* 0x0002800602099981 */ /* 0x000f62000c1e1900 */
        /* <DEDUP_REMOVED lines=11> */
[----:B------:R-:W5:Y:S01]  /*18a0*/  @!P0 LDG.E R11, desc[UR6][R2.64+0x380] ;  /* 0x00038006020b8981 */ /* 0x000f62000c1e1900 */
        /* <DEDUP_REMOVED lines=8> */
[----:B------:R-:W5:Y:S01]  /*1930*/  @!P0 LDG.E R10, desc[UR6][R2.64+0x400] ;  /* 0x00040006020a8981 */ /* 0x000f62000c1e1900 */
[----:B------:R-:W-:-:S02]  /*1940*/  @P0 LOP3.LUT R67, R67, 0x8, RZ, 0xfc, !PT ;  /* 0x0000000843430812 */ /* 0x000fc400078efcff */
[-C--:B------:R-:W-:Y:S01]  /*1950*/  ISETP.GE.AND P1, PT, R33, R68.reuse, PT ;  /* 0x000000442100720c */ /* 0x080fe20003f26270 */
[----:B------:R-:W5:Y:S01]  /*1960*/  @!P6 LDG.E R17, desc[UR6][R2.64+0x480] ;  /* 0x000480060211e981 */ /* 0x000f62000c1e1900 */
[----:B------:R-:W-:-:S03]  /*1970*/  ISETP.GE.AND P0, PT, R37, R68, PT ;  /* 0x000000442500720c */ /* 0x000fc60003f06270 */
[----:B------:R-:W5:Y:S04]  /*1980*/  @!P5 LDG.E R12, desc[UR6][R2.64+0x500] ;  /* 0x00050006020cd981 */ /* 0x000f68000c1e1900 */
[----:B------:R-:W5:Y:S04]  /*1990*/  @!P4 LDG.E R23, desc[UR6][R2.64+0x580] ;  /* 0x000580060217c981 */ /* 0x000f68000c1e1900 */
[----:B------:R-:W5:Y:S04]  /*19a0*/  @!P3 LDG.E R14, desc[UR6][R2.64+0x600] ;  /* 0x00060006020eb981 */ /* 0x000f68000c1e1900 */
[----:B------:R-:W5:Y:S04]  /*19b0*/  @!P2 LDG.E R29, desc[UR6][R2.64+0x680] ;  /* 0x00068006021da981 */ /* 0x000f68000c1e1900 */
[----:B------:R-:W5:Y:S04]  /*19c0*/  @!P1 LDG.E R16, desc[UR6][R2.64+0x700] ;  /* 0x0007000602109981 */ /* 0x000f68000c1e1900 */
[----:B------:R1:W5:Y:S01]  /*19d0*/  @!P0 LDG.E R35, desc[UR6][R2.64+0x780] ;  /* 0x0007800602238981 */ /* 0x000362000c1e1900 */
        /* <DEDUP_REMOVED lines=26> */
[----:B------:R-:W-:Y:S01]  /*1b80*/  LEA.HI.SX32 R2, R2, R13, 0x1b ;  /* 0x0000000d02027211 */ /* 0x000fe200078fdaff */
[C---:B------:R-:W-:Y:S01]  /*1b90*/  VIADD R40, R13.reuse, 0x1a0 ;  /* 0x000001a00d287836 */ /* 0x040fe20000000000 */
[C---:B------:R-:W-:Y:S01]  /*1ba0*/  IADD3 R30, R13.reuse, 0x100, RZ ;  /* 0x000001000d1e7810 */ /* 0x040fe20007ffe0ff */
[----:B------:R-:W-:Y:S01]  /*1bb0*/  VIADD R44, R13, 0x1e0 ;  /* 0x000001e00d2c7836 */ /* 0x000fe20000000000 */
[----:B------:R-:W-:-:S02]  /*1bc0*/  LEA R65, R65, UR4, 0x2 ;  /* 0x0000000441417c11 */ /* 0x000fc4000f8e10ff */
[----:B------:R-:W-:Y:S01]  /*1bd0*/  LOP3.LUT R161, R161, R160, RZ, 0x3c, !PT ;  /* 0x000000a0a1a17212 */ /* 0x000fe200078e3cff */
[----:B------:R-:W-:Y:S01]  /*1be0*/  IMAD.MOV.U32 R15, RZ, RZ, RZ ;  /* 0x000000ffff0f7224 */ /* 0x000fe200078e00ff */
[-C--:B------:R-:W-:Y:S01]  /*1bf0*/  LEA.HI.SX32 R22, R22, R13.reuse, 0x1b ;  /* 0x0000000d16167211 */ /* 0x080fe200078fdaff */
[----:B------:R-:W-:Y:S01]  /*1c00*/  IMAD.MOV.U32 R25, RZ, RZ, RZ ;  /* 0x000000ffff197224 */ /* 0x000fe200078e00ff */
[-C--:B------:R-:W-:Y:S01]  /*1c10*/  LEA.HI.SX32 R24, R24, R13.reuse, 0x1b ;  /* 0x0000000d18187211 */ /* 0x080fe200078fdaff */
[----:B------:R-:W-:Y:S01]  /*1c20*/  ULDC.U8 UR5, c[0x0][0x238] ;  /* 0x00008e0000057ab9 */ /* 0x000fe20000000000 */
[----:B------:R-:W-:Y:S02]  /*1c30*/  LEA R64, R18, UR4, 0x2 ;  /* 0x0000000412407c11 */ /* 0x000fe4000f8e10ff */
[----:B------:R-:W-:Y:S02]  /*1c40*/  LEA.HI.SX32 R26, R26, R13, 0x1b ;  /* 0x0000000d1a1a7211 */ /* 0x000fe400078fdaff */
[----:B------:R-:W-:-:S02]  /*1c50*/  LEA R63, R20, UR4, 0x2 ;  /* 0x00000004143f7c11 */ /* 0x000fc4000f8e10ff */
[----:B------:R-:W-:Y:S02]  /*1c60*/  P2R R88, PR, RZ, 0x40 ;  /* 0x00000040ff587803 */ /* 0x000fe40000000000 */
[----:B------:R-:W-:Y:S02]  /*1c70*/  IADD3 R36, R13, 0x160, RZ ;  /* 0x000001600d247810 */ /* 0x000fe40007ffe0ff */
[-C--:B------:R-:W-:Y:S02]  /*1c80*/  LEA.HI.SX32 R28, R28, R13.reuse, 0x1b ;  /* 0x0000000d1c1c7211 */ /* 0x080fe400078fdaff */
[----:B------:R-:W-:Y:S02]  /*1c90*/  LEA R62, R2, UR4, 0x2 ;  /* 0x00000004023e7c11 */ /* 0x000fe4000f8e10ff */
[----:B------:R-:W-:Y:S02]  /*1ca0*/  LOP3.LUT P6, RZ, R67, 0x20, RZ, 0xc0, !PT ;  /* 0x0000002043ff7812 */ /* 0x000fe400078cc0ff */
[----:B------:R-:W-:-:S02]  /*1cb0*/  LEA.HI.SX32 R30, R30, R13, 0x1b ;  /* 0x0000000d1e1e7211 */ /* 0x000fc400078fdaff */
[----:B------:R-:W-:Y:S02]  /*1cc0*/  LEA R61, R22, UR4, 0x2 ;  /* 0x00000004163d7c11 */ /* 0x000fe4000f8e10ff */
[-C--:B------:R-:W-:Y:S02]  /*1cd0*/  LEA.HI.SX32 R32, R32, R13.reuse, 0x1b ;  /* 0x0000000d20207211 */ /* 0x080fe400078fdaff */
[----:B------:R-:W-:Y:S02]  /*1ce0*/  LEA R60, R24, UR4, 0x2 ;  /* 0x00000004183c7c11 */ /* 0x000fe4000f8e10ff */
[----:B------:R-:W-:Y:S02]  /*1cf0*/  IADD3 R42, R13, 0x1c0, RZ ;  /* 0x000001c00d2a7810 */ /* 0x000fe40007ffe0ff */
[----:B------:R-:W-:Y:S02]  /*1d00*/  LEA.HI.SX32 R34, R34, R13, 0x1b ;  /* 0x0000000d22227211 */ /* 0x000fe400078fdaff */
[----:B------:R-:W-:-:S02]  /*1d10*/  LEA R59, R26, UR4, 0x2 ;  /* 0x000000041a3b7c11 */ /* 0x000fc4000f8e10ff */
[-C--:B------:R-:W-:Y:S02]  /*1d20*/  LEA.HI.SX32 R36, R36, R13.reuse, 0x1b ;  /* 0x0000000d24247211 */ /* 0x080fe400078fdaff */
[----:B------:R-:W-:Y:S02]  /*1d30*/  LEA R58, R28, UR4, 0x2 ;  /* 0x000000041c3a7c11 */ /* 0x000fe4000f8e10ff */
[----:B------:R-:W-:Y:S02]  /*1d40*/  P2R R86, PR, RZ, 0x40 ;  /* 0x00000040ff567803 */ /* 0x000fe40000000000 */
[----:B------:R-:W-:Y:S02]  /*1d50*/  LEA.HI.SX32 R38, R38, R13, 0x1b ;  /* 0x0000000d26267211 */ /* 0x000fe400078fdaff */
[----:B------:R-:W-:Y:S02]  /*1d60*/  LEA R57, R30, UR4, 0x2 ;  /* 0x000000041e397c11 */ /* 0x000fe4000f8e10ff */
[----:B------:R-:W-:-:S02]  /*1d70*/  LOP3.LUT P6, RZ, R67, 0x40, RZ, 0xc0, !PT ;  /* 0x0000004043ff7812 */ /* 0x000fc400078cc0ff */
[-C--:B------:R-:W-:Y:S02]  /*1d80*/  LEA.HI.SX32 R40, R40, R13.reuse, 0x1b ;  /* 0x0000000d28287211 */ /* 0x080fe400078fdaff */
[----:B------:R-:W-:Y:S02]  /*1d90*/  LEA R56, R32, UR4, 0x2 ;  /* 0x0000000420387c11 */ /* 0x000fe4000f8e10ff */
[-C--:B------:R-:W-:Y:S02]  /*1da0*/  LEA.HI.SX32 R42, R42, R13.reuse, 0x1b ;  /* 0x0000000d2a2a7211 */ /* 0x080fe400078fdaff */
[----:B------:R-:W-:Y:S02]  /*1db0*/  LEA R55, R34, UR4, 0x2 ;  /* 0x0000000422377c11 */ /* 0x000fe4000f8e10ff */
[----:B------:R-:W-:Y:S02]  /*1dc0*/  LEA.HI.SX32 R44, R44, R13, 0x1b ;  /* 0x0000000d2c2c7211 */ /* 0x000fe400078fdaff */
[----:B------:R-:W-:-:S02]  /*1dd0*/  LEA R54, R36, UR4, 0x2 ;  /* 0x0000000424367c11 */ /* 0x000fc4000f8e10ff */
[----:B------:R-:W-:Y:S02]  /*1de0*/  LEA R53, R38, UR4, 0x2 ;  /* 0x0000000426357c11 */ /* 0x000fe4000f8e10ff */
[----:B------:R-:W-:Y:S02]  /*1df0*/  P2R R48, PR, RZ, 0x40 ;  /* 0x00000040ff307803 */ /* 0x000fe40000000000 */
[----:B------:R-:W-:Y:S02]  /*1e00*/  LEA R52, R40, UR4, 0x2 ;  /* 0x0000000428347c11 */ /* 0x000fe4000f8e10ff */
[----:B------:R-:W-:Y:S02]  /*1e10*/  LOP3.LUT P6, RZ, R67, 0x80, RZ, 0xc0, !PT ;  /* 0x0000008043ff7812 */ /* 0x000fe400078cc0ff */
[----:B------:R-:W-:Y:S02]  /*1e20*/  LEA R51, R42, UR4, 0x2 ;  /* 0x000000042a337c11 */ /* 0x000fe4000f8e10ff */
[----:B------:R-:W-:-:S02]  /*1e30*/  LEA R50, R44, UR4, 0x2 ;  /* 0x000000042c327c11 */ /* 0x000fc4000f8e10ff */
[----:B------:R-:W-:Y:S02]  /*1e40*/  P2R R47, PR, RZ, 0x40 ;  /* 0x00000040ff2f7803 */ /* 0x000fe40000000000 */
[----:B------:R-:W-:-:S04]  /*1e50*/  LOP3.LUT P6, RZ, R67, 0x100, RZ, 0xc0, !PT ;  /* 0x0000010043ff7812 */ /* 0x000fc800078cc0ff */
[----:B------:R-:W-:Y:S02]  /*1e60*/  P2R R46, PR, RZ, 0x40 ;  /* 0x00000040ff2e7803 */ /* 0x000fe40000000000 */
[----:B------:R-:W-:-:S04]  /*1e70*/  LOP3.LUT P6, RZ, R67, 0x200, RZ, 0xc0, !PT ;  /* 0x0000020043ff7812 */ /* 0x000fc800078cc0ff */
[----:B------:R-:W-:Y:S02]  /*1e80*/  P2R R45, PR, RZ, 0x40 ;  /* 0x00000040ff2d7803 */ /* 0x000fe40000000000 */
[----:B------:R-:W-:Y:S02]  /*1e90*/  LOP3.LUT P6, RZ, R67, 0x400, RZ, 0xc0, !PT ;  /* 0x0000040043ff7812 */ /* 0x000fe400078cc0ff */
[----:B------:R-:W-:Y:S02]  /*1ea0*/  LOP3.LUT R160, R161, R160, RZ, 0x3c, !PT ;  /* 0x000000a0a1a07212 */ /* 0x000fe400078e3cff */
[----:B------:R-:W-:Y:S02]  /*1eb0*/  P2R R39, PR, RZ, 0x40 ;  /* 0x00000040ff277803 */ /* 0x000fe40000000000 */
[----:B------:R-:W-:Y:S02]  /*1ec0*/  LOP3.LUT P6, RZ, R67, 0x800, RZ, 0xc0, !PT ;  /* 0x0000080043ff7812 */ /* 0x000fe400078cc0ff */
[----:B------:R-:W-:-:S03]  /*1ed0*/  LOP3.LUT R161, R161, R160, RZ, 0x3c, !PT ;  /* 0x000000a0a1a17212 */ /* 0x000fc600078e3cff */
[----:B------:R-:W-:Y:S01]  /*1ee0*/  IMAD.WIDE R2, R84, 0x4, R160 ;  /* 0x0000000454027825 */ /* 0x000fe200078e02a0 */
[----:B--2---:R0:W-:Y:S04]  /*1ef0*/  STS [R65], R0 ;  /* 0x0000000041007388 */ /* 0x0041e80000000800 */
[----:B---3--:R-:W-:Y:S04]  /*1f00*/  STS [R64+0x80], R5 ;  /* 0x0000800540007388 */ /* 0x008fe80000000800 */
[----:B----4-:R1:W-:Y:S01]  /*1f10*/  STS [R63+0x100], R4 ;  /* 0x000100043f007388 */ /* 0x0103e20000000800 */
[----:B0-----:R-:W-:-:S03]  /*1f20*/  IMAD R0, R71, 0x10, R66 ;  /* 0x0000001047007824 */ /* 0x001fc600078e0242 */
[----:B------:R-:W-:Y:S04]  /*1f30*/  STS [R62+0x180], R7 ;  /* 0x000180073e007388 */ /* 0x000fe80000000800 */
[----:B-----5:R-:W-:Y:S01]  /*1f40*/  STS [R61+0x200], R6 ;  /* 0x000200063d007388 */ /* 0x020fe20000000800 */
        /* <DEDUP_REMOVED lines=31> */
[----:B-1----:R-:W-:Y:S01]  /*2140*/  CS2R R4, SRZ ;  /* 0x0000000000047805 */ /* 0x002fe2000001ff00 */
[----:B0-----:R-:W-:-:S05]  /*2150*/  IMAD.MOV.U32 R10, RZ, RZ, RZ ;  /* 0x000000ffff0a7224 */ /* 0x001fca00078e00ff */
[----:B------:R-:W5:Y:S01]  /*2160*/  @!P6 LDG.E R4, desc[UR6][R2.64] ;  /* 0x000000060204e981 */ /* 0x000f62000c1e1900 */
[----:B------:R-:W-:Y:S02]  /*2170*/  ISETP.NE.AND P6, PT, R39, RZ, PT ;  /* 0x000000ff2700720c */ /* 0x000fe40003fc5270 */
[----:B------:R-:W-:Y:S01]  /*2180*/  MOV R13, RZ ;  /* 0x000000ff000d7202 */ /* 0x000fe20000000f00 */
[----:B--2---:R-:W-:Y:S01]  /*2190*/  IMAD.MOV.U32 R12, RZ, RZ, RZ ;  /* 0x000000ffff0c7224 */ /* 0x004fe200078e00ff */
[----:B---3--:R-:W-:Y:S01]  /*21a0*/  HFMA2.MMA R14, -RZ, RZ, 0, 0 ;  /* 0x00000000ff0e7435 */ /* 0x008fe200000001ff */
[----:B----4-:R-:W-:Y:S02]  /*21b0*/  CS2R R16, SRZ ;  /* 0x0000000000107805 */ /* 0x010fe4000001ff00 */
[----:B------:R-:W-:Y:S02]  /*21c0*/  CS2R R18, SRZ ;  /* 0x0000000000127805 */ /* 0x000fe4000001ff00 */
[----:B------:R-:W-:-:S02]  /*21d0*/  CS2R R20, SRZ ;  /* 0x0000000000147805 */ /* 0x000fc4000001ff00 */
[----:B------:R-:W-:Y:S01]  /*21e0*/  CS2R R22, SRZ ;  /* 0x0000000000167805 */ /* 0x000fe2000001ff00 */
        /* <DEDUP_REMOVED lines=23> */
[----:B------:R-:W-:-:S04]  /*2360*/  LOP3.LUT R67, R67, 0xfffffffd, RZ, 0xc0, !PT ;  /* 0xfffffffd43437812 */ /* 0x000fc800078ec0ff */
[----:B------:R-:W-:Y:S01]  /*2370*/  @P5 LOP3.LUT R67, R67, 0x2, RZ, 0xfc, !PT ;  /* 0x0000000243435812 */ /* 0x000fe200078efcff */
[----:B------:R-:W-:Y:S01]  /*2380*/  BSSY B0, `(.L_x_1361) ;  /* 0x0000047000007945 */ /* 0x000fe20003800000 */
[----:B-----5:R-:W-:Y:S04]  /*2390*/  STS [R65], R4 ;  /* 0x0000000441007388 */ /* 0x020fe80000000800 */
[----:B---3--:R-:W-:Y:S04]  /*23a0*/  STS [R64+0x80], R5 ;  /* 0x0000800540007388 */ /* 0x008fe80000000800 */
[----:B----4-:R0:W-:Y:S02]  /*23b0*/  STS [R63+0x100], R10 ;  /* 0x0001000a3f007388 */ /* 0x0101e40000000800 */
[----:B0-----:R-:W0:Y:S02]  /*23c0*/  LDC R10, c[0x0][0x21c] ;  /* 0x00008700ff0a7b82 */ /* 0x001e240000000800 */
        /* <DEDUP_REMOVED lines=66> */
.L_x_1362:
[----:B------:R-:W-:Y:S05]  /*27f0*/  BSYNC B0 ;  /* 0x0000000000007941 */ /* 0x000fea0003800000 */
.L_x_1361:
        /* <DEDUP_REMOVED lines=36> */
.L_x_1364:
[----:B------:R-:W-:Y:S05]  /*2a40*/  BSYNC B0 ;  /* 0x0000000000007941 */ /* 0x000fea0003800000 */
.L_x_1363:
        /* <DEDUP_REMOVED lines=36> */
.L_x_1366:
[----:B------:R-:W-:Y:S05]  /*2c90*/  BSYNC B0 ;  /* 0x0000000000007941 */ /* 0x000fea0003800000 */
.L_x_1365:
        /* <DEDUP_REMOVED lines=36> */
.L_x_1368:
[----:B------:R-:W-:Y:S05]  /*2ee0*/  BSYNC B0 ;  /* 0x0000000000007941 */ /* 0x000fea0003800000 */
.L_x_1367:
        /* <DEDUP_REMOVED lines=36> */
.L_x_1370:
[----:B------:R-:W-:Y:S05]  /*3130*/  BSYNC B0 ;  /* 0x0000000000007941 */ /* 0x000fea0003800000 */
.L_x_1369:
        /* <DEDUP_REMOVED lines=36> */
.L_x_1372:
[----:B------:R-:W-:Y:S05]  /*3380*/  BSYNC B0 ;  /* 0x0000000000007941 */ /* 0x000fea0003800000 */
.L_x_1371:
        /* <DEDUP_REMOVED lines=36> */
.L_x_1374:
[----:B------:R-:W-:Y:S05]  /*35d0*/  BSYNC B0 ;  /* 0x0000000000007941 */ /* 0x000fea0003800000 */
.L_x_1373:
        /* <DEDUP_REMOVED lines=36> */
.L_x_1376:
[----:B------:R-:W-:Y:S05]  /*3820*/  BSYNC B0 ;  /* 0x0000000000007941 */ /* 0x000fea0003800000 */
.L_x_1375:
        /* <DEDUP_REMOVED lines=36> */
.L_x_1378:
[----:B------:R-:W-:Y:S05]  /*3a70*/  BSYNC B0 ;  /* 0x0000000000007941 */ /* 0x000fea0003800000 */
.L_x_1377:
        /* <DEDUP_REMOVED lines=36> */
.L_x_1380:
[----:B------:R-:W-:Y:S05]  /*3cc0*/  BSYNC B0 ;  /* 0x0000000000007941 */ /* 0x000fea0003800000 */
.L_x_1379:
        /* <DEDUP_REMOVED lines=36> */
.L_x_1382:
[----:B------:R-:W-:Y:S05]  /*3f10*/  BSYNC B0 ;  /* 0x0000000000007941 */ /* 0x000fea0003800000 */
.L_x_1381:
        /* <DEDUP_REMOVED lines=36> */
.L_x_1384:
[----:B------:R-:W-:Y:S05]  /*4160*/  BSYNC B0 ;  /* 0x0000000000007941 */ /* 0x000fea0003800000 */
.L_x_1383:
        /* <DEDUP_REMOVED lines=36> */
.L_x_1386:
[----:B------:R-:W-:Y:S05]  /*43b0*/  BSYNC B0 ;  /* 0x0000000000007941 */ /* 0x000fea0003800000 */
.L_x_1385:
        /* <DEDUP_REMOVED lines=37> */
.L_x_1388:
[----:B------:R-:W-:Y:S05]  /*4610*/  BSYNC B0 ;  /* 0x0000000000007941 */ /* 0x000fea0003800000 */
.L_x_1387:
        /* <DEDUP_REMOVED lines=40> */
.L_x_1390:
[----:B------:R-:W-:Y:S05]  /*48a0*/  BSYNC B0 ;  /* 0x0000000000007941 */ /* 0x000fea0003800000 */
.L_x_1389:
        /* <DEDUP_REMOVED lines=42> */
.L_x_1392:
[----:B------:R-:W-:Y:S05]  /*4b50*/  BSYNC B0 ;  /* 0x0000000000007941 */ /* 0x000fea0003800000 */
.L_x_1391:
        /* <DEDUP_REMOVED lines=43> */
.L_x_1403:
[----:B------:R-:W-:Y:S02]  /*4e10*/  P2R R103, PR, RZ, 0x10 ;  /* 0x00000010ff677803 */ /* 0x000fe40000000000 */
[----:B------:R-:W-:Y:S02]  /*4e20*/  CS2R R104, SRZ ;  /* 0x0000000000687805 */ /* 0x000fe4000001ff00 */
[C---:B------:R-:W-:Y:S02]  /*4e30*/  LOP3.LUT P4, RZ, R67.reuse, 0x80, RZ, 0xc0, !PT ;  /* 0x0000008043ff7812 */ /* 0x040fe4000788c0ff */
[----:B------:R-:W-:Y:S02]  /*4e40*/  CS2R R106, SRZ ;  /* 0x00000000006a7805 */ /* 0x000fe4000001ff00 */
[----:B------:R-:W-:Y:S01]  /*4e50*/  SHF.R.S32.HI R97, RZ, 0x1f, R0 ;  /* 0x0000001fff617819 */ /* 0x000fe20000011400 */
[----:B------:R-:W-:Y:S01]  /*4e60*/  IMAD.MOV.U32 R90, RZ, RZ, R86 ;  /* 0x000000ffff5a7224 */ /* 0x000fe200078e0056 */
[----:B------:R-:W-:Y:S01]  /*4e70*/  P2R R102, PR, RZ, 0x10 ;  /* 0x00000010ff667803 */ /* 0x000fe20000000000 */
[----:B--23--:R-:W-:Y:S01]  /*4e80*/  IMAD.MOV.U32 R91, RZ, RZ, R151 ;  /* 0x000000ffff5b7224 */ /* 0x00cfe200078e0097 */
[----:B------:R-:W-:Y:S01]  /*4e90*/  LOP3.LUT P4, RZ, R67, 0x100, RZ, 0xc0, !PT ;  /* 0x0000010043ff7812 */ /* 0x000fe2000788c0ff */
[C---:B------:R-:W-:Y:S01]  /*4ea0*/  IMAD R41, R97.reuse, UR10, RZ ;  /* 0x0000000a61297c24 */ /* 0x040fe2000f8e02ff */
        /* <DEDUP_REMOVED lines=88> */
[----:B------:R-:W3:Y:S01]  /*5430*/  LDS R51, [R49] ;  /* 0x0000000031337984 */ /* 0x000ee20000000800 */
[----:B------:R-:W-:-:S03]  /*5440*/  FMUL.FTZ R40, R88, 1.4426950216293334961 ;  /* 0x3fb8aa3b58287820 */ /* 0x000fc60000410000 */
[----:B------:R-:W4:Y:S01]  /*5450*/  LDS R50, [R49+0x4] ;  /* 0x0000040031327984 */ /* 0x000f220000000800 */
[C---:B0-----:R-:W-:Y:S01]  /*5460*/  FMUL.FTZ R56, R40.reuse, R29 ;  /* 0x0000001d28387220 */ /* 0x041fe20000410000 */
[----:B-1----:R-:W-:-:S05]  /*5470*/  FMUL.FTZ R52, R40, R48 ;  /* 0x0000003028347220 */ /* 0x002fca0000410000 */
[----:B------:R-:W0:Y:S01]  /*5480*/  MUFU.EX2 R56, R56 ;  /* 0x0000003800387308 */ /* 0x000e220000000800 */
[----:B------:R-:W-:-:S05]  /*5490*/  VIADD R53, R41, 0xf ;  /* 0x0000000f29357836 */ /* 0x000fca0000000000 */
[----:B------:R-:W-:Y:S02]  /*54a0*/  ISETP.GE.U32.AND P5, PT, R53, R68, PT ;  /* 0x000000443500720c */ /* 0x000fe40003fa6070 */
[----:B------:R-:W1:Y:S01]  /*54b0*/  MUFU.EX2 R52, R52 ;  /* 0x0000003400347308 */ /* 0x000e620000000800 */
[----:B------:R-:W-:Y:S01]  /*54c0*/  FMUL.FTZ R53, R40, R47 ;  /* 0x0000002f28357220 */ /* 0x000fe20000410000 */
[----:B0-----:R-:W-:-:S06]  /*54d0*/  FSEL R114, R56, 1, !P5 ;  /* 0x3f80000038727808 */ /* 0x001fcc0006800000 */
[----:B------:R-:W0:Y:S01]  /*54e0*/  MUFU.EX2 R53, R53 ;  /* 0x0000003500357308 */ /* 0x000e220000000800 */
[----:B--2---:R-:W-:Y:S01]  /*54f0*/  FMUL.FTZ R59, R2, R59 ;  /* 0x0000003b023b7220 */ /* 0x004fe20000410000 */
[----:B---3--:R-:W-:-:S04]  /*5500*/  FMUL.FTZ R51, R10, R51 ;  /* 0x000000330a337220 */ /* 0x008fc80000410000 */
[----:B------:R-:W-:Y:S02]  /*5510*/  FSEL R115, R59, RZ, !P5 ;  /* 0x000000ff3b737208 */ /* 0x000fe40006800000 */
[----:B------:R-:W-:-:S04]  /*5520*/  ISETP.GE.U32.AND P5, PT, R41, R68, PT ;  /* 0x000000442900720c */ /* 0x000fc80003fa6070 */
[----:B------:R-:W-:Y:S01]  /*5530*/  FSEL R117, R51, RZ, !P5 ;  /* 0x000000ff33757208 */ /* 0x000fe20006800000 */
[----:B------:R-:W-:Y:S01]  /*5540*/  VIADD R51, R41, 0x1 ;  /* 0x0000000129337836 */ /* 0x000fe20000000000 */
[----:B-1----:R-:W-:Y:S01]  /*5550*/  FSEL R116, R52, 1, !P5 ;  /* 0x3f80000034747808 */ /* 0x002fe20006800000 */
[----:B----4-:R-:W-:-:S03]  /*5560*/  FMUL.FTZ R50, R9, R50 ;  /* 0x0000003209327220 */ /* 0x010fc60000410000 */
[-C--:B------:R-:W-:Y:S02]  /*5570*/  ISETP.GE.U32.AND P5, PT, R51, R68.reuse, PT ;  /* 0x000000443300720c */ /* 0x080fe40003fa6070 */
[----:B------:R-:W-:Y:S02]  /*5580*/  IADD3 R51, R41, 0x2, RZ ;  /* 0x0000000229337810 */ /* 0x000fe40007ffe0ff */
[----:B------:R-:W-:Y:S02]  /*5590*/  FSEL R119, R50, RZ, !P5 ;  /* 0x000000ff32777208 */ /* 0x000fe40006800000 */
[----:B------:R-:W1:Y:S01]  /*55a0*/  LDS R50, [R49+0x8] ;  /* 0x0000080031327984 */ /* 0x000e620000000800 */
[----:B0-----:R-:W-:Y:S02]  /*55b0*/  FSEL R118, R53, 1, !P5 ;  /* 0x3f80000035767808 */ /* 0x001fe40006800000 */
[----:B------:R-:W-:Y:S02]  /*55c0*/  ISETP.GE.U32.AND P5, PT, R51, R68, PT ;  /* 0x000000443300720c */ /* 0x000fe40003fa6070 */
[----:B------:R-:W0:Y:S01]  /*55d0*/  LDS R51, [R49+0xc] ;  /* 0x00000c0031337984 */ /* 0x000e220000000800 */
[----:B------:R-:W-:-:S06]  /*55e0*/  FMUL.FTZ R52, R40, R46 ;  /* 0x0000002e28347220 */ /* 0x000fcc0000410000 */
[----:B------:R-:W2:Y:S01]  /*55f0*/  MUFU.EX2 R52, R52 ;  /* 0x0000003400347308 */ /* 0x000ea20000000800 */
[----:B------:R-:W-:Y:S01]  /*5600*/  VIADD R53, R41, 0x3 ;  /* 0x0000000329357836 */ /* 0x000fe20000000000 */
[----:B--2---:R-:W-:Y:S01]  /*5610*/  FSEL R120, R52, 1, !P5 ;  /* 0x3f80000034787808 */ /* 0x004fe20006800000 */
[----:B-1----:R-:W-:-:S05]  /*5620*/  FMUL.FTZ R50, R11, R50 ;  /* 0x000000320b327220 */ /* 0x002fca0000410000 */
[----:B------:R-:W-:Y:S01]  /*5630*/  FSEL R121, R50, RZ, !P5 ;  /* 0x000000ff32797208 */ /* 0x000fe20006800000 */
[----:B0-----:R-:W-:Y:S01]  /*5640*/  FMUL.FTZ R51, R8, R51 ;  /* 0x0000003308337220 */ /* 0x001fe20000410000 */
        /* <DEDUP_REMOVED lines=260> */
.L_x_1395:
        /* <DEDUP_REMOVED lines=10> */
.L_x_1394:
        /* <DEDUP_REMOVED lines=84> */
.L_x_1397:
[----:B------:R-:W-:Y:S05]  /*6c70*/  BSYNC B0 ;  /* 0x0000000000007941 */ /* 0x000fea0003800000 */
.L_x_1396:
        /* <DEDUP_REMOVED lines=46> */
.L_x_1400:
[----:B------:R-:W-:-:S05]  /*6f60*/  VIADD R40, R72, 0xffffffff ;  /* 0xffffffff48287836 */ /* 0x000fca0000000000 */
[----:B------:R-:W-:-:S13]  /*6f70*/  ISETP.NE.AND P5, PT, R69, R40, PT ;  /* 0x000000284500720c */ /* 0x000fda0003fa5270 */
[----:B------:R-:W-:Y:S05]  /*6f80*/  @!P5 BRA `(.L_x_1401) ;  /* 0x000000000074d947 */ /* 0x000fea0003800000 */
[-C--:B------:R-:W-:Y:S02]  /*6f90*/  IABS R42, R74.reuse ;  /* 0x0000004a002a7213 */ /* 0x080fe40000000000 */
[----:B------:R-:W-:Y:S02]  /*6fa0*/  IADD3 R43, R73, -0x1, R68 ;  /* 0xffffffff492b7810 */ /* 0x000fe40007ffe044 */
[----:B0-----:R-:W0:Y:S01]  /*6fb0*/  I2F.RP R88, R42 ;  /* 0x0000002a00587306 */ /* 0x001e220000209400 */
[-C--:B------:R-:W-:Y:S02]  /*6fc0*/  IABS R115, R74.reuse ;  /* 0x0000004a00737213 */ /* 0x080fe40000000000 */
[----:B------:R-:W-:Y:S02]  /*6fd0*/  IABS R90, R43 ;  /* 0x0000002b005a7213 */ /* 0x000fe40000000000 */
[----:B------:R-:W-:Y:S01]  /*6fe0*/  LOP3.LUT R43, R43, R74, RZ, 0x3c, !PT ;  /* 0x0000004a2b2b7212 */ /* 0x000fe200078e3cff */
[----:B------:R-:W-:-:S02]  /*6ff0*/  IMAD.MOV R115, RZ, RZ, -R115 ;  /* 0x000000ffff737224 */ /* 0x000fc400078e0a73 */
[----:B0-----:R-:W0:Y:S02]  /*7000*/  MUFU.RCP R88, R88 ;  /* 0x0000005800587308 */ /* 0x001e240000001000 */
[----:B0-----:R-:W-:-:S06]  /*7010*/  IADD3 R40, R88, 0xffffffe, RZ ;  /* 0x0ffffffe58287810 */ /* 0x001fcc0007ffe0ff */
[----:B------:R0:W1:Y:S02]  /*7020*/  F2I.FTZ.U32.TRUNC.NTZ R41, R40 ;  /* 0x0000002800297305 */ /* 0x000064000021f000 */
[----:B0-----:R-:W-:Y:S01]  /*7030*/  HFMA2.MMA R40, -RZ, RZ, 0, 0 ;  /* 0x00000000ff287435 */ /* 0x001fe200000001ff */
[----:B-1----:R-:W-:-:S04]  /*7040*/  IMAD.MOV R89, RZ, RZ, -R41 ;  /* 0x000000ffff597224 */ /* 0x002fc800078e0a29 */
[----:B------:R-:W-:-:S05]  /*7050*/  IMAD R89, R89, R42, RZ ;  /* 0x0000002a59597224 */ /* 0x000fca00078e02ff */
        /* <DEDUP_REMOVED lines=16> */
.L_x_1401:
[----:B------:R1:W5:Y:S02]  /*7160*/  LDG.E R41, desc[UR6][R80.64] ;  /* 0x0000000650297981 */ /* 0x000364000c1e1900 */
.L_x_1402:
[----:B-----5:R-:W-:-:S05]  /*7170*/  IMAD.WIDE R40, R41, 0x4, R78 ;  /* 0x0000000429287825 */ /* 0x020fca00078e024e */
[----:B0-----:R0:W2:Y:S01]  /*7180*/  LDG.E R89, desc[UR6][R40.64] ;  /* 0x0000000628597981 */ /* 0x0010a2000c1e1900 */
[----:B------:R-:W-:Y:S01]  /*7190*/  MOV R43, R95 ;  /* 0x0000005f002b7202 */ /* 0x000fe20000000f00 */
[----:B------:R-:W-:-:S04]  /*71a0*/  IMAD R97, R97, UR14, RZ ;  /* 0x0000000e61617c24 */ /* 0x000fc8000f8e02ff */
[----:B------:R-:W-:Y:S01]  /*71b0*/  IMAD R97, R0, UR15, R97 ;  /* 0x0000000f00617c24 */ /* 0x000fe2000f8e0261 */
[----:B0-----:R-:W0:Y:S01]  /*71c0*/  LDC.64 R40, c[0x0][0x340] ;  /* 0x0000d000ff287b82 */ /* 0x001e220000000a00 */
[----:B--2---:R-:W-:-:S05]  /*71d0*/  SHF.R.S32.HI R42, RZ, 0x1f, R89 ;  /* 0x0000001fff2a7819 */ /* 0x004fca0000011459 */
[----:B------:R-:W-:Y:S02]  /*71e0*/  IMAD R88, R42, UR16, RZ ;  /* 0x000000102a587c24 */ /* 0x000fe4000f8e02ff */
[----:B------:R-:W-:-:S04]  /*71f0*/  IMAD.MOV.U32 R42, RZ, RZ, R96 ;  /* 0x000000ffff2a7224 */ /* 0x000fc800078e0060 */
[----:B------:R-:W-:-:S04]  /*7200*/  IMAD.WIDE.U32 R42, R89, UR16, R42 ;  /* 0x00000010592a7c25 */ /* 0x000fc8000f8e002a */
[----:B------:R-:W-:-:S04]  /*7210*/  IMAD R89, R89, UR17, R88 ;  /* 0x0000001159597c24 */ /* 0x000fc8000f8e0258 */
[----:B------:R-:W-:Y:S02]  /*7220*/  IMAD.IADD R43, R43, 0x1, R89 ;  /* 0x000000012b2b7824 */ /* 0x000fe400078e0259 */
[----:B------:R-:W-:-:S04]  /*7230*/  IMAD.WIDE.U32 R42, R0, UR14, R42 ;  /* 0x0000000e002a7c25 */ /* 0x000fc8000f8e002a */
[----:B------:R-:W-:Y:S01]  /*7240*/  IMAD.IADD R43, R97, 0x1, R43 ;  /* 0x00000001612b7824 */ /* 0x000fe200078e022b */
[----:B0-----:R-:W-:-:S04]  /*7250*/  LEA R40, P5, R42, R40, 0x2 ;  /* 0x000000282a287211 */ /* 0x001fc800078a10ff */
[----:B------:R-:W-:-:S05]  /*7260*/  LEA.HI.X R41, R42, R41, R43, 0x2, P5 ;  /* 0x000000292a297211 */ /* 0x000fca00028f142b */
[----:B------:R2:W-:Y:S04]  /*7270*/  STG.E desc[UR6][R40.64], R91 ;  /* 0x0000005b28007986 */ /* 0x0005e8000c101906 */
.L_x_1399:
[----:B------:R-:W-:Y:S05]  /*7280*/  BSYNC B0 ;  /* 0x0000000000007941 */ /* 0x000fea0003800000 */
.L_x_1398:
        /* <DEDUP_REMOVED lines=19> */
.L_x_1393:
[----:B------:R-:W-:Y:S01]  /*73c0*/  BAR.SYNC.DEFER_BLOCKING 0x0 ;  /* 0x0000000000007b1d */ /* 0x000fe20000010000 */
[----:B------:R-:W-:Y:S02]  /*73d0*/  ISETP.NE.AND P0, PT, R156, RZ, PT ;  /* 0x000000ff9c00720c */ /* 0x000fe40003f05270 */
[----:B------:R-:W-:-:S03]  /*73e0*/  SHF.R.S32.HI R4, RZ, 0x1f, R157 ;  /* 0x0000001fff047819 */ /* 0x000fc6000001149d */
[----:B------:R-:W-:Y:S01]  /*73f0*/  BSSY B0, `(.L_x_1404) ;  /* 0x0000040000007945 */ /* 0x000fe20003800000 */
[----:B------:R-:W4:Y:S01]  /*7400*/  S2R R2, SR_TID.X ;  /* 0x0000000000027919 */ /* 0x000f220000002100 */
[----:B--23--:R-:W2:Y:S01]  /*7410*/  S2R R40, SR_CTAID.Y ;  /* 0x0000000000287919 */ /* 0x00cea20000002600 */
[----:B------:R-:W-:Y:S04]  /*7420*/  STS [R49], R28 ;  /* 0x0000001c31007388 */ /* 0x000fe80000000800 */
[----:B------:R-:W-:Y:S04]  /*7430*/  STS [R49+0x4], R27 ;  /* 0x0000041b31007388 */ /* 0x000fe80000000800 */
[----:B------:R-:W-:Y:S04]  /*7440*/  STS [R49+0x8], R26 ;  /* 0x0000081a31007388 */ /* 0x000fe80000000800 */
[----:B------:R3:W-:Y:S04]  /*7450*/  STS [R49+0xc], R25 ;  /* 0x00000c1931007388 */ /* 0x0007e80000000800 */
[----:B------:R-:W-:Y:S01]  /*7460*/  STS [R49+0x10], R24 ;  /* 0x0000101831007388 */ /* 0x000fe20000000800 */
[----:B----4-:R-:W-:-:S03]  /*7470*/  IMAD.SHL.U32 R3, R2, 0x10, RZ ;  /* 0x0000001002037824 */ /* 0x010fc600078e00ff */
[----:B------:R-:W-:Y:S01]  /*7480*/  STS [R49+0x14], R23 ;  /* 0x0000141731007388 */ /* 0x000fe20000000800 */
[----:B--2---:R-:W-:Y:S02]  /*7490*/  SHF.R.S32.HI R8, RZ, 0x1f, R40 ;  /* 0x0000001fff087819 */ /* 0x004fe40000011428 */
[----:B------:R-:W-:Y:S01]  /*74a0*/  LOP3.LUT R3, R3, 0xfffffe00, RZ, 0xc0, !PT ;  /* 0xfffffe0003037812 */ /* 0x000fe200078ec0ff */
[----:B------:R-:W-:Y:S03]  /*74b0*/  STS [R49+0x18], R22 ;  /* 0x0000181631007388 */ /* 0x000fe60000000800 */
[----:B------:R-:W-:Y:S01]  /*74c0*/  LOP3.LUT R10, R3, 0x1f, R2, 0xf8, !PT ;  /* 0x0000001f030a7812 */ /* 0x000fe200078ef802 */
        /* <DEDUP_REMOVED lines=31> */
[----:B------:R-:W-:-:S04]  /*76c0*/  IMAD.WIDE.U32 R2, R157, UR4, RZ ;  /* 0x000000049d027c25 */ /* 0x000fc8000f8e00ff */
[----:B------:R-:W-:-:S04]  /*76d0*/  IMAD R7, R157, UR5, R4 ;  /* 0x000000059d077c24 */ /* 0x000fc8000f8e0204 */
[----:B---3--:R-:W-:Y:S01]  /*76e0*/  IMAD.IADD R25, R3, 0x1, R7 ;  /* 0x0000000103197824 */ /* 0x008fe200078e0207 */
[----:B--2---:R-:W-:-:S13]  /*76f0*/  ISETP.GE.AND P0, PT, R10, R0, PT ;  /* 0x000000000a00720c */ /* 0x004fda0003f06270 */
        /* <DEDUP_REMOVED lines=15> */
.L_x_1405:
[----:B------:R-:W-:Y:S05]  /*77f0*/  BSYNC B0 ;  /* 0x0000000000007941 */ /* 0x000fea0003800000 */
.L_x_1404:
[----:B--2---:R-:W2:Y:S01]  /*7800*/  LDC.64 R6, c[0x0][0x338] ;  /* 0x0000ce00ff067b82 */ /* 0x004ea20000000a00 */
        /* <DEDUP_REMOVED lines=16> */
[----:B--2---:R-:W-:Y:S01]  /*7910*/  IMAD.WIDE R2, R10, 0x4, R6 ;  /* 0x000000040a027825 */ /* 0x004fe200078e0206 */
        /* <DEDUP_REMOVED lines=53> */
[----:B--2---:R-:W-:Y:S05]  /*7c70*/  @!P0 BRA `(.L_x_1406) ;  /* 0xffffff9400d08947 */ /* 0x004fea000383ffff */
[----:B------:R-:W-:Y:S05]  /*7c80*/  EXIT ;  /* 0x000000000000794d */ /* 0x000fea0003800000 */
.L_x_1407:
        /* <DEDUP_REMOVED lines=15> */
.L_x_8643:


//--------------------- .text._Z25selective_scan_fwd_kernelI32Selective_Scan_fwd_kernel_traitsILi64ELi16ELi1ELb0ELb1ELb1ELb1ELb0EfffEEv13SSMParamsBase --------------------------
	.section	.text._Z25selective_scan_fwd_kernelI32Selective_Scan_fwd_kernel_traitsILi64ELi16ELi1ELb0ELb1ELb1ELb1ELb0EfffEEv13SSMParamsBase,"ax",@progbits
	.align	128
        .global         _Z25selective_scan_fwd_kernelI32Selective_Scan_fwd_kernel_traitsILi64ELi16ELi1ELb0ELb1ELb1ELb1ELb0EfffEEv13SSMParamsBase
        .type           _Z25selective_scan_fwd_kernelI32Selective_Scan_fwd_kernel_traitsILi64ELi16ELi1ELb0ELb1ELb1ELb1ELb0EfffEEv13SSMParamsBase,@function
        .size           _Z25selective_scan_fwd_kernelI32Selective_Scan_fwd_kernel_traitsILi64ELi16ELi1ELb0ELb1ELb1ELb1ELb0EfffEEv13SSMParamsBase,(.L_x_8644 - _Z25selective_scan_fwd_kernelI32Selective_Scan_fwd_kernel_traitsILi64ELi16ELi1ELb0ELb1ELb1ELb1ELb0EfffEEv13SSMParamsBase)
        .other          _Z25selective_scan_fwd_kernelI32Selective_Scan_fwd_kernel_traitsILi64ELi16ELi1ELb0ELb1ELb1ELb1ELb0EfffEEv13SSMParamsBase,@"STO_CUDA_ENTRY STV_DEFAULT"
_Z25selective_scan_fwd_kernelI32Selective_Scan_fwd_kernel_traitsILi64ELi16ELi1ELb0ELb1ELb1ELb1ELb0EfffEEv13SSMParamsBase:
.text._Z25selective_scan_fwd_kernelI32Selective_Scan_fwd_kernel_traitsILi64ELi16ELi1ELb0ELb1ELb1ELb1ELb0EfffEEv13SSMParamsBase:
        /* <DEDUP_REMOVED lines=39> */
.L_x_1408:
        /* <DEDUP_REMOVED lines=37> */
.L_x_1409:
        /* <DEDUP_REMOVED lines=12> */
.L_x_1410:
        /* <DEDUP_REMOVED lines=94> */
[C---:B------:R-:W-:Y:S02]  /*0b60*/  IMAD R14, R15.reuse, R74, RZ ;  /* 0x0000004a0f0e7224 */ /* 0x040fe400078e02ff */
[----:B-1----:R-:W-:Y:S02]  /*0b70*/  IMAD R12, R15, R18, RZ ;  /* 0x000000120f0c7224 */ /* 0x002fe400078e02ff */
[C---:B------:R-:W-:Y:S01]  /*0b80*/  IMAD.WIDE.U32 R10, R13.reuse, R74, R10 ;  /* 0x0000004a0d0a7225 */ /* 0x040fe200078e000a */
[----:B------:R-:W1:Y:S03]  /*0b90*/  @P1 LDC R31, c[0x0][0x388] ;  /* 0x0000e200ff1f1b82 */ /* 0x000e660000000800 */
[C---:B------:R-:W-:Y:S02]  /*0ba0*/  IMAD R75, R13.reuse, R75, R14 ;  /* 0x0000004b0d4b7224 */ /* 0x040fe400078e020e */
[----:B------:R-:W-:-:S04]  /*0bb0*/  IMAD.WIDE.U32 R8, R13, R18, R6 ;  /* 0x000000120d087225 */ /* 0x000fc800078e0006 */
[----:B------:R-:W-:Y:S01]  /*0bc0*/  IMAD R15, R13, R19, R12 ;  /* 0x000000130d0f7224 */ /* 0x000fe200078e020c */
[----:B------:R-:W2:Y:S01]  /*0bd0*/  @P1 LDC R30, c[0x0][0x38c] ;  /* 0x0000e300ff1e1b82 */ /* 0x000ea20000000800 */
[----:B------:R-:W-:Y:S01]  /*0be0*/  IMAD.IADD R75, R11, 0x1, R75 ;  /* 0x000000010b4b7824 */ /* 0x000fe200078e024b */
[----:B------:R-:W-:Y:S01]  /*0bf0*/  LEA R77, P3, R10, R22, 0x2 ;  /* 0x000000160a4d7211 */ /* 0x000fe200078610ff */
[----:B------:R-:W-:Y:S01]  /*0c00*/  IMAD.IADD R76, R9, 0x1, R15 ;  /* 0x00000001094c7824 */ /* 0x000fe200078e020f */
[----:B------:R-:W-:Y:S01]  /*0c10*/  LEA R92, P2, R8, R20, 0x2 ;  /* 0x00000014085c7211 */ /* 0x000fe200078410ff */
[----:B------:R-:W-:Y:S01]  /*0c20*/  IMAD R17, R3, UR4, RZ ;  /* 0x0000000403117c24 */ /* 0x000fe2000f8e02ff */
[----:B------:R-:W-:Y:S01]  /*0c30*/  LEA.HI.X R75, R10, R23, R75, 0x2, P3 ;  /* 0x000000170a4b7211 */ /* 0x000fe200018f144b */
[----:B------:R-:W-:Y:S01]  /*0c40*/  IMAD.WIDE.U32 R6, R0, UR4, RZ ;  /* 0x0000000400067c25 */ /* 0x000fe2000f8e00ff */
[----:B------:R-:W-:Y:S01]  /*0c50*/  LEA.HI.X R76, R8, R21, R76, 0x2, P2 ;  /* 0x00000015084c7211 */ /* 0x000fe200010f144c */
[----:B------:R-:W3:Y:S01]  /*0c60*/  LDC R74, c[0x0][0x23c] ;  /* 0x00008f00ff4a7b82 */ /* 0x000ee20000000800 */
[----:B------:R-:W-:Y:S01]  /*0c70*/  ISETP.NE.U32.AND P3, PT, R24, RZ, PT ;  /* 0x000000ff1800720c */ /* 0x000fe20003f65070 */
[----:B------:R-:W-:Y:S01]  /*0c80*/  IMAD R17, R0, UR5, R17 ;  /* 0x0000000500117c24 */ /* 0x000fe2000f8e0211 */
[----:B------:R-:W-:Y:S01]  /*0c90*/  ISETP.NE.U32.AND P2, PT, R28, RZ, PT ;  /* 0x000000ff1c00720c */ /* 0x000fe20003f45070 */
[----:B------:R-:W-:Y:S01]  /*0ca0*/  ULDC.64 UR4, c[0x0][0x298] ;  /* 0x0000a60000047ab9 */ /* 0x000fe20000000a00 */
[----:B------:R-:W-:-:S02]  /*0cb0*/  ISETP.NE.AND.EX P3, PT, R25, RZ, PT, P3 ;  /* 0x000000ff1900720c */ /* 0x000fc40003f65330 */
[----:B------:R-:W-:Y:S01]  /*0cc0*/  ISETP.NE.AND.EX P2, PT, R29, RZ, PT, P2 ;  /* 0x000000ff1d00720c */ /* 0x000fe20003f45320 */
[----:B------:R-:W-:Y:S01]  /*0cd0*/  IMAD R10, R4, UR4, RZ ;  /* 0x00000004040a7c24 */ /* 0x000fe2000f8e02ff */
[----:B------:R-:W-:Y:S01]  /*0ce0*/  IADD3 R7, R7, R17, RZ ;  /* 0x0000001107077210 */ /* 0x000fe20007ffe0ff */
[----:B------:R-:W-:Y:S01]  /*0cf0*/  HFMA2.MMA R12, -RZ, RZ, 0, 0 ;  /* 0x00000000ff0c7435 */ /* 0x000fe200000001ff */
[----:B------:R-:W-:Y:S02]  /*0d00*/  IMAD.MOV.U32 R81, RZ, RZ, RZ ;  /* 0x000000ffff517224 */ /* 0x000fe400078e00ff */
[C---:B------:R-:W-:Y:S02]  /*0d10*/  IMAD R157, R32.reuse, UR5, R10 ;  /* 0x00000005209d7c24 */ /* 0x040fe4000f8e020a */
[----:B------:R-:W-:Y:S01]  /*0d20*/  IMAD.WIDE.U32 R6, R32, UR4, R6 ;  /* 0x0000000420067c25 */ /* 0x000fe2000f8e0006 */
[----:B-1----:R1:W-:Y:S01]  /*0d30*/  STL [R1], R31 ;  /* 0x0000001f01007387 */ /* 0x0023e20000100800 */
[----:B------:R-:W-:-:S02]  /*0d40*/  ULDC.64 UR4, c[0x0][0x2a8] ;  /* 0x0000aa0000047ab9 */ /* 0x000fc40000000a00 */
[----:B------:R-:W-:Y:S01]  /*0d50*/  IMAD R11, R3, UR8, RZ ;  /* 0x00000008030b7c24 */ /* 0x000fe2000f8e02ff */
[----:B------:R-:W-:Y:S01]  /*0d60*/  LEA R158, P4, R6, R158, 0x2 ;  /* 0x0000009e069e7211 */ /* 0x000fe200078810ff */
[----:B------:R-:W-:Y:S01]  /*0d70*/  IMAD.IADD R157, R7, 0x1, R157 ;  /* 0x00000001079d7824 */ /* 0x000fe200078e029d */
[----:B--2---:R1:W-:Y:S01]  /*0d80*/  STL [R1+0x4], R30 ;  /* 0x0000041e01007387 */ /* 0x0043e20000100800 */
[----:B------:R-:W2:Y:S01]  /*0d90*/  @P3 LDC R81, c[0x0][0x378] ;  /* 0x0000de00ff513b82 */ /* 0x000ea20000000800 */
[----:B------:R-:W-:Y:S01]  /*0da0*/  IMAD.WIDE.U32 R8, R0, UR8, RZ ;  /* 0x0000000800087c25 */ /* 0x000fe2000f8e00ff */
[----:B------:R-:W-:-:S03]  /*0db0*/  @P2 ISETP.NE.U32.AND P6, PT, R28, RZ, PT ;  /* 0x000000ff1c00220c */ /* 0x000fc60003fc5070 */
[----:B------:R-:W-:-:S03]  /*0dc0*/  IMAD R11, R0, UR9, R11 ;  /* 0x00000009000b7c24 */ /* 0x000fc6000f8e020b */
[----:B------:R-:W1:Y:S01]  /*0dd0*/  @P3 LDC R12, c[0x0][0x37c] ;  /* 0x0000df00ff0c3b82 */ /* 0x000e620000000800 */
[----:B------:R-:W-:Y:S02]  /*0de0*/  ISETP.NE.U32.AND P3, PT, R31, RZ, PT ;  /* 0x000000ff1f00720c */ /* 0x000fe40003f65070 */
[----:B------:R-:W-:Y:S02]  /*0df0*/  LEA.HI.X R157, R6, R159, R157, 0x2, P4 ;  /* 0x0000009f069d7211 */ /* 0x000fe400020f149d */
[----:B------:R-:W-:Y:S02]  /*0e00*/  PLOP3.LUT P4, PT, PT, PT, PT, 0x8, 0x0 ;  /* 0x000000000000781c */ /* 0x000fe40003f8e170 */
[----:B------:R-:W-:Y:S02]  /*0e10*/  @P2 ISETP.NE.AND.EX P4, PT, R29, RZ, PT, P6 ;  /* 0x000000ff1d00220c */ /* 0x000fe40003f85360 */
[----:B------:R-:W-:Y:S01]  /*0e20*/  ISETP.NE.AND.EX P3, PT, R30, RZ, PT, P3 ;  /* 0x000000ff1e00720c */ /* 0x000fe20003f65330 */
[----:B------:R-:W-:Y:S01]  /*0e30*/  IMAD R4, R4, UR4, RZ ;  /* 0x0000000404047c24 */ /* 0x000fe2000f8e02ff */
[----:B------:R-:W-:-:S02]  /*0e40*/  IADD3 R9, R9, R11, RZ ;  /* 0x0000000b09097210 */ /* 0x000fc40007ffe0ff */
[----:B------:R-:W-:Y:S01]  /*0e50*/  CS2R R10, SRZ ;  /* 0x00000000000a7805 */ /* 0x000fe2000001ff00 */
[C---:B------:R-:W-:Y:S02]  /*0e60*/  IMAD R159, R32.reuse, UR5, R4 ;  /* 0x00000005209f7c24 */ /* 0x040fe4000f8e0204 */
[----:B------:R-:W-:-:S03]  /*0e70*/  IMAD.WIDE.U32 R6, R32, UR4, R8 ;  /* 0x0000000420067c25 */ /* 0x000fc6000f8e0008 */
[----:B------:R-:W1:Y:S01]  /*0e80*/  @P2 LDC R11, c[0x0][0x390] ;  /* 0x0000e400ff0b2b82 */ /* 0x000e620000000800 */
[----:B------:R-:W-:Y:S01]  /*0e90*/  IMAD.IADD R159, R7, 0x1, R159 ;  /* 0x00000001079f7824 */ /* 0x000fe200078e029f */
[----:B------:R-:W-:-:S06]  /*0ea0*/  CS2R R162, SRZ ;  /* 0x0000000000a27805 */ /* 0x000fcc000001ff00 */
[----:B------:R-:W1:Y:S01]  /*0eb0*/  @P2 LDC R10, c[0x0][0x394] ;  /* 0x0000e500ff0a2b82 */ /* 0x000e620000000800 */
[C---:B0-----:R-:W-:Y:S01]  /*0ec0*/  LEA R160, P2, R6.reuse, R160, 0x2 ;  /* 0x000000a006a07211 */ /* 0x041fe200078410ff */
[----:B------:R-:W-:Y:S01]  /*0ed0*/  @P1 IMAD.MOV.U32 R162, RZ, RZ, R31 ;  /* 0x000000ffffa21224 */ /* 0x000fe200078e001f */
[----:B------:R-:W-:Y:S02]  /*0ee0*/  @P1 MOV R163, R30 ;  /* 0x0000001e00a31202 */ /* 0x000fe40000000f00 */
[----:B------:R-:W-:Y:S02]  /*0ef0*/  LEA.HI.X R159, R6, R161, R159, 0x2, P2 ;  /* 0x000000a1069f7211 */ /* 0x000fe400010f149f */
[----:B---3--:R-:W-:Y:S02]  /*0f00*/  SEL R74, R74, 0x800, P5 ;  /* 0x000008004a4a7807 */ /* 0x008fe40002800000 */
[----:B----4-:R-:W-:Y:S01]  /*0f10*/  @!P0 SHF.R.S32.HI R5, RZ, 0x1f, R2 ;  /* 0x0000001fff058819 */ /* 0x010fe20000011402 */
[----:B-12---:R-:W-:Y:S06]  /*0f20*/  @P4 BRA P3, `(.L_x_1411) ;  /* 0x00000000007c4947 */ /* 0x006fec0001800000 */
[-C--:B------:R-:W-:Y:S01]  /*0f30*/  IABS R11, R74.reuse ;  /* 0x0000004a000b7213 */ /* 0x080fe20000000000 */
[----:B------:R-:W0:Y:S01]  /*0f40*/  LDC R9, c[0x0][0x218] ;  /* 0x00008600ff097b82 */ /* 0x000e220000000800 */
[----:B------:R-:W-:Y:S01]  /*0f50*/  IABS R10, R74 ;  /* 0x0000004a000a7213 */ /* 0x000fe20000000000 */
[----:B------:R-:W-:Y:S01]  /*0f60*/  IMAD.MOV.U32 R161, RZ, RZ, RZ ;  /* 0x000000ffffa17224 */ /* 0x000fe200078e00ff */
[----:B------:R-:W1:Y:S01]  /*0f70*/  I2F.RP R4, R11 ;  /* 0x0000000b00047306 */ /* 0x000e620000209400 */
[----:B-----5:R-:W-:Y:S01]  /*0f80*/  IMAD.MOV.U32 R73, RZ, RZ, RZ ;  /* 0x000000ffff497224 */ /* 0x020fe200078e00ff */
[----:B------:R-:W-:-:S06]  /*0f90*/  IADD3 R10, RZ, -R10, RZ ;  /* 0x8000000aff0a7210 */ /* 0x000fcc0007ffe0ff */
[----:B-1----:R-:W1:Y:S01]  /*0fa0*/  MUFU.RCP R4, R4 ;  /* 0x0000000400047308 */ /* 0x002e620000001000 */
[----:B0-----:R-:W-:Y:S01]  /*0fb0*/  IADD3 R9, R74, -0x1, R9 ;  /* 0xffffffff4a097810 */ /* 0x001fe20007ffe009 */
[----:B-1----:R-:W-:-:S03]  /*0fc0*/  VIADD R6, R4, 0xffffffe ;  /* 0x0ffffffe04067836 */ /* 0x002fc60000000000 */
[----:B------:R-:W-:Y:S02]  /*0fd0*/  IABS R4, R9 ;  /* 0x0000000900047213 */ /* 0x000fe40000000000 */
[----:B------:R-:W-:Y:S01]  /*0fe0*/  LOP3.LUT R9, R9, R74, RZ, 0x3c, !PT ;  /* 0x0000004a09097212 */ /* 0x000fe200078e3cff */
[----:B------:R0:W1:Y:S03]  /*0ff0*/  F2I.FTZ.U32.TRUNC.NTZ R7, R6 ;  /* 0x0000000600077305 */ /* 0x000066000021f000 */
        /* <DEDUP_REMOVED lines=18> */
.L_x_1411:
        /* <DEDUP_REMOVED lines=18> */
.L_x_1412:
        /* <DEDUP_REMOVED lines=14> */
.L_x_1460:
[----:B------:R-:W2:Y:S04]  /*1320*/  LDL R2, [R1] ;  /* 0x0000000001027983 */ /* 0x000ea80000100800 */
[----:B------:R-:W3:Y:S01]  /*1330*/  LDL R0, [R1+0x4] ;  /* 0x0000040001007983 */ /* 0x000ee20000100800 */
[----:B--2---:R-:W-:-:S04]  /*1340*/  ISETP.NE.U32.AND P0, PT, R2, RZ, PT ;  /* 0x000000ff0200720c */ /* 0x004fc80003f05070 */
[----:B---3--:R-:W-:-:S13]  /*1350*/  ISETP.NE.AND.EX P0, PT, R0, RZ, PT, P0 ;  /* 0x000000ff0000720c */ /* 0x008fda0003f05300 */
[----:B------:R-:W-:Y:S01]  /*1360*/  @P0 IMAD.IADD R3, R69, 0x1, R161 ;  /* 0x0000000145030824 */ /* 0x000fe200078e02a1 */
[----:B------:R-:W1:Y:S03]  /*1370*/  @!P0 LDC R0, c[0x0][0x218] ;  /* 0x00008600ff008b82 */ /* 0x000e660000000800 */
[----:B------:R-:W-:-:S05]  /*1380*/  @P0 IMAD.WIDE R2, R3, 0x4, R162 ;  /* 0x0000000403020825 */ /* 0x000fca00078e02a2 */
        /* <DEDUP_REMOVED lines=49> */
[----:B------:R-:W2:Y:S01]  /*16a0*/  @!P6 LDG.E R6, desc[UR6][R4.64+0x100] ;  /* 0x000100060406e981 */ /* 0x000ea2000c1e1900 */
[----:B------:R-:W-:Y:S02]  /*16b0*/  IADD3.X R3, R159, R18, RZ, P0, !PT ;  /* 0x000000129f037210 */ /* 0x000fe400007fe4ff */
[----:B------:R-:W-:-:S02]  /*16c0*/  CS2R R18, SRZ ;  /* 0x0000000000127805 */ /* 0x000fc4000001ff00 */
[----:B------:R-:W-:Y:S01]  /*16d0*/  LOP3.LUT R67, R67, 0xffffffbf, RZ, 0xc0, !PT ;  /* 0xffffffbf43437812 */ /* 0x000fe200078ec0ff */
[----:B------:R-:W3:Y:S01]  /*16e0*/  @!P5 LDG.E R9, desc[UR6][R4.64+0x180] ;  /* 0x000180060409d981 */ /* 0x000ee2000c1e1900 */
[C---:B------:R-:W-:Y:S02]  /*16f0*/  LOP3.LUT R27, R84.reuse, 0x100, RZ, 0xfc, !PT ;  /* 0x00000100541b7812 */ /* 0x040fe400078efcff */
[----:B------:R-:W-:Y:S01]  /*1700*/  @P1 LOP3.LUT R67, R67, 0x40, RZ, 0xfc, !PT ;  /* 0x0000004043431812 */ /* 0x000fe200078efcff */
[----:B------:R-:W4:Y:S01]  /*1710*/  @!P3 LDG.E R8, desc[UR6][R4.64+0x200] ;  /* 0x000200060408b981 */ /* 0x000f22000c1e1900 */
[----:B------:R-:W-:Y:S02]  /*1720*/  LOP3.LUT R29, R84, 0x120, RZ, 0xfc, !PT ;  /* 0x00000120541d7812 */ /* 0x000fe400078efcff */
[C---:B------:R-:W-:Y:S01]  /*1730*/  LOP3.LUT P0, RZ, R67.reuse, 0x800, RZ, 0xc0, !PT ;  /* 0x0000080043ff7812 */ /* 0x040fe2000780c0ff */
[----:B------:R-:W5:Y:S01]  /*1740*/  @!P2 LDG.E R11, desc[UR6][R4.64+0x280] ;  /* 0x00028006040ba981 */ /* 0x000f62000c1e1900 */
[----:B------:R-:W-:-:S02]  /*1750*/  LOP3.LUT R67, R67, 0xffffffdf, RZ, 0xc0, !PT ;  /* 0xffffffdf43437812 */ /* 0x000fc400078ec0ff */
[CC--:B------:R-:W-:Y:S01]  /*1760*/  ISETP.GE.AND P4, PT, R84.reuse, R68.reuse, PT ;  /* 0x000000445400720c */ /* 0x0c0fe20003f86270 */
[----:B------:R-:W5:Y:S01]  /*1770*/  @!P1 LDG.E R10, desc[UR6][R4.64+0x300] ;  /* 0x00030006040a9981 */ /* 0x000f62000c1e1900 */
[C---:B------:R-:W-:Y:S02]  /*1780*/  LOP3.LUT R31, R84.reuse, 0x140, RZ, 0xfc, !PT ;  /* 0x00000140541f7812 */ /* 0x040fe400078efcff */
[C---:B------:R-:W-:Y:S02]  /*1790*/  LOP3.LUT R33, R84.reuse, 0x160, RZ, 0xfc, !PT ;  /* 0x0000016054217812 */ /* 0x040fe400078efcff */
[C---:B------:R-:W-:Y:S02]  /*17a0*/  LOP3.LUT R35, R84.reuse, 0x180, RZ, 0xfc, !PT ;  /* 0x0000018054237812 */ /* 0x040fe400078efcff */
[----:B------:R-:W-:Y:S01]  /*17b0*/  LOP3.LUT R23, R84, 0x1a0, RZ, 0xfc, !PT ;  /* 0x000001a054177812 */ /* 0x000fe200078efcff */
[----:B------:R-:W2:Y:S01]  /*17c0*/  @!P0 LDG.E R7, desc[UR6][R4.64+0x80] ;  /* 0x0000800604078981 */ /* 0x000ea2000c1e1900 */
[----:B------:R-:W-:-:S02]  /*17d0*/  ISETP.GE.AND P0, PT, R25, R68, PT ;  /* 0x000000441900720c */ /* 0x000fc40003f06270 */
[C---:B------:R-:W-:Y:S01]  /*17e0*/  LOP3.LUT R37, R84.reuse, 0x1c0, RZ, 0xfc, !PT ;  /* 0x000001c054257812 */ /* 0x040fe200078efcff */
[----:B------:R-:W3:Y:S01]  /*17f0*/  @!P4 LDG.E R0, desc[UR6][R4.64] ;  /* 0x000000060400c981 */ /* 0x000ee2000c1e1900 */
        /* <DEDUP_REMOVED lines=29> */
[----:B------:R-:W-:Y:S01]  /*19d0*/  LOP3.LUT P6, RZ, R67, 0x8, RZ, 0xc0, !PT ;  /* 0x0000000843ff7812 */ /* 0x000fe200078cc0ff */
[----:B0-----:R-:W-:-:S05]  /*19e0*/  IMAD.SHL.U32 R66, R156, 0x10, RZ ;  /* 0x000000109c427824 */ /* 0x001fca00078e00ff */
[----:B------:R-:W-:-:S04]  /*19f0*/  LOP3.LUT R66, R66, 0xfffffe00, RZ, 0xc0, !PT ;  /* 0xfffffe0042427812 */ /* 0x000fc800078ec0ff */
[----:B------:R-:W-:Y:S01]  /*1a00*/  IADD3 R20, R66, R71, RZ ;  /* 0x0000004742147210 */ /* 0x000fe20007ffe0ff */
[----:B-1----:R-:W-:-:S04]  /*1a10*/  ULEA UR4, UR5, UR4, 0x18 ;  /* 0x0000000405047291 */ /* 0x002fc8000f8ec03f */
[C---:B------:R-:W-:Y:S02]  /*1a20*/  VIADD R23, R20.reuse, 0x20 ;  /* 0x0000002014177836 */ /* 0x040fe40000000000 */
        /* <DEDUP_REMOVED lines=65> */
[----:B--2---:R-:W-:Y:S04]  /*1e40*/  STS [R64+0x80], R7 ;  /* 0x0000800740007388 */ /* 0x004fe80000000800 */
[----:B------:R-:W-:Y:S01]  /*1e50*/  STS [R63+0x100], R6 ;  /* 0x000100063f007388 */ /* 0x000fe20000000800 */
[----:B0-----:R-:W-:-:S03]  /*1e60*/  IMAD R0, R71, 0x10, R66 ;  /* 0x0000001047007824 */ /* 0x001fc600078e0242 */
[----:B------:R-:W-:Y:S04]  /*1e70*/  STS [R62+0x180], R9 ;  /* 0x000180093e007388 */ /* 0x000fe80000000800 */
[----:B----4-:R-:W-:Y:S01]  /*1e80*/  STS [R61+0x200], R8 ;  /* 0x000200083d007388 */ /* 0x010fe20000000800 */
[----:B------:R-:W-:-:S03]  /*1e90*/  LEA.HI.SX32 R0, R0, R0, 0x1b ;  /* 0x0000000000007211 */ /* 0x000fc600078fdaff */
[----:B-----5:R-:W-:Y:S04]  /*1ea0*/  STS [R60+0x280], R11 ;  /* 0x0002800b3c007388 */ /* 0x020fe80000000800 */
        /* <DEDUP_REMOVED lines=29> */
[----:B0-----:R-:W-:Y:S01]  /*2080*/  IMAD.MOV.U32 R10, RZ, RZ, RZ ;  /* 0x000000ffff0a7224 */ /* 0x001fe200078e00ff */
[----:B-1----:R-:W-:-:S04]  /*2090*/  CS2R R12, SRZ ;  /* 0x00000000000c7805 */ /* 0x002fc8000001ff00 */
[----:B------:R-:W5:Y:S01]  /*20a0*/  @!P6 LDG.E R5, desc[UR6][R2.64+0x80] ;  /* 0x000080060205e981 */ /* 0x000f62000c1e1900 */
[----:B------:R-:W-:Y:S02]  /*20b0*/  ISETP.NE.AND P6, PT, R24, RZ, PT ;  /* 0x000000ff1800720c */ /* 0x000fe40003fc5270 */
[----:B--2---:R-:W-:Y:S02]  /*20c0*/  CS2R R14, SRZ ;  /* 0x00000000000e7805 */ /* 0x004fe4000001ff00 */
[----:B---3--:R-:W-:Y:S02]  /*20d0*/  CS2R R16, SRZ ;  /* 0x0000000000107805 */ /* 0x008fe4000001ff00 */
[----:B----4-:R-:W-:Y:S01]  /*20e0*/  CS2R R18, SRZ ;  /* 0x0000000000127805 */ /* 0x010fe2000001ff00 */
[----:B------:R-:W2:Y:S06]  /*20f0*/  @!P4 LDG.E R4, desc[UR6][R2.64] ;  /* 0x000000060204c981 */ /* 0x000eac000c1e1900 */
[----:B------:R-:W3:Y:S01]  /*2100*/  @!P6 LDG.E R10, desc[UR6][R2.64+0x100] ;  /* 0x00010006020ae981 */ /* 0x000ee2000c1e1900 */
        /* <DEDUP_REMOVED lines=12> */
[----:B------:R-:W-:Y:S02]  /*21d0*/  ISETP.NE.AND P6, PT, R38, RZ, PT ;  /* 0x000000ff2600720c */ /* 0x000fe40003fc5270 */
[----:B-----5:R-:W-:Y:S01]  /*21e0*/  CS2R R20, SRZ ;  /* 0x0000000000147805 */ /* 0x020fe2000001ff00 */
[----:B------:R-:W-:Y:S01]  /*21f0*/  HFMA2.MMA R25, -RZ, RZ, 0, 0 ;  /* 0x00000000ff197435 */ /* 0x000fe200000001ff */
[----:B------:R-:W-:-:S04]  /*2200*/  CS2R R22, SRZ ;  /* 0x0000000000167805 */ /* 0x000fc8000001ff00 */
[----:B------:R-:W5:Y:S04]  /*2210*/  @!P5 LDG.E R21, desc[UR6][R2.64+0x580] ;  /* 0x000580060215d981 */ /* 0x000f68000c1e1900 */
[----:B------:R-:W5:Y:S04]  /*2220*/  @!P3 LDG.E R20, desc[UR6][R2.64+0x600] ;  /* 0x000600060214b981 */ /* 0x000f68000c1e1900 */
[----:B------:R-:W5:Y:S01]  /*2230*/  @!P6 LDG.E R19, desc[UR6][R2.64+0x480] ;  /* 0x000480060213e981 */ /* 0x000f62000c1e1900 */
[----:B------:R-:W-:-:S03]  /*2240*/  ISETP.NE.AND P6, PT, R44, RZ, PT ;  /* 0x000000ff2c00720c */ /* 0x000fc60003fc5270 */
[----:B------:R-:W5:Y:S04]  /*2250*/  @!P2 LDG.E R23, desc[UR6][R2.64+0x680] ;  /* 0x000680060217a981 */ /* 0x000f68000c1e1900 */
[----:B------:R-:W5:Y:S04]  /*2260*/  @!P1 LDG.E R22, desc[UR6][R2.64+0x700] ;  /* 0x0007000602169981 */ /* 0x000f68000c1e1900 */
[----:B------:R-:W5:Y:S04]  /*2270*/  @!P0 LDG.E R25, desc[UR6][R2.64+0x780] ;  /* 0x0007800602198981 */ /* 0x000f68000c1e1900 */
[----:B------:R-:W5:Y:S01]  /*2280*/  @!P6 LDG.E R18, desc[UR6][R2.64+0x500] ;  /* 0x000500060212e981 */ /* 0x000f62000c1e1900 */
[----:B------:R-:W-:-:S04]  /*2290*/  LOP3.LUT R67, R67, 0xfffffffd, RZ, 0xc0, !PT ;  /* 0xfffffffd43437812 */ /* 0x000fc800078ec0ff */
[----:B------:R-:W-:Y:S01]  /*22a0*/  @P5 LOP3.LUT R67, R67, 0x2, RZ, 0xfc, !PT ;  /* 0x0000000243435812 */ /* 0x000fe200078efcff */
[----:B------:R-:W-:Y:S01]  /*22b0*/  BSSY B0, `(.L_x_1413) ;  /* 0x0000047000007945 */ /* 0x000fe20003800000 */
[----:B--2---:R-:W-:Y:S04]  /*22c0*/  STS [R65], R4 ;  /* 0x0000000441007388 */ /* 0x004fe80000000800 */
[----:B------:R-:W-:Y:S04]  /*22d0*/  STS [R64+0x80], R5 ;  /* 0x0000800540007388 */ /* 0x000fe80000000800 */
[----:B---3--:R0:W-:Y:S02]  /*22e0*/  STS [R63+0x100], R10 ;  /* 0x0001000a3f007388 */ /* 0x0081e40000000800 */
[----:B0-----:R-:W0:Y:S02]  /*22f0*/  LDC R10, c[0x0][0x21c] ;  /* 0x00008700ff0a7b82 */ /* 0x001e240000000800 */
[----:B----4-:R-:W-:Y:S04]  /*2300*/  STS [R62+0x180], R13 ;  /* 0x0001800d3e007388 */ /* 0x010fe80000000800 */
[----:B------:R-:W-:Y:S04]  /*2310*/  STS [R61+0x200], R12 ;  /* 0x0002000c3d007388 */ /* 0x000fe80000000800 */
[----:B------:R-:W-:Y:S04]  /*2320*/  STS [R60+0x280], R15 ;  /* 0x0002800f3c007388 */ /* 0x000fe80000000800 */
[----:B------:R-:W-:Y:S04]  /*2330*/  STS [R59+0x300], R14 ;  /* 0x0003000e3b007388 */ /* 0x000fe80000000800 */
[----:B------:R-:W-:Y:S04]  /*2340*/  STS [R58+0x380], R17 ;  /* 0x000380113a007388 */ /* 0x000fe80000000800 */
[----:B------:R-:W-:Y:S04]  /*2350*/  STS [R57+0x400], R16 ;  /* 0x0004001039007388 */ /* 0x000fe80000000800 */
[----:B-----5:R-:W-:Y:S04]  /*2360*/  STS [R56+0x480], R19 ;  /* 0x0004801338007388 */ /* 0x020fe80000000800 */
        /* <DEDUP_REMOVED lines=59> */
.L_x_1414:
[----:B------:R-:W-:Y:S05]  /*2720*/  BSYNC B0 ;  /* 0x0000000000007941 */ /* 0x000fea0003800000 */
.L_x_1413:
        /* <DEDUP_REMOVED lines=36> */
.L_x_1416:
[----:B------:R-:W-:Y:S05]  /*2970*/  BSYNC B0 ;  /* 0x0000000000007941 */ /* 0x000fea0003800000 */
.L_x_1415:
        /* <DEDUP_REMOVED lines=36> */
.L_x_1418:
[----:B------:R-:W-:Y:S05]  /*2bc0*/  BSYNC B0 ;  /* 0x0000000000007941 */ /* 0x000fea0003800000 */
.L_x_1417:
        /* <DEDUP_REMOVED lines=36> */
.L_x_1420:
[----:B------:R-:W-:Y:S05]  /*2e10*/  BSYNC B0 ;  /* 0x0000000000007941 */ /* 0x000fea0003800000 */
.L_x_1419:
        /* <DEDUP_REMOVED lines=36> */
.L_x_1422:
[----:B------:R-:W-:Y:S05]  /*3060*/  BSYNC B0 ;  /* 0x0000000000007941 */ /* 0x000fea0003800000 */
.L_x_1421:
        /* <DEDUP_REMOVED lines=36> */
.L_x_1424:
[----:B------:R-:W-:Y:S05]  /*32b0*/  BSYNC B0 ;  /* 0x0000000000007941 */ /* 0x000fea0003800000 */
.L_x_1423:
        /* <DEDUP_REMOVED lines=36> */
.L_x_1426:
[----:B------:R-:W-:Y:S05]  /*3500*/  BSYNC B0 ;  /* 0x0000000000007941 */ /* 0x000fea0003800000 */
.L_x_1425:
        /* <DEDUP_REMOVED lines=36> */
.L_x_1428:
[----:B------:R-:W-:Y:S05]  /*3750*/  BSYNC B0 ;  /* 0x0000000000007941 */ /* 0x000fea0003800000 */
.L_x_1427:
        /* <DEDUP_REMOVED lines=36> */
.L_x_1430:
[----:B------:R-:W-:Y:S05]  /*39a0*/  BSYNC B0 ;  /* 0x0000000000007941 */ /* 0x000fea0003800000 */
.L_x_1429:
        /* <DEDUP_REMOVED lines=36> */
.L_x_1432:
[----:B------:R-:W-:Y:S05]  /*3bf0*/  BSYNC B0 ;  /* 0x0000000000007941 */ /* 0x000fea0003800000 */
.L_x_1431:
        /* <DEDUP_REMOVED lines=36> */
.L_x_1434:
[----:B------:R-:W-:Y:S05]  /*3e40*/  BSYNC B0 ;  /* 0x0000000000007941 */ /* 0x000fea0003800000 */
.L_x_1433:
        /* <DEDUP_REMOVED lines=36> */
.L_x_1436:
[----:B------:R-:W-:Y:S05]  /*4090*/  BSYNC B0 ;  /* 0x0000000000007941 */ /* 0x000fea0003800000 */
.L_x_1435:
        /* <DEDUP_REMOVED lines=36> */
.L_x_1438:
[----:B------:R-:W-:Y:S05]  /*42e0*/  BSYNC B0 ;  /* 0x0000000000007941 */ /* 0x000fea0003800000 */
.L_x_1437:
        /* <DEDUP_REMOVED lines=40> */
.L_x_1440:
[----:B------:R-:W-:Y:S05]  /*4570*/  BSYNC B0 ;  /* 0x0000000000007941 */ /* 0x000fea0003800000 */
.L_x_1439:
[----:B------:R-:W-:Y:S01]  /*4580*/  FSETP.GTU.FTZ.AND P5, PT, R30, 20, PT ;  /* 0x41a000001e00780b */ /* 0x000fe20003fbc000 */
[----:B------:R-:W-:Y:S01]  /*4590*/  IMAD.WIDE R4, R68, 0x4, R158 ;  /* 0x0000000444047825 */ /* 0x000fe200078e029e */
[----:B------:R-:W-:Y:S01]  /*45a0*/  BSSY B0, `(.L_x_1441) ;  /* 0x0000026000007945 */ /* 0x000fe20003800000 */
[----:B------:R-:W-:Y:S02]  /*45b0*/  MOV R157, R3 ;  /* 0x00000003009d7202 */ /* 0x000fe40000000f00 */
[----:B------:R-:W-:Y:S01]  /*45c0*/  FADD.FTZ R29, R12, R153 ;  /* 0x000000990c1d7221 */ /* 0x000fe20000010000 */
[----:B------:R-:W-:Y:S01]  /*45d0*/  ISETP.EQ.OR P5, PT, RZ, UR5, P5 ;  /* 0x00000005ff007c0c */ /* 0x000fe2000afa2670 */
[----:B------:R-:W-:Y:S02]  /*45e0*/  IMAD.MOV.U32 R158, RZ, RZ, R2 ;  /* 0x000000ffff9e7224 */ /* 0x000fe400078e0002 */
[----:B------:R-:W-:-:S10]  /*45f0*/  IMAD.MOV.U32 R160, RZ, RZ, R4 ;  /* 0x000000ffffa07224 */ /* 0x000fd400078e0004 */
        /* <DEDUP_REMOVED lines=32> */
.L_x_1442:
[----:B------:R-:W-:Y:S05]  /*4800*/  BSYNC B0 ;  /* 0x0000000000007941 */ /* 0x000fea0003800000 */
.L_x_1441:
        /* <DEDUP_REMOVED lines=42> */
.L_x_1444:
[----:B------:R-:W-:Y:S05]  /*4ab0*/  BSYNC B0 ;  /* 0x0000000000007941 */ /* 0x000fea0003800000 */
.L_x_1443:
        /* <DEDUP_REMOVED lines=43> */
.L_x_1455:
        /* <DEDUP_REMOVED lines=11> */
[C---:B------:R-:W-:Y:S01]  /*4e20*/  IMAD R41, R0.reuse, UR11, R41 ;  /* 0x0000000b00297c24 */ /* 0x040fe2000f8e0229 */
[----:B------:R-:W-:Y:S01]  /*4e30*/  MOV R91, R151 ;  /* 0x00000097005b7202 */ /* 0x000fe20000000f00 */
[----:B------:R-:W-:Y:S01]  /*4e40*/  IMAD R99, R97, UR8, RZ ;  /* 0x0000000861637c24 */ /* 0x000fe2000f8e02ff */
[----:B------:R-:W-:Y:S01]  /*4e50*/  P2R R102, PR, RZ, 0x8 ;  /* 0x00000008ff667803 */ /* 0x000fe20000000000 */
[----:B------:R-:W-:Y:S01]  /*4e60*/  IMAD.MOV.U32 R90, RZ, RZ, R86 ;  /* 0x000000ffff5a7224 */ /* 0x000fe200078e0056 */
[----:B------:R-:W-:Y:S01]  /*4e70*/  IADD3 R41, R43, R41, RZ ;  /* 0x000000292b297210 */ /* 0x000fe20007ffe0ff */
[----:B------:R-:W-:Y:S01]  /*4e80*/  IMAD R43, R97, UR12, RZ ;  /* 0x0000000c612b7c24 */ /* 0x000fe2000f8e02ff */
[----:B------:R-:W-:Y:S01]  /*4e90*/  LOP3.LUT P3, RZ, R67, 0x100, RZ, 0xc0, !PT ;  /* 0x0000010043ff7812 */ /* 0x000fe2000786c0ff */
[----:B------:R-:W-:Y:S01]  /*4ea0*/  IMAD.WIDE.U32 R90, R0, UR8, R90 ;  /* 0x00000008005a7c25 */ /* 0x000fe2000f8e005a */
[----:B------:R-:W-:-:S02]  /*4eb0*/  LEA.HI.X R41, R42, R76, R41, 0x2, P5 ;  /* 0x0000004c2a297211 */ /* 0x000fc400028f1429 */
[----:B------:R-:W-:Y:S02]  /*4ec0*/  CS2R R110, SRZ ;  /* 0x00000000006e7805 */ /* 0x000fe4000001ff00 */
[----:B------:R-:W-:Y:S01]  /*4ed0*/  LEA R42, P5, R88, R77, 0x2 ;  /* 0x0000004d582a7211 */ /* 0x000fe200078a10ff */
[C---:B------:R-:W-:Y:S01]  /*4ee0*/  IMAD R43, R0.reuse, UR13, R43 ;  /* 0x0000000d002b7c24 */ /* 0x040fe2000f8e022b */
[----:B------:R-:W-:Y:S01]  /*4ef0*/  P2R R101, PR, RZ, 0x8 ;  /* 0x00000008ff657803 */ /* 0x000fe20000000000 */
[----:B------:R-:W-:Y:S01]  /*4f00*/  IMAD R99, R0, UR9, R99 ;  /* 0x0000000900637c24 */ /* 0x000fe2000f8e0263 */
[----:B------:R-:W-:Y:S01]  /*4f10*/  LOP3.LUT P3, RZ, R67, 0x200, RZ, 0xc0, !PT ;  /* 0x0000020043ff7812 */ /* 0x000fe2000786c0ff */
[----:B------:R-:W-:Y:S01]  /*4f20*/  IMAD.IADD R43, R89, 0x1, R43 ;  /* 0x00000001592b7824 */ /* 0x000fe200078e022b */
[----:B------:R-:W-:Y:S01]  /*4f30*/  P2R R105, PR, RZ, 0x4 ;  /* 0x00000004ff697803 */ /* 0x000fe20000000000 */
[----:B------:R-:W-:Y:S01]  /*4f40*/  IMAD.IADD R91, R91, 0x1, R99 ;  /* 0x000000015b5b7824 */ /* 0x000fe200078e0263 */
[----:B------:R-:W-:-:S02]  /*4f50*/  P2R R100, PR, RZ, 0x8 ;  /* 0x00000008ff647803 */ /* 0x000fc40000000000 */
[----:B------:R-:W-:Y:S02]  /*4f60*/  CS2R R112, SRZ ;  /* 0x0000000000707805 */ /* 0x000fe4000001ff00 */
[----:B------:R-:W-:Y:S02]  /*4f70*/  LEA.HI.X R43, R88, R75, R43, 0x2, P5 ;  /* 0x0000004b582b7211 */ /* 0x000fe400028f142b */
[----:B------:R-:W-:Y:S01]  /*4f80*/  CS2R R114, SRZ ;  /* 0x0000000000727805 */ /* 0x000fe2000001ff00 */
[----:B------:R-:W0:Y:S01]  /*4f90*/  LDC.64 R88, c[0x0][0x300] ;  /* 0x0000c000ff587b82 */ /* 0x000e220000000a00 */
[C---:B------:R-:W-:Y:S01]  /*4fa0*/  LOP3.LUT P3, RZ, R67.reuse, 0x400, RZ, 0xc0, !PT ;  /* 0x0000040043ff7812 */ /* 0x040fe2000786c0ff */
[----:B------:R-:W2:Y:S01]  /*4fb0*/  @!P4 LDG.E R106, desc[UR6][R40.64] ;  /* 0x00000006286ac981 */ /* 0x000ea2000c1e1900 */
[----:B------:R-:W-:Y:S02]  /*4fc0*/  LOP3.LUT P2, RZ, R67, 0x20, RZ, 0xc0, !PT ;  /* 0x0000002043ff7812 */ /* 0x000fe4000784c0ff */
[----:B------:R-:W-:-:S02]  /*4fd0*/  CS2R R116, SRZ ;  /* 0x0000000000747805 */ /* 0x000fc4000001ff00 */
[----:B------:R-:W-:Y:S01]  /*4fe0*/  P2R R98, PR, RZ, 0x8 ;  /* 0x00000008ff627803 */ /* 0x000fe20000000000 */
[----:B------:R-:W-:Y:S01]  /*4ff0*/  HFMA2.MMA R120, -RZ, RZ, 0, 0 ;  /* 0x00000000ff787435 */ /* 0x000fe200000001ff */
[C---:B------:R-:W-:Y:S02]  /*5000*/  LOP3.LUT P3, RZ, R67.reuse, 0x800, RZ, 0xc0, !PT ;  /* 0x0000080043ff7812 */ /* 0x040fe4000786c0ff */
[----:B------:R-:W-:Y:S02]  /*5010*/  CS2R R118, SRZ ;  /* 0x0000000000767805 */ /* 0x000fe4000001ff00 */
[----:B------:R-:W-:Y:S02]  /*5020*/  P2R R121, PR, RZ, 0x2 ;  /* 0x00000002ff797803 */ /* 0x000fe40000000000 */
[----:B------:R-:W-:Y:S02]  /*5030*/  LOP3.LUT P1, RZ, R67, 0x10, RZ, 0xc0, !PT ;  /* 0x0000001043ff7812 */ /* 0x000fe4000782c0ff */
[----:B------:R-:W-:-:S02]  /*5040*/  P2R R122, PR, RZ, 0x1 ;  /* 0x00000001ff7a7803 */ /* 0x000fc40000000000 */
[C---:B------:R-:W-:Y:S01]  /*5050*/  LOP3.LUT P0, RZ, R67.reuse, 0x8, RZ, 0xc0, !PT ;  /* 0x0000000843ff7812 */ /* 0x040fe2000780c0ff */
[----:B------:R-:W3:Y:S01]  /*5060*/  @!P2 LDG.E R111, desc[UR6][R40.64+0x380] ;  /* 0x00038006286fa981 */ /* 0x000ee2000c1e1900 */
[----:B------:R-:W-:Y:S02]  /*5070*/  LOP3.LUT P6, RZ, R67, 0x2, RZ, 0xc0, !PT ;  /* 0x0000000243ff7812 */ /* 0x000fe400078cc0ff */
[----:B0-----:R-:W-:-:S05]  /*5080*/  LEA R88, P5, R90, R88, 0x2 ;  /* 0x000000585a587211 */ /* 0x001fca00078a10ff */
[----:B------:R-:W4:Y:S01]  /*5090*/  @!P1 LDG.E R114, desc[UR6][R40.64+0x400] ;  /* 0x0004000628729981 */ /* 0x000f22000c1e1900 */
[----:B------:R-:W-:Y:S01]  /*50a0*/  LEA.HI.X R89, R90, R89, R91, 0x2, P5 ;  /* 0x000000595a597211 */ /* 0x000fe200028f145b */
[----:B------:R-:W-:Y:S01]  /*50b0*/  IMAD.MOV.U32 R91, RZ, RZ, RZ ;  /* 0x000000ffff5b7224 */ /* 0x000fe200078e00ff */
[----:B------:R-:W-:Y:S01]  /*50c0*/  LOP3.LUT P5, RZ, R67, 0x4, RZ, 0xc0, !PT ;  /* 0x0000000443ff7812 */ /* 0x000fe200078ac0ff */
[----:B------:R-:W5:Y:S04]  /*50d0*/  @!P0 LDG.E R113, desc[UR6][R40.64+0x480] ;  /* 0x0004800628718981 */ /* 0x000f68000c1e1900 */
[----:B------:R-:W3:Y:S01]  /*50e0*/  @!P3 LDG.E R91, desc[UR6][R40.64+0x80] ;  /* 0x00008006285bb981 */ /* 0x000ee2000c1e1900 */
[----:B------:R-:W-:Y:S02]  /*50f0*/  ISETP.NE.AND P3, PT, R98, RZ, PT ;  /* 0x000000ff6200720c */ /* 0x000fe40003f65270 */
[----:B------:R-:W-:Y:S01]  /*5100*/  ISETP.NE.AND P2, PT, R105, RZ, PT ;  /* 0x000000ff6900720c */ /* 0x000fe20003f45270 */
[----:B------:R-:W5:Y:S01]  /*5110*/  @!P6 LDG.E R115, desc[UR6][R40.64+0x580] ;  /* 0x000580062873e981 */ /* 0x000f62000c1e1900 */
[----:B------:R-:W-:-:S03]  /*5120*/  ISETP.NE.AND P1, PT, R121, RZ, PT ;  /* 0x000000ff7900720c */ /* 0x000fc60003f25270 */
[----:B------:R-:W5:Y:S04]  /*5130*/  @!P5 LDG.E R116, desc[UR6][R40.64+0x500] ;  /* 0x000500062874d981 */ /* 0x000f68000c1e1900 */
[----:B------:R-:W5:Y:S04]  /*5140*/  LDG.E R88, desc[UR6][R88.64] ;  /* 0x0000000658587981 */ /* 0x000f68000c1e1900 */
[----:B------:R-:W4:Y:S01]  /*5150*/  @!P3 LDG.E R108, desc[UR6][R40.64+0x100] ;  /* 0x00010006286cb981 */ /* 0x000f22000c1e1900 */
[----:B------:R-:W-:Y:S02]  /*5160*/  ISETP.NE.AND P3, PT, R100, RZ, PT ;  /* 0x000000ff6400720c */ /* 0x000fe40003f65270 */
[----:B------:R-:W-:Y:S01]  /*5170*/  ISETP.NE.AND P0, PT, R122, RZ, PT ;  /* 0x000000ff7a00720c */ /* 0x000fe20003f05270 */
[----:B------:R-:W5:Y:S04]  /*5180*/  @!P2 LDG.E R117, desc[UR6][R40.64+0x680] ;  /* 0x000680062875a981 */ /* 0x000f68000c1e1900 */
[----:B------:R-:W5:Y:S06]  /*5190*/  @!P1 LDG.E R120, desc[UR6][R40.64+0x700] ;  /* 0x0007000628789981 */ /* 0x000f6c000c1e1900 */
[----:B------:R-:W5:Y:S01]  /*51a0*/  @!P3 LDG.E R107, desc[UR6][R40.64+0x180] ;  /* 0x00018006286bb981 */ /* 0x000f62000c1e1900 */
[----:B------:R-:W-:-:S03]  /*51b0*/  ISETP.NE.AND P3, PT, R101, RZ, PT ;  /* 0x000000ff6500720c */ /* 0x000fc60003f65270 */
[----:B------:R-:W5:Y:S10]  /*51c0*/  @!P0 LDG.E R119, desc[UR6][R40.64+0x780] ;  /* 0x0007800628778981 */ /* 0x000f74000c1e1900 */
[----:B------:R-:W5:Y:S01]  /*51d0*/  @!P3 LDG.E R110, desc[UR6][R40.64+0x200] ;  /* 0x00020006286eb981 */ /* 0x000f62000c1e1900 */
[----:B------:R-:W-:-:S13]  /*51e0*/  ISETP.NE.AND P3, PT, R102, RZ, PT ;  /* 0x000000ff6600720c */ /* 0x000fda0003f65270 */
[----:B------:R-:W5:Y:S01]  /*51f0*/  @!P3 LDG.E R109, desc[UR6][R40.64+0x280] ;  /* 0x00028006286db981 */ /* 0x000f62000c1e1900 */
[----:B------:R-:W-:-:S13]  /*5200*/  ISETP.NE.AND P3, PT, R103, RZ, PT ;  /* 0x000000ff6700720c */ /* 0x000fda0003f65270 */
[----:B------:R-:W5:Y:S01]  /*5210*/  @!P3 LDG.E R112, desc[UR6][R40.64+0x300] ;  /* 0x000300062870b981 */ /* 0x000f62000c1e1900 */
[----:B------:R-:W-:-:S13]  /*5220*/  ISETP.NE.AND P3, PT, R104, RZ, PT ;  /* 0x000000ff6800720c */ /* 0x000fda0003f65270 */
[----:B------:R0:W5:Y:S01]  /*5230*/  @!P3 LDG.E R118, desc[UR6][R40.64+0x600] ;  /* 0x000600062876b981 */ /* 0x000162000c1e1900 */
[----:B------:R-:W0:Y:S02]  /*5240*/  S2R R156, SR_TID.X ;  /* 0x00000000009c7919 */ /* 0x000e240000002100 */
[----:B0-----:R-:W-:Y:S01]  /*5250*/  IMAD.SHL.U32 R41, R156, 0x10, RZ ;  /* 0x000000109c297824 */ /* 0x001fe200078e00ff */
[----:B--2---:R-:W-:Y:S04]  /*5260*/  STS [R65], R106 ;  /* 0x0000006a41007388 */ /* 0x004fe80000000800 */
[----:B---3--:R-:W-:Y:S04]  /*5270*/  STS [R64+0x80], R91 ;  /* 0x0000805b40007388 */ /* 0x008fe80000000800 */
[----:B----4-:R-:W-:Y:S04]  /*5280*/  STS [R63+0x100], R108 ;  /* 0x0001006c3f007388 */ /* 0x010fe80000000800 */
        /* <DEDUP_REMOVED lines=21> */
[----:B------:R-:W-:-:S05]  /*53e0*/  VIADD R53, R41, 0xf ;  /* 0x0000000f29357836 */ /* 0x000fca0000000000 */
[----:B------:R-:W-:Y:S02]  /*53f0*/  ISETP.GE.U32.AND P5, PT, R53, R68, PT ;  /* 0x000000443500720c */ /* 0x000fe40003fa6070 */
[----:B------:R-:W1:Y:S01]  /*5400*/  MUFU.EX2 R52, R52 ;  /* 0x0000003400347308 */ /* 0x000e620000000800 */
[----:B------:R-:W-:Y:S01]  /*5410*/  FMUL.FTZ R53, R40, R47 ;  /* 0x0000002f28357220 */ /* 0x000fe20000410000 */
[----:B--2---:R-:W-:Y:S01]  /*5420*/  FMUL.FTZ R59, R2, R59 ;  /* 0x0000003b023b7220 */ /* 0x004fe20000410000 */
[----:B0-----:R-:W-:-:S05]  /*5430*/  FSEL R114, R56, 1, !P5 ;  /* 0x3f80000038727808 */ /* 0x001fca0006800000 */
[----:B------:R-:W0:Y:S01]  /*5440*/  MUFU.EX2 R53, R53 ;  /* 0x0000003500357308 */ /* 0x000e220000000800 */
[----:B---3--:R-:W-:Y:S01]  /*5450*/  FMUL.FTZ R51, R10, R51 ;  /* 0x000000330a337220 */ /* 0x008fe20000410000 */
[----:B------:R-:W-:Y:S02]  /*5460*/  FSEL R115, R59, RZ, !P5 ;  /* 0x000000ff3b737208 */ /* 0x000fe40006800000 */
[----:B------:R-:W-:-:S04]  /*5470*/  ISETP.GE.U32.AND P5, PT, R41, R68, PT ;  /* 0x000000442900720c */ /* 0x000fc80003fa6070 */
[----:B------:R-:W-:Y:S02]  /*5480*/  FSEL R117, R51, RZ, !P5 ;  /* 0x000000ff33757208 */ /* 0x000fe40006800000 */
[----:B------:R-:W-:Y:S01]  /*5490*/  IADD3 R51, R41, 0x1, RZ ;  /* 0x0000000129337810 */ /* 0x000fe20007ffe0ff */
[----:B----4-:R-:W-:Y:S01]  /*54a0*/  FMUL.FTZ R50, R9, R50 ;  /* 0x0000003209327220 */ /* 0x010fe20000410000 */
[----:B-1----:R-:W-:Y:S02]  /*54b0*/  FSEL R116, R52, 1, !P5 ;  /* 0x3f80000034747808 */ /* 0x002fe40006800000 */
[----:B------:R-:W-:Y:S01]  /*54c0*/  ISETP.GE.U32.AND P5, PT, R51, R68, PT ;  /* 0x000000443300720c */ /* 0x000fe20003fa6070 */
[----:B------:R-:W-:-:S03]  /*54d0*/  VIADD R51, R41, 0x2 ;  /* 0x0000000229337836 */ /* 0x000fc60000000000 */
        /* <DEDUP_REMOVED lines=18> */
[----:B------:R-:W-:-:S06]  /*5600*/  IADD3 R53, R41, 0x4, RZ ;  /* 0x0000000429357810 */ /* 0x000fcc0007ffe0ff */
[----:B------:R-:W2:Y:S01]  /*5610*/  MUFU.EX2 R52, R52 ;  /* 0x0000003400347308 */ /* 0x000ea20000000800 */
[----:B-1----:R-:W-:Y:S02]  /*5620*/  FSEL R122, R50, 1, !P5 ;  /* 0x3f800000327a7808 */ /* 0x002fe40006800000 */
[----:B------:R-:W1:Y:S01]  /*5630*/  LDS R50, [R49+0x14] ;  /* 0x0000140031327984 */ /* 0x000e620000000800 */
[----:B------:R-:W-:Y:S01]  /*5640*/  ISETP.GE.U32.AND P5, PT, R53, R68, PT ;  /* 0x000000443500720c */ /* 0x000fe20003fa6070 */
[----:B0-----:R-:W-:-:S05]  /*5650*/  FMUL.FTZ R51, R12, R51 ;  /* 0x000000330c337220 */ /* 0x001fca0000410000 */
[----:B------:R-:W-:Y:S01]  /*5660*/  FSEL R125, R51, RZ, !P5 ;  /* 0x000000ff337d7208 */ /* 0x000fe20006800000 */
[----:B------:R-:W-:Y:S01]  /*5670*/  VIADD R51, R41, 0x5 ;  /* 0x0000000529337836 */ /* 0x000fe20000000000 */
[----:B--2---:R-:W-:-:S04]  /*5680*/  FSEL R124, R52, 1, !P5 ;  /* 0x3f800000347c7808 */ /* 0x004fc80006800000 */
        /* <DEDUP_REMOVED lines=22> */
[----:B--2---:R-:W-:Y:S01]  /*57f0*/  FSEL R130, R52, 1, !P5 ;  /* 0x3f80000034827808 */ /* 0x004fe20006800000 */
[----:B0-----:R-:W-:-:S05]  /*5800*/  FMUL.FTZ R51, R6, R51 ;  /* 0x0000003306337220 */ /* 0x001fca0000410000 */
[----:B------:R-:W-:Y:S01]  /*5810*/  FSEL R131, R51, RZ, !P5 ;  /* 0x000000ff33837208 */ /* 0x000fe20006800000 */
[----:B------:R-:W-:Y:S02]  /*5820*/  VIADD R51, R41, 0x8 ;  /* 0x0000000829337836 */ /* 0x000fe40000000000 */
        /* <DEDUP_REMOVED lines=23> */
[----:B------:R-:W-:Y:S01]  /*59a0*/  VIADD R53, R41, 0xb ;  /* 0x0000000b29357836 */ /* 0x000fe20000000000 */
[----:B------:R-:W-:Y:S02]  /*59b0*/  P2R R102, PR, RZ, 0x40 ;  /* 0x00000040ff667803 */ /* 0x000fe40000000000 */
[----:B------:R-:W-:Y:S02]  /*59c0*/  LOP3.LUT P6, RZ, R67, 0x8, RZ, 0xc0, !PT ;  /* 0x0000000843ff7812 */ /* 0x000fe400078cc0ff */
        /* <DEDUP_REMOVED lines=19> */
[----:B------:R-:W-:Y:S02]  /*5b00*/  IADD3 R51, R41, 0xd, RZ ;  /* 0x0000000d29337810 */ /* 0x000fe40007ffe0ff */
[----:B------:R-:W-:Y:S02]  /*5b10*/  P2R R100, PR, RZ, 0x40 ;  /* 0x00000040ff647803 */ /* 0x000fe40000000000 */
[----:B------:R-:W-:Y:S02]  /*5b20*/  FSEL R141, R50, RZ, !P5 ;  /* 0x000000ff328d7208 */ /* 0x000fe40006800000 */
[----:B------:R-:W0:Y:S01]  /*5b30*/  LDS R50, [R49+0x34] ;  /* 0x0000340031327984 */ /* 0x000e220000000800 */
[----:B------:R-:W-:-:S02]  /*5b40*/  LOP3.LUT P6, RZ, R67, 0x100, RZ, 0xc0, !PT ;  /* 0x0000010043ff7812 */ /* 0x000fc400078cc0ff */
[----:B---3--:R-:W-:Y:S01]  /*5b50*/  FSEL R140, R53, 1, !P5 ;  /* 0x3f800000358c7808 */ /* 0x008fe20006800000 */
[----:B------:R-:W1:Y:S01]  /*5b60*/  MUFU.EX2 R52, R52 ;  /* 0x0000003400347308 */ /* 0x000e620000000800 */
[----:B------:R-:W-:Y:S02]  /*5b70*/  ISETP.GE.U32.AND P5, PT, R51, R68, PT ;  /* 0x000000443300720c */ /* 0x000fe40003fa6070 */
        /* <DEDUP_REMOVED lines=11> */
[----:B------:R-:W-:Y:S01]  /*5c30*/  ISETP.NE.AND P6, PT, R105, RZ, PT ;  /* 0x000000ff6900720c */ /* 0x000fe20003fc5270 */
[----:B------:R-:W-:Y:S02]  /*5c40*/  VIADD R41, R41, 0xe ;  /* 0x0000000e29297836 */ /* 0x000fe40000000000 */
        /* <DEDUP_REMOVED lines=11> */
[----:B------:R-:W-:Y:S01]  /*5d00*/  MOV R49, RZ ;  /* 0x000000ff00317202 */ /* 0x000fe20000000f00 */
        /* <DEDUP_REMOVED lines=28> */
[C-C-:B------:R-:W-:Y:S01]  /*5ed0*/  IMAD.IADD R55, R66.reuse, 0x1, R71.reuse ;  /* 0x0000000142377824 */ /* 0x140fe200078e0247 */
[----:B------:R-:W-:Y:S01]  /*5ee0*/  UMOV UR4, 0x400 ;  /* 0x0000040000047882 */ /* 0x000fe20000000000 */
[----:B------:R-:W-:-:S02]  /*5ef0*/  IMAD.IADD R56, R66, 0x1, R71 ;  /* 0x0000000142387824 */ /* 0x000fc400078e0247 */
[C---:B------:R-:W-:Y:S01]  /*5f00*/  VIADD R60, R55.reuse, 0x60 ;  /* 0x00000060373c7836 */ /* 0x040fe20000000000 */
[C---:B------:R-:W-:Y:S01]  /*5f10*/  IADD3 R62, R55.reuse, 0x80, RZ ;  /* 0x00000080373e7810 */ /* 0x040fe20007ffe0ff */
[C---:B------:R-:W-:Y:S01]  /*5f20*/  VIADD R58, R55.reuse, 0x40 ;  /* 0x00000040373a7836 */ /* 0x040fe20000000000 */
[C---:B------:R-:W-:Y:S02]  /*5f30*/  IADD3 R64, R55.reuse, 0x20, RZ ;  /* 0x0000002037407810 */ /* 0x040fe40007ffe0ff */
[-C--:B------:R-:W-:Y:S01]  /*5f40*/  LEA.HI.SX32 R60, R60, R55.reuse, 0x1b ;  /* 0x000000373c3c7211 */ /* 0x080fe200078fdaff */
[----:B0-----:R-:W-:Y:S01]  /*5f50*/  VIADD R42, R55, 0xa0 ;  /* 0x000000a0372a7836 */ /* 0x001fe20000000000 */
[----:B------:R-:W-:Y:S02]  /*5f60*/  LEA.HI.SX32 R56, R56, R56, 0x1b ;  /* 0x0000003838387211 */ /* 0x000fe400078fdaff */
[-C--:B------:R-:W-:Y:S02]  /*5f70*/  LEA.HI.SX32 R61, R62, R55.reuse, 0x1b ;  /* 0x000000373e3d7211 */ /* 0x080fe400078fdaff */
[-C--:B------:R-:W-:Y:S01]  /*5f80*/  LEA.HI.SX32 R64, R64, R55.reuse, 0x1b ;  /* 0x0000003740407211 */ /* 0x080fe200078fdaff */
[----:B-1----:R-:W-:Y:S01]  /*5f90*/  ULEA UR4, UR5, UR4, 0x18 ;  /* 0x0000000405047291 */ /* 0x002fe2000f8ec03f */
[----:B------:R-:W-:-:S02]  /*5fa0*/  LEA.HI.SX32 R58, R58, R55, 0x1b ;  /* 0x000000373a3a7211 */ /* 0x000fc400078fdaff */
[----:B------:R-:W-:-:S03]  /*5fb0*/  LEA.HI.SX32 R42, R42, R55, 0x1b ;  /* 0x000000372a2a7211 */ /* 0x000fc600078fdaff */
[----:B------:R-:W-:Y:S01]  /*5fc0*/  LEA R62, R60, UR4, 0x2 ;  /* 0x000000043c3e7c11 */ /* 0x000fe2000f8e10ff */
[C---:B------:R-:W-:Y:S01]  /*5fd0*/  VIADD R60, R55.reuse, 0x100 ;  /* 0x00000100373c7836 */ /* 0x040fe20000000000 */
[----:B------:R-:W-:Y:S01]  /*5fe0*/  LEA R65, R56, UR4, 0x2 ;  /* 0x0000000438417c11 */ /* 0x000fe2000f8e10ff */
[C---:B------:R-:W-:Y:S01]  /*5ff0*/  VIADD R56, R55.reuse, 0xc0 ;  /* 0x000000c037387836 */ /* 0x040fe20000000000 */
[----:B------:R-:W-:Y:S02]  /*6000*/  LEA R64, R64, UR4, 0x2 ;  /* 0x0000000440407c11 */ /* 0x000fe4000f8e10ff */
[----:B------:R-:W-:Y:S01]  /*6010*/  LEA R63, R58, UR4, 0x2 ;  /* 0x000000043a3f7c11 */ /* 0x000fe2000f8e10ff */
[C---:B------:R-:W-:Y:S01]  /*6020*/  VIADD R102, R55.reuse, 0x120 ;  /* 0x0000012037667836 */ /* 0x040fe20000000000 */
[----:B------:R-:W-:Y:S02]  /*6030*/  IADD3 R58, R55, 0xe0, RZ ;  /* 0x000000e0373a7810 */ /* 0x000fe40007ffe0ff */
[----:B------:R-:W-:-:S02]  /*6040*/  LEA.HI.SX32 R57, R60, R55, 0x1b ;  /* 0x000000373c397211 */ /* 0x000fc400078fdaff */
[----:B------:R-:W-:Y:S01]  /*6050*/  LEA R60, R42, UR4, 0x2 ;  /* 0x000000042a3c7c11 */ /* 0x000fe2000f8e10ff */
[----:B------:R-:W-:Y:S01]  /*6060*/  VIADD R42, R55, 0x1e0 ;  /* 0x000001e0372a7836 */ /* 0x000fe20000000000 */
[----:B------:R-:W-:Y:S02]  /*6070*/  LEA R61, R61, UR4, 0x2 ;  /* 0x000000043d3d7c11 */ /* 0x000fe4000f8e10ff */
[-C--:B------:R-:W-:Y:S02]  /*6080*/  LEA.HI.SX32 R56, R56, R55.reuse, 0x1b ;  /* 0x0000003738387211 */ /* 0x080fe400078fdaff */
[-C--:B------:R-:W-:Y:S01]  /*6090*/  LEA.HI.SX32 R58, R58, R55.reuse, 0x1b ;  /* 0x000000373a3a7211 */ /* 0x080fe200078fdaff */
[C---:B------:R-:W-:Y:S01]  /*60a0*/  VIADD R106, R55.reuse, 0x180 ;  /* 0x00000180376a7836 */ /* 0x040fe20000000000 */
[C---:B------:R-:W-:Y:S01]  /*60b0*/  IADD3 R104, R55.reuse, 0x140, RZ ;  /* 0x0000014037687810 */ /* 0x040fe20007ffe0ff */
[----:B------:R-:W-:Y:S01]  /*60c0*/  VIADD R108, R55, 0x1c0 ;  /* 0x000001c0376c7836 */ /* 0x000fe20000000000 */
[----:B------:R-:W-:-:S02]  /*60d0*/  LEA.HI.SX32 R102, R102, R55, 0x1b ;  /* 0x0000003766667211 */ /* 0x000fc400078fdaff */
[----:B------:R-:W-:Y:S02]  /*60e0*/  LEA R59, R56, UR4, 0x2 ;  /* 0x00000004383b7c11 */ /* 0x000fe4000f8e10ff */
[-C--:B------:R-:W-:Y:S02]  /*60f0*/  LEA.HI.SX32 R42, R42, R55.reuse, 0x1b ;  /* 0x000000372a2a7211 */ /* 0x080fe400078fdaff */
[----:B------:R-:W-:Y:S02]  /*6100*/  ISETP.NE.AND P5, PT, R69, RZ, PT ;  /* 0x000000ff4500720c */ /* 0x000fe40003fa5270 */
[----:B------:R-:W-:Y:S02]  /*6110*/  LEA R58, R58, UR4, 0x2 ;  /* 0x000000043a3a7c11 */ /* 0x000fe4000f8e10ff */
[----:B------:R-:W-:Y:S02]  /*6120*/  LEA.HI.SX32 R104, R104, R55, 0x1b ;  /* 0x0000003768687211 */ /* 0x000fe400078fdaff */
[----:B------:R-:W-:-:S02]  /*6130*/  LEA R57, R57, UR4, 0x2 ;  /* 0x0000000439397c11 */ /* 0x000fc4000f8e10ff */
[----:B------:R-:W-:Y:S02]  /*6140*/  LEA R56, R102, UR4, 0x2 ;  /* 0x0000000466387c11 */ /* 0x000fe4000f8e10ff */
[-C--:B------:R-:W-:Y:S02]  /*6150*/  LEA.HI.SX32 R106, R106, R55.reuse, 0x1b ;  /* 0x000000376a6a7211 */ /* 0x080fe400078fdaff */
[----:B------:R-:W-:Y:S01]  /*6160*/  LEA.HI.SX32 R108, R108, R55, 0x1b ;  /* 0x000000376c6c7211 */ /* 0x000fe200078fdaff */
[----:B-----5:R0:W-:Y:S04]  /*6170*/  STS [R65+0x1080], R50 ;  /* 0x0010803241007388 */ /* 0x0201e80000000800 */
[----:B---3--:R-:W-:Y:S01]  /*6180*/  STS [R64+0x1100], R53 ;  /* 0x0011003540007388 */ /* 0x008fe20000000800 */
[----:B0-----:R-:W-:-:S03]  /*6190*/  VIADD R50, R55, 0x160 ;  /* 0x0000016037327836 */ /* 0x001fc60000000000 */
[----:B----4-:R0:W-:Y:S02]  /*61a0*/  STS [R63+0x1180], R54 ;  /* 0x001180363f007388 */ /* 0x0101e40000000800 */
[----:B------:R-:W-:Y:S02]  /*61b0*/  LEA.HI.SX32 R50, R50, R55, 0x1b ;  /* 0x0000003732327211 */ /* 0x000fe400078fdaff */
[----:B--2---:R-:W-:Y:S01]  /*61c0*/  STS [R62+0x1200], R51 ;  /* 0x001200333e007388 */ /* 0x004fe20000000800 */
[----:B0-----:R-:W-:-:S03]  /*61d0*/  IADD3 R54, R55, 0x1a0, RZ ;  /* 0x000001a037367810 */ /* 0x001fc60007ffe0ff */
[----:B------:R0:W-:Y:S04]  /*61e0*/  STS [R61+0x1280], R52 ;  /* 0x001280343d007388 */ /* 0x0001e80000000800 */
[----:B------:R-:W-:Y:S01]  /*61f0*/  STS [R60+0x1300], R101 ;  /* 0x001300653c007388 */ /* 0x000fe20000000800 */
[----:B0-----:R-:W-:Y:S02]  /*6200*/  LEA.HI.SX32 R52, R54, R55, 0x1b ;  /* 0x0000003736347211 */ /* 0x001fe400078fdaff */
[----:B------:R-:W-:Y:S02]  /*6210*/  LEA R54, R50, UR4, 0x2 ;  /* 0x0000000432367c11 */ /* 0x000fe4000f8e10ff */
[----:B------:R-:W-:Y:S01]  /*6220*/  LEA R50, R42, UR4, 0x2 ;  /* 0x000000042a327c11 */ /* 0x000fe2000f8e10ff */
[----:B------:R-:W-:Y:S01]  /*6230*/  STS [R59+0x1380], R100 ;  /* 0x001380643b007388 */ /* 0x000fe20000000800 */
[----:B------:R-:W-:-:S02]  /*6240*/  LEA R42, R71, R66, 0x4 ;  /* 0x00000042472a7211 */ /* 0x000fc400078e20ff */
[----:B------:R-:W-:Y:S02]  /*6250*/  LEA R55, R104, UR4, 0x2 ;  /* 0x0000000468377c11 */ /* 0x000fe4000f8e10ff */
[----:B------:R-:W-:Y:S02]  /*6260*/  LEA R53, R106, UR4, 0x2 ;  /* 0x000000046a357c11 */ /* 0x000fe4000f8e10ff */
        /* <DEDUP_REMOVED lines=54> */
.L_x_1447:
        /* <DEDUP_REMOVED lines=10> */
.L_x_1446:
        /* <DEDUP_REMOVED lines=66> */
[----:B0----5:R-:W-:Y:S01]  /*6a90*/  @P5 IMAD.MOV.U32 R91, RZ, RZ, R89 ;  /* 0x000000ffff5b5224 */ /* 0x021fe200078e0059 */
[----:B------:R-:W-:Y:S01]  /*6aa0*/  @P5 MOV R90, R88 ;  /* 0x00000058005a5202 */ /* 0x000fe20000000f00 */
[----:B------:R-:W0:Y:S02]  /*6ab0*/  LDS.128 R40, [UR4+0x2100] ;  /* 0x00210004ff287984 */ /* 0x000e240008000c00 */
[----:B0-----:R-:W-:Y:S01]  /*6ac0*/  FFMA.FTZ R43, R41, R42, R43 ;  /* 0x0000002a292b7223 */ /* 0x001fe2000001002b */
[----:B------:R-:W-:Y:S01]  /*6ad0*/  @P6 FFMA.FTZ R41, R165, R41, R164 ;  /* 0x00000029a5296223 */ /* 0x000fe200000100a4 */
[----:B------:R-:W-:-:S04]  /*6ae0*/  @P5 ISETP.NE.AND P6, PT, R71, RZ, PT ;  /* 0x000000ff4700520c */ /* 0x000fc80003fc5270 */
[----:B------:R-:W-:Y:S01]  /*6af0*/  @P5 MOV R164, R41 ;  /* 0x0000002900a45202 */ /* 0x000fe20000000f00 */
        /* <DEDUP_REMOVED lines=9> */
[----:B------:R-:W-:Y:S02]  /*6b90*/  @!P5 IMAD.MOV.U32 R164, RZ, RZ, R89 ;  /* 0x000000ffffa4d224 */ /* 0x000fe400078e0059 */
[----:B------:R-:W-:-:S07]  /*6ba0*/  @!P5 IMAD.MOV.U32 R165, RZ, RZ, R88 ;  /* 0x000000ffffa5d224 */ /* 0x000fce00078e0058 */
.L_x_1449:
[----:B------:R-:W-:Y:S05]  /*6bb0*/  BSYNC B0 ;  /* 0x0000000000007941 */ /* 0x000fea0003800000 */
.L_x_1448:
        /* <DEDUP_REMOVED lines=36> */
[----:B------:R-:W-:Y:S02]  /*6e00*/  IMAD R97, R97, UR14, RZ ;  /* 0x0000000e61617c24 */ /* 0x000fe4000f8e02ff */
[----:B------:R-:W-:Y:S02]  /*6e10*/  IMAD.MOV.U32 R42, RZ, RZ, R96 ;  /* 0x000000ffff2a7224 */ /* 0x000fe400078e0060 */
        /* <DEDUP_REMOVED lines=8> */
.L_x_1452:
        /* <DEDUP_REMOVED lines=11> */
[----:B0-----:R-:W-:-:S06]  /*6f50*/  VIADD R40, R88, 0xffffffe ;  /* 0x0ffffffe58287836 */ /* 0x001fcc0000000000 */
[----:B------:R0:W1:Y:S02]  /*6f60*/  F2I.FTZ.U32.TRUNC.NTZ R41, R40 ;  /* 0x0000002800297305 */ /* 0x000064000021f000 */
[----:B0-----:R-:W-:Y:S01]  /*6f70*/  IMAD.MOV.U32 R40, RZ, RZ, RZ ;  /* 0x000000ffff287224 */ /* 0x001fe200078e00ff */
[----:B-1----:R-:W-:-:S05]  /*6f80*/  IADD3 R89, RZ, -R41, RZ ;  /* 0x80000029ff597210 */ /* 0x002fca0007ffe0ff */
[----:B------:R-:W-:-:S04]  /*6f90*/  IMAD R89, R89, R42, RZ ;  /* 0x0000002a59597224 */ /* 0x000fc800078e02ff */
[----:B------:R-:W-:Y:S01]  /*6fa0*/  IMAD.HI.U32 R88, R41, R89, R40 ;  /* 0x0000005929587227 */ /* 0x000fe200078e0028 */
[----:B------:R-:W-:-:S03]  /*6fb0*/  MOV R41, R90 ;  /* 0x0000005a00297202 */ /* 0x000fc60000000f00 */
[----:B------:R-:W-:Y:S02]  /*6fc0*/  IMAD.MOV.U32 R89, RZ, RZ, R115 ;  /* 0x000000ffff597224 */ /* 0x000fe400078e0073 */
        /* <DEDUP_REMOVED lines=13> */
.L_x_1453:
[----:B------:R1:W5:Y:S02]  /*70a0*/  LDG.E R41, desc[UR6][R80.64] ;  /* 0x0000000650297981 */ /* 0x000364000c1e1900 */
.L_x_1454:
        /* <DEDUP_REMOVED lines=17> */
.L_x_1451:
[----:B------:R-:W-:Y:S05]  /*71c0*/  BSYNC B0 ;  /* 0x0000000000007941 */ /* 0x000fea0003800000 */
.L_x_1450:
        /* <DEDUP_REMOVED lines=19> */
.L_x_1445:
        /* <DEDUP_REMOVED lines=69> */
.L_x_1457:
[----:B------:R-:W-:Y:S05]  /*7750*/  BSYNC B0 ;  /* 0x0000000000007941 */ /* 0x000fea0003800000 */
.L_x_1456:
        /* <DEDUP_REMOVED lines=98> */
[----:B------:R-:W-:Y:S02]  /*7d80*/  IMAD.MOV.U32 R43, RZ, RZ, RZ ;  /* 0x000000ffff2b7224 */ /* 0x000fe400078e00ff */
[----:B0-----:R-:W-:-:S03]  /*7d90*/  IMAD.WIDE R8, R10, 0x4, R8 ;  /* 0x000000040a087825 */ /* 0x001fc600078e0208 */
[----:B------:R-:W-:-:S04]  /*7da0*/  LEA R8, P5, R105, R8, 0x2 ;  /* 0x0000000869087211 */ /* 0x000fc800078a10ff */
[----:B------:R-:W-:Y:S02]  /*7db0*/  LEA.HI.X R9, R105, R9, R44, 0x2, P5 ;  /* 0x0000000969097211 */ /* 0x000fe400028f142c */
[----:B------:R-:W-:Y:S02]  /*7dc0*/  CS2R R44, SRZ ;  /* 0x00000000002c7805 */ /* 0x000fe4000001ff00 */
[----:B------:R-:W-:Y:S01]  /*7dd0*/  LOP3.LUT P5, RZ, R67, 0x2, RZ, 0xc0, !PT ;  /* 0x0000000243ff7812 */ /* 0x000fe200078ac0ff */
[----:B------:R-:W2:Y:S01]  /*7de0*/  @!P3 LDG.E R5, desc[UR6][R8.64+0x80] ;  /* 0x000080060805b981 */ /* 0x000ea2000c1e1900 */
[----:B------:R-:W-:-:S03]  /*7df0*/  ISETP.NE.AND P3, PT, R100, RZ, PT ;  /* 0x000000ff6400720c */ /* 0x000fc60003f65270 */
[----:B------:R0:W3:Y:S01]  /*7e00*/  @!P4 LDG.E R44, desc[UR6][R6.64] ;  /* 0x00000006062cc981 */ /* 0x0000e2000c1e1900 */
[----:B------:R-:W-:-:S09]  /*7e10*/  LOP3.LUT P4, RZ, R67, 0x4, RZ, 0xc0, !PT ;  /* 0x0000000443ff7812 */ /* 0x000fd2000788c0ff */
[----:B------:R-:W4:Y:S01]  /*7e20*/  @!P3 LDG.E R43, desc[UR6][R8.64+0x180] ;  /* 0x00018006082bb981 */ /* 0x000f22000c1e1900 */
[----:B------:R-:W-:-:S13]  /*7e30*/  ISETP.NE.AND P3, PT, R98, RZ, PT ;  /* 0x000000ff6200720c */ /* 0x000fda0003f65270 */
[----:B------:R-:W5:Y:S01]  /*7e40*/  @!P3 LDG.E R4, desc[UR6][R8.64+0x100] ;  /* 0x000100060804b981 */ /* 0x000f62000c1e1900 */
[----:B------:R-:W-:Y:S02]  /*7e50*/  ISETP.NE.AND P3, PT, R90, RZ, PT ;  /* 0x000000ff5a00720c */ /* 0x000fe40003f65270 */
[----:B0-----:R-:W-:-:S06]  /*7e60*/  CS2R R6, SRZ ;  /* 0x0000000000067805 */ /* 0x001fcc000001ff00 */
[----:B------:R-:W4:Y:S05]  /*7e70*/  @!P2 LDG.E R7, desc[UR6][R8.64+0x380] ;  /* 0x000380060807a981 */ /* 0x000f2a000c1e1900 */
[----:B------:R-:W4:Y:S01]  /*7e80*/  @!P3 LDG.E R45, desc[UR6][R8.64+0x280] ;  /* 0x00028006082db981 */ /* 0x000f22000c1e1900 */
[----:B------:R-:W-:Y:S02]  /*7e90*/  ISETP.NE.AND P3, PT, R46, RZ, PT ;  /* 0x000000ff2e00720c */ /* 0x000fe40003f65270 */
[----:B------:R-:W-:Y:S02]  /*7ea0*/  CS2R R46, SRZ ;  /* 0x00000000002e7805 */ /* 0x000fe4000001ff00 */
[----:B------:R-:W-:Y:S01]  /*7eb0*/  ISETP.NE.AND P2, PT, R86, RZ, PT ;  /* 0x000000ff5600720c */ /* 0x000fe20003f45270 */
[----:B------:R-:W4:Y:S04]  /*7ec0*/  @!P1 LDG.E R6, desc[UR6][R8.64+0x300] ;  /* 0x0003000608069981 */ /* 0x000f28000c1e1900 */
[----:B------:R-:W4:Y:S01]  /*7ed0*/  @!P0 LDG.E R47, desc[UR6][R8.64+0x480] ;  /* 0x00048006082f8981 */ /* 0x000f22000c1e1900 */
[----:B------:R-:W-:Y:S01]  /*7ee0*/  ISETP.NE.AND P0, PT, R48, RZ, PT ;  /* 0x000000ff3000720c */ /* 0x000fe20003f05270 */
[----:B------:R-:W-:Y:S01]  /*7ef0*/  HFMA2.MMA R48, -RZ, RZ, 0, 0 ;  /* 0x00000000ff307435 */ /* 0x000fe200000001ff */
[----:B------:R-:W-:Y:S01]  /*7f00*/  ISETP.NE.AND P1, PT, R84, RZ, PT ;  /* 0x000000ff5400720c */ /* 0x000fe20003f25270 */
[----:B------:R-:W4:Y:S01]  /*7f10*/  @!P3 LDG.E R46, desc[UR6][R8.64+0x200] ;  /* 0x00020006082eb981 */ /* 0x000f22000c1e1900 */
[----:B------:R-:W-:-:S02]  /*7f20*/  ISETP.NE.AND P3, PT, R88, RZ, PT ;  /* 0x000000ff5800720c */ /* 0x000fc40003f65270 */
[----:B------:R-:W-:Y:S02]  /*7f30*/  CS2R R86, SRZ ;  /* 0x0000000000567805 */ /* 0x000fe4000001ff00 */
[----:B------:R-:W-:Y:S02]  /*7f40*/  CS2R R88, SRZ ;  /* 0x0000000000587805 */ /* 0x000fe4000001ff00 */
[----:B------:R-:W-:Y:S01]  /*7f50*/  CS2R R90, SRZ ;  /* 0x00000000005a7805 */ /* 0x000fe2000001ff00 */
[----:B------:R-:W4:Y:S04]  /*7f60*/  @!P6 LDG.E R48, desc[UR6][R8.64+0x400] ;  /* 0x000400060830e981 */ /* 0x000f28000c1e1900 */
[----:B------:R-:W4:Y:S04]  /*7f70*/  @!P4 LDG.E R86, desc[UR6][R8.64+0x500] ;  /* 0x000500060856c981 */ /* 0x000f28000c1e1900 */
[----:B------:R-:W4:Y:S04]  /*7f80*/  @!P5 LDG.E R87, desc[UR6][R8.64+0x580] ;  /* 0x000580060857d981 */ /* 0x000f28000c1e1900 */
[----:B------:R-:W4:Y:S04]  /*7f90*/  @!P3 LDG.E R88, desc[UR6][R8.64+0x600] ;  /* 0x000600060858b981 */ /* 0x000f28000c1e1900 */
[----:B------:R-:W4:Y:S04]  /*7fa0*/  @!P2 LDG.E R89, desc[UR6][R8.64+0x680] ;  /* 0x000680060859a981 */ /* 0x000f28000c1e1900 */
[----:B------:R-:W4:Y:S04]  /*7fb0*/  @!P1 LDG.E R90, desc[UR6][R8.64+0x700] ;  /* 0x00070006085a9981 */ /* 0x000f28000c1e1900 */
[----:B------:R-:W4:Y:S01]  /*7fc0*/  @!P0 LDG.E R91, desc[UR6][R8.64+0x780] ;  /* 0x00078006085b8981 */ /* 0x000f22000c1e1900 */
[----:B------:R-:W-:-:S03]  /*7fd0*/  ISETP.NE.AND P6, PT, R66, RZ, PT ;  /* 0x000000ff4200720c */ /* 0x000fc60003fc5270 */
[----:B---3--:R-:W-:Y:S04]  /*7fe0*/  STS [R65], R44 ;  /* 0x0000002c41007388 */ /* 0x008fe80000000800 */
[----:B--2---:R-:W-:Y:S04]  /*7ff0*/  STS [R64+0x80], R5 ;  /* 0x0000800540007388 */ /* 0x004fe80000000800 */
[----:B-----5:R-:W-:Y:S04]  /*8000*/  STS [R63+0x100], R4 ;  /* 0x000100043f007388 */ /* 0x020fe80000000800 */
        /* <DEDUP_REMOVED lines=27> */
[----:B------:R1:W0:Y:S02]  /*81c0*/  MUFU.EX2 R86, R4 ;  /* 0x0000000400567308 */ /* 0x0002240000000800 */
[----:B------:R-:W0:Y:S01]  /*81d0*/  LDS R47, [R49+0x14] ;  /* 0x00001400312f7984 */ /* 0x000e220000000800 */
[----:B--2---:R-:W-:-:S03]  /*81e0*/  FMUL.FTZ R7, R84, -1.4426950216293334961 ;  /* 0xbfb8aa3b54077820 */ /* 0x004fc60000410000 */
[----:B------:R-:W2:Y:S02]  /*81f0*/  LDS R43, [R49+0x24] ;  /* 0x00002400312b7984 */ /* 0x000ea40000000800 */
[----:B------:R3:W-:Y:S02]  /*8200*/  MUFU.EX2 R87, R6 ;  /* 0x0000000600577308 */ /* 0x0007e40000000800 */
[----:B-1----:R-:W1:Y:S06]  /*8210*/  LDS R4, [R49+0x34] ;  /* 0x0000340031047984 */ /* 0x002e6c0000000800 */
[----:B------:R4:W-:Y:S01]  /*8220*/  MUFU.EX2 R88, R7 ;  /* 0x0000000700587308 */ /* 0x0009e20000000800 */
[----:B---3--:R-:W3:Y:S04]  /*8230*/  LDS R6, [R49+0x38] ;  /* 0x0000380031067984 */ /* 0x008ee80000000800 */
[----:B----4-:R-:W4:Y:S01]  /*8240*/  LDS R7, [R49+0x3c] ;  /* 0x00003c0031077984 */ /* 0x010f220000000800 */
[----:B------:R-:W-:-:S06]  /*8250*/  FMUL.FTZ R89, R66, -1.4426950216293334961 ;  /* 0xbfb8aa3b42597820 */ /* 0x000fcc0000410000 */
[----:B------:R-:W1:Y:S01]  /*8260*/  MUFU.EX2 R89, R89 ;  /* 0x0000005900597308 */ /* 0x000e620000000800 */
[----:B------:R-:W-:Y:S01]  /*8270*/  FMUL.FTZ R102, R9, -1.4426950216293334961 ;  /* 0xbfb8aa3b09667820 */ /* 0x000fe20000410000 */
[----:B-----5:R-:W-:Y:S01]  /*8280*/  FMUL.FTZ R98, R46, -1.4426950216293334961 ;  /* 0xbfb8aa3b2e627820 */ /* 0x020fe20000410000 */
[----:B------:R-:W-:Y:S01]  /*8290*/  FMUL.FTZ R99, R45, -1.4426950216293334961 ;  /* 0xbfb8aa3b2d637820 */ /* 0x000fe20000410000 */
[----:B------:R-:W-:Y:S01]  /*82a0*/  FMUL.FTZ R103, R8, -1.4426950216293334961 ;  /* 0xbfb8aa3b08677820 */ /* 0x000fe20000410000 */
[----:B------:R-:W-:Y:S01]  /*82b0*/  FMUL.FTZ R104, R5, -1.4426950216293334961 ;  /* 0xbfb8aa3b05687820 */ /* 0x000fe20000410000 */
[----:B------:R-:W-:Y:S01]  /*82c0*/  FMUL.FTZ R90, R48, -1.4426950216293334961 ;  /* 0xbfb8aa3b305a7820 */ /* 0x000fe20000410000 */
[----:B0-----:R-:W-:Y:S01]  /*82d0*/  FMUL.FTZ R100, R44, -1.4426950216293334961 ;  /* 0xbfb8aa3b2c647820 */ /* 0x001fe20000410000 */
[----:B------:R-:W0:Y:S01]  /*82e0*/  MUFU.EX2 R102, R102 ;  /* 0x0000006600667308 */ /* 0x000e220000000800 */
[----:B------:R-:W-:Y:S01]  /*82f0*/  FMUL.FTZ R91, R47, -1.4426950216293334961 ;  /* 0xbfb8aa3b2f5b7820 */ /* 0x000fe20000410000 */
[----:B------:R-:W-:Y:S01]  /*8300*/  FADD.FTZ R86, R86, 1 ;  /* 0x3f80000056567421 */ /* 0x000fe20000010000 */
[----:B--2---:R-:W-:-:S05]  /*8310*/  FMUL.FTZ R101, R43, -1.4426950216293334961 ;  /* 0xbfb8aa3b2b657820 */ /* 0x004fca0000410000 */
[----:B------:R-:W2:Y:S01]  /*8320*/  MUFU.EX2 R98, R98 ;  /* 0x0000006200627308 */ /* 0x000ea20000000800 */
[----:B-1----:R-:W-:Y:S01]  /*8330*/  FMUL.FTZ R105, R4, -1.4426950216293334961 ;  /* 0xbfb8aa3b04697820 */ /* 0x002fe20000410000 */
[----:B------:R-:W-:Y:S01]  /*8340*/  FADD.FTZ R89, R89, 1 ;  /* 0x3f80000059597421 */ /* 0x000fe20000010000 */
[----:B------:R-:W-:-:S05]  /*8350*/  FADD.FTZ R87, R87, 1 ;  /* 0x3f80000057577421 */ /* 0x000fca0000010000 */
[----:B------:R-:W1:Y:S01]  /*8360*/  MUFU.EX2 R99, R99 ;  /* 0x0000006300637308 */ /* 0x000e620000000800 */
[----:B---3--:R-:W-:Y:S01]  /*8370*/  FMUL.FTZ R106, R6, -1.4426950216293334961 ;  /* 0xbfb8aa3b066a7820 */ /* 0x008fe20000410000 */
[----:B------:R-:W-:Y:S01]  /*8380*/  FADD.FTZ R88, R88, 1 ;  /* 0x3f80000058587421 */ /* 0x000fe20000010000 */
[----:B----4-:R-:W-:-:S05]  /*8390*/  FMUL.FTZ R107, R7, -1.4426950216293334961 ;  /* 0xbfb8aa3b076b7820 */ /* 0x010fca0000410000 */
[----:B------:R-:W3:Y:S08]  /*83a0*/  MUFU.EX2 R103, R103 ;  /* 0x0000006700677308 */ /* 0x000ef00000000800 */
[----:B------:R-:W4:Y:S08]  /*83b0*/  MUFU.EX2 R104, R104 ;  /* 0x0000006800687308 */ /* 0x000f300000000800 */
[----:B------:R-:W5:Y:S08]  /*83c0*/  MUFU.EX2 R105, R105 ;  /* 0x0000006900697308 */ /* 0x000f700000000800 */
[----:B------:R-:W5:Y:S08]  /*83d0*/  MUFU.EX2 R90, R90 ;  /* 0x0000005a005a7308 */ /* 0x000f700000000800 */
[----:B------:R-:W5:Y:S08]  /*83e0*/  MUFU.EX2 R100, R100 ;  /* 0x0000006400647308 */ /* 0x000f700000000800 */
[----:B------:R-:W5:Y:S08]  /*83f0*/  MUFU.EX2 R106, R106 ;  /* 0x0000006a006a7308 */ /* 0x000f700000000800 */
[----:B------:R-:W5:Y:S08]  /*8400*/  MUFU.EX2 R91, R91 ;  /* 0x0000005b005b7308 */ /* 0x000f700000000800 */
[----:B------:R-:W5:Y:S08]  /*8410*/  MUFU.EX2 R101, R101 ;  /* 0x0000006500657308 */ /* 0x000f700000000800 */
[----:B------:R-:W5:Y:S08]  /*8420*/  MUFU.EX2 R107, R107 ;  /* 0x0000006b006b7308 */ /* 0x000f700000000800 */
[----:B------:R-:W5:Y:S01]  /*8430*/  MUFU.RCP R86, R86 ;  /* 0x0000005600567308 */ /* 0x000f620000001000 */
[----:B0-----:R-:W-:-:S07]  /*8440*/  FADD.FTZ R102, R102, 1 ;  /* 0x3f80000066667421 */ /* 0x001fce0000010000 */
[----:B------:R-:W0:Y:S08]  /*8450*/  MUFU.RCP R108, R87 ;  /* 0x00000057006c7308 */ /* 0x000e300000001000 */
[----:B------:R-:W0:Y:S01]  /*8460*/  MUFU.RCP R89, R89 ;  /* 0x0000005900597308 */ /* 0x000e220000001000 */
[----:B--2---:R-:W-:-:S07]  /*8470*/  FADD.FTZ R98, R98, 1 ;  /* 0x3f80000062627421 */ /* 0x004fce0000010000 */
[----:B------:R-:W2:Y:S01]  /*8480*/  MUFU.RCP R109, R88 ;  /* 0x00000058006d7308 */ /* 0x000ea20000001000 */
[----:B-1----:R-:W-:Y:S01]  /*8490*/  FADD.FTZ R99, R99, 1 ;  /* 0x3f80000063637421 */ /* 0x002fe20000010000 */
[----:B---3--:R-:W-:Y:S01]  /*84a0*/  FADD.FTZ R103, R103, 1 ;  /* 0x3f80000067677421 */ /* 0x008fe20000010000 */
[----:B----4-:R-:W-:Y:S01]  /*84b0*/  FADD.FTZ R104, R104, 1 ;  /* 0x3f80000068687421 */ /* 0x010fe20000010000 */
[----:B-----5:R-:W-:Y:S01]  /*84c0*/  FADD.FTZ R105, R105, 1 ;  /* 0x3f80000069697421 */ /* 0x020fe20000010000 */
[----:B------:R-:W-:Y:S01]  /*84d0*/  FADD.FTZ R90, R90, 1 ;  /* 0x3f8000005a5a7421 */ /* 0x000fe20000010000 */
[----:B------:R-:W-:Y:S02]  /*84e0*/  FADD.FTZ R100, R100, 1 ;  /* 0x3f80000064647421 */ /* 0x000fe40000010000 */
[----:B------:R-:W1:Y:S01]  /*84f0*/  MUFU.RCP R113, R98 ;  /* 0x0000006200717308 */ /* 0x000e620000001000 */
[----:B------:R-:W-:Y:S01]  /*8500*/  FADD.FTZ R106, R106, 1 ;  /* 0x3f8000006a6a7421 */ /* 0x000fe20000010000 */
[----:B------:R-:W-:Y:S01]  /*8510*/  FADD.FTZ R91, R91, 1 ;  /* 0x3f8000005b5b7421 */ /* 0x000fe20000010000 */
[----:B------:R-:W-:Y:S01]  /*8520*/  FADD.FTZ R101, R101, 1 ;  /* 0x3f80000065657421 */ /* 0x000fe20000010000 */
[----:B------:R-:W-:Y:S01]  /*8530*/  FADD.FTZ R107, R107, 1 ;  /* 0x3f8000006b6b7421 */ /* 0x000fe20000010000 */
[----:B------:R-:W-:-:S03]  /*8540*/  FMUL.FTZ R97, R97, R86 ;  /* 0x0000005661617220 */ /* 0x000fc60000410000 */
[----:B------:R-:W3:Y:S01]  /*8550*/  MUFU.RCP R112, R99 ;  /* 0x0000006300707308 */ /* 0x000ee20000001000 */
[----:B0-----:R-:W-:Y:S01]  /*8560*/  FMUL.FTZ R86, R85, R108 ;  /* 0x0000006c55567220 */ /* 0x001fe20000410000 */
[----:B------:R-:W-:Y:S01]  /*8570*/  FMUL.FTZ R66, R66, R89 ;  /* 0x0000005942427220 */ /* 0x000fe20000410000 */
[----:B--2---:R-:W-:-:S05]  /*8580*/  FMUL.FTZ R85, R84, R109 ;  /* 0x0000006d54557220 */ /* 0x004fca0000410000 */
[----:B------:R-:W0:Y:S08]  /*8590*/  MUFU.RCP R102, R102 ;  /* 0x0000006600667308 */ /* 0x000e300000001000 */
[----:B------:R-:W2:Y:S08]  /*85a0*/  MUFU.RCP R111, R90 ;  /* 0x0000005a006f7308 */ /* 0x000eb00000001000 */
        /* <DEDUP_REMOVED lines=9> */
[----:B------:R-:W-:Y:S01]  /*8640*/  BAR.SYNC.DEFER_BLOCKING 0x0 ;  /* 0x0000000000007b1d */ /* 0x000fe20000010000 */
[----:B-1----:R-:W-:Y:S01]  /*8650*/  FMUL.FTZ R27, R46, R113 ;  /* 0x000000712e1b7220 */ /* 0x002fe20000410000 */
[----:B---3--:R-:W-:Y:S01]  /*8660*/  FMUL.FTZ R46, R45, R112 ;  /* 0x000000702d2e7220 */ /* 0x008fe20000410000 */
[----:B0-----:R-:W-:Y:S01]  /*8670*/  FMUL.FTZ R9, R9, R102 ;  /* 0x0000006609097220 */ /* 0x001fe20000410000 */
[----:B------:R-:W-:Y:S01]  /*8680*/  FMUL.FTZ R66, R66, R25 ;  /* 0x0000001942427220 */ /* 0x000fe20000410000 */
[----:B--2---:R-:W-:Y:S01]  /*8690*/  FMUL.FTZ R25, R48, R111 ;  /* 0x0000006f30197220 */ /* 0x004fe20000410000 */
        /* <DEDUP_REMOVED lines=34> */
[----:B0-----:R-:W0:Y:S03]  /*88c0*/  LDC.64 R44, c[0x0][0x2d0] ;  /* 0x0000b400ff2c7b82 */ /* 0x001e260000000a00 */
        /* <DEDUP_REMOVED lines=42> */
.L_x_1459:
[----:B------:R-:W-:Y:S05]  /*8b70*/  BSYNC B0 ;  /* 0x0000000000007941 */ /* 0x000fea0003800000 */
.L_x_1458:
[----:B0-----:R-:W0:Y:S01]  /*8b80*/  LDC.64 R6, c[0x0][0x350] ;  /* 0x0000d400ff067b82 */ /* 0x001e220000000a00 */
[----:B------:R-:W-:Y:S01]  /*8b90*/  MOV R2, R4 ;  /* 0x0000000400027202 */ /* 0x000fe20000000f00 */
[----:B------:R-:W-:Y:S01]  /*8ba0*/  IMAD.MOV.U32 R3, RZ, RZ, R43 ;  /* 0x000000ffff037224 */ /* 0x000fe200078e002b */
[----:B------:R-:W-:Y:S01]  /*8bb0*/  ULDC.64 UR4, c[0x0][0x2d8] ;  /* 0x0000b60000047ab9 */ /* 0x000fe20000000a00 */
[-C--:B------:R-:W-:Y:S01]  /*8bc0*/  ISETP.GE.AND P3, PT, R12, R27.reuse, PT ;  /* 0x0000001b0c00720c */ /* 0x080fe20003f66270 */
[----:B------:R-:W-:Y:S01]  /*8bd0*/  IMAD R4, R11, UR4, RZ ;  /* 0x000000040b047c24 */ /* 0x000fe2000f8e02ff */
[-C--:B------:R-:W-:Y:S01]  /*8be0*/  ISETP.GE.AND P4, PT, R30, R27.reuse, PT ;  /* 0x0000001b1e00720c */ /* 0x080fe20003f86270 */
[----:B------:R-:W-:Y:S01]  /*8bf0*/  IMAD.WIDE.U32 R2, R114, UR4, R2 ;  /* 0x0000000472027c25 */ /* 0x000fe2000f8e0002 */
[-C--:B------:R-:W-:Y:S02]  /*8c00*/  ISETP.GE.AND P5, PT, R29, R27.reuse, PT ;  /* 0x0000001b1d00720c */ /* 0x080fe40003fa6270 */
[----:B------:R-:W-:Y:S01]  /*8c10*/  ISETP.GE.AND P6, PT, R31, R27, PT ;  /* 0x0000001b1f00720c */ /* 0x000fe20003fc6270 */
[----:B------:R-:W-:Y:S01]  /*8c20*/  IMAD.IADD R73, R68, 0x1, R73 ;  /* 0x0000000144497824 */ /* 0x000fe200078e0249 */
[----:B------:R-:W-:-:S02]  /*8c30*/  IADD3 R5, P0, R155, R2, RZ ;  /* 0x000000029b057210 */ /* 0x000fc40007f1e0ff */
[-C--:B------:R-:W-:Y:S02]  /*8c40*/  ISETP.GE.AND P1, PT, R33, R27.reuse, PT ;  /* 0x0000001b2100720c */ /* 0x080fe40003f26270 */
[----:B------:R-:W-:Y:S02]  /*8c50*/  ISETP.GE.AND P2, PT, R34, R27, PT ;  /* 0x0000001b2200720c */ /* 0x000fe40003f46270 */
[----:B------:R-:W-:Y:S02]  /*8c60*/  IADD3 R69, R69, 0x1, RZ ;  /* 0x0000000145457810 */ /* 0x000fe40007ffe0ff */
[----:B------:R-:W-:Y:S02]  /*8c70*/  MOV R2, R92 ;  /* 0x0000005c00027202 */ /* 0x000fe40000000f00 */
[----:B------:R-:W-:Y:S01]  /*8c80*/  IADD3 R155, R68, R155, RZ ;  /* 0x0000009b449b7210 */ /* 0x000fe20007ffe0ff */
[----:B0-----:R-:W-:-:S04]  /*8c90*/  IMAD.WIDE R10, R10, 0x4, R6 ;  /* 0x000000040a0a7825 */ /* 0x001fc800078e0206 */
[----:B------:R-:W-:Y:S02]  /*8ca0*/  IMAD R7, R114, UR5, R4 ;  /* 0x0000000572077c24 */ /* 0x000fe4000f8e0204 */
[----:B------:R-:W-:-:S03]  /*8cb0*/  IMAD.MOV.U32 R4, RZ, RZ, R77 ;  /* 0x000000ffff047224 */ /* 0x000fc600078e004d */
[----:B------:R-:W-:Y:S01]  /*8cc0*/  IADD3.X R0, R0, R7, R3, P0, !PT ;  /* 0x0000000700007210 */ /* 0x000fe200007fe403 */
[----:B------:R-:W-:Y:S01]  /*8cd0*/  IMAD.MOV.U32 R3, RZ, RZ, R76 ;  /* 0x000000ffff037224 */ /* 0x000fe200078e004c */
[----:B------:R-:W-:Y:S01]  /*8ce0*/  LEA R6, P0, R5, R10, 0x2 ;  /* 0x0000000a05067211 */ /* 0x000fe200078010ff */
[----:B------:R-:W-:-:S03]  /*8cf0*/  IMAD.WIDE R2, R68, 0x4, R2 ;  /* 0x0000000444027825 */ /* 0x000fc600078e0202 */
[----:B------:R-:W-:Y:S02]  /*8d00*/  LEA.HI.X R7, R5, R11, R0, 0x2, P0 ;  /* 0x0000000b05077211 */ /* 0x000fe400000f1400 */
[----:B------:R-:W-:Y:S01]  /*8d10*/  ISETP.GE.AND P0, PT, R32, R27, PT ;  /* 0x0000001b2000720c */ /* 0x000fe20003f06270 */
[----:B------:R-:W-:Y:S01]  /*8d20*/  IMAD.MOV.U32 R92, RZ, RZ, R2 ;  /* 0x000000ffff5c7224 */ /* 0x000fe200078e0002 */
        /* <DEDUP_REMOVED lines=31> */
.L_x_1461:
        /* <DEDUP_REMOVED lines=14> */
.L_x_8644:


//--------------------- .text._Z25selective_scan_fwd_kernelI32Selective_Scan_fwd_kernel_traitsILi64ELi16ELi1ELb0ELb1ELb1ELb1ELb1EfffEEv13SSMParamsBase --------------------------
	.section	.text._Z25selective_scan_fwd_kernelI32Selective_Scan_fwd_kernel_traitsILi64ELi16ELi1ELb0ELb1ELb1ELb1ELb1EfffEEv13SSMParamsBase,"ax",@progbits
	.align	128
        .global         _Z25selective_scan_fwd_kernelI32Selective_Scan_fwd_kernel_traitsILi64ELi16ELi1ELb0ELb1ELb1ELb1ELb1EfffEEv13SSMParamsBase
        .type           _Z25selective_scan_fwd_kernelI32Selective_Scan_fwd_kernel_traitsILi64ELi16ELi1ELb0ELb1ELb1ELb1ELb1EfffEEv13SSMParamsBase,@function
        .size           _Z25selective_scan_fwd_kernelI32Selective_Scan_fwd_kernel_traitsILi64ELi16ELi1ELb0ELb1ELb1ELb1ELb1EfffEEv13SSMParamsBase,(.L_x_8645 - _Z25selective_scan_fwd_kernelI32Selective_Scan_fwd_kernel_traitsILi64ELi16ELi1ELb0ELb1ELb1ELb1ELb1EfffEEv13SSMParamsBase)
        .other          _Z25selective_scan_fwd_kernelI32Selective_Scan_fwd_kernel_traitsILi64ELi16ELi1ELb0ELb1ELb1ELb1ELb1EfffEEv13SSMParamsBase,@"STO_CUDA_ENTRY STV_DEFAULT"
_Z25selective_scan_fwd_kernelI32Selective_Scan_fwd_kernel_traitsILi64ELi16ELi1ELb0ELb1ELb1ELb1ELb1EfffEEv13SSMParamsBase:
.text._Z25selective_scan_fwd_kernelI32Selective_Scan_fwd_kernel_traitsILi64ELi16ELi1ELb0ELb1ELb1ELb1ELb1EfffEEv13SSMParamsBase:
        /* <DEDUP_REMOVED lines=40> */
.L_x_1462:
        /* <DEDUP_REMOVED lines=35> */
.L_x_1463:
        /* <DEDUP_REMOVED lines=12> */
.L_x_1464:
        /* <DEDUP_REMOVED lines=94> */
[C---:B------:R-:W-:Y:S02]  /*0b50*/  LEA R92, P1, R10.reuse, R24, 0x2 ;  /* 0x000000180a5c7211 */ /* 0x040fe400078210ff */
[----:B------:R-:W-:Y:S01]  /*0b60*/  IADD3 R77, R11, R77, RZ ;  /* 0x0000004d0b4d7210 */ /* 0x000fe20007ffe0ff */
[C---:B------:R-:W-:Y:S02]  /*0b70*/  IMAD R19, R155.reuse, UR5, R8 ;  /* 0x000000059b137c24 */ /* 0x040fe4000f8e0208 */
[----:B------:R-:W-:Y:S01]  /*0b80*/  IMAD.WIDE.U32 R6, R155, UR4, RZ ;  /* 0x000000049b067c25 */ /* 0x000fe2000f8e00ff */
[----:B------:R-:W-:Y:S01]  /*0b90*/  LEA.HI.X R77, R10, R25, R77, 0x2, P1 ;  /* 0x000000190a4d7211 */ /* 0x000fe200008f144d */
[----:B------:R-:W-:Y:S01]  /*0ba0*/  ULDC.64 UR4, c[0x0][0x298] ;  /* 0x0000a60000047ab9 */ /* 0x000fe20000000a00 */
[----:B------:R-:W-:Y:S01]  /*0bb0*/  ISETP.NE.U32.AND P1, PT, R30, RZ, PT ;  /* 0x000000ff1e00720c */ /* 0x000fe20003f25070 */
[----:B------:R-:W-:-:S02]  /*0bc0*/  IMAD.IADD R7, R7, 0x1, R19 ;  /* 0x0000000107077824 */ /* 0x000fc400078e0213 */
[----:B------:R-:W1:Y:S01]  /*0bd0*/  LDC.64 R18, c[0x0][0x328] ;  /* 0x0000ca00ff127b82 */ /* 0x000e620000000a00 */
[----:B------:R-:W-:Y:S01]  /*0be0*/  ISETP.NE.AND.EX P1, PT, R31, RZ, PT, P1 ;  /* 0x000000ff1f00720c */ /* 0x000fe20003f25310 */
[----:B------:R-:W-:Y:S01]  /*0bf0*/  IMAD R11, R16, UR4, RZ ;  /* 0x00000004100b7c24 */ /* 0x000fe2000f8e02ff */
[----:B------:R-:W-:Y:S01]  /*0c00*/  HFMA2.MMA R14, -RZ, RZ, 0, 0 ;  /* 0x00000000ff0e7435 */ /* 0x000fe200000001ff */
[----:B------:R-:W-:Y:S02]  /*0c10*/  IMAD R12, R15, UR8, RZ ;  /* 0x000000080f0c7c24 */ /* 0x000fe4000f8e02ff */
[C---:B------:R-:W-:Y:S02]  /*0c20*/  IMAD R11, R34.reuse, UR5, R11 ;  /* 0x00000005220b7c24 */ /* 0x040fe4000f8e020b */
[----:B------:R-:W-:Y:S01]  /*0c30*/  IMAD.WIDE.U32 R158, R34, UR4, R6 ;  /* 0x00000004229e7c25 */ /* 0x000fe2000f8e0006 */
[----:B------:R-:W-:-:S03]  /*0c40*/  ULDC.64 UR4, c[0x0][0x2a8] ;  /* 0x0000aa0000047ab9 */ /* 0x000fc60000000a00 */
[----:B------:R-:W-:Y:S02]  /*0c50*/  IMAD.MOV.U32 R165, RZ, RZ, RZ ;  /* 0x000000ffffa57224 */ /* 0x000fe400078e00ff */
[----:B------:R-:W-:-:S04]  /*0c60*/  IMAD.WIDE.U32 R8, R155, UR8, RZ ;  /* 0x000000089b087c25 */ /* 0x000fc8000f8e00ff */
[----:B------:R-:W-:Y:S02]  /*0c70*/  IMAD R21, R155, UR9, R12 ;  /* 0x000000099b157c24 */ /* 0x000fe4000f8e020c */
[----:B------:R-:W-:Y:S01]  /*0c80*/  IMAD.IADD R6, R159, 0x1, R11 ;  /* 0x000000019f067824 */ /* 0x000fe200078e020b */
[----:B------:R-:W-:Y:S01]  /*0c90*/  LEA R159, P2, R158, R22, 0x2 ;  /* 0x000000169e9f7211 */ /* 0x000fe200078410ff */
[----:B------:R-:W-:Y:S01]  /*0ca0*/  IMAD.IADD R9, R9, 0x1, R21 ;  /* 0x0000000109097824 */ /* 0x000fe200078e0215 */
[----:B------:R-:W3:Y:S01]  /*0cb0*/  @P1 LDC R165, c[0x0][0x388] ;  /* 0x0000e200ffa51b82 */ /* 0x000ee20000000800 */
[----:B------:R-:W-:Y:S01]  /*0cc0*/  IMAD R16, R16, UR4, RZ ;  /* 0x0000000410107c24 */ /* 0x000fe2000f8e02ff */
[----:B------:R-:W-:Y:S02]  /*0cd0*/  LEA.HI.X R158, R158, R23, R6, 0x2, P2 ;  /* 0x000000179e9e7211 */ /* 0x000fe400010f1406 */
[----:B------:R-:W-:Y:S01]  /*0ce0*/  ISETP.NE.U32.AND P2, PT, R32, RZ, PT ;  /* 0x000000ff2000720c */ /* 0x000fe20003f45070 */
[----:B------:R-:W-:-:S03]  /*0cf0*/  IMAD R11, R34, UR5, R16 ;  /* 0x00000005220b7c24 */ /* 0x000fc6000f8e0210 */
[----:B------:R-:W3:Y:S01]  /*0d00*/  @P1 LDC R14, c[0x0][0x38c] ;  /* 0x0000e300ff0e1b82 */ /* 0x000ee20000000800 */
[----:B----4-:R-:W-:Y:S01]  /*0d10*/  ISETP.NE.U32.AND P3, PT, R28, RZ, PT ;  /* 0x000000ff1c00720c */ /* 0x010fe20003f65070 */
[----:B------:R-:W-:Y:S01]  /*0d20*/  IMAD.WIDE.U32 R160, R34, UR4, R8 ;  /* 0x0000000422a07c25 */ /* 0x000fe2000f8e0008 */
[----:B------:R-:W-:Y:S02]  /*0d30*/  ISETP.NE.AND.EX P2, PT, R33, RZ, PT, P2 ;  /* 0x000000ff2100720c */ /* 0x000fe40003f45320 */
[----:B------:R-:W-:Y:S01]  /*0d40*/  ISETP.NE.AND.EX P3, PT, R29, RZ, PT, P3 ;  /* 0x000000ff1d00720c */ /* 0x000fe20003f65330 */
[----:B0-----:R-:W-:Y:S02]  /*0d50*/  IMAD R10, R15, R26, RZ ;  /* 0x0000001a0f0a7224 */ /* 0x001fe400078e02ff */
[----:B------:R-:W-:Y:S01]  /*0d60*/  IMAD.IADD R8, R161, 0x1, R11 ;  /* 0x00000001a1087824 */ /* 0x000fe200078e020b */
[C---:B-1----:R-:W-:Y:S01]  /*0d70*/  LEA R161, P4, R160.reuse, R18, 0x2 ;  /* 0x00000012a0a17211 */ /* 0x042fe200078810ff */
[C---:B------:R-:W-:Y:S01]  /*0d80*/  IMAD R15, R155.reuse, R27, R10 ;  /* 0x0000001b9b0f7224 */ /* 0x040fe200078e020a */
[----:B------:R-:W-:Y:S01]  /*0d90*/  MOV R12, RZ ;  /* 0x000000ff000c7202 */ /* 0x000fe20000000f00 */
[----:B------:R-:W-:Y:S01]  /*0da0*/  IMAD.WIDE.U32 R6, R155, R26, RZ ;  /* 0x0000001a9b067225 */ /* 0x000fe200078e00ff */
[----:B------:R-:W-:Y:S01]  /*0db0*/  LEA.HI.X R160, R160, R19, R8, 0x2, P4 ;  /* 0x00000013a0a07211 */ /* 0x000fe200020f1408 */
[----:B------:R-:W-:Y:S01]  /*0dc0*/  HFMA2.MMA R9, -RZ, RZ, 0, 0 ;  /* 0x00000000ff097435 */ /* 0x000fe200000001ff */
[----:B------:R-:W0:Y:S01]  /*0dd0*/  LDC.64 R20, c[0x0][0x310] ;  /* 0x0000c400ff147b82 */ /* 0x000e220000000a00 */
[----:B------:R-:W-:-:S02]  /*0de0*/  IMAD R8, R17, R74, RZ ;  /* 0x0000004a11087224 */ /* 0x000fc400078e02ff */
[----:B------:R-:W-:Y:S02]  /*0df0*/  IMAD.IADD R7, R7, 0x1, R15 ;  /* 0x0000000107077824 */ /* 0x000fe400078e020f */
[----:B------:R-:W-:Y:S02]  /*0e00*/  IMAD.MOV.U32 R81, RZ, RZ, RZ ;  /* 0x000000ffff517224 */ /* 0x000fe400078e00ff */
[----:B------:R-:W-:Y:S01]  /*0e10*/  IMAD.MOV.U32 R10, RZ, RZ, RZ ;  /* 0x000000ffff0a7224 */ /* 0x000fe200078e00ff */
[----:B------:R-:W-:Y:S01]  /*0e20*/  @P2 ISETP.NE.U32.AND P4, PT, R32, RZ, PT ;  /* 0x000000ff2000220c */ /* 0x000fe20003f85070 */
[C---:B------:R-:W-:Y:S01]  /*0e30*/  IMAD R75, R13.reuse, R75, R8 ;  /* 0x0000004b0d4b7224 */ /* 0x040fe200078e0208 */
[----:B------:R-:W-:Y:S01]  /*0e40*/  HFMA2.MMA R8, -RZ, RZ, 0, 0 ;  /* 0x00000000ff087435 */ /* 0x000fe200000001ff */
[----:B------:R-:W-:Y:S01]  /*0e50*/  IMAD.WIDE.U32 R6, R13, R74, R6 ;  /* 0x0000004a0d067225 */ /* 0x000fe200078e0006 */
[----:B------:R-:W1:Y:S03]  /*0e60*/  @P3 LDC R81, c[0x0][0x378] ;  /* 0x0000de00ff513b82 */ /* 0x000e660000000800 */
[----:B------:R-:W-:-:S02]  /*0e70*/  IMAD.IADD R75, R7, 0x1, R75 ;  /* 0x00000001074b7824 */ /* 0x000fc400078e024b */
[----:B------:R-:W-:-:S03]  /*0e80*/  IMAD.MOV.U32 R7, RZ, RZ, RZ ;  /* 0x000000ffff077224 */ /* 0x000fc600078e00ff */
[----:B------:R-:W4:Y:S01]  /*0e90*/  @P3 LDC R12, c[0x0][0x37c] ;  /* 0x0000df00ff0c3b82 */ /* 0x000f220000000800 */
[----:B------:R-:W-:Y:S02]  /*0ea0*/  PLOP3.LUT P3, PT, PT, PT, PT, 0x8, 0x0 ;  /* 0x000000000000781c */ /* 0x000fe40003f6e170 */
[----:B------:R-:W-:Y:S01]  /*0eb0*/  @P2 ISETP.NE.AND.EX P3, PT, R33, RZ, PT, P4 ;  /* 0x000000ff2100220c */ /* 0x000fe20003f65340 */
[----:B---3--:R-:W-:Y:S02]  /*0ec0*/  @P1 IMAD.MOV.U32 R7, RZ, RZ, R165 ;  /* 0x000000ffff071224 */ /* 0x008fe400078e00a5 */
[----:B------:R-:W-:Y:S02]  /*0ed0*/  @P1 IMAD.MOV.U32 R8, RZ, RZ, R14 ;  /* 0x000000ffff081224 */ /* 0x000fe400078e000e */
[----:B------:R-:W3:Y:S01]  /*0ee0*/  @P2 LDC R9, c[0x0][0x390] ;  /* 0x0000e400ff092b82 */ /* 0x000ee20000000800 */
[----:B------:R0:W-:Y:S01]  /*0ef0*/  STL [R1+0x8], R14 ;  /* 0x0000080e01007387 */ /* 0x0001e20000100800 */
[----:B------:R-:W-:-:S06]  /*0f00*/  IADD3 R13, -R155, R4, RZ ;  /* 0x000000049b0d7210 */ /* 0x000fcc0007ffe1ff */
[----:B------:R-:W1:Y:S01]  /*0f10*/  @P2 LDC R10, c[0x0][0x394] ;  /* 0x0000e500ff0a2b82 */ /* 0x000e620000000800 */
[----:B------:R-:W-:Y:S01]  /*0f20*/  ISETP.NE.U32.AND P2, PT, R165, RZ, PT ;  /* 0x000000ffa500720c */ /* 0x000fe20003f45070 */
[----:B------:R-:W-:-:S03]  /*0f30*/  IMAD.MOV.U32 R15, RZ, RZ, R8 ;  /* 0x000000ffff0f7224 */ /* 0x000fc600078e0008 */
[----:B------:R-:W-:Y:S01]  /*0f40*/  ISETP.NE.AND.EX P2, PT, R14, RZ, PT, P2 ;  /* 0x000000ff0e00720c */ /* 0x000fe20003f45320 */
[----:B0-----:R-:W-:Y:S02]  /*0f50*/  IMAD.MOV.U32 R14, RZ, RZ, R7 ;  /* 0x000000ffff0e7224 */ /* 0x001fe400078e0007 */
[----:B------:R-:W0:Y:S01]  /*0f60*/  LDC R11, c[0x0][0x23c] ;  /* 0x00008f00ff0b7b82 */ /* 0x000e220000000800 */
[----:B------:R0:W-:Y:S04]  /*0f70*/  STL [R1+0xc], R13 ;  /* 0x00000c0d01007387 */ /* 0x0001e80000100800 */
[----:B------:R0:W-:Y:S01]  /*0f80*/  STL.64 [R1], R14 ;  /* 0x0000000e01007387 */ /* 0x0001e20000100a00 */
[----:B------:R-:W-:-:S04]  /*0f90*/  LEA R76, P4, R6, R20, 0x2 ;  /* 0x00000014064c7211 */ /* 0x000fc800078810ff */
[----:B------:R-:W-:Y:S02]  /*0fa0*/  LEA.HI.X R75, R6, R21, R75, 0x2, P4 ;  /* 0x00000015064b7211 */ /* 0x000fe400020f144b */
[----:B0-----:R-:W-:Y:S02]  /*0fb0*/  SEL R74, R11, 0x800, P5 ;  /* 0x000008000b4a7807 */ /* 0x001fe40002800000 */
[----:B--2---:R-:W-:Y:S01]  /*0fc0*/  @!P0 SHF.R.S32.HI R5, RZ, 0x1f, R2 ;  /* 0x0000001fff058819 */ /* 0x004fe20000011402 */
[----:B-1-34-:R-:W-:Y:S06]  /*0fd0*/  @P3 BRA P2, `(.L_x_1465) ;  /* 0x0000000000783947 */ /* 0x01afec0001000000 */
[-C--:B------:R-:W-:Y:S01]  /*0fe0*/  IABS R11, R74.reuse ;  /* 0x0000004a000b7213 */ /* 0x080fe20000000000 */
[----:B-----5:R-:W-:Y:S01]  /*0ff0*/  IMAD.MOV.U32 R73, RZ, RZ, RZ ;  /* 0x000000ffff497224 */ /* 0x020fe200078e00ff */
[----:B------:R-:W-:Y:S02]  /*1000*/  IADD3 R9, R13, -0x1, R74 ;  /* 0xffffffff0d097810 */ /* 0x000fe40007ffe04a */
[----:B------:R-:W0:Y:S01]  /*1010*/  I2F.RP R4, R11 ;  /* 0x0000000b00047306 */ /* 0x000e220000209400 */
[----:B------:R-:W-:Y:S02]  /*1020*/  IABS R10, R74 ;  /* 0x0000004a000a7213 */ /* 0x000fe40000000000 */
[----:B------:R-:W-:-:S03]  /*1030*/  MOV R162, RZ ;  /* 0x000000ff00a27202 */ /* 0x000fc60000000f00 */
[----:B------:R-:W-:Y:S02]  /*1040*/  IMAD.MOV R10, RZ, RZ, -R10 ;  /* 0x000000ffff0a7224 */ /* 0x000fe400078e0a0a */
[----:B0-----:R-:W0:Y:S02]  /*1050*/  MUFU.RCP R4, R4 ;  /* 0x0000000400047308 */ /* 0x001e240000001000 */
[----:B0-----:R-:W-:Y:S02]  /*1060*/  IADD3 R6, R4, 0xffffffe, RZ ;  /* 0x0ffffffe04067810 */ /* 0x001fe40007ffe0ff */
[----:B------:R-:W-:-:S04]  /*1070*/  IABS R4, R9 ;  /* 0x0000000900047213 */ /* 0x000fc80000000000 */
        /* <DEDUP_REMOVED lines=20> */
.L_x_1465:
        /* <DEDUP_REMOVED lines=18> */
.L_x_1466:
[----:B------:R-:W-:-:S13]  /*12e0*/  ISETP.GE.AND P0, PT, R72, 0x1, PT ;  /* 0x000000014800780c */ /* 0x000fda0003f06270 */
[----:B------:R-:W-:Y:S05]  /*12f0*/  @!P0 EXIT ;  /* 0x000000000000894d */ /* 0x000fea0003800000 */
[----:B------:R-:W0:Y:S01]  /*1300*/  S2R R71, SR_LANEID ;  /* 0x0000000000477919 */ /* 0x000e220000000000 */
[----:B------:R-:W-:Y:S01]  /*1310*/  ULDC.64 UR4, c[0x0][0x2e0] ;  /* 0x0000b80000047ab9 */ /* 0x000fe20000000a00 */
[----:B------:R-:W-:Y:S01]  /*1320*/  MOV R97, R95 ;  /* 0x0000005f00617202 */ /* 0x000fe20000000f00 */
[----:B------:R-:W-:Y:S01]  /*1330*/  IMAD R5, R5, UR4, RZ ;  /* 0x0000000405057c24 */ /* 0x000fe2000f8e02ff */
[----:B------:R-:W-:Y:S01]  /*1340*/  LEA R80, P0, R0, R81, 0x2 ;  /* 0x0000005100507211 */ /* 0x000fe200078010ff */
[----:B------:R-:W-:Y:S01]  /*1350*/  IMAD.MOV.U32 R69, RZ, RZ, RZ ;  /* 0x000000ffff457224 */ /* 0x000fe200078e00ff */
[----:B------:R-:W-:Y:S01]  /*1360*/  LOP3.LUT R70, R70, 0xff, RZ, 0xc0, !PT ;  /* 0x000000ff46467812 */ /* 0x000fe200078ec0ff */
[----:B------:R-:W-:Y:S01]  /*1370*/  IMAD.WIDE.U32 R82, R2, UR4, R96 ;  /* 0x0000000402527c25 */ /* 0x000fe2000f8e0060 */
[----:B------:R-:W-:-:S03]  /*1380*/  LEA.HI.X R81, R0, R12, R3, 0x2, P0 ;  /* 0x0000000c00517211 */ /* 0x000fc600000f1403 */
[----:B------:R-:W-:Y:S02]  /*1390*/  IMAD R5, R2, UR5, R5 ;  /* 0x0000000502057c24 */ /* 0x000fe4000f8e0205 */
[----:B------:R-:W-:-:S03]  /*13a0*/  IMAD.MOV.U32 R156, RZ, RZ, RZ ;  /* 0x000000ffff9c7224 */ /* 0x000fc600078e00ff */
[----:B------:R-:W-:-:S07]  /*13b0*/  IADD3 R154, R83, R5, RZ ;  /* 0x00000005539a7210 */ /* 0x000fce0007ffe0ff */
.L_x_1514:
[----:B------:R-:W2:Y:S04]  /*13c0*/  LDL R2, [R1+0x8] ;  /* 0x0000080001027983 */ /* 0x000ea80000100800 */
[----:B------:R-:W3:Y:S01]  /*13d0*/  LDL.64 R4, [R1] ;  /* 0x0000000001047983 */ /* 0x000ee20000100a00 */
[----:B------:R-:W-:-:S03]  /*13e0*/  ISETP.NE.U32.AND P0, PT, R165, RZ, PT ;  /* 0x000000ffa500720c */ /* 0x000fc60003f05070 */
[----:B------:R-:W4:Y:S01]  /*13f0*/  LDL R0, [R1+0xc] ;  /* 0x00000c0001007983 */ /* 0x000f220000100800 */
[----:B--2---:R-:W-:-:S13]  /*1400*/  ISETP.NE.AND.EX P0, PT, R2, RZ, PT, P0 ;  /* 0x000000ff0200720c */ /* 0x004fda0003f05300 */
[----:B------:R-:W-:-:S04]  /*1410*/  @P0 IMAD.IADD R2, R69, 0x1, R162 ;  /* 0x0000000145020824 */ /* 0x000fc800078e02a2 */
[----:B---3--:R-:W-:-:S05]  /*1420*/  @P0 IMAD.WIDE R2, R2, 0x4, R4 ;  /* 0x0000000402020825 */ /* 0x008fca00078e0204 */
[----:B------:R-:W2:Y:S04]  /*1430*/  @P0 LDG.E R68, desc[UR6][R2.64] ;  /* 0x0000000602440981 */ /* 0x000ea8000c1e1900 */
[----:B------:R-:W2:Y:S02]  /*1440*/  @P0 LDG.E R5, desc[UR6][R2.64+0x4] ;  /* 0x0000040602050981 */ /* 0x000ea4000c1e1900 */
[----:B--2---:R-:W-:Y:S01]  /*1450*/  @P0 IMAD.IADD R68, R5, 0x1, -R68 ;  /* 0x0000000105440824 */ /* 0x004fe200078e0a44 */
[----:B----4-:R-:W-:-:S04]  /*1460*/  @!P0 VIADDMNMX R68, R0, -R156, R74, PT ;  /* 0x8000009c00448246 */ /* 0x010fc8000380014a */
[----:B------:R-:W-:-:S13]  /*1470*/  ISETP.GE.AND P0, PT, R68, 0x1, PT ;  /* 0x000000014400780c */ /* 0x000fda0003f06270 */
[----:B------:R-:W-:Y:S05]  /*1480*/  @!P0 EXIT ;  /* 0x000000000000894d */ /* 0x000fea0003800000 */
[----:B------:R-:W1:Y:S01]  /*1490*/  S2R R84, SR_TID.X ;  /* 0x0000000000547919 */ /* 0x000e620000002100 */
[----:B------:R-:W-:Y:S02]  /*14a0*/  LOP3.LUT R67, R67, 0xfffff7ff, RZ, 0xc0, !PT ;  /* 0xfffff7ff43437812 */ /* 0x000fe400078ec0ff */
[----:B------:R-:W-:Y:S02]  /*14b0*/  CS2R R10, SRZ ;  /* 0x00000000000a7805 */ /* 0x000fe4000001ff00 */
[-C--:B------:R-:W-:Y:S01]  /*14c0*/  LOP3.LUT R159, R159, R158.reuse, RZ, 0x3c, !PT ;  /* 0x0000009e9f9f7212 */ /* 0x080fe200078e3cff */
[----:B------:R-:W-:Y:S01]  /*14d0*/  BAR.SYNC.DEFER_BLOCKING 0x0 ;  /* 0x0000000000007b1d */ /* 0x000fe20000010000 */
[----:B------:R-:W-:Y:S02]  /*14e0*/  CS2R R12, SRZ ;  /* 0x00000000000c7805 */ /* 0x000fe4000001ff00 */
[----:B------:R-:W-:Y:S02]  /*14f0*/  CS2R R14, SRZ ;  /* 0x00000000000e7805 */ /* 0x000fe4000001ff00 */
[----:B------:R-:W-:-:S02]  /*1500*/  LOP3.LUT R158, R159, R158, RZ, 0x3c, !PT ;  /* 0x0000009e9f9e7212 */ /* 0x000fc400078e3cff */
[----:B------:R-:W-:Y:S01]  /*1510*/  CS2R R16, SRZ ;  /* 0x0000000000107805 */ /* 0x000fe2000001ff00 */
[----:B------:R-:W-:Y:S01]  /*1520*/  IMAD.MOV.U32 R19, RZ, RZ, RZ ;  /* 0x000000ffff137224 */ /* 0x000fe200078e00ff */
[----:B------:R-:W-:Y:S02]  /*1530*/  LOP3.LUT R159, R159, R158, RZ, 0x3c, !PT ;  /* 0x0000009e9f9f7212 */ /* 0x000fe400078e3cff */
[----:B-1----:R-:W-:-:S04]  /*1540*/  SHF.L.U32 R0, R84, 0x4, RZ ;  /* 0x0000000454007819 */ /* 0x002fc800000006ff */
[----:B------:R-:W-:Y:S01]  /*1550*/  LOP3.LUT R85, R0, 0xfffffe00, RZ, 0xc0, !PT ;  /* 0xfffffe0000557812 */ /* 0x000fe200078ec0ff */
[----:B------:R-:W-:-:S03]  /*1560*/  IMAD.MOV.U32 R0, RZ, RZ, RZ ;  /* 0x000000ffff007224 */ /* 0x000fc600078e00ff */
        /* <DEDUP_REMOVED lines=23> */
[----:B------:R-:W2:Y:S01]  /*16e0*/  @!P6 LDG.E R5, desc[UR6][R2.64+0x80] ;  /* 0x000080060205e981 */ /* 0x000ea2000c1e1900 */
[C---:B------:R-:W-:Y:S02]  /*16f0*/  LOP3.LUT R23, R84.reuse, 0x100, RZ, 0xfc, !PT ;  /* 0x0000010054177812 */ /* 0x040fe400078efcff */
[----:B------:R-:W-:Y:S01]  /*1700*/  LOP3.LUT R67, R67, 0xfffffeff, RZ, 0xc0, !PT ;  /* 0xfffffeff43437812 */ /* 0x000fe200078ec0ff */
[----:B------:R-:W3:Y:S01]  /*1710*/  @!P5 LDG.E R4, desc[UR6][R2.64+0x100] ;  /* 0x000100060204d981 */ /* 0x000ee2000c1e1900 */
[C---:B------:R-:W-:Y:S02]  /*1720*/  LOP3.LUT R25, R84.reuse, 0x120, RZ, 0xfc, !PT ;  /* 0x0000012054197812 */ /* 0x040fe400078efcff */
[----:B------:R-:W-:Y:S01]  /*1730*/  @P2 LOP3.LUT R67, R67, 0x100, RZ, 0xfc, !PT ;  /* 0x0000010043432812 */ /* 0x000fe200078efcff */
[----:B------:R-:W4:Y:S01]  /*1740*/  @!P0 LDG.E R8, desc[UR6][R2.64+0x300] ;  /* 0x0003000602088981 */ /* 0x000f22000c1e1900 */
[----:B------:R-:W-:-:S02]  /*1750*/  ISETP.GE.AND P4, PT, R84, R68, PT ;  /* 0x000000445400720c */ /* 0x000fc40003f86270 */
[----:B------:R-:W-:Y:S01]  /*1760*/  LOP3.LUT R67, R67, 0xffffff7f, RZ, 0xc0, !PT ;  /* 0xffffff7f43437812 */ /* 0x000fe200078ec0ff */
[----:B------:R-:W5:Y:S01]  /*1770*/  @!P3 LDG.E R7, desc[UR6][R2.64+0x180] ;  /* 0x000180060207b981 */ /* 0x000f62000c1e1900 */
[C---:B------:R-:W-:Y:S02]  /*1780*/  LOP3.LUT R27, R84.reuse, 0x140, RZ, 0xfc, !PT ;  /* 0x00000140541b7812 */ /* 0x040fe400078efcff */
[----:B------:R-:W-:Y:S01]  /*1790*/  @P1 LOP3.LUT R67, R67, 0x80, RZ, 0xfc, !PT ;  /* 0x0000008043431812 */ /* 0x000fe200078efcff */
[----:B------:R-:W4:Y:S01]  /*17a0*/  @!P2 LDG.E R6, desc[UR6][R2.64+0x200] ;  /* 0x000200060206a981 */ /* 0x000f22000c1e1900 */
[C---:B------:R-:W-:Y:S02]  /*17b0*/  LOP3.LUT R29, R84.reuse, 0x160, RZ, 0xfc, !PT ;  /* 0x00000160541d7812 */ /* 0x040fe400078efcff */
[----:B------:R-:W-:Y:S01]  /*17c0*/  LOP3.LUT R67, R67, 0xffffffbf, RZ, 0xc0, !PT ;  /* 0xffffffbf43437812 */ /* 0x000fe200078ec0ff */
[----:B------:R-:W4:Y:S01]  /*17d0*/  @!P1 LDG.E R9, desc[UR6][R2.64+0x280] ;  /* 0x0002800602099981 */ /* 0x000f22000c1e1900 */
[----:B------:R-:W-:-:S02]  /*17e0*/  LOP3.LUT R31, R84, 0x180, RZ, 0xfc, !PT ;  /* 0x00000180541f7812 */ /* 0x000fc400078efcff */
[----:B------:R-:W-:Y:S01]  /*17f0*/  @P0 LOP3.LUT R67, R67, 0x40, RZ, 0xfc, !PT ;  /* 0x0000004043430812 */ /* 0x000fe200078efcff */
[----:B------:R-:W2:Y:S01]  /*1800*/  @!P4 LDG.E R0, desc[UR6][R2.64] ;  /* 0x000000060200c981 */ /* 0x000ea2000c1e1900 */
[----:B------:R-:W-:Y:S02]  /*1810*/  ISETP.GE.AND P0, PT, R21, R68, PT ;  /* 0x000000441500720c */ /* 0x000fe40003f06270 */
[----:B------:R-:W-:Y:S02]  /*1820*/  LOP3.LUT R67, R67, 0xffffffdf, RZ, 0xc0, !PT ;  /* 0xffffffdf43437812 */ /* 0x000fe400078ec0ff */
[C---:B------:R-:W-:Y:S02]  /*1830*/  LOP3.LUT R33, R84.reuse, 0x1a0, RZ, 0xfc, !PT ;  /* 0x000001a054217812 */ /* 0x040fe400078efcff */
[C---:B------:R-:W-:Y:S02]  /*1840*/  LOP3.LUT R35, R84.reuse, 0x1c0, RZ, 0xfc, !PT ;  /* 0x000001c054237812 */ /* 0x040fe400078efcff */
[----:B------:R-:W-:-:S05]  /*1850*/  LOP3.LUT R37, R84, 0x1e0, RZ, 0xfc, !PT ;  /* 0x000001e054257812 */ /* 0x000fca00078efcff */
[----:B------:R-:W-:Y:S01]  /*1860*/  @P0 LOP3.LUT R67, R67, 0x20, RZ, 0xfc, !PT ;  /* 0x0000002043430812 */ /* 0x000fe200078efcff */
[----:B------:R-:W4:Y:S01]  /*1870*/  @!P0 LDG.E R11, desc[UR6][R2.64+0x380] ;  /* 0x00038006020b8981 */ /* 0x000f22000c1e1900 */
[----:B------:R-:W-:Y:S02]  /*1880*/  ISETP.GE.AND P0, PT, R23, R68, PT ;  /* 0x000000441700720c */ /* 0x000fe40003f06270 */
[----:B------:R-:W-:-:S11]  /*1890*/  LOP3.LUT R67, R67, 0xffffffef, RZ, 0xc0, !PT ;  /* 0xffffffef43437812 */ /* 0x000fd600078ec0ff */
[----:B------:R-:W-:Y:S01]  /*18a0*/  @P0 LOP3.LUT R67, R67, 0x10, RZ, 0xfc, !PT ;  /* 0x0000001043430812 */ /* 0x000fe200078efcff */
[----:B------:R-:W4:Y:S01]  /*18b0*/  @!P0 LDG.E R10, desc[UR6][R2.64+0x400] ;  /* 0x00040006020a8981 */ /* 0x000f22000c1e1900 */
[-C--:B------:R-:W-:Y:S02]  /*18c0*/  ISETP.GE.AND P0, PT, R25, R68.reuse, PT ;  /* 0x000000441900720c */ /* 0x080fe40003f06270 */
[----:B------:R-:W-:Y:S02]  /*18d0*/  LOP3.LUT R67, R67, 0xfffffff7, RZ, 0xc0, !PT ;  /* 0xfffffff743437812 */ /* 0x000fe400078ec0ff */
[-C--:B------:R-:W-:Y:S02]  /*18e0*/  ISETP.GE.AND P6, PT, R27, R68.reuse, PT ;  /* 0x000000441b00720c */ /* 0x080fe40003fc6270 */
[-C--:B------:R-:W-:Y:S02]  /*18f0*/  ISETP.GE.AND P5, PT, R29, R68.reuse, PT ;  /* 0x000000441d00720c */ /* 0x080fe40003fa6270 */
[----:B------:R-:W-:-:S02]  /*1900*/  ISETP.GE.AND P3, PT, R31, R68, PT ;  /* 0x000000441f00720c */ /* 0x000fc40003f66270 */
[-C--:B------:R-:W-:Y:S02]  /*1910*/  ISETP.GE.AND P2, PT, R33, R68.reuse, PT ;  /* 0x000000442100720c */ /* 0x080fe40003f46270 */
[-C--:B------:R-:W-:Y:S01]  /*1920*/  ISETP.GE.AND P1, PT, R35, R68.reuse, PT ;  /* 0x000000442300720c */ /* 0x080fe20003f26270 */
[----:B------:R-:W4:Y:S01]  /*1930*/  @!P0 LDG.E R13, desc[UR6][R2.64+0x480] ;  /* 0x00048006020d8981 */ /* 0x000f22000c1e1900 */
[----:B------:R-:W-:Y:S02]  /*1940*/  @P0 LOP3.LUT R67, R67, 0x8, RZ, 0xfc, !PT ;  /* 0x0000000843430812 */ /* 0x000fe400078efcff */
[----:B------:R-:W-:Y:S01]  /*1950*/  ISETP.GE.AND P0, PT, R37, R68, PT ;  /* 0x000000442500720c */ /* 0x000fe20003f06270 */
[----:B------:R-:W4:Y:S04]  /*1960*/  @!P6 LDG.E R12, desc[UR6][R2.64+0x500] ;  /* 0x00050006020ce981 */ /* 0x000f28000c1e1900 */
[----:B------:R-:W4:Y:S04]  /*1970*/  @!P5 LDG.E R15, desc[UR6][R2.64+0x580] ;  /* 0x00058006020fd981 */ /* 0x000f28000c1e1900 */
[----:B------:R-:W4:Y:S04]  /*1980*/  @!P3 LDG.E R14, desc[UR6][R2.64+0x600] ;  /* 0x00060006020eb981 */ /* 0x000f28000c1e1900 */
[----:B------:R-:W4:Y:S04]  /*1990*/  @!P2 LDG.E R17, desc[UR6][R2.64+0x680] ;  /* 0x000680060211a981 */ /* 0x000f28000c1e1900 */
[----:B------:R-:W4:Y:S04]  /*19a0*/  @!P1 LDG.E R16, desc[UR6][R2.64+0x700] ;  /* 0x0007000602109981 */ /* 0x000f28000c1e1900 */
[----:B------:R1:W4:Y:S01]  /*19b0*/  @!P0 LDG.E R19, desc[UR6][R2.64+0x780] ;  /* 0x0007800602138981 */ /* 0x000322000c1e1900 */
        /* <DEDUP_REMOVED lines=23> */
[C---:B------:R-:W-:Y:S01]  /*1b30*/  VIADD R37, R18.reuse, 0x140 ;  /* 0x0000014012257836 */ /* 0x040fe20000000000 */
[----:B------:R-:W-:Y:S01]  /*1b40*/  LOP3.LUT P6, RZ, R67, 0x10, RZ, 0xc0, !PT ;  /* 0x0000001043ff7812 */ /* 0x000fe200078cc0ff */
[C---:B------:R-:W-:Y:S01]  /*1b50*/  VIADD R41, R18.reuse, 0x180 ;  /* 0x0000018012297836 */ /* 0x040fe20000000000 */
[-C--:B------:R-:W-:Y:S01]  /*1b60*/  LEA.HI.SX32 R3, R3, R18.reuse, 0x1b ;  /* 0x0000001203037211 */ /* 0x080fe200078fdaff */
[C---:B------:R-:W-:Y:S01]  /*1b70*/  VIADD R43, R18.reuse, 0x1a0 ;  /* 0x000001a0122b7836 */ /* 0x040fe20000000000 */
[C---:B------:R-:W-:Y:S01]  /*1b80*/  IADD3 R33, R18.reuse, 0x100, RZ ;  /* 0x0000010012217810 */ /* 0x040fe20007ffe0ff */
[----:B------:R-:W-:Y:S01]  /*1b90*/  VIADD R47, R18, 0x1e0 ;  /* 0x000001e0122f7836 */ /* 0x000fe20000000000 */
[----:B------:R-:W-:Y:S01]  /*1ba0*/  LEA R65, R65, UR4, 0x2 ;  /* 0x0000000441417c11 */ /* 0x000fe2000f8e10ff */
[----:B------:R-:W-:Y:S01]  /*1bb0*/  ULDC.U8 UR5, c[0x0][0x238] ;  /* 0x00008e0000057ab9 */ /* 0x000fe20000000000 */
[----:B------:R-:W-:-:S02]  /*1bc0*/  LEA.HI.SX32 R25, R25, R18, 0x1b ;  /* 0x0000001219197211 */ /* 0x000fc400078fdaff */
[-C--:B------:R-:W-:Y:S02]  /*1bd0*/  LEA.HI.SX32 R27, R27, R18.reuse, 0x1b ;  /* 0x000000121b1b7211 */ /* 0x080fe400078fdaff */
[----:B------:R-:W-:Y:S02]  /*1be0*/  LEA R64, R21, UR4, 0x2 ;  /* 0x0000000415407c11 */ /* 0x000fe4000f8e10ff */
[----:B------:R-:W-:Y:S02]  /*1bf0*/  LEA.HI.SX32 R29, R29, R18, 0x1b ;  /* 0x000000121d1d7211 */ /* 0x000fe400078fdaff */
[----:B------:R-:W-:Y:S02]  /*1c00*/  LEA R63, R23, UR4, 0x2 ;  /* 0x00000004173f7c11 */ /* 0x000fe4000f8e10ff */
[----:B------:R-:W-:Y:S02]  /*1c10*/  P2R R36, PR, RZ, 0x40 ;  /* 0x00000040ff247803 */ /* 0x000fe40000000000 */
[----:B------:R-:W-:-:S02]  /*1c20*/  IADD3 R39, R18, 0x160, RZ ;  /* 0x0000016012277810 */ /* 0x000fc40007ffe0ff */
[-C--:B------:R-:W-:Y:S02]  /*1c30*/  LEA.HI.SX32 R31, R31, R18.reuse, 0x1b ;  /* 0x000000121f1f7211 */ /* 0x080fe400078fdaff */
[----:B------:R-:W-:Y:S02]  /*1c40*/  LEA R62, R3, UR4, 0x2 ;  /* 0x00000004033e7c11 */ /* 0x000fe4000f8e10ff */
[----:B------:R-:W-:Y:S02]  /*1c50*/  LOP3.LUT P6, RZ, R67, 0x20, RZ, 0xc0, !PT ;  /* 0x0000002043ff7812 */ /* 0x000fe400078cc0ff */
[-C--:B------:R-:W-:Y:S02]  /*1c60*/  LEA.HI.SX32 R33, R33, R18.reuse, 0x1b ;  /* 0x0000001221217211 */ /* 0x080fe400078fdaff */
[----:B------:R-:W-:Y:S02]  /*1c70*/  LEA R61, R25, UR4, 0x2 ;  /* 0x00000004193d7c11 */ /* 0x000fe4000f8e10ff */
[----:B------:R-:W-:-:S02]  /*1c80*/  LEA.HI.SX32 R35, R35, R18, 0x1b ;  /* 0x0000001223237211 */ /* 0x000fc400078fdaff */
[----:B------:R-:W-:Y:S02]  /*1c90*/  LEA R60, R27, UR4, 0x2 ;  /* 0x000000041b3c7c11 */ /* 0x000fe4000f8e10ff */
[----:B------:R-:W-:Y:S02]  /*1ca0*/  IADD3 R45, R18, 0x1c0, RZ ;  /* 0x000001c0122d7810 */ /* 0x000fe40007ffe0ff */
[-C--:B------:R-:W-:Y:S02]  /*1cb0*/  LEA.HI.SX32 R37, R37, R18.reuse, 0x1b ;  /* 0x0000001225257211 */ /* 0x080fe400078fdaff */
[----:B------:R-:W-:Y:S02]  /*1cc0*/  LEA R59, R29, UR4, 0x2 ;  /* 0x000000041d3b7c11 */ /* 0x000fe4000f8e10ff */
[----:B------:R-:W-:Y:S02]  /*1cd0*/  LEA.HI.SX32 R39, R39, R18, 0x1b ;  /* 0x0000001227277211 */ /* 0x000fe400078fdaff */
[----:B------:R-:W-:-:S02]  /*1ce0*/  LEA R58, R31, UR4, 0x2 ;  /* 0x000000041f3a7c11 */ /* 0x000fc4000f8e10ff */
[----:B------:R-:W-:Y:S02]  /*1cf0*/  P2R R34, PR, RZ, 0x40 ;  /* 0x00000040ff227803 */ /* 0x000fe40000000000 */
[-C--:B------:R-:W-:Y:S02]  /*1d00*/  LEA.HI.SX32 R41, R41, R18.reuse, 0x1b ;  /* 0x0000001229297211 */ /* 0x080fe400078fdaff */
[----:B------:R-:W-:Y:S02]  /*1d10*/  LEA R57, R33, UR4, 0x2 ;  /* 0x0000000421397c11 */ /* 0x000fe4000f8e10ff */
[----:B------:R-:W-:Y:S02]  /*1d20*/  LOP3.LUT P6, RZ, R67, 0x40, RZ, 0xc0, !PT ;  /* 0x0000004043ff7812 */ /* 0x000fe400078cc0ff */
[----:B------:R-:W-:Y:S02]  /*1d30*/  LEA.HI.SX32 R43, R43, R18, 0x1b ;  /* 0x000000122b2b7211 */ /* 0x000fe400078fdaff */
[----:B------:R-:W-:-:S02]  /*1d40*/  LEA R56, R35, UR4, 0x2 ;  /* 0x0000000423387c11 */ /* 0x000fc4000f8e10ff */
[-C--:B------:R-:W-:Y:S02]  /*1d50*/  LEA.HI.SX32 R45, R45, R18.reuse, 0x1b ;  /* 0x000000122d2d7211 */ /* 0x080fe400078fdaff */
[----:B------:R-:W-:Y:S02]  /*1d60*/  LEA R55, R37, UR4, 0x2 ;  /* 0x0000000425377c11 */ /* 0x000fe4000f8e10ff */
[----:B------:R-:W-:Y:S02]  /*1d70*/  LEA.HI.SX32 R47, R47, R18, 0x1b ;  /* 0x000000122f2f7211 */ /* 0x000fe400078fdaff */
[----:B------:R-:W-:Y:S02]  /*1d80*/  LEA R54, R39, UR4, 0x2 ;  /* 0x0000000427367c11 */ /* 0x000fe4000f8e10ff */
[----:B------:R-:W-:Y:S02]  /*1d90*/  LEA R53, R41, UR4, 0x2 ;  /* 0x0000000429357c11 */ /* 0x000fe4000f8e10ff */
[----:B------:R-:W-:-:S02]  /*1da0*/  P2R R32, PR, RZ, 0x40 ;  /* 0x00000040ff207803 */ /* 0x000fc40000000000 */
[----:B------:R-:W-:Y:S02]  /*1db0*/  LEA R52, R43, UR4, 0x2 ;  /* 0x000000042b347c11 */ /* 0x000fe4000f8e10ff */
[----:B------:R-:W-:Y:S02]  /*1dc0*/  LOP3.LUT P6, RZ, R67, 0x80, RZ, 0xc0, !PT ;  /* 0x0000008043ff7812 */ /* 0x000fe400078cc0ff */
[----:B------:R-:W-:Y:S02]  /*1dd0*/  LEA R51, R45, UR4, 0x2 ;  /* 0x000000042d337c11 */ /* 0x000fe4000f8e10ff */
[----:B------:R-:W-:Y:S02]  /*1de0*/  LEA R50, R47, UR4, 0x2 ;  /* 0x000000042f327c11 */ /* 0x000fe4000f8e10ff */
[----:B------:R-:W-:Y:S02]  /*1df0*/  P2R R30, PR, RZ, 0x40 ;  /* 0x00000040ff1e7803 */ /* 0x000fe40000000000 */
[----:B------:R-:W-:-:S04]  /*1e00*/  LOP3.LUT P6, RZ, R67, 0x100, RZ, 0xc0, !PT ;  /* 0x0000010043ff7812 */ /* 0x000fc800078cc0ff */
[----:B------:R-:W-:Y:S02]  /*1e10*/  P2R R28, PR, RZ, 0x40 ;  /* 0x00000040ff1c7803 */ /* 0x000fe40000000000 */
[----:B------:R-:W-:Y:S02]  /*1e20*/  LOP3.LUT P6, RZ, R67, 0x200, RZ, 0xc0, !PT ;  /* 0x0000020043ff7812 */ /* 0x000fe400078cc0ff */
[-C--:B------:R-:W-:Y:S02]  /*1e30*/  LOP3.LUT R161, R161, R160.reuse, RZ, 0x3c, !PT ;  /* 0x000000a0a1a17212 */ /* 0x080fe400078e3cff */
[----:B------:R-:W-:Y:S02]  /*1e40*/  P2R R26, PR, RZ, 0x40 ;  /* 0x00000040ff1a7803 */ /* 0x000fe40000000000 */
[----:B------:R-:W-:Y:S02]  /*1e50*/  LOP3.LUT P6, RZ, R67, 0x400, RZ, 0xc0, !PT ;  /* 0x0000040043ff7812 */ /* 0x000fe400078cc0ff */
[----:B------:R-:W-:-:S02]  /*1e60*/  LOP3.LUT R160, R161, R160, RZ, 0x3c, !PT ;  /* 0x000000a0a1a07212 */ /* 0x000fc400078e3cff */
[----:B------:R-:W-:Y:S02]  /*1e70*/  P2R R24, PR, RZ, 0x40 ;  /* 0x00000040ff187803 */ /* 0x000fe40000000000 */
[----:B------:R-:W-:Y:S02]  /*1e80*/  LOP3.LUT P6, RZ, R67, 0x800, RZ, 0xc0, !PT ;  /* 0x0000080043ff7812 */ /* 0x000fe400078cc0ff */
[----:B------:R-:W-:-:S03]  /*1e90*/  LOP3.LUT R161, R161, R160, RZ, 0x3c, !PT ;  /* 0x000000a0a1a17212 */ /* 0x000fc600078e3cff */
[----:B------:R-:W-:Y:S01]  /*1ea0*/  IMAD.WIDE R2, R84, 0x4, R160 ;  /* 0x0000000454027825 */ /* 0x000fe200078e02a0 */
[----:B--2---:R0:W-:Y:S04]  /*1eb0*/  STS [R65], R0 ;  /* 0x0000000041007388 */ /* 0x0041e80000000800 */
[----:B------:R-:W-:Y:S04]  /*1ec0*/  STS [R64+0x80], R5 ;  /* 0x0000800540007388 */ /* 0x000fe80000000800 */
[----:B---3--:R1:W-:Y:S01]  /*1ed0*/  STS [R63+0x100], R4 ;  /* 0x000100043f007388 */ /* 0x0083e20000000800 */
[----:B0-----:R-:W-:-:S03]  /*1ee0*/  IMAD R0, R71, 0x10, R66 ;  /* 0x0000001047007824 */ /* 0x001fc600078e0242 */
[----:B-----5:R-:W-:Y:S04]  /*1ef0*/  STS [R62+0x180], R7 ;  /* 0x000180073e007388 */ /* 0x020fe80000000800 */
[----:B----4-:R-:W-:Y:S01]  /*1f00*/  STS [R61+0x200], R6 ;  /* 0x000200063d007388 */ /* 0x010fe20000000800 */
        /* <DEDUP_REMOVED lines=32> */
[----:B0-----:R-:W-:Y:S01]  /*2110*/  IMAD.MOV.U32 R10, RZ, RZ, RZ ;  /* 0x000000ffff0a7224 */ /* 0x001fe200078e00ff */
[----:B--2---:R-:W-:-:S04]  /*2120*/  CS2R R12, SRZ ;  /* 0x00000000000c7805 */ /* 0x004fc8000001ff00 */
[----:B------:R-:W2:Y:S01]  /*2130*/  @!P6 LDG.E R5, desc[UR6][R2.64+0x80] ;  /* 0x000080060205e981 */ /* 0x000ea2000c1e1900 */
[----:B------:R-:W-:Y:S02]  /*2140*/  ISETP.NE.AND P6, PT, R24, RZ, PT ;  /* 0x000000ff1800720c */ /* 0x000fe40003fc5270 */
[----:B---3--:R-:W-:Y:S02]  /*2150*/  CS2R R14, SRZ ;  /* 0x00000000000e7805 */ /* 0x008fe4000001ff00 */
[----:B----4-:R-:W-:Y:S02]  /*2160*/  CS2R R16, SRZ ;  /* 0x0000000000107805 */ /* 0x010fe4000001ff00 */
[----:B------:R-:W-:Y:S01]  /*2170*/  CS2R R20, SRZ ;  /* 0x0000000000147805 */ /* 0x000fe2000001ff00 */
[----:B------:R-:W-:Y:S01]  /*2180*/  HFMA2.MMA R18, -RZ, RZ, 0, 0 ;  /* 0x00000000ff127435 */ /* 0x000fe200000001ff */
[----:B------:R-:W3:Y:S01]  /*2190*/  @!P4 LDG.E R4, desc[UR6][R2.64] ;  /* 0x000000060204c981 */ /* 0x000ee2000c1e1900 */
[----:B-----5:R-:W-:Y:S01]  /*21a0*/  IMAD.MOV.U32 R19, RZ, RZ, RZ ;  /* 0x000000ffff137224 */ /* 0x020fe200078e00ff */
[----:B------:R-:W-:-:S02]  /*21b0*/  CS2R R22, SRZ ;  /* 0x0000000000167805 */ /* 0x000fc4000001ff00 */
[----:B------:R-:W-:Y:S01]  /*21c0*/  MOV R25, RZ ;  /* 0x000000ff00197202 */ /* 0x000fe20000000f00 */
[----:B------:R-:W4:Y:S04]  /*21d0*/  @!P3 LDG.E R20, desc[UR6][R2.64+0x600] ;  /* 0x000600060214b981 */ /* 0x000f28000c1e1900 */
[----:B------:R-:W5:Y:S01]  /*21e0*/  @!P6 LDG.E R10, desc[UR6][R2.64+0x100] ;  /* 0x00010006020ae981 */ /* 0x000f62000c1e1900 */
[----:B------:R-:W-:-:S03]  /*21f0*/  ISETP.NE.AND P6, PT, R26, RZ, PT ;  /* 0x000000ff1a00720c */ /* 0x000fc60003fc5270 */
[----:B------:R-:W4:Y:S04]  /*2200*/  @!P5 LDG.E R19, desc[UR6][R2.64+0x580] ;  /* 0x000580060213d981 */ /* 0x000f28000c1e1900 */
[----:B------:R-:W4:Y:S04]  /*2210*/  @!P2 LDG.E R23, desc[UR6][R2.64+0x680] ;  /* 0x000680060217a981 */ /* 0x000f28000c1e1900 */
[----:B------:R-:W4:Y:S04]  /*2220*/  @!P1 LDG.E R22, desc[UR6][R2.64+0x700] ;  /* 0x0007000602169981 */ /* 0x000f28000c1e1900 */
[----:B------:R-:W4:Y:S01]  /*2230*/  @!P6 LDG.E R13, desc[UR6][R2.64+0x180] ;  /* 0x00018006020de981 */ /* 0x000f22000c1e1900 */
        /* <DEDUP_REMOVED lines=15> */
[----:B------:R-:W-:-:S04]  /*2330*/  LOP3.LUT R67, R67, 0xfffffffd, RZ, 0xc0, !PT ;  /* 0xfffffffd43437812 */ /* 0x000fc800078ec0ff */
[----:B------:R-:W-:Y:S01]  /*2340*/  @P5 LOP3.LUT R67, R67, 0x2, RZ, 0xfc, !PT ;  /* 0x0000000243435812 */ /* 0x000fe200078efcff */
[----:B------:R-:W-:Y:S01]  /*2350*/  BSSY B0, `(.L_x_1467) ;  /* 0x0000047000007945 */ /* 0x000fe20003800000 */
[----:B---3--:R-:W-:Y:S04]  /*2360*/  STS [R65], R4 ;  /* 0x0000000441007388 */ /* 0x008fe80000000800 */
[----:B--2---:R-:W-:Y:S04]  /*2370*/  STS [R64+0x80], R5 ;  /* 0x0000800540007388 */ /* 0x004fe80000000800 */
[----:B-----5:R0:W-:Y:S02]  /*2380*/  STS [R63+0x100], R10 ;  /* 0x0001000a3f007388 */ /* 0x0201e40000000800 */
[----:B0-----:R-:W0:Y:S02]  /*2390*/  LDC R10, c[0x0][0x21c] ;  /* 0x00008700ff0a7b82 */ /* 0x001e240000000800 */
        /* <DEDUP_REMOVED lines=66> */
.L_x_1468:
[----:B------:R-:W-:Y:S05]  /*27c0*/  BSYNC B0 ;  /* 0x0000000000007941 */ /* 0x000fea0003800000 */
.L_x_1467:
        /* <DEDUP_REMOVED lines=36> */
.L_x_1470:
[----:B------:R-:W-:Y:S05]  /*2a10*/  BSYNC B0 ;  /* 0x0000000000007941 */ /* 0x000fea0003800000 */
.L_x_1469:
        /* <DEDUP_REMOVED lines=36> */
.L_x_1472:
[----:B------:R-:W-:Y:S05]  /*2c60*/  BSYNC B0 ;  /* 0x0000000000007941 */ /* 0x000fea0003800000 */
.L_x_1471:
        /* <DEDUP_REMOVED lines=36> */
.L_x_1474:
[----:B------:R-:W-:Y:S05]  /*2eb0*/  BSYNC B0 ;  /* 0x0000000000007941 */ /* 0x000fea0003800000 */
.L_x_1473:
        /* <DEDUP_REMOVED lines=36> */
.L_x_1476:
[----:B------:R-:W-:Y:S05]  /*3100*/  BSYNC B0 ;  /* 0x0000000000007941 */ /* 0x000fea0003800000 */
.L_x_1475:
        /* <DEDUP_REMOVED lines=36> */
.L_x_1478:
[----:B------:R-:W-:Y:S05]  /*3350*/  BSYNC B0 ;  /* 0x0000000000007941 */ /* 0x000fea0003800000 */
.L_x_1477:
        /* <DEDUP_REMOVED lines=36> */
.L_x_1480:
[----:B------:R-:W-:Y:S05]  /*35a0*/  BSYNC B0 ;  /* 0x0000000000007941 */ /* 0x000fea0003800000 */
.L_x_1479:
        /* <DEDUP_REMOVED lines=36> */
.L_x_1482:
[----:B------:R-:W-:Y:S05]  /*37f0*/  BSYNC B0 ;  /* 0x0000000000007941 */ /* 0x000fea0003800000 */
.L_x_1481:
        /* <DEDUP_REMOVED lines=36> */
.L_x_1484:
[----:B------:R-:W-:Y:S05]  /*3a40*/  BSYNC B0 ;  /* 0x0000000000007941 */ /* 0x000fea0003800000 */
.L_x_1483:
        /* <DEDUP_REMOVED lines=36> */
.L_x_1486:
[----:B------:R-:W-:Y:S05]  /*3c90*/  BSYNC B0 ;  /* 0x0000000000007941 */ /* 0x000fea0003800000 */
.L_x_1485:
        /* <DEDUP_REMOVED lines=36> */
.L_x_1488:
[----:B------:R-:W-:Y:S05]  /*3ee0*/  BSYNC B0 ;  /* 0x0000000000007941 */ /* 0x000fea0003800000 */
.L_x_1487:
        /* <DEDUP_REMOVED lines=36> */
.L_x_1490:
[----:B------:R-:W-:Y:S05]  /*4130*/  BSYNC B0 ;  /* 0x0000000000007941 */ /* 0x000fea0003800000 */
.L_x_1489:
        /* <DEDUP_REMOVED lines=36> */
.L_x_1492:
[----:B------:R-:W-:Y:S05]  /*4380*/  BSYNC B0 ;  /* 0x0000000000007941 */ /* 0x000fea0003800000 */
.L_x_1491:
        /* <DEDUP_REMOVED lines=37> */
.L_x_1494:
[----:B------:R-:W-:Y:S05]  /*45e0*/  BSYNC B0 ;  /* 0x0000000000007941 */ /* 0x000fea0003800000 */
.L_x_1493:
        /* <DEDUP_REMOVED lines=40> */
.L_x_1496:
[----:B------:R-:W-:Y:S05]  /*4870*/  BSYNC B0 ;  /* 0x0000000000007941 */ /* 0x000fea0003800000 */
.L_x_1495:
        /* <DEDUP_REMOVED lines=42> */
.L_x_1498:
[----:B------:R-:W-:Y:S05]  /*4b20*/  BSYNC B0 ;  /* 0x0000000000007941 */ /* 0x000fea0003800000 */
.L_x_1497:
        /* <DEDUP_REMOVED lines=43> */
.L_x_1509:
        /* <DEDUP_REMOVED lines=199> */
[----:B------:R-:W-:-:S06]  /*5a50*/  FMUL.FTZ R53, R40, R32 ;  /* 0x0000002028357220 */ /* 0x000fcc0000410000 */
[----:B------:R-:W3:Y:S01]  /*5a60*/  MUFU.EX2 R53, R53 ;  /* 0x0000003500357308 */ /* 0x000ee20000000800 */
[----:B-1----:R-:W-:-:S05]  /*5a70*/  FMUL.FTZ R51, R4, R51 ;  /* 0x0000003304337220 */ /* 0x002fca0000410000 */
[----:B------:R-:W-:Y:S01]  /*5a80*/  FSEL R139, R51, RZ, !P5 ;  /* 0x000000ff338b7208 */ /* 0x000fe20006800000 */
[----:B------:R-:W-:Y:S01]  /*5a90*/  VIADD R51, R41, 0xc ;  /* 0x0000000c29337836 */ /* 0x000fe20000000000 */
[----:B--2---:R-:W-:-:S04]  /*5aa0*/  FSEL R138, R52, 1, !P5 ;  /* 0x3f800000348a7808 */ /* 0x004fc80006800000 */
[----:B------:R-:W-:Y:S01]  /*5ab0*/  ISETP.GE.U32.AND P5, PT, R51, R68, PT ;  /* 0x000000443300720c */ /* 0x000fe20003fa6070 */
[----:B0-----:R-:W-:Y:S01]  /*5ac0*/  FMUL.FTZ R50, R149, R50 ;  /* 0x0000003295327220 */ /* 0x001fe20000410000 */
[----:B------:R-:W-:-:S04]  /*5ad0*/  IADD3 R51, R41, 0xd, RZ ;  /* 0x0000000d29337810 */ /* 0x000fc80007ffe0ff */
[----:B------:R-:W-:Y:S02]  /*5ae0*/  FSEL R141, R50, RZ, !P5 ;  /* 0x000000ff328d7208 */ /* 0x000fe40006800000 */
[----:B------:R-:W0:Y:S01]  /*5af0*/  LDS R50, [R49+0x34] ;  /* 0x0000340031327984 */ /* 0x000e220000000800 */
[----:B------:R-:W-:Y:S02]  /*5b00*/  P2R R100, PR, RZ, 0x40 ;  /* 0x00000040ff647803 */ /* 0x000fe40000000000 */
[----:B---3--:R-:W-:Y:S02]  /*5b10*/  FSEL R140, R53, 1, !P5 ;  /* 0x3f800000358c7808 */ /* 0x008fe40006800000 */
[----:B------:R-:W-:Y:S02]  /*5b20*/  LOP3.LUT P6, RZ, R67, 0x8, RZ, 0xc0, !PT ;  /* 0x0000000843ff7812 */ /* 0x000fe400078cc0ff */
[----:B------:R-:W-:Y:S02]  /*5b30*/  ISETP.GE.U32.AND P5, PT, R51, R68, PT ;  /* 0x000000443300720c */ /* 0x000fe40003fa6070 */
[----:B------:R-:W1:Y:S01]  /*5b40*/  LDS R51, [R49+0x38] ;  /* 0x0000380031337984 */ /* 0x000e620000000800 */
[----:B------:R-:W-:-:S02]  /*5b50*/  P2R R101, PR, RZ, 0x40 ;  /* 0x00000040ff657803 */ /* 0x000fc40000000000 */
[----:B------:R-:W-:-:S04]  /*5b60*/  LOP3.LUT P6, RZ, R67, 0x10, RZ, 0xc0, !PT ;  /* 0x0000001043ff7812 */ /* 0x000fc800078cc0ff */
[----:B------:R-:W-:Y:S02]  /*5b70*/  P2R R99, PR, RZ, 0x40 ;  /* 0x00000040ff637803 */ /* 0x000fe40000000000 */
[----:B------:R-:W-:-:S04]  /*5b80*/  LOP3.LUT P6, RZ, R67, 0x20, RZ, 0xc0, !PT ;  /* 0x0000002043ff7812 */ /* 0x000fc800078cc0ff */
        /* <DEDUP_REMOVED lines=9> */
[----:B------:R-:W-:Y:S01]  /*5c20*/  LOP3.LUT P6, RZ, R67, 0x200, RZ, 0xc0, !PT ;  /* 0x0000020043ff7812 */ /* 0x000fe200078cc0ff */
[----:B0-----:R-:W-:-:S03]  /*5c30*/  FMUL.FTZ R50, R3, R50 ;  /* 0x0000003203327220 */ /* 0x001fc60000410000 */
[----:B------:R-:W-:Y:S02]  /*5c40*/  P2R R104, PR, RZ, 0x40 ;  /* 0x00000040ff687803 */ /* 0x000fe40000000000 */
[----:B------:R-:W-:Y:S01]  /*5c50*/  LOP3.LUT P6, RZ, R67, 0x400, RZ, 0xc0, !PT ;  /* 0x0000040043ff7812 */ /* 0x000fe200078cc0ff */
[----:B------:R-:W-:Y:S01]  /*5c60*/  VIADD R41, R41, 0xe ;  /* 0x0000000e29297836 */ /* 0x000fe20000000000 */
[----:B--2---:R-:W-:Y:S02]  /*5c70*/  FSEL R142, R52, 1, !P5 ;  /* 0x3f800000348e7808 */ /* 0x004fe40006800000 */
[----:B------:R-:W-:Y:S01]  /*5c80*/  P2R R103, PR, RZ, 0x40 ;  /* 0x00000040ff677803 */ /* 0x000fe20000000000 */
[----:B-1----:R-:W-:Y:S01]  /*5c90*/  FMUL.FTZ R51, R150, R51 ;  /* 0x0000003396337220 */ /* 0x002fe20000410000 */
[----:B------:R-:W-:Y:S02]  /*5ca0*/  LOP3.LUT P6, RZ, R67, 0x800, RZ, 0xc0, !PT ;  /* 0x0000080043ff7812 */ /* 0x000fe400078cc0ff */
[----:B------:R-:W-:-:S02]  /*5cb0*/  FSEL R143, R50, RZ, !P5 ;  /* 0x000000ff328f7208 */ /* 0x000fc40006800000 */
[----:B------:R-:W-:-:S04]  /*5cc0*/  ISETP.GE.U32.AND P5, PT, R41, R68, PT ;  /* 0x000000442900720c */ /* 0x000fc80003fa6070 */
[----:B------:R-:W-:Y:S02]  /*5cd0*/  FSEL R145, R51, RZ, !P5 ;  /* 0x000000ff33917208 */ /* 0x000fe40006800000 */
[----:B------:R-:W-:-:S06]  /*5ce0*/  CS2R R50, SRZ ;  /* 0x0000000000327805 */ /* 0x000fcc000001ff00 */
[----:B------:R-:W2:Y:S01]  /*5cf0*/  @!P6 LDG.E R51, desc[UR6][R42.64+0x80] ;  /* 0x000080062a33e981 */ /* 0x000ea2000c1e1900 */
[----:B------:R-:W-:Y:S02]  /*5d00*/  ISETP.NE.AND P6, PT, R103, RZ, PT ;  /* 0x000000ff6700720c */ /* 0x000fe40003fc5270 */
[----:B------:R-:W-:-:S11]  /*5d10*/  MOV R55, RZ ;  /* 0x000000ff00377202 */ /* 0x000fd60000000f00 */
[----:B------:R-:W3:Y:S01]  /*5d20*/  @!P6 LDG.E R50, desc[UR6][R42.64+0x100] ;  /* 0x000100062a32e981 */ /* 0x000ee2000c1e1900 */
[----:B------:R-:W-:Y:S02]  /*5d30*/  ISETP.NE.AND P6, PT, R104, RZ, PT ;  /* 0x000000ff6800720c */ /* 0x000fe40003fc5270 */
[----:B------:R-:W-:-:S11]  /*5d40*/  CS2R R52, SRZ ;  /* 0x0000000000347805 */ /* 0x000fd6000001ff00 */
[----:B------:R-:W4:Y:S01]  /*5d50*/  @!P6 LDG.E R55, desc[UR6][R42.64+0x180] ;  /* 0x000180062a37e981 */ /* 0x000f22000c1e1900 */
[----:B------:R-:W-:-:S13]  /*5d60*/  ISETP.NE.AND P6, PT, R102, RZ, PT ;  /* 0x000000ff6600720c */ /* 0x000fda0003fc5270 */
        /* <DEDUP_REMOVED lines=37> */
[C---:B------:R-:W-:Y:S02]  /*5fc0*/  VIADD R63, R54.reuse, 0x20 ;  /* 0x00000020363f7836 */ /* 0x040fe40000000000 */
[C---:B0-----:R-:W-:Y:S01]  /*5fd0*/  VIADD R43, R54.reuse, 0x60 ;  /* 0x00000060362b7836 */ /* 0x041fe20000000000 */
[C---:B------:R-:W-:Y:S01]  /*5fe0*/  IADD3 R57, R54.reuse, 0x40, RZ ;  /* 0x0000004036397810 */ /* 0x040fe20007ffe0ff */
[C---:B------:R-:W-:Y:S01]  /*5ff0*/  VIADD R59, R54.reuse, 0x80 ;  /* 0x00000080363b7836 */ /* 0x040fe20000000000 */
[-C--:B------:R-:W-:Y:S02]  /*6000*/  LEA.HI.SX32 R63, R63, R54.reuse, 0x1b ;  /* 0x000000363f3f7211 */ /* 0x080fe400078fdaff */
[-C--:B------:R-:W-:Y:S02]  /*6010*/  LEA.HI.SX32 R43, R43, R54.reuse, 0x1b ;  /* 0x000000362b2b7211 */ /* 0x080fe400078fdaff */
[----:B------:R-:W-:Y:S02]  /*6020*/  IADD3 R61, R54, 0xa0, RZ ;  /* 0x000000a0363d7810 */ /* 0x000fe40007ffe0ff */
[----:B------:R-:W-:-:S02]  /*6030*/  LEA.HI.SX32 R57, R57, R54, 0x1b ;  /* 0x0000003639397211 */ /* 0x000fc400078fdaff */
[-C--:B------:R-:W-:Y:S02]  /*6040*/  LEA.HI.SX32 R59, R59, R54.reuse, 0x1b ;  /* 0x000000363b3b7211 */ /* 0x080fe400078fdaff */
[----:B------:R-:W-:Y:S02]  /*6050*/  LEA R64, R63, UR4, 0x2 ;  /* 0x000000043f407c11 */ /* 0x000fe4000f8e10ff */
[----:B------:R-:W-:Y:S01]  /*6060*/  LEA R62, R43, UR4, 0x2 ;  /* 0x000000042b3e7c11 */ /* 0x000fe2000f8e10ff */
[C---:B------:R-:W-:Y:S01]  /*6070*/  VIADD R43, R54.reuse, 0xc0 ;  /* 0x000000c0362b7836 */ /* 0x040fe20000000000 */
[----:B------:R-:W-:Y:S02]  /*6080*/  LEA.HI.SX32 R60, R61, R54, 0x1b ;  /* 0x000000363d3c7211 */ /* 0x000fe400078fdaff */
[----:B------:R-:W-:Y:S01]  /*6090*/  LEA R63, R57, UR4, 0x2 ;  /* 0x00000004393f7c11 */ /* 0x000fe2000f8e10ff */
[C---:B------:R-:W-:Y:S01]  /*60a0*/  VIADD R57, R54.reuse, 0xe0 ;  /* 0x000000e036397836 */ /* 0x040fe20000000000 */
[----:B------:R-:W-:Y:S01]  /*60b0*/  LEA R61, R59, UR4, 0x2 ;  /* 0x000000043b3d7c11 */ /* 0x000fe2000f8e10ff */
[C---:B------:R-:W-:Y:S01]  /*60c0*/  VIADD R101, R54.reuse, 0x120 ;  /* 0x0000012036657836 */ /* 0x040fe20000000000 */
[----:B------:R-:W-:-:S02]  /*60d0*/  IADD3 R59, R54, 0x100, RZ ;  /* 0x00000100363b7810 */ /* 0x000fc40007ffe0ff */
[----:B------:R-:W-:Y:S01]  /*60e0*/  LEA R60, R60, UR4, 0x2 ;  /* 0x000000043c3c7c11 */ /* 0x000fe2000f8e10ff */
[C---:B------:R-:W-:Y:S01]  /*60f0*/  VIADD R103, R54.reuse, 0x140 ;  /* 0x0000014036677836 */ /* 0x040fe20000000000 */
[-C--:B------:R-:W-:Y:S02]  /*6100*/  LEA.HI.SX32 R43, R43, R54.reuse, 0x1b ;  /* 0x000000362b2b7211 */ /* 0x080fe400078fdaff */
[-C--:B------:R-:W-:Y:S02]  /*6110*/  LEA.HI.SX32 R57, R57, R54.reuse, 0x1b ;  /* 0x0000003639397211 */ /* 0x080fe400078fdaff */
[-C--:B------:R-:W-:Y:S01]  /*6120*/  LEA.HI.SX32 R42, R59, R54.reuse, 0x1b ;  /* 0x000000363b2a7211 */ /* 0x080fe200078fdaff */
[C---:B------:R-:W-:Y:S01]  /*6130*/  VIADD R107, R54.reuse, 0x1a0 ;  /* 0x000001a0366b7836 */ /* 0x040fe20000000000 */
[----:B------:R-:W-:Y:S02]  /*6140*/  IADD3 R105, R54, 0x160, RZ ;  /* 0x0000016036697810 */ /* 0x000fe40007ffe0ff */
        /* <DEDUP_REMOVED lines=14> */
[----:B-----5:R-:W-:Y:S01]  /*6230*/  STS [R61+0x1280], R52 ;  /* 0x001280343d007388 */ /* 0x020fe20000000800 */
[----:B------:R-:W-:-:S03]  /*6240*/  LEA R56, R101, UR4, 0x2 ;  /* 0x0000000465387c11 */ /* 0x000fc6000f8e10ff */
[----:B------:R0:W-:Y:S01]  /*6250*/  STS [R60+0x1300], R53 ;  /* 0x001300353c007388 */ /* 0x0001e20000000800 */
[C---:B-1----:R-:W-:Y:S02]  /*6260*/  IADD3 R55, R54.reuse, 0x1c0, RZ ;  /* 0x000001c036377810 */ /* 0x042fe40007ffe0ff */
[-C--:B------:R-:W-:Y:S01]  /*6270*/  LEA.HI.SX32 R51, R51, R54.reuse, 0x1b ;  /* 0x0000003633337211 */ /* 0x080fe200078fdaff */
[----:B------:R-:W-:Y:S01]  /*6280*/  STS [R59+0x1380], R102 ;  /* 0x001380663b007388 */ /* 0x000fe20000000800 */
[-C--:B------:R-:W-:Y:S01]  /*6290*/  LEA.HI.SX32 R43, R55, R54.reuse, 0x1b ;  /* 0x00000036372b7211 */ /* 0x080fe200078fdaff */
[----:B0-----:R-:W-:Y:S01]  /*62a0*/  VIADD R53, R54, 0x1e0 ;  /* 0x000001e036357836 */ /* 0x001fe20000000000 */
[----:B------:R-:W-:Y:S01]  /*62b0*/  LEA R55, R103, UR4, 0x2 ;  /* 0x0000000467377c11 */ /* 0x000fe2000f8e10ff */
        /* <DEDUP_REMOVED lines=58> */
.L_x_1501:
        /* <DEDUP_REMOVED lines=10> */
.L_x_1500:
        /* <DEDUP_REMOVED lines=66> */
[----:B0----5:R-:W-:Y:S02]  /*6b20*/  @P5 IMAD.MOV.U32 R91, RZ, RZ, R89 ;  /* 0x000000ffff5b5224 */ /* 0x021fe400078e0059 */
[----:B------:R-:W-:Y:S01]  /*6b30*/  @P5 IMAD.MOV.U32 R90, RZ, RZ, R88 ;  /* 0x000000ffff5a5224 */ /* 0x000fe200078e0058 */
[----:B------:R-:W0:Y:S02]  /*6b40*/  LDS.128 R40, [UR4+0x2100] ;  /* 0x00210004ff287984 */ /* 0x000e240008000c00 */
[----:B0-----:R-:W-:Y:S01]  /*6b50*/  FFMA.FTZ R43, R41, R42, R43 ;  /* 0x0000002a292b7223 */ /* 0x001fe2000001002b */
[----:B------:R-:W-:Y:S01]  /*6b60*/  @P6 FFMA.FTZ R41, R164, R41, R163 ;  /* 0x00000029a4296223 */ /* 0x000fe200000100a3 */
[----:B------:R-:W-:-:S03]  /*6b70*/  @P5 ISETP.NE.AND P6, PT, R71, RZ, PT ;  /* 0x000000ff4700520c */ /* 0x000fc60003fc5270 */
[----:B------:R-:W-:Y:S02]  /*6b80*/  @P5 IMAD.MOV.U32 R163, RZ, RZ, R41 ;  /* 0x000000ffffa35224 */ /* 0x000fe400078e0029 */
[----:B------:R-:W-:-:S05]  /*6b90*/  @P5 FMUL.FTZ R41, R164, R40 ;  /* 0x00000028a4295220 */ /* 0x000fca0000410000 */
[----:B------:R-:W-:-:S04]  /*6ba0*/  @P5 FSEL R41, R40, R41, !P6 ;  /* 0x0000002928295208 */ /* 0x000fc80007000000 */
[----:B------:R-:W-:Y:S01]  /*6bb0*/  @P5 MOV R164, R41 ;  /* 0x0000002900a45202 */ /* 0x000fe20000000f00 */
[----:B------:R-:W-:Y:S06]  /*6bc0*/  @P5 BRA `(.L_x_1503) ;  /* 0x00000000001c5947 */ /* 0x000fec0003800000 */
[----:B------:R-:W-:Y:S01]  /*6bd0*/  ISETP.NE.AND P5, PT, R71, RZ, PT ;  /* 0x000000ff4700720c */ /* 0x000fe20003fa5270 */
[----:B------:R-:W-:-:S04]  /*6be0*/  FMUL.FTZ R40, R40, R42 ;  /* 0x0000002a28287220 */ /* 0x000fc80000410000 */
[C---:B------:R-:W-:Y:S01]  /*6bf0*/  FFMA.FTZ R91, R40.reuse, R89, R43 ;  /* 0x00000059285b7223 */ /* 0x040fe2000001002b */
[----:B------:R-:W-:-:S07]  /*6c00*/  FMUL.FTZ R90, R40, R88 ;  /* 0x00000058285a7220 */ /* 0x000fce0000410000 */
[----:B------:R0:W-:Y:S01]  /*6c10*/  @!P5 STS.64 [UR4+0x2118], R88 ;  /* 0x00211858ff00d988 */ /* 0x0001e20008000a04 */
[----:B------:R-:W-:Y:S01]  /*6c20*/  @!P5 MOV R164, R88 ;  /* 0x0000005800a4d202 */ /* 0x000fe20000000f00 */
[----:B------:R-:W-:-:S07]  /*6c30*/  @!P5 IMAD.MOV.U32 R163, RZ, RZ, R89 ;  /* 0x000000ffffa3d224 */ /* 0x000fce00078e0059 */
.L_x_1503:
[----:B------:R-:W-:Y:S05]  /*6c40*/  BSYNC B0 ;  /* 0x0000000000007941 */ /* 0x000fea0003800000 */
.L_x_1502:
        /* <DEDUP_REMOVED lines=46> */
.L_x_1506:
[----:B------:R-:W-:-:S04]  /*6f30*/  IADD3 R40, R72, -0x1, RZ ;  /* 0xffffffff48287810 */ /* 0x000fc80007ffe0ff */
[----:B------:R-:W-:-:S13]  /*6f40*/  ISETP.NE.AND P5, PT, R69, R40, PT ;  /* 0x000000284500720c */ /* 0x000fda0003fa5270 */
[----:B------:R-:W-:Y:S05]  /*6f50*/  @!P5 BRA `(.L_x_1507) ;  /* 0x000000000074d947 */ /* 0x000fea0003800000 */
[-C--:B------:R-:W-:Y:S02]  /*6f60*/  IABS R42, R74.reuse ;  /* 0x0000004a002a7213 */ /* 0x080fe40000000000 */
[----:B------:R-:W-:Y:S02]  /*6f70*/  IADD3 R43, R73, -0x1, R68 ;  /* 0xffffffff492b7810 */ /* 0x000fe40007ffe044 */
[----:B0-----:R-:W0:Y:S01]  /*6f80*/  I2F.RP R88, R42 ;  /* 0x0000002a00587306 */ /* 0x001e220000209400 */
[-C--:B------:R-:W-:Y:S02]  /*6f90*/  IABS R115, R74.reuse ;  /* 0x0000004a00737213 */ /* 0x080fe40000000000 */
[----:B------:R-:W-:Y:S02]  /*6fa0*/  IABS R90, R43 ;  /* 0x0000002b005a7213 */ /* 0x000fe40000000000 */
[----:B------:R-:W-:Y:S02]  /*6fb0*/  IADD3 R115, RZ, -R115, RZ ;  /* 0x80000073ff737210 */ /* 0x000fe40007ffe0ff */
[----:B------:R-:W-:Y:S01]  /*6fc0*/  LOP3.LUT R43, R43, R74, RZ, 0x3c, !PT ;  /* 0x0000004a2b2b7212 */ /* 0x000fe200078e3cff */
[----:B0-----:R-:W0:Y:S02]  /*6fd0*/  MUFU.RCP R88, R88 ;  /* 0x0000005800587308 */ /* 0x001e240000001000 */
[----:B0-----:R-:W-:-:S06]  /*6fe0*/  VIADD R40, R88, 0xffffffe ;  /* 0x0ffffffe58287836 */ /* 0x001fcc0000000000 */
[----:B------:R0:W1:Y:S02]  /*6ff0*/  F2I.FTZ.U32.TRUNC.NTZ R41, R40 ;  /* 0x0000002800297305 */ /* 0x000064000021f000 */
[----:B0-----:R-:W-:Y:S02]  /*7000*/  IMAD.MOV.U32 R40, RZ, RZ, RZ ;  /* 0x000000ffff287224 */ /* 0x001fe400078e00ff */
[----:B-1----:R-:W-:-:S04]  /*7010*/  IMAD.MOV R89, RZ, RZ, -R41 ;  /* 0x000000ffff597224 */ /* 0x002fc800078e0a29 */
[----:B------:R-:W-:-:S04]  /*7020*/  IMAD R89, R89, R42, RZ ;  /* 0x0000002a59597224 */ /* 0x000fc800078e02ff */
[----:B------:R-:W-:Y:S01]  /*7030*/  IMAD.HI.U32 R88, R41, R89, R40 ;  /* 0x0000005929587227 */ /* 0x000fe200078e0028 */
[----:B------:R-:W-:-:S03]  /*7040*/  MOV R89, R115 ;  /* 0x0000007300597202 */ /* 0x000fc60000000f00 */
[----:B------:R-:W-:-:S04]  /*7050*/  IMAD.MOV.U32 R41, RZ, RZ, R90 ;  /* 0x000000ffff297224 */ /* 0x000fc800078e005a */
[----:B------:R-:W-:-:S04]  /*7060*/  IMAD.HI.U32 R40, R88, R41, RZ ;  /* 0x0000002958287227 */ /* 0x000fc800078e00ff */
[----:B------:R-:W-:-:S05]  /*7070*/  IMAD R41, R40, R89, R41 ;  /* 0x0000005928297224 */ /* 0x000fca00078e0229 */
[----:B------:R-:W-:-:S13]  /*7080*/  ISETP.GT.U32.AND P5, PT, R42, R41, PT ;  /* 0x000000292a00720c */ /* 0x000fda0003fa4070 */
[----:B------:R-:W-:Y:S02]  /*7090*/  @!P5 IMAD.IADD R41, R41, 0x1, -R42 ;  /* 0x000000012929d824 */ /* 0x000fe400078e0a2a */
        /* <DEDUP_REMOVED lines=9> */
.L_x_1507:
[----:B------:R1:W5:Y:S02]  /*7130*/  LDG.E R41, desc[UR6][R80.64] ;  /* 0x0000000650297981 */ /* 0x000364000c1e1900 */
.L_x_1508:
        /* <DEDUP_REMOVED lines=12> */
[----:B------:R-:W-:-:S05]  /*7200*/  IMAD.WIDE.U32 R42, R0, UR14, R42 ;  /* 0x0000000e002a7c25 */ /* 0x000fca000f8e002a */
[----:B------:R-:W-:Y:S02]  /*7210*/  IADD3 R43, R97, R43, RZ ;  /* 0x0000002b612b7210 */ /* 0x000fe40007ffe0ff */
[----:B0-----:R-:W-:-:S04]  /*7220*/  LEA R40, P5, R42, R40, 0x2 ;  /* 0x000000282a287211 */ /* 0x001fc800078a10ff */
[----:B------:R-:W-:-:S05]  /*7230*/  LEA.HI.X R41, R42, R41, R43, 0x2, P5 ;  /* 0x000000292a297211 */ /* 0x000fca00028f142b */
[----:B------:R2:W-:Y:S04]  /*7240*/  STG.E desc[UR6][R40.64], R91 ;  /* 0x0000005b28007986 */ /* 0x0005e8000c101906 */
.L_x_1505:
[----:B------:R-:W-:Y:S05]  /*7250*/  BSYNC B0 ;  /* 0x0000000000007941 */ /* 0x000fea0003800000 */
.L_x_1504:
        /* <DEDUP_REMOVED lines=19> */
.L_x_1499:
        /* <DEDUP_REMOVED lines=68> */
.L_x_1511:
[----:B------:R-:W-:Y:S05]  /*77d0*/  BSYNC B0 ;  /* 0x0000000000007941 */ /* 0x000fea0003800000 */
.L_x_1510:
[----:B------:R-:W-:Y:S01]  /*77e0*/  IMAD.MOV.U32 R5, RZ, RZ, R103 ;  /* 0x000000ffff057224 */ /* 0x000fe200078e0067 */
[----:B------:R-:W-:Y:S01]  /*77f0*/  ULDC.64 UR8, c[0x0][0x2c8] ;  /* 0x0000b20000087ab9 */ /* 0x000fe20000000a00 */
[C---:B------:R-:W-:Y:S01]  /*7800*/  LOP3.LUT R10, R29.reuse, 0x20, RZ, 0xfc, !PT ;  /* 0x000000201d0a7812 */ /* 0x040fe200078efcff */
[----:B------:R-:W-:Y:S01]  /*7810*/  IMAD R6, R0, UR8, RZ ;  /* 0x0000000800067c24 */ /* 0x000fe2000f8e02ff */
[----:B------:R-:W-:Y:S01]  /*7820*/  @!P4 MOV R157, R11 ;  /* 0x0000000b009dc202 */ /* 0x000fe20000000f00 */
[C---:B------:R-:W-:Y:S01]  /*7830*/  IMAD.WIDE.U32 R4, R116.reuse, UR8, R4 ;  /* 0x0000000874047c25 */ /* 0x040fe2000f8e0004 */
[----:B------:R-:W-:Y:S01]  /*7840*/  ULDC.64 UR10, c[0x0][0x2b8] ;  /* 0x0000ae00000a7ab9 */ /* 0x000fe20000000a00 */
[C---:B------:R-:W-:Y:S02]  /*7850*/  LOP3.LUT R32, R29.reuse, 0x80, RZ, 0xfc, !PT ;  /* 0x000000801d207812 */ /* 0x040fe400078efcff */
        /* <DEDUP_REMOVED lines=30> */
[----:B------:R-:W-:-:S02]  /*7a40*/  P2R R86, PR, RZ, 0x4 ;  /* 0x00000004ff567803 */ /* 0x000fc40000000000 */
[----:B------:R-:W-:Y:S01]  /*7a50*/  P2R R102, PR, RZ, 0x8 ;  /* 0x00000008ff667803 */ /* 0x000fe20000000000 */
[C---:B------:R-:W-:Y:S01]  /*7a60*/  @!P4 IMAD.WIDE.U32 R6, R116.reuse, UR10, R6 ;  /* 0x0000000a7406cc25 */ /* 0x040fe2000f8e0006 */
[C---:B------:R-:W-:Y:S02]  /*7a70*/  LOP3.LUT P3, RZ, R67.reuse, 0x800, RZ, 0xc0, !PT ;  /* 0x0000080043ff7812 */ /* 0x040fe4000786c0ff */
[C---:B------:R-:W-:Y:S02]  /*7a80*/  LOP3.LUT P6, RZ, R67.reuse, 0x10, RZ, 0xc0, !PT ;  /* 0x0000001043ff7812 */ /* 0x040fe400078cc0ff */
        /* <DEDUP_REMOVED lines=53> */
[----:B--2---:R-:W-:Y:S02]  /*7de0*/  CS2R R4, SRZ ;  /* 0x0000000000047805 */ /* 0x004fe4000001ff00 */
[----:B------:R-:W-:-:S06]  /*7df0*/  CS2R R44, SRZ ;  /* 0x00000000002c7805 */ /* 0x000fcc000001ff00 */
[----:B------:R2:W3:Y:S01]  /*7e00*/  @!P4 LDG.E R44, desc[UR6][R6.64] ;  /* 0x00000006062cc981 */ /* 0x0004e2000c1e1900 */
[----:B0-----:R-:W-:-:S03]  /*7e10*/  IMAD.WIDE R8, R29, 0x4, R8 ;  /* 0x000000041d087825 */ /* 0x001fc600078e0208 */
[----:B------:R-:W-:-:S04]  /*7e20*/  LEA R8, P5, R103, R8, 0x2 ;  /* 0x0000000867087211 */ /* 0x000fc800078a10ff */
[----:B------:R-:W-:Y:S02]  /*7e30*/  LEA.HI.X R9, R103, R9, R46, 0x2, P5 ;  /* 0x0000000967097211 */ /* 0x000fe400028f142e */
[----:B------:R-:W-:Y:S02]  /*7e40*/  CS2R R46, SRZ ;  /* 0x00000000002e7805 */ /* 0x000fe4000001ff00 */
[----:B--2---:R-:W-:Y:S02]  /*7e50*/  CS2R R6, SRZ ;  /* 0x0000000000067805 */ /* 0x004fe4000001ff00 */
[C---:B------:R-:W-:Y:S01]  /*7e60*/  LOP3.LUT P4, RZ, R67.reuse, 0x4, RZ, 0xc0, !PT ;  /* 0x0000000443ff7812 */ /* 0x040fe2000788c0ff */
[----:B------:R-:W2:Y:S01]  /*7e70*/  @!P3 LDG.E R5, desc[UR6][R8.64+0x80] ;  /* 0x000080060805b981 */ /* 0x000ea2000c1e1900 */
[----:B------:R-:W-:Y:S02]  /*7e80*/  ISETP.NE.AND P3, PT, R102, RZ, PT ;  /* 0x000000ff6600720c */ /* 0x000fe40003f65270 */
[----:B------:R-:W-:Y:S01]  /*7e90*/  LOP3.LUT P5, RZ, R67, 0x2, RZ, 0xc0, !PT ;  /* 0x0000000243ff7812 */ /* 0x000fe200078ac0ff */
[----:B------:R-:W4:Y:S04]  /*7ea0*/  @!P2 LDG.E R7, desc[UR6][R8.64+0x380] ;  /* 0x000380060807a981 */ /* 0x000f28000c1e1900 */
[----:B------:R-:W5:Y:S06]  /*7eb0*/  @!P1 LDG.E R6, desc[UR6][R8.64+0x300] ;  /* 0x0003000608069981 */ /* 0x000f6c000c1e1900 */
[----:B------:R-:W4:Y:S01]  /*7ec0*/  @!P3 LDG.E R45, desc[UR6][R8.64+0x180] ;  /* 0x00018006082db981 */ /* 0x000f22000c1e1900 */
[----:B------:R-:W-:-:S13]  /*7ed0*/  ISETP.NE.AND P3, PT, R100, RZ, PT ;  /* 0x000000ff6400720c */ /* 0x000fda0003f65270 */
[----:B------:R-:W5:Y:S01]  /*7ee0*/  @!P3 LDG.E R4, desc[UR6][R8.64+0x100] ;  /* 0x000100060804b981 */ /* 0x000f62000c1e1900 */
[----:B------:R-:W-:-:S13]  /*7ef0*/  ISETP.NE.AND P3, PT, R98, RZ, PT ;  /* 0x000000ff6200720c */ /* 0x000fda0003f65270 */
[----:B------:R-:W4:Y:S01]  /*7f00*/  @!P3 LDG.E R47, desc[UR6][R8.64+0x280] ;  /* 0x00028006082fb981 */ /* 0x000f22000c1e1900 */
[----:B------:R-:W-:-:S13]  /*7f10*/  ISETP.NE.AND P3, PT, R90, RZ, PT ;  /* 0x000000ff5a00720c */ /* 0x000fda0003f65270 */
[----:B------:R-:W4:Y:S01]  /*7f20*/  @!P3 LDG.E R46, desc[UR6][R8.64+0x200] ;  /* 0x00020006082eb981 */ /* 0x000f22000c1e1900 */
[----:B------:R-:W-:Y:S02]  /*7f30*/  ISETP.NE.AND P3, PT, R88, RZ, PT ;  /* 0x000000ff5800720c */ /* 0x000fe40003f65270 */
[----:B------:R-:W-:-:S06]  /*7f40*/  CS2R R88, SRZ ;  /* 0x0000000000587805 */ /* 0x000fcc000001ff00 */
[----:B------:R-:W4:Y:S01]  /*7f50*/  @!P0 LDG.E R89, desc[UR6][R8.64+0x480] ;  /* 0x0004800608598981 */ /* 0x000f22000c1e1900 */
[----:B------:R-:W-:Y:S01]  /*7f60*/  ISETP.NE.AND P0, PT, R48, RZ, PT ;  /* 0x000000ff3000720c */ /* 0x000fe20003f05270 */
[----:B------:R-:W-:Y:S01]  /*7f70*/  IMAD.MOV.U32 R48, RZ, RZ, RZ ;  /* 0x000000ffff307224 */ /* 0x000fe200078e00ff */
[----:B------:R-:W-:Y:S02]  /*7f80*/  ISETP.NE.AND P2, PT, R86, RZ, PT ;  /* 0x000000ff5600720c */ /* 0x000fe40003f45270 */
[----:B------:R-:W-:Y:S02]  /*7f90*/  ISETP.NE.AND P1, PT, R84, RZ, PT ;  /* 0x000000ff5400720c */ /* 0x000fe40003f25270 */
[----:B------:R-:W-:Y:S01]  /*7fa0*/  CS2R R90, SRZ ;  /* 0x00000000005a7805 */ /* 0x000fe2000001ff00 */
[----:B------:R-:W-:Y:S01]  /*7fb0*/  IMAD.MOV.U32 R97, RZ, RZ, RZ ;  /* 0x000000ffff617224 */ /* 0x000fe200078e00ff */
[----:B------:R-:W4:Y:S01]  /*7fc0*/  @!P6 LDG.E R48, desc[UR6][R8.64+0x400] ;  /* 0x000400060830e981 */ /* 0x000f22000c1e1900 */
[----:B------:R-:W-:Y:S01]  /*7fd0*/  ISETP.NE.AND P6, PT, R66, RZ, PT ;  /* 0x000000ff4200720c */ /* 0x000fe20003fc5270 */
[----:B------:R-:W-:Y:S01]  /*7fe0*/  HFMA2.MMA R66, -RZ, RZ, 0, 0 ;  /* 0x00000000ff427435 */ /* 0x000fe200000001ff */
[----:B------:R-:W-:Y:S01]  /*7ff0*/  MOV R99, RZ ;  /* 0x000000ff00637202 */ /* 0x000fe20000000f00 */
[----:B------:R-:W4:Y:S04]  /*8000*/  @!P5 LDG.E R91, desc[UR6][R8.64+0x580] ;  /* 0x00058006085bd981 */ /* 0x000f28000c1e1900 */
[----:B------:R-:W4:Y:S04]  /*8010*/  @!P3 LDG.E R88, desc[UR6][R8.64+0x600] ;  /* 0x000600060858b981 */ /* 0x000f28000c1e1900 */
[----:B------:R-:W4:Y:S04]  /*8020*/  @!P4 LDG.E R66, desc[UR6][R8.64+0x500] ;  /* 0x000500060842c981 */ /* 0x000f28000c1e1900 */
[----:B------:R-:W4:Y:S04]  /*8030*/  @!P2 LDG.E R97, desc[UR6][R8.64+0x680] ;  /* 0x000680060861a981 */ /* 0x000f28000c1e1900 */
[----:B------:R-:W4:Y:S04]  /*8040*/  @!P1 LDG.E R90, desc[UR6][R8.64+0x700] ;  /* 0x00070006085a9981 */ /* 0x000f28000c1e1900 */
[----:B------:R-:W4:Y:S04]  /*8050*/  @!P0 LDG.E R99, desc[UR6][R8.64+0x780] ;  /* 0x0007800608638981 */ /* 0x000f28000c1e1900 */
        /* <DEDUP_REMOVED lines=51> */
[----:B------:R-:W-:Y:S01]  /*8390*/  FMUL.FTZ R104, R8, -1.4426950216293334961 ;  /* 0xbfb8aa3b08687820 */ /* 0x000fe20000410000 */
[----:B---3--:R-:W-:-:S04]  /*83a0*/  FMUL.FTZ R106, R5, -1.4426950216293334961 ;  /* 0xbfb8aa3b056a7820 */ /* 0x008fc80000410000 */
[----:B------:R-:W2:Y:S01]  /*83b0*/  MUFU.EX2 R105, R105 ;  /* 0x0000006900697308 */ /* 0x000ea20000000800 */
[----:B----4-:R-:W-:-:S07]  /*83c0*/  FMUL.FTZ R107, R6, -1.4426950216293334961 ;  /* 0xbfb8aa3b066b7820 */ /* 0x010fce0000410000 */
        /* <DEDUP_REMOVED lines=9> */
[----:B------:R-:W5:Y:S01]  /*8460*/  MUFU.EX2 R104, R104 ;  /* 0x0000006800687308 */ /* 0x000f620000000800 */
[----:B-1----:R-:W-:Y:S01]  /*8470*/  FADD.FTZ R103, R103, 1 ;  /* 0x3f80000067677421 */ /* 0x002fe20000010000 */
[----:B0-----:R-:W-:Y:S01]  /*8480*/  FADD.FTZ R91, R91, 1 ;  /* 0x3f8000005b5b7421 */ /* 0x001fe20000010000 */
[----:B--2---:R-:W-:Y:S01]  /*8490*/  FADD.FTZ R105, R105, 1 ;  /* 0x3f80000069697421 */ /* 0x004fe20000010000 */
[----:B---3--:R-:W-:Y:S01]  /*84a0*/  FADD.FTZ R106, R106, 1 ;  /* 0x3f8000006a6a7421 */ /* 0x008fe20000010000 */
[----:B----4-:R-:W-:Y:S01]  /*84b0*/  FADD.FTZ R107, R107, 1 ;  /* 0x3f8000006b6b7421 */ /* 0x010fe20000010000 */
[----:B------:R-:W-:-:S02]  /*84c0*/  FADD.FTZ R88, R88, 1 ;  /* 0x3f80000058587421 */ /* 0x000fc40000010000 */
[----:B------:R-:W0:Y:S01]  /*84d0*/  MUFU.RCP R114, R103 ;  /* 0x0000006700727308 */ /* 0x000e220000001000 */
[----:B------:R-:W-:Y:S01]  /*84e0*/  FADD.FTZ R89, R89, 1 ;  /* 0x3f80000059597421 */ /* 0x000fe20000010000 */
[----:B------:R-:W-:Y:S01]  /*84f0*/  FADD.FTZ R90, R90, 1 ;  /* 0x3f8000005a5a7421 */ /* 0x000fe20000010000 */
[----:B-----5:R-:W-:Y:S01]  /*8500*/  FADD.FTZ R97, R97, 1 ;  /* 0x3f80000061617421 */ /* 0x020fe20000010000 */
[----:B------:R-:W-:Y:S01]  /*8510*/  FADD.FTZ R108, R108, 1 ;  /* 0x3f8000006c6c7421 */ /* 0x000fe20000010000 */
[----:B------:R-:W-:Y:S01]  /*8520*/  FADD.FTZ R98, R98, 1 ;  /* 0x3f80000062627421 */ /* 0x000fe20000010000 */
[----:B------:R-:W-:Y:S01]  /*8530*/  FADD.FTZ R99, R99, 1 ;  /* 0x3f80000063637421 */ /* 0x000fe20000010000 */
[----:B------:R-:W-:Y:S01]  /*8540*/  FADD.FTZ R100, R100, 1 ;  /* 0x3f80000064647421 */ /* 0x000fe20000010000 */
[----:B------:R-:W1:Y:S01]  /*8550*/  MUFU.RCP R91, R91 ;  /* 0x0000005b005b7308 */ /* 0x000e620000001000 */
[----:B------:R-:W-:Y:S01]  /*8560*/  FADD.FTZ R101, R101, 1 ;  /* 0x3f80000065657421 */ /* 0x000fe20000010000 */
[----:B------:R-:W-:Y:S01]  /*8570*/  FADD.FTZ R102, R102, 1 ;  /* 0x3f80000066667421 */ /* 0x000fe20000010000 */
[----:B------:R-:W-:-:S05]  /*8580*/  FADD.FTZ R104, R104, 1 ;  /* 0x3f80000068687421 */ /* 0x000fca0000010000 */
[----:B------:R-:W2:Y:S08]  /*8590*/  MUFU.RCP R105, R105 ;  /* 0x0000006900697308 */ /* 0x000eb00000001000 */
        /* <DEDUP_REMOVED lines=101> */
.L_x_1513:
[----:B------:R-:W-:Y:S05]  /*8bf0*/  BSYNC B0 ;  /* 0x0000000000007941 */ /* 0x000fea0003800000 */
.L_x_1512:
[----:B------:R-:W1:Y:S01]  /*8c00*/  LDC.64 R2, c[0x0][0x350] ;  /* 0x0000d400ff027b82 */ /* 0x000e620000000a00 */
[----:B------:R-:W-:Y:S01]  /*8c10*/  MOV R5, R27 ;  /* 0x0000001b00057202 */ /* 0x000fe20000000f00 */
[----:B------:R-:W-:Y:S01]  /*8c20*/  ULDC.64 UR4, c[0x0][0x2d8] ;  /* 0x0000b60000047ab9 */ /* 0x000fe20000000a00 */
[-C--:B------:R-:W-:Y:S01]  /*8c30*/  ISETP.GE.AND P3, PT, R10, R8.reuse, PT ;  /* 0x000000080a00720c */ /* 0x080fe20003f66270 */
[----:B------:R-:W-:Y:S01]  /*8c40*/  IMAD R0, R0, UR4, RZ ;  /* 0x0000000400007c24 */ /* 0x000fe2000f8e02ff */
[-C--:B------:R-:W-:Y:S01]  /*8c50*/  ISETP.GE.AND P4, PT, R31, R8.reuse, PT ;  /* 0x000000081f00720c */ /* 0x080fe20003f86270 */
[----:B------:R-:W-:Y:S01]  /*8c60*/  IMAD.WIDE.U32 R4, R116, UR4, R4 ;  /* 0x0000000474047c25 */ /* 0x000fe2000f8e0004 */
        /* <DEDUP_REMOVED lines=49> */
.L_x_1515:
        /* <DEDUP_REMOVED lines=16> */
.L_x_8645:


//--------------------- .text._Z25selective_scan_fwd_kernelI32Selective_Scan_fwd_kernel_traitsILi64ELi16ELi1ELb1ELb1ELb1ELb0ELb0EfffEEv13SSMParamsBase --------------------------
	.section	.text._Z25selective_scan_fwd_kernelI32Selective_Scan_fwd_kernel_traitsILi64ELi16ELi1ELb1ELb1ELb1ELb0ELb0EfffEEv13SSMParamsBase,"ax",@progbits
	.align	128
        .global         _Z25selective_scan_fwd_kernelI32Selective_Scan_fwd_kernel_traitsILi64ELi16ELi1ELb1ELb1ELb1ELb0ELb0EfffEEv13SSMParamsBase
        .type           _Z25selective_scan_fwd_kernelI32Selective_Scan_fwd_kernel_traitsILi64ELi16ELi1ELb1ELb1ELb1ELb0ELb0EfffEEv13SSMParamsBase,@function
        .size           _Z25selective_scan_fwd_kernelI32Selective_Scan_fwd_kernel_traitsILi64ELi16ELi1ELb1ELb1ELb1ELb0ELb0EfffEEv13SSMParamsBase,(.L_x_8646 - _Z25selective_scan_fwd_kernelI32Selective_Scan_fwd_kernel_traitsILi64ELi16ELi1ELb1ELb1ELb1ELb0ELb0EfffEEv13SSMParamsBase)
        .other          _Z25selective_scan_fwd_kernelI32Selective_Scan_fwd_kernel_traitsILi64ELi16ELi1ELb1ELb1ELb1ELb0ELb0EfffEEv13SSMParamsBase,@"STO_CUDA_ENTRY STV_DEFAULT"
_Z25selective_scan_fwd_kernelI32Selective_Scan_fwd_kernel_traitsILi64ELi16ELi1ELb1ELb1ELb1ELb0ELb0EfffEEv13SSMParamsBase:
.text._Z25selective_scan_fwd_kernelI32Selective_Scan_fwd_kernel_traitsILi64ELi16ELi1ELb1ELb1ELb1ELb0ELb0EfffEEv13SSMParamsBase:
        /* <DEDUP_REMOVED lines=39> */
.L_x_1516:
        /* <DEDUP_REMOVED lines=38> */
.L_x_1517:
        /* <DEDUP_REMOVED lines=12> */
.L_x_1518:
        /* <DEDUP_REMOVED lines=43> */
[----:B------:R-:W-:-:S03]  /*0840*/  @!P6 LEA.HI.X R9, R0, R16, R5, 0x2, P1 ;  /* 0x000000100009e211 */ /* 0x000fc600008f1405 */
[----:B------:R-:W0:Y:S01]  /*0850*/  LDC R16, c[0x0][0x224] ;  /* 0x00008900ff107b82 */ /* 0x000e220000000800 */
[----:B------:R-:W-:Y:S01]  /*0860*/  @P3 LEA R10, P2, R45, R10, 0x2 ;  /* 0x0000000a2d0a3211 */ /* 0x000fe200078410ff */
        /* <DEDUP_REMOVED lines=35> */
[----:B------:R-:W-:Y:S01]  /*0aa0*/  HFMA2.MMA R44, -RZ, RZ, 0, 0 ;  /* 0x00000000ff2c7435 */ /* 0x000fe200000001ff */
[----:B------:R-:W-:Y:S01]  /*0ab0*/  IMAD R11, R5, UR4, RZ ;  /* 0x00000004050b7c24 */ /* 0x000fe2000f8e02ff */
[----:B------:R-:W-:Y:S01]  /*0ac0*/  ULDC.64 UR8, c[0x0][0x2a0] ;  /* 0x0000a80000087ab9 */ /* 0x000fe20000000a00 */
        /* <DEDUP_REMOVED lines=45> */
[----:B------:R-:W0:Y:S03]  /*0da0*/  LDC.64 R12, c[0x0][0x328] ;  /* 0x0000ca00ff0c7b82 */ /* 0x000e260000000a00 */
[----:B------:R-:W-:-:S02]  /*0db0*/  IMAD R7, R45, UR5, R6 ;  /* 0x000000052d077c24 */ /* 0x000fc4000f8e0206 */
[----:B------:R-:W-:Y:S01]  /*0dc0*/  IMAD.WIDE.U32 R118, R45, UR4, R8 ;  /* 0x000000042d767c25 */ /* 0x000fe2000f8e0008 */
[----:B------:R-:W-:Y:S01]  /*0dd0*/  MOV R9, RZ ;  /* 0x000000ff00097202 */ /* 0x000fe20000000f00 */
[----:B----4-:R3:W-:Y:S01]  /*0de0*/  STL [R1], R44 ;  /* 0x0000002c01007387 */ /* 0x0107e20000100800 */
[----:B------:R-:W-:Y:S01]  /*0df0*/  @P2 ISETP.NE.U32.AND P4, PT, R42, RZ, PT ;  /* 0x000000ff2a00220c */ /* 0x000fe20003f85070 */
[----:B------:R-:W-:Y:S01]  /*0e00*/  IMAD.MOV.U32 R6, RZ, RZ, RZ ;  /* 0x000000ffff067224 */ /* 0x000fe200078e00ff */
[----:B------:R-:W4:Y:S01]  /*0e10*/  LDC R19, c[0x0][0x23c] ;  /* 0x00008f00ff137b82 */ /* 0x000f220000000800 */
[----:B-1----:R3:W-:Y:S01]  /*0e20*/  STL [R1+0x4], R33 ;  /* 0x0000042101007387 */ /* 0x0027e20000100800 */
[----:B------:R-:W-:-:S06]  /*0e30*/  ULDC.64 UR4, c[0x0][0x240] ;  /* 0x0000900000047ab9 */ /* 0x000fcc0000000a00 */
[----:B------:R-:W1:Y:S08]  /*0e40*/  @P3 LDC R83, c[0x0][0x378] ;  /* 0x0000de00ff533b82 */ /* 0x000e700000000800 */
[----:B------:R-:W1:Y:S01]  /*0e50*/  @P3 LDC R10, c[0x0][0x37c] ;  /* 0x0000df00ff0a3b82 */ /* 0x000e620000000800 */
[----:B------:R-:W-:Y:S02]  /*0e60*/  PLOP3.LUT P3, PT, PT, PT, PT, 0x8, 0x0 ;  /* 0x000000000000781c */ /* 0x000fe40003f6e170 */
[----:B------:R-:W-:-:S05]  /*0e70*/  @P2 ISETP.NE.AND.EX P3, PT, R43, RZ, PT, P4 ;  /* 0x000000ff2b00220c */ /* 0x000fca0003f65340 */
[----:B------:R-:W1:Y:S08]  /*0e80*/  @P2 LDC R9, c[0x0][0x390] ;  /* 0x0000e400ff092b82 */ /* 0x000e700000000800 */
[----:B------:R-:W1:Y:S01]  /*0e90*/  @P2 LDC R6, c[0x0][0x394] ;  /* 0x0000e500ff062b82 */ /* 0x000e620000000800 */
[----:B------:R-:W-:-:S04]  /*0ea0*/  ISETP.NE.U32.AND P2, PT, R44, RZ, PT ;  /* 0x000000ff2c00720c */ /* 0x000fc80003f45070 */
[----:B------:R-:W-:Y:S01]  /*0eb0*/  ISETP.NE.AND.EX P2, PT, R33, RZ, PT, P2 ;  /* 0x000000ff2100720c */ /* 0x000fe20003f45320 */
[----:B------:R-:W-:Y:S02]  /*0ec0*/  IMAD R4, R4, UR4, RZ ;  /* 0x0000000404047c24 */ /* 0x000fe4000f8e02ff */
[----:B------:R-:W-:-:S04]  /*0ed0*/  IMAD.WIDE.U32 R80, R45, UR4, RZ ;  /* 0x000000042d507c25 */ /* 0x000fc8000f8e00ff */
[----:B------:R-:W-:Y:S01]  /*0ee0*/  IMAD R11, R45, UR5, R4 ;  /* 0x000000052d0b7c24 */ /* 0x000fe2000f8e0204 */
[----:B------:R-:W-:Y:S02]  /*0ef0*/  IADD3 R4, R119, R7, RZ ;  /* 0x0000000777047210 */ /* 0x000fe40007ffe0ff */
[C---:B0-----:R-:W-:Y:S02]  /*0f00*/  LEA R119, P4, R118.reuse, R12, 0x2 ;  /* 0x0000000c76777211 */ /* 0x041fe400078810ff */
[----:B------:R-:W-:Y:S02]  /*0f10*/  CS2R R148, SRZ ;  /* 0x0000000000947805 */ /* 0x000fe4000001ff00 */
[----:B----4-:R-:W-:Y:S01]  /*0f20*/  SEL R19, R19, 0x800, P5 ;  /* 0x0000080013137807 */ /* 0x010fe20002800000 */
[----:B------:R-:W-:Y:S01]  /*0f30*/  IMAD.IADD R18, R81, 0x1, R11 ;  /* 0x0000000151127824 */ /* 0x000fe200078e020b */
[----:B------:R-:W-:Y:S02]  /*0f40*/  LEA.HI.X R118, R118, R13, R4, 0x2, P4 ;  /* 0x0000000d76767211 */ /* 0x000fe400020f1404 */
[----:B------:R-:W-:-:S02]  /*0f50*/  @P1 MOV R148, R44 ;  /* 0x0000002c00941202 */ /* 0x000fc40000000f00 */
[----:B------:R-:W-:Y:S02]  /*0f60*/  @P1 MOV R149, R33 ;  /* 0x0000002100951202 */ /* 0x000fe40000000f00 */
[----:B--2---:R-:W-:Y:S01]  /*0f70*/  @!P0 SHF.R.S32.HI R3, RZ, 0x1f, R2 ;  /* 0x0000001fff038819 */ /* 0x004fe20000011402 */
[----:B-1-3--:R-:W-:Y:S06]  /*0f80*/  @P3 BRA P2, `(.L_x_1519) ;  /* 0x00000000007c3947 */ /* 0x00afec0001000000 */
[-C--:B------:R-:W-:Y:S01]  /*0f90*/  IABS R9, R19.reuse ;  /* 0x0000001300097213 */ /* 0x080fe20000000000 */
[----:B------:R-:W0:Y:S01]  /*0fa0*/  LDC R4, c[0x0][0x218] ;  /* 0x00008600ff047b82 */ /* 0x000e220000000800 */
        /* <DEDUP_REMOVED lines=29> */
.L_x_1519:
        /* <DEDUP_REMOVED lines=12> */
[----:B------:R-:W-:Y:S02]  /*1240*/  ISETP.GT.AND P0, PT, R19, R4, PT ;  /* 0x000000041300720c */ /* 0x000fe40003f04270 */
[----:B------:R-:W-:Y:S02]  /*1250*/  IADD3 R4, -R4, R19, RZ ;  /* 0x0000001304047210 */ /* 0x000fe40007ffe1ff */
[----:B------:R-:W-:-:S04]  /*1260*/  ISETP.GT.AND P0, PT, R16, RZ, P0 ;  /* 0x000000ff1000720c */ /* 0x000fc80000704270 */
[----:B------:R-:W-:Y:S02]  /*1270*/  SEL R4, R4, RZ, P0 ;  /* 0x000000ff04047207 */ /* 0x000fe40000000000 */
[----:B------:R-:W-:-:S03]  /*1280*/  IADD3 R16, R16, 0x1, RZ ;  /* 0x0000000110107810 */ /* 0x000fc60007ffe0ff */
[----:B-----5:R-:W-:-:S07]  /*1290*/  IMAD R17, R32, R19, R4 ;  /* 0x0000001320117224 */ /* 0x020fce00078e0204 */
.L_x_1520:
        /* <DEDUP_REMOVED lines=10> */
[----:B------:R-:W-:Y:S01]  /*1340*/  IMAD.MOV.U32 R5, RZ, RZ, R28 ;  /* 0x000000ffff057224 */ /* 0x000fe200078e001c */
[----:B------:R-:W-:Y:S01]  /*1350*/  UMOV UR4, 0x400 ;  /* 0x0000040000047882 */ /* 0x000fe20000000000 */
[C---:B------:R-:W-:Y:S01]  /*1360*/  IMAD R3, R2.reuse, UR9, R3 ;  /* 0x0000000902037c24 */ /* 0x040fe2000f8e0203 */
[----:B------:R-:W-:Y:S01]  /*1370*/  HFMA2.MMA R13, -RZ, RZ, 0, 0 ;  /* 0x00000000ff0d7435 */ /* 0x000fe200000001ff */
[----:B------:R-:W-:Y:S01]  /*1380*/  IMAD.WIDE.U32 R84, R2, UR8, R4 ;  /* 0x0000000802547c25 */ /* 0x000fe2000f8e0004 */
[----:B-----5:R-:W-:-:S02]  /*1390*/  LOP3.LUT R15, R15, 0xff, RZ, 0xc0, !PT ;  /* 0x000000ff0f0f7812 */ /* 0x020fc400078ec0ff */
[----:B------:R-:W-:Y:S02]  /*13a0*/  MOV R11, RZ ;  /* 0x000000ff000b7202 */ /* 0x000fe40000000f00 */
[----:B------:R-:W-:Y:S01]  /*13b0*/  IADD3 R8, R85, R3, RZ ;  /* 0x0000000355087210 */ /* 0x000fe20007ffe0ff */
[----:B-1----:R-:W-:Y:S01]  /*13c0*/  ULEA UR4, UR5, UR4, 0x18 ;  /* 0x0000000405047291 */ /* 0x002fe2000f8ec03f */
[----:B0-----:R-:W-:Y:S02]  /*13d0*/  SHF.L.U32 R0, R147, 0x2, RZ ;  /* 0x0000000293007819 */ /* 0x001fe400000006ff */
[----:B------:R-:W-:Y:S02]  /*13e0*/  SHF.R.U32.HI R9, RZ, 0x5, R147 ;  /* 0x00000005ff097819 */ /* 0x000fe40000011693 */
[----:B------:R-:W-:-:S03]  /*13f0*/  LOP3.LUT R0, R0, 0xffffff80, RZ, 0xc0, !PT ;  /* 0xffffff8000007812 */ /* 0x000fc600078ec0ff */
[----:B------:R-:W-:Y:S01]  /*1400*/  IMAD.SHL.U32 R10, R9, 0x80, RZ ;  /* 0x00000080090a7824 */ /* 0x000fe200078e00ff */
[----:B------:R-:W-:Y:S02]  /*1410*/  LOP3.LUT R12, R0, 0x1f, R147, 0xf8, !PT ;  /* 0x0000001f000c7812 */ /* 0x000fe400078ef893 */
[----:B------:R-:W-:Y:S02]  /*1420*/  SHF.L.U32 R147, R147, 0x4, RZ ;  /* 0x0000000493937819 */ /* 0x000fe400000006ff */
[----:B------:R-:W-:Y:S02]  /*1430*/  LEA R9, R9, UR4, 0x3 ;  /* 0x0000000409097c11 */ /* 0x000fe4000f8e18ff */
        /* <DEDUP_REMOVED lines=14> */
[----:B------:R-:W-:Y:S01]  /*1520*/  VIADD R147, R147, 0xf ;  /* 0x0000000f93937836 */ /* 0x000fe20000000000 */
[----:B--2---:R-:W-:-:S07]  /*1530*/  SHF.R.S32.HI R7, RZ, 0x1f, R12 ;  /* 0x0000001fff077819 */ /* 0x004fce000001140c */
.L_x_1564:
[----:B-1----:R-:W2:Y:S04]  /*1540*/  LDL R2, [R1] ;  /* 0x0000000001027983 */ /* 0x002ea80000100800 */
[----:B------:R-:W3:Y:S01]  /*1550*/  LDL R0, [R1+0x4] ;  /* 0x0000040001007983 */ /* 0x000ee20000100800 */
[----:B--2---:R-:W-:-:S04]  /*1560*/  ISETP.NE.U32.AND P0, PT, R2, RZ, PT ;  /* 0x000000ff0200720c */ /* 0x004fc80003f05070 */
[----:B---3--:R-:W-:-:S13]  /*1570*/  ISETP.NE.AND.EX P0, PT, R0, RZ, PT, P0 ;  /* 0x000000ff0000720c */ /* 0x008fda0003f05300 */
[----:B------:R-:W-:Y:S01]  /*1580*/  @P0 IADD3 R3, R13, R164, RZ ;  /* 0x000000a40d030210 */ /* 0x000fe20007ffe0ff */
        /* <DEDUP_REMOVED lines=10> */
[C---:B------:R-:W-:Y:S01]  /*1630*/  IMAD.SHL.U32 R121, R12.reuse, 0x10, RZ ;  /* 0x000000100c797824 */ /* 0x040fe200078e00ff */
[----:B------:R-:W-:-:S04]  /*1640*/  SHF.L.U64.HI R120, R12, 0x4, R7 ;  /* 0x000000040c787819 */ /* 0x000fc80000010207 */
[----:B------:R-:W-:Y:S01]  /*1650*/  IADD3 R2, P0, R116, R121, RZ ;  /* 0x0000007974027210 */ /* 0x000fe20007f1e0ff */
[----:B------:R-:W-:-:S03]  /*1660*/  ULDC.U8 UR5, c[0x0][0x238] ;  /* 0x00008e0000057ab9 */ /* 0x000fc60000000000 */
[----:B------:R-:W-:-:S05]  /*1670*/  IADD3.X R3, R115, R120, RZ, P0, !PT ;  /* 0x0000007873037210 */ /* 0x000fca00007fe4ff */
        /* <DEDUP_REMOVED lines=83> */
.L_x_1522:
[----:B------:R-:W-:Y:S05]  /*1bb0*/  BSYNC B0 ;  /* 0x0000000000007941 */ /* 0x000fea0003800000 */
.L_x_1521:
        /* <DEDUP_REMOVED lines=37> */
.L_x_1524:
[----:B------:R-:W-:Y:S05]  /*1e10*/  BSYNC B0 ;  /* 0x0000000000007941 */ /* 0x000fea0003800000 */
.L_x_1523:
        /* <DEDUP_REMOVED lines=35> */
.L_x_1526:
[----:B------:R-:W-:Y:S05]  /*2050*/  BSYNC B0 ;  /* 0x0000000000007941 */ /* 0x000fea0003800000 */
.L_x_1525:
        /* <DEDUP_REMOVED lines=37> */
.L_x_1528:
[----:B------:R-:W-:Y:S05]  /*22b0*/  BSYNC B0 ;  /* 0x0000000000007941 */ /* 0x000fea0003800000 */
.L_x_1527:
        /* <DEDUP_REMOVED lines=35> */
.L_x_1530:
[----:B------:R-:W-:Y:S05]  /*24f0*/  BSYNC B0 ;  /* 0x0000000000007941 */ /* 0x000fea0003800000 */
.L_x_1529:
        /* <DEDUP_REMOVED lines=37> */
.L_x_1532:
[----:B------:R-:W-:Y:S05]  /*2750*/  BSYNC B0 ;  /* 0x0000000000007941 */ /* 0x000fea0003800000 */
.L_x_1531:
        /* <DEDUP_REMOVED lines=35> */
.L_x_1534:
[----:B------:R-:W-:Y:S05]  /*2990*/  BSYNC B0 ;  /* 0x0000000000007941 */ /* 0x000fea0003800000 */
.L_x_1533:
        /* <DEDUP_REMOVED lines=37> */
.L_x_1536:
[----:B------:R-:W-:Y:S05]  /*2bf0*/  BSYNC B0 ;  /* 0x0000000000007941 */ /* 0x000fea0003800000 */
.L_x_1535:
[----:B------:R-:W-:Y:S01]  /*2c00*/  MOV R114, R116 ;  /* 0x0000007400727202 */ /* 0x000fe20000000f00 */
[----:B------:R-:W-:Y:S01]  /*2c10*/  BSSY B0, `(.L_x_1537) ;  /* 0x0000027000007945 */ /* 0x000fe20003800000 */
[----:B------:R-:W-:Y:S01]  /*2c20*/  MOV R32, R119 ;  /* 0x0000007700207202 */ /* 0x000fe20000000f00 */
[----:B------:R-:W-:Y:S01]  /*2c30*/  FADD.FTZ R97, R35, R24 ;  /* 0x0000001823617221 */ /* 0x000fe20000010000 */
[----:B------:R-:W-:Y:S01]  /*2c40*/  MOV R33, R118 ;  /* 0x0000007600217202 */ /* 0x000fe20000000f00 */
[----:B------:R-:W-:Y:S01]  /*2c50*/  IMAD.WIDE R114, R6, 0x4, R114 ;  /* 0x0000000406727825 */ /* 0x000fe200078e0272 */
[----:B------:R-:W-:-:S03]  /*2c60*/  FSETP.GTU.FTZ.AND P5, PT, R96, 20, PT ;  /* 0x41a000006000780b */ /* 0x000fc60003fbc000 */
[----:B------:R-:W-:Y:S01]  /*2c70*/  IMAD.WIDE R32, R6, 0x4, R32 ;  /* 0x0000000406207825 */ /* 0x000fe200078e0220 */
[----:B------:R-:W-:Y:S09]  /*2c80*/  @P4 BRA `(.L_x_1538) ;  /* 0x00000000007c4947 */ /* 0x000ff20003800000 */
        /* <DEDUP_REMOVED lines=31> */
.L_x_1538:
[----:B------:R-:W-:Y:S05]  /*2e80*/  BSYNC B0 ;  /* 0x0000000000007941 */ /* 0x000fea0003800000 */
.L_x_1537:
[----:B------:R-:W-:Y:S01]  /*2e90*/  ISETP.EQ.OR P3, PT, RZ, UR5, P3 ;  /* 0x00000005ff007c0c */ /* 0x000fe20009f62670 */
[----:B------:R-:W-:Y:S01]  /*2ea0*/  BSSY B0, `(.L_x_1539) ;  /* 0x000002b000007945 */ /* 0x000fe20003800000 */
[----:B------:R-:W-:Y:S01]  /*2eb0*/  FSETP.GTU.FTZ.AND P4, PT, R97, 20, PT ;  /* 0x41a000006100780b */ /* 0x000fe20003f9c000 */
[----:B------:R-:W-:Y:S01]  /*2ec0*/  IMAD.MOV.U32 R118, RZ, RZ, R33 ;  /* 0x000000ffff767224 */ /* 0x000fe200078e0021 */
[----:B------:R-:W-:Y:S02]  /*2ed0*/  ISETP.EQ.OR P2, PT, RZ, UR5, P2 ;  /* 0x00000005ff007c0c */ /* 0x000fe40009742670 */
[----:B------:R-:W-:Y:S02]  /*2ee0*/  ISETP.EQ.OR P1, PT, RZ, UR5, P1 ;  /* 0x00000005ff007c0c */ /* 0x000fe40008f22670 */
[----:B------:R-:W-:Y:S02]  /*2ef0*/  ISETP.EQ.OR P0, PT, RZ, UR5, P0 ;  /* 0x00000005ff007c0c */ /* 0x000fe40008702670 */
[----:B------:R-:W-:-:S02]  /*2f00*/  ISETP.EQ.OR P6, PT, RZ, UR5, P6 ;  /* 0x00000005ff007c0c */ /* 0x000fc4000b7c2670 */
[----:B------:R-:W-:Y:S02]  /*2f10*/  ISETP.EQ.OR P5, PT, RZ, UR5, P5 ;  /* 0x00000005ff007c0c */ /* 0x000fe4000afa2670 */
[----:B------:R-:W-:Y:S02]  /*2f20*/  ISETP.EQ.OR P4, PT, RZ, UR5, P4 ;  /* 0x00000005ff007c0c */ /* 0x000fe4000a782670 */
[----:B------:R-:W-:Y:S02]  /*2f30*/  MOV R116, R114 ;  /* 0x0000007200747202 */ /* 0x000fe40000000f00 */
[----:B------:R-:W-:Y:S01]  /*2f40*/  MOV R119, R32 ;  /* 0x0000002000777202 */ /* 0x000fe20000000f00 */
[----:B------:R-:W-:Y:S08]  /*2f50*/  @P3 BRA `(.L_x_1540) ;  /* 0x00000000007c3947 */ /* 0x000ff00003800000 */
        /* <DEDUP_REMOVED lines=31> */
.L_x_1540:
[----:B------:R-:W-:Y:S05]  /*3150*/  BSYNC B0 ;  /* 0x0000000000007941 */ /* 0x000fea0003800000 */
.L_x_1539:
        /* <DEDUP_REMOVED lines=33> */
.L_x_1542:
[----:B------:R-:W-:Y:S05]  /*3370*/  BSYNC B0 ;  /* 0x0000000000007941 */ /* 0x000fea0003800000 */
.L_x_1541:
        /* <DEDUP_REMOVED lines=33> */
.L_x_1544:
[----:B------:R-:W-:Y:S05]  /*3590*/  BSYNC B0 ;  /* 0x0000000000007941 */ /* 0x000fea0003800000 */
.L_x_1543:
        /* <DEDUP_REMOVED lines=33> */
.L_x_1546:
[----:B------:R-:W-:Y:S05]  /*37b0*/  BSYNC B0 ;  /* 0x0000000000007941 */ /* 0x000fea0003800000 */
.L_x_1545:
        /* <DEDUP_REMOVED lines=33> */
.L_x_1548:
[----:B------:R-:W-:Y:S05]  /*39d0*/  BSYNC B0 ;  /* 0x0000000000007941 */ /* 0x000fea0003800000 */
.L_x_1547:
        /* <DEDUP_REMOVED lines=33> */
.L_x_1550:
[----:B------:R-:W-:Y:S05]  /*3bf0*/  BSYNC B0 ;  /* 0x0000000000007941 */ /* 0x000fea0003800000 */
.L_x_1549:
        /* <DEDUP_REMOVED lines=33> */
.L_x_1552:
[----:B------:R-:W-:Y:S05]  /*3e10*/  BSYNC B0 ;  /* 0x0000000000007941 */ /* 0x000fea0003800000 */
.L_x_1551:
        /* <DEDUP_REMOVED lines=36> */
[----:B------:R-:W-:Y:S01]  /*4060*/  ULDC UR18, c[0x0][0x21c] ;  /* 0x0000870000127ab9 */ /* 0x000fe20000000800 */
[----:B------:R-:W-:Y:S01]  /*4070*/  ULDC.64 UR14, c[0x0][0x2f0] ;  /* 0x0000bc00000e7ab9 */ /* 0x000fe20000000a00 */
[----:B------:R-:W-:Y:S01]  /*4080*/  ULDC.64 UR16, c[0x0][0x2e0] ;  /* 0x0000b80000107ab9 */ /* 0x000fe20000000a00 */
[----:B------:R-:W-:Y:S01]  /*4090*/  ULDC.64 UR10, c[0x0][0x260] ;  /* 0x00009800000a7ab9 */ /* 0x000fe20000000a00 */
[----:B------:R-:W-:Y:S01]  /*40a0*/  ULDC.64 UR8, c[0x0][0x248] ;  /* 0x0000920000087ab9 */ /* 0x000fe20000000a00 */
[----:B------:R-:W-:-:S05]  /*40b0*/  ULDC.64 UR12, c[0x0][0x280] ;  /* 0x0000a000000c7ab9 */ /* 0x000fca0000000a00 */
.L_x_1563:
[----:B------:R-:W-:Y:S01]  /*40c0*/  SHF.R.S32.HI R117, RZ, 0x1f, R114 ;  /* 0x0000001fff757819 */ /* 0x000fe20000011472 */
[----:B------:R-:W-:Y:S01]  /*40d0*/  IMAD.WIDE.U32 R48, R114, UR10, RZ ;  /* 0x0000000a72307c25 */ /* 0x000fe2000f8e00ff */
[----:B0-2---:R-:W0:Y:S03]  /*40e0*/  LDC.64 R64, c[0x0][0x300] ;  /* 0x0000c000ff407b82 */ /* 0x005e260000000a00 */
        /* <DEDUP_REMOVED lines=21> */
[----:B-1----:R-:W-:-:S03]  /*4240*/  IADD3 R69, R10, R14, RZ ;  /* 0x0000000e0a457210 */ /* 0x002fc60007ffe0ff */
[C---:B------:R-:W-:Y:S02]  /*4250*/  IMAD R5, R114.reuse, UR13, R5 ;  /* 0x0000000d72057c24 */ /* 0x040fe4000f8e0205 */
[----:B0-----:R-:W-:-:S04]  /*4260*/  IMAD.WIDE.U32 R64, R114, UR12, RZ ;  /* 0x0000000c72407c25 */ /* 0x001fc8000f8e00ff */
[----:B------:R-:W-:Y:S01]  /*4270*/  IMAD.IADD R67, R65, 0x1, R5 ;  /* 0x0000000141437824 */ /* 0x000fe200078e0205 */
[C---:B------:R-:W-:Y:S02]  /*4280*/  LEA R66, P0, R64.reuse, R21, 0x2 ;  /* 0x0000001540427211 */ /* 0x040fe400078010ff */
[----:B------:R-:W-:Y:S02]  /*4290*/  LEA R5, R69, UR4, 0x4 ;  /* 0x0000000445057c11 */ /* 0x000fe4000f8e20ff */
[----:B------:R-:W-:Y:S02]  /*42a0*/  LEA.HI.X R67, R64, R20, R67, 0x2, P0 ;  /* 0x0000001440437211 */ /* 0x000fe400000f1443 */
[----:B------:R-:W-:-:S04]  /*42b0*/  IADD3 R64, P0, R66, R121, RZ ;  /* 0x0000007942407210 */ /* 0x000fc80007f1e0ff */
[----:B------:R-:W-:Y:S01]  /*42c0*/  IADD3.X R65, R67, R120, RZ, P0, !PT ;  /* 0x0000007843417210 */ /* 0x000fe200007fe4ff */
[----:B------:R-:W-:Y:S01]  /*42d0*/  IMAD R125, R14, 0x3, R69 ;  /* 0x000000030e7d7824 */ /* 0x000fe200078e0245 */
        /* <DEDUP_REMOVED lines=9> */
[----:B------:R-:W-:-:S02]  /*4370*/  LEA R125, R125, UR4, 0x4 ;  /* 0x000000047d7d7c11 */ /* 0x000fc4000f8e20ff */
[-C--:B------:R-:W-:Y:S01]  /*4380*/  ISETP.GE.U32.AND P3, PT, R163, R6.reuse, PT ;  /* 0x00000006a300720c */ /* 0x080fe20003f66070 */
[----:B------:R-:W1:Y:S01]  /*4390*/  S2R R122, SR_TID.X ;  /* 0x00000000007a7919 */ /* 0x000e620000002100 */
[----:B------:R-:W-:Y:S01]  /*43a0*/  FMUL.FTZ R127, R127, 1.4426950216293334961 ;  /* 0x3fb8aa3b7f7f7820 */ /* 0x000fe20000410000 */
[----:B------:R-:W-:Y:S01]  /*43b0*/  ISETP.GE.U32.AND P5, PT, R161, R6, PT ;  /* 0x00000006a100720c */ /* 0x000fe20003fa6070 */
[----:B------:R-:W1:Y:S02]  /*43c0*/  LDS.128 R72, [R125+0x20] ;  /* 0x000020007d487984 */ /* 0x000e640000000c00 */
[C---:B------:R-:W-:Y:S01]  /*43d0*/  FMUL.FTZ R139, R127.reuse, R3 ;  /* 0x000000037f8b7220 */ /* 0x040fe20000410000 */
[C---:B------:R-:W-:Y:S01]  /*43e0*/  FMUL.FTZ R123, R127.reuse, R0 ;  /* 0x000000007f7b7220 */ /* 0x040fe20000410000 */
[----:B------:R-:W-:Y:S01]  /*43f0*/  ISETP.GE.U32.AND P6, PT, R160, R6, PT ;  /* 0x00000006a000720c */ /* 0x000fe20003fc6070 */
[----:B0-----:R-:W0:Y:S01]  /*4400*/  LDS.128 R64, [R125] ;  /* 0x000000007d407984 */ /* 0x001e220000000c00 */
[C---:B------:R-:W-:Y:S01]  /*4410*/  FMUL.FTZ R138, R127.reuse, R4 ;  /* 0x000000047f8a7220 */ /* 0x040fe20000410000 */
[C---:B------:R-:W-:Y:S01]  /*4420*/  FMUL.FTZ R129, R127.reuse, R2 ;  /* 0x000000027f817220 */ /* 0x040fe20000410000 */
[----:B------:R-:W1:Y:S01]  /*4430*/  MUFU.EX2 R139, R139 ;  /* 0x0000008b008b7308 */ /* 0x000e620000000800 */
[----:B------:R-:W0:Y:S01]  /*4440*/  LDS.128 R68, [R125+0x10] ;  /* 0x000010007d447984 */ /* 0x000e220000000c00 */
[C---:B------:R-:W-:Y:S01]  /*4450*/  FMUL.FTZ R124, R127.reuse, R86 ;  /* 0x000000567f7c7220 */ /* 0x040fe20000410000 */
[C---:B------:R-:W-:Y:S01]  /*4460*/  FMUL.FTZ R126, R127.reuse, R87 ;  /* 0x000000577f7e7220 */ /* 0x040fe20000410000 */
[C---:B------:R-:W-:Y:S01]  /*4470*/  FMUL.FTZ R128, R127.reuse, R88 ;  /* 0x000000587f807220 */ /* 0x040fe20000410000 */
[----:B------:R-:W0:Y:S01]  /*4480*/  LDS.128 R76, [R125+0x30] ;  /* 0x000030007d4c7984 */ /* 0x000e220000000c00 */
[C---:B------:R-:W-:Y:S01]  /*4490*/  FMUL.FTZ R130, R127.reuse, R89 ;  /* 0x000000597f827220 */ /* 0x040fe20000410000 */
[C---:B------:R-:W-:Y:S01]  /*44a0*/  FMUL.FTZ R132, R127.reuse, R90 ;  /* 0x0000005a7f847220 */ /* 0x040fe20000410000 */
[----:B------:R-:W-:Y:S01]  /*44b0*/  MUFU.EX2 R123, R123 ;  /* 0x0000007b007b7308 */ /* 0x000fe20000000800 */
[C---:B------:R-:W-:Y:S01]  /*44c0*/  FMUL.FTZ R134, R127.reuse, R91 ;  /* 0x0000005b7f867220 */ /* 0x040fe20000410000 */
[C---:B------:R-:W-:Y:S01]  /*44d0*/  FMUL.FTZ R136, R127.reuse, R92 ;  /* 0x0000005c7f887220 */ /* 0x040fe20000410000 */
[C---:B------:R-:W-:Y:S01]  /*44e0*/  FMUL.FTZ R137, R127.reuse, R93 ;  /* 0x0000005d7f897220 */ /* 0x040fe20000410000 */
[C---:B------:R-:W-:Y:S01]  /*44f0*/  FMUL.FTZ R140, R127.reuse, R96 ;  /* 0x000000607f8c7220 */ /* 0x040fe20000410000 */
[----:B------:R-:W-:Y:S01]  /*4500*/  FMUL.FTZ R141, R127, R97 ;  /* 0x000000617f8d7220 */ /* 0x000fe20000410000 */
[----:B------:R-:W-:-:S02]  /*4510*/  ISETP.GE.U32.AND P4, PT, R162, R6, PT ;  /* 0x00000006a200720c */ /* 0x000fc40003f86070 */
[----:B------:R-:W0:Y:S01]  /*4520*/  MUFU.EX2 R138, R138 ;  /* 0x0000008a008a7308 */ /* 0x000e220000000800 */
[-C--:B------:R-:W-:Y:S02]  /*4530*/  ISETP.GE.U32.AND P0, PT, R159, R6.reuse, PT ;  /* 0x000000069f00720c */ /* 0x080fe40003f06070 */
[----:B------:R-:W-:Y:S02]  /*4540*/  ISETP.GE.U32.AND P1, PT, R158, R6, PT ;  /* 0x000000069e00720c */ /* 0x000fe40003f26070 */
[----:B-1----:R-:W-:-:S03]  /*4550*/  SHF.L.U32 R131, R122, 0x4, RZ ;  /* 0x000000047a837819 */ /* 0x002fc600000006ff */
[----:B------:R-:W1:Y:S01]  /*4560*/  MUFU.EX2 R129, R129 ;  /* 0x0000008100817308 */ /* 0x000e620000000800 */
[----:B------:R-:W-:-:S07]  /*4570*/  ISETP.GE.U32.AND P2, PT, R131, R6, PT ;  /* 0x000000068300720c */ /* 0x000fce0003f46070 */
[----:B------:R-:W1:Y:S01]  /*4580*/  MUFU.EX2 R124, R124 ;  /* 0x0000007c007c7308 */ /* 0x000e620000000800 */
[----:B------:R-:W-:Y:S01]  /*4590*/  FMUL.FTZ R135, R106, R74 ;  /* 0x0000004a6a877220 */ /* 0x000fe20000410000 */
[----:B------:R-:W-:Y:S01]  /*45a0*/  FMUL.FTZ R142, R109, R75 ;  /* 0x0000004b6d8e7220 */ /* 0x000fe20000410000 */
[----:B------:R-:W-:Y:S01]  /*45b0*/  FSEL R75, R139, 1, !P3 ;  /* 0x3f8000008b4b7808 */ /* 0x000fe20005800000 */
[----:B------:R-:W-:Y:S01]  /*45c0*/  FMUL.FTZ R139, R127, R95 ;  /* 0x0000005f7f8b7220 */ /* 0x000fe20000410000 */
[----:B0-----:R-:W-:Y:S01]  /*45d0*/  FMUL.FTZ R65, R100, R65 ;  /* 0x0000004164417220 */ /* 0x001fe20000410000 */
[----:B------:R-:W-:Y:S01]  /*45e0*/  FMUL.FTZ R133, R108, R73 ;  /* 0x000000496c857220 */ /* 0x000fe20000410000 */
[----:B------:R-:W-:Y:S01]  /*45f0*/  FSEL R73, R138, 1, !P2 ;  /* 0x3f8000008a497808 */ /* 0x000fe20005000000 */
        /* <DEDUP_REMOVED lines=8> */
[----:B------:R-:W-:Y:S01]  /*4680*/  FSEL R123, R68, RZ, !P6 ;  /* 0x000000ff447b7208 */ /* 0x000fe20007000000 */
[----:B------:R-:W0:Y:S01]  /*4690*/  MUFU.EX2 R128, R128 ;  /* 0x0000008000807308 */ /* 0x000e220000000800 */
[----:B------:R-:W-:Y:S01]  /*46a0*/  FMUL.FTZ R131, R107, R72 ;  /* 0x000000486b837220 */ /* 0x000fe20000410000 */
[----:B------:R-:W-:Y:S01]  /*46b0*/  FMUL.FTZ R143, R111, R76 ;  /* 0x0000004c6f8f7220 */ /* 0x000fe20000410000 */
[----:B------:R-:W-:Y:S01]  /*46c0*/  FMUL.FTZ R144, R112, R77 ;  /* 0x0000004d70907220 */ /* 0x000fe20000410000 */
[----:B------:R-:W-:Y:S01]  /*46d0*/  FMUL.FTZ R145, R110, R78 ;  /* 0x0000004e6e917220 */ /* 0x000fe20000410000 */
[----:B------:R-:W-:Y:S01]  /*46e0*/  FMUL.FTZ R70, R102, R70 ;  /* 0x0000004666467220 */ /* 0x000fe20000410000 */
[----:B------:R-:W-:Y:S01]  /*46f0*/  FMUL.FTZ R71, R105, R71 ;  /* 0x0000004769477220 */ /* 0x000fe20000410000 */
[----:B------:R-:W-:Y:S01]  /*4700*/  FSEL R76, R66, RZ, !P4 ;  /* 0x000000ff424c7208 */ /* 0x000fe20006000000 */
[----:B------:R-:W-:Y:S01]  /*4710*/  MUFU.EX2 R130, R130 ;  /* 0x0000008200827308 */ /* 0x000fe20000000800 */
[----:B------:R-:W-:-:S02]  /*4720*/  @P3 LEA R68, R114, UR4, 0x3 ;  /* 0x0000000472443c11 */ /* 0x000fc4000f8e18ff */
[----:B-1----:R-:W-:Y:S02]  /*4730*/  FSEL R77, R129, 1, !P4 ;  /* 0x3f800000814d7808 */ /* 0x002fe40006000000 */
[----:B------:R-:W-:Y:S02]  /*4740*/  FSEL R78, R67, RZ, !P5 ;  /* 0x000000ff434e7208 */ /* 0x000fe40006800000 */
[-C--:B------:R-:W-:Y:S01]  /*4750*/  ISETP.GE.U32.AND P4, PT, R156, R6.reuse, PT ;  /* 0x000000069c00720c */ /* 0x080fe20003f86070 */
[----:B------:R-:W1:Y:S01]  /*4760*/  MUFU.EX2 R132, R132 ;  /* 0x0000008400847308 */ /* 0x000e620000000800 */
[----:B------:R-:W-:Y:S02]  /*4770*/  ISETP.GE.U32.AND P5, PT, R155, R6, PT ;  /* 0x000000069b00720c */ /* 0x000fe40003fa6070 */
[----:B------:R-:W-:Y:S02]  /*4780*/  FSEL R124, R124, 1, !P6 ;  /* 0x3f8000007c7c7808 */ /* 0x000fe40007000000 */
[----:B0-----:R-:W-:-:S02]  /*4790*/  FSEL R126, R126, 1, !P0 ;  /* 0x3f8000007e7e7808 */ /* 0x001fc40004000000 */
[----:B------:R-:W-:Y:S01]  /*47a0*/  FSEL R128, R128, 1, !P1 ;  /* 0x3f80000080807808 */ /* 0x000fe20004800000 */
[----:B------:R-:W0:Y:S01]  /*47b0*/  MUFU.EX2 R134, R134 ;  /* 0x0000008600867308 */ /* 0x000e220000000800 */
[----:B------:R-:W-:Y:S02]  /*47c0*/  FSEL R131, R131, RZ, !P4 ;  /* 0x000000ff83837208 */ /* 0x000fe40006000000 */
[----:B------:R-:W-:Y:S02]  /*47d0*/  FSEL R133, R133, RZ, !P5 ;  /* 0x000000ff85857208 */ /* 0x000fe40006800000 */
[----:B------:R-:W-:-:S03]  /*47e0*/  ISETP.GE.U32.AND P6, PT, R154, R6, PT ;  /* 0x000000069a00720c */ /* 0x000fc60003fc6070 */
[----:B------:R-:W0:Y:S01]  /*47f0*/  MUFU.EX2 R136, R136 ;  /* 0x0000008800887308 */ /* 0x000e220000000800 */
[----:B-1----:R-:W-:Y:S02]  /*4800*/  FSEL R132, R132, 1, !P4 ;  /* 0x3f80000084847808 */ /* 0x002fe40006000000 */
[-C--:B------:R-:W-:Y:S02]  /*4810*/  ISETP.GE.U32.AND P4, PT, R150, R6.reuse, PT ;  /* 0x000000069600720c */ /* 0x080fe40003f86070 */
[----:B------:R-:W-:Y:S02]  /*4820*/  FSEL R135, R135, RZ, !P6 ;  /* 0x000000ff87877208 */ /* 0x000fe40007000000 */
[----:B------:R-:W-:Y:S01]  /*4830*/  FSEL R145, R145, RZ, !P4 ;  /* 0x000000ff91917208 */ /* 0x000fe20006000000 */
[----:B------:R-:W-:Y:S01]  /*4840*/  MUFU.EX2 R137, R137 ;  /* 0x0000008900897308 */ /* 0x000fe20000000800 */
[----:B0-----:R-:W-:Y:S02]  /*4850*/  FSEL R134, R134, 1, !P5 ;  /* 0x3f80000086867808 */ /* 0x001fe40006800000 */
[----:B------:R-:W-:-:S04]  /*4860*/  ISETP.GE.U32.AND P5, PT, R147, R6, PT ;  /* 0x000000069300720c */ /* 0x000fc80003fa6070 */
[----:B------:R-:W-:Y:S01]  /*4870*/  FSEL R146, R146, RZ, !P5 ;  /* 0x000000ff92927208 */ /* 0x000fe20006800000 */
[----:B------:R-:W-:Y:S01]  /*4880*/  MUFU.EX2 R139, R139 ;  /* 0x0000008b008b7308 */ /* 0x000fe20000000800 */
[----:B------:R-:W-:-:S07]  /*4890*/  FSEL R136, R136, 1, !P6 ;  /* 0x3f80000088887808 */ /* 0x000fce0007000000 */
[----:B------:R-:W0:Y:S08]  /*48a0*/  MUFU.EX2 R140, R140 ;  /* 0x0000008c008c7308 */ /* 0x000e300000000800 */
[----:B------:R-:W1:Y:S01]  /*48b0*/  MUFU.EX2 R141, R141 ;  /* 0x0000008d008d7308 */ /* 0x000e620000000800 */
[----:B0-----:R-:W-:Y:S02]  /*48c0*/  FSEL R140, R140, 1, !P4 ;  /* 0x3f8000008c8c7808 */ /* 0x001fe40006000000 */
[----:B-1----:R-:W-:Y:S01]  /*48d0*/  FSEL R141, R141, 1, !P5 ;  /* 0x3f8000008d8d7808 */ /* 0x002fe20006800000 */
[----:B----4-:R0:W-:Y:S04]  /*48e0*/  STS.128 [R5+0x1080], R48 ;  /* 0x0010803005007388 */ /* 0x0101e80000000c00 */
[----:B-----5:R-:W-:Y:S04]  /*48f0*/  STS.128 [R5+0x1280], R52 ;  /* 0x0012803405007388 */ /* 0x020fe80000000c00 */
[----:B--2---:R-:W-:Y:S04]  /*4900*/  STS.128 [R5+0x1480], R56 ;  /* 0x0014803805007388 */ /* 0x004fe80000000c00 */
[----:B---3--:R-:W-:Y:S01]  /*4910*/  STS.128 [R5+0x1680], R60 ;  /* 0x0016803c05007388 */ /* 0x008fe20000000c00 */
[----:B------:R-:W-:Y:S01]  /*4920*/  NOP ;  /* 0x0000000000007918 */ /* 0x000fe20000000000 */
[----:B0-----:R-:W-:Y:S01]  /*4930*/  FMUL.FTZ R48, R99, R64 ;  /* 0x0000004063307220 */ /* 0x001fe20000410000 */
[----:B------:R-:W-:Y:S01]  /*4940*/  FMUL.FTZ R64, R104, R69 ;  /* 0x0000004568407220 */ /* 0x000fe20000410000 */
[----:B------:R-:W-:Y:S01]  /*4950*/  FMUL.FTZ R49, R127, R94 ;  /* 0x0000005e7f317220 */ /* 0x000fe20000410000 */
[----:B------:R-:W0:Y:S01]  /*4960*/  @P3 LDS.64 R68, [R68+0x2120] ;  /* 0x0021200044443984 */ /* 0x000e220000000a00 */
[----:B------:R-:W-:-:S02]  /*4970*/  FSEL R127, R70, RZ, !P1 ;  /* 0x000000ff467f7208 */ /* 0x000fc40004800000 */
[----:B------:R1:W2:Y:S01]  /*4980*/  MUFU.EX2 R138, R49 ;  /* 0x00000031008a7308 */ /* 0x0002a20000000800 */
[----:B------:R-:W-:Y:S01]  /*4990*/  FSEL R72, R48, RZ, !P2 ;  /* 0x000000ff30487208 */ /* 0x000fe20005000000 */
[----:B------:R-:W3:Y:S01]  /*49a0*/  LDS.128 R52, [R125+0x1090] ;  /* 0x001090007d347984 */ /* 0x000ee20000000c00 */
[-C--:B------:R-:W-:Y:S02]  /*49b0*/  ISETP.GE.U32.AND P2, PT, R157, R6.reuse, PT ;  /* 0x000000069d00720c */ /* 0x080fe40003f46070 */
[-C--:B------:R-:W-:Y:S01]  /*49c0*/  ISETP.GE.U32.AND P1, PT, R152, R6.reuse, PT ;  /* 0x000000069800720c */ /* 0x080fe20003f26070 */
[----:B------:R-:W4:Y:S01]  /*49d0*/  LDS.128 R56, [R125+0x10a0] ;  /* 0x0010a0007d387984 */ /* 0x000f220000000c00 */
[----:B------:R-:W-:Y:S02]  /*49e0*/  FSEL R129, R71, RZ, !P2 ;  /* 0x000000ff47817208 */ /* 0x000fe40005000000 */
[----:B------:R-:W-:Y:S01]  /*49f0*/  FSEL R130, R130, 1, !P2 ;  /* 0x3f80000082827808 */ /* 0x000fe20005000000 */
[----:B-1----:R-:W1:Y:S01]  /*4a00*/  LDS.128 R48, [R125+0x1080] ;  /* 0x001080007d307984 */ /* 0x002e620000000c00 */
[----:B------:R-:W-:-:S02]  /*4a10*/  ISETP.GE.U32.AND P2, PT, R151, R6, PT ;  /* 0x000000069700720c */ /* 0x000fc40003f46070 */
[----:B------:R-:W-:Y:S01]  /*4a20*/  FSEL R143, R143, RZ, !P1 ;  /* 0x000000ff8f8f7208 */ /* 0x000fe20004800000 */
[----:B------:R5:W0:Y:S01]  /*4a30*/  LDS.128 R60, [R125+0x10b0] ;  /* 0x0010b0007d3c7984 */ /* 0x000a220000000c00 */
[----:B------:R-:W-:Y:S02]  /*4a40*/  FSEL R139, R139, 1, !P2 ;  /* 0x3f8000008b8b7808 */ /* 0x000fe40005000000 */
[----:B--2---:R-:W-:Y:S02]  /*4a50*/  FSEL R138, R138, 1, !P1 ;  /* 0x3f8000008a8a7808 */ /* 0x004fe40004800000 */
[----:B------:R-:W-:Y:S02]  /*4a60*/  FSEL R144, R144, RZ, !P2 ;  /* 0x000000ff90907208 */ /* 0x000fe40005000000 */
[----:B-----5:R-:W-:Y:S02]  /*4a70*/  FSEL R125, R64, RZ, !P0 ;  /* 0x000000ff407d7208 */ /* 0x020fe40004000000 */
        /* <DEDUP_REMOVED lines=25> */
.L_x_1555:
        /* <DEDUP_REMOVED lines=10> */
.L_x_1554:
[-C--:B0-2---:R-:W-:Y:S01]  /*4cb0*/  FFMA.FTZ R64, R72, R75.reuse, R74 ;  /* 0x0000004b48407223 */ /* 0x085fe2000001004a */
[----:B------:R-:W-:Y:S01]  /*4cc0*/  FMUL.FTZ R66, R73, R75 ;  /* 0x0000004b49427220 */ /* 0x000fe20000410000 */
[C---:B------:R-:W-:Y:S01]  /*4cd0*/  ISETP.GE.AND P0, PT, R14.reuse, 0x1, PT ;  /* 0x000000010e00780c */ /* 0x040fe20003f06270 */
[----:B------:R-:W0:Y:S01]  /*4ce0*/  S2UR UR5, SR_CgaCtaId ;  /* 0x00000000000579c3 */ /* 0x000e220000008800 */
[C---:B------:R-:W-:Y:S01]  /*4cf0*/  FFMA.FTZ R64, R77.reuse, R64, R76 ;  /* 0x000000404d407223 */ /* 0x040fe2000001004c */
[----:B------:R-:W-:Y:S01]  /*4d00*/  FMUL.FTZ R66, R77, R66 ;  /* 0x000000424d427220 */ /* 0x000fe20000410000 */
[----:B------:R-:W-:Y:S01]  /*4d10*/  ISETP.NE.AND P1, PT, R14, 0x1f, PT ;  /* 0x0000001f0e00780c */ /* 0x000fe20003f25270 */
[----:B------:R-:W-:Y:S01]  /*4d20*/  UMOV UR4, 0x400 ;  /* 0x0000040000047882 */ /* 0x000fe20000000000 */
[C---:B------:R-:W-:Y:S01]  /*4d30*/  FFMA.FTZ R64, R79.reuse, R64, R78 ;  /* 0x000000404f407223 */ /* 0x040fe2000001004e */
[----:B------:R-:W-:Y:S01]  /*4d40*/  FMUL.FTZ R65, R79, R66 ;  /* 0x000000424f417220 */ /* 0x000fe20000410000 */
[----:B------:R-:W-:Y:S02]  /*4d50*/  BSSY B0, `(.L_x_1556) ;  /* 0x000004b000007945 */ /* 0x000fe40003800000 */
        /* <DEDUP_REMOVED lines=8> */
[----:B0-----:R-:W-:Y:S02]  /*4de0*/  ULEA UR4, UR5, UR4, 0x18 ;  /* 0x0000000405047291 */ /* 0x001fe4000f8ec03f */
        /* <DEDUP_REMOVED lines=17> */
[----:B------:R-:W2:Y:S01]  /*4f00*/  SHFL.UP PT, R65, R70, 0x1, RZ ;  /* 0x0420000046417989 */ /* 0x000ea200000e00ff */
[C---:B0-----:R-:W-:Y:S01]  /*4f10*/  @P0 FFMA.FTZ R71, R70.reuse, R64, R71 ;  /* 0x0000004046470223 */ /* 0x041fe20000010047 */
[----:B--2---:R-:W-:-:S04]  /*4f20*/  @P0 FMUL.FTZ R70, R70, R65 ;  /* 0x0000004146460220 */ /* 0x004fc80000410000 */
[----:B------:R-:W0:Y:S01]  /*4f30*/  SHFL.UP PT, R64, R71, 0x2, RZ ;  /* 0x0440000047407989 */ /* 0x000e2200000e00ff */
[----:B------:R-:W-:-:S03]  /*4f40*/  ISETP.GE.AND P0, PT, R14, 0x2, PT ;  /* 0x000000020e00780c */ /* 0x000fc60003f06270 */
[----:B------:R-:W2:Y:S10]  /*4f50*/  SHFL.UP PT, R65, R70, 0x2, RZ ;  /* 0x0440000046417989 */ /* 0x000eb400000e00ff */
        /* <DEDUP_REMOVED lines=16> */
[----:B------:R-:W-:Y:S01]  /*5060*/  SHF.R.U32.HI R64, RZ, 0x5, R122 ;  /* 0x00000005ff407819 */ /* 0x000fe2000001167a */
[----:B--2---:R-:W-:-:S03]  /*5070*/  @P0 FMUL.FTZ R70, R70, R65 ;  /* 0x0000004146460220 */ /* 0x004fc60000410000 */
[----:B------:R-:W-:Y:S01]  /*5080*/  ISETP.NE.AND P0, PT, R64, RZ, PT ;  /* 0x000000ff4000720c */ /* 0x000fe20003f05270 */
[----:B------:R-:W-:Y:S04]  /*5090*/  SHFL.UP PT, R117, R71, 0x1, RZ ;  /* 0x0420000047757989 */ /* 0x000fe800000e00ff */
[----:B------:R0:W-:Y:S01]  /*50a0*/  @!P1 STS.64 [R9+0x2100], R70 ;  /* 0x0021004609009388 */ /* 0x0001e20000000a00 */
[----:B------:R-:W-:Y:S01]  /*50b0*/  BAR.SYNC.DEFER_BLOCKING 0x0 ;  /* 0x0000000000007b1d */ /* 0x000fe20000010000 */
[----:B------:R-:W-:-:S05]  /*50c0*/  ISETP.NE.AND P1, PT, R14, RZ, P0 ;  /* 0x000000ff0e00720c */ /* 0x000fca0000725270 */
[----:B------:R2:W-:Y:S01]  /*50d0*/  SHFL.UP PT, R165, R70, 0x1, RZ ;  /* 0x0420000046a57989 */ /* 0x0005e200000e00ff */
[----:B0----5:R-:W-:Y:S02]  /*50e0*/  @P0 MOV R71, R69 ;  /* 0x0000004500470202 */ /* 0x021fe40000000f00 */
[----:B--2---:R-:W-:Y:S01]  /*50f0*/  @P0 MOV R70, R68 ;  /* 0x0000004400460202 */ /* 0x004fe20000000f00 */
[----:B------:R-:W0:Y:S02]  /*5100*/  LDS.128 R64, [UR4+0x2100] ;  /* 0x00210004ff407984 */ /* 0x000e240008000c00 */
[----:B0-----:R-:W-:Y:S02]  /*5110*/  FFMA.FTZ R67, R65, R66, R67 ;  /* 0x0000004241437223 */ /* 0x001fe40000010043 */
        /* <DEDUP_REMOVED lines=12> */
[----:B------:R-:W-:Y:S02]  /*51e0*/  @!P0 MOV R165, R68 ;  /* 0x0000004400a58202 */ /* 0x000fe40000000f00 */
[----:B------:R-:W-:-:S07]  /*51f0*/  @!P0 MOV R117, R69 ;  /* 0x0000004500758202 */ /* 0x000fce0000000f00 */
.L_x_1557:
[----:B------:R-:W-:Y:S05]  /*5200*/  BSYNC B0 ;  /* 0x0000000000007941 */ /* 0x000fea0003800000 */
.L_x_1556:
        /* <DEDUP_REMOVED lines=29> */
[----:B0-----:R-:W-:-:S11]  /*53e0*/  SHF.R.S32.HI R68, RZ, 0x1f, R114 ;  /* 0x0000001fff447819 */ /* 0x001fd60000011472 */
[----:B--2---:R-:W-:Y:S05]  /*53f0*/  @P0 BRA P1, `(.L_x_1560) ;  /* 0x0000000000380947 */ /* 0x004fea0000800000 */
[----:B------:R-:W-:-:S05]  /*5400*/  VIADD R64, R16, 0xffffffff ;  /* 0xffffffff10407836 */ /* 0x000fca0000000000 */
[----:B------:R-:W-:-:S13]  /*5410*/  ISETP.NE.OR P0, PT, R13, R64, P0 ;  /* 0x000000400d00720c */ /* 0x000fda0000705670 */
[----:B------:R-:W-:Y:S05]  /*5420*/  @P0 BRA `(.L_x_1559) ;  /* 0x0000000000f00947 */ /* 0x000fea0003800000 */
        /* <DEDUP_REMOVED lines=9> */
[----:B------:R0:W-:Y:S01]  /*54c0*/  STG.E desc[UR6][R64.64], R71 ;  /* 0x0000004740007986 */ /* 0x0001e2000c101906 */
[----:B------:R-:W-:Y:S05]  /*54d0*/  BRA `(.L_x_1559) ;  /* 0x0000000000c47947 */ /* 0x000fea0003800000 */
.L_x_1560:
        /* <DEDUP_REMOVED lines=13> */
[----:B------:R0:W2:Y:S02]  /*55b0*/  F2I.FTZ.U32.TRUNC.NTZ R65, R64 ;  /* 0x0000004000417305 */ /* 0x0000a4000021f000 */
[----:B0-----:R-:W-:Y:S01]  /*55c0*/  HFMA2.MMA R64, -RZ, RZ, 0, 0 ;  /* 0x00000000ff407435 */ /* 0x001fe200000001ff */
[----:B--2---:R-:W-:-:S04]  /*55d0*/  IMAD.MOV R69, RZ, RZ, -R65 ;  /* 0x000000ffff457224 */ /* 0x004fc800078e0a41 */
[----:B------:R-:W-:-:S05]  /*55e0*/  IMAD R69, R69, R70, RZ ;  /* 0x0000004645457224 */ /* 0x000fca00078e02ff */
        /* <DEDUP_REMOVED lines=14> */
.L_x_1561:
[----:B------:R0:W5:Y:S02]  /*56d0*/  LDG.E R65, desc[UR6][R82.64] ;  /* 0x0000000652417981 */ /* 0x000164000c1e1900 */
.L_x_1562:
[----:B-----5:R-:W-:-:S05]  /*56e0*/  IMAD.WIDE R64, R65, 0x4, R30 ;  /* 0x0000000441407825 */ /* 0x020fca00078e021e */
[----:B------:R2:W3:Y:S01]  /*56f0*/  LDG.E R69, desc[UR6][R64.64] ;  /* 0x0000000640457981 */ /* 0x0004e2000c1e1900 */
[----:B------:R-:W-:Y:S01]  /*5700*/  MOV R67, R28 ;  /* 0x0000001c00437202 */ /* 0x000fe20000000f00 */
[----:B------:R-:W-:-:S04]  /*5710*/  IMAD R73, R68, UR14, RZ ;  /* 0x0000000e44497c24 */ /* 0x000fc8000f8e02ff */
[----:B------:R-:W-:Y:S01]  /*5720*/  IMAD R73, R114, UR15, R73 ;  /* 0x0000000f72497c24 */ /* 0x000fe2000f8e0249 */
[----:B--2---:R-:W2:Y:S01]  /*5730*/  LDC.64 R64, c[0x0][0x340] ;  /* 0x0000d000ff407b82 */ /* 0x004ea20000000a00 */
[----:B---3--:R-:W-:-:S05]  /*5740*/  SHF.R.S32.HI R66, RZ, 0x1f, R69 ;  /* 0x0000001fff427819 */ /* 0x008fca0000011445 */
[----:B------:R-:W-:Y:S01]  /*5750*/  IMAD R70, R66, UR16, RZ ;  /* 0x0000001042467c24 */ /* 0x000fe2000f8e02ff */
[----:B------:R-:W-:-:S05]  /*5760*/  MOV R66, R29 ;  /* 0x0000001d00427202 */ /* 0x000fca0000000f00 */
[----:B------:R-:W-:-:S04]  /*5770*/  IMAD.WIDE.U32 R66, R69, UR16, R66 ;  /* 0x0000001045427c25 */ /* 0x000fc8000f8e0042 */
[----:B------:R-:W-:-:S05]  /*5780*/  IMAD R69, R69, UR17, R70 ;  /* 0x0000001145457c24 */ /* 0x000fca000f8e0246 */
[----:B------:R-:W-:-:S03]  /*5790*/  IADD3 R67, R67, R69, RZ ;  /* 0x0000004543437210 */ /* 0x000fc60007ffe0ff */
[----:B------:R-:W-:-:S04]  /*57a0*/  IMAD.WIDE.U32 R66, R114, UR14, R66 ;  /* 0x0000000e72427c25 */ /* 0x000fc8000f8e0042 */
[----:B------:R-:W-:Y:S01]  /*57b0*/  IMAD.IADD R67, R73, 0x1, R67 ;  /* 0x0000000149437824 */ /* 0x000fe200078e0243 */
[----:B--2---:R-:W-:-:S04]  /*57c0*/  LEA R64, P0, R66, R64, 0x2 ;  /* 0x0000004042407211 */ /* 0x004fc800078010ff */
[----:B------:R-:W-:-:S05]  /*57d0*/  LEA.HI.X R65, R66, R65, R67, 0x2, P0 ;  /* 0x0000004142417211 */ /* 0x000fca00000f1443 */
[----:B------:R2:W-:Y:S04]  /*57e0*/  STG.E desc[UR6][R64.64], R71 ;  /* 0x0000004740007986 */ /* 0x0005e8000c101906 */
.L_x_1559:
[----:B------:R-:W-:Y:S05]  /*57f0*/  BSYNC B0 ;  /* 0x0000000000007941 */ /* 0x000fea0003800000 */
.L_x_1558:
[----:B------:R-:W-:Y:S01]  /*5800*/  IADD3 R114, R114, 0x1, RZ ;  /* 0x0000000172727810 */ /* 0x000fe20007ffe0ff */
[----:B-1----:R-:W-:Y:S01]  /*5810*/  FFMA.FTZ R44, R48, R72, R44 ;  /* 0x00000048302c7223 */ /* 0x002fe2000001002c */
        /* <DEDUP_REMOVED lines=17> */
.L_x_1553:
[----:B------:R-:W-:Y:S01]  /*5930*/  BAR.SYNC.DEFER_BLOCKING 0x0 ;  /* 0x0000000000007b1d */ /* 0x000fe20000010000 */
[----:B------:R-:W-:Y:S01]  /*5940*/  LEA R0, R14, R10, 0x2 ;  /* 0x0000000a0e007211 */ /* 0x000fe200078e10ff */
[----:B------:R-:W-:Y:S01]  /*5950*/  IMAD.IADD R17, R6, 0x1, R17 ;  /* 0x0000000106117824 */ /* 0x000fe200078e0211 */
[----:B------:R-:W-:Y:S02]  /*5960*/  SHF.R.S32.HI R3, RZ, 0x1f, R11 ;  /* 0x0000001fff037819 */ /* 0x000fe4000001140b */
[----:B------:R-:W-:-:S03]  /*5970*/  LEA R0, R0, UR4, 0x4 ;  /* 0x0000000400007c11 */ /* 0x000fc6000f8e20ff */
[----:B------:R-:W1:Y:S01]  /*5980*/  S2UR UR5, SR_CTAID.X ;  /* 0x00000000000579c3 */ /* 0x000e620000002500 */
[-C--:B------:R-:W-:Y:S01]  /*5990*/  MOV R2, R11.reuse ;  /* 0x0000000b00027202 */ /* 0x080fe20000000f00 */
[----:B------:R-:W3:Y:S01]  /*59a0*/  S2R R52, SR_CTAID.Y ;  /* 0x0000000000347919 */ /* 0x000ee20000002600 */
[----:B------:R-:W-:Y:S02]  /*59b0*/  IADD3 R13, R13, 0x1, RZ ;  /* 0x000000010d0d7810 */ /* 0x000fe40007ffe0ff */
[----:B------:R-:W-:-:S03]  /*59c0*/  IADD3 R11, R6, R11, RZ ;  /* 0x0000000b060b7210 */ /* 0x000fc60007ffe0ff */
[----:B------:R-:W4:Y:S08]  /*59d0*/  LDC.64 R48, c[0x0][0x2c0] ;  /* 0x0000b000ff307b82 */ /* 0x000f300000000a00 */
        /* <DEDUP_REMOVED lines=8> */
[C---:B----4-:R-:W-:Y:S01]  /*5a60*/  IMAD R4, R48.reuse, UR8, RZ ;  /* 0x0000000830047c24 */ /* 0x050fe2000f8e02ff */
[----:B------:R-:W-:Y:S01]  /*5a70*/  ULDC.64 UR8, c[0x0][0x2c8] ;  /* 0x0000b20000087ab9 */ /* 0x000fe20000000a00 */
[----:B------:R-:W-:Y:S01]  /*5a80*/  IMAD.WIDE.U32 R2, R48, UR5, R2 ;  /* 0x0000000530027c25 */ /* 0x000fe2000f8e0002 */
[----:B------:R-:W4:Y:S01]  /*5a90*/  LDS.128 R36, [R5+0x200] ;  /* 0x0002000005247984 */ /* 0x000f220000000c00 */
[----:B------:R-:W-:Y:S02]  /*5aa0*/  MOV R48, R21 ;  /* 0x0000001500307202 */ /* 0x000fe40000000f00 */
[----:B------:R-:W-:Y:S01]  /*5ab0*/  IMAD R49, R49, UR5, R4 ;  /* 0x0000000531317c24 */ /* 0x000fe2000f8e0204 */
[----:B------:R-:W0:Y:S01]  /*5ac0*/  LDS.128 R32, [R5+0x400] ;  /* 0x0004000005207984 */ /* 0x000e220000000c00 */
[----:B---3--:R-:W-:Y:S02]  /*5ad0*/  SHF.R.S32.HI R0, RZ, 0x1f, R52 ;  /* 0x0000001fff007819 */ /* 0x008fe40000011434 */
[----:B------:R-:W-:Y:S01]  /*5ae0*/  MOV R4, R23 ;  /* 0x0000001700047202 */ /* 0x000fe20000000f00 */
[----:B------:R3:W2:Y:S01]  /*5af0*/  LDS.128 R44, [R5+0x600] ;  /* 0x00060000052c7984 */ /* 0x0006a20000000c00 */
[----:B------:R-:W-:Y:S01]  /*5b00*/  IADD3 R3, R3, R49, RZ ;  /* 0x0000003103037210 */ /* 0x000fe20007ffe0ff */
[----:B------:R-:W-:-:S04]  /*5b10*/  IMAD R0, R0, UR8, RZ ;  /* 0x0000000800007c24 */ /* 0x000fc8000f8e02ff */
[C---:B------:R-:W-:Y:S02]  /*5b20*/  IMAD R49, R52.reuse, UR9, R0 ;  /* 0x0000000934317c24 */ /* 0x040fe4000f8e0200 */
[----:B------:R-:W-:Y:S01]  /*5b30*/  IMAD.WIDE.U32 R2, R52, UR8, R2 ;  /* 0x0000000834027c25 */ /* 0x000fe2000f8e0002 */
[----:B---3--:R-:W-:-:S04]  /*5b40*/  MOV R5, R22 ;  /* 0x0000001600057202 */ /* 0x008fc80000000f00 */
[----:B------:R-:W-:Y:S01]  /*5b50*/  IADD3 R3, R3, R49, RZ ;  /* 0x0000003103037210 */ /* 0x000fe20007ffe0ff */
[----:B------:R-:W-:Y:S01]  /*5b60*/  IMAD.WIDE R4, R6, 0x4, R4 ;  /* 0x0000000406047825 */ /* 0x000fe200078e0204 */
[C---:B-----5:R-:W-:Y:S02]  /*5b70*/  LEA R0, P0, R2.reuse, R50, 0x2 ;  /* 0x0000003202007211 */ /* 0x060fe400078010ff */
[----:B------:R-:W-:Y:S02]  /*5b80*/  MOV R49, R20 ;  /* 0x0000001400317202 */ /* 0x000fe40000000f00 */
[----:B------:R-:W-:Y:S02]  /*5b90*/  LEA.HI.X R3, R2, R51, R3, 0x2, P0 ;  /* 0x0000003302037211 */ /* 0x000fe400000f1403 */
[----:B------:R-:W-:Y:S01]  /*5ba0*/  IADD3 R2, P0, R0, R121, RZ ;  /* 0x0000007900027210 */ /* 0x000fe20007f1e0ff */
[----:B------:R-:W-:Y:S01]  /*5bb0*/  IMAD.WIDE R48, R6, 0x4, R48 ;  /* 0x0000000406307825 */ /* 0x000fe200078e0230 */
[----:B------:R-:W-:-:S02]  /*5bc0*/  MOV R23, R4 ;  /* 0x0000000400177202 */ /* 0x000fc40000000f00 */
[----:B------:R-:W-:Y:S01]  /*5bd0*/  MOV R22, R5 ;  /* 0x0000000500167202 */ /* 0x000fe20000000f00 */
[----:B------:R-:W-:Y:S01]  /*5be0*/  IMAD.X R3, R3, 0x1, R120, P0 ;  /* 0x0000000103037824 */ /* 0x000fe200000e0678 */
[----:B------:R-:W-:Y:S02]  /*5bf0*/  ISETP.GE.AND P0, PT, R13, R16, PT ;  /* 0x000000100d00720c */ /* 0x000fe40003f06270 */
[----:B------:R-:W-:Y:S02]  /*5c00*/  MOV R21, R48 ;  /* 0x0000003000157202 */ /* 0x000fe40000000f00 */
[----:B-1----:R1:W-:Y:S01]  /*5c10*/  STG.E.128 desc[UR6][R2.64], R40 ;  /* 0x0000002802007986 */ /* 0x0023e2000c101d06 */
[----:B------:R-:W-:-:S03]  /*5c20*/  MOV R20, R49 ;  /* 0x0000003100147202 */ /* 0x000fc60000000f00 */
[----:B----4-:R1:W-:Y:S04]  /*5c30*/  STG.E.128 desc[UR6][R2.64+0x200], R36 ;  /* 0x0002002402007986 */ /* 0x0103e8000c101d06 */
[----:B0-----:R1:W-:Y:S04]  /*5c40*/  STG.E.128 desc[UR6][R2.64+0x400], R32 ;  /* 0x0004002002007986 */ /* 0x0013e8000c101d06 */
[----:B--2---:R1:W-:Y:S01]  /*5c50*/  STG.E.128 desc[UR6][R2.64+0x600], R44 ;  /* 0x0006002c02007986 */ /* 0x0043e2000c101d06 */
[----:B------:R-:W-:Y:S05]  /*5c60*/  @!P0 BRA `(.L_x_1564) ;  /* 0xffffffb800348947 */ /* 0x000fea000383ffff */
[----:B------:R-:W-:Y:S05]  /*5c70*/  EXIT ;  /* 0x000000000000794d */ /* 0x000fea0003800000 */
.L_x_1565:
        /* <DEDUP_REMOVED lines=16> */
.L_x_8646:


//--------------------- .text._Z25selective_scan_fwd_kernelI32Selective_Scan_fwd_kernel_traitsILi64ELi16ELi1ELb1ELb1ELb1ELb0ELb1EfffEEv13SSMParamsBase --------------------------
	.section	.text._Z25selective_scan_fwd_kernelI32Selective_Scan_fwd_kernel_traitsILi64ELi16ELi1ELb1ELb1ELb1ELb0ELb1EfffEEv13SSMParamsBase,"ax",@progbits
	.align	128
        .global         _Z25selective_scan_fwd_kernelI32Selective_Scan_fwd_kernel_traitsILi64ELi16ELi1ELb1ELb1ELb1ELb0ELb1EfffEEv13SSMParamsBase
        .type           _Z25selective_scan_fwd_kernelI32Selective_Scan_fwd_kernel_traitsILi64ELi16ELi1ELb1ELb1ELb1ELb0ELb1EfffEEv13SSMParamsBase,@function
        .size           _Z25selective_scan_fwd_kernelI32Selective_Scan_fwd_kernel_traitsILi64ELi16ELi1ELb1ELb1ELb1ELb0ELb1EfffEEv13SSMParamsBase,(.L_x_8647 - _Z25selective_scan_fwd_kernelI32Selective_Scan_fwd_kernel_traitsILi64ELi16ELi1ELb1ELb1ELb1ELb0ELb1EfffEEv13SSMParamsBase)
        .other          _Z25selective_scan_fwd_kernelI32Selective_Scan_fwd_kernel_traitsILi64ELi16ELi1ELb1ELb1ELb1ELb0ELb1EfffEEv13SSMParamsBase,@"STO_CUDA_ENTRY STV_DEFAULT"
_Z25selective_scan_fwd_kernelI32Selective_Scan_fwd_kernel_traitsILi64ELi16ELi1ELb1ELb1ELb1ELb0ELb1EfffEEv13SSMParamsBase:
.text._Z25selective_scan_fwd_kernelI32Selective_Scan_fwd_kernel_traitsILi64ELi16ELi1ELb1ELb1ELb1ELb0ELb1EfffEEv13SSMParamsBase:
        /* <DEDUP_REMOVED lines=40> */
.L_x_1566:
        /* <DEDUP_REMOVED lines=35> */
.L_x_1567:
        /* <DEDUP_REMOVED lines=12> */
.L_x_1568:
        /* <DEDUP_REMOVED lines=197> */
.L_x_1569:
        /* <DEDUP_REMOVED lines=18> */
.L_x_1570:
        /* <DEDUP_REMOVED lines=14> */
.L_x_1616:
        /* <DEDUP_REMOVED lines=323> */
.L_x_1572:
[----:B------:R-:W-:Y:S05]  /*27f0*/  BSYNC B0 ;  /* 0x0000000000007941 */ /* 0x000fea0003800000 */
.L_x_1571:
        /* <DEDUP_REMOVED lines=36> */
.L_x_1574:
[----:B------:R-:W-:Y:S05]  /*2a40*/  BSYNC B0 ;  /* 0x0000000000007941 */ /* 0x000fea0003800000 */
.L_x_1573:
        /* <DEDUP_REMOVED lines=36> */
.L_x_1576:
[----:B------:R-:W-:Y:S05]  /*2c90*/  BSYNC B0 ;  /* 0x0000000000007941 */ /* 0x000fea0003800000 */
.L_x_1575:
        /* <DEDUP_REMOVED lines=36> */
.L_x_1578:
[----:B------:R-:W-:Y:S05]  /*2ee0*/  BSYNC B0 ;  /* 0x0000000000007941 */ /* 0x000fea0003800000 */
.L_x_1577:
        /* <DEDUP_REMOVED lines=36> */
.L_x_1580:
[----:B------:R-:W-:Y:S05]  /*3130*/  BSYNC B0 ;  /* 0x0000000000007941 */ /* 0x000fea0003800000 */
.L_x_1579:
        /* <DEDUP_REMOVED lines=36> */
.L_x_1582:
[----:B------:R-:W-:Y:S05]  /*3380*/  BSYNC B0 ;  /* 0x0000000000007941 */ /* 0x000fea0003800000 */
.L_x_1581:
        /* <DEDUP_REMOVED lines=36> */
.L_x_1584:
[----:B------:R-:W-:Y:S05]  /*35d0*/  BSYNC B0 ;  /* 0x0000000000007941 */ /* 0x000fea0003800000 */
.L_x_1583:
        /* <DEDUP_REMOVED lines=36> */
.L_x_1586:
[----:B------:R-:W-:Y:S05]  /*3820*/  BSYNC B0 ;  /* 0x0000000000007941 */ /* 0x000fea0003800000 */
.L_x_1585:
        /* <DEDUP_REMOVED lines=36> */
.L_x_1588:
[----:B------:R-:W-:Y:S05]  /*3a70*/  BSYNC B0 ;  /* 0x0000000000007941 */ /* 0x000fea0003800000 */
.L_x_1587:
        /* <DEDUP_REMOVED lines=36> */
.L_x_1590:
[----:B------:R-:W-:Y:S05]  /*3cc0*/  BSYNC B0 ;  /* 0x0000000000007941 */ /* 0x000fea0003800000 */
.L_x_1589:
        /* <DEDUP_REMOVED lines=36> */
.L_x_1592:
[----:B------:R-:W-:Y:S05]  /*3f10*/  BSYNC B0 ;  /* 0x0000000000007941 */ /* 0x000fea0003800000 */
.L_x_1591:
        /* <DEDUP_REMOVED lines=36> */
.L_x_1594:
[----:B------:R-:W-:Y:S05]  /*4160*/  BSYNC B0 ;  /* 0x0000000000007941 */ /* 0x000fea0003800000 */
.L_x_1593:
        /* <DEDUP_REMOVED lines=36> */
.L_x_1596:
[----:B------:R-:W-:Y:S05]  /*43b0*/  BSYNC B0 ;  /* 0x0000000000007941 */ /* 0x000fea0003800000 */
.L_x_1595:
        /* <DEDUP_REMOVED lines=37> */
.L_x_1598:
[----:B------:R-:W-:Y:S05]  /*4610*/  BSYNC B0 ;  /* 0x0000000000007941 */ /* 0x000fea0003800000 */
.L_x_1597:
        /* <DEDUP_REMOVED lines=40> */
.L_x_1600:
[----:B------:R-:W-:Y:S05]  /*48a0*/  BSYNC B0 ;  /* 0x0000000000007941 */ /* 0x000fea0003800000 */
.L_x_1599:
        /* <DEDUP_REMOVED lines=42> */
.L_x_1602:
[----:B------:R-:W-:Y:S05]  /*4b50*/  BSYNC B0 ;  /* 0x0000000000007941 */ /* 0x000fea0003800000 */
.L_x_1601:
        /* <DEDUP_REMOVED lines=43> */
.L_x_1613:
        /* <DEDUP_REMOVED lines=392> */
.L_x_1605:
        /* <DEDUP_REMOVED lines=10> */
.L_x_1604:
        /* <DEDUP_REMOVED lines=84> */
.L_x_1607:
[----:B------:R-:W-:Y:S05]  /*6c70*/  BSYNC B0 ;  /* 0x0000000000007941 */ /* 0x000fea0003800000 */
.L_x_1606:
        /* <DEDUP_REMOVED lines=46> */
.L_x_1610:
        /* <DEDUP_REMOVED lines=32> */
.L_x_1611:
[----:B------:R1:W5:Y:S02]  /*7160*/  LDG.E R41, desc[UR6][R80.64] ;  /* 0x0000000650297981 */ /* 0x000364000c1e1900 */
.L_x_1612:
        /* <DEDUP_REMOVED lines=17> */
.L_x_1609:
[----:B------:R-:W-:Y:S05]  /*7280*/  BSYNC B0 ;  /* 0x0000000000007941 */ /* 0x000fea0003800000 */
.L_x_1608:
        /* <DEDUP_REMOVED lines=19> */
.L_x_1603:
        /* <DEDUP_REMOVED lines=67> */
.L_x_1615:
[----:B------:R-:W-:Y:S05]  /*77f0*/  BSYNC B0 ;  /* 0x0000000000007941 */ /* 0x000fea0003800000 */
.L_x_1614:
        /* <DEDUP_REMOVED lines=73> */
.L_x_1617:
        /* <DEDUP_REMOVED lines=15> */
.L_x_8647:


//--------------------- .text._Z25selective_scan_fwd_kernelI32Selective_Scan_fwd_kernel_traitsILi64ELi16ELi1ELb1ELb1ELb1ELb1ELb0EfffEEv13SSMParamsBase --------------------------
	.section	.text._Z25selective_scan_fwd_kernelI32Selective_Scan_fwd_kernel_traitsILi64ELi16ELi1ELb1ELb1ELb1ELb1ELb0EfffEEv13SSMParamsBase,"ax",@progbits
	.align	128
        .global         _Z25selective_scan_fwd_kernelI32Selective_Scan_fwd_kernel_traitsILi64ELi16ELi1ELb1ELb1ELb1ELb1ELb0EfffEEv13SSMParamsBase
        .type           _Z25selective_scan_fwd_kernelI32Selective_Scan_fwd_kernel_traitsILi64ELi16ELi1ELb1ELb1ELb1ELb1ELb0EfffEEv13SSMParamsBase,@function
        .size           _Z25selective_scan_fwd_kernelI32Selective_Scan_fwd_kernel_traitsILi64ELi16ELi1ELb1ELb1ELb1ELb1ELb0EfffEEv13SSMParamsBase,(.L_x_8648 - _Z25selective_scan_fwd_kernelI32Selective_Scan_fwd_kernel_traitsILi64ELi16ELi1ELb1ELb1ELb1ELb1ELb0EfffEEv13SSMParamsBase)
        .other          _Z25selective_scan_fwd_kernelI32Selective_Scan_fwd_kernel_traitsILi64ELi16ELi1ELb1ELb1ELb1ELb1ELb0EfffEEv13SSMParamsBase,@"STO_CUDA_ENTRY STV_DEFAULT"
_Z25selective_scan_fwd_kernelI32Selective_Scan_fwd_kernel_traitsILi64ELi16ELi1ELb1ELb1ELb1ELb1ELb0EfffEEv13SSMParamsBase:
.text._Z25selective_scan_fwd_kernelI32Selective_Scan_fwd_kernel_traitsILi64ELi16ELi1ELb1ELb1ELb1ELb1ELb0EfffEEv13SSMParamsBase:
        /* <DEDUP_REMOVED lines=39> */
.L_x_1618:
        /* <DEDUP_REMOVED lines=37> */
.L_x_1619:
        /* <DEDUP_REMOVED lines=10> */
[----:B------:R-:W-:Y:S01]  /*0560*/  IADD3.X R85, R12, R6, RZ, P0, !PT ;  /* 0x000000060c557210 */ /* 0x000fe200007fe4ff */
[----:B------:R-:W-:-:S07]  /*0570*/  IMAD.X R25, R13, 0x1, R6, P1 ;  /* 0x000000010d197824 */ /* 0x000fce00008e0606 */
.L_x_1620:
        /* <DEDUP_REMOVED lines=64> */
[C---:B------:R-:W-:Y:S01]  /*0980*/  IMAD R8, R17.reuse, R9, R8 ;  /* 0x0000000911087224 */ /* 0x040fe200078e0208 */
        /* <DEDUP_REMOVED lines=18> */
[----:B------:R-:W-:Y:S01]  /*0ab0*/  CS2R R42, SRZ ;  /* 0x00000000002a7805 */ /* 0x000fe2000001ff00 */
[----:B0-----:R-:W-:Y:S01]  /*0ac0*/  IMAD R10, R5, R18, RZ ;  /* 0x00000012050a7224 */ /* 0x001fe200078e02ff */
[----:B------:R-:W-:Y:S01]  /*0ad0*/  IADD3 R9, R9, R15, RZ ;  /* 0x0000000f09097210 */ /* 0x000fe20007ffe0ff */
[----:B------:R-:W-:Y:S01]  /*0ae0*/  ULDC.64 UR8, c[0x0][0x2a0] ;  /* 0x0000a80000087ab9 */ /* 0x000fe20000000a00 */
[----:B------:R-:W-:Y:S01]  /*0af0*/  SHF.R.S32.HI R15, RZ, 0x1f, R13 ;  /* 0x0000001fff0f7819 */ /* 0x000fe2000001140d */
[----:B------:R-:W-:-:S04]  /*0b00*/  IMAD.WIDE.U32 R6, R0, UR4, RZ ;  /* 0x0000000400067c25 */ /* 0x000fc8000f8e00ff */
[-C--:B------:R-:W-:Y:S02]  /*0b10*/  IMAD R12, R15, R20.reuse, RZ ;  /* 0x000000140f0c7224 */ /* 0x080fe400078e02ff */
[----:B------:R-:W-:Y:S01]  /*0b20*/  IMAD R17, R0, UR5, R11 ;  /* 0x0000000500117c24 */ /* 0x000fe2000f8e020b */
[----:B------:R-:W-:Y:S01]  /*0b30*/  ULDC.64 UR4, c[0x0][0x298] ;  /* 0x0000a60000047ab9 */ /* 0x000fe20000000a00 */
[----:B------:R-:W-:-:S04]  /*0b40*/  IMAD.WIDE.U32 R8, R13, R20, R8 ;  /* 0x000000140d087225 */ /* 0x000fc800078e0008 */
[----:B------:R-:W-:Y:S01]  /*0b50*/  IMAD R21, R13, R21, R12 ;  /* 0x000000150d157224 */ /* 0x000fe200078e020c */
[----:B------:R-:W-:Y:S02]  /*0b60*/  IADD3 R7, R7, R17, RZ ;  /* 0x0000001107077210 */ /* 0x000fe40007ffe0ff */
[----:B------:R-:W0:Y:S01]  /*0b70*/  LDC.64 R16, c[0x0][0x320] ;  /* 0x0000c800ff107b82 */ /* 0x000e220000000a00 */
[----:B------:R-:W-:Y:S02]  /*0b80*/  LEA R22, P1, R8, R30, 0x2 ;  /* 0x0000001e08167211 */ /* 0x000fe400078210ff */
[----:B------:R-:W-:Y:S01]  /*0b90*/  IADD3 R21, R9, R21, RZ ;  /* 0x0000001509157210 */ /* 0x000fe20007ffe0ff */
[----:B------:R-:W-:-:S03]  /*0ba0*/  IMAD R19, R0, R19, R10 ;  /* 0x0000001300137224 */ /* 0x000fc600078e020a */
[----:B------:R-:W-:Y:S02]  /*0bb0*/  LEA.HI.X R21, R8, R31, R21, 0x2, P1 ;  /* 0x0000001f08157211 */ /* 0x000fe400008f1415 */
[----:B------:R-:W-:Y:S01]  /*0bc0*/  ISETP.NE.U32.AND P1, PT, R38, RZ, PT ;  /* 0x000000ff2600720c */ /* 0x000fe20003f25070 */
[----:B------:R-:W-:Y:S01]  /*0bd0*/  IMAD.WIDE.U32 R10, R0, R18, RZ ;  /* 0x00000012000a7225 */ /* 0x000fe200078e00ff */
[----:B------:R-:W-:Y:S01]  /*0be0*/  ISETP.NE.U32.AND P2, PT, R40, RZ, PT ;  /* 0x000000ff2800720c */ /* 0x000fe20003f45070 */
[----:B------:R-:W-:Y:S01]  /*0bf0*/  HFMA2.MMA R81, -RZ, RZ, 0, 0 ;  /* 0x00000000ff517435 */ /* 0x000fe200000001ff */
[----:B------:R-:W-:Y:S01]  /*0c00*/  ISETP.NE.AND.EX P1, PT, R39, RZ, PT, P1 ;  /* 0x000000ff2700720c */ /* 0x000fe20003f25310 */
[----:B------:R-:W-:Y:S01]  /*0c10*/  IMAD R12, R15, R32, RZ ;  /* 0x000000200f0c7224 */ /* 0x000fe200078e02ff */
[----:B------:R-:W4:Y:S01]  /*0c20*/  LDC R18, c[0x0][0x23c] ;  /* 0x00008f00ff127b82 */ /* 0x000f220000000800 */
[----:B------:R-:W-:Y:S02]  /*0c30*/  IMAD.IADD R11, R11, 0x1, R19 ;  /* 0x000000010b0b7824 */ /* 0x000fe400078e0213 */
[----:B------:R-:W-:-:S02]  /*0c40*/  IMAD R19, R13, R33, R12 ;  /* 0x000000210d137224 */ /* 0x000fc400078e020c */
[----:B------:R-:W-:Y:S02]  /*0c50*/  IMAD R12, R4, UR4, RZ ;  /* 0x00000004040c7c24 */ /* 0x000fe4000f8e02ff */
[----:B------:R-:W-:-:S04]  /*0c60*/  IMAD.WIDE.U32 R6, R44, UR4, R6 ;  /* 0x000000042c067c25 */ /* 0x000fc8000f8e0006 */
[----:B------:R-:W-:Y:S01]  /*0c70*/  IMAD R115, R44, UR5, R12 ;  /* 0x000000052c737c24 */ /* 0x000fe2000f8e020c */
[----:B------:R-:W4:Y:S01]  /*0c80*/  @P1 LDC R43, c[0x0][0x388] ;  /* 0x0000e200ff2b1b82 */ /* 0x000f220000000800 */
[----:B0-----:R-:W-:Y:S01]  /*0c90*/  LEA R117, P3, R6, R16, 0x2 ;  /* 0x0000001006757211 */ /* 0x001fe200078610ff */
[----:B------:R-:W-:Y:S01]  /*0ca0*/  IMAD.WIDE.U32 R10, R13, R32, R10 ;  /* 0x000000200d0a7225 */ /* 0x000fe200078e000a */
[----:B------:R-:W-:Y:S01]  /*0cb0*/  ISETP.NE.AND.EX P2, PT, R41, RZ, PT, P2 ;  /* 0x000000ff2900720c */ /* 0x000fe20003f45320 */
[----:B------:R-:W-:Y:S01]  /*0cc0*/  ULDC.64 UR4, c[0x0][0x2a8] ;  /* 0x0000aa0000047ab9 */ /* 0x000fe20000000a00 */
[----:B------:R-:W-:-:S03]  /*0cd0*/  IADD3 R115, R7, R115, RZ ;  /* 0x0000007307737210 */ /* 0x000fc60007ffe0ff */
[----:B------:R-:W0:Y:S01]  /*0ce0*/  @P1 LDC R42, c[0x0][0x38c] ;  /* 0x0000e300ff2a1b82 */ /* 0x000e220000000800 */
[----:B------:R-:W-:Y:S01]  /*0cf0*/  IMAD R13, R5, UR8, RZ ;  /* 0x00000008050d7c24 */ /* 0x000fe2000f8e02ff */
[----:B------:R-:W-:Y:S02]  /*0d00*/  LEA.HI.X R115, R6, R17, R115, 0x2, P3 ;  /* 0x0000001106737211 */ /* 0x000fe400018f1473 */
[----:B-1----:R-:W-:Y:S01]  /*0d10*/  ISETP.NE.U32.AND P3, PT, R36, RZ, PT ;  /* 0x000000ff2400720c */ /* 0x002fe20003f65070 */
[----:B------:R-:W-:-:S04]  /*0d20*/  IMAD.WIDE.U32 R8, R0, UR8, RZ ;  /* 0x0000000800087c25 */ /* 0x000fc8000f8e00ff */
[----:B------:R-:W-:Y:S01]  /*0d30*/  IMAD R13, R0, UR9, R13 ;  /* 0x00000009000d7c24 */ /* 0x000fe2000f8e020d */
[----:B------:R-:W-:Y:S01]  /*0d40*/  ISETP.NE.AND.EX P3, PT, R37, RZ, PT, P3 ;  /* 0x000000ff2500720c */ /* 0x000fe20003f65330 */
[----:B------:R-:W-:Y:S01]  /*0d50*/  IMAD R6, R4, UR4, RZ ;  /* 0x0000000404067c24 */ /* 0x000fe2000f8e02ff */
[----:B---3--:R-:W-:Y:S02]  /*0d60*/  LEA R20, P4, R10, R34, 0x2 ;  /* 0x000000220a147211 */ /* 0x008fe400078810ff */
[----:B------:R-:W-:Y:S01]  /*0d70*/  IADD3 R19, R11, R19, RZ ;  /* 0x000000130b137210 */ /* 0x000fe20007ffe0ff */
[----:B------:R-:W-:Y:S01]  /*0d80*/  IMAD R7, R44, UR5, R6 ;  /* 0x000000052c077c24 */ /* 0x000fe2000f8e0206 */
[----:B------:R-:W-:Y:S01]  /*0d90*/  IADD3 R9, R9, R13, RZ ;  /* 0x0000000d09097210 */ /* 0x000fe20007ffe0ff */
[----:B------:R-:W-:Y:S01]  /*0da0*/  HFMA2.MMA R6, -RZ, RZ, 0, 0 ;  /* 0x00000000ff067435 */ /* 0x000fe200000001ff */
[----:B------:R-:W-:Y:S01]  /*0db0*/  LEA.HI.X R19, R10, R35, R19, 0x2, P4 ;  /* 0x000000230a137211 */ /* 0x000fe200020f1413 */
[----:B------:R-:W1:Y:S01]  /*0dc0*/  LDC.64 R12, c[0x0][0x328] ;  /* 0x0000ca00ff0c7b82 */ /* 0x000e620000000a00 */
[----:B------:R-:W-:Y:S01]  /*0dd0*/  MOV R10, RZ ;  /* 0x000000ff000a7202 */ /* 0x000fe20000000f00 */
[----:B------:R-:W-:Y:S01]  /*0de0*/  IMAD.WIDE.U32 R118, R44, UR4, R8 ;  /* 0x000000042c767c25 */ /* 0x000fe2000f8e0008 */
[----:B------:R-:W-:Y:S01]  /*0df0*/  MOV R9, RZ ;  /* 0x000000ff00097202 */ /* 0x000fe20000000f00 */
[----:B----4-:R3:W-:Y:S01]  /*0e00*/  STL [R1], R43 ;  /* 0x0000002b01007387 */ /* 0x0107e20000100800 */
[----:B------:R-:W-:Y:S01]  /*0e10*/  @P2 ISETP.NE.U32.AND P4, PT, R40, RZ, PT ;  /* 0x000000ff2800220c */ /* 0x000fe20003f85070 */
[----:B------:R-:W-:-:S02]  /*0e20*/  ULDC.64 UR4, c[0x0][0x240] ;  /* 0x0000900000047ab9 */ /* 0x000fc40000000a00 */
[----:B------:R-:W4:Y:S01]  /*0e30*/  @P3 LDC R81, c[0x0][0x378] ;  /* 0x0000de00ff513b82 */ /* 0x000f220000000800 */
[----:B0-----:R3:W-:Y:S07]  /*0e40*/  STL [R1+0x4], R42 ;  /* 0x0000042a01007387 */ /* 0x0017ee0000100800 */
[----:B------:R-:W0:Y:S01]  /*0e50*/  @P3 LDC R10, c[0x0][0x37c] ;  /* 0x0000df00ff0a3b82 */ /* 0x000e220000000800 */
[----:B------:R-:W-:Y:S02]  /*0e60*/  PLOP3.LUT P3, PT, PT, PT, PT, 0x8, 0x0 ;  /* 0x000000000000781c */ /* 0x000fe40003f6e170 */
        /* <DEDUP_REMOVED lines=9> */
[----:B-1----:R-:W-:Y:S02]  /*0f00*/  LEA R119, P4, R118, R12, 0x2 ;  /* 0x0000000c76777211 */ /* 0x002fe400078810ff */
[----:B------:R-:W-:Y:S02]  /*0f10*/  CS2R R148, SRZ ;  /* 0x0000000000947805 */ /* 0x000fe4000001ff00 */
[----:B------:R-:W-:Y:S02]  /*0f20*/  SEL R18, R18, 0x800, P5 ;  /* 0x0000080012127807 */ /* 0x000fe40002800000 */
[----:B------:R-:W-:Y:S02]  /*0f30*/  LEA.HI.X R118, R118, R13, R4, 0x2, P4 ;  /* 0x0000000d76767211 */ /* 0x000fe400020f1404 */
[----:B------:R-:W-:-:S02]  /*0f40*/  @P1 MOV R148, R43 ;  /* 0x0000002b00941202 */ /* 0x000fc40000000f00 */
[----:B------:R-:W-:Y:S02]  /*0f50*/  @P1 MOV R149, R42 ;  /* 0x0000002a00951202 */ /* 0x000fe40000000f00 */
[----:B------:R-:W-:Y:S02]  /*0f60*/  IADD3 R17, R83, R17, RZ ;  /* 0x0000001153117210 */ /* 0x000fe40007ffe0ff */
[----:B--2---:R-:W-:Y:S01]  /*0f70*/  @!P0 SHF.R.S32.HI R3, RZ, 0x1f, R2 ;  /* 0x0000001fff038819 */ /* 0x004fe20000011402 */
[----:B0--34-:R-:W-:Y:S06]  /*0f80*/  @P3 BRA P2, `(.L_x_1621) ;  /* 0x00000000007c3947 */ /* 0x019fec0001000000 */
[-C--:B------:R-:W-:Y:S01]  /*0f90*/  IABS R11, R18.reuse ;  /* 0x00000012000b7213 */ /* 0x080fe20000000000 */
[----:B------:R-:W0:Y:S01]  /*0fa0*/  LDC R9, c[0x0][0x218] ;  /* 0x00008600ff097b82 */ /* 0x000e220000000800 */
[----:B------:R-:W-:Y:S02]  /*0fb0*/  IABS R12, R18 ;  /* 0x00000012000c7213 */ /* 0x000fe40000000000 */
[----:B------:R-:W1:Y:S01]  /*0fc0*/  I2F.RP R4, R11 ;  /* 0x0000000b00047306 */ /* 0x000e620000209400 */
[----:B------:R-:W-:Y:S02]  /*0fd0*/  MOV R164, RZ ;  /* 0x000000ff00a47202 */ /* 0x000fe40000000f00 */
[----:B------:R-:W-:Y:S02]  /*0fe0*/  IADD3 R12, RZ, -R12, RZ ;  /* 0x8000000cff0c7210 */ /* 0x000fe40007ffe0ff */
[----:B------:R-:W-:-:S03]  /*0ff0*/  MOV R16, RZ ;  /* 0x000000ff00107202 */ /* 0x000fc60000000f00 */
        /* <DEDUP_REMOVED lines=15> */
[-C--:B------:R-:W-:Y:S01]  /*10f0*/  @!P1 IADD3 R4, R4, -R11.reuse, RZ ;  /* 0x8000000b04049210 */ /* 0x080fe20007ffe0ff */
[----:B------:R-:W-:Y:S01]  /*1100*/  @!P1 VIADD R7, R7, 0x1 ;  /* 0x0000000107079836 */ /* 0x000fe20000000000 */
[----:B------:R-:W-:Y:S02]  /*1110*/  ISETP.NE.AND P1, PT, R18, RZ, PT ;  /* 0x000000ff1200720c */ /* 0x000fe40003f25270 */
[----:B------:R-:W-:-:S13]  /*1120*/  ISETP.GE.U32.AND P0, PT, R4, R11, PT ;  /* 0x0000000b0400720c */ /* 0x000fda0003f06070 */
[----:B------:R-:W-:-:S04]  /*1130*/  @P0 IADD3 R7, R7, 0x1, RZ ;  /* 0x0000000107070810 */ /* 0x000fc80007ffe0ff */
[----:B------:R-:W-:Y:S02]  /*1140*/  @!P2 IADD3 R7, -R7, RZ, RZ ;  /* 0x000000ff0707a210 */ /* 0x000fe40007ffe1ff */
[----:B------:R-:W-:-:S04]  /*1150*/  @!P1 LOP3.LUT R7, RZ, R18, RZ, 0x33, !PT ;  /* 0x00000012ff079212 */ /* 0x000fc800078e33ff */
[----:B------:R-:W-:Y:S01]  /*1160*/  MOV R15, R7 ;  /* 0x00000007000f7202 */ /* 0x000fe20000000f00 */
[----:B------:R-:W-:Y:S06]  /*1170*/  BRA `(.L_x_1622) ;  /* 0x0000000000487947 */ /* 0x000fec0003800000 */
.L_x_1621:
        /* <DEDUP_REMOVED lines=18> */
.L_x_1622:
        /* <DEDUP_REMOVED lines=18> */
[----:B0-----:R-:W-:Y:S02]  /*13c0*/  SHF.L.U32 R0, R147, 0x2, RZ ;  /* 0x0000000293007819 */ /* 0x001fe400000006ff */
[--C-:B------:R-:W-:Y:S02]  /*13d0*/  SHF.R.U32.HI R9, RZ, 0x5, R147.reuse ;  /* 0x00000005ff097819 */ /* 0x100fe40000011693 */
[----:B------:R-:W-:Y:S02]  /*13e0*/  LOP3.LUT R0, R0, 0xffffff80, RZ, 0xc0, !PT ;  /* 0xffffff8000007812 */ /* 0x000fe400078ec0ff */
[----:B------:R-:W-:Y:S02]  /*13f0*/  SHF.L.U32 R10, R9, 0x7, RZ ;  /* 0x00000007090a7819 */ /* 0x000fe400000006ff */
[----:B------:R-:W-:-:S02]  /*1400*/  LOP3.LUT R11, R0, 0x1f, R147, 0xf8, !PT ;  /* 0x0000001f000b7812 */ /* 0x000fc400078ef893 */
[----:B------:R-:W-:Y:S02]  /*1410*/  SHF.L.U32 R147, R147, 0x4, RZ ;  /* 0x0000000493937819 */ /* 0x000fe400000006ff */
[----:B------:R-:W-:Y:S02]  /*1420*/  LEA R9, R9, UR4, 0x3 ;  /* 0x0000000409097c11 */ /* 0x000fe4000f8e18ff */
[C---:B------:R-:W-:Y:S01]  /*1430*/  IADD3 R163, R147.reuse, 0x1, RZ ;  /* 0x0000000193a37810 */ /* 0x040fe20007ffe0ff */
[C---:B------:R-:W-:Y:S01]  /*1440*/  VIADD R162, R147.reuse, 0x2 ;  /* 0x0000000293a27836 */ /* 0x040fe20000000000 */
        /* <DEDUP_REMOVED lines=13> */
[----:B--2---:R-:W-:-:S07]  /*1520*/  SHF.R.S32.HI R7, RZ, 0x1f, R11 ;  /* 0x0000001fff077819 */ /* 0x004fce000001140b */
.L_x_1666:
[----:B------:R-:W2:Y:S04]  /*1530*/  LDL R2, [R1] ;  /* 0x0000000001027983 */ /* 0x000ea80000100800 */
[----:B------:R-:W3:Y:S01]  /*1540*/  LDL R0, [R1+0x4] ;  /* 0x0000040001007983 */ /* 0x000ee20000100800 */
[----:B--2---:R-:W-:-:S04]  /*1550*/  ISETP.NE.U32.AND P0, PT, R2, RZ, PT ;  /* 0x000000ff0200720c */ /* 0x004fc80003f05070 */
[----:B---3--:R-:W-:-:S13]  /*1560*/  ISETP.NE.AND.EX P0, PT, R0, RZ, PT, P0 ;  /* 0x000000ff0000720c */ /* 0x008fda0003f05300 */
[----:B------:R-:W-:Y:S01]  /*1570*/  @P0 IADD3 R3, R12, R164, RZ ;  /* 0x000000a40c030210 */ /* 0x000fe20007ffe0ff */
[----:B0-----:R-:W0:Y:S04]  /*1580*/  @!P0 LDC R0, c[0x0][0x218] ;  /* 0x00008600ff008b82 */ /* 0x001e280000000800 */
        /* <DEDUP_REMOVED lines=11> */
[----:B------:R-:W-:Y:S01]  /*1640*/  IADD3 R2, P0, R117, R120, RZ ;  /* 0x0000007875027210 */ /* 0x000fe20007f1e0ff */
[----:B------:R-:W-:-:S04]  /*1650*/  ULDC.U8 UR5, c[0x0][0x238] ;  /* 0x00008e0000057ab9 */ /* 0x000fc80000000000 */
        /* <DEDUP_REMOVED lines=84> */
.L_x_1624:
[----:B------:R-:W-:Y:S05]  /*1ba0*/  BSYNC B0 ;  /* 0x0000000000007941 */ /* 0x000fea0003800000 */
.L_x_1623:
        /* <DEDUP_REMOVED lines=37> */
.L_x_1626:
[----:B------:R-:W-:Y:S05]  /*1e00*/  BSYNC B0 ;  /* 0x0000000000007941 */ /* 0x000fea0003800000 */
.L_x_1625:
        /* <DEDUP_REMOVED lines=35> */
.L_x_1628:
[----:B------:R-:W-:Y:S05]  /*2040*/  BSYNC B0 ;  /* 0x0000000000007941 */ /* 0x000fea0003800000 */
.L_x_1627:
        /* <DEDUP_REMOVED lines=37> */
.L_x_1630:
[----:B------:R-:W-:Y:S05]  /*22a0*/  BSYNC B0 ;  /* 0x0000000000007941 */ /* 0x000fea0003800000 */
.L_x_1629:
        /* <DEDUP_REMOVED lines=35> */
.L_x_1632:
[----:B------:R-:W-:Y:S05]  /*24e0*/  BSYNC B0 ;  /* 0x0000000000007941 */ /* 0x000fea0003800000 */
.L_x_1631:
        /* <DEDUP_REMOVED lines=37> */
.L_x_1634:
[----:B------:R-:W-:Y:S05]  /*2740*/  BSYNC B0 ;  /* 0x0000000000007941 */ /* 0x000fea0003800000 */
.L_x_1633:
        /* <DEDUP_REMOVED lines=35> */
.L_x_1636:
[----:B------:R-:W-:Y:S05]  /*2980*/  BSYNC B0 ;  /* 0x0000000000007941 */ /* 0x000fea0003800000 */
.L_x_1635:
        /* <DEDUP_REMOVED lines=37> */
.L_x_1638:
[----:B------:R-:W-:Y:S05]  /*2be0*/  BSYNC B0 ;  /* 0x0000000000007941 */ /* 0x000fea0003800000 */
.L_x_1637:
        /* <DEDUP_REMOVED lines=41> */
.L_x_1640:
[----:B------:R-:W-:Y:S05]  /*2e80*/  BSYNC B0 ;  /* 0x0000000000007941 */ /* 0x000fea0003800000 */
.L_x_1639:
        /* <DEDUP_REMOVED lines=45> */
.L_x_1642:
[----:B------:R-:W-:Y:S05]  /*3160*/  BSYNC B0 ;  /* 0x0000000000007941 */ /* 0x000fea0003800000 */
.L_x_1641:
        /* <DEDUP_REMOVED lines=33> */
.L_x_1644:
[----:B------:R-:W-:Y:S05]  /*3380*/  BSYNC B0 ;  /* 0x0000000000007941 */ /* 0x000fea0003800000 */
.L_x_1643:
        /* <DEDUP_REMOVED lines=33> */
.L_x_1646:
[----:B------:R-:W-:Y:S05]  /*35a0*/  BSYNC B0 ;  /* 0x0000000000007941 */ /* 0x000fea0003800000 */
.L_x_1645:
        /* <DEDUP_REMOVED lines=33> */
.L_x_1648:
[----:B------:R-:W-:Y:S05]  /*37c0*/  BSYNC B0 ;  /* 0x0000000000007941 */ /* 0x000fea0003800000 */
.L_x_1647:
[----:B------:R-:W-:Y:S04]  /*37d0*/  BSSY B0, `(.L_x_1649) ;  /* 0x0000021000007945 */ /* 0x000fe80003800000 */
        /* <DEDUP_REMOVED lines=32> */
.L_x_1650:
[----:B------:R-:W-:Y:S05]  /*39e0*/  BSYNC B0 ;  /* 0x0000000000007941 */ /* 0x000fea0003800000 */
.L_x_1649:
        /* <DEDUP_REMOVED lines=33> */
.L_x_1652:
[----:B------:R-:W-:Y:S05]  /*3c00*/  BSYNC B0 ;  /* 0x0000000000007941 */ /* 0x000fea0003800000 */
.L_x_1651:
        /* <DEDUP_REMOVED lines=33> */
.L_x_1654:
[----:B------:R-:W-:Y:S05]  /*3e20*/  BSYNC B0 ;  /* 0x0000000000007941 */ /* 0x000fea0003800000 */
.L_x_1653:
        /* <DEDUP_REMOVED lines=42> */
.L_x_1665:
[----:B------:R-:W-:Y:S01]  /*40d0*/  SHF.R.S32.HI R116, RZ, 0x1f, R113 ;  /* 0x0000001fff747819 */ /* 0x000fe20000011471 */
[----:B------:R-:W-:Y:S01]  /*40e0*/  IMAD.WIDE.U32 R48, R113, UR10, RZ ;  /* 0x0000000a71307c25 */ /* 0x000fe2000f8e00ff */
[----:B-12---:R-:W-:Y:S01]  /*40f0*/  SHF.L.U64.HI R71, R11, 0x4, R7 ;  /* 0x000000040b477819 */ /* 0x006fe20000010207 */
[----:B------:R-:W0:Y:S02]  /*4100*/  LDC.64 R64, c[0x0][0x300] ;  /* 0x0000c000ff407b82 */ /* 0x000e240000000a00 */
        /* <DEDUP_REMOVED lines=10> */
[----:B------:R-:W5:Y:S01]  /*41b0*/  LDG.E.128 R60, desc[UR6][R68.64+0x600] ;  /* 0x00060006443c7981 */ /* 0x000f62000c1e1d00 */
[----:B------:R-:W-:Y:S01]  /*41c0*/  MOV R66, R82 ;  /* 0x0000005200427202 */ /* 0x000fe20000000f00 */
[----:B------:R-:W-:Y:S01]  /*41d0*/  IMAD R70, R116, UR8, RZ ;  /* 0x0000000874467c24 */ /* 0x000fe2000f8e02ff */
[----:B------:R-:W-:-:S03]  /*41e0*/  MOV R67, R17 ;  /* 0x0000001100437202 */ /* 0x000fc60000000f00 */
[C---:B------:R-:W-:Y:S02]  /*41f0*/  IMAD R5, R113.reuse, UR9, R70 ;  /* 0x0000000971057c24 */ /* 0x040fe4000f8e0246 */
[----:B------:R-:W-:-:S04]  /*4200*/  IMAD.WIDE.U32 R66, R113, UR8, R66 ;  /* 0x0000000871427c25 */ /* 0x000fc8000f8e0042 */
[----:B------:R-:W-:Y:S01]  /*4210*/  IMAD.IADD R5, R67, 0x1, R5 ;  /* 0x0000000143057824 */ /* 0x000fe200078e0205 */
[----:B0-----:R-:W-:-:S04]  /*4220*/  LEA R64, P0, R66, R64, 0x2 ;  /* 0x0000004042407211 */ /* 0x001fc800078010ff */
[----:B------:R-:W-:-:S05]  /*4230*/  LEA.HI.X R65, R66, R65, R5, 0x2, P0 ;  /* 0x0000004142417211 */ /* 0x000fca00000f1405 */
[----:B------:R0:W5:Y:S01]  /*4240*/  LDG.E R127, desc[UR6][R64.64] ;  /* 0x00000006407f7981 */ /* 0x000162000c1e1900 */
[----:B------:R-:W-:Y:S01]  /*4250*/  IMAD R66, R116, UR12, RZ ;  /* 0x0000000c74427c24 */ /* 0x000fe2000f8e02ff */
[----:B------:R-:W-:-:S03]  /*4260*/  IADD3 R125, R10, R13, RZ ;  /* 0x0000000d0a7d7210 */ /* 0x000fc60007ffe0ff */
[C---:B------:R-:W-:Y:S02]  /*4270*/  IMAD R5, R113.reuse, UR13, R66 ;  /* 0x0000000d71057c24 */ /* 0x040fe4000f8e0242 */
[----:B0-----:R-:W-:-:S03]  /*4280*/  IMAD.WIDE.U32 R64, R113, UR12, RZ ;  /* 0x0000000c71407c25 */ /* 0x001fc6000f8e00ff */
[C---:B------:R-:W-:Y:S02]  /*4290*/  LEA R67, P0, R64.reuse, R20, 0x2 ;  /* 0x0000001440437211 */ /* 0x040fe400078010ff */
[----:B------:R-:W-:Y:S02]  /*42a0*/  IADD3 R66, R65, R5, RZ ;  /* 0x0000000541427210 */ /* 0x000fe40007ffe0ff */
[----:B------:R-:W-:Y:S02]  /*42b0*/  LEA R5, R125, UR4, 0x4 ;  /* 0x000000047d057c11 */ /* 0x000fe4000f8e20ff */
[----:B------:R-:W-:Y:S02]  /*42c0*/  LEA.HI.X R66, R64, R19, R66, 0x2, P0 ;  /* 0x0000001340427211 */ /* 0x000fe400000f1442 */
[----:B------:R-:W-:-:S04]  /*42d0*/  IADD3 R64, P0, R67, R120, RZ ;  /* 0x0000007843407210 */ /* 0x000fc80007f1e0ff */
[----:B------:R-:W-:Y:S01]  /*42e0*/  IADD3.X R65, R66, R71, RZ, P0, !PT ;  /* 0x0000004742417210 */ /* 0x000fe200007fe4ff */
        /* <DEDUP_REMOVED lines=9> */
[----:B------:R-:W-:Y:S01]  /*4380*/  ISETP.GE.U32.AND P3, PT, R163, R6, PT ;  /* 0x00000006a300720c */ /* 0x000fe20003f66070 */
[----:B------:R-:W-:-:S02]  /*4390*/  FMUL.FTZ R127, R127, 1.4426950216293334961 ;  /* 0x3fb8aa3b7f7f7820 */ /* 0x000fc40000410000 */
[----:B------:R-:W1:Y:S01]  /*43a0*/  LDS.128 R72, [R76+0x20] ;  /* 0x000020004c487984 */ /* 0x000e620000000c00 */
[----:B------:R-:W-:Y:S01]  /*43b0*/  ISETP.GE.U32.AND P4, PT, R162, R6, PT ;  /* 0x00000006a200720c */ /* 0x000fe20003f86070 */
[C---:B------:R-:W-:Y:S02]  /*43c0*/  FMUL.FTZ R129, R127.reuse, R3 ;  /* 0x000000037f817220 */ /* 0x040fe40000410000 */
[----:B------:R-:W1:Y:S01]  /*43d0*/  LDS.128 R68, [R76+0x10] ;  /* 0x000010004c447984 */ /* 0x000e620000000c00 */
[C---:B------:R-:W-:Y:S01]  /*43e0*/  FMUL.FTZ R123, R127.reuse, R2 ;  /* 0x000000027f7b7220 */ /* 0x040fe20000410000 */
[----:B------:R-:W-:Y:S01]  /*43f0*/  FMUL.FTZ R138, R127, R4 ;  /* 0x000000047f8a7220 */ /* 0x000fe20000410000 */
[-C--:B------:R-:W-:Y:S01]  /*4400*/  ISETP.GE.U32.AND P6, PT, R160, R6.reuse, PT ;  /* 0x00000006a000720c */ /* 0x080fe20003fc6070 */
[----:B0-----:R-:W0:Y:S01]  /*4410*/  LDS.128 R64, [R76] ;  /* 0x000000004c407984 */ /* 0x001e220000000c00 */
[----:B------:R-:W1:Y:S01]  /*4420*/  MUFU.EX2 R129, R129 ;  /* 0x0000008100817308 */ /* 0x000e620000000800 */
[----:B------:R-:W-:Y:S01]  /*4430*/  ISETP.GE.U32.AND P0, PT, R159, R6, PT ;  /* 0x000000069f00720c */ /* 0x000fe20003f06070 */
[C---:B------:R-:W-:Y:S01]  /*4440*/  FMUL.FTZ R122, R127.reuse, R0 ;  /* 0x000000007f7a7220 */ /* 0x040fe20000410000 */
[----:B------:R-:W0:Y:S01]  /*4450*/  LDS.128 R76, [R76+0x30] ;  /* 0x000030004c4c7984 */ /* 0x000e220000000c00 */
[C---:B------:R-:W-:Y:S01]  /*4460*/  FMUL.FTZ R124, R127.reuse, R29 ;  /* 0x0000001d7f7c7220 */ /* 0x040fe20000410000 */
[C---:B------:R-:W-:Y:S01]  /*4470*/  FMUL.FTZ R126, R127.reuse, R86 ;  /* 0x000000567f7e7220 */ /* 0x040fe20000410000 */
[C---:B------:R-:W-:Y:S01]  /*4480*/  FMUL.FTZ R128, R127.reuse, R87 ;  /* 0x000000577f807220 */ /* 0x040fe20000410000 */
[----:B------:R-:W0:Y:S01]  /*4490*/  S2R R121, SR_TID.X ;  /* 0x0000000000797919 */ /* 0x000e220000002100 */
[----:B------:R-:W0:Y:S01]  /*44a0*/  MUFU.EX2 R123, R123 ;  /* 0x0000007b007b7308 */ /* 0x000e220000000800 */
[C---:B------:R-:W-:Y:S01]  /*44b0*/  FMUL.FTZ R130, R127.reuse, R88 ;  /* 0x000000587f827220 */ /* 0x040fe20000410000 */
[C---:B------:R-:W-:Y:S01]  /*44c0*/  FMUL.FTZ R132, R127.reuse, R89 ;  /* 0x000000597f847220 */ /* 0x040fe20000410000 */
[C---:B------:R-:W-:Y:S01]  /*44d0*/  FMUL.FTZ R134, R127.reuse, R90 ;  /* 0x0000005a7f867220 */ /* 0x040fe20000410000 */
[C---:B------:R-:W-:Y:S01]  /*44e0*/  FMUL.FTZ R136, R127.reuse, R91 ;  /* 0x0000005b7f887220 */ /* 0x040fe20000410000 */
[C---:B------:R-:W-:Y:S01]  /*44f0*/  FMUL.FTZ R137, R127.reuse, R92 ;  /* 0x0000005c7f897220 */ /* 0x040fe20000410000 */
[C---:B------:R-:W-:Y:S01]  /*4500*/  FMUL.FTZ R139, R127.reuse, R94 ;  /* 0x0000005e7f8b7220 */ /* 0x040fe20000410000 */
[C---:B------:R-:W-:Y:S01]  /*4510*/  FMUL.FTZ R140, R127.reuse, R95 ;  /* 0x0000005f7f8c7220 */ /* 0x040fe20000410000 */
[----:B------:R-:W0:Y:S01]  /*4520*/  MUFU.EX2 R138, R138 ;  /* 0x0000008a008a7308 */ /* 0x000e220000000800 */
[----:B------:R-:W-:Y:S01]  /*4530*/  FMUL.FTZ R141, R127, R96 ;  /* 0x000000607f8d7220 */ /* 0x000fe20000410000 */
[----:B------:R-:W-:-:S02]  /*4540*/  ISETP.GE.U32.AND P5, PT, R161, R6, PT ;  /* 0x00000006a100720c */ /* 0x000fc40003fa6070 */
[----:B------:R-:W-:-:S04]  /*4550*/  ISETP.GE.U32.AND P1, PT, R158, R6, PT ;  /* 0x000000069e00720c */ /* 0x000fc80003f26070 */
[----:B------:R-:W0:Y:S01]  /*4560*/  MUFU.EX2 R122, R122 ;  /* 0x0000007a007a7308 */ /* 0x000e220000000800 */
[----:B-1----:R-:W-:Y:S01]  /*4570*/  FMUL.FTZ R135, R105, R74 ;  /* 0x0000004a69877220 */ /* 0x002fe20000410000 */
[----:B------:R-:W-:Y:S01]  /*4580*/  FMUL.FTZ R142, R108, R75 ;  /* 0x0000004b6c8e7220 */ /* 0x000fe20000410000 */
[----:B------:R-:W-:Y:S01]  /*4590*/  FSEL R75, R129, 1, !P3 ;  /* 0x3f800000814b7808 */ /* 0x000fe20005800000 */
[----:B------:R-:W-:Y:S01]  /*45a0*/  FMUL.FTZ R133, R107, R73 ;  /* 0x000000496b857220 */ /* 0x000fe20000410000 */
[----:B------:R-:W-:Y:S01]  /*45b0*/  FMUL.FTZ R68, R102, R68 ;  /* 0x0000004466447220 */ /* 0x000fe20000410000 */
[----:B------:R-:W-:Y:S02]  /*45c0*/  FMUL.FTZ R69, R103, R69 ;  /* 0x0000004567457220 */ /* 0x000fe40000410000 */
[----:B------:R-:W1:Y:S01]  /*45d0*/  MUFU.EX2 R124, R124 ;  /* 0x0000007c007c7308 */ /* 0x000e620000000800 */
[----:B------:R-:W-:Y:S01]  /*45e0*/  FMUL.FTZ R70, R101, R70 ;  /* 0x0000004665467220 */ /* 0x000fe20000410000 */
[----:B0-----:R-:W-:Y:S01]  /*45f0*/  FMUL.FTZ R65, R99, R65 ;  /* 0x0000004163417220 */ /* 0x001fe20000410000 */
[----:B------:R-:W-:Y:S01]  /*4600*/  SHF.L.U32 R131, R121, 0x4, RZ ;  /* 0x0000000479837819 */ /* 0x000fe200000006ff */
[----:B------:R-:W-:Y:S01]  /*4610*/  FMUL.FTZ R64, R98, R64 ;  /* 0x0000004062407220 */ /* 0x000fe20000410000 */
[----:B------:R-:W-:Y:S01]  /*4620*/  FMUL.FTZ R66, R97, R66 ;  /* 0x0000004261427220 */ /* 0x000fe20000410000 */
[----:B------:R-:W-:Y:S01]  /*4630*/  FMUL.FTZ R143, R110, R76 ;  /* 0x0000004c6e8f7220 */ /* 0x000fe20000410000 */
[----:B------:R-:W-:Y:S01]  /*4640*/  FSEL R74, R65, RZ, !P3 ;  /* 0x000000ff414a7208 */ /* 0x000fe20005800000 */
[----:B------:R-:W-:Y:S01]  /*4650*/  IMAD R76, R13, 0x3, R125 ;  /* 0x000000030d4c7824 */ /* 0x000fe200078e027d */
[----:B------:R-:W-:Y:S01]  /*4660*/  ISETP.NE.AND P3, PT, R12, RZ, PT ;  /* 0x000000ff0c00720c */ /* 0x000fe20003f65270 */
[----:B------:R-:W-:Y:S01]  /*4670*/  FMUL.FTZ R145, R109, R78 ;  /* 0x0000004e6d917220 */ /* 0x000fe20000410000 */
[----:B------:R-:W-:Y:S01]  /*4680*/  FSEL R78, R123, 1, !P4 ;  /* 0x3f8000007b4e7808 */ /* 0x000fe20006000000 */
[----:B------:R-:W0:Y:S01]  /*4690*/  MUFU.EX2 R126, R126 ;  /* 0x0000007e007e7308 */ /* 0x000e220000000800 */
[----:B------:R-:W-:Y:S01]  /*46a0*/  FSEL R123, R68, RZ, !P6 ;  /* 0x000000ff447b7208 */ /* 0x000fe20007000000 */
[----:B------:R-:W-:Y:S01]  /*46b0*/  FMUL.FTZ R67, R100, R67 ;  /* 0x0000004364437220 */ /* 0x000fe20000410000 */
[----:B------:R-:W-:Y:S01]  /*46c0*/  LEA R76, R76, UR4, 0x4 ;  /* 0x000000044c4c7c11 */ /* 0x000fe2000f8e20ff */
[----:B------:R-:W-:Y:S01]  /*46d0*/  FMUL.FTZ R144, R111, R77 ;  /* 0x0000004d6f907220 */ /* 0x000fe20000410000 */
[----:B------:R-:W-:Y:S01]  /*46e0*/  FSEL R125, R69, RZ, !P0 ;  /* 0x000000ff457d7208 */ /* 0x000fe20004000000 */
[----:B------:R-:W-:Y:S01]  /*46f0*/  FMUL.FTZ R146, R112, R79 ;  /* 0x0000004f70927220 */ /* 0x000fe20000410000 */
[----:B------:R-:W-:Y:S01]  /*4700*/  ISETP.GE.U32.AND P2, PT, R131, R6, PT ;  /* 0x000000068300720c */ /* 0x000fe20003f46070 */
[----:B------:R-:W0:Y:S01]  /*4710*/  MUFU.EX2 R128, R128 ;  /* 0x0000008000807308 */ /* 0x000e220000000800 */
[----:B------:R-:W-:Y:S01]  /*4720*/  FMUL.FTZ R131, R106, R72 ;  /* 0x000000486a837220 */ /* 0x000fe20000410000 */
[----:B------:R-:W-:Y:S01]  /*4730*/  @P3 LEA R68, R113, UR4, 0x3 ;  /* 0x0000000471443c11 */ /* 0x000fe2000f8e18ff */
[----:B------:R-:W-:Y:S01]  /*4740*/  FMUL.FTZ R71, R104, R71 ;  /* 0x0000004768477220 */ /* 0x000fe20000410000 */
[----:B------:R-:W-:Y:S01]  /*4750*/  FSEL R73, R138, 1, !P2 ;  /* 0x3f8000008a497808 */ /* 0x000fe20005000000 */
[----:B------:R-:W-:Y:S01]  /*4760*/  FMUL.FTZ R138, R127, R93 ;  /* 0x0000005d7f8a7220 */ /* 0x000fe20000410000 */
[----:B------:R-:W-:-:S02]  /*4770*/  FSEL R72, R64, RZ, !P2 ;  /* 0x000000ff40487208 */ /* 0x000fc40005000000 */
[----:B------:R-:W0:Y:S01]  /*4780*/  MUFU.EX2 R130, R130 ;  /* 0x0000008200827308 */ /* 0x000e220000000800 */
[----:B------:R-:W-:Y:S02]  /*4790*/  FSEL R77, R66, RZ, !P4 ;  /* 0x000000ff424d7208 */ /* 0x000fe40006000000 */
[----:B------:R-:W-:Y:S02]  /*47a0*/  FSEL R79, R67, RZ, !P5 ;  /* 0x000000ff434f7208 */ /* 0x000fe40006800000 */
[----:B------:R-:W-:Y:S02]  /*47b0*/  FSEL R122, R122, 1, !P5 ;  /* 0x3f8000007a7a7808 */ /* 0x000fe40006800000 */
[-C--:B------:R-:W-:Y:S01]  /*47c0*/  ISETP.GE.U32.AND P2, PT, R157, R6.reuse, PT ;  /* 0x000000069d00720c */ /* 0x080fe20003f46070 */
[----:B------:R-:W0:Y:S01]  /*47d0*/  MUFU.EX2 R132, R132 ;  /* 0x0000008400847308 */ /* 0x000e220000000800 */
[-C--:B------:R-:W-:Y:S02]  /*47e0*/  ISETP.GE.U32.AND P4, PT, R156, R6.reuse, PT ;  /* 0x000000069c00720c */ /* 0x080fe40003f86070 */
[----:B------:R-:W-:-:S02]  /*47f0*/  ISETP.GE.U32.AND P5, PT, R155, R6, PT ;  /* 0x000000069b00720c */ /* 0x000fc40003fa6070 */
[----:B-1----:R-:W-:Y:S02]  /*4800*/  FSEL R124, R124, 1, !P6 ;  /* 0x3f8000007c7c7808 */ /* 0x002fe40007000000 */
[----:B0-----:R-:W-:Y:S01]  /*4810*/  FSEL R126, R126, 1, !P0 ;  /* 0x3f8000007e7e7808 */ /* 0x001fe20004000000 */
[----:B------:R-:W0:Y:S01]  /*4820*/  MUFU.EX2 R134, R134 ;  /* 0x0000008600867308 */ /* 0x000e220000000800 */
[----:B------:R-:W-:Y:S02]  /*4830*/  FSEL R127, R70, RZ, !P1 ;  /* 0x000000ff467f7208 */ /* 0x000fe40004800000 */
[----:B------:R-:W-:Y:S02]  /*4840*/  FSEL R128, R128, 1, !P1 ;  /* 0x3f80000080807808 */ /* 0x000fe40004800000 */
[----:B------:R-:W-:Y:S02]  /*4850*/  FSEL R129, R71, RZ, !P2 ;  /* 0x000000ff47817208 */ /* 0x000fe40005000000 */
[----:B------:R-:W-:Y:S01]  /*4860*/  FSEL R130, R130, 1, !P2 ;  /* 0x3f80000082827808 */ /* 0x000fe20005000000 */
[----:B------:R-:W1:Y:S01]  /*4870*/  MUFU.EX2 R136, R136 ;  /* 0x0000008800887308 */ /* 0x000e620000000800 */
[----:B------:R-:W-:-:S02]  /*4880*/  FSEL R131, R131, RZ, !P4 ;  /* 0x000000ff83837208 */ /* 0x000fc40006000000 */
[----:B------:R-:W-:Y:S02]  /*4890*/  FSEL R132, R132, 1, !P4 ;  /* 0x3f80000084847808 */ /* 0x000fe40006000000 */
[----:B------:R-:W-:Y:S02]  /*48a0*/  FSEL R133, R133, RZ, !P5 ;  /* 0x000000ff85857208 */ /* 0x000fe40006800000 */
[-C--:B------:R-:W-:Y:S01]  /*48b0*/  ISETP.GE.U32.AND P6, PT, R154, R6.reuse, PT ;  /* 0x000000069a00720c */ /* 0x080fe20003fc6070 */
[----:B------:R-:W1:Y:S01]  /*48c0*/  MUFU.EX2 R137, R137 ;  /* 0x0000008900897308 */ /* 0x000e620000000800 */
[----:B0-----:R-:W-:Y:S02]  /*48d0*/  FSEL R134, R134, 1, !P5 ;  /* 0x3f80000086867808 */ /* 0x001fe40006800000 */
[-C--:B------:R-:W-:Y:S02]  /*48e0*/  ISETP.GE.U32.AND P0, PT, R153, R6.reuse, PT ;  /* 0x000000069900720c */ /* 0x080fe40003f06070 */
[----:B------:R-:W-:-:S02]  /*48f0*/  ISETP.GE.U32.AND P1, PT, R152, R6, PT ;  /* 0x000000069800720c */ /* 0x000fc40003f26070 */
[-C--:B------:R-:W-:Y:S01]  /*4900*/  ISETP.GE.U32.AND P2, PT, R151, R6.reuse, PT ;  /* 0x000000069700720c */ /* 0x080fe20003f46070 */
[----:B------:R-:W0:Y:S01]  /*4910*/  MUFU.EX2 R138, R138 ;  /* 0x0000008a008a7308 */ /* 0x000e220000000800 */
[-C--:B------:R-:W-:Y:S02]  /*4920*/  ISETP.GE.U32.AND P4, PT, R150, R6.reuse, PT ;  /* 0x000000069600720c */ /* 0x080fe40003f86070 */
[----:B------:R-:W-:Y:S02]  /*4930*/  ISETP.GE.U32.AND P5, PT, R147, R6, PT ;  /* 0x000000069300720c */ /* 0x000fe40003fa6070 */
[----:B------:R-:W-:Y:S02]  /*4940*/  FSEL R135, R135, RZ, !P6 ;  /* 0x000000ff87877208 */ /* 0x000fe40007000000 */
[----:B-1----:R-:W-:Y:S01]  /*4950*/  FSEL R136, R136, 1, !P6 ;  /* 0x3f80000088887808 */ /* 0x002fe20007000000 */
[----:B------:R-:W1:Y:S01]  /*4960*/  MUFU.EX2 R139, R139 ;  /* 0x0000008b008b7308 */ /* 0x000e620000000800 */
[----:B------:R-:W-:-:S02]  /*4970*/  FSEL R137, R137, 1, !P0 ;  /* 0x3f80000089897808 */ /* 0x000fc40004000000 */
[----:B------:R-:W-:Y:S02]  /*4980*/  FSEL R142, R142, RZ, !P0 ;  /* 0x000000ff8e8e7208 */ /* 0x000fe40004000000 */
[----:B------:R-:W-:Y:S02]  /*4990*/  FSEL R143, R143, RZ, !P1 ;  /* 0x000000ff8f8f7208 */ /* 0x000fe40004800000 */
[----:B------:R-:W-:Y:S01]  /*49a0*/  FSEL R144, R144, RZ, !P2 ;  /* 0x000000ff90907208 */ /* 0x000fe20005000000 */
[----:B------:R-:W1:Y:S01]  /*49b0*/  MUFU.EX2 R140, R140 ;  /* 0x0000008c008c7308 */ /* 0x000e620000000800 */
[----:B0-----:R-:W-:Y:S02]  /*49c0*/  FSEL R138, R138, 1, !P1 ;  /* 0x3f8000008a8a7808 */ /* 0x001fe40004800000 */
[----:B------:R-:W-:Y:S02]  /*49d0*/  FSEL R145, R145, RZ, !P4 ;  /* 0x000000ff91917208 */ /* 0x000fe40006000000 */
[----:B------:R-:W-:-:S03]  /*49e0*/  FSEL R146, R146, RZ, !P5 ;  /* 0x000000ff92927208 */ /* 0x000fc60006800000 */
[----:B------:R-:W0:Y:S01]  /*49f0*/  MUFU.EX2 R141, R141 ;  /* 0x0000008d008d7308 */ /* 0x000e220000000800 */
[----:B-1----:R-:W-:Y:S02]  /*4a00*/  FSEL R139, R139, 1, !P2 ;  /* 0x3f8000008b8b7808 */ /* 0x002fe40005000000 */
[----:B------:R-:W-:Y:S02]  /*4a10*/  FSEL R140, R140, 1, !P4 ;  /* 0x3f8000008c8c7808 */ /* 0x000fe40006000000 */
[----:B0-----:R-:W-:Y:S01]  /*4a20*/  FSEL R141, R141, 1, !P5 ;  /* 0x3f8000008d8d7808 */ /* 0x001fe20006800000 */
[----:B----4-:R0:W-:Y:S04]  /*4a30*/  STS.128 [R5+0x1080], R48 ;  /* 0x0010803005007388 */ /* 0x0101e80000000c00 */
[----:B-----5:R0:W-:Y:S04]  /*4a40*/  STS.128 [R5+0x1280], R52 ;  /* 0x0012803405007388 */ /* 0x0201e80000000c00 */
[----:B--2---:R0:W-:Y:S04]  /*4a50*/  STS.128 [R5+0x1480], R56 ;  /* 0x0014803805007388 */ /* 0x0041e80000000c00 */
[----:B---3--:R0:W-:Y:S01]  /*4a60*/  STS.128 [R5+0x1680], R60 ;  /* 0x0016803c05007388 */ /* 0x0081e20000000c00 */
        /* <DEDUP_REMOVED lines=28> */
.L_x_1657:
        /* <DEDUP_REMOVED lines=10> */
.L_x_1656:
[-C--:B-1----:R-:W-:Y:S01]  /*4cd0*/  FFMA.FTZ R64, R72, R75.reuse, R74 ;  /* 0x0000004b48407223 */ /* 0x082fe2000001004a */
[----:B------:R-:W-:Y:S01]  /*4ce0*/  FMUL.FTZ R65, R73, R75 ;  /* 0x0000004b49417220 */ /* 0x000fe20000410000 */
[C---:B------:R-:W-:Y:S01]  /*4cf0*/  ISETP.GE.AND P0, PT, R13.reuse, 0x1, PT ;  /* 0x000000010d00780c */ /* 0x040fe20003f06270 */
[----:B------:R-:W1:Y:S01]  /*4d00*/  S2UR UR5, SR_CgaCtaId ;  /* 0x00000000000579c3 */ /* 0x000e620000008800 */
        /* <DEDUP_REMOVED lines=15> */
[----:B-1----:R-:W-:Y:S02]  /*4e00*/  ULEA UR4, UR5, UR4, 0x18 ;  /* 0x0000000405047291 */ /* 0x002fe4000f8ec03f */
        /* <DEDUP_REMOVED lines=47> */
[----:B-1---5:R-:W-:Y:S02]  /*5100*/  @P0 MOV R71, R69 ;  /* 0x0000004500470202 */ /* 0x022fe40000000f00 */
[----:B--2---:R-:W-:Y:S01]  /*5110*/  @P0 MOV R70, R68 ;  /* 0x0000004400460202 */ /* 0x004fe20000000f00 */
[----:B------:R-:W1:Y:S02]  /*5120*/  LDS.128 R64, [UR4+0x2100] ;  /* 0x00210004ff407984 */ /* 0x000e640008000c00 */
[----:B-1----:R-:W-:Y:S02]  /*5130*/  FFMA.FTZ R67, R65, R66, R67 ;  /* 0x0000004241437223 */ /* 0x002fe40000010043 */
[----:B------:R-:W-:Y:S01]  /*5140*/  @P1 FFMA.FTZ R65, R165, R65, R116 ;  /* 0x00000041a5411223 */ /* 0x000fe20000010074 */
[----:B------:R-:W-:-:S04]  /*5150*/  @P0 ISETP.NE.AND P1, PT, R13, RZ, PT ;  /* 0x000000ff0d00020c */ /* 0x000fc80003f25270 */
[----:B------:R-:W-:Y:S01]  /*5160*/  @P0 MOV R116, R65 ;  /* 0x0000004100740202 */ /* 0x000fe20000000f00 */
        /* <DEDUP_REMOVED lines=11> */
.L_x_1659:
[----:B------:R-:W-:Y:S05]  /*5220*/  BSYNC B0 ;  /* 0x0000000000007941 */ /* 0x000fea0003800000 */
.L_x_1658:
        /* <DEDUP_REMOVED lines=29> */
[----:B-1----:R-:W-:-:S11]  /*5400*/  SHF.R.S32.HI R68, RZ, 0x1f, R113 ;  /* 0x0000001fff447819 */ /* 0x002fd60000011471 */
[----:B--2---:R-:W-:Y:S05]  /*5410*/  @P0 BRA P1, `(.L_x_1662) ;  /* 0x0000000000380947 */ /* 0x004fea0000800000 */
[----:B------:R-:W-:-:S04]  /*5420*/  IADD3 R65, R15, -0x1, RZ ;  /* 0xffffffff0f417810 */ /* 0x000fc80007ffe0ff */
[----:B------:R-:W-:-:S13]  /*5430*/  ISETP.NE.OR P0, PT, R12, R65, P0 ;  /* 0x000000410c00720c */ /* 0x000fda0000705670 */
[----:B------:R-:W-:Y:S05]  /*5440*/  @P0 BRA `(.L_x_1661) ;  /* 0x0000000000f00947 */ /* 0x000fea0003800000 */
[----:B------:R-:W1:Y:S01]  /*5450*/  LDC.64 R64, c[0x0][0x340] ;  /* 0x0000d000ff407b82 */ /* 0x000e620000000a00 */
[----:B------:R-:W-:Y:S01]  /*5460*/  MOV R67, R27 ;  /* 0x0000001b00437202 */ /* 0x000fe20000000f00 */
        /* <DEDUP_REMOVED lines=9> */
.L_x_1662:
        /* <DEDUP_REMOVED lines=14> */
[----:B-1----:R-:W-:Y:S01]  /*55e0*/  HFMA2.MMA R64, -RZ, RZ, 0, 0 ;  /* 0x00000000ff407435 */ /* 0x002fe200000001ff */
        /* <DEDUP_REMOVED lines=16> */
.L_x_1663:
[----:B------:R1:W5:Y:S02]  /*56f0*/  LDG.E R65, desc[UR6][R80.64] ;  /* 0x0000000650417981 */ /* 0x000364000c1e1900 */
.L_x_1664:
[----:B-----5:R-:W-:-:S05]  /*5700*/  IMAD.WIDE R64, R65, 0x4, R84 ;  /* 0x0000000441407825 */ /* 0x020fca00078e0254 */
[----:B------:R2:W3:Y:S01]  /*5710*/  LDG.E R69, desc[UR6][R64.64] ;  /* 0x0000000640457981 */ /* 0x0004e2000c1e1900 */
[----:B------:R-:W-:Y:S01]  /*5720*/  MOV R67, R27 ;  /* 0x0000001b00437202 */ /* 0x000fe20000000f00 */
[----:B------:R-:W-:Y:S01]  /*5730*/  IMAD R68, R68, UR14, RZ ;  /* 0x0000000e44447c24 */ /* 0x000fe2000f8e02ff */
[----:B--2---:R-:W2:Y:S01]  /*5740*/  LDC.64 R64, c[0x0][0x340] ;  /* 0x0000d000ff407b82 */ /* 0x004ea20000000a00 */
[----:B---3--:R-:W-:-:S05]  /*5750*/  SHF.R.S32.HI R66, RZ, 0x1f, R69 ;  /* 0x0000001fff427819 */ /* 0x008fca0000011445 */
[----:B------:R-:W-:Y:S01]  /*5760*/  IMAD R70, R66, UR16, RZ ;  /* 0x0000001042467c24 */ /* 0x000fe2000f8e02ff */
[----:B------:R-:W-:-:S05]  /*5770*/  MOV R66, R28 ;  /* 0x0000001c00427202 */ /* 0x000fca0000000f00 */
[----:B------:R-:W-:-:S04]  /*5780*/  IMAD.WIDE.U32 R66, R69, UR16, R66 ;  /* 0x0000001045427c25 */ /* 0x000fc8000f8e0042 */
[----:B------:R-:W-:-:S05]  /*5790*/  IMAD R69, R69, UR17, R70 ;  /* 0x0000001145457c24 */ /* 0x000fca000f8e0246 */
[----:B------:R-:W-:Y:S01]  /*57a0*/  IADD3 R67, R67, R69, RZ ;  /* 0x0000004543437210 */ /* 0x000fe20007ffe0ff */
[C---:B------:R-:W-:Y:S02]  /*57b0*/  IMAD R69, R113.reuse, UR15, R68 ;  /* 0x0000000f71457c24 */ /* 0x040fe4000f8e0244 */
[----:B------:R-:W-:-:S05]  /*57c0*/  IMAD.WIDE.U32 R66, R113, UR14, R66 ;  /* 0x0000000e71427c25 */ /* 0x000fca000f8e0042 */
[----:B------:R-:W-:Y:S02]  /*57d0*/  IADD3 R67, R69, R67, RZ ;  /* 0x0000004345437210 */ /* 0x000fe40007ffe0ff */
[----:B--2---:R-:W-:-:S04]  /*57e0*/  LEA R64, P0, R66, R64, 0x2 ;  /* 0x0000004042407211 */ /* 0x004fc800078010ff */
[----:B------:R-:W-:-:S05]  /*57f0*/  LEA.HI.X R65, R66, R65, R67, 0x2, P0 ;  /* 0x0000004142417211 */ /* 0x000fca00000f1443 */
[----:B------:R2:W-:Y:S04]  /*5800*/  STG.E desc[UR6][R64.64], R71 ;  /* 0x0000004740007986 */ /* 0x0005e8000c101906 */
.L_x_1661:
[----:B------:R-:W-:Y:S05]  /*5810*/  BSYNC B0 ;  /* 0x0000000000007941 */ /* 0x000fea0003800000 */
.L_x_1660:
        /* <DEDUP_REMOVED lines=19> */
.L_x_1655:
[----:B------:R-:W0:Y:S08]  /*5950*/  S2UR UR5, SR_CTAID.X ;  /* 0x00000000000579c3 */ /* 0x000e300000002500 */
[----:B------:R-:W-:Y:S01]  /*5960*/  BAR.SYNC.DEFER_BLOCKING 0x0 ;  /* 0x0000000000007b1d */ /* 0x000fe20000010000 */
[----:B------:R-:W-:Y:S01]  /*5970*/  LEA R29, R13, R10, 0x2 ;  /* 0x0000000a0d1d7211 */ /* 0x000fe200078e10ff */
[--C-:B------:R-:W-:Y:S01]  /*5980*/  IMAD.MOV.U32 R2, RZ, RZ, R114.reuse ;  /* 0x000000ffff027224 */ /* 0x100fe200078e0072 */
[----:B------:R-:W-:-:S02]  /*5990*/  SHF.R.S32.HI R3, RZ, 0x1f, R114 ;  /* 0x0000001fff037819 */ /* 0x000fc40000011472 */
[----:B------:R-:W-:Y:S01]  /*59a0*/  LEA R29, R29, UR4, 0x4 ;  /* 0x000000041d1d7c11 */ /* 0x000fe2000f8e20ff */
[----:B------:R-:W-:Y:S02]  /*59b0*/  ULDC.64 UR8, c[0x0][0x2c8] ;  /* 0x0000b20000087ab9 */ /* 0x000fe40000000a00 */
[----:B------:R-:W3:Y:S01]  /*59c0*/  LDC.64 R72, c[0x0][0x2c0] ;  /* 0x0000b000ff487b82 */ /* 0x000ee20000000a00 */
[----:B------:R-:W4:Y:S01]  /*59d0*/  S2R R116, SR_CTAID.Y ;  /* 0x0000000000747919 */ /* 0x000f220000002600 */
[----:B------:R-:W-:-:S06]  /*59e0*/  ULDC.64 UR10, c[0x0][0x2b8] ;  /* 0x0000ae00000a7ab9 */ /* 0x000fcc0000000a00 */
[----:B-1----:R-:W1:Y:S01]  /*59f0*/  LDC.64 R68, c[0x0][0x2b0] ;  /* 0x0000ac00ff447b82 */ /* 0x002e620000000a00 */
[----:B0-----:R-:W-:Y:S01]  /*5a00*/  USHF.R.S32.HI UR12, URZ, 0x1f, UR5 ;  /* 0x0000001f3f0c7899 */ /* 0x001fe20008011405 */
[----:B------:R-:W-:Y:S06]  /*5a10*/  STS.128 [R29], R44 ;  /* 0x0000002c1d007388 */ /* 0x000fec0000000c00 */
[----:B------:R-:W0:Y:S01]  /*5a20*/  LDC.64 R66, c[0x0][0x338] ;  /* 0x0000ce00ff427b82 */ /* 0x000e220000000a00 */
[----:B------:R-:W-:Y:S01]  /*5a30*/  STS.128 [R29+0x10], R32 ;  /* 0x000010201d007388 */ /* 0x000fe20000000c00 */
[----:B---3--:R-:W-:-:S03]  /*5a40*/  IMAD R0, R72, UR12, RZ ;  /* 0x0000000c48007c24 */ /* 0x008fc6000f8e02ff */
[----:B------:R-:W-:Y:S01]  /*5a50*/  STS.128 [R29+0x20], R36 ;  /* 0x000020241d007388 */ /* 0x000fe20000000c00 */
[----:B--2---:R-:W-:Y:S02]  /*5a60*/  IMAD.WIDE.U32 R70, R72, UR5, R2 ;  /* 0x0000000548467c25 */ /* 0x004fe4000f8e0002 */
[----:B------:R-:W2:Y:S01]  /*5a70*/  LDC.64 R64, c[0x0][0x348] ;  /* 0x0000d200ff407b82 */ /* 0x000ea20000000a00 */
[----:B------:R-:W-:Y:S01]  /*5a80*/  STS.128 [R29+0x30], R40 ;  /* 0x000030281d007388 */ /* 0x000fe20000000c00 */
[----:B------:R-:W-:-:S03]  /*5a90*/  NOP ;  /* 0x0000000000007918 */ /* 0x000fc60000000000 */
[----:B------:R-:W3:Y:S01]  /*5aa0*/  LDS.128 R48, [R5] ;  /* 0x0000000005307984 */ /* 0x000ee20000000c00 */
[----:B------:R-:W-:Y:S01]  /*5ab0*/  IMAD R73, R73, UR5, R0 ;  /* 0x0000000549497c24 */ /* 0x000fe2000f8e0200 */
[----:B----4-:R-:W-:Y:S01]  /*5ac0*/  SHF.R.S32.HI R0, RZ, 0x1f, R116 ;  /* 0x0000001fff007819 */ /* 0x010fe20000011474 */
[C---:B-1----:R-:W-:Y:S01]  /*5ad0*/  IMAD R4, R68.reuse, UR12, RZ ;  /* 0x0000000c44047c24 */ /* 0x042fe2000f8e02ff */
[----:B------:R-:W1:Y:S02]  /*5ae0*/  LDS.128 R52, [R5+0x200] ;  /* 0x0002000005347984 */ /* 0x000e640000000c00 */
[----:B------:R-:W-:Y:S01]  /*5af0*/  IADD3 R71, R71, R73, RZ ;  /* 0x0000004947477210 */ /* 0x000fe20007ffe0ff */
[----:B------:R-:W-:Y:S01]  /*5b00*/  IMAD R73, R69, UR5, R4 ;  /* 0x0000000545497c24 */ /* 0x000fe2000f8e0204 */
[----:B------:R-:W4:Y:S01]  /*5b10*/  LDS.128 R56, [R5+0x400] ;  /* 0x0004000005387984 */ /* 0x000f220000000c00 */
[----:B------:R-:W-:-:S03]  /*5b20*/  IMAD.WIDE.U32 R68, R68, UR5, R2 ;  /* 0x0000000544447c25 */ /* 0x000fc6000f8e0002 */
[----:B------:R-:W5:Y:S01]  /*5b30*/  LDS.128 R60, [R5+0x600] ;  /* 0x00060000053c7984 */ /* 0x000f620000000c00 */
[----:B------:R-:W-:Y:S01]  /*5b40*/  IMAD R4, R0, UR8, RZ ;  /* 0x0000000800047c24 */ /* 0x000fe2000f8e02ff */
[----:B------:R-:W-:Y:S01]  /*5b50*/  IADD3 R69, R69, R73, RZ ;  /* 0x0000004945457210 */ /* 0x000fe20007ffe0ff */
[----:B------:R-:W-:-:S04]  /*5b60*/  IMAD.WIDE.U32 R70, R116, UR8, R70 ;  /* 0x0000000874467c25 */ /* 0x000fc8000f8e0046 */
[----:B------:R-:W-:Y:S01]  /*5b70*/  IMAD R73, R116, UR9, R4 ;  /* 0x0000000974497c24 */ /* 0x000fe2000f8e0204 */
[----:B------:R-:W-:Y:S01]  /*5b80*/  SHF.L.U64.HI R4, R11, 0x4, R7 ;  /* 0x000000040b047819 */ /* 0x000fe20000010207 */
[----:B------:R-:W-:Y:S01]  /*5b90*/  IMAD R72, R0, UR10, RZ ;  /* 0x0000000a00487c24 */ /* 0x000fe2000f8e02ff */
[----:B------:R-:W-:Y:S01]  /*5ba0*/  ULDC.64 UR8, c[0x0][0x2d8] ;  /* 0x0000b60000087ab9 */ /* 0x000fe20000000a00 */
[----:B------:R-:W-:Y:S01]  /*5bb0*/  IMAD.WIDE.U32 R68, R116, UR10, R68 ;  /* 0x0000000a74447c25 */ /* 0x000fe2000f8e0044 */
[----:B------:R-:W-:Y:S02]  /*5bc0*/  IADD3 R73, R71, R73, RZ ;  /* 0x0000004947497210 */ /* 0x000fe40007ffe0ff */
[----:B0-----:R-:W-:Y:S01]  /*5bd0*/  LEA R71, P0, R70, R66, 0x2 ;  /* 0x0000004246477211 */ /* 0x001fe200078010ff */
[----:B------:R-:W-:-:S03]  /*5be0*/  IMAD R75, R116, UR11, R72 ;  /* 0x0000000b744b7c24 */ /* 0x000fc6000f8e0248 */
[----:B------:R-:W-:Y:S02]  /*5bf0*/  LEA.HI.X R73, R70, R67, R73, 0x2, P0 ;  /* 0x0000004346497211 */ /* 0x000fe400000f1449 */
[----:B------:R-:W-:Y:S02]  /*5c00*/  IADD3 R69, R69, R75, RZ ;  /* 0x0000004b45457210 */ /* 0x000fe40007ffe0ff */
[C---:B--2---:R-:W-:Y:S02]  /*5c10*/  LEA R67, P1, R68.reuse, R64, 0x2 ;  /* 0x0000004044437211 */ /* 0x044fe400078210ff */
[-C--:B------:R-:W-:Y:S02]  /*5c20*/  IADD3 R66, P0, R71, R120.reuse, RZ ;  /* 0x0000007847427210 */ /* 0x080fe40007f1e0ff */
[----:B------:R-:W-:Y:S02]  /*5c30*/  LEA.HI.X R65, R68, R65, R69, 0x2, P1 ;  /* 0x0000004144417211 */ /* 0x000fe400008f1445 */
[----:B------:R-:W-:-:S02]  /*5c40*/  IADD3 R64, P1, R67, R120, RZ ;  /* 0x0000007843407210 */ /* 0x000fc40007f3e0ff */
[-C--:B------:R-:W-:Y:S02]  /*5c50*/  IADD3.X R67, R73, R4.reuse, RZ, P0, !PT ;  /* 0x0000000449437210 */ /* 0x080fe400007fe4ff */
[----:B------:R-:W-:-:S03]  /*5c60*/  IADD3.X R65, R65, R4, RZ, P1, !PT ;  /* 0x0000000441417210 */ /* 0x000fc60000ffe4ff */
[----:B---3--:R0:W-:Y:S04]  /*5c70*/  STG.E.128 desc[UR6][R66.64], R48 ;  /* 0x0000003042007986 */ /* 0x0081e8000c101d06 */
[----:B-1----:R1:W-:Y:S04]  /*5c80*/  STG.E.128 desc[UR6][R66.64+0x200], R52 ;  /* 0x0002003442007986 */ /* 0x0023e8000c101d06 */
[----:B----4-:R2:W-:Y:S04]  /*5c90*/  STG.E.128 desc[UR6][R66.64+0x400], R56 ;  /* 0x0004003842007986 */ /* 0x0105e8000c101d06 */
        /* <DEDUP_REMOVED lines=53> */
[----:B------:R-:W-:Y:S01]  /*5ff0*/  MUFU.RCP R87, R66 ;  /* 0x0000004200577308 */ /* 0x000fe20000001000 */
[----:B--2---:R-:W-:-:S07]  /*6000*/  FADD.FTZ R69, R69, 1 ;  /* 0x3f80000045457421 */ /* 0x004fce0000010000 */
[----:B------:R-:W-:Y:S01]  /*6010*/  MUFU.RCP R64, R64 ;  /* 0x0000004000407308 */ /* 0x000fe20000001000 */
[----:B0-----:R-:W-:-:S07]  /*6020*/  FADD.FTZ R68, R68, 1 ;  /* 0x3f80000044447421 */ /* 0x001fce0000010000 */
[----:B------:R-:W-:Y:S08]  /*6030*/  MUFU.RCP R65, R65 ;  /* 0x0000004100417308 */ /* 0x000ff00000001000 */
[----:B------:R-:W-:Y:S08]  /*6040*/  MUFU.RCP R60, R60 ;  /* 0x0000003c003c7308 */ /* 0x000ff00000001000 */
[----:B------:R-:W0:Y:S08]  /*6050*/  MUFU.EX2 R71, R71 ;  /* 0x0000004700477308 */ /* 0x000e300000000800 */
[----:B------:R-:W1:Y:S08]  /*6060*/  MUFU.EX2 R70, R70 ;  /* 0x0000004600467308 */ /* 0x000e700000000800 */
        /* <DEDUP_REMOVED lines=8> */
[----:B------:R0:W3:Y:S01]  /*60f0*/  MUFU.RCP R89, R61 ;  /* 0x0000003d00597308 */ /* 0x0000e20000001000 */
[----:B-1----:R-:W-:-:S07]  /*6100*/  FADD.FTZ R74, R74, 1 ;  /* 0x3f8000004a4a7421 */ /* 0x002fce0000010000 */
[----:B------:R-:W1:Y:S01]  /*6110*/  MUFU.RCP R62, R62 ;  /* 0x0000003e003e7308 */ /* 0x000e620000001000 */
[----:B0-----:R-:W-:Y:S01]  /*6120*/  FMUL.FTZ R61, R56, R87 ;  /* 0x00000057383d7220 */ /* 0x001fe20000410000 */
[----:B------:R-:W-:Y:S01]  /*6130*/  FMUL.FTZ R56, R57, R64 ;  /* 0x0000004039387220 */ /* 0x000fe20000410000 */
[----:B------:R-:W-:Y:S01]  /*6140*/  FMUL.FTZ R57, R58, R65 ;  /* 0x000000413a397220 */ /* 0x000fe20000410000 */
[----:B------:R-:W-:Y:S01]  /*6150*/  FMUL.FTZ R58, R59, R60 ;  /* 0x0000003c3b3a7220 */ /* 0x000fe20000410000 */
[----:B--2---:R-:W-:Y:S01]  /*6160*/  FADD.FTZ R75, R75, 1 ;  /* 0x3f8000004b4b7421 */ /* 0x004fe20000010000 */
[----:B------:R-:W-:Y:S01]  /*6170*/  FMUL.FTZ R45, R56, R45 ;  /* 0x0000002d382d7220 */ /* 0x000fe20000410000 */
[----:B------:R-:W-:Y:S01]  /*6180*/  FMUL.FTZ R46, R57, R46 ;  /* 0x0000002e392e7220 */ /* 0x000fe20000410000 */
[----:B------:R-:W0:Y:S01]  /*6190*/  MUFU.RCP R63, R63 ;  /* 0x0000003f003f7308 */ /* 0x000e220000001000 */
[----:B------:R-:W-:Y:S01]  /*61a0*/  FMUL.FTZ R47, R58, R47 ;  /* 0x0000002f3a2f7220 */ /* 0x000fe20000410000 */
[----:B---3--:R-:W-:Y:S01]  /*61b0*/  FMUL.FTZ R57, R48, R89 ;  /* 0x0000005930397220 */ /* 0x008fe20000410000 */
[----:B------:R-:W-:Y:S01]  /*61c0*/  FMUL.FTZ R44, R61, R44 ;  /* 0x0000002c3d2c7220 */ /* 0x000fe20000410000 */
[----:B------:R-:W-:Y:S02]  /*61d0*/  BAR.SYNC.DEFER_BLOCKING 0x0 ;  /* 0x0000000000007b1d */ /* 0x000fe40000010000 */
[----:B------:R-:W-:Y:S01]  /*61e0*/  FMUL.FTZ R32, R57, R32 ;  /* 0x0000002039207220 */ /* 0x000fe20000410000 */
[----:B-1----:R-:W-:-:S03]  /*61f0*/  FMUL.FTZ R48, R49, R62 ;  /* 0x0000003e31307220 */ /* 0x002fc60000410000 */
[----:B------:R-:W1:Y:S01]  /*6200*/  MUFU.RCP R66, R67 ;  /* 0x0000004300427308 */ /* 0x000e620000001000 */
[----:B------:R-:W-:Y:S01]  /*6210*/  FMUL.FTZ R33, R48, R33 ;  /* 0x0000002130217220 */ /* 0x000fe20000410000 */
[----:B0-----:R-:W-:-:S06]  /*6220*/  FMUL.FTZ R49, R50, R63 ;  /* 0x0000003f32317220 */ /* 0x001fcc0000410000 */
[----:B------:R-:W0:Y:S01]  /*6230*/  MUFU.RCP R86, R69 ;  /* 0x0000004500567308 */ /* 0x000e220000001000 */
[----:B------:R-:W-:Y:S02]  /*6240*/  FMUL.FTZ R34, R49, R34 ;  /* 0x0000002231227220 */ /* 0x000fe40000410000 */
[----:B------:R-:W2:Y:S05]  /*6250*/  LDC.64 R48, c[0x0][0x2d0] ;  /* 0x0000b400ff307b82 */ /* 0x000eaa0000000a00 */
[----:B------:R-:W3:Y:S01]  /*6260*/  MUFU.RCP R91, R68 ;  /* 0x00000044005b7308 */ /* 0x000ee20000001000 */
[----:B-1----:R-:W-:Y:S01]  /*6270*/  FMUL.FTZ R50, R51, R66 ;  /* 0x0000004233327220 */ /* 0x002fe20000410000 */
[----:B------:R-:W-:Y:S03]  /*6280*/  STS.128 [R29], R44 ;  /* 0x0000002c1d007388 */ /* 0x000fe60000000c00 */
[----:B------:R-:W-:-:S03]  /*6290*/  FMUL.FTZ R35, R50, R35 ;  /* 0x0000002332237220 */ /* 0x000fc60000410000 */
[----:B------:R-:W1:Y:S01]  /*62a0*/  MUFU.RCP R88, R71 ;  /* 0x0000004700587308 */ /* 0x000e620000001000 */
[----:B0-----:R-:W-:Y:S01]  /*62b0*/  FMUL.FTZ R50, R53, R86 ;  /* 0x0000005635327220 */ /* 0x001fe20000410000 */
[----:B------:R-:W-:Y:S03]  /*62c0*/  STS.128 [R29+0x10], R32 ;  /* 0x000010201d007388 */ /* 0x000fe60000000c00 */
[----:B------:R-:W-:-:S03]  /*62d0*/  FMUL.FTZ R37, R50, R37 ;  /* 0x0000002532257220 */ /* 0x000fc60000410000 */
[----:B------:R-:W0:Y:S01]  /*62e0*/  MUFU.RCP R93, R70 ;  /* 0x00000046005d7308 */ /* 0x000e220000001000 */
[----:B---3--:R-:W-:-:S04]  /*62f0*/  FMUL.FTZ R51, R52, R91 ;  /* 0x0000005b34337220 */ /* 0x008fc80000410000 */
[----:B------:R-:W-:Y:S01]  /*6300*/  FMUL.FTZ R36, R51, R36 ;  /* 0x0000002433247220 */ /* 0x000fe20000410000 */
[----:B--2---:R-:W-:Y:S02]  /*6310*/  IMAD.WIDE.U32 R2, R48, UR5, R2 ;  /* 0x0000000530027c25 */ /* 0x004fe4000f8e0002 */
[----:B------:R-:W2:Y:S02]  /*6320*/  MUFU.RCP R95, R72 ;  /* 0x00000048005f7308 */ /* 0x000ea40000001000 */
[----:B-1----:R-:W-:-:S04]  /*6330*/  FMUL.FTZ R56, R55, R88 ;  /* 0x0000005837387220 */ /* 0x002fc80000410000 */
[----:B------:R-:W-:Y:S02]  /*6340*/  FMUL.FTZ R39, R56, R39 ;  /* 0x0000002738277220 */ /* 0x000fe40000410000 */
[----:B------:R-:W1:Y:S01]  /*6350*/  MUFU.RCP R90, R73 ;  /* 0x00000049005a7308 */ /* 0x000e620000001000 */
[----:B0-----:R-:W-:-:S04]  /*6360*/  FMUL.FTZ R55, R54, R93 ;  /* 0x0000005d36377220 */ /* 0x001fc80000410000 */
[----:B------:R-:W-:-:S03]  /*6370*/  FMUL.FTZ R38, R55, R38 ;  /* 0x0000002637267220 */ /* 0x000fc60000410000 */
[----:B------:R-:W0:Y:S01]  /*6380*/  MUFU.RCP R59, R74 ;  /* 0x0000004a003b7308 */ /* 0x000e220000001000 */
[----:B--2---:R-:W-:Y:S01]  /*6390*/  FMUL.FTZ R51, R76, R95 ;  /* 0x0000005f4c337220 */ /* 0x004fe20000410000 */
[----:B------:R-:W-:Y:S03]  /*63a0*/  STS.128 [R29+0x20], R36 ;  /* 0x000020241d007388 */ /* 0x000fe60000000c00 */
[----:B------:R-:W-:-:S03]  /*63b0*/  FMUL.FTZ R40, R51, R40 ;  /* 0x0000002833287220 */ /* 0x000fc60000410000 */
[----:B------:R-:W2:Y:S01]  /*63c0*/  MUFU.RCP R58, R75 ;  /* 0x0000004b003a7308 */ /* 0x000ea20000001000 */
[----:B-1----:R-:W-:-:S04]  /*63d0*/  FMUL.FTZ R50, R77, R90 ;  /* 0x0000005a4d327220 */ /* 0x002fc80000410000 */
[----:B------:R-:W-:Y:S01]  /*63e0*/  FMUL.FTZ R41, R50, R41 ;  /* 0x0000002932297220 */ /* 0x000fe20000410000 */
[----:B------:R-:W-:Y:S02]  /*63f0*/  IMAD R50, R48, UR12, RZ ;  /* 0x0000000c30327c24 */ /* 0x000fe4000f8e02ff */
[----:B0-----:R-:W-:Y:S02]  /*6400*/  FMUL.FTZ R53, R78, R59 ;  /* 0x0000003b4e357220 */ /* 0x001fe40000410000 */
[----:B------:R-:W-:Y:S02]  /*6410*/  IMAD R49, R49, UR5, R50 ;  /* 0x0000000531317c24 */ /* 0x000fe4000f8e0232 */
[----:B------:R-:W-:-:S03]  /*6420*/  FMUL.FTZ R42, R53, R42 ;  /* 0x0000002a352a7220 */ /* 0x000fc60000410000 */
[----:B------:R-:W-:Y:S01]  /*6430*/  IADD3 R3, R3, R49, RZ ;  /* 0x0000003103037210 */ /* 0x000fe20007ffe0ff */
[----:B--2---:R-:W-:Y:S02]  /*6440*/  FMUL.FTZ R52, R79, R58 ;  /* 0x0000003a4f347220 */ /* 0x004fe40000410000 */
[----:B------:R-:W-:-:S04]  /*6450*/  IMAD.WIDE.U32 R2, R116, UR8, R2 ;  /* 0x0000000874027c25 */ /* 0x000fc8000f8e0002 */
[----:B------:R-:W-:Y:S02]  /*6460*/  FMUL.FTZ R43, R52, R43 ;  /* 0x0000002b342b7220 */ /* 0x000fe40000410000 */
[----:B------:R-:W0:Y:S03]  /*6470*/  LDC.64 R52, c[0x0][0x350] ;  /* 0x0000d400ff347b82 */ /* 0x000e260000000a00 */
[----:B------:R1:W-:Y:S01]  /*6480*/  STS.128 [R29+0x30], R40 ;  /* 0x000030281d007388 */ /* 0x0003e20000000c00 */
[----:B------:R-:W-:-:S03]  /*6490*/  NOP ;  /* 0x0000000000007918 */ /* 0x000fc60000000000 */
[----:B------:R-:W2:Y:S04]  /*64a0*/  LDS.128 R40, [R5] ;  /* 0x0000000005287984 */ /* 0x000ea80000000c00 */
[----:B------:R-:W3:Y:S04]  /*64b0*/  LDS.128 R36, [R5+0x200] ;  /* 0x0002000005247984 */ /* 0x000ee80000000c00 */
[----:B------:R-:W4:Y:S01]  /*64c0*/  LDS.128 R32, [R5+0x400] ;  /* 0x0004000005207984 */ /* 0x000f220000000c00 */
[----:B-1----:R-:W-:-:S03]  /*64d0*/  IMAD R29, R116, UR9, R0 ;  /* 0x00000009741d7c24 */ /* 0x002fc6000f8e0200 */
[----:B------:R1:W5:Y:S02]  /*64e0*/  LDS.128 R44, [R5+0x600] ;  /* 0x00060000052c7984 */ /* 0x0003640000000c00 */
[----:B------:R-:W-:Y:S02]  /*64f0*/  IADD3 R3, R3, R29, RZ ;  /* 0x0000001d03037210 */ /* 0x000fe40007ffe0ff */
[----:B0-----:R-:W-:-:S04]  /*6500*/  LEA R121, P0, R2, R52, 0x2 ;  /* 0x0000003402797211 */ /* 0x001fc800078010ff */
[----:B------:R-:W-:Y:S02]  /*6510*/  LEA.HI.X R3, R2, R53, R3, 0x2, P0 ;  /* 0x0000003502037211 */ /* 0x000fe400000f1403 */
[----:B------:R-:W-:Y:S02]  /*6520*/  IADD3 R120, P0, R121, R120, RZ ;  /* 0x0000007879787210 */ /* 0x000fe40007f1e0ff */
[----:B------:R-:W-:Y:S02]  /*6530*/  MOV R2, R22 ;  /* 0x0000001600027202 */ /* 0x000fe40000000f00 */
[----:B------:R-:W-:Y:S02]  /*6540*/  IADD3.X R121, R3, R4, RZ, P0, !PT ;  /* 0x0000000403797210 */ /* 0x000fe400007fe4ff */
[----:B------:R-:W-:Y:S02]  /*6550*/  ISETP.GE.AND P0, PT, R12, R15, PT ;  /* 0x0000000f0c00720c */ /* 0x000fe40003f06270 */
[----:B------:R-:W-:-:S02]  /*6560*/  MOV R3, R21 ;  /* 0x0000001500037202 */ /* 0x000fc40000000f00 */
[----:B------:R-:W-:Y:S02]  /*6570*/  MOV R4, R20 ;  /* 0x0000001400047202 */ /* 0x000fe40000000f00 */
[----:B-1----:R-:W-:Y:S01]  /*6580*/  MOV R5, R19 ;  /* 0x0000001300057202 */ /* 0x002fe20000000f00 */
[----:B------:R-:W-:-:S04]  /*6590*/  IMAD.WIDE R20, R6, 0x4, R2 ;  /* 0x0000000406147825 */ /* 0x000fc800078e0202 */
[----:B------:R-:W-:Y:S01]  /*65a0*/  IMAD.WIDE R2, R6, 0x4, R4 ;  /* 0x0000000406027825 */ /* 0x000fe200078e0204 */
[----:B--2---:R0:W-:Y:S01]  /*65b0*/  STG.E.128 desc[UR6][R120.64], R40 ;  /* 0x0000002878007986 */ /* 0x0041e2000c101d06 */
[----:B------:R-:W-:-:S03]  /*65c0*/  MOV R22, R20 ;  /* 0x0000001400167202 */ /* 0x000fc60000000f00 */
[----:B---3--:R0:W-:Y:S01]  /*65d0*/  STG.E.128 desc[UR6][R120.64+0x200], R36 ;  /* 0x0002002478007986 */ /* 0x0081e2000c101d06 */
[----:B------:R-:W-:Y:S02]  /*65e0*/  MOV R20, R2 ;  /* 0x0000000200147202 */ /* 0x000fe40000000f00 */
[----:B------:R-:W-:Y:S01]  /*65f0*/  MOV R19, R3 ;  /* 0x0000000300137202 */ /* 0x000fe20000000f00 */
[----:B----4-:R0:W-:Y:S04]  /*6600*/  STG.E.128 desc[UR6][R120.64+0x400], R32 ;  /* 0x0004002078007986 */ /* 0x0101e8000c101d06 */
[----:B-----5:R0:W-:Y:S01]  /*6610*/  STG.E.128 desc[UR6][R120.64+0x600], R44 ;  /* 0x0006002c78007986 */ /* 0x0201e2000c101d06 */
[----:B------:R-:W-:Y:S05]  /*6620*/  @!P0 BRA `(.L_x_1666) ;  /* 0xffffffac00c08947 */ /* 0x000fea000383ffff */
[----:B------:R-:W-:Y:S05]  /*6630*/  EXIT ;  /* 0x000000000000794d */ /* 0x000fea0003800000 */
.L_x_1667:
        /* <DEDUP_REMOVED lines=12> */
.L_x_8648:


//--------------------- .text._Z25selective_scan_fwd_kernelI32Selective_Scan_fwd_kernel_traitsILi64ELi16ELi1ELb1ELb1ELb1ELb1ELb1EfffEEv13SSMParamsBase --------------------------
	.section	.text._Z25selective_scan_fwd_kernelI32Selective_Scan_fwd_kernel_traitsILi64ELi16ELi1ELb1ELb1ELb1ELb1ELb1EfffEEv13SSMParamsBase,"ax",@progbits
	.align	128
        .global         _Z25selective_scan_fwd_kernelI32Selective_Scan_fwd_kernel_traitsILi64ELi16ELi1ELb1ELb1ELb1ELb1ELb1EfffEEv13SSMParamsBase
        .type           _Z25selective_scan_fwd_kernelI32Selective_Scan_fwd_kernel_traitsILi64ELi16ELi1ELb1ELb1ELb1ELb1ELb1EfffEEv13SSMParamsBase,@function
        .size           _Z25selective_scan_fwd_kernelI32Selective_Scan_fwd_kernel_traitsILi64ELi16ELi1ELb1ELb1ELb1ELb1ELb1EfffEEv13SSMParamsBase,(.L_x_8649 - _Z25selective_scan_fwd_kernelI32Selective_Scan_fwd_kernel_traitsILi64ELi16ELi1ELb1ELb1ELb1ELb1ELb1EfffEEv13SSMParamsBase)
        .other          _Z25selective_scan_fwd_kernelI32Selective_Scan_fwd_kernel_traitsILi64ELi16ELi1ELb1ELb1ELb1ELb1ELb1EfffEEv13SSMParamsBase,@"STO_CUDA_ENTRY STV_DEFAULT"
_Z25selective_scan_fwd_kernelI32Selective_Scan_fwd_kernel_traitsILi64ELi16ELi1ELb1ELb1ELb1ELb1ELb1EfffEEv13SSMParamsBase:
.text._Z25selective_scan_fwd_kernelI32Selective_Scan_fwd_kernel_traitsILi64ELi16ELi1ELb1ELb1ELb1ELb1ELb1EfffEEv13SSMParamsBase:
        /* <DEDUP_REMOVED lines=40> */
.L_x_1668:
        /* <DEDUP_REMOVED lines=35> */
.L_x_1669:
        /* <DEDUP_REMOVED lines=12> */
.L_x_1670:
        /* <DEDUP_REMOVED lines=197> */
.L_x_1671:
        /* <DEDUP_REMOVED lines=18> */
.L_x_1672:
        /* <DEDUP_REMOVED lines=14> */
.L_x_1720:
        /* <DEDUP_REMOVED lines=320> */
.L_x_1674:
[----:B------:R-:W-:Y:S05]  /*27c0*/  BSYNC B0 ;  /* 0x0000000000007941 */ /* 0x000fea0003800000 */
.L_x_1673:
        /* <DEDUP_REMOVED lines=36> */
.L_x_1676:
[----:B------:R-:W-:Y:S05]  /*2a10*/  BSYNC B0 ;  /* 0x0000000000007941 */ /* 0x000fea0003800000 */
.L_x_1675:
        /* <DEDUP_REMOVED lines=36> */
.L_x_1678:
[----:B------:R-:W-:Y:S05]  /*2c60*/  BSYNC B0 ;  /* 0x0000000000007941 */ /* 0x000fea0003800000 */
.L_x_1677:
        /* <DEDUP_REMOVED lines=36> */
.L_x_1680:
[----:B------:R-:W-:Y:S05]  /*2eb0*/  BSYNC B0 ;  /* 0x0000000000007941 */ /* 0x000fea0003800000 */
.L_x_1679:
        /* <DEDUP_REMOVED lines=36> */
.L_x_1682:
[----:B------:R-:W-:Y:S05]  /*3100*/  BSYNC B0 ;  /* 0x0000000000007941 */ /* 0x000fea0003800000 */
.L_x_1681:
        /* <DEDUP_REMOVED lines=36> */
.L_x_1684:
[----:B------:R-:W-:Y:S05]  /*3350*/  BSYNC B0 ;  /* 0x0000000000007941 */ /* 0x000fea0003800000 */
.L_x_1683:
        /* <DEDUP_REMOVED lines=36> */
.L_x_1686:
[----:B------:R-:W-:Y:S05]  /*35a0*/  BSYNC B0 ;  /* 0x0000000000007941 */ /* 0x000fea0003800000 */
.L_x_1685:
        /* <DEDUP_REMOVED lines=36> */
.L_x_1688:
[----:B------:R-:W-:Y:S05]  /*37f0*/  BSYNC B0 ;  /* 0x0000000000007941 */ /* 0x000fea0003800000 */
.L_x_1687:
        /* <DEDUP_REMOVED lines=36> */
.L_x_1690:
[----:B------:R-:W-:Y:S05]  /*3a40*/  BSYNC B0 ;  /* 0x0000000000007941 */ /* 0x000fea0003800000 */
.L_x_1689:
        /* <DEDUP_REMOVED lines=36> */
.L_x_1692:
[----:B------:R-:W-:Y:S05]  /*3c90*/  BSYNC B0 ;  /* 0x0000000000007941 */ /* 0x000fea0003800000 */
.L_x_1691:
        /* <DEDUP_REMOVED lines=36> */
.L_x_1694:
[----:B------:R-:W-:Y:S05]  /*3ee0*/  BSYNC B0 ;  /* 0x0000000000007941 */ /* 0x000fea0003800000 */
.L_x_1693:
        /* <DEDUP_REMOVED lines=36> */
.L_x_1696:
[----:B------:R-:W-:Y:S05]  /*4130*/  BSYNC B0 ;  /* 0x0000000000007941 */ /* 0x000fea0003800000 */
.L_x_1695:
        /* <DEDUP_REMOVED lines=36> */
.L_x_1698:
[----:B------:R-:W-:Y:S05]  /*4380*/  BSYNC B0 ;  /* 0x0000000000007941 */ /* 0x000fea0003800000 */
.L_x_1697:
        /* <DEDUP_REMOVED lines=37> */
.L_x_1700:
[----:B------:R-:W-:Y:S05]  /*45e0*/  BSYNC B0 ;  /* 0x0000000000007941 */ /* 0x000fea0003800000 */
.L_x_1699:
        /* <DEDUP_REMOVED lines=40> */
.L_x_1702:
[----:B------:R-:W-:Y:S05]  /*4870*/  BSYNC B0 ;  /* 0x0000000000007941 */ /* 0x000fea0003800000 */
.L_x_1701:
        /* <DEDUP_REMOVED lines=42> */
.L_x_1704:
[----:B------:R-:W-:Y:S05]  /*4b20*/  BSYNC B0 ;  /* 0x0000000000007941 */ /* 0x000fea0003800000 */
.L_x_1703:
        /* <DEDUP_REMOVED lines=43> */
.L_x_1715:
        /* <DEDUP_REMOVED lines=392> */
.L_x_1707:
        /* <DEDUP_REMOVED lines=10> */
.L_x_1706:
        /* <DEDUP_REMOVED lines=84> */
.L_x_1709:
[----:B------:R-:W-:Y:S05]  /*6c40*/  BSYNC B0 ;  /* 0x0000000000007941 */ /* 0x000fea0003800000 */
.L_x_1708:
        /* <DEDUP_REMOVED lines=46> */
.L_x_1712:
        /* <DEDUP_REMOVED lines=32> */
.L_x_1713:
[----:B------:R1:W5:Y:S02]  /*7130*/  LDG.E R41, desc[UR6][R80.64] ;  /* 0x0000000650297981 */ /* 0x000364000c1e1900 */
.L_x_1714:
        /* <DEDUP_REMOVED lines=17> */
.L_x_1711:
[----:B------:R-:W-:Y:S05]  /*7250*/  BSYNC B0 ;  /* 0x0000000000007941 */ /* 0x000fea0003800000 */
.L_x_1710:
        /* <DEDUP_REMOVED lines=19> */
.L_x_1705:
        /* <DEDUP_REMOVED lines=68> */
.L_x_1717:
[----:B------:R-:W-:Y:S05]  /*77d0*/  BSYNC B0 ;  /* 0x0000000000007941 */ /* 0x000fea0003800000 */
.L_x_1716:
        /* <DEDUP_REMOVED lines=321> */
.L_x_1719:
[----:B------:R-:W-:Y:S05]  /*8bf0*/  BSYNC B0 ;  /* 0x0000000000007941 */ /* 0x000fea0003800000 */
.L_x_1718:
        /* <DEDUP_REMOVED lines=56> */
.L_x_1721:
        /* <DEDUP_REMOVED lines=16> */
.L_x_8649:


//--------------------- .text._Z25selective_scan_fwd_kernelI32Selective_Scan_fwd_kernel_traitsILi128ELi16ELi1ELb0ELb1ELb1ELb0ELb0EN3c104HalfEffEEv13SSMParamsBase --------------------------
	.section	.text._Z25selective_scan_fwd_kernelI32Selective_Scan_fwd_kernel_traitsILi128ELi16ELi1ELb0ELb1ELb1ELb0ELb0EN3c104HalfEffEEv13SSMParamsBase,"ax",@progbits
	.align	128
        .global         _Z25selective_scan_fwd_kernelI32Selective_Scan_fwd_kernel_traitsILi128ELi16ELi1ELb0ELb1ELb1ELb0ELb0EN3c104HalfEffEEv13SSMParamsBase
        .type           _Z25selective_scan_fwd_kernelI32Selective_Scan_fwd_kernel_traitsILi128ELi16ELi1ELb0ELb1ELb1ELb0ELb0EN3c104HalfEffEEv13SSMParamsBase,@function
        .size           _Z25selective_scan_fwd_kernelI32Selective_Scan_fwd_kernel_traitsILi128ELi16ELi1ELb0ELb1ELb1ELb0ELb0EN3c104HalfEffEEv13SSMParamsBase,(.L_x_8650 - _Z25selective_scan_fwd_kernelI32Selective_Scan_fwd_kernel_traitsILi128ELi16ELi1ELb0ELb1ELb1ELb0ELb0EN3c104HalfEffEEv13SSMParamsBase)
        .other          _Z25selective_scan_fwd_kernelI32Selective_Scan_fwd_kernel_traitsILi128ELi16ELi1ELb0ELb1ELb1ELb0ELb0EN3c104HalfEffEEv13SSMParamsBase,@"STO_CUDA_ENTRY STV_DEFAULT"
_Z25selective_scan_fwd_kernelI32Selective_Scan_fwd_kernel_traitsILi128ELi16ELi1ELb0ELb1ELb1ELb0ELb0EN3c104HalfEffEEv13SSMParamsBase:
.text._Z25selective_scan_fwd_kernelI32Selective_Scan_fwd_kernel_traitsILi128ELi16ELi1ELb0ELb1ELb1ELb0ELb0EN3c104HalfEffEEv13SSMParamsBase:
        /* <DEDUP_REMOVED lines=39> */
.L_x_1722:
        /* <DEDUP_REMOVED lines=37> */
.L_x_1723:
        /* <DEDUP_REMOVED lines=12> */
.L_x_1724:
[----:B------:R-:W-:Y:S01]  /*0580*/  ISETP.EQ.U32.AND P0, PT, R90, RZ, PT ;  /* 0x000000ff5a00720c */ /* 0x000fe20003f02070 */
[----:B------:R-:W-:Y:S01]  /*0590*/  IMAD.MOV.U32 R13, RZ, RZ, RZ ;  /* 0x000000ffff0d7224 */ /* 0x000fe200078e00ff */
[----:B------:R-:W0:Y:S01]  /*05a0*/  LDC.64 R18, c[0x0][0x330] ;  /* 0x0000cc00ff127b82 */ /* 0x000e220000000a00 */
[----:B------:R-:W-:Y:S02]  /*05b0*/  CS2R R14, SRZ ;  /* 0x00000000000e7805 */ /* 0x000fe4000001ff00 */
[----:B------:R-:W-:Y:S02]  /*05c0*/  ISETP.EQ.OR.EX P0, PT, R75, RZ, !P5, P0 ;  /* 0x000000ff4b00720c */ /* 0x000fe40006f02700 */
[----:B------:R-:W-:Y:S01]  /*05d0*/  PRMT R153, RZ, 0x7610, R153 ;  /* 0x00007610ff997816 */ /* 0x000fe20000000099 */
[----:B------:R-:W-:Y:S02]  /*05e0*/  IMAD.MOV.U32 R16, RZ, RZ, RZ ;  /* 0x000000ffff107224 */ /* 0x000fe400078e00ff */
[----:B------:R-:W-:Y:S01]  /*05f0*/  IMAD.MOV.U32 R151, RZ, RZ, RZ ;  /* 0x000000ffff977224 */ /* 0x000fe200078e00ff */
[----:B------:R-:W1:Y:S01]  /*0600*/  LDC R17, c[0x0][0x224] ;  /* 0x00008900ff117b82 */ /* 0x000e620000000800 */
[----:B------:R-:W-:Y:S01]  /*0610*/  IMAD.MOV.U32 R69, RZ, RZ, RZ ;  /* 0x000000ffff457224 */ /* 0x000fe200078e00ff */
[----:B------:R-:W-:Y:S01]  /*0620*/  HFMA2.MMA R152, -RZ, RZ, 0, 0 ;  /* 0x00000000ff987435 */ /* 0x000fe200000001ff */
[----:B------:R-:W-:Y:S01]  /*0630*/  ULDC.64 UR4, c[0x0][0x250] ;  /* 0x0000940000047ab9 */ /* 0x000fe20000000a00 */
[----:B------:R-:W-:-:S03]  /*0640*/  ULDC.64 UR8, c[0x0][0x2a0] ;  /* 0x0000a80000087ab9 */ /* 0x000fc60000000a00 */
        /* <DEDUP_REMOVED lines=44> */
[----:B--2---:R-:W-:Y:S01]  /*0910*/  VIADD R6, R14, 0xffffffe ;  /* 0x0ffffffe0e067836 */ /* 0x004fe20000000000 */
[----:B------:R-:W-:Y:S01]  /*0920*/  @P4 LEA R12, P2, R32, R18, 0x2 ;  /* 0x00000012200c4211 */ /* 0x000fe200078410ff */
[----:B------:R-:W2:Y:S02]  /*0930*/  LDC.64 R14, c[0x0][0x270] ;  /* 0x00009c00ff0e7b82 */ /* 0x000ea40000000a00 */
[----:B------:R1:W3:Y:S02]  /*0940*/  F2I.FTZ.U32.TRUNC.NTZ R7, R6 ;  /* 0x0000000600077305 */ /* 0x0002e4000021f000 */
[----:B-1----:R-:W-:Y:S01]  /*0950*/  IMAD.MOV.U32 R6, RZ, RZ, RZ ;  /* 0x000000ffff067224 */ /* 0x002fe200078e00ff */
[----:B---3--:R-:W-:-:S05]  /*0960*/  IADD3 R11, RZ, -R7, RZ ;  /* 0x80000007ff0b7210 */ /* 0x008fca0007ffe0ff */
[----:B------:R-:W-:-:S04]  /*0970*/  IMAD R11, R11, R16, RZ ;  /* 0x000000100b0b7224 */ /* 0x000fc800078e02ff */
[----:B------:R-:W-:-:S06]  /*0980*/  IMAD.HI.U32 R7, R7, R11, R6 ;  /* 0x0000000b07077227 */ /* 0x000fcc00078e0006 */
[----:B------:R-:W-:-:S04]  /*0990*/  IMAD.HI.U32 R10, R7, R8, RZ ;  /* 0x00000008070a7227 */ /* 0x000fc800078e00ff */
[----:B------:R-:W-:-:S04]  /*09a0*/  IMAD.MOV R7, RZ, RZ, -R10 ;  /* 0x000000ffff077224 */ /* 0x000fc800078e0a0a */
[----:B------:R-:W-:Y:S01]  /*09b0*/  IMAD R7, R16, R7, R8 ;  /* 0x0000000710077224 */ /* 0x000fe200078e0208 */
[----:B------:R-:W-:Y:S01]  /*09c0*/  @P4 LEA.HI.X R13, R32, R19, R4, 0x2, P2 ;  /* 0x00000013200d4211 */ /* 0x000fe200010f1404 */
[----:B--2---:R-:W-:Y:S01]  /*09d0*/  IMAD R6, R3, R14, RZ ;  /* 0x0000000e03067224 */ /* 0x004fe200078e02ff */
[----:B------:R-:W1:Y:S02]  /*09e0*/  LDC.64 R18, c[0x0][0x268] ;  /* 0x00009a00ff127b82 */ /* 0x000e640000000a00 */
[----:B------:R-:W-:Y:S01]  /*09f0*/  ISETP.GT.U32.AND P2, PT, R16, R7, PT ;  /* 0x000000071000720c */ /* 0x000fe20003f44070 */
[----:B------:R2:W5:-:S12]  /*0a00*/  @P4 LDG.E R152, desc[UR6][R12.64] ;  /* 0x000000060c984981 */ /* 0x000558000c1e1900 */
[----:B------:R-:W-:-:S04]  /*0a10*/  @!P2 IADD3 R7, R7, -R16, RZ ;  /* 0x800000100707a210 */ /* 0x000fc80007ffe0ff */
[----:B------:R-:W-:Y:S02]  /*0a20*/  ISETP.GE.U32.AND P1, PT, R7, R16, PT ;  /* 0x000000100700720c */ /* 0x000fe40003f26070 */
[----:B------:R-:W-:Y:S01]  /*0a30*/  LOP3.LUT R7, R32, R17, RZ, 0x3c, !PT ;  /* 0x0000001120077212 */ /* 0x000fe200078e3cff */
[----:B------:R-:W-:Y:S01]  /*0a40*/  @!P2 VIADD R10, R10, 0x1 ;  /* 0x000000010a0aa836 */ /* 0x000fe20000000000 */
[----:B------:R-:W-:Y:S02]  /*0a50*/  ISETP.NE.AND P2, PT, R17, RZ, PT ;  /* 0x000000ff1100720c */ /* 0x000fe40003f45270 */
[----:B------:R-:W-:Y:S01]  /*0a60*/  ISETP.GE.AND P3, PT, R7, RZ, PT ;  /* 0x000000ff0700720c */ /* 0x000fe20003f66270 */
[----:B------:R-:W-:-:S06]  /*0a70*/  IMAD R9, R3, UR4, RZ ;  /* 0x0000000403097c24 */ /* 0x000fcc000f8e02ff */
[----:B------:R-:W-:Y:S02]  /*0a80*/  @P1 VIADD R10, R10, 0x1 ;  /* 0x000000010a0a1836 */ /* 0x000fe40000000000 */
[----:B------:R-:W-:-:S03]  /*0a90*/  IMAD R15, R0, R15, R6 ;  /* 0x0000000f000f7224 */ /* 0x000fc600078e0206 */
[----:B--2---:R-:W-:Y:S01]  /*0aa0*/  MOV R13, R10 ;  /* 0x0000000a000d7202 */ /* 0x004fe20000000f00 */
[C---:B------:R-:W-:Y:S02]  /*0ab0*/  IMAD R11, R0.reuse, UR5, R9 ;  /* 0x00000005000b7c24 */ /* 0x040fe4000f8e0209 */
[----:B------:R-:W-:Y:S01]  /*0ac0*/  IMAD.WIDE.U32 R6, R0, UR4, RZ ;  /* 0x0000000400067c25 */ /* 0x000fe2000f8e00ff */
[----:B------:R-:W-:Y:S01]  /*0ad0*/  ISETP.NE.U32.AND P1, PT, R26, RZ, PT ;  /* 0x000000ff1a00720c */ /* 0x000fe20003f25070 */
[----:B------:R-:W-:Y:S02]  /*0ae0*/  ULDC.64 UR4, c[0x0][0x290] ;  /* 0x0000a40000047ab9 */ /* 0x000fe40000000a00 */
[----:B------:R-:W-:-:S04]  /*0af0*/  IMAD.WIDE.U32 R8, R0, R14, RZ ;  /* 0x0000000e00087225 */ /* 0x000fc800078e00ff */
[----:B------:R-:W-:Y:S01]  /*0b00*/  @!P3 IMAD.MOV R13, RZ, RZ, -R13 ;  /* 0x000000ffff0db224 */ /* 0x000fe200078e0a0d */
[----:B------:R-:W-:Y:S01]  /*0b10*/  @!P2 LOP3.LUT R13, RZ, R17, RZ, 0x33, !PT ;  /* 0x00000011ff0da212 */ /* 0x000fe200078e33ff */
[----:B------:R-:W-:Y:S01]  /*0b20*/  IMAD.IADD R7, R7, 0x1, R11 ;  /* 0x0000000107077824 */ /* 0x000fe200078e020b */
[----:B------:R-:W-:Y:S02]  /*0b30*/  IADD3 R11, R9, R15, RZ ;  /* 0x0000000f090b7210 */ /* 0x000fe40007ffe0ff */
[----:B------:R-:W-:Y:S02]  /*0b40*/  SHF.R.S32.HI R15, RZ, 0x1f, R13 ;  /* 0x0000001fff0f7819 */ /* 0x000fe4000001140d */
[----:B------:R-:W-:Y:S01]  /*0b50*/  ISETP.NE.AND.EX P1, PT, R27, RZ, PT, P1 ;  /* 0x000000ff1b00720c */ /* 0x000fe20003f25310 */
[----:B------:R-:W-:Y:S02]  /*0b60*/  IMAD.MOV.U32 R10, RZ, RZ, R8 ;  /* 0x000000ffff0a7224 */ /* 0x000fe400078e0008 */
[----:B------:R-:W-:-:S02]  /*0b70*/  IMAD R14, R15, R70, RZ ;  /* 0x000000460f0e7224 */ /* 0x000fc400078e02ff */
[C---:B------:R-:W-:Y:S02]  /*0b80*/  IMAD.WIDE.U32 R10, R13.reuse, R70, R10 ;  /* 0x000000460d0a7225 */ /* 0x040fe400078e000a */
[----:B------:R-:W2:Y:S02]  /*0b90*/  LDC R70, c[0x0][0x23c] ;  /* 0x00008f00ff467b82 */ /* 0x000ea40000000800 */
[----:B------:R-:W-:Y:S02]  /*0ba0*/  IMAD R71, R13, R71, R14 ;  /* 0x000000470d477224 */ /* 0x000fe400078e020e */
[----:B------:R-:W-:Y:S01]  /*0bb0*/  IMAD R17, R3, UR4, RZ ;  /* 0x0000000403117c24 */ /* 0x000fe2000f8e02ff */
[----:B------:R-:W-:Y:S01]  /*0bc0*/  LEA R73, P3, R10, R22, 0x1 ;  /* 0x000000160a497211 */ /* 0x000fe200078608ff */
[----:B------:R-:W-:Y:S02]  /*0bd0*/  IMAD.IADD R71, R11, 0x1, R71 ;  /* 0x000000010b477824 */ /* 0x000fe400078e0247 */
[----:B-1----:R-:W-:Y:S01]  /*0be0*/  IMAD.WIDE.U32 R8, R13, R18, R6 ;  /* 0x000000120d087225 */ /* 0x002fe200078e0006 */
[----:B------:R-:W1:Y:S03]  /*0bf0*/  @P1 LDC R31, c[0x0][0x388] ;  /* 0x0000e200ff1f1b82 */ /* 0x000e660000000800 */
[----:B------:R-:W-:Y:S01]  /*0c00*/  IMAD.WIDE.U32 R6, R0, UR4, RZ ;  /* 0x0000000400067c25 */ /* 0x000fe2000f8e00ff */
[----:B------:R-:W-:-:S03]  /*0c10*/  LEA.HI.X R71, R10, R23, R71, 0x1, P3 ;  /* 0x000000170a477211 */ /* 0x000fc600018f0c47 */
[----:B------:R-:W-:Y:S01]  /*0c20*/  IMAD R17, R0, UR5, R17 ;  /* 0x0000000500117c24 */ /* 0x000fe2000f8e0211 */
[----:B------:R-:W3:Y:S01]  /*0c30*/  @P1 LDC R30, c[0x0][0x38c] ;  /* 0x0000e300ff1e1b82 */ /* 0x000ee20000000800 */
[----:B------:R-:W-:Y:S01]  /*0c40*/  IMAD R12, R15, R18, RZ ;  /* 0x000000120f0c7224 */ /* 0x000fe200078e02ff */
[----:B------:R-:W-:Y:S01]  /*0c50*/  ULDC.64 UR4, c[0x0][0x298] ;  /* 0x0000a60000047ab9 */ /* 0x000fe20000000a00 */
[----:B------:R-:W-:Y:S02]  /*0c60*/  IMAD.IADD R7, R7, 0x1, R17 ;  /* 0x0000000107077824 */ /* 0x000fe400078e0211 */
[----:B------:R-:W-:Y:S02]  /*0c70*/  IMAD R10, R4, UR4, RZ ;  /* 0x00000004040a7c24 */ /* 0x000fe4000f8e02ff */
[----:B------:R-:W-:Y:S02]  /*0c80*/  IMAD R15, R13, R19, R12 ;  /* 0x000000130d0f7224 */ /* 0x000fe400078e020c */
[----:B------:R-:W-:-:S02]  /*0c90*/  IMAD R157, R32, UR5, R10 ;  /* 0x00000005209d7c24 */ /* 0x000fc4000f8e020a */
[----:B------:R-:W-:Y:S01]  /*0ca0*/  IMAD.WIDE.U32 R6, R32, UR4, R6 ;  /* 0x0000000420067c25 */ /* 0x000fe2000f8e0006 */
[----:B------:R-:W-:Y:S01]  /*0cb0*/  LEA R74, P2, R8, R20, 0x1 ;  /* 0x00000014084a7211 */ /* 0x000fe200078408ff */
[----:B------:R-:W-:Y:S01]  /*0cc0*/  ULDC.64 UR4, c[0x0][0x2a8] ;  /* 0x0000aa0000047ab9 */ /* 0x000fe20000000a00 */
[----:B------:R-:W-:Y:S01]  /*0cd0*/  IADD3 R72, R9, R15, RZ ;  /* 0x0000000f09487210 */ /* 0x000fe20007ffe0ff */
[----:B------:R-:W-:Y:S01]  /*0ce0*/  IMAD R11, R3, UR8, RZ ;  /* 0x00000008030b7c24 */ /* 0x000fe2000f8e02ff */
[----:B------:R-:W-:Y:S01]  /*0cf0*/  IADD3 R157, R7, R157, RZ ;  /* 0x0000009d079d7210 */ /* 0x000fe20007ffe0ff */
[----:B------:R-:W-:Y:S01]  /*0d00*/  IMAD R4, R4, UR4, RZ ;  /* 0x0000000404047c24 */ /* 0x000fe2000f8e02ff */
[----:B------:R-:W-:Y:S01]  /*0d10*/  LEA R158, P4, R6, R158, 0x1 ;  /* 0x0000009e069e7211 */ /* 0x000fe200078808ff */
[----:B------:R-:W-:Y:S01]  /*0d20*/  IMAD R11, R0, UR9, R11 ;  /* 0x00000009000b7c24 */ /* 0x000fe2000f8e020b */
[----:B------:R-:W-:Y:S01]  /*0d30*/  LEA.HI.X R72, R8, R21, R72, 0x1, P2 ;  /* 0x0000001508487211 */ /* 0x000fe200010f0c48 */
[----:B------:R-:W-:Y:S01]  /*0d40*/  IMAD.WIDE.U32 R8, R0, UR8, RZ ;  /* 0x0000000800087c25 */ /* 0x000fe2000f8e00ff */
[----:B------:R-:W-:-:S02]  /*0d50*/  LEA.HI.X R157, R6, R159, R157, 0x1, P4 ;  /* 0x0000009f069d7211 */ /* 0x000fc400020f0c9d */
[----:B------:R-:W-:Y:S01]  /*0d60*/  ISETP.NE.U32.AND P3, PT, R24, RZ, PT ;  /* 0x000000ff1800720c */ /* 0x000fe20003f65070 */
[----:B------:R-:W-:Y:S01]  /*0d70*/  IMAD R159, R32, UR5, R4 ;  /* 0x00000005209f7c24 */ /* 0x000fe2000f8e0204 */
[----:B------:R-:W-:Y:S01]  /*0d80*/  ISETP.NE.U32.AND P2, PT, R28, RZ, PT ;  /* 0x000000ff1c00720c */ /* 0x000fe20003f45070 */
[----:B------:R-:W-:Y:S01]  /*0d90*/  IMAD.IADD R9, R9, 0x1, R11 ;  /* 0x0000000109097824 */ /* 0x000fe200078e020b */
[----:B------:R-:W-:Y:S01]  /*0da0*/  HFMA2.MMA R4, -RZ, RZ, 0, 0 ;  /* 0x00000000ff047435 */ /* 0x000fe200000001ff */
[----:B------:R-:W-:Y:S02]  /*0db0*/  ISETP.NE.AND.EX P3, PT, R25, RZ, PT, P3 ;  /* 0x000000ff1900720c */ /* 0x000fe40003f65330 */
[----:B------:R-:W-:Y:S01]  /*0dc0*/  ISETP.NE.AND.EX P2, PT, R29, RZ, PT, P2 ;  /* 0x000000ff1d00720c */ /* 0x000fe20003f45320 */
[----:B------:R-:W-:Y:S02]  /*0dd0*/  IMAD.WIDE.U32 R6, R32, UR4, R8 ;  /* 0x0000000420067c25 */ /* 0x000fe4000f8e0008 */
[----:B-1----:R-:W-:-:S02]  /*0de0*/  @P1 MOV R4, R31 ;  /* 0x0000001f00041202 */ /* 0x002fc40000000f00 */
[----:B------:R-:W-:Y:S02]  /*0df0*/  IMAD.MOV.U32 R9, RZ, RZ, RZ ;  /* 0x000000ffff097224 */ /* 0x000fe400078e00ff */
[----:B---3--:R-:W-:Y:S02]  /*0e00*/  @P1 IMAD.MOV.U32 R9, RZ, RZ, R30 ;  /* 0x000000ffff091224 */ /* 0x008fe400078e001e */
[----:B------:R-:W-:Y:S02]  /*0e10*/  IMAD.MOV.U32 R79, RZ, RZ, RZ ;  /* 0x000000ffff4f7224 */ /* 0x000fe400078e00ff */
[----:B------:R-:W-:Y:S01]  /*0e20*/  IMAD.MOV.U32 R12, RZ, RZ, RZ ;  /* 0x000000ffff0c7224 */ /* 0x000fe200078e00ff */
[----:B------:R-:W-:Y:S01]  /*0e30*/  MOV R15, R9 ;  /* 0x00000009000f7202 */ /* 0x000fe20000000f00 */
[----:B------:R-:W-:Y:S01]  /*0e40*/  IMAD.MOV.U32 R14, RZ, RZ, R4 ;  /* 0x000000ffff0e7224 */ /* 0x000fe200078e0004 */
[----:B------:R1:W-:Y:S01]  /*0e50*/  STL [R1+0x4], R31 ;  /* 0x0000041f01007387 */ /* 0x0003e20000100800 */
[----:B------:R-:W3:Y:S01]  /*0e60*/  @P3 LDC R79, c[0x0][0x378] ;  /* 0x0000de00ff4f3b82 */ /* 0x000ee20000000800 */
        /* <DEDUP_REMOVED lines=8> */
[----:B------:R-:W-:Y:S01]  /*0ef0*/  CS2R R10, SRZ ;  /* 0x00000000000a7805 */ /* 0x000fe2000001ff00 */
[----:B------:R-:W-:-:S05]  /*0f00*/  IMAD.IADD R159, R7, 0x1, R159 ;  /* 0x00000001079f7824 */ /* 0x000fca00078e029f */
[----:B------:R-:W1:Y:S01]  /*0f10*/  @P2 LDC R11, c[0x0][0x390] ;  /* 0x0000e400ff0b2b82 */ /* 0x000e620000000800 */
[----:B--2---:R-:W-:-:S07]  /*0f20*/  SEL R70, R70, 0x800, P5 ;  /* 0x0000080046467807 */ /* 0x004fce0002800000 */
[----:B------:R-:W2:Y:S01]  /*0f30*/  @P2 LDC R10, c[0x0][0x394] ;  /* 0x0000e500ff0a2b82 */ /* 0x000ea20000000800 */
        /* <DEDUP_REMOVED lines=32> */
[----:B------:R-:W-:-:S05]  /*1140*/  @!P1 LOP3.LUT R7, RZ, R70, RZ, 0x33, !PT ;  /* 0x00000046ff079212 */ /* 0x000fca00078e33ff */
[----:B------:R-:W-:Y:S01]  /*1150*/  IMAD.MOV.U32 R68, RZ, RZ, R7 ;  /* 0x000000ffff447224 */ /* 0x000fe200078e0007 */
[----:B-1----:R-:W-:Y:S06]  /*1160*/  BRA `(.L_x_1726) ;  /* 0x00000000004c7947 */ /* 0x002fec0003800000 */
.L_x_1725:
[C---:B------:R-:W-:Y:S02]  /*1170*/  ISETP.NE.AND P0, PT, R0.reuse, RZ, PT ;  /* 0x000000ff0000720c */ /* 0x040fe40003f05270 */
[----:B------:R-:W-:-:S04]  /*1180*/  LEA R8, P1, R0, R11, 0x2 ;  /* 0x0000000b00087211 */ /* 0x000fc800078210ff */
[----:B------:R-:W-:Y:S02]  /*1190*/  LEA.HI.X R9, R0, R10, R3, 0x2, P1 ;  /* 0x0000000a00097211 */ /* 0x000fe400008f1403 */
[----:B------:R-:W-:-:S03]  /*11a0*/  MOV R13, RZ ;  /* 0x000000ff000d7202 */ /* 0x000fc60000000f00 */
[----:B------:R-:W2:Y:S04]  /*11b0*/  LDG.E R68, desc[UR6][R8.64] ;  /* 0x0000000608447981 */ /* 0x000ea8000c1e1900 */
[----:B------:R-:W3:Y:S02]  /*11c0*/  @P0 LDG.E R4, desc[UR6][R8.64+-0x4] ;  /* 0xfffffc0608040981 */ /* 0x000ee4000c1e1900 */
[----:B---3--:R-:W-:-:S04]  /*11d0*/  @P0 VIADD R13, R4, 0x1 ;  /* 0x00000001040d0836 */ /* 0x008fc80000000000 */
[----:B------:R-:W-:Y:S01]  /*11e0*/  IMAD.WIDE R6, R13, 0x4, R14 ;  /* 0x000000040d067825 */ /* 0x000fe200078e020e */
[----:B------:R0:W-:Y:S04]  /*11f0*/  STL [R1], R13 ;  /* 0x0000000d01007387 */ /* 0x0001e80000100800 */
        /* <DEDUP_REMOVED lines=9> */
[----:B0----5:R-:W-:-:S07]  /*1290*/  IMAD R69, R69, R70, R11 ;  /* 0x0000004645457224 */ /* 0x021fce00078e020b */
.L_x_1726:
[----:B------:R-:W-:-:S13]  /*12a0*/  ISETP.GE.AND P0, PT, R68, 0x1, PT ;  /* 0x000000014400780c */ /* 0x000fda0003f06270 */
[----:B------:R-:W-:Y:S05]  /*12b0*/  @!P0 EXIT ;  /* 0x000000000000894d */ /* 0x000fea0003800000 */
[----:B------:R-:W0:Y:S01]  /*12c0*/  S2R R67, SR_LANEID ;  /* 0x0000000000437919 */ /* 0x000e220000000000 */
[----:B------:R-:W-:Y:S01]  /*12d0*/  ULDC.64 UR4, c[0x0][0x2e0] ;  /* 0x0000b80000047ab9 */ /* 0x000fe20000000a00 */
[----:B------:R-:W-:Y:S01]  /*12e0*/  MOV R93, R91 ;  /* 0x0000005b005d7202 */ /* 0x000fe20000000f00 */
[----:B------:R-:W-:Y:S01]  /*12f0*/  IMAD R5, R5, UR4, RZ ;  /* 0x0000000405057c24 */ /* 0x000fe2000f8e02ff */
[----:B------:R-:W-:Y:S01]  /*1300*/  LEA R78, P0, R0, R79, 0x2 ;  /* 0x0000004f004e7211 */ /* 0x000fe200078010ff */
[----:B------:R-:W-:Y:S02]  /*1310*/  IMAD.MOV.U32 R66, RZ, RZ, RZ ;  /* 0x000000ffff427224 */ /* 0x000fe400078e00ff */
[----:B------:R-:W-:Y:S01]  /*1320*/  IMAD.WIDE.U32 R80, R2, UR4, R92 ;  /* 0x0000000402507c25 */ /* 0x000fe2000f8e005c */
[----:B------:R-:W-:-:S03]  /*1330*/  LEA.HI.X R79, R0, R12, R3, 0x2, P0 ;  /* 0x0000000c004f7211 */ /* 0x000fc600000f1403 */
[----:B------:R-:W-:Y:S02]  /*1340*/  IMAD R5, R2, UR5, R5 ;  /* 0x0000000502057c24 */ /* 0x000fe4000f8e0205 */
[----:B------:R-:W-:-:S03]  /*1350*/  IMAD.MOV.U32 R155, RZ, RZ, RZ ;  /* 0x000000ffff9b7224 */ /* 0x000fc600078e00ff */
[----:B------:R-:W-:-:S07]  /*1360*/  IADD3 R154, R81, R5, RZ ;  /* 0x00000005519a7210 */ /* 0x000fce0007ffe0ff */
.L_x_1772:
[----:B------:R-:W2:Y:S04]  /*1370*/  LDL R3, [R1+0x4] ;  /* 0x0000040001037983 */ /* 0x000ea80000100800 */
[----:B------:R-:W3:Y:S04]  /*1380*/  LDL R2, [R1+0x10] ;  /* 0x0000100001027983 */ /* 0x000ee80000100800 */
[----:B------:R-:W4:Y:S04]  /*1390*/  LDL R0, [R1] ;  /* 0x0000000001007983 */ /* 0x000f280000100800 */
[----:B-----5:R-:W5:Y:S01]  /*13a0*/  LDL.64 R4, [R1+0x8] ;  /* 0x0000080001047983 */ /* 0x020f620000100a00 */
[----:B--2---:R-:W-:-:S04]  /*13b0*/  ISETP.NE.U32.AND P0, PT, R3, RZ, PT ;  /* 0x000000ff0300720c */ /* 0x004fc80003f05070 */
[----:B---3--:R-:W-:-:S13]  /*13c0*/  ISETP.NE.AND.EX P0, PT, R2, RZ, PT, P0 ;  /* 0x000000ff0200720c */ /* 0x008fda0003f05300 */
[----:B----4-:R-:W-:-:S04]  /*13d0*/  @P0 IMAD.IADD R2, R66, 0x1, R0 ;  /* 0x0000000142020824 */ /* 0x010fc800078e0200 */
[----:B-----5:R-:W-:Y:S02]  /*13e0*/  @P0 IMAD.WIDE R2, R2, 0x4, R4 ;  /* 0x0000000402020825 */ /* 0x020fe400078e0204 */
[----:B------:R-:W1:Y:S03]  /*13f0*/  @!P0 LDC R4, c[0x0][0x218] ;  /* 0x00008600ff048b82 */ /* 0x000e660000000800 */
[----:B------:R-:W2:Y:S04]  /*1400*/  @P0 LDG.E R65, desc[UR6][R2.64] ;  /* 0x0000000602410981 */ /* 0x000ea8000c1e1900 */
[----:B------:R-:W2:Y:S01]  /*1410*/  @P0 LDG.E R0, desc[UR6][R2.64+0x4] ;  /* 0x0000040602000981 */ /* 0x000ea2000c1e1900 */
[----:B------:R-:W-:Y:S01]  /*1420*/  @!P0 IMAD.MOV R5, RZ, RZ, -R155 ;  /* 0x000000ffff058224 */ /* 0x000fe200078e0a9b */
[----:B--2---:R-:W-:-:S04]  /*1430*/  @P0 IADD3 R65, -R65, R0, RZ ;  /* 0x0000000041410210 */ /* 0x004fc80007ffe1ff */
[----:B-1----:R-:W-:-:S04]  /*1440*/  @!P0 VIADDMNMX R65, R5, R4, R70, PT ;  /* 0x0000000405418246 */ /* 0x002fc80003800146 */
[----:B------:R-:W-:-:S13]  /*1450*/  ISETP.GE.AND P0, PT, R65, 0x1, PT ;  /* 0x000000014100780c */ /* 0x000fda0003f06270 */
[----:B------:R-:W-:Y:S05]  /*1460*/  @!P0 EXIT ;  /* 0x000000000000894d */ /* 0x000fea0003800000 */
[----:B------:R-:W1:Y:S01]  /*1470*/  S2R R156, SR_TID.X ;  /* 0x00000000009c7919 */ /* 0x000e620000002100 */
[----:B------:R-:W-:Y:S02]  /*1480*/  LOP3.LUT R63, R63, 0xfffffbff, RZ, 0xc0, !PT ;  /* 0xfffffbff3f3f7812 */ /* 0x000fe400078ec0ff */
[----:B------:R-:W-:Y:S01]  /*1490*/  MOV R3, R157 ;  /* 0x0000009d00037202 */ /* 0x000fe20000000f00 */
[----:B------:R-:W-:Y:S01]  /*14a0*/  BAR.SYNC.DEFER_BLOCKING 0x0 ;  /* 0x0000000000007b1d */ /* 0x000fe20000010000 */
[----:B------:R-:W-:Y:S02]  /*14b0*/  PRMT R13, RZ, 0x7610, R13 ;  /* 0x00007610ff0d7816 */ /* 0x000fe4000000000d */
[----:B------:R-:W-:Y:S02]  /*14c0*/  PRMT R10, RZ, 0x7610, R10 ;  /* 0x00007610ff0a7816 */ /* 0x000fe4000000000a */
[----:B------:R-:W-:Y:S02]  /*14d0*/  PRMT R7, RZ, 0x7610, R7 ;  /* 0x00007610ff077816 */ /* 0x000fe40000000007 */
[----:B------:R-:W-:-:S02]  /*14e0*/  PRMT R9, RZ, 0x7610, R9 ;  /* 0x00007610ff097816 */ /* 0x000fc40000000009 */
[----:B------:R-:W-:Y:S02]  /*14f0*/  PRMT R11, RZ, 0x7610, R11 ;  /* 0x00007610ff0b7816 */ /* 0x000fe4000000000b */
[----:B------:R-:W-:Y:S02]  /*1500*/  PRMT R8, RZ, 0x7610, R8 ;  /* 0x00007610ff087816 */ /* 0x000fe40000000008 */
[----:B------:R-:W-:Y:S02]  /*1510*/  PRMT R15, RZ, 0x7610, R15 ;  /* 0x00007610ff0f7816 */ /* 0x000fe4000000000f */
[----:B------:R-:W-:Y:S02]  /*1520*/  PRMT R12, RZ, 0x7610, R12 ;  /* 0x00007610ff0c7816 */ /* 0x000fe4000000000c */
[----:B------:R-:W-:Y:S02]  /*1530*/  PRMT R17, RZ, 0x7610, R17 ;  /* 0x00007610ff117816 */ /* 0x000fe40000000011 */
[----:B------:R-:W-:-:S02]  /*1540*/  PRMT R14, RZ, 0x7610, R14 ;  /* 0x00007610ff0e7816 */ /* 0x000fc4000000000e */
[----:B------:R-:W-:Y:S02]  /*1550*/  PRMT R19, RZ, 0x7610, R19 ;  /* 0x00007610ff137816 */ /* 0x000fe40000000013 */
[----:B------:R-:W-:Y:S02]  /*1560*/  PRMT R16, RZ, 0x7610, R16 ;  /* 0x00007610ff107816 */ /* 0x000fe40000000010 */
[----:B------:R-:W-:Y:S02]  /*1570*/  PRMT R21, RZ, 0x7610, R21 ;  /* 0x00007610ff157816 */ /* 0x000fe40000000015 */
[----:B------:R-:W-:Y:S01]  /*1580*/  PRMT R18, RZ, 0x7610, R18 ;  /* 0x00007610ff127816 */ /* 0x000fe20000000012 */
[C---:B-1----:R-:W-:Y:S01]  /*1590*/  IMAD.SHL.U32 R64, R156.reuse, 0x10, RZ ;  /* 0x000000109c407824 */ /* 0x042fe200078e00ff */
[----:B------:R-:W-:-:S04]  /*15a0*/  LOP3.LUT R83, R156, 0x1f, RZ, 0xc0, !PT ;  /* 0x0000001f9c537812 */ /* 0x000fc800078ec0ff */
[----:B------:R-:W-:-:S04]  /*15b0*/  LOP3.LUT R64, R64, 0xfffffe00, RZ, 0xc0, !PT ;  /* 0xfffffe0040407812 */ /* 0x000fc800078ec0ff */
[----:B------:R-:W-:-:S04]  /*15c0*/  LOP3.LUT R82, R64, R83, RZ, 0xfc, !PT ;  /* 0x0000005340527212 */ /* 0x000fc800078efcff */
[C---:B------:R-:W-:Y:S02]  /*15d0*/  LOP3.LUT R0, R82.reuse, 0x20, RZ, 0xfc, !PT ;  /* 0x0000002052007812 */ /* 0x040fe400078efcff */
[----:B------:R-:W-:Y:S02]  /*15e0*/  LOP3.LUT R2, R82, 0x40, RZ, 0xfc, !PT ;  /* 0x0000004052027812 */ /* 0x000fe400078efcff */
[-C--:B------:R-:W-:Y:S02]  /*15f0*/  ISETP.GE.AND P5, PT, R0, R65.reuse, PT ;  /* 0x000000410000720c */ /* 0x080fe40003fa6270 */
[----:B------:R-:W-:Y:S02]  /*1600*/  ISETP.GE.AND P4, PT, R2, R65, PT ;  /* 0x000000410200720c */ /* 0x000fe40003f86270 */
[C---:B------:R-:W-:Y:S02]  /*1610*/  LOP3.LUT R4, R82.reuse, 0x60, RZ, 0xfc, !PT ;  /* 0x0000006052047812 */ /* 0x040fe400078efcff */
[----:B------:R-:W-:-:S02]  /*1620*/  LOP3.LUT R0, R82, 0x80, RZ, 0xfc, !PT ;  /* 0x0000008052007812 */ /* 0x000fc400078efcff */
[-C--:B------:R-:W-:Y:S02]  /*1630*/  ISETP.GE.AND P3, PT, R4, R65.reuse, PT ;  /* 0x000000410400720c */ /* 0x080fe40003f66270 */
[-C--:B------:R-:W-:Y:S02]  /*1640*/  ISETP.GE.AND P2, PT, R0, R65.reuse, PT ;  /* 0x000000410000720c */ /* 0x080fe40003f46270 */
[----:B------:R-:W-:Y:S02]  /*1650*/  LOP3.LUT R2, R82, 0xa0, RZ, 0xfc, !PT ;  /* 0x000000a052027812 */ /* 0x000fe400078efcff */
[----:B------:R-:W-:Y:S02]  /*1660*/  @P5 LOP3.LUT R63, R63, 0x400, RZ, 0xfc, !PT ;  /* 0x000004003f3f5812 */ /* 0x000fe400078efcff */
[----:B------:R-:W-:Y:S01]  /*1670*/  ISETP.GE.AND P1, PT, R2, R65, PT ;  /* 0x000000410200720c */ /* 0x000fe20003f26270 */
[----:B------:R-:W-:Y:S01]  /*1680*/  IMAD.MOV.U32 R2, RZ, RZ, R158 ;  /* 0x000000ffff027224 */ /* 0x000fe200078e009e */
[----:B------:R-:W-:-:S02]  /*1690*/  LOP3.LUT R63, R63, 0xfffffdff, RZ, 0xc0, !PT ;  /* 0xfffffdff3f3f7812 */ /* 0x000fc400078ec0ff */
[C---:B------:R-:W-:Y:S01]  /*16a0*/  LOP3.LUT R6, R82.reuse, 0xc0, RZ, 0xfc, !PT ;  /* 0x000000c052067812 */ /* 0x040fe200078efcff */
[----:B------:R-:W-:Y:S01]  /*16b0*/  IMAD.WIDE R4, R82, 0x2, R2 ;  /* 0x0000000252047825 */ /* 0x000fe200078e0202 */
[----:B------:R-:W-:Y:S02]  /*16c0*/  @P4 LOP3.LUT R63, R63, 0x200, RZ, 0xfc, !PT ;  /* 0x000002003f3f4812 */ /* 0x000fe400078efcff */
[-C--:B------:R-:W-:Y:S02]  /*16d0*/  ISETP.GE.AND P0, PT, R6, R65.reuse, PT ;  /* 0x000000410600720c */ /* 0x080fe40003f06270 */
[----:B------:R-:W-:Y:S01]  /*16e0*/  LOP3.LUT R63, R63, 0xfffffeff, RZ, 0xc0, !PT ;  /* 0xfffffeff3f3f7812 */ /* 0x000fe200078ec0ff */
[----:B------:R-:W2:Y:S01]  /*16f0*/  @!P4 LDG.E.U16 R9, desc[UR6][R4.64+0x80] ;  /* 0x000080060409c981 */ /* 0x000ea2000c1e1500 */
[C---:B------:R-:W-:Y:S02]  /*1700*/  ISETP.GE.AND P6, PT, R82.reuse, R65, PT ;  /* 0x000000415200720c */ /* 0x040fe40003fc6270 */
[----:B------:R-:W-:Y:S01]  /*1710*/  @P3 LOP3.LUT R63, R63, 0x100, RZ, 0xfc, !PT ;  /* 0x000001003f3f3812 */ /* 0x000fe200078efcff */
[----:B------:R-:W3:Y:S01]  /*1720*/  @!P2 LDG.E.U16 R11, desc[UR6][R4.64+0x100] ;  /* 0x00010006040ba981 */ /* 0x000ee2000c1e1500 */
[----:B------:R-:W-:-:S02]  /*1730*/  LOP3.LUT R20, R82, 0xe0, RZ, 0xfc, !PT ;  /* 0x000000e052147812 */ /* 0x000fc400078efcff */
[----:B------:R-:W-:Y:S01]  /*1740*/  LOP3.LUT R63, R63, 0xffffff7f, RZ, 0xc0, !PT ;  /* 0xffffff7f3f3f7812 */ /* 0x000fe200078ec0ff */
[----:B------:R-:W4:Y:S01]  /*1750*/  @!P1 LDG.E.U16 R8, desc[UR6][R4.64+0x140] ;  /* 0x0001400604089981 */ /* 0x000f22000c1e1500 */
[----:B------:R-:W-:Y:S02]  /*1760*/  LOP3.LUT R22, R82, 0x100, RZ, 0xfc, !PT ;  /* 0x0000010052167812 */ /* 0x000fe400078efcff */
[----:B------:R-:W-:Y:S01]  /*1770*/  @P2 LOP3.LUT R63, R63, 0x80, RZ, 0xfc, !PT ;  /* 0x000000803f3f2812 */ /* 0x000fe200078efcff */
[----:B------:R-:W5:Y:S01]  /*1780*/  @!P0 LDG.E.U16 R13, desc[UR6][R4.64+0x180] ;  /* 0x00018006040d8981 */ /* 0x000f62000c1e1500 */
[----:B------:R-:W-:Y:S02]  /*1790*/  PRMT R0, RZ, 0x7610, R0 ;  /* 0x00007610ff007816 */ /* 0x000fe40000000000 */
[----:B------:R-:W-:Y:S01]  /*17a0*/  LOP3.LUT R63, R63, 0xffffffbf, RZ, 0xc0, !PT ;  /* 0xffffffbf3f3f7812 */ /* 0x000fe200078ec0ff */
[----:B------:R-:W2:Y:S01]  /*17b0*/  @!P6 LDG.E.U16 R7, desc[UR6][R4.64] ;  /* 0x000000060407e981 */ /* 0x000ea2000c1e1500 */
[----:B------:R-:W-:-:S02]  /*17c0*/  PRMT R6, RZ, 0x7610, R6 ;  /* 0x00007610ff067816 */ /* 0x000fc40000000006 */
[----:B------:R-:W-:Y:S01]  /*17d0*/  @P1 LOP3.LUT R63, R63, 0x40, RZ, 0xfc, !PT ;  /* 0x000000403f3f1812 */ /* 0x000fe200078efcff */
[----:B------:R-:W3:Y:S01]  /*17e0*/  @!P5 LDG.E.U16 R0, desc[UR6][R4.64+0x40] ;  /* 0x000040060400d981 */ /* 0x000ee2000c1e1500 */
[C---:B------:R-:W-:Y:S02]  /*17f0*/  LOP3.LUT R24, R82.reuse, 0x120, RZ, 0xfc, !PT ;  /* 0x0000012052187812 */ /* 0x040fe400078efcff */
[----:B------:R-:W-:Y:S01]  /*1800*/  LOP3.LUT R63, R63, 0xffffffdf, RZ, 0xc0, !PT ;  /* 0xffffffdf3f3f7812 */ /* 0x000fe200078ec0ff */
[----:B------:R-:W4:Y:S01]  /*1810*/  @!P3 LDG.E.U16 R6, desc[UR6][R4.64+0xc0] ;  /* 0x0000c0060406b981 */ /* 0x000f22000c1e1500 */
[----:B------:R-:W-:Y:S02]  /*1820*/  LOP3.LUT R26, R82, 0x140, RZ, 0xfc, !PT ;  /* 0x00000140521a7812 */ /* 0x000fe400078efcff */
[----:B------:R-:W-:Y:S02]  /*1830*/  @P0 LOP3.LUT R63, R63, 0x20, RZ, 0xfc, !PT ;  /* 0x000000203f3f0812 */ /* 0x000fe400078efcff */
[----:B------:R-:W-:-:S02]  /*1840*/  ISETP.GE.AND P0, PT, R20, R65, PT ;  /* 0x000000411400720c */ /* 0x000fc40003f06270 */
[----:B------:R-:W-:Y:S02]  /*1850*/  LOP3.LUT R63, R63, 0xfffff7ff, RZ, 0xc0, !PT ;  /* 0xfffff7ff3f3f7812 */ /* 0x000fe400078ec0ff */
[C---:B------:R-:W-:Y:S02]  /*1860*/  LOP3.LUT R28, R82.reuse, 0x160, RZ, 0xfc, !PT ;  /* 0x00000160521c7812 */ /* 0x040fe400078efcff */
[----:B------:R-:W-:Y:S02]  /*1870*/  @P6 LOP3.LUT R63, R63, 0x800, RZ, 0xfc, !PT ;  /* 0x000008003f3f6812 */ /* 0x000fe400078efcff */
[C---:B------:R-:W-:Y:S02]  /*1880*/  LOP3.LUT R30, R82.reuse, 0x180, RZ, 0xfc, !PT ;  /* 0x00000180521e7812 */ /* 0x040fe400078efcff */
[----:B------:R-:W-:Y:S02]  /*1890*/  LOP3.LUT R63, R63, 0xffffffef, RZ, 0xc0, !PT ;  /* 0xffffffef3f3f7812 */ /* 0x000fe400078ec0ff */
[----:B------:R-:W-:Y:S01]  /*18a0*/  LOP3.LUT R32, R82, 0x1a0, RZ, 0xfc, !PT ;  /* 0x000001a052207812 */ /* 0x000fe200078efcff */
[----:B------:R-:W5:Y:S01]  /*18b0*/  @!P0 LDG.E.U16 R10, desc[UR6][R4.64+0x1c0] ;  /* 0x0001c006040a8981 */ /* 0x000f62000c1e1500 */
[----:B------:R-:W-:-:S02]  /*18c0*/  @P0 LOP3.LUT R63, R63, 0x10, RZ, 0xfc, !PT ;  /* 0x000000103f3f0812 */ /* 0x000fc400078efcff */
[-C--:B------:R-:W-:Y:S02]  /*18d0*/  ISETP.GE.AND P0, PT, R22, R65.reuse, PT ;  /* 0x000000411600720c */ /* 0x080fe40003f06270 */
[-C--:B------:R-:W-:Y:S02]  /*18e0*/  ISETP.GE.AND P6, PT, R24, R65.reuse, PT ;  /* 0x000000411800720c */ /* 0x080fe40003fc6270 */
[----:B------:R-:W-:Y:S02]  /*18f0*/  LOP3.LUT R34, R82, 0x1c0, RZ, 0xfc, !PT ;  /* 0x000001c052227812 */ /* 0x000fe400078efcff */
[----:B------:R-:W-:Y:S02]  /*1900*/  LOP3.LUT R63, R63, 0xfffffff7, RZ, 0xc0, !PT ;  /* 0xfffffff73f3f7812 */ /* 0x000fe400078ec0ff */
[----:B------:R-:W-:Y:S02]  /*1910*/  ISETP.GE.AND P5, PT, R26, R65, PT ;  /* 0x000000411a00720c */ /* 0x000fe40003fa6270 */
[----:B------:R-:W-:-:S02]  /*1920*/  LOP3.LUT R36, R82, 0x1e0, RZ, 0xfc, !PT ;  /* 0x000001e052247812 */ /* 0x000fc400078efcff */
[-C--:B------:R-:W-:Y:S01]  /*1930*/  ISETP.GE.AND P4, PT, R28, R65.reuse, PT ;  /* 0x000000411c00720c */ /* 0x080fe20003f86270 */
[----:B------:R-:W5:Y:S01]  /*1940*/  @!P0 LDG.E.U16 R15, desc[UR6][R4.64+0x200] ;  /* 0x00020006040f8981 */ /* 0x000f62000c1e1500 */
[-C--:B------:R-:W-:Y:S02]  /*1950*/  ISETP.GE.AND P3, PT, R30, R65.reuse, PT ;  /* 0x000000411e00720c */ /* 0x080fe40003f66270 */
[-C--:B------:R-:W-:Y:S01]  /*1960*/  ISETP.GE.AND P2, PT, R32, R65.reuse, PT ;  /* 0x000000412000720c */ /* 0x080fe20003f46270 */
[----:B------:R-:W5:Y:S01]  /*1970*/  @!P6 LDG.E.U16 R12, desc[UR6][R4.64+0x240] ;  /* 0x00024006040ce981 */ /* 0x000f62000c1e1500 */
[----:B------:R-:W-:Y:S02]  /*1980*/  @P0 LOP3.LUT R63, R63, 0x8, RZ, 0xfc, !PT ;  /* 0x000000083f3f0812 */ /* 0x000fe400078efcff */
[-C--:B------:R-:W-:Y:S01]  /*1990*/  ISETP.GE.AND P1, PT, R34, R65.reuse, PT ;  /* 0x000000412200720c */ /* 0x080fe20003f26270 */
[----:B------:R-:W5:Y:S01]  /*19a0*/  @!P5 LDG.E.U16 R17, desc[UR6][R4.64+0x280] ;  /* 0x000280060411d981 */ /* 0x000f62000c1e1500 */
[----:B------:R-:W-:-:S03]  /*19b0*/  ISETP.GE.AND P0, PT, R36, R65, PT ;  /* 0x000000412400720c */ /* 0x000fc60003f06270 */
[----:B------:R-:W5:Y:S04]  /*19c0*/  @!P4 LDG.E.U16 R14, desc[UR6][R4.64+0x2c0] ;  /* 0x0002c006040ec981 */ /* 0x000f68000c1e1500 */
[----:B------:R-:W5:Y:S04]  /*19d0*/  @!P3 LDG.E.U16 R19, desc[UR6][R4.64+0x300] ;  /* 0x000300060413b981 */ /* 0x000f68000c1e1500 */
[----:B------:R-:W5:Y:S04]  /*19e0*/  @!P2 LDG.E.U16 R16, desc[UR6][R4.64+0x340] ;  /* 0x000340060410a981 */ /* 0x000f68000c1e1500 */
[----:B------:R-:W5:Y:S04]  /*19f0*/  @!P1 LDG.E.U16 R21, desc[UR6][R4.64+0x380] ;  /* 0x0003800604159981 */ /* 0x000f68000c1e1500 */
[----:B------:R1:W5:Y:S01]  /*1a00*/  @!P0 LDG.E.U16 R18, desc[UR6][R4.64+0x3c0] ;  /* 0x0003c00604128981 */ /* 0x000362000c1e1500 */
[----:B------:R-:W1:Y:S01]  /*1a10*/  S2UR UR5, SR_CgaCtaId ;  /* 0x00000000000579c3 */ /* 0x000e620000008800 */
[----:B------:R-:W-:Y:S01]  /*1a20*/  LOP3.LUT R63, R63, 0xfffffffb, RZ, 0xc0, !PT ;  /* 0xfffffffb3f3f7812 */ /* 0x000fe200078ec0ff */
[----:B0-----:R-:W-:Y:S01]  /*1a30*/  IMAD.IADD R20, R64, 0x1, R67 ;  /* 0x0000000140147824 */ /* 0x001fe200078e0243 */
[----:B------:R-:W-:-:S02]  /*1a40*/  UMOV UR4, 0x400 ;  /* 0x0000040000047882 */ /* 0x000fc40000000000 */
[----:B------:R-:W-:Y:S01]  /*1a50*/  @P6 LOP3.LUT R63, R63, 0x4, RZ, 0xfc, !PT ;  /* 0x000000043f3f6812 */ /* 0x000fe200078efcff */
[C---:B------:R-:W-:Y:S01]  /*1a60*/  VIADD R23, R20.reuse, 0x20 ;  /* 0x0000002014177836 */ /* 0x040fe20000000000 */
[----:B------:R-:W-:Y:S01]  /*1a70*/  P2R R88, PR, RZ, 0x40 ;  /* 0x00000040ff587803 */ /* 0x000fe20000000000 */
[C---:B------:R-:W-:Y:S01]  /*1a80*/  VIADD R27, R20.reuse, 0x60 ;  /* 0x00000060141b7836 */ /* 0x040fe20000000000 */
[----:B------:R-:W-:Y:S01]  /*1a90*/  LOP3.LUT P6, RZ, R63, 0x8, RZ, 0xc0, !PT ;  /* 0x000000083fff7812 */ /* 0x000fe200078cc0ff */
[C---:B------:R-:W-:Y:S01]  /*1aa0*/  VIADD R29, R20.reuse, 0x80 ;  /* 0x00000080141d7836 */ /* 0x040fe20000000000 */
[C---:B------:R-:W-:Y:S01]  /*1ab0*/  IADD3 R25, R20.reuse, 0x40, RZ ;  /* 0x0000004014197810 */ /* 0x040fe20007ffe0ff */
[C---:B-1----:R-:W-:Y:S01]  /*1ac0*/  VIADD R5, R20.reuse, 0xc0 ;  /* 0x000000c014057836 */ /* 0x042fe20000000000 */
[C---:B------:R-:W-:Y:S01]  /*1ad0*/  LEA.HI.SX32 R62, R20.reuse, R20, 0x1b ;  /* 0x00000014143e7211 */ /* 0x040fe200078fdaff */
[C---:B------:R-:W-:Y:S01]  /*1ae0*/  VIADD R33, R20.reuse, 0xe0 ;  /* 0x000000e014217836 */ /* 0x040fe20000000000 */
[----:B------:R-:W-:-:S02]  /*1af0*/  IADD3 R31, R20, 0xa0, RZ ;  /* 0x000000a0141f7810 */ /* 0x000fc40007ffe0ff */
[-C--:B------:R-:W-:Y:S02]  /*1b00*/  LEA.HI.SX32 R23, R23, R20.reuse, 0x1b ;  /* 0x0000001417177211 */ /* 0x080fe400078fdaff */
[----:B------:R-:W-:Y:S01]  /*1b10*/  P2R R87, PR, RZ, 0x40 ;  /* 0x00000040ff577803 */ /* 0x000fe20000000000 */
[----:B------:R-:W-:Y:S01]  /*1b20*/  ULEA UR4, UR5, UR4, 0x18 ;  /* 0x0000000405047291 */ /* 0x000fe2000f8ec03f */
        /* <DEDUP_REMOVED lines=9> */
[----:B------:R-:W-:Y:S01]  /*1bc0*/  VIADD R49, R20, 0x1e0 ;  /* 0x000001e014317836 */ /* 0x000fe20000000000 */
[-C--:B------:R-:W-:Y:S01]  /*1bd0*/  LEA.HI.SX32 R29, R29, R20.reuse, 0x1b ;  /* 0x000000141d1d7211 */ /* 0x080fe200078fdaff */
[----:B------:R-:W-:Y:S01]  /*1be0*/  IMAD.MOV.U32 R161, RZ, RZ, R159 ;  /* 0x000000ffffa17224 */ /* 0x000fe200078e009f */
[----:B------:R-:W-:Y:S01]  /*1bf0*/  LEA.HI.SX32 R31, R31, R20, 0x1b ;  /* 0x000000141f1f7211 */ /* 0x000fe200078fdaff */
[----:B------:R-:W-:Y:S01]  /*1c00*/  ULDC.U8 UR5, c[0x0][0x238] ;  /* 0x00008e0000057ab9 */ /* 0x000fe20000000000 */
[----:B------:R-:W-:-:S02]  /*1c10*/  LEA R61, R23, UR4, 0x1 ;  /* 0x00000004173d7c11 */ /* 0x000fc4000f8e08ff */
[-C--:B------:R-:W-:Y:S02]  /*1c20*/  LEA.HI.SX32 R5, R5, R20.reuse, 0x1b ;  /* 0x0000001405057211 */ /* 0x080fe400078fdaff */
[----:B------:R-:W-:Y:S02]  /*1c30*/  LEA R60, R25, UR4, 0x1 ;  /* 0x00000004193c7c11 */ /* 0x000fe4000f8e08ff */
[----:B------:R-:W-:Y:S02]  /*1c40*/  P2R R86, PR, RZ, 0x40 ;  /* 0x00000040ff567803 */ /* 0x000fe40000000000 */
[----:B------:R-:W-:Y:S02]  /*1c50*/  IADD3 R41, R20, 0x160, RZ ;  /* 0x0000016014297810 */ /* 0x000fe40007ffe0ff */
[----:B------:R-:W-:Y:S02]  /*1c60*/  LEA.HI.SX32 R33, R33, R20, 0x1b ;  /* 0x0000001421217211 */ /* 0x000fe400078fdaff */
[----:B------:R-:W-:-:S02]  /*1c70*/  LEA R59, R27, UR4, 0x1 ;  /* 0x000000041b3b7c11 */ /* 0x000fc4000f8e08ff */
[----:B------:R-:W-:Y:S02]  /*1c80*/  LOP3.LUT P6, RZ, R63, 0x20, RZ, 0xc0, !PT ;  /* 0x000000203fff7812 */ /* 0x000fe400078cc0ff */
[-C--:B------:R-:W-:Y:S02]  /*1c90*/  LEA.HI.SX32 R35, R35, R20.reuse, 0x1b ;  /* 0x0000001423237211 */ /* 0x080fe400078fdaff */
[----:B------:R-:W-:Y:S02]  /*1ca0*/  LEA R58, R29, UR4, 0x1 ;  /* 0x000000041d3a7c11 */ /* 0x000fe4000f8e08ff */
[----:B------:R-:W-:Y:S02]  /*1cb0*/  LEA.HI.SX32 R37, R37, R20, 0x1b ;  /* 0x0000001425257211 */ /* 0x000fe400078fdaff */
[----:B------:R-:W-:Y:S02]  /*1cc0*/  LEA R57, R31, UR4, 0x1 ;  /* 0x000000041f397c11 */ /* 0x000fe4000f8e08ff */
[----:B------:R-:W-:-:S02]  /*1cd0*/  IADD3 R47, R20, 0x1c0, RZ ;  /* 0x000001c0142f7810 */ /* 0x000fc40007ffe0ff */
        /* <DEDUP_REMOVED lines=27> */
[----:B------:R-:W-:Y:S01]  /*1e90*/  LOP3.LUT P6, RZ, R63, 0x800, RZ, 0xc0, !PT ;  /* 0x000008003fff7812 */ /* 0x000fe200078cc0ff */
[----:B------:R-:W-:Y:S01]  /*1ea0*/  IMAD.WIDE R4, R82, 0x2, R160 ;  /* 0x0000000252047825 */ /* 0x000fe200078e02a0 */
[----:B------:R-:W-:Y:S02]  /*1eb0*/  PRMT R23, RZ, 0x7610, R23 ;  /* 0x00007610ff177816 */ /* 0x000fe40000000017 */
[----:B------:R-:W-:Y:S02]  /*1ec0*/  PRMT R22, RZ, 0x7610, R22 ;  /* 0x00007610ff167816 */ /* 0x000fe40000000016 */
[----:B------:R-:W-:Y:S02]  /*1ed0*/  PRMT R25, RZ, 0x7610, R25 ;  /* 0x00007610ff197816 */ /* 0x000fe40000000019 */
[----:B------:R-:W-:-:S02]  /*1ee0*/  PRMT R24, RZ, 0x7610, R24 ;  /* 0x00007610ff187816 */ /* 0x000fc40000000018 */
[----:B------:R-:W-:Y:S01]  /*1ef0*/  PRMT R27, RZ, 0x7610, R27 ;  /* 0x00007610ff1b7816 */ /* 0x000fe2000000001b */
[----:B--2---:R-:W-:Y:S04]  /*1f00*/  STS.U16 [R62], R7 ;  /* 0x000000073e007388 */ /* 0x004fe80000000400 */
[----:B---3--:R0:W-:Y:S04]  /*1f10*/  STS.U16 [R61+0x40], R0 ;  /* 0x000040003d007388 */ /* 0x0081e80000000400 */
[----:B------:R-:W-:Y:S04]  /*1f20*/  STS.U16 [R60+0x80], R9 ;  /* 0x000080093c007388 */ /* 0x000fe80000000400 */
[----:B----4-:R-:W-:Y:S01]  /*1f30*/  STS.U16 [R59+0xc0], R6 ;  /* 0x0000c0063b007388 */ /* 0x010fe20000000400 */
[----:B0-----:R-:W-:-:S03]  /*1f40*/  LEA R0, R67, R64, 0x4 ;  /* 0x0000004043007211 */ /* 0x001fc600078e20ff */
[----:B------:R-:W-:Y:S04]  /*1f50*/  STS.U16 [R58+0x100], R11 ;  /* 0x0001000b3a007388 */ /* 0x000fe80000000400 */
[----:B------:R-:W-:Y:S01]  /*1f60*/  STS.U16 [R57+0x140], R8 ;  /* 0x0001400839007388 */ /* 0x000fe20000000400 */
[----:B------:R-:W-:-:S03]  /*1f70*/  LEA.HI.SX32 R0, R0, R0, 0x1b ;  /* 0x0000000000007211 */ /* 0x000fc600078fdaff */
[----:B-----5:R-:W-:Y:S04]  /*1f80*/  STS.U16 [R56+0x180], R13 ;  /* 0x0001800d38007388 */ /* 0x020fe80000000400 */
[----:B------:R-:W-:Y:S01]  /*1f90*/  STS.U16 [R55+0x1c0], R10 ;  /* 0x0001c00a37007388 */ /* 0x000fe20000000400 */
[----:B------:R-:W-:-:S03]  /*1fa0*/  LEA R46, R0, UR4, 0x1 ;  /* 0x00000004002e7c11 */ /* 0x000fc6000f8e08ff */
[----:B------:R-:W-:Y:S04]  /*1fb0*/  STS.U16 [R54+0x200], R15 ;  /* 0x0002000f36007388 */ /* 0x000fe80000000400 */
[----:B------:R-:W-:Y:S04]  /*1fc0*/  STS.U16 [R53+0x240], R12 ;  /* 0x0002400c35007388 */ /* 0x000fe80000000400 */
[----:B------:R-:W-:Y:S04]  /*1fd0*/  STS.U16 [R52+0x280], R17 ;  /* 0x0002801134007388 */ /* 0x000fe80000000400 */
[----:B------:R-:W-:Y:S04]  /*1fe0*/  STS.U16 [R51+0x2c0], R14 ;  /* 0x0002c00e33007388 */ /* 0x000fe80000000400 */
[----:B------:R-:W-:Y:S04]  /*1ff0*/  STS.U16 [R50+0x300], R19 ;  /* 0x0003001332007388 */ /* 0x000fe80000000400 */
[----:B------:R-:W-:Y:S04]  /*2000*/  STS.U16 [R49+0x340], R16 ;  /* 0x0003401031007388 */ /* 0x000fe80000000400 */
[----:B------:R0:W-:Y:S04]  /*2010*/  STS.U16 [R48+0x380], R21 ;  /* 0x0003801530007388 */ /* 0x0001e80000000400 */
[----:B------:R-:W-:Y:S01]  /*2020*/  STS.U16 [R47+0x3c0], R18 ;  /* 0x0003c0122f007388 */ /* 0x000fe20000000400 */
[----:B------:R-:W-:-:S03]  /*2030*/  NOP ;  /* 0x0000000000007918 */ /* 0x000fc60000000000 */
[----:B------:R-:W-:Y:S04]  /*2040*/  LDS.U16 R20, [R46] ;  /* 0x000000002e147984 */ /* 0x000fe80000000400 */
[----:B------:R-:W-:Y:S04]  /*2050*/  LDS.U16 R19, [R46+0x2] ;  /* 0x000002002e137984 */ /* 0x000fe80000000400 */
        /* <DEDUP_REMOVED lines=13> */
[----:B------:R-:W-:Y:S01]  /*2130*/  LDS.U16 R0, [R46+0x1e] ;  /* 0x00001e002e007984 */ /* 0x000fe20000000400 */
[----:B------:R-:W-:Y:S06]  /*2140*/  BAR.SYNC.DEFER_BLOCKING 0x0 ;  /* 0x0000000000007b1d */ /* 0x000fec0000010000 */
[----:B------:R-:W2:Y:S01]  /*2150*/  @!P6 LDG.E.U16 R23, desc[UR6][R4.64] ;  /* 0x000000060417e981 */ /* 0x000ea2000c1e1500 */
[----:B------:R-:W-:-:S13]  /*2160*/  ISETP.NE.AND P6, PT, R38, RZ, PT ;  /* 0x000000ff2600720c */ /* 0x000fda0003fc5270 */
[----:B------:R-:W3:Y:S01]  /*2170*/  @!P6 LDG.E.U16 R22, desc[UR6][R4.64+0x40] ;  /* 0x000040060416e981 */ /* 0x000ee2000c1e1500 */
[----:B------:R-:W-:-:S13]  /*2180*/  ISETP.NE.AND P6, PT, R40, RZ, PT ;  /* 0x000000ff2800720c */ /* 0x000fda0003fc5270 */
[----:B------:R-:W4:Y:S01]  /*2190*/  @!P6 LDG.E.U16 R25, desc[UR6][R4.64+0x80] ;  /* 0x000080060419e981 */ /* 0x000f22000c1e1500 */
[----:B------:R-:W-:-:S13]  /*21a0*/  ISETP.NE.AND P6, PT, R42, RZ, PT ;  /* 0x000000ff2a00720c */ /* 0x000fda0003fc5270 */
[----:B------:R-:W5:Y:S01]  /*21b0*/  @!P6 LDG.E.U16 R24, desc[UR6][R4.64+0xc0] ;  /* 0x0000c0060418e981 */ /* 0x000f62000c1e1500 */
[----:B------:R-:W-:Y:S02]  /*21c0*/  ISETP.NE.AND P6, PT, R44, RZ, PT ;  /* 0x000000ff2c00720c */ /* 0x000fe40003fc5270 */
[----:B------:R-:W-:-:S11]  /*21d0*/  PRMT R26, RZ, 0x7610, R26 ;  /* 0x00007610ff1a7816 */ /* 0x000fd6000000001a */
        /* <DEDUP_REMOVED lines=8> */
[----:B0-----:R-:W-:-:S11]  /*2260*/  PRMT R21, RZ, 0x7610, R21 ;  /* 0x00007610ff157816 */ /* 0x001fd60000000015 */
[----:B------:R-:W5:Y:S01]  /*2270*/  @!P6 LDG.E.U16 R28, desc[UR6][R4.64+0x1c0] ;  /* 0x0001c006041ce981 */ /* 0x000f62000c1e1500 */
[----:B------:R-:W-:Y:S02]  /*2280*/  ISETP.NE.AND P6, PT, R87, RZ, PT ;  /* 0x000000ff5700720c */ /* 0x000fe40003fc5270 */
[----:B------:R-:W-:Y:S02]  /*2290*/  PRMT R30, RZ, 0x7610, R30 ;  /* 0x00007610ff1e7816 */ /* 0x000fe4000000001e */
[----:B------:R-:W-:Y:S02]  /*22a0*/  PRMT R31, RZ, 0x7610, R31 ;  /* 0x00007610ff1f7816 */ /* 0x000fe4000000001f */
[----:B------:R-:W-:Y:S02]  /*22b0*/  PRMT R32, RZ, 0x7610, R32 ;  /* 0x00007610ff207816 */ /* 0x000fe40000000020 */
[----:B------:R-:W-:Y:S02]  /*22c0*/  PRMT R33, RZ, 0x7610, R33 ;  /* 0x00007610ff217816 */ /* 0x000fe40000000021 */
[----:B------:R-:W-:Y:S01]  /*22d0*/  PRMT R34, RZ, 0x7610, R34 ;  /* 0x00007610ff227816 */ /* 0x000fe20000000022 */
[----:B------:R-:W5:Y:S04]  /*22e0*/  @!P5 LDG.E.U16 R31, desc[UR6][R4.64+0x280] ;  /* 0x00028006041fd981 */ /* 0x000f68000c1e1500 */
[----:B------:R-:W5:Y:S01]  /*22f0*/  @!P6 LDG.E.U16 R21, desc[UR6][R4.64+0x200] ;  /* 0x000200060415e981 */ /* 0x000f62000c1e1500 */
[----:B------:R-:W-:-:S02]  /*2300*/  ISETP.NE.AND P6, PT, R88, RZ, PT ;  /* 0x000000ff5800720c */ /* 0x000fc40003fc5270 */
[----:B------:R-:W-:Y:S01]  /*2310*/  PRMT R35, RZ, 0x7610, R35 ;  /* 0x00007610ff237816 */ /* 0x000fe20000000023 */
[----:B------:R-:W5:Y:S01]  /*2320*/  @!P4 LDG.E.U16 R32, desc[UR6][R4.64+0x2c0] ;  /* 0x0002c0060420c981 */ /* 0x000f62000c1e1500 */
[----:B------:R-:W-:-:S03]  /*2330*/  PRMT R36, RZ, 0x7610, R36 ;  /* 0x00007610ff247816 */ /* 0x000fc60000000024 */
[----:B------:R-:W5:Y:S04]  /*2340*/  @!P3 LDG.E.U16 R33, desc[UR6][R4.64+0x300] ;  /* 0x000300060421b981 */ /* 0x000f68000c1e1500 */
[----:B------:R-:W5:Y:S04]  /*2350*/  @!P2 LDG.E.U16 R34, desc[UR6][R4.64+0x340] ;  /* 0x000340060422a981 */ /* 0x000f68000c1e1500 */
[----:B------:R-:W5:Y:S04]  /*2360*/  @!P6 LDG.E.U16 R30, desc[UR6][R4.64+0x240] ;  /* 0x00024006041ee981 */ /* 0x000f68000c1e1500 */
[----:B------:R-:W5:Y:S04]  /*2370*/  @!P1 LDG.E.U16 R35, desc[UR6][R4.64+0x380] ;  /* 0x0003800604239981 */ /* 0x000f68000c1e1500 */
[----:B------:R-:W5:Y:S01]  /*2380*/  @!P0 LDG.E.U16 R36, desc[UR6][R4.64+0x3c0] ;  /* 0x0003c00604248981 */ /* 0x000f62000c1e1500 */
[----:B------:R-:W-:-:S04]  /*2390*/  LOP3.LUT R63, R63, 0xfffffffd, RZ, 0xc0, !PT ;  /* 0xfffffffd3f3f7812 */ /* 0x000fc800078ec0ff */
[----:B------:R-:W-:Y:S01]  /*23a0*/  @P5 LOP3.LUT R63, R63, 0x2, RZ, 0xfc, !PT ;  /* 0x000000023f3f5812 */ /* 0x000fe200078efcff */
[----:B------:R-:W-:Y:S01]  /*23b0*/  BSSY B0, `(.L_x_1727) ;  /* 0x0000049000007945 */ /* 0x000fe20003800000 */
[----:B--2---:R-:W-:Y:S04]  /*23c0*/  STS.U16 [R62], R23 ;  /* 0x000000173e007388 */ /* 0x004fe80000000400 */
[----:B---3--:R-:W-:Y:S04]  /*23d0*/  STS.U16 [R61+0x40], R22 ;  /* 0x000040163d007388 */ /* 0x008fe80000000400 */
[----:B----4-:R-:W-:Y:S04]  /*23e0*/  STS.U16 [R60+0x80], R25 ;  /* 0x000080193c007388 */ /* 0x010fe80000000400 */
[----:B-----5:R-:W-:Y:S04]  /*23f0*/  STS.U16 [R59+0xc0], R24 ;  /* 0x0000c0183b007388 */ /* 0x020fe80000000400 */
[----:B------:R-:W-:Y:S04]  /*2400*/  STS.U16 [R58+0x100], R27 ;  /* 0x0001001b3a007388 */ /* 0x000fe80000000400 */
        /* <DEDUP_REMOVED lines=10> */
[----:B------:R-:W-:Y:S01]  /*24b0*/  STS.U16 [R47+0x3c0], R36 ;  /* 0x0003c0242f007388 */ /* 0x000fe20000000400 */
[----:B------:R-:W-:-:S03]  /*24c0*/  NOP ;  /* 0x0000000000007918 */ /* 0x000fc60000000000 */
[----:B------:R-:W0:Y:S04]  /*24d0*/  LDS.U16 R4, [R46] ;  /* 0x000000002e047984 */ /* 0x000e280000000400 */
[----:B------:R-:W1:Y:S04]  /*24e0*/  LDS.U16 R37, [R46+0x2] ;  /* 0x000002002e257984 */ /* 0x000e680000000400 */
[----:B------:R2:W3:Y:S04]  /*24f0*/  LDS.U16 R38, [R46+0x4] ;  /* 0x000004002e267984 */ /* 0x0004e80000000400 */
[----:B------:R2:W4:Y:S04]  /*2500*/  LDS.U16 R40, [R46+0x6] ;  /* 0x000006002e287984 */ /* 0x0005280000000400 */
[----:B------:R2:W0:Y:S04]  /*2510*/  LDS.U16 R31, [R46+0x8] ;  /* 0x000008002e1f7984 */ /* 0x0004280000000400 */
[----:B------:R2:W0:Y:S04]  /*2520*/  LDS.U16 R30, [R46+0xa] ;  /* 0x00000a002e1e7984 */ /* 0x0004280000000400 */
[----:B------:R2:W1:Y:S04]  /*2530*/  LDS.U16 R29, [R46+0xc] ;  /* 0x00000c002e1d7984 */ /* 0x0004680000000400 */
[----:B------:R2:W1:Y:S04]  /*2540*/  LDS.U16 R28, [R46+0xe] ;  /* 0x00000e002e1c7984 */ /* 0x0004680000000400 */
[----:B------:R2:W1:Y:S04]  /*2550*/  LDS.U16 R27, [R46+0x10] ;  /* 0x000010002e1b7984 */ /* 0x0004680000000400 */
[----:B------:R2:W1:Y:S04]  /*2560*/  LDS.U16 R26, [R46+0x12] ;  /* 0x000012002e1a7984 */ /* 0x0004680000000400 */
[----:B------:R2:W2:Y:S04]  /*2570*/  LDS.U16 R25, [R46+0x14] ;  /* 0x000014002e197984 */ /* 0x0004a80000000400 */
[----:B------:R0:W2:Y:S04]  /*2580*/  LDS.U16 R24, [R46+0x16] ;  /* 0x000016002e187984 */ /* 0x0000a80000000400 */
[----:B------:R0:W2:Y:S04]  /*2590*/  LDS.U16 R23, [R46+0x18] ;  /* 0x000018002e177984 */ /* 0x0000a80000000400 */
[----:B------:R0:W2:Y:S04]  /*25a0*/  LDS.U16 R22, [R46+0x1a] ;  /* 0x00001a002e167984 */ /* 0x0000a80000000400 */
[----:B------:R1:W2:Y:S04]  /*25b0*/  LDS.U16 R21, [R46+0x1c] ;  /* 0x00001c002e157984 */ /* 0x0002a80000000400 */
[----:B------:R1:W2:Y:S01]  /*25c0*/  LDS.U16 R5, [R46+0x1e] ;  /* 0x00001e002e057984 */ /* 0x0002a20000000400 */
[----:B0-----:R-:W-:-:S02]  /*25d0*/  HADD2.F32 R45, -RZ, R4.H0_H0 ;  /* 0x20000004ff2d7230 */ /* 0x001fc40000004100 */
[----:B------:R-:W0:Y:S03]  /*25e0*/  LDC R4, c[0x0][0x21c] ;  /* 0x00008700ff047b82 */ /* 0x000e260000000800 */
[----:B------:R-:W-:-:S05]  /*25f0*/  FADD.FTZ R45, R45, R152 ;  /* 0x000000982d2d7221 */ /* 0x000fca0000010000 */
[----:B------:R-:W-:-:S04]  /*2600*/  FSETP.GTU.FTZ.AND P5, PT, R45, 20, PT ;  /* 0x41a000002d00780b */ /* 0x000fc80003fbc000 */
[----:B------:R-:W-:Y:S01]  /*2610*/  ISETP.EQ.OR P5, PT, RZ, UR5, P5 ;  /* 0x00000005ff007c0c */ /* 0x000fe2000afa2670 */
[----:B-1----:R-:W-:-:S05]  /*2620*/  HADD2.F32 R37, -RZ, R37.H0_H0 ;  /* 0x20000025ff257230 */ /* 0x002fca0000004100 */
[----:B------:R-:W-:-:S07]  /*2630*/  FADD.FTZ R44, R37, R152 ;  /* 0x00000098252c7221 */ /* 0x000fce0000010000 */
        /* <DEDUP_REMOVED lines=32> */
.L_x_1728:
[----:B------:R-:W-:Y:S05]  /*2840*/  BSYNC B0 ;  /* 0x0000000000007941 */ /* 0x000fea0003800000 */
.L_x_1727:
[----:B------:R-:W-:Y:S01]  /*2850*/  FSETP.GTU.FTZ.AND P5, PT, R44, 20, PT ;  /* 0x41a000002c00780b */ /* 0x000fe20003fbc000 */
[----:B------:R-:W-:Y:S01]  /*2860*/  HADD2.F32 R39, -RZ, R38.H0_H0 ;  /* 0x20000026ff277230 */ /* 0x000fe20000004100 */
[----:B------:R-:W-:Y:S02]  /*2870*/  BSSY B0, `(.L_x_1729) ;  /* 0x0000023000007945 */ /* 0x000fe40003800000 */
[----:B------:R-:W-:Y:S02]  /*2880*/  ISETP.EQ.OR P5, PT, RZ, UR5, P5 ;  /* 0x00000005ff007c0c */ /* 0x000fe4000afa2670 */
[----:B------:R-:W-:-:S11]  /*2890*/  FADD.FTZ R39, R39, R152 ;  /* 0x0000009827277221 */ /* 0x000fd60000010000 */
        /* <DEDUP_REMOVED lines=32> */
.L_x_1730:
[----:B------:R-:W-:Y:S05]  /*2aa0*/  BSYNC B0 ;  /* 0x0000000000007941 */ /* 0x000fea0003800000 */
.L_x_1729:
[----:B------:R-:W-:Y:S01]  /*2ab0*/  FSETP.GTU.FTZ.AND P5, PT, R39, 20, PT ;  /* 0x41a000002700780b */ /* 0x000fe20003fbc000 */
[----:B------:R-:W-:Y:S01]  /*2ac0*/  HADD2.F32 R33, -RZ, R40.H0_H0 ;  /* 0x20000028ff217230 */ /* 0x000fe20000004100 */
[----:B------:R-:W-:Y:S02]  /*2ad0*/  BSSY B0, `(.L_x_1731) ;  /* 0x0000023000007945 */ /* 0x000fe40003800000 */
[----:B------:R-:W-:Y:S02]  /*2ae0*/  ISETP.EQ.OR P5, PT, RZ, UR5, P5 ;  /* 0x00000005ff007c0c */ /* 0x000fe4000afa2670 */
[----:B------:R-:W-:-:S11]  /*2af0*/  FADD.FTZ R38, R33, R152 ;  /* 0x0000009821267221 */ /* 0x000fd60000010000 */
        /* <DEDUP_REMOVED lines=32> */
.L_x_1732:
[----:B------:R-:W-:Y:S05]  /*2d00*/  BSYNC B0 ;  /* 0x0000000000007941 */ /* 0x000fea0003800000 */
.L_x_1731:
[----:B------:R-:W-:Y:S01]  /*2d10*/  FSETP.GTU.FTZ.AND P5, PT, R38, 20, PT ;  /* 0x41a000002600780b */ /* 0x000fe20003fbc000 */
[----:B------:R-:W-:Y:S01]  /*2d20*/  HADD2.F32 R31, -RZ, R31.H0_H0 ;  /* 0x2000001fff1f7230 */ /* 0x000fe20000004100 */
[----:B------:R-:W-:Y:S02]  /*2d30*/  BSSY B0, `(.L_x_1733) ;  /* 0x0000023000007945 */ /* 0x000fe40003800000 */
[----:B------:R-:W-:Y:S02]  /*2d40*/  ISETP.EQ.OR P5, PT, RZ, UR5, P5 ;  /* 0x00000005ff007c0c */ /* 0x000fe4000afa2670 */
[----:B------:R-:W-:-:S11]  /*2d50*/  FADD.FTZ R37, R31, R152 ;  /* 0x000000981f257221 */ /* 0x000fd60000010000 */
        /* <DEDUP_REMOVED lines=32> */
.L_x_1734:
[----:B------:R-:W-:Y:S05]  /*2f60*/  BSYNC B0 ;  /* 0x0000000000007941 */ /* 0x000fea0003800000 */
.L_x_1733:
        /* <DEDUP_REMOVED lines=37> */
.L_x_1736:
[----:B------:R-:W-:Y:S05]  /*31c0*/  BSYNC B0 ;  /* 0x0000000000007941 */ /* 0x000fea0003800000 */
.L_x_1735:
        /* <DEDUP_REMOVED lines=37> */
.L_x_1738:
[----:B------:R-:W-:Y:S05]  /*3420*/  BSYNC B0 ;  /* 0x0000000000007941 */ /* 0x000fea0003800000 */
.L_x_1737:
        /* <DEDUP_REMOVED lines=37> */
.L_x_1740:
[----:B------:R-:W-:Y:S05]  /*3680*/  BSYNC B0 ;  /* 0x0000000000007941 */ /* 0x000fea0003800000 */
.L_x_1739:
        /* <DEDUP_REMOVED lines=37> */
.L_x_1742:
[----:B------:R-:W-:Y:S05]  /*38e0*/  BSYNC B0 ;  /* 0x0000000000007941 */ /* 0x000fea0003800000 */
.L_x_1741:
        /* <DEDUP_REMOVED lines=37> */
.L_x_1744:
[----:B------:R-:W-:Y:S05]  /*3b40*/  BSYNC B0 ;  /* 0x0000000000007941 */ /* 0x000fea0003800000 */
.L_x_1743:
[----:B------:R-:W-:Y:S01]  /*3b50*/  FSETP.GTU.FTZ.AND P5, PT, R32, 20, PT ;  /* 0x41a000002000780b */ /* 0x000fe20003fbc000 */
[----:B--2---:R-:W-:Y:S01]  /*3b60*/  HADD2.F32 R25, -RZ, R25.H0_H0 ;  /* 0x20000019ff197230 */ /* 0x004fe20000004100 */
        /* <DEDUP_REMOVED lines=35> */
.L_x_1746:
[----:B------:R-:W-:Y:S05]  /*3da0*/  BSYNC B0 ;  /* 0x0000000000007941 */ /* 0x000fea0003800000 */
.L_x_1745:
[----:B------:R-:W-:Y:S01]  /*3db0*/  FSETP.GTU.FTZ.AND P5, PT, R31, 20, PT ;  /* 0x41a000001f00780b */ /* 0x000fe20003fbc000 */
[----:B------:R-:W-:Y:S01]  /*3dc0*/  HADD2.F32 R25, -RZ, R24.H0_H0 ;  /* 0x20000018ff197230 */ /* 0x000fe20000004100 */
[----:B------:R-:W-:Y:S01]  /*3dd0*/  BSSY B0, `(.L_x_1747) ;  /* 0x0000025000007945 */ /* 0x000fe20003800000 */
[----:B------:R-:W-:Y:S01]  /*3de0*/  IMAD.WIDE R158, R65, 0x2, R2 ;  /* 0x00000002419e7825 */ /* 0x000fe200078e0202 */
[----:B------:R-:W-:-:S03]  /*3df0*/  ISETP.EQ.OR P5, PT, RZ, UR5, P5 ;  /* 0x00000005ff007c0c */ /* 0x000fc6000afa2670 */
[----:B------:R-:W-:Y:S01]  /*3e00*/  FADD.FTZ R30, R25, R152 ;  /* 0x00000098191e7221 */ /* 0x000fe20000010000 */
[----:B------:R-:W-:-:S09]  /*3e10*/  IMAD.WIDE R160, R65, 0x2, R160 ;  /* 0x0000000241a07825 */ /* 0x000fd200078e02a0 */
        /* <DEDUP_REMOVED lines=32> */
.L_x_1748:
[----:B------:R-:W-:Y:S05]  /*4020*/  BSYNC B0 ;  /* 0x0000000000007941 */ /* 0x000fea0003800000 */
.L_x_1747:
[----:B------:R-:W-:Y:S01]  /*4030*/  FSETP.GTU.FTZ.AND P5, PT, R30, 20, PT ;  /* 0x41a000001e00780b */ /* 0x000fe20003fbc000 */
[----:B------:R-:W-:Y:S01]  /*4040*/  HADD2.F32 R23, -RZ, R23.H0_H0 ;  /* 0x20000017ff177230 */ /* 0x000fe20000004100 */
[----:B------:R-:W-:Y:S01]  /*4050*/  BSSY B0, `(.L_x_1749) ;  /* 0x0000025000007945 */ /* 0x000fe20003800000 */
[----:B------:R-:W-:Y:S01]  /*4060*/  IMAD.MOV.U32 R157, RZ, RZ, R159 ;  /* 0x000000ffff9d7224 */ /* 0x000fe200078e009f */
[----:B------:R-:W-:Y:S02]  /*4070*/  ISETP.EQ.OR P5, PT, RZ, UR5, P5 ;  /* 0x00000005ff007c0c */ /* 0x000fe4000afa2670 */
[----:B------:R-:W-:Y:S01]  /*4080*/  MOV R159, R161 ;  /* 0x000000a1009f7202 */ /* 0x000fe20000000f00 */
[----:B------:R-:W-:-:S10]  /*4090*/  FADD.FTZ R29, R23, R152 ;  /* 0x00000098171d7221 */ /* 0x000fd40000010000 */
        /* <DEDUP_REMOVED lines=32> */
.L_x_1750:
[----:B------:R-:W-:Y:S05]  /*42a0*/  BSYNC B0 ;  /* 0x0000000000007941 */ /* 0x000fea0003800000 */
.L_x_1749:
[----:B------:R-:W-:Y:S01]  /*42b0*/  FSETP.GTU.FTZ.AND P5, PT, R29, 20, PT ;  /* 0x41a000001d00780b */ /* 0x000fe20003fbc000 */
[----:B------:R-:W-:Y:S01]  /*42c0*/  HADD2.F32 R23, -RZ, R22.H0_H0 ;  /* 0x20000016ff177230 */ /* 0x000fe20000004100 */
[----:B------:R-:W-:Y:S01]  /*42d0*/  BSSY B0, `(.L_x_1751) ;  /* 0x0000028000007945 */ /* 0x000fe20003800000 */
[----:B------:R-:W-:Y:S01]  /*42e0*/  HADD2.F32 R142, -RZ, R20.H0_H0 ;  /* 0x20000014ff8e7230 */ /* 0x000fe20000004100 */
[----:B------:R-:W-:Y:S01]  /*42f0*/  ISETP.EQ.OR P5, PT, RZ, UR5, P5 ;  /* 0x00000005ff007c0c */ /* 0x000fe2000afa2670 */
[----:B------:R-:W-:Y:S02]  /*4300*/  HADD2.F32 R2, -RZ, R19.H0_H0 ;  /* 0x20000013ff027230 */ /* 0x000fe40000004100 */
[----:B------:R-:W-:Y:S01]  /*4310*/  FADD.FTZ R28, R23, R152 ;  /* 0x00000098171c7221 */ /* 0x000fe20000010000 */
[----:B------:R-:W-:Y:S02]  /*4320*/  HADD2.F32 R40, -RZ, R18.H0_H0 ;  /* 0x20000012ff287230 */ /* 0x000fe40000004100 */
[----:B------:R-:W-:-:S02]  /*4330*/  HADD2.F32 R3, -RZ, R17.H0_H0 ;  /* 0x20000011ff037230 */ /* 0x000fc40000004100 */
[----:B------:R-:W-:-:S05]  /*4340*/  HADD2.F32 R144, -RZ, R16.H0_H0 ;  /* 0x20000010ff907230 */ /* 0x000fca0000004100 */
        /* <DEDUP_REMOVED lines=32> */
.L_x_1752:
[----:B------:R-:W-:Y:S05]  /*4550*/  BSYNC B0 ;  /* 0x0000000000007941 */ /* 0x000fea0003800000 */
.L_x_1751:
        /* <DEDUP_REMOVED lines=42> */
.L_x_1754:
[----:B------:R-:W-:Y:S05]  /*4800*/  BSYNC B0 ;  /* 0x0000000000007941 */ /* 0x000fea0003800000 */
.L_x_1753:
        /* <DEDUP_REMOVED lines=42> */
.L_x_1756:
[----:B------:R-:W-:Y:S05]  /*4ab0*/  BSYNC B0 ;  /* 0x0000000000007941 */ /* 0x000fea0003800000 */
.L_x_1755:
[----:B------:R-:W-:Y:S01]  /*4ac0*/  FSETP.GTU.FTZ.AND P5, PT, R26, 20, PT ;  /* 0x41a000001a00780b */ /* 0x000fe20003fbc000 */
[----:B------:R-:W-:Y:S01]  /*4ad0*/  BSSY B0, `(.L_x_1757) ;  /* 0x0000029000007945 */ /* 0x000fe20003800000 */
[----:B------:R-:W-:Y:S02]  /*4ae0*/  HADD2.F32 R0, -RZ, R0.H0_H0 ;  /* 0x20000000ff007230 */ /* 0x000fe40000004100 */
        /* <DEDUP_REMOVED lines=39> */
.L_x_1758:
[----:B------:R-:W-:Y:S05]  /*4d60*/  BSYNC B0 ;  /* 0x0000000000007941 */ /* 0x000fea0003800000 */
.L_x_1757:
        /* <DEDUP_REMOVED lines=41> */
[----:B------:R-:W-:Y:S02]  /*5000*/  FMUL.FTZ R4, R87, R30 ;  /* 0x0000001e57047220 */ /* 0x000fe40000410000 */
[----:B------:R-:W-:-:S07]  /*5010*/  IADD3 R150, R85, R89, RZ ;  /* 0x0000005955967210 */ /* 0x000fce0007ffe0ff */
.L_x_1769:
[----:B------:R-:W-:Y:S01]  /*5020*/  SHF.R.S32.HI R93, RZ, 0x1f, R0 ;  /* 0x0000001fff5d7819 */ /* 0x000fe20000011400 */
[----:B------:R-:W-:Y:S01]  /*5030*/  IMAD.MOV.U32 R89, RZ, RZ, R150 ;  /* 0x000000ffff597224 */ /* 0x000fe200078e0096 */
[--C-:B------:R-:W-:Y:S02]  /*5040*/  SHF.R.S32.HI R83, RZ, 0x1f, R82.reuse ;  /* 0x0000001fff537819 */ /* 0x100fe40000011452 */
[----:B------:R-:W-:Y:S01]  /*5050*/  P2R R102, PR, RZ, 0x10 ;  /* 0x00000010ff667803 */ /* 0x000fe20000000000 */
[----:B-12---:R-:W-:Y:S01]  /*5060*/  IMAD R41, R93, UR10, RZ ;  /* 0x0000000a5d297c24 */ /* 0x006fe2000f8e02ff */
[C---:B------:R-:W-:Y:S01]  /*5070*/  LOP3.LUT P4, RZ, R63.reuse, 0x80, RZ, 0xc0, !PT ;  /* 0x000000803fff7812 */ /* 0x040fe2000788c0ff */
[C---:B------:R-:W-:Y:S01]  /*5080*/  IMAD.WIDE.U32 R42, R0.reuse, UR10, R82 ;  /* 0x0000000a002a7c25 */ /* 0x040fe2000f8e0052 */
[----:B------:R-:W-:Y:S02]  /*5090*/  MOV R88, R84 ;  /* 0x0000005400587202 */ /* 0x000fe40000000f00 */
[----:B------:R-:W-:Y:S01]  /*50a0*/  P2R R101, PR, RZ, 0x10 ;  /* 0x00000010ff657803 */ /* 0x000fe20000000000 */
[----:B------:R-:W-:Y:S01]  /*50b0*/  IMAD R41, R0, UR11, R41 ;  /* 0x0000000b00297c24 */ /* 0x000fe2000f8e0229 */
[----:B------:R-:W-:Y:S01]  /*50c0*/  LEA R40, P5, R42, R74, 0x1 ;  /* 0x0000004a2a287211 */ /* 0x000fe200078a08ff */
[----:B-----5:R-:W-:Y:S01]  /*50d0*/  IMAD.WIDE.U32 R86, R0, UR12, R82 ;  /* 0x0000000c00567c25 */ /* 0x020fe2000f8e0052 */
[----:B------:R-:W-:-:S02]  /*50e0*/  LOP3.LUT P4, RZ, R63, 0x100, RZ, 0xc0, !PT ;  /* 0x000001003fff7812 */ /* 0x000fc4000788c0ff */
[----:B------:R-:W-:Y:S01]  /*50f0*/  PRMT R94, RZ, 0x7610, R94 ;  /* 0x00007610ff5e7816 */ /* 0x000fe2000000005e */
[----:B------:R-:W-:Y:S01]  /*5100*/  IMAD.IADD R41, R43, 0x1, R41 ;  /* 0x000000012b297824 */ /* 0x000fe200078e0229 */
[----:B------:R-:W-:Y:S01]  /*5110*/  P2R R99, PR, RZ, 0x10 ;  /* 0x00000010ff637803 */ /* 0x000fe20000000000 */
[----:B------:R-:W-:Y:S01]  /*5120*/  IMAD R43, R93, UR12, RZ ;  /* 0x0000000c5d2b7c24 */ /* 0x000fe2000f8e02ff */
[----:B------:R-:W-:Y:S01]  /*5130*/  LOP3.LUT P4, RZ, R63, 0x200, RZ, 0xc0, !PT ;  /* 0x000002003fff7812 */ /* 0x000fe2000788c0ff */
[----:B------:R-:W-:Y:S01]  /*5140*/  IMAD R95, R93, UR8, RZ ;  /* 0x000000085d5f7c24 */ /* 0x000fe2000f8e02ff */
[----:B------:R-:W-:Y:S01]  /*5150*/  LEA.HI.X R41, R42, R72, R41, 0x1, P5 ;  /* 0x000000482a297211 */ /* 0x000fe200028f0c29 */
[----:B------:R-:W-:Y:S01]  /*5160*/  IMAD R43, R0, UR13, R43 ;  /* 0x0000000d002b7c24 */ /* 0x000fe2000f8e022b */
[----:B------:R-:W-:Y:S01]  /*5170*/  LEA R42, P5, R86, R73, 0x1 ;  /* 0x00000049562a7211 */ /* 0x000fe200078a08ff */
[----:B------:R-:W-:Y:S01]  /*5180*/  IMAD.WIDE.U32 R88, R0, UR8, R88 ;  /* 0x0000000800587c25 */ /* 0x000fe2000f8e0058 */
[----:B------:R-:W-:-:S02]  /*5190*/  P2R R98, PR, RZ, 0x10 ;  /* 0x00000010ff627803 */ /* 0x000fc40000000000 */
[----:B------:R-:W-:Y:S01]  /*51a0*/  LOP3.LUT P4, RZ, R63, 0x400, RZ, 0xc0, !PT ;  /* 0x000004003fff7812 */ /* 0x000fe2000788c0ff */
[----:B------:R-:W-:Y:S01]  /*51b0*/  IMAD.IADD R43, R87, 0x1, R43 ;  /* 0x00000001572b7824 */ /* 0x000fe200078e022b */
[----:B------:R-:W-:Y:S01]  /*51c0*/  P2R R103, PR, RZ, 0x8 ;  /* 0x00000008ff677803 */ /* 0x000fe20000000000 */
[----:B------:R-:W-:Y:S01]  /*51d0*/  IMAD R95, R0, UR9, R95 ;  /* 0x00000009005f7c24 */ /* 0x000fe2000f8e025f */
[----:B------:R-:W-:Y:S02]  /*51e0*/  P2R R96, PR, RZ, 0x10 ;  /* 0x00000010ff607803 */ /* 0x000fe40000000000 */
[----:B------:R-:W-:Y:S01]  /*51f0*/  LEA.HI.X R43, R86, R71, R43, 0x1, P5 ;  /* 0x00000047562b7211 */ /* 0x000fe200028f0c2b */
[--C-:B------:R-:W-:Y:S01]  /*5200*/  IMAD.IADD R89, R89, 0x1, R95.reuse ;  /* 0x0000000159597824 */ /* 0x100fe200078e025f */
[----:B0-----:R-:W0:Y:S01]  /*5210*/  LDC.64 R86, c[0x0][0x300] ;  /* 0x0000c000ff567b82 */ /* 0x001e220000000a00 */
[----:B------:R-:W-:Y:S02]  /*5220*/  LOP3.LUT P4, RZ, R63, 0x800, RZ, 0xc0, !PT ;  /* 0x000008003fff7812 */ /* 0x000fe4000788c0ff */
[----:B------:R-:W-:-:S02]  /*5230*/  PRMT R95, RZ, 0x7610, R95 ;  /* 0x00007610ff5f7816 */ /* 0x000fc4000000005f */
[C---:B------:R-:W-:Y:S02]  /*5240*/  LOP3.LUT P3, RZ, R63.reuse, 0x40, RZ, 0xc0, !PT ;  /* 0x000000403fff7812 */ /* 0x040fe4000786c0ff */
[----:B------:R-:W-:Y:S02]  /*5250*/  P2R R104, PR, RZ, 0x4 ;  /* 0x00000004ff687803 */ /* 0x000fe40000000000 */
[C---:B------:R-:W-:Y:S02]  /*5260*/  LOP3.LUT P2, RZ, R63.reuse, 0x20, RZ, 0xc0, !PT ;  /* 0x000000203fff7812 */ /* 0x040fe4000784c0ff */
[----:B------:R-:W-:Y:S02]  /*5270*/  P2R R105, PR, RZ, 0x2 ;  /* 0x00000002ff697803 */ /* 0x000fe40000000000 */
[----:B------:R-:W-:Y:S02]  /*5280*/  LOP3.LUT P1, RZ, R63, 0x10, RZ, 0xc0, !PT ;  /* 0x000000103fff7812 */ /* 0x000fe4000782c0ff */
[----:B------:R-:W-:-:S02]  /*5290*/  P2R R106, PR, RZ, 0x1 ;  /* 0x00000001ff6a7803 */ /* 0x000fc40000000000 */
[----:B------:R-:W-:Y:S02]  /*52a0*/  LOP3.LUT P0, RZ, R63, 0x8, RZ, 0xc0, !PT ;  /* 0x000000083fff7812 */ /* 0x000fe4000780c0ff */
[----:B------:R-:W-:Y:S02]  /*52b0*/  PRMT R97, RZ, 0x7610, R97 ;  /* 0x00007610ff617816 */ /* 0x000fe40000000061 */
[----:B------:R-:W-:Y:S02]  /*52c0*/  PRMT R100, RZ, 0x7610, R100 ;  /* 0x00007610ff647816 */ /* 0x000fe40000000064 */
[----:B------:R-:W-:Y:S02]  /*52d0*/  PRMT R107, RZ, 0x7610, R107 ;  /* 0x00007610ff6b7816 */ /* 0x000fe4000000006b */
[C---:B0-----:R-:W-:Y:S02]  /*52e0*/  LEA R86, P5, R88.reuse, R86, 0x2 ;  /* 0x0000005658567211 */ /* 0x041fe400078a10ff */
[----:B------:R-:W-:Y:S01]  /*52f0*/  PRMT R108, RZ, 0x7610, R108 ;  /* 0x00007610ff6c7816 */ /* 0x000fe2000000006c */
[----:B------:R-:W2:Y:S01]  /*5300*/  @!P3 LDG.E.U16 R100, desc[UR6][R40.64+0x140] ;  /* 0x000140062864b981 */ /* 0x000ea2000c1e1500 */
[----:B------:R-:W-:-:S02]  /*5310*/  LEA.HI.X R87, R88, R87, R89, 0x2, P5 ;  /* 0x0000005758577211 */ /* 0x000fc400028f1459 */
[----:B------:R-:W-:Y:S01]  /*5320*/  PRMT R89, RZ, 0x7610, R89 ;  /* 0x00007610ff597816 */ /* 0x000fe20000000059 */
[----:B------:R-:W3:Y:S01]  /*5330*/  @!P2 LDG.E.U16 R107, desc[UR6][R40.64+0x180] ;  /* 0x00018006286ba981 */ /* 0x000ee2000c1e1500 */
[----:B------:R-:W-:Y:S02]  /*5340*/  PRMT R88, RZ, 0x7610, R88 ;  /* 0x00007610ff587816 */ /* 0x000fe40000000058 */
[----:B------:R-:W-:Y:S01]  /*5350*/  PRMT R109, RZ, 0x7610, R109 ;  /* 0x00007610ff6d7816 */ /* 0x000fe2000000006d */
[----:B------:R-:W4:Y:S01]  /*5360*/  @!P1 LDG.E.U16 R108, desc[UR6][R40.64+0x1c0] ;  /* 0x0001c006286c9981 */ /* 0x000f22000c1e1500 */
[C---:B------:R-:W-:Y:S02]  /*5370*/  LOP3.LUT P5, RZ, R63.reuse, 0x4, RZ, 0xc0, !PT ;  /* 0x000000043fff7812 */ /* 0x040fe400078ac0ff */
[----:B------:R-:W-:Y:S01]  /*5380*/  LOP3.LUT P6, RZ, R63, 0x2, RZ, 0xc0, !PT ;  /* 0x000000023fff7812 */ /* 0x000fe200078cc0ff */
[----:B------:R-:W5:Y:S01]  /*5390*/  @!P4 LDG.E.U16 R89, desc[UR6][R40.64] ;  /* 0x000000062859c981 */ /* 0x000f62000c1e1500 */
[----:B------:R-:W-:-:S02]  /*53a0*/  ISETP.NE.AND P4, PT, R96, RZ, PT ;  /* 0x000000ff6000720c */ /* 0x000fc40003f85270 */
[----:B------:R-:W-:Y:S01]  /*53b0*/  ISETP.NE.AND P3, PT, R103, RZ, PT ;  /* 0x000000ff6700720c */ /* 0x000fe20003f65270 */
[----:B------:R-:W4:Y:S01]  /*53c0*/  @!P0 LDG.E.U16 R109, desc[UR6][R40.64+0x200] ;  /* 0x00020006286d8981 */ /* 0x000f22000c1e1500 */
[----:B------:R-:W-:Y:S02]  /*53d0*/  PRMT R110, RZ, 0x7610, R110 ;  /* 0x00007610ff6e7816 */ /* 0x000fe4000000006e */
[----:B------:R-:W-:Y:S01]  /*53e0*/  PRMT R111, RZ, 0x7610, R111 ;  /* 0x00007610ff6f7816 */ /* 0x000fe2000000006f */
[----:B------:R-:W4:Y:S01]  /*53f0*/  LDG.E R86, desc[UR6][R86.64] ;  /* 0x0000000656567981 */ /* 0x000f22000c1e1900 */
[----:B------:R-:W-:Y:S02]  /*5400*/  PRMT R112, RZ, 0x7610, R112 ;  /* 0x00007610ff707816 */ /* 0x000fe40000000070 */
[----:B------:R-:W-:Y:S01]  /*5410*/  PRMT R113, RZ, 0x7610, R113 ;  /* 0x00007610ff717816 */ /* 0x000fe20000000071 */
[----:B------:R-:W4:Y:S01]  /*5420*/  @!P5 LDG.E.U16 R110, desc[UR6][R40.64+0x240] ;  /* 0x00024006286ed981 */ /* 0x000f22000c1e1500 */
[----:B------:R-:W-:-:S02]  /*5430*/  PRMT R114, RZ, 0x7610, R114 ;  /* 0x00007610ff727816 */ /* 0x000fc40000000072 */
[----:B------:R-:W-:Y:S01]  /*5440*/  PRMT R115, RZ, 0x7610, R115 ;  /* 0x00007610ff737816 */ /* 0x000fe20000000073 */
[----:B------:R-:W2:Y:S01]  /*5450*/  @!P4 LDG.E.U16 R88, desc[UR6][R40.64+0x40] ;  /* 0x000040062858c981 */ /* 0x000ea2000c1e1500 */
[----:B------:R-:W-:Y:S02]  /*5460*/  ISETP.NE.AND P4, PT, R98, RZ, PT ;  /* 0x000000ff6200720c */ /* 0x000fe40003f85270 */
[----:B------:R-:W-:Y:S01]  /*5470*/  ISETP.NE.AND P2, PT, R104, RZ, PT ;  /* 0x000000ff6800720c */ /* 0x000fe20003f45270 */
[----:B------:R-:W4:Y:S01]  /*5480*/  @!P6 LDG.E.U16 R111, desc[UR6][R40.64+0x280] ;  /* 0x00028006286fe981 */ /* 0x000f22000c1e1500 */
[----:B------:R-:W-:Y:S02]  /*5490*/  ISETP.NE.AND P1, PT, R105, RZ, PT ;  /* 0x000000ff6900720c */ /* 0x000fe40003f25270 */
[----:B------:R-:W-:Y:S01]  /*54a0*/  ISETP.NE.AND P0, PT, R106, RZ, PT ;  /* 0x000000ff6a00720c */ /* 0x000fe20003f05270 */
[----:B------:R-:W4:Y:S01]  /*54b0*/  @!P3 LDG.E.U16 R113, desc[UR6][R40.64+0x300] ;  /* 0x000300062871b981 */ /* 0x000f22000c1e1500 */
[----:B------:R-:W-:-:S05]  /*54c0*/  PRMT R116, RZ, 0x7610, R116 ;  /* 0x00007610ff747816 */ /* 0x000fca0000000074 */
[----:B------:R-:W3:Y:S01]  /*54d0*/  @!P4 LDG.E.U16 R95, desc[UR6][R40.64+0x80] ;  /* 0x00008006285fc981 */ /* 0x000ee2000c1e1500 */
[----:B------:R-:W-:-:S03]  /*54e0*/  ISETP.NE.AND P4, PT, R99, RZ, PT ;  /* 0x000000ff6300720c */ /* 0x000fc60003f85270 */
[----:B------:R-:W4:Y:S04]  /*54f0*/  @!P2 LDG.E.U16 R114, desc[UR6][R40.64+0x340] ;  /* 0x000340062872a981 */ /* 0x000f28000c1e1500 */
[----:B------:R-:W4:Y:S04]  /*5500*/  @!P1 LDG.E.U16 R115, desc[UR6][R40.64+0x380] ;  /* 0x0003800628739981 */ /* 0x000f28000c1e1500 */
[----:B------:R-:W4:Y:S04]  /*5510*/  @!P0 LDG.E.U16 R116, desc[UR6][R40.64+0x3c0] ;  /* 0x0003c00628748981 */ /* 0x000f28000c1e1500 */
[----:B------:R-:W4:Y:S01]  /*5520*/  @!P4 LDG.E.U16 R94, desc[UR6][R40.64+0xc0] ;  /* 0x0000c006285ec981 */ /* 0x000f22000c1e1500 */
[----:B------:R-:W-:-:S13]  /*5530*/  ISETP.NE.AND P4, PT, R101, RZ, PT ;  /* 0x000000ff6500720c */ /* 0x000fda0003f85270 */
[----:B------:R-:W4:Y:S01]  /*5540*/  @!P4 LDG.E.U16 R97, desc[UR6][R40.64+0x100] ;  /* 0x000100062861c981 */ /* 0x000f22000c1e1500 */
[----:B------:R-:W-:-:S13]  /*5550*/  ISETP.NE.AND P4, PT, R102, RZ, PT ;  /* 0x000000ff6600720c */ /* 0x000fda0003f85270 */
[----:B------:R0:W4:Y:S01]  /*5560*/  @!P4 LDG.E.U16 R112, desc[UR6][R40.64+0x2c0] ;  /* 0x0002c0062870c981 */ /* 0x000122000c1e1500 */
[----:B------:R-:W0:Y:S02]  /*5570*/  S2R R156, SR_TID.X ;  /* 0x00000000009c7919 */ /* 0x000e240000002100 */
[----:B0-----:R-:W-:Y:S01]  /*5580*/  SHF.L.U32 R40, R156, 0x4, RZ ;  /* 0x000000049c287819 */ /* 0x001fe200000006ff */
[----:B-----5:R-:W-:Y:S04]  /*5590*/  STS.U16 [R62], R89 ;  /* 0x000000593e007388 */ /* 0x020fe80000000400 */
[----:B--2---:R-:W-:Y:S04]  /*55a0*/  STS.U16 [R61+0x40], R88 ;  /* 0x000040583d007388 */ /* 0x004fe80000000400 */
[----:B---3--:R-:W-:Y:S04]  /*55b0*/  STS.U16 [R60+0x80], R95 ;  /* 0x0000805f3c007388 */ /* 0x008fe80000000400 */
[----:B----4-:R-:W-:Y:S04]  /*55c0*/  STS.U16 [R59+0xc0], R94 ;  /* 0x0000c05e3b007388 */ /* 0x010fe80000000400 */
[----:B------:R-:W-:Y:S04]  /*55d0*/  STS.U16 [R58+0x100], R97 ;  /* 0x000100613a007388 */ /* 0x000fe80000000400 */
[----:B------:R-:W-:Y:S04]  /*55e0*/  STS.U16 [R57+0x140], R100 ;  /* 0x0001406439007388 */ /* 0x000fe80000000400 */
[----:B------:R-:W-:Y:S04]  /*55f0*/  STS.U16 [R56+0x180], R107 ;  /* 0x0001806b38007388 */ /* 0x000fe80000000400 */
[----:B------:R-:W-:Y:S04]  /*5600*/  STS.U16 [R55+0x1c0], R108 ;  /* 0x0001c06c37007388 */ /* 0x000fe80000000400 */
[----:B------:R-:W-:Y:S04]  /*5610*/  STS.U16 [R54+0x200], R109 ;  /* 0x0002006d36007388 */ /* 0x000fe80000000400 */
[----:B------:R0:W-:Y:S04]  /*5620*/  STS.U16 [R53+0x240], R110 ;  /* 0x0002406e35007388 */ /* 0x0001e80000000400 */
[----:B------:R-:W-:Y:S04]  /*5630*/  STS.U16 [R52+0x280], R111 ;  /* 0x0002806f34007388 */ /* 0x000fe80000000400 */
[----:B------:R1:W-:Y:S04]  /*5640*/  STS.U16 [R51+0x2c0], R112 ;  /* 0x0002c07033007388 */ /* 0x0003e80000000400 */
[----:B------:R-:W-:Y:S04]  /*5650*/  STS.U16 [R50+0x300], R113 ;  /* 0x0003007132007388 */ /* 0x000fe80000000400 */
[----:B------:R-:W-:Y:S04]  /*5660*/  STS.U16 [R49+0x340], R114 ;  /* 0x0003407231007388 */ /* 0x000fe80000000400 */
[----:B------:R-:W-:Y:S04]  /*5670*/  STS.U16 [R48+0x380], R115 ;  /* 0x0003807330007388 */ /* 0x000fe80000000400 */
[----:B------:R-:W-:Y:S01]  /*5680*/  STS.U16 [R47+0x3c0], R116 ;  /* 0x0003c0742f007388 */ /* 0x000fe20000000400 */
[----:B------:R-:W-:-:S03]  /*5690*/  NOP ;  /* 0x0000000000007918 */ /* 0x000fc60000000000 */
[----:B------:R-:W2:Y:S04]  /*56a0*/  LDS.U16 R47, [R46+0x2] ;  /* 0x000002002e2f7984 */ /* 0x000ea80000000400 */
[----:B------:R-:W3:Y:S01]  /*56b0*/  LDS.U16 R56, [R46+0x1c] ;  /* 0x00001c002e387984 */ /* 0x000ee20000000400 */
[----:B------:R-:W-:-:S04]  /*56c0*/  FMUL.FTZ R41, R86, 1.4426950216293334961 ;  /* 0x3fb8aa3b56297820 */ /* 0x000fc80000410000 */
[C---:B0-----:R-:W-:Y:S01]  /*56d0*/  FMUL.FTZ R53, R41.reuse, R27 ;  /* 0x0000001b29357220 */ /* 0x041fe20000410000 */
[----:B-1----:R-:W-:-:S05]  /*56e0*/  FMUL.FTZ R51, R41, R44 ;  /* 0x0000002c29337220 */ /* 0x002fca0000410000 */
[----:B------:R-:W0:Y:S01]  /*56f0*/  MUFU.EX2 R53, R53 ;  /* 0x0000003500357308 */ /* 0x000e220000000800 */
[----:B--2---:R-:W-:Y:S02]  /*5700*/  HADD2.F32 R48, -RZ, R47.H0_H0 ;  /* 0x2000002fff307230 */ /* 0x004fe40000004100 */
[----:B------:R-:W1:Y:S05]  /*5710*/  LDS.U16 R47, [R46] ;  /* 0x000000002e2f7984 */ /* 0x000e6a0000000400 */
[----:B------:R-:W2:Y:S01]  /*5720*/  MUFU.EX2 R51, R51 ;  /* 0x0000003300337308 */ /* 0x000ea20000000800 */
[----:B---3--:R-:W-:Y:S02]  /*5730*/  HADD2.F32 R56, -RZ, R56.H0_H0 ;  /* 0x20000038ff387230 */ /* 0x008fe40000004100 */
[----:B------:R-:W-:-:S03]  /*5740*/  VIADD R50, R40, 0xe ;  /* 0x0000000e28327836 */ /* 0x000fc60000000000 */
[----:B------:R-:W-:Y:S02]  /*5750*/  FMUL.FTZ R56, R149, R56 ;  /* 0x0000003895387220 */ /* 0x000fe40000410000 */
[-C--:B------:R-:W-:Y:S01]  /*5760*/  ISETP.GE.U32.AND P5, PT, R50, R65.reuse, PT ;  /* 0x000000413200720c */ /* 0x080fe20003fa6070 */
[----:B------:R-:W-:Y:S02]  /*5770*/  VIADD R50, R40, 0x1 ;  /* 0x0000000128327836 */ /* 0x000fe40000000000 */
[----:B------:R-:W-:Y:S01]  /*5780*/  FMUL.FTZ R48, R9, R48 ;  /* 0x0000003009307220 */ /* 0x000fe20000410000 */
[----:B0-----:R-:W-:Y:S02]  /*5790*/  FSEL R110, R53, 1, !P5 ;  /* 0x3f800000356e7808 */ /* 0x001fe40006800000 */
[----:B------:R-:W-:Y:S02]  /*57a0*/  FSEL R111, R56, RZ, !P5 ;  /* 0x000000ff386f7208 */ /* 0x000fe40006800000 */
[----:B------:R-:W-:-:S04]  /*57b0*/  ISETP.GE.U32.AND P5, PT, R50, R65, PT ;  /* 0x000000413200720c */ /* 0x000fc80003fa6070 */
[----:B--2---:R-:W-:Y:S02]  /*57c0*/  FSEL R112, R51, 1, !P5 ;  /* 0x3f80000033707808 */ /* 0x004fe40006800000 */
[----:B------:R-:W-:Y:S02]  /*57d0*/  FSEL R113, R48, RZ, !P5 ;  /* 0x000000ff30717208 */ /* 0x000fe40006800000 */
[----:B------:R-:W-:Y:S01]  /*57e0*/  ISETP.GE.U32.AND P5, PT, R40, R65, PT ;  /* 0x000000412800720c */ /* 0x000fe20003fa6070 */
[----:B-1----:R-:W-:-:S05]  /*57f0*/  HADD2.F32 R47, -RZ, R47.H0_H0 ;  /* 0x2000002fff2f7230 */ /* 0x002fca0000004100 */
[----:B------:R-:W-:-:S05]  /*5800*/  FMUL.FTZ R47, R142, R47 ;  /* 0x0000002f8e2f7220 */ /* 0x000fca0000410000 */
[----:B------:R-:W-:Y:S02]  /*5810*/  FSEL R115, R47, RZ, !P5 ;  /* 0x000000ff2f737208 */ /* 0x000fe40006800000 */
[----:B------:R-:W0:Y:S01]  /*5820*/  LDS.U16 R47, [R46+0x6] ;  /* 0x000006002e2f7984 */ /* 0x000e220000000400 */
[----:B------:R-:W-:-:S06]  /*5830*/  FMUL.FTZ R49, R41, R45 ;  /* 0x0000002d29317220 */ /* 0x000fcc0000410000 */
[----:B------:R-:W1:Y:S01]  /*5840*/  MUFU.EX2 R49, R49 ;  /* 0x0000003100317308 */ /* 0x000e620000000800 */
[----:B------:R-:W-:Y:S02]  /*5850*/  IADD3 R48, R40, 0x3, RZ ;  /* 0x0000000328307810 */ /* 0x000fe40007ffe0ff */
[----:B-1----:R-:W-:Y:S02]  /*5860*/  FSEL R114, R49, 1, !P5 ;  /* 0x3f80000031727808 */ /* 0x002fe40006800000 */
[----:B------:R-:W-:Y:S01]  /*5870*/  ISETP.GE.U32.AND P5, PT, R48, R65, PT ;  /* 0x000000413000720c */ /* 0x000fe20003fa6070 */
[----:B0-----:R-:W-:-:S05]  /*5880*/  HADD2.F32 R47, -RZ, R47.H0_H0 ;  /* 0x2000002fff2f7230 */ /* 0x001fca0000004100 */
[----:B------:R-:W-:-:S05]  /*5890*/  FMUL.FTZ R47, R8, R47 ;  /* 0x0000002f082f7220 */ /* 0x000fca0000410000 */
[----:B------:R-:W-:Y:S02]  /*58a0*/  FSEL R117, R47, RZ, !P5 ;  /* 0x000000ff2f757208 */ /* 0x000fe40006800000 */
[----:B------:R-:W0:Y:S01]  /*58b0*/  LDS.U16 R47, [R46+0x4] ;  /* 0x000004002e2f7984 */ /* 0x000e220000000400 */
[----:B------:R-:W-:-:S06]  /*58c0*/  FMUL.FTZ R50, R41, R38 ;  /* 0x0000002629327220 */ /* 0x000fcc0000410000 */
[----:B------:R-:W1:Y:S01]  /*58d0*/  MUFU.EX2 R50, R50 ;  /* 0x0000003200327308 */ /* 0x000e620000000800 */
[----:B0-----:R-:W-:Y:S02]  /*58e0*/  HADD2.F32 R48, -RZ, R47.H0_H0 ;  /* 0x2000002fff307230 */ /* 0x001fe40000004100 */
[----:B------:R-:W0:Y:S01]  /*58f0*/  LDS.U16 R47, [R46+0xa] ;  /* 0x00000a002e2f7984 */ /* 0x000e220000000400 */
[----:B-1----:R-:W-:Y:S01]  /*5900*/  FSEL R116, R50, 1, !P5 ;  /* 0x3f80000032747808 */ /* 0x002fe20006800000 */
[----:B------:R-:W-:Y:S02]  /*5910*/  VIADD R50, R40, 0x2 ;  /* 0x0000000228327836 */ /* 0x000fe40000000000 */
[----:B------:R-:W-:-:S03]  /*5920*/  FMUL.FTZ R48, R143, R48 ;  /* 0x000000308f307220 */ /* 0x000fc60000410000 */
[----:B------:R-:W-:-:S04]  /*5930*/  ISETP.GE.U32.AND P5, PT, R50, R65, PT ;  /* 0x000000413200720c */ /* 0x000fc80003fa6070 */
[----:B------:R-:W-:Y:S01]  /*5940*/  FSEL R119, R48, RZ, !P5 ;  /* 0x000000ff30777208 */ /* 0x000fe20006800000 */
[C---:B------:R-:W-:Y:S01]  /*5950*/  FMUL.FTZ R49, R41.reuse, R39 ;  /* 0x0000002729317220 */ /* 0x040fe20000410000 */
[----:B------:R-:W-:-:S05]  /*5960*/  FMUL.FTZ R51, R41, R36 ;  /* 0x0000002429337220 */ /* 0x000fca0000410000 */
[----:B------:R-:W1:Y:S01]  /*5970*/  MUFU.EX2 R49, R49 ;  /* 0x0000003100317308 */ /* 0x000e620000000800 */
[----:B0-----:R-:W-:Y:S02]  /*5980*/  HADD2.F32 R48, -RZ, R47.H0_H0 ;  /* 0x2000002fff307230 */ /* 0x001fe40000004100 */
[----:B------:R-:W0:Y:S05]  /*5990*/  LDS.U16 R47, [R46+0x8] ;  /* 0x000008002e2f7984 */ /* 0x000e2a0000000400 */
[----:B------:R-:W2:Y:S01]  /*59a0*/  MUFU.EX2 R51, R51 ;  /* 0x0000003300337308 */ /* 0x000ea20000000800 */
[----:B------:R-:W-:Y:S01]  /*59b0*/  VIADD R50, R40, 0x5 ;  /* 0x0000000528327836 */ /* 0x000fe20000000000 */
[----:B-1----:R-:W-:Y:S01]  /*59c0*/  FSEL R118, R49, 1, !P5 ;  /* 0x3f80000031767808 */ /* 0x002fe20006800000 */
[----:B------:R-:W-:-:S03]  /*59d0*/  FMUL.FTZ R48, R7, R48 ;  /* 0x0000003007307220 */ /* 0x000fc60000410000 */
[----:B------:R-:W-:-:S04]  /*59e0*/  ISETP.GE.U32.AND P5, PT, R50, R65, PT ;  /* 0x000000413200720c */ /* 0x000fc80003fa6070 */
[----:B------:R-:W-:Y:S02]  /*59f0*/  FSEL R121, R48, RZ, !P5 ;  /* 0x000000ff30797208 */ /* 0x000fe40006800000 */
[----:B------:R-:W-:Y:S02]  /*5a00*/  IADD3 R48, R40, 0x4, RZ ;  /* 0x0000000428307810 */ /* 0x000fe40007ffe0ff */
[----:B--2---:R-:W-:Y:S02]  /*5a10*/  FSEL R120, R51, 1, !P5 ;  /* 0x3f80000033787808 */ /* 0x004fe40006800000 */
[----:B------:R-:W-:Y:S01]  /*5a20*/  ISETP.GE.U32.AND P5, PT, R48, R65, PT ;  /* 0x000000413000720c */ /* 0x000fe20003fa6070 */
[----:B0-----:R-:W-:-:S05]  /*5a30*/  HADD2.F32 R47, -RZ, R47.H0_H0 ;  /* 0x2000002fff2f7230 */ /* 0x001fca0000004100 */
[----:B------:R-:W-:-:S05]  /*5a40*/  FMUL.FTZ R47, R144, R47 ;  /* 0x0000002f902f7220 */ /* 0x000fca0000410000 */
[----:B------:R-:W-:Y:S02]  /*5a50*/  FSEL R123, R47, RZ, !P5 ;  /* 0x000000ff2f7b7208 */ /* 0x000fe40006800000 */
[----:B------:R-:W0:Y:S01]  /*5a60*/  LDS.U16 R47, [R46+0xe] ;  /* 0x00000e002e2f7984 */ /* 0x000e220000000400 */
[----:B------:R-:W-:-:S06]  /*5a70*/  FMUL.FTZ R49, R41, R37 ;  /* 0x0000002529317220 */ /* 0x000fcc0000410000 */
[----:B------:R-:W1:Y:S01]  /*5a80*/  MUFU.EX2 R49, R49 ;  /* 0x0000003100317308 */ /* 0x000e620000000800 */
[----:B------:R-:W-:Y:S01]  /*5a90*/  VIADD R48, R40, 0x7 ;  /* 0x0000000728307836 */ /* 0x000fe20000000000 */
[----:B-1----:R-:W-:-:S04]  /*5aa0*/  FSEL R122, R49, 1, !P5 ;  /* 0x3f800000317a7808 */ /* 0x002fc80006800000 */
        /* <DEDUP_REMOVED lines=20> */
[----:B------:R-:W-:Y:S01]  /*5bf0*/  IADD3 R50, R40, 0x9, RZ ;  /* 0x0000000928327810 */ /* 0x000fe20007ffe0ff */
[----:B------:R-:W-:Y:S01]  /*5c00*/  FMUL.FTZ R48, R5, R48 ;  /* 0x0000003005307220 */ /* 0x000fe20000410000 */
[----:B-1----:R-:W-:-:S02]  /*5c10*/  FSEL R126, R49, 1, !P5 ;  /* 0x3f800000317e7808 */ /* 0x002fc40006800000 */
[----:B------:R-:W-:-:S04]  /*5c20*/  ISETP.GE.U32.AND P5, PT, R50, R65, PT ;  /* 0x000000413200720c */ /* 0x000fc80003fa6070 */
[----:B------:R-:W-:Y:S01]  /*5c30*/  FSEL R129, R48, RZ, !P5 ;  /* 0x000000ff30817208 */ /* 0x000fe20006800000 */
[----:B------:R-:W-:Y:S01]  /*5c40*/  VIADD R48, R40, 0x8 ;  /* 0x0000000828307836 */ /* 0x000fe20000000000 */
[----:B--2---:R-:W-:-:S04]  /*5c50*/  FSEL R128, R51, 1, !P5 ;  /* 0x3f80000033807808 */ /* 0x004fc80006800000 */
        /* <DEDUP_REMOVED lines=14> */
[----:B------:R-:W-:Y:S01]  /*5d40*/  FMUL.FTZ R50, R41, R30 ;  /* 0x0000001e29327220 */ /* 0x000fe20000410000 */
[----:B------:R-:W-:Y:S02]  /*5d50*/  P2R R96, PR, RZ, 0x40 ;  /* 0x00000040ff607803 */ /* 0x000fe40000000000 */
[----:B------:R-:W-:-:S03]  /*5d60*/  LOP3.LUT P6, RZ, R63, 0x8, RZ, 0xc0, !PT ;  /* 0x000000083fff7812 */ /* 0x000fc600078cc0ff */
[----:B------:R-:W1:Y:S01]  /*5d70*/  MUFU.EX2 R50, R50 ;  /* 0x0000003200327308 */ /* 0x000e620000000800 */
[----:B------:R-:W-:Y:S02]  /*5d80*/  P2R R98, PR, RZ, 0x40 ;  /* 0x00000040ff627803 */ /* 0x000fe40000000000 */
[----:B------:R-:W-:-:S04]  /*5d90*/  LOP3.LUT P6, RZ, R63, 0x10, RZ, 0xc0, !PT ;  /* 0x000000103fff7812 */ /* 0x000fc800078cc0ff */
[----:B------:R-:W-:Y:S02]  /*5da0*/  P2R R102, PR, RZ, 0x40 ;  /* 0x00000040ff667803 */ /* 0x000fe40000000000 */
[C---:B------:R-:W-:Y:S01]  /*5db0*/  LOP3.LUT P6, RZ, R63.reuse, 0x20, RZ, 0xc0, !PT ;  /* 0x000000203fff7812 */ /* 0x040fe200078cc0ff */
[----:B0-----:R-:W-:Y:S02]  /*5dc0*/  HADD2.F32 R48, -RZ, R47.H0_H0 ;  /* 0x2000002fff307230 */ /* 0x001fe40000004100 */
[----:B------:R-:W0:Y:S01]  /*5dd0*/  LDS.U16 R47, [R46+0x1a] ;  /* 0x00001a002e2f7984 */ /* 0x000e220000000400 */
[----:B------:R-:W-:Y:S02]  /*5de0*/  P2R R99, PR, RZ, 0x40 ;  /* 0x00000040ff637803 */ /* 0x000fe40000000000 */
[----:B------:R-:W-:Y:S01]  /*5df0*/  LOP3.LUT P6, RZ, R63, 0x40, RZ, 0xc0, !PT ;  /* 0x000000403fff7812 */ /* 0x000fe200078cc0ff */
[----:B------:R-:W-:Y:S01]  /*5e00*/  FMUL.FTZ R49, R41, R31 ;  /* 0x0000001f29317220 */ /* 0x000fe20000410000 */
[----:B-1----:R-:W-:-:S02]  /*5e10*/  FSEL R132, R50, 1, !P5 ;  /* 0x3f80000032847808 */ /* 0x002fc40006800000 */
[----:B------:R-:W-:Y:S02]  /*5e20*/  P2R R101, PR, RZ, 0x40 ;  /* 0x00000040ff657803 */ /* 0x000fe40000000000 */
[----:B------:R-:W-:Y:S02]  /*5e30*/  IADD3 R50, R40, 0xa, RZ ;  /* 0x0000000a28327810 */ /* 0x000fe40007ffe0ff */
[----:B------:R-:W-:Y:S01]  /*5e40*/  LOP3.LUT P6, RZ, R63, 0x80, RZ, 0xc0, !PT ;  /* 0x000000803fff7812 */ /* 0x000fe200078cc0ff */
[----:B------:R-:W-:Y:S01]  /*5e50*/  FMUL.FTZ R48, R147, R48 ;  /* 0x0000003093307220 */ /* 0x000fe20000410000 */
[----:B------:R-:W-:Y:S01]  /*5e60*/  ISETP.GE.U32.AND P5, PT, R50, R65, PT ;  /* 0x000000413200720c */ /* 0x000fe20003fa6070 */
[----:B------:R-:W-:Y:S01]  /*5e70*/  FMUL.FTZ R51, R41, R28 ;  /* 0x0000001c29337220 */ /* 0x000fe20000410000 */
[----:B------:R-:W-:Y:S01]  /*5e80*/  P2R R103, PR, RZ, 0x40 ;  /* 0x00000040ff677803 */ /* 0x000fe20000000000 */
[----:B------:R-:W1:Y:S01]  /*5e90*/  MUFU.EX2 R49, R49 ;  /* 0x0000003100317308 */ /* 0x000e620000000800 */
[----:B------:R-:W-:-:S02]  /*5ea0*/  LOP3.LUT P6, RZ, R63, 0x100, RZ, 0xc0, !PT ;  /* 0x000001003fff7812 */ /* 0x000fc400078cc0ff */
[----:B------:R-:W-:Y:S02]  /*5eb0*/  FSEL R135, R48, RZ, !P5 ;  /* 0x000000ff30877208 */ /* 0x000fe40006800000 */
[----:B------:R-:W-:Y:S02]  /*5ec0*/  P2R R104, PR, RZ, 0x40 ;  /* 0x00000040ff687803 */ /* 0x000fe40000000000 */
[C---:B------:R-:W-:Y:S01]  /*5ed0*/  LOP3.LUT P6, RZ, R63.reuse, 0x200, RZ, 0xc0, !PT ;  /* 0x000002003fff7812 */ /* 0x040fe200078cc0ff */
[----:B------:R-:W2:Y:S03]  /*5ee0*/  MUFU.EX2 R51, R51 ;  /* 0x0000003300337308 */ /* 0x000ea60000000800 */
[----:B------:R-:W-:Y:S02]  /*5ef0*/  P2R R105, PR, RZ, 0x40 ;  /* 0x00000040ff697803 */ /* 0x000fe40000000000 */
[----:B------:R-:W-:Y:S01]  /*5f00*/  LOP3.LUT P6, RZ, R63, 0x400, RZ, 0xc0, !PT ;  /* 0x000004003fff7812 */ /* 0x000fe200078cc0ff */
[----:B------:R-:W-:-:S02]  /*5f10*/  VIADD R50, R40, 0xd ;  /* 0x0000000d28327836 */ /* 0x000fc40000000000 */
[----:B0-----:R-:W-:Y:S02]  /*5f20*/  HADD2.F32 R48, -RZ, R47.H0_H0 ;  /* 0x2000002fff307230 */ /* 0x001fe40000004100 */
[----:B------:R-:W0:Y:S01]  /*5f30*/  LDS.U16 R47, [R46+0x18] ;  /* 0x000018002e2f7984 */ /* 0x000e220000000400 */
[----:B------:R-:W-:Y:S02]  /*5f40*/  P2R R106, PR, RZ, 0x40 ;  /* 0x00000040ff6a7803 */ /* 0x000fe40000000000 */
[----:B------:R-:W-:Y:S02]  /*5f50*/  LOP3.LUT P6, RZ, R63, 0x800, RZ, 0xc0, !PT ;  /* 0x000008003fff7812 */ /* 0x000fe400078cc0ff */
[----:B-1----:R-:W-:Y:S02]  /*5f60*/  FSEL R134, R49, 1, !P5 ;  /* 0x3f80000031867808 */ /* 0x002fe40006800000 */
[----:B------:R-:W-:-:S04]  /*5f70*/  ISETP.GE.U32.AND P5, PT, R50, R65, PT ;  /* 0x000000413200720c */ /* 0x000fc80003fa6070 */
[----:B--2---:R-:W-:Y:S02]  /*5f80*/  FSEL R136, R51, 1, !P5 ;  /* 0x3f80000033887808 */ /* 0x004fe40006800000 */
[----:B------:R-:W-:-:S06]  /*5f90*/  PRMT R51, RZ, 0x7610, R51 ;  /* 0x00007610ff337816 */ /* 0x000fcc0000000033 */
[----:B------:R-:W2:Y:S01]  /*5fa0*/  @!P6 LDG.E.U16 R51, desc[UR6][R42.64] ;  /* 0x000000062a33e981 */ /* 0x000ea2000c1e1500 */
[----:B------:R-:W-:Y:S02]  /*5fb0*/  ISETP.NE.AND P6, PT, R106, RZ, PT ;  /* 0x000000ff6a00720c */ /* 0x000fe40003fc5270 */
[----:B------:R-:W-:Y:S01]  /*5fc0*/  PRMT R52, RZ, 0x7610, R52 ;  /* 0x00007610ff347816 */ /* 0x000fe20000000034 */
[----:B------:R-:W-:-:S05]  /*5fd0*/  FMUL.FTZ R48, R3, R48 ;  /* 0x0000003003307220 */ /* 0x000fca0000410000 */
[----:B------:R-:W-:Y:S01]  /*5fe0*/  FSEL R137, R48, RZ, !P5 ;  /* 0x000000ff30897208 */ /* 0x000fe20006800000 */
[----:B------:R-:W-:-:S04]  /*5ff0*/  VIADD R48, R40, 0xc ;  /* 0x0000000c28307836 */ /* 0x000fc80000000000 */
[----:B------:R-:W3:Y:S01]  /*6000*/  @!P6 LDG.E.U16 R52, desc[UR6][R42.64+0x40] ;  /* 0x000040062a34e981 */ /* 0x000ee2000c1e1500 */
[----:B------:R-:W-:Y:S01]  /*6010*/  ISETP.NE.AND P6, PT, R105, RZ, PT ;  /* 0x000000ff6900720c */ /* 0x000fe20003fc5270 */
[----:B0-----:R-:W-:Y:S01]  /*6020*/  HADD2.F32 R47, -RZ, R47.H0_H0 ;  /* 0x2000002fff2f7230 */ /* 0x001fe20000004100 */
[----:B------:R-:W-:Y:S02]  /*6030*/  ISETP.GE.U32.AND P5, PT, R48, R65, PT ;  /* 0x000000413000720c */ /* 0x000fe40003fa6070 */
[----:B------:R-:W-:Y:S02]  /*6040*/  PRMT R53, RZ, 0x7610, R53 ;  /* 0x00007610ff357816 */ /* 0x000fe40000000035 */
[----:B------:R-:W-:Y:S01]  /*6050*/  FMUL.FTZ R47, R148, R47 ;  /* 0x0000002f942f7220 */ /* 0x000fe20000410000 */
[----:B------:R-:W-:-:S06]  /*6060*/  FMUL.FTZ R49, R41, R29 ;  /* 0x0000001d29317220 */ /* 0x000fcc0000410000 */
[----:B------:R-:W4:Y:S01]  /*6070*/  @!P6 LDG.E.U16 R53, desc[UR6][R42.64+0x80] ;  /* 0x000080062a35e981 */ /* 0x000f22000c1e1500 */
[----:B------:R-:W-:-:S03]  /*6080*/  FSEL R139, R47, RZ, !P5 ;  /* 0x000000ff2f8b7208 */ /* 0x000fc60006800000 */
[----:B------:R-:W0:Y:S01]  /*6090*/  LDS.U16 R47, [R46+0x1e] ;  /* 0x00001e002e2f7984 */ /* 0x000e220000000400 */
[----:B------:R-:W-:Y:S01]  /*60a0*/  ISETP.NE.AND P6, PT, R104, RZ, PT ;  /* 0x000000ff6800720c */ /* 0x000fe20003fc5270 */
[----:B------:R-:W1:Y:S01]  /*60b0*/  MUFU.EX2 R49, R49 ;  /* 0x0000003100317308 */ /* 0x000e620000000800 */
[----:B------:R-:W-:-:S11]  /*60c0*/  PRMT R54, RZ, 0x7610, R54 ;  /* 0x00007610ff367816 */ /* 0x000fd60000000036 */
[----:B------:R-:W5:Y:S01]  /*60d0*/  @!P6 LDG.E.U16 R54, desc[UR6][R42.64+0xc0] ;  /* 0x0000c0062a36e981 */ /* 0x000f62000c1e1500 */
[----:B------:R-:W-:Y:S02]  /*60e0*/  ISETP.NE.AND P6, PT, R103, RZ, PT ;  /* 0x000000ff6700720c */ /* 0x000fe40003fc5270 */
[----:B-1----:R-:W-:Y:S02]  /*60f0*/  FSEL R138, R49, 1, !P5 ;  /* 0x3f800000318a7808 */ /* 0x002fe40006800000 */
[----:B------:R-:W-:-:S09]  /*6100*/  PRMT R49, RZ, 0x7610, R49 ;  /* 0x00007610ff317816 */ /* 0x000fd20000000031 */
[----:B------:R-:W5:Y:S01]  /*6110*/  @!P6 LDG.E.U16 R49, desc[UR6][R42.64+0x100] ;  /* 0x000100062a31e981 */ /* 0x000f62000c1e1500 */
[----:B------:R-:W-:Y:S02]  /*6120*/  ISETP.NE.AND P6, PT, R101, RZ, PT ;  /* 0x000000ff6500720c */ /* 0x000fe40003fc5270 */
[----:B------:R-:W-:Y:S02]  /*6130*/  PRMT R48, RZ, 0x7610, R48 ;  /* 0x00007610ff307816 */ /* 0x000fe40000000030 */
[----:B------:R-:W-:Y:S01]  /*6140*/  IADD3 R40, R40, 0xf, RZ ;  /* 0x0000000f28287810 */ /* 0x000fe20007ffe0ff */
[----:B0-----:R-:W-:-:S08]  /*6150*/  HADD2.F32 R47, -RZ, R47.H0_H0 ;  /* 0x2000002fff2f7230 */ /* 0x001fd00000004100 */
[----:B------:R-:W5:Y:S01]  /*6160*/  @!P6 LDG.E.U16 R48, desc[UR6][R42.64+0x140] ;  /* 0x000140062a30e981 */ /* 0x000f62000c1e1500 */
[----:B------:R-:W-:Y:S01]  /*6170*/  ISETP.NE.AND P6, PT, R99, RZ, PT ;  /* 0x000000ff6300720c */ /* 0x000fe20003fc5270 */
[----:B------:R-:W-:Y:S01]  /*6180*/  FMUL.FTZ R47, R2, R47 ;  /* 0x0000002f022f7220 */ /* 0x000fe20000410000 */
[----:B------:R-:W-:-:S04]  /*6190*/  ISETP.GE.U32.AND P5, PT, R40, R65, PT ;  /* 0x000000412800720c */ /* 0x000fc80003fa6070 */
[----:B------:R-:W-:Y:S02]  /*61a0*/  FSEL R141, R47, RZ, !P5 ;  /* 0x000000ff2f8d7208 */ /* 0x000fe40006800000 */
[----:B------:R-:W-:Y:S01]  /*61b0*/  PRMT R47, RZ, 0x7610, R47 ;  /* 0x00007610ff2f7816 */ /* 0x000fe2000000002f */
[----:B------:R-:W-:-:S05]  /*61c0*/  FMUL.FTZ R41, R41, R26 ;  /* 0x0000001a29297220 */ /* 0x000fca0000410000 */
[----:B------:R-:W5:Y:S01]  /*61d0*/  @!P6 LDG.E.U16 R47, desc[UR6][R42.64+0x180] ;  /* 0x000180062a2fe981 */ /* 0x000f62000c1e1500 */
[----:B------:R-:W-:Y:S02]  /*61e0*/  ISETP.NE.AND P6, PT, R102, RZ, PT ;  /* 0x000000ff6600720c */ /* 0x000fe40003fc5270 */
[----:B------:R-:W-:Y:S01]  /*61f0*/  PRMT R94, RZ, 0x7610, R94 ;  /* 0x00007610ff5e7816 */ /* 0x000fe2000000005e */
[----:B------:R-:W0:Y:S01]  /*6200*/  MUFU.EX2 R41, R41 ;  /* 0x0000002900297308 */ /* 0x000e220000000800 */
[----:B------:R-:W-:-:S09]  /*6210*/  PRMT R89, RZ, 0x7610, R89 ;  /* 0x00007610ff597816 */ /* 0x000fd20000000059 */
[----:B------:R-:W5:Y:S01]  /*6220*/  @!P6 LDG.E.U16 R94, desc[UR6][R42.64+0x1c0] ;  /* 0x0001c0062a5ee981 */ /* 0x000f62000c1e1500 */
[----:B------:R-:W-:Y:S02]  /*6230*/  ISETP.NE.AND P6, PT, R98, RZ, PT ;  /* 0x000000ff6200720c */ /* 0x000fe40003fc5270 */
[----:B0-----:R-:W-:Y:S02]  /*6240*/  FSEL R140, R41, 1, !P5 ;  /* 0x3f800000298c7808 */ /* 0x001fe40006800000 */
[----:B------:R-:W-:-:S09]  /*6250*/  LOP3.LUT P5, RZ, R63, 0x4, RZ, 0xc0, !PT ;  /* 0x000000043fff7812 */ /* 0x000fd200078ac0ff */
[----:B------:R-:W5:Y:S01]  /*6260*/  @!P6 LDG.E.U16 R89, desc[UR6][R42.64+0x200] ;  /* 0x000200062a59e981 */ /* 0x000f62000c1e1500 */
[----:B------:R-:W-:Y:S02]  /*6270*/  ISETP.NE.AND P6, PT, R96, RZ, PT ;  /* 0x000000ff6000720c */ /* 0x000fe40003fc5270 */
[----:B------:R-:W-:Y:S02]  /*6280*/  PRMT R88, RZ, 0x7610, R88 ;  /* 0x00007610ff587816 */ /* 0x000fe40000000058 */
[----:B------:R-:W-:Y:S02]  /*6290*/  PRMT R95, RZ, 0x7610, R95 ;  /* 0x00007610ff5f7816 */ /* 0x000fe4000000005f */
[----:B------:R-:W-:Y:S02]  /*62a0*/  PRMT R46, RZ, 0x7610, R46 ;  /* 0x00007610ff2e7816 */ /* 0x000fe4000000002e */
[----:B------:R-:W-:Y:S01]  /*62b0*/  PRMT R87, RZ, 0x7610, R87 ;  /* 0x00007610ff577816 */ /* 0x000fe20000000057 */
[----:B------:R-:W5:Y:S01]  /*62c0*/  @!P5 LDG.E.U16 R88, desc[UR6][R42.64+0x240] ;  /* 0x000240062a58d981 */ /* 0x000f62000c1e1500 */
[----:B------:R-:W-:-:S02]  /*62d0*/  PRMT R86, RZ, 0x7610, R86 ;  /* 0x00007610ff567816 */ /* 0x000fc40000000056 */
[----:B------:R-:W-:Y:S01]  /*62e0*/  PRMT R41, RZ, 0x7610, R41 ;  /* 0x00007610ff297816 */ /* 0x000fe20000000029 */
[----:B------:R-:W5:Y:S01]  /*62f0*/  @!P6 LDG.E.U16 R95, desc[UR6][R42.64+0x280] ;  /* 0x000280062a5fe981 */ /* 0x000f62000c1e1500 */
[----:B------:R-:W-:-:S03]  /*6300*/  PRMT R40, RZ, 0x7610, R40 ;  /* 0x00007610ff287816 */ /* 0x000fc60000000028 */
[----:B------:R-:W5:Y:S04]  /*6310*/  @!P4 LDG.E.U16 R46, desc[UR6][R42.64+0x2c0] ;  /* 0x0002c0062a2ec981 */ /* 0x000f68000c1e1500 */
[----:B------:R-:W5:Y:S04]  /*6320*/  @!P3 LDG.E.U16 R87, desc[UR6][R42.64+0x300] ;  /* 0x000300062a57b981 */ /* 0x000f68000c1e1500 */
[----:B------:R-:W5:Y:S04]  /*6330*/  @!P2 LDG.E.U16 R86, desc[UR6][R42.64+0x340] ;  /* 0x000340062a56a981 */ /* 0x000f68000c1e1500 */
[----:B------:R-:W5:Y:S04]  /*6340*/  @!P1 LDG.E.U16 R41, desc[UR6][R42.64+0x380] ;  /* 0x000380062a299981 */ /* 0x000f68000c1e1500 */
[----:B------:R0:W5:Y:S01]  /*6350*/  @!P0 LDG.E.U16 R40, desc[UR6][R42.64+0x3c0] ;  /* 0x0003c0062a288981 */ /* 0x000162000c1e1500 */
[----:B------:R-:W1:Y:S01]  /*6360*/  S2UR UR5, SR_CgaCtaId ;  /* 0x00000000000579c3 */ /* 0x000e620000008800 */
[C-C-:B------:R-:W-:Y:S01]  /*6370*/  IMAD.IADD R50, R64.reuse, 0x1, R67.reuse ;  /* 0x0000000140327824 */ /* 0x140fe200078e0243 */
[----:B------:R-:W-:Y:S01]  /*6380*/  UMOV UR4, 0x400 ;  /* 0x0000040000047882 */ /* 0x000fe20000000000 */
[----:B------:R-:W-:-:S02]  /*6390*/  IMAD.IADD R55, R64, 0x1, R67 ;  /* 0x0000000140377824 */ /* 0x000fc400078e0243 */
[C---:B------:R-:W-:Y:S01]  /*63a0*/  VIADD R59, R50.reuse, 0x40 ;  /* 0x00000040323b7836 */ /* 0x040fe20000000000 */
[C---:B------:R-:W-:Y:S01]  /*63b0*/  IADD3 R57, R50.reuse, 0x20, RZ ;  /* 0x0000002032397810 */ /* 0x040fe20007ffe0ff */
[----:B------:R-:W-:Y:S01]  /*63c0*/  VIADD R61, R50, 0x60 ;  /* 0x00000060323d7836 */ /* 0x000fe20000000000 */
[----:B------:R-:W-:Y:S02]  /*63d0*/  LEA.HI.SX32 R55, R55, R55, 0x1b ;  /* 0x0000003737377211 */ /* 0x000fe400078fdaff */
[-C--:B------:R-:W-:Y:S02]  /*63e0*/  LEA.HI.SX32 R57, R57, R50.reuse, 0x1b ;  /* 0x0000003239397211 */ /* 0x080fe400078fdaff */
[-C--:B------:R-:W-:Y:S02]  /*63f0*/  LEA.HI.SX32 R59, R59, R50.reuse, 0x1b ;  /* 0x000000323b3b7211 */ /* 0x080fe400078fdaff */
[----:B0-----:R-:W-:Y:S01]  /*6400*/  LEA.HI.SX32 R42, R61, R50, 0x1b ;  /* 0x000000323d2a7211 */ /* 0x001fe200078fdaff */
[----:B-1----:R-:W-:-:S06]  /*6410*/  ULEA UR4, UR5, UR4, 0x18 ;  /* 0x0000000405047291 */ /* 0x002fcc000f8ec03f */
[----:B------:R-:W-:Y:S02]  /*6420*/  LEA R62, R55, UR4, 0x1 ;  /* 0x00000004373e7c11 */ /* 0x000fe4000f8e08ff */
[----:B------:R-:W-:Y:S02]  /*6430*/  LEA R61, R57, UR4, 0x1 ;  /* 0x00000004393d7c11 */ /* 0x000fe4000f8e08ff */
[----:B------:R-:W-:Y:S01]  /*6440*/  LEA R60, R59, UR4, 0x1 ;  /* 0x000000043b3c7c11 */ /* 0x000fe2000f8e08ff */
[C---:B------:R-:W-:Y:S01]  /*6450*/  VIADD R57, R50.reuse, 0xa0 ;  /* 0x000000a032397836 */ /* 0x040fe20000000000 */
[C---:B------:R-:W-:Y:S01]  /*6460*/  IADD3 R55, R50.reuse, 0x80, RZ ;  /* 0x0000008032377810 */ /* 0x040fe20007ffe0ff */
[C---:B------:R-:W-:Y:S01]  /*6470*/  VIADD R97, R50.reuse, 0xc0 ;  /* 0x000000c032617836 */ /* 0x040fe20000000000 */
[C---:B------:R-:W-:Y:S01]  /*6480*/  IADD3 R99, R50.reuse, 0xe0, RZ ;  /* 0x000000e032637810 */ /* 0x040fe20007ffe0ff */
[C---:B------:R-:W-:Y:S01]  /*6490*/  VIADD R101, R50.reuse, 0x100 ;  /* 0x0000010032657836 */ /* 0x040fe20000000000 */
[----:B------:R-:W-:Y:S01]  /*64a0*/  LEA.HI.SX32 R55, R55, R50, 0x1b ;  /* 0x0000003237377211 */ /* 0x000fe200078fdaff */
[----:B------:R-:W-:Y:S01]  /*64b0*/  VIADD R103, R50, 0x120 ;  /* 0x0000012032677836 */ /* 0x000fe20000000000 */
[----:B------:R-:W-:-:S02]  /*64c0*/  LEA R59, R42, UR4, 0x1 ;  /* 0x000000042a3b7c11 */ /* 0x000fc4000f8e08ff */
[-C--:B------:R-:W-:Y:S01]  /*64d0*/  LEA.HI.SX32 R57, R57, R50.reuse, 0x1b ;  /* 0x0000003239397211 */ /* 0x080fe200078fdaff */
[C---:B------:R-:W-:Y:S01]  /*64e0*/  VIADD R107, R50.reuse, 0x180 ;  /* 0x00000180326b7836 */ /* 0x040fe20000000000 */
[C---:B------:R-:W-:Y:S01]  /*64f0*/  IADD3 R105, R50.reuse, 0x140, RZ ;  /* 0x0000014032697810 */ /* 0x040fe20007ffe0ff */
[----:B------:R-:W-:Y:S01]  /*6500*/  VIADD R43, R50, 0x1c0 ;  /* 0x000001c0322b7836 */ /* 0x000fe20000000000 */
[-C--:B------:R-:W-:Y:S02]  /*6510*/  LEA.HI.SX32 R97, R97, R50.reuse, 0x1b ;  /* 0x0000003261617211 */ /* 0x080fe400078fdaff */
[-C--:B------:R-:W-:Y:S02]  /*6520*/  LEA.HI.SX32 R99, R99, R50.reuse, 0x1b ;  /* 0x0000003263637211 */ /* 0x080fe400078fdaff */
[----:B------:R-:W-:Y:S02]  /*6530*/  LEA.HI.SX32 R101, R101, R50, 0x1b ;  /* 0x0000003265657211 */ /* 0x000fe400078fdaff */
[----:B------:R-:W-:-:S02]  /*6540*/  LEA R58, R55, UR4, 0x1 ;  /* 0x00000004373a7c11 */ /* 0x000fc4000f8e08ff */
[-C--:B------:R-:W-:Y:S02]  /*6550*/  LEA.HI.SX32 R103, R103, R50.reuse, 0x1b ;  /* 0x0000003267677211 */ /* 0x080fe400078fdaff */
[----:B------:R-:W-:Y:S02]  /*6560*/  LEA R57, R57, UR4, 0x1 ;  /* 0x0000000439397c11 */ /* 0x000fe4000f8e08ff */
[----:B------:R-:W-:Y:S02]  /*6570*/  LEA.HI.SX32 R105, R105, R50, 0x1b ;  /* 0x0000003269697211 */ /* 0x000fe400078fdaff */
[----:B------:R-:W-:Y:S02]  /*6580*/  LEA R56, R97, UR4, 0x1 ;  /* 0x0000000461387c11 */ /* 0x000fe4000f8e08ff */
[----:B------:R-:W-:Y:S02]  /*6590*/  LEA R55, R99, UR4, 0x1 ;  /* 0x0000000463377c11 */ /* 0x000fe4000f8e08ff */
[----:B------:R-:W-:-:S02]  /*65a0*/  ISETP.NE.AND P5, PT, R66, RZ, PT ;  /* 0x000000ff4200720c */ /* 0x000fc40003fa5270 */
[-C--:B------:R-:W-:Y:S02]  /*65b0*/  LEA.HI.SX32 R107, R107, R50.reuse, 0x1b ;  /* 0x000000326b6b7211 */ /* 0x080fe400078fdaff */
[----:B------:R-:W-:Y:S02]  /*65c0*/  LEA.HI.SX32 R96, R43, R50, 0x1b ;  /* 0x000000322b607211 */ /* 0x000fe400078fdaff */
[----:B------:R-:W-:-:S04]  /*65d0*/  LEA R43, R67, R64, 0x4 ;  /* 0x00000040432b7211 */ /* 0x000fc800078e20ff */
[----:B------:R-:W-:Y:S01]  /*65e0*/  LEA.HI.SX32 R43, R43, R43, 0x1b ;  /* 0x0000002b2b2b7211 */ /* 0x000fe200078fdaff */
[----:B--2---:R0:W-:Y:S04]  /*65f0*/  STS.U16 [R62+0x1080], R51 ;  /* 0x001080333e007388 */ /* 0x0041e80000000400 */
[----:B---3--:R-:W-:Y:S01]  /*6600*/  STS.U16 [R61+0x10c0], R52 ;  /* 0x0010c0343d007388 */ /* 0x008fe20000000400 */
[----:B0-----:R-:W-:-:S05]  /*6610*/  VIADD R51, R50, 0x160 ;  /* 0x0000016032337836 */ /* 0x001fca0000000000 */
[----:B------:R-:W-:Y:S01]  /*6620*/  LEA.HI.SX32 R51, R51, R50, 0x1b ;  /* 0x0000003233337211 */ /* 0x000fe200078fdaff */
[----:B----4-:R0:W-:Y:S02]  /*6630*/  STS.U16 [R60+0x1100], R53 ;  /* 0x001100353c007388 */ /* 0x0101e40000000400 */
[----:B0-----:R-:W-:-:S04]  /*6640*/  IADD3 R53, R50, 0x1a0, RZ ;  /* 0x000001a032357810 */ /* 0x001fc80007ffe0ff */
[-C--:B------:R-:W-:Y:S01]  /*6650*/  LEA.HI.SX32 R42, R53, R50.reuse, 0x1b ;  /* 0x00000032352a7211 */ /* 0x080fe200078fdaff */
[----:B------:R-:W-:Y:S01]  /*6660*/  VIADD R53, R50, 0x1e0 ;  /* 0x000001e032357836 */ /* 0x000fe20000000000 */
[----:B-----5:R0:W-:Y:S04]  /*6670*/  STS.U16 [R59+0x1140], R54 ;  /* 0x001140363b007388 */ /* 0x0201e80000000400 */
[----:B------:R-:W-:Y:S02]  /*6680*/  LEA.HI.SX32 R97, R53, R50, 0x1b ;  /* 0x0000003235617211 */ /* 0x000fe400078fdaff */
[----:B------:R-:W-:Y:S02]  /*6690*/  LEA R53, R103, UR4, 0x1 ;  /* 0x0000000467357c11 */ /* 0x000fe4000f8e08ff */
[----:B------:R-:W-:-:S02]  /*66a0*/  LEA R52, R105, UR4, 0x1 ;  /* 0x0000000469347c11 */ /* 0x000fc4000f8e08ff */
[----:B0-----:R-:W-:Y:S02]  /*66b0*/  LEA R54, R101, UR4, 0x1 ;  /* 0x0000000465367c11 */ /* 0x001fe4000f8e08ff */
[----:B------:R-:W-:Y:S01]  /*66c0*/  LEA R51, R51, UR4, 0x1 ;  /* 0x0000000433337c11 */ /* 0x000fe2000f8e08ff */
[----:B------:R0:W-:Y:S01]  /*66d0*/  STS.U16 [R58+0x1180], R49 ;  /* 0x001180313a007388 */ /* 0x0001e20000000400 */
[----:B------:R-:W-:Y:S02]  /*66e0*/  LEA R50, R107, UR4, 0x1 ;  /* 0x000000046b327c11 */ /* 0x000fe4000f8e08ff */
[----:B0-----:R-:W-:Y:S01]  /*66f0*/  LEA R49, R42, UR4, 0x1 ;  /* 0x000000042a317c11 */ /* 0x001fe2000f8e08ff */
[----:B------:R0:W-:Y:S02]  /*6700*/  STS.U16 [R57+0x11c0], R48 ;  /* 0x0011c03039007388 */ /* 0x0001e40000000400 */
[----:B0-----:R-:W-:Y:S02]  /*6710*/  LEA R48, R96, UR4, 0x1 ;  /* 0x0000000460307c11 */ /* 0x001fe4000f8e08ff */
[----:B------:R0:W-:Y:S02]  /*6720*/  STS.U16 [R56+0x1200], R47 ;  /* 0x0012002f38007388 */ /* 0x0001e40000000400 */
[----:B0-----:R-:W-:-:S02]  /*6730*/  LEA R47, R97, UR4, 0x1 ;  /* 0x00000004612f7c11 */ /* 0x001fc4000f8e08ff */
[----:B------:R-:W-:Y:S04]  /*6740*/  STS.U16 [R55+0x1240], R94 ;  /* 0x0012405e37007388 */ /* 0x000fe80000000400 */
[----:B------:R-:W-:Y:S04]  /*6750*/  STS.U16 [R54+0x1280], R89 ;  /* 0x0012805936007388 */ /* 0x000fe80000000400 */
[----:B------:R-:W-:Y:S04]  /*6760*/  STS.U16 [R53+0x12c0], R88 ;  /* 0x0012c05835007388 */ /* 0x000fe80000000400 */
[----:B------:R-:W-:Y:S04]  /*6770*/  STS.U16 [R52+0x1300], R95 ;  /* 0x0013005f34007388 */ /* 0x000fe80000000400 */
[----:B------:R0:W-:Y:S04]  /*6780*/  STS.U16 [R51+0x1340], R46 ;  /* 0x0013402e33007388 */ /* 0x0001e80000000400 */
[----:B------:R-:W-:Y:S04]  /*6790*/  STS.U16 [R50+0x1380], R87 ;  /* 0x0013805732007388 */ /* 0x000fe80000000400 */
[----:B------:R1:W-:Y:S01]  /*67a0*/  STS.U16 [R49+0x13c0], R86 ;  /* 0x0013c05631007388 */ /* 0x0003e20000000400 */
[----:B0-----:R-:W-:-:S03]  /*67b0*/  LEA R46, R43, UR4, 0x1 ;  /* 0x000000042b2e7c11 */ /* 0x001fc6000f8e08ff */
[----:B------:R-:W-:Y:S04]  /*67c0*/  STS.U16 [R48+0x1400], R41 ;  /* 0x0014002930007388 */ /* 0x000fe80000000400 */
[----:B------:R-:W-:Y:S01]  /*67d0*/  STS.U16 [R47+0x1440], R40 ;  /* 0x001440282f007388 */ /* 0x000fe20000000400 */
[----:B------:R-:W-:Y:S01]  /*67e0*/  NOP ;  /* 0x0000000000007918 */ /* 0x000fe20000000000 */
[----:B-1----:R-:W-:Y:S02]  /*67f0*/  @P5 LEA R86, R0, UR4, 0x3 ;  /* 0x0000000400565c11 */ /* 0x002fe4000f8e18ff */
[----:B------:R-:W0:Y:S04]  /*6800*/  LDS.U16 R94, [R46+0x1080] ;  /* 0x001080002e5e7984 */ /* 0x000e280000000400 */
[----:B------:R-:W1:Y:S04]  /*6810*/  LDS.U16 R95, [R46+0x1082] ;  /* 0x001082002e5f7984 */ /* 0x000e680000000400 */
[----:B------:R-:W2:Y:S04]  /*6820*/  LDS.U16 R96, [R46+0x1084] ;  /* 0x001084002e607984 */ /* 0x000ea80000000400 */
[----:B------:R-:W3:Y:S04]  /*6830*/  LDS.U16 R97, [R46+0x1086] ;  /* 0x001086002e617984 */ /* 0x000ee80000000400 */
[----:B------:R-:W4:Y:S04]  /*6840*/  LDS.U16 R98, [R46+0x1088] ;  /* 0x001088002e627984 */ /* 0x000f280000000400 */
[----:B------:R-:W5:Y:S04]  /*6850*/  LDS.U16 R99, [R46+0x108a] ;  /* 0x00108a002e637984 */ /* 0x000f680000000400 */
        /* <DEDUP_REMOVED lines=10> */
[----:B------:R-:W5:Y:S01]  /*6900*/  @P5 LDS.64 R86, [R86+0x2140] ;  /* 0x0021400056565984 */ /* 0x000f620000000a00 */
[----:B0-----:R-:W-:-:S02]  /*6910*/  HADD2.F32 R94, -RZ, R94.H0_H0 ;  /* 0x2000005eff5e7230 */ /* 0x001fc40000004100 */
[----:B-1----:R-:W-:Y:S02]  /*6920*/  HADD2.F32 R95, -RZ, R95.H0_H0 ;  /* 0x2000005fff5f7230 */ /* 0x002fe40000004100 */
[----:B--2---:R-:W-:Y:S02]  /*6930*/  HADD2.F32 R96, -RZ, R96.H0_H0 ;  /* 0x20000060ff607230 */ /* 0x004fe40000004100 */
[----:B---3--:R-:W-:Y:S02]  /*6940*/  HADD2.F32 R97, -RZ, R97.H0_H0 ;  /* 0x20000061ff617230 */ /* 0x008fe40000004100 */
[----:B----4-:R-:W-:Y:S02]  /*6950*/  HADD2.F32 R98, -RZ, R98.H0_H0 ;  /* 0x20000062ff627230 */ /* 0x010fe40000004100 */
[----:B-----5:R-:W-:Y:S02]  /*6960*/  HADD2.F32 R99, -RZ, R99.H0_H0 ;  /* 0x20000063ff637230 */ /* 0x020fe40000004100 */
[----:B------:R-:W-:-:S02]  /*6970*/  HADD2.F32 R100, -RZ, R100.H0_H0 ;  /* 0x20000064ff647230 */ /* 0x000fc40000004100 */
[----:B------:R-:W-:Y:S02]  /*6980*/  HADD2.F32 R101, -RZ, R101.H0_H0 ;  /* 0x20000065ff657230 */ /* 0x000fe40000004100 */
[----:B------:R-:W-:Y:S02]  /*6990*/  HADD2.F32 R102, -RZ, R102.H0_H0 ;  /* 0x20000066ff667230 */ /* 0x000fe40000004100 */
[----:B------:R-:W-:Y:S02]  /*69a0*/  HADD2.F32 R103, -RZ, R103.H0_H0 ;  /* 0x20000067ff677230 */ /* 0x000fe40000004100 */
[----:B------:R-:W-:Y:S02]  /*69b0*/  HADD2.F32 R104, -RZ, R104.H0_H0 ;  /* 0x20000068ff687230 */ /* 0x000fe40000004100 */
[----:B------:R-:W-:Y:S02]  /*69c0*/  HADD2.F32 R105, -RZ, R105.H0_H0 ;  /* 0x20000069ff697230 */ /* 0x000fe40000004100 */
[----:B------:R-:W-:-:S02]  /*69d0*/  HADD2.F32 R106, -RZ, R106.H0_H0 ;  /* 0x2000006aff6a7230 */ /* 0x000fc40000004100 */
[----:B------:R-:W-:Y:S02]  /*69e0*/  HADD2.F32 R107, -RZ, R107.H0_H0 ;  /* 0x2000006bff6b7230 */ /* 0x000fe40000004100 */
[----:B------:R-:W-:Y:S02]  /*69f0*/  HADD2.F32 R108, -RZ, R108.H0_H0 ;  /* 0x2000006cff6c7230 */ /* 0x000fe40000004100 */
[----:B------:R-:W-:Y:S01]  /*6a00*/  HADD2.F32 R109, -RZ, R109.H0_H0 ;  /* 0x2000006dff6d7230 */ /* 0x000fe20000004100 */
[----:B------:R-:W-:Y:S06]  /*6a10*/  @P5 BRA `(.L_x_1760) ;  /* 0x00000000007c5947 */ /* 0x000fec0003800000 */
[----:B------:R-:W0:Y:S01]  /*6a20*/  LDC.U8 R41, c[0x0][0x239] ;  /* 0x00008e40ff297b82 */ /* 0x000e220000000000 */
[----:B------:R-:W-:Y:S01]  /*6a30*/  LOP3.LUT P5, R40, R153, 0xff, RZ, 0xc0, !PT ;  /* 0x000000ff99287812 */ /* 0x000fe200078ac0ff */
[----:B------:R-:W-:Y:S01]  /*6a40*/  IMAD.MOV.U32 R86, RZ, RZ, 0x3f800000 ;  /* 0x3f800000ff567424 */ /* 0x000fe200078e00ff */
[----:B------:R-:W-:-:S04]  /*6a50*/  ISETP.NE.U32.AND P6, PT, R90, RZ, PT ;  /* 0x000000ff5a00720c */ /* 0x000fc80003fc5070 */
[----:B------:R-:W-:Y:S02]  /*6a60*/  ISETP.NE.AND.EX P6, PT, R75, RZ, PT, P6 ;  /* 0x000000ff4b00720c */ /* 0x000fe40003fc5360 */
[----:B0-----:R-:W-:-:S13]  /*6a70*/  ISETP.NE.AND P5, PT, R41, RZ, P5 ;  /* 0x000000ff2900720c */ /* 0x001fda0002fa5270 */
        /* <DEDUP_REMOVED lines=15> */
.L_x_1761:
        /* <DEDUP_REMOVED lines=10> */
.L_x_1760:
[-C--:B01----:R-:W-:Y:S01]  /*6c10*/  FFMA.FTZ R40, R115, R112.reuse, R113 ;  /* 0x0000007073287223 */ /* 0x083fe20000010071 */
        /* <DEDUP_REMOVED lines=65> */
[----:B------:R-:W0:Y:S02]  /*7030*/  LDS.128 R40, [UR4+0x2100] ;  /* 0x00210004ff287984 */ /* 0x000e240008000c00 */
[-C--:B0-----:R-:W-:Y:S01]  /*7040*/  FFMA.FTZ R161, R41, R42.reuse, R43 ;  /* 0x0000002a29a17223 */ /* 0x081fe2000001002b */
[----:B------:R-:W-:-:S04]  /*7050*/  FMUL.FTZ R162, R40, R42 ;  /* 0x0000002a28a27220 */ /* 0x000fc80000410000 */
[C---:B------:R-:W-:Y:S02]  /*7060*/  FSEL R165, R161.reuse, R41, !P5 ;  /* 0x00000029a1a57208 */ /* 0x040fe40006800000 */
[----:B------:R-:W-:Y:S02]  /*7070*/  FSEL R163, R162, R40, !P5 ;  /* 0x00000028a2a37208 */ /* 0x000fe40006800000 */
[----:B------:R-:W0:Y:S01]  /*7080*/  LDS.128 R40, [UR4+0x2110] ;  /* 0x00211004ff287984 */ /* 0x000e220008000c00 */
[----:B------:R-:W-:Y:S01]  /*7090*/  ISETP.NE.AND P5, PT, R164, RZ, PT ;  /* 0x000000ffa400720c */ /* 0x000fe20003fa5270 */
[-C--:B0-----:R-:W-:Y:S01]  /*70a0*/  FMUL.FTZ R162, R162, R40.reuse ;  /* 0x00000028a2a27220 */ /* 0x081fe20000410000 */
[----:B------:R-:W-:-:S04]  /*70b0*/  FFMA.FTZ R41, R161, R40, R41 ;  /* 0x00000028a1297223 */ /* 0x000fc80000010029 */
[----:B------:R-:W-:Y:S01]  /*70c0*/  FSEL R163, R162, R163, !P6 ;  /* 0x000000a3a2a37208 */ /* 0x000fe20007000000 */
[C---:B------:R-:W-:Y:S01]  /*70d0*/  FFMA.FTZ R43, R42.reuse, R41, R43 ;  /* 0x000000292a2b7223 */ /* 0x040fe2000001002b */
[----:B------:R-:W-:Y:S01]  /*70e0*/  FSEL R165, R41, R165, !P6 ;  /* 0x000000a529a57208 */ /* 0x000fe20007000000 */
[----:B------:R-:W-:Y:S01]  /*70f0*/  FMUL.FTZ R42, R42, R162 ;  /* 0x000000a22a2a7220 */ /* 0x000fe20000410000 */
[----:B------:R-:W-:-:S13]  /*7100*/  ISETP.NE.AND P6, PT, R67, RZ, P5 ;  /* 0x000000ff4300720c */ /* 0x000fda0002fc5270 */
[C---:B------:R-:W-:Y:S01]  /*7110*/  @P6 FMUL.FTZ R163, R88.reuse, R163 ;  /* 0x000000a358a36220 */ /* 0x040fe20000410000 */
[----:B------:R-:W-:-:S04]  /*7120*/  @P6 FFMA.FTZ R165, R88, R165, R89 ;  /* 0x000000a558a56223 */ /* 0x000fc80000010059 */
[----:B------:R-:W-:Y:S01]  /*7130*/  @P5 MOV R88, R163 ;  /* 0x000000a300585202 */ /* 0x000fe20000000f00 */
[----:B------:R-:W-:Y:S01]  /*7140*/  @P5 IMAD.MOV.U32 R89, RZ, RZ, R165 ;  /* 0x000000ffff595224 */ /* 0x000fe200078e00a5 */
[----:B------:R-:W-:Y:S06]  /*7150*/  @P5 BRA `(.L_x_1763) ;  /* 0x0000000000185947 */ /* 0x000fec0003800000 */
[----:B------:R-:W-:-:S13]  /*7160*/  ISETP.NE.AND P5, PT, R67, RZ, PT ;  /* 0x000000ff4300720c */ /* 0x000fda0003fa5270 */
[----:B-----5:R0:W-:Y:S01]  /*7170*/  @!P5 STS.64 [UR4+0x2128], R86 ;  /* 0x00212856ff00d988 */ /* 0x0201e20008000a04 */
[----:B------:R-:W-:Y:S01]  /*7180*/  @!P5 IMAD.MOV.U32 R88, RZ, RZ, R86 ;  /* 0x000000ffff58d224 */ /* 0x000fe200078e0056 */
[-C--:B------:R-:W-:Y:S01]  /*7190*/  @!P5 MOV R89, R87.reuse ;  /* 0x000000570059d202 */ /* 0x080fe20000000f00 */
[C---:B0-----:R-:W-:Y:S01]  /*71a0*/  FFMA.FTZ R87, R42.reuse, R87, R43 ;  /* 0x000000572a577223 */ /* 0x041fe2000001002b */
[----:B------:R-:W-:-:S07]  /*71b0*/  FMUL.FTZ R86, R42, R86 ;  /* 0x000000562a567220 */ /* 0x000fce0000410000 */
.L_x_1763:
[----:B------:R-:W-:Y:S05]  /*71c0*/  BSYNC B0 ;  /* 0x0000000000007941 */ /* 0x000fea0003800000 */
.L_x_1762:
[----:B------:R-:W-:Y:S01]  /*71d0*/  BAR.SYNC.DEFER_BLOCKING 0x0 ;  /* 0x0000000000007b1d */ /* 0x000fe20000010000 */
[----:B------:R-:W-:-:S05]  /*71e0*/  ISETP.NE.AND P5, PT, R156, RZ, PT ;  /* 0x000000ff9c00720c */ /* 0x000fca0003fa5270 */
[----:B------:R-:W-:Y:S01]  /*71f0*/  BSSY B0, `(.L_x_1764) ;  /* 0x000005e000007945 */ /* 0x000fe20003800000 */
[----:B------:R-:W0:Y:S07]  /*7200*/  LDS R41, [UR4+0x212c] ;  /* 0x00212c04ff297984 */ /* 0x000e2e0008000800 */
[----:B0-----:R-:W-:Y:S01]  /*7210*/  @P5 FFMA.FTZ R89, R41, R88, R89 ;  /* 0x0000005829595223 */ /* 0x001fe20000010059 */
        /* <DEDUP_REMOVED lines=22> */
[----:B-----5:R0:W-:Y:S01]  /*7380*/  STS.64 [R40+0x2140], R86 ;  /* 0x0021405628007388 */ /* 0x0201e20000000a00 */
[----:B------:R-:W-:Y:S02]  /*7390*/  ISETP.NE.AND.EX P5, PT, R75, RZ, PT, P5 ;  /* 0x000000ff4b00720c */ /* 0x000fe40003fa5350 */
[----:B------:R-:W-:-:S09]  /*73a0*/  LOP3.LUT R63, R63, 0xfffffffe, RZ, 0xc0, !PT ;  /* 0xfffffffe3f3f7812 */ /* 0x000fd200078ec0ff */
[----:B------:R-:W-:Y:S02]  /*73b0*/  @P6 LOP3.LUT R63, R63, 0x1, RZ, 0xfc, !PT ;  /* 0x000000013f3f6812 */ /* 0x000fe400078efcff */
[----:B0-----:R-:W-:Y:S05]  /*73c0*/  @P6 BRA P5, `(.L_x_1766) ;  /* 0x0000000000386947 */ /* 0x001fea0002800000 */
[----:B------:R-:W-:-:S05]  /*73d0*/  VIADD R41, R68, 0xffffffff ;  /* 0xffffffff44297836 */ /* 0x000fca0000000000 */
[----:B------:R-:W-:-:S13]  /*73e0*/  ISETP.NE.OR P5, PT, R66, R41, P6 ;  /* 0x000000294200720c */ /* 0x000fda00037a5670 */
[----:B------:R-:W-:Y:S05]  /*73f0*/  @P5 BRA `(.L_x_1765) ;  /* 0x0000000000f45947 */ /* 0x000fea0003800000 */
        /* <DEDUP_REMOVED lines=9> */
[----:B------:R2:W-:Y:S01]  /*7490*/  STG.E desc[UR6][R40.64], R87 ;  /* 0x0000005728007986 */ /* 0x0005e2000c101906 */
[----:B------:R-:W-:Y:S05]  /*74a0*/  BRA `(.L_x_1765) ;  /* 0x0000000000c87947 */ /* 0x000fea0003800000 */
.L_x_1766:
        /* <DEDUP_REMOVED lines=32> */
.L_x_1767:
[----:B------:R0:W5:Y:S02]  /*76b0*/  LDG.E R41, desc[UR6][R78.64] ;  /* 0x000000064e297981 */ /* 0x000164000c1e1900 */
.L_x_1768:
[----:B-----5:R-:W-:-:S05]  /*76c0*/  IMAD.WIDE R40, R41, 0x4, R76 ;  /* 0x0000000429287825 */ /* 0x020fca00078e024c */
[----:B------:R1:W2:Y:S01]  /*76d0*/  LDG.E R89, desc[UR6][R40.64] ;  /* 0x0000000628597981 */ /* 0x0002a2000c1e1900 */
[----:B------:R-:W-:Y:S01]  /*76e0*/  MOV R43, R91 ;  /* 0x0000005b002b7202 */ /* 0x000fe20000000f00 */
[----:B------:R-:W-:-:S04]  /*76f0*/  IMAD R93, R93, UR14, RZ ;  /* 0x0000000e5d5d7c24 */ /* 0x000fc8000f8e02ff */
[----:B------:R-:W-:Y:S01]  /*7700*/  IMAD R93, R0, UR15, R93 ;  /* 0x0000000f005d7c24 */ /* 0x000fe2000f8e025d */
[----:B-1----:R-:W1:Y:S01]  /*7710*/  LDC.64 R40, c[0x0][0x340] ;  /* 0x0000d000ff287b82 */ /* 0x002e620000000a00 */
        /* <DEDUP_REMOVED lines=8> */
[----:B-1----:R-:W-:-:S04]  /*77a0*/  LEA R40, P5, R42, R40, 0x2 ;  /* 0x000000282a287211 */ /* 0x002fc800078a10ff */
[----:B------:R-:W-:-:S05]  /*77b0*/  LEA.HI.X R41, R42, R41, R43, 0x2, P5 ;  /* 0x000000292a297211 */ /* 0x000fca00028f142b */
[----:B------:R1:W-:Y:S04]  /*77c0*/  STG.E desc[UR6][R40.64], R87 ;  /* 0x0000005728007986 */ /* 0x0003e8000c101906 */
.L_x_1765:
[----:B------:R-:W-:Y:S05]  /*77d0*/  BSYNC B0 ;  /* 0x0000000000007941 */ /* 0x000fea0003800000 */
.L_x_1764:
        /* <DEDUP_REMOVED lines=19> */
.L_x_1759:
[----:B------:R-:W-:Y:S01]  /*7910*/  BAR.SYNC.DEFER_BLOCKING 0x0 ;  /* 0x0000000000007b1d */ /* 0x000fe20000010000 */
[----:B------:R-:W-:Y:S02]  /*7920*/  F2FP.F16.F32.PACK_AB R24, R24, R25 ;  /* 0x000000191818723e */ /* 0x000fe400000000ff */
[----:B------:R-:W-:Y:S02]  /*7930*/  F2FP.F16.F32.PACK_AB R22, R22, R23 ;  /* 0x000000171616723e */ /* 0x000fe400000000ff */
[----:B------:R-:W-:-:S03]  /*7940*/  F2FP.F16.F32.PACK_AB R20, R20, R21 ;  /* 0x000000151414723e */ /* 0x000fc600000000ff */
[----:B------:R-:W3:Y:S01]  /*7950*/  S2UR UR8, SR_CTAID.X ;  /* 0x00000000000879c3 */ /* 0x000ee20000002500 */
[----:B------:R-:W-:Y:S01]  /*7960*/  PRMT R23, R24, 0x7632, R23 ;  /* 0x0000763218177816 */ /* 0x000fe20000000017 */
[----:B-12---:R-:W1:Y:S01]  /*7970*/  S2R R40, SR_CTAID.Y ;  /* 0x0000000000287919 */ /* 0x006e620000002600 */
[----:B------:R-:W-:Y:S01]  /*7980*/  PRMT R0, R22, 0x7632, R0 ;  /* 0x0000763216007816 */ /* 0x000fe20000000000 */
[----:B------:R-:W-:Y:S01]  /*7990*/  BSSY B0, `(.L_x_1770) ;  /* 0x0000048000007945 */ /* 0x000fe20003800000 */
[----:B------:R-:W-:Y:S02]  /*79a0*/  PRMT R2, R20, 0x7632, R2 ;  /* 0x0000763214027816 */ /* 0x000fe40000000002 */
[----:B------:R-:W-:Y:S01]  /*79b0*/  ISETP.NE.AND P0, PT, R156, RZ, PT ;  /* 0x000000ff9c00720c */ /* 0x000fe20003f05270 */
[----:B------:R-:W3:Y:S01]  /*79c0*/  LDC.64 R6, c[0x0][0x2c0] ;  /* 0x0000b000ff067b82 */ /* 0x000ee20000000a00 */
[----:B------:R-:W-:Y:S02]  /*79d0*/  F2FP.F16.F32.PACK_AB R18, R18, R19 ;  /* 0x000000131212723e */ /* 0x000fe400000000ff */
[----:B------:R-:W-:-:S02]  /*79e0*/  F2FP.F16.F32.PACK_AB R16, R16, R17 ;  /* 0x000000111010723e */ /* 0x000fc400000000ff */
[----:B------:R-:W-:Y:S02]  /*79f0*/  F2FP.F16.F32.PACK_AB R14, R14, R15 ;  /* 0x0000000f0e0e723e */ /* 0x000fe400000000ff */
[----:B------:R-:W-:Y:S02]  /*7a00*/  F2FP.F16.F32.PACK_AB R12, R12, R13 ;  /* 0x0000000d0c0c723e */ /* 0x000fe400000000ff */
[----:B------:R-:W-:Y:S01]  /*7a10*/  F2FP.F16.F32.PACK_AB R10, R10, R11 ;  /* 0x0000000b0a0a723e */ /* 0x000fe200000000ff */
[----:B------:R2:W-:Y:S01]  /*7a20*/  STS.U16 [R46+0x2], R23 ;  /* 0x000002172e007388 */ /* 0x0005e20000000400 */
[----:B------:R-:W-:Y:S02]  /*7a30*/  PRMT R3, R16, 0x7632, R3 ;  /* 0x0000763210037816 */ /* 0x000fe40000000003 */
[----:B------:R-:W-:Y:S01]  /*7a40*/  PRMT R4, R10, 0x7632, R4 ;  /* 0x000076320a047816 */ /* 0x000fe20000000004 */
[----:B------:R4:W-:Y:S04]  /*7a50*/  STS.U16 [R46+0x6], R0 ;  /* 0x000006002e007388 */ /* 0x0009e80000000400 */
[----:B------:R0:W-:Y:S01]  /*7a60*/  STS.U16 [R46+0xa], R2 ;  /* 0x00000a022e007388 */ /* 0x0001e20000000400 */
[----:B--2---:R-:W-:-:S03]  /*7a70*/  PRMT R23, R18, 0x7632, R23 ;  /* 0x0000763212177816 */ /* 0x004fc60000000017 */
[----:B------:R-:W-:Y:S01]  /*7a80*/  STS.U16 [R46], R24 ;  /* 0x000000182e007388 */ /* 0x000fe20000000400 */
[----:B----4-:R-:W-:-:S03]  /*7a90*/  PRMT R0, R14, 0x7632, R0 ;  /* 0x000076320e007816 */ /* 0x010fc60000000000 */
[----:B------:R-:W-:Y:S01]  /*7aa0*/  STS.U16 [R46+0x4], R22 ;  /* 0x000004162e007388 */ /* 0x000fe20000000400 */
[----:B-1----:R-:W-:Y:S02]  /*7ab0*/  SHF.R.S32.HI R8, RZ, 0x1f, R40 ;  /* 0x0000001fff087819 */ /* 0x002fe40000011428 */
[----:B0-----:R-:W-:Y:S01]  /*7ac0*/  PRMT R2, R12, 0x7632, R2 ;  /* 0x000076320c027816 */ /* 0x001fe20000000002 */
        /* <DEDUP_REMOVED lines=8> */
[----:B------:R3:W-:Y:S04]  /*7b50*/  STS.U16 [R46+0x1a], R2 ;  /* 0x00001a022e007388 */ /* 0x0007e80000000400 */
[----:B------:R-:W-:Y:S04]  /*7b60*/  STS.U16 [R46+0x1c], R10 ;  /* 0x00001c0a2e007388 */ /* 0x000fe80000000400 */
[----:B------:R-:W-:Y:S01]  /*7b70*/  STS.U16 [R46+0x1e], R4 ;  /* 0x00001e042e007388 */ /* 0x000fe20000000400 */
[----:B------:R-:W-:-:S03]  /*7b80*/  NOP ;  /* 0x0000000000007918 */ /* 0x000fc60000000000 */
[----:B------:R-:W-:Y:S01]  /*7b90*/  LDS.U16 R9, [R62] ;  /* 0x000000003e097984 */ /* 0x000fe20000000400 */
[----:B---3--:R-:W-:-:S03]  /*7ba0*/  IMAD.WIDE.U32 R2, R6, UR8, RZ ;  /* 0x0000000806027c25 */ /* 0x008fc6000f8e00ff */
        /* <DEDUP_REMOVED lines=15> */
[----:B------:R-:W-:Y:S01]  /*7ca0*/  @!P0 STS [UR4+0x1080], R65 ;  /* 0x00108041ff008988 */ /* 0x000fe20008000804 */
[----:B------:R-:W-:Y:S06]  /*7cb0*/  BAR.SYNC.DEFER_BLOCKING 0x0 ;  /* 0x0000000000007b1d */ /* 0x000fec0000010000 */
[----:B------:R-:W0:Y:S01]  /*7cc0*/  LDS R25, [UR4+0x1080] ;  /* 0x00108004ff197984 */ /* 0x000e220008000800 */
[----:B------:R-:W-:-:S06]  /*7cd0*/  USHF.R.S32.HI UR4, URZ, 0x1f, UR8 ;  /* 0x0000001f3f047899 */ /* 0x000fcc0008011408 */
[----:B------:R-:W-:-:S04]  /*7ce0*/  IMAD R0, R6, UR4, RZ ;  /* 0x0000000406007c24 */ /* 0x000fc8000f8e02ff */
[----:B------:R-:W-:-:S04]  /*7cf0*/  IMAD R7, R7, UR8, R0 ;  /* 0x0000000807077c24 */ /* 0x000fc8000f8e0200 */
[----:B------:R-:W-:Y:S01]  /*7d00*/  IMAD.IADD R27, R3, 0x1, R7 ;  /* 0x00000001031b7824 */ /* 0x000fe200078e0207 */
[----:B0-----:R-:W-:-:S13]  /*7d10*/  ISETP.GE.AND P0, PT, R82, R25, PT ;  /* 0x000000195200720c */ /* 0x001fda0003f06270 */
        /* <DEDUP_REMOVED lines=14> */
[----:B------:R0:W-:Y:S04]  /*7e00*/  STG.E.U16 desc[UR6][R6.64], R9 ;  /* 0x0000000906007986 */ /* 0x0001e8000c101506 */
.L_x_1771:
[----:B------:R-:W-:Y:S05]  /*7e10*/  BSYNC B0 ;  /* 0x0000000000007941 */ /* 0x000fea0003800000 */
.L_x_1770:
[----:B0-----:R-:W0:Y:S01]  /*7e20*/  LDC.64 R6, c[0x0][0x338] ;  /* 0x0000ce00ff067b82 */ /* 0x001e220000000a00 */
[----:B------:R-:W-:Y:S01]  /*7e30*/  MOV R4, R2 ;  /* 0x0000000200047202 */ /* 0x000fe20000000f00 */
[----:B------:R-:W-:Y:S01]  /*7e40*/  IMAD.MOV.U32 R5, RZ, RZ, R27 ;  /* 0x000000ffff057224 */ /* 0x000fe200078e001b */
[----:B------:R-:W-:Y:S01]  /*7e50*/  ULDC.64 UR4, c[0x0][0x2c8] ;  /* 0x0000b20000047ab9 */ /* 0x000fe20000000a00 */
[----:B------:R-:W-:Y:S01]  /*7e60*/  LOP3.LUT R0, R82, 0x20, RZ, 0xfc, !PT ;  /* 0x0000002052007812 */ /* 0x000fe200078efcff */
[----:B------:R-:W-:Y:S01]  /*7e70*/  IMAD R3, R8, UR4, RZ ;  /* 0x0000000408037c24 */ /* 0x000fe2000f8e02ff */
[----:B------:R-:W-:Y:S01]  /*7e80*/  SHF.R.S32.HI R9, RZ, 0x1f, R155 ;  /* 0x0000001fff097819 */ /* 0x000fe2000001149b */
[----:B------:R-:W-:Y:S01]  /*7e90*/  IMAD.WIDE.U32 R4, R40, UR4, R4 ;  /* 0x0000000428047c25 */ /* 0x000fe2000f8e0004 */
[-C--:B------:R-:W-:Y:S02]  /*7ea0*/  ISETP.GE.AND P3, PT, R0, R25.reuse, PT ;  /* 0x000000190000720c */ /* 0x080fe40003f66270 */
[----:B------:R-:W-:Y:S01]  /*7eb0*/  LOP3.LUT R8, R82, 0x40, RZ, 0xfc, !PT ;  /* 0x0000004052087812 */ /* 0x000fe200078efcff */
[----:B------:R-:W-:Y:S01]  /*7ec0*/  IMAD R0, R40, UR5, R3 ;  /* 0x0000000528007c24 */ /* 0x000fe2000f8e0203 */
[----:B------:R-:W-:Y:S01]  /*7ed0*/  LOP3.LUT R10, R82, 0x60, RZ, 0xfc, !PT ;  /* 0x00000060520a7812 */ /* 0x000fe200078efcff */
[----:B------:R-:W-:Y:S01]  /*7ee0*/  IMAD.IADD R69, R65, 0x1, R69 ;  /* 0x0000000141457824 */ /* 0x000fe200078e0245 */
[----:B------:R-:W-:-:S02]  /*7ef0*/  ISETP.GE.AND P4, PT, R8, R25, PT ;  /* 0x000000190800720c */ /* 0x000fc40003f86270 */
[-C--:B------:R-:W-:Y:S02]  /*7f00*/  ISETP.GE.AND P5, PT, R10, R25.reuse, PT ;  /* 0x000000190a00720c */ /* 0x080fe40003fa6270 */
[C---:B------:R-:W-:Y:S02]  /*7f10*/  LOP3.LUT R12, R82.reuse, 0x80, RZ, 0xfc, !PT ;  /* 0x00000080520c7812 */ /* 0x040fe400078efcff */
[----:B------:R-:W-:Y:S02]  /*7f20*/  LOP3.LUT R8, R82, 0xe0, RZ, 0xfc, !PT ;  /* 0x000000e052087812 */ /* 0x000fe400078efcff */
[-C--:B------:R-:W-:Y:S01]  /*7f30*/  ISETP.GE.AND P6, PT, R12, R25.reuse, PT ;  /* 0x000000190c00720c */ /* 0x080fe20003fc6270 */
[----:B0-----:R-:W-:Y:S01]  /*7f40*/  IMAD.WIDE R2, R82, 0x2, R6 ;  /* 0x0000000252027825 */ /* 0x001fe200078e0206 */
[----:B------:R-:W-:Y:S02]  /*7f50*/  IADD3 R7, P0, R155, R4, RZ ;  /* 0x000000049b077210 */ /* 0x000fe40007f1e0ff */
[----:B------:R-:W-:-:S02]  /*7f60*/  ISETP.GE.AND P2, PT, R8, R25, PT ;  /* 0x000000190800720c */ /* 0x000fc40003f46270 */
[----:B------:R-:W-:Y:S02]  /*7f70*/  IADD3.X R4, R9, R0, R5, P0, !PT ;  /* 0x0000000009047210 */ /* 0x000fe400007fe405 */
[C---:B------:R-:W-:Y:S02]  /*7f80*/  LEA R6, P0, R7.reuse, R2, 0x1 ;  /* 0x0000000207067211 */ /* 0x040fe400078008ff */
[----:B------:R-:W-:Y:S02]  /*7f90*/  LOP3.LUT R0, R82, 0xa0, RZ, 0xfc, !PT ;  /* 0x000000a052007812 */ /* 0x000fe400078efcff */
[----:B------:R-:W-:Y:S01]  /*7fa0*/  LEA.HI.X R7, R7, R3, R4, 0x1, P0 ;  /* 0x0000000307077211 */ /* 0x000fe200000f0c04 */
[----:B------:R-:W-:Y:S01]  /*7fb0*/  IMAD.MOV.U32 R3, RZ, RZ, R72 ;  /* 0x000000ffff037224 */ /* 0x000fe200078e0048 */
[----:B------:R-:W-:Y:S01]  /*7fc0*/  ISETP.GE.AND P0, PT, R0, R25, PT ;  /* 0x000000190000720c */ /* 0x000fe20003f06270 */
[----:B------:R-:W-:Y:S01]  /*7fd0*/  IMAD.MOV.U32 R4, RZ, RZ, R73 ;  /* 0x000000ffff047224 */ /* 0x000fe200078e0049 */
[C---:B------:R-:W-:Y:S01]  /*7fe0*/  LOP3.LUT R2, R82.reuse, 0xc0, RZ, 0xfc, !PT ;  /* 0x000000c052027812 */ /* 0x040fe200078efcff */
[----:B------:R1:W-:Y:S01]  /*7ff0*/  @!P3 STG.E.U16 desc[UR6][R6.64+0x40], R61 ;  /* 0x0000403d0600b986 */ /* 0x0003e2000c101506 */
[----:B------:R-:W-:-:S02]  /*8000*/  LOP3.LUT R0, R82, 0x100, RZ, 0xfc, !PT ;  /* 0x0000010052007812 */ /* 0x000fc400078efcff */
[-C--:B------:R-:W-:Y:S01]  /*8010*/  ISETP.GE.AND P1, PT, R2, R25.reuse, PT ;  /* 0x000000190200720c */ /* 0x080fe20003f26270 */
[----:B------:R1:W-:Y:S01]  /*8020*/  @!P4 STG.E.U16 desc[UR6][R6.64+0x80], R11 ;  /* 0x0000800b0600c986 */ /* 0x0003e2000c101506 */
[-C--:B------:R-:W-:Y:S02]  /*8030*/  ISETP.GE.AND P3, PT, R0, R25.reuse, PT ;  /* 0x000000190000720c */ /* 0x080fe40003f66270 */
[C---:B------:R-:W-:Y:S01]  /*8040*/  LOP3.LUT R2, R82.reuse, 0x120, RZ, 0xfc, !PT ;  /* 0x0000012052027812 */ /* 0x040fe200078efcff */
[----:B------:R1:W-:Y:S01]  /*8050*/  @!P5 STG.E.U16 desc[UR6][R6.64+0xc0], R59 ;  /* 0x0000c03b0600d986 */ /* 0x0003e2000c101506 */
[----:B------:R-:W-:Y:S02]  /*8060*/  LOP3.LUT R0, R82, 0x140, RZ, 0xfc, !PT ;  /* 0x0000014052007812 */ /* 0x000fe400078efcff */
[-C--:B------:R-:W-:Y:S01]  /*8070*/  ISETP.GE.AND P4, PT, R2, R25.reuse, PT ;  /* 0x000000190200720c */ /* 0x080fe20003f86270 */
[----:B------:R1:W-:Y:S01]  /*8080*/  @!P6 STG.E.U16 desc[UR6][R6.64+0x100], R13 ;  /* 0x0001000d0600e986 */ /* 0x0003e2000c101506 */
[----:B------:R-:W-:-:S02]  /*8090*/  ISETP.GE.AND P5, PT, R0, R25, PT ;  /* 0x000000190000720c */ /* 0x000fc40003fa6270 */
[C---:B------:R-:W-:Y:S01]  /*80a0*/  LOP3.LUT R2, R82.reuse, 0x160, RZ, 0xfc, !PT ;  /* 0x0000016052027812 */ /* 0x040fe200078efcff */
[----:B------:R1:W-:Y:S01]  /*80b0*/  @!P0 STG.E.U16 desc[UR6][R6.64+0x140], R57 ;  /* 0x0001403906008986 */ /* 0x0003e2000c101506 */
[----:B------:R-:W-:Y:S02]  /*80c0*/  LOP3.LUT R0, R82, 0x180, RZ, 0xfc, !PT ;  /* 0x0000018052007812 */ /* 0x000fe400078efcff */
[-C--:B------:R-:W-:Y:S01]  /*80d0*/  ISETP.GE.AND P6, PT, R2, R25.reuse, PT ;  /* 0x000000190200720c */ /* 0x080fe20003fc6270 */
[----:B------:R1:W-:Y:S01]  /*80e0*/  @!P1 STG.E.U16 desc[UR6][R6.64+0x180], R15 ;  /* 0x0001800f06009986 */ /* 0x0003e2000c101506 */
[----:B------:R-:W-:Y:S02]  /*80f0*/  ISETP.GE.AND P0, PT, R0, R25, PT ;  /* 0x000000190000720c */ /* 0x000fe40003f06270 */
[C---:B------:R-:W-:Y:S01]  /*8100*/  LOP3.LUT R2, R82.reuse, 0x1a0, RZ, 0xfc, !PT ;  /* 0x000001a052027812 */ /* 0x040fe200078efcff */
[----:B------:R1:W-:Y:S01]  /*8110*/  @!P2 STG.E.U16 desc[UR6][R6.64+0x1c0], R55 ;  /* 0x0001c0370600a986 */ /* 0x0003e2000c101506 */
[----:B------:R-:W-:-:S02]  /*8120*/  LOP3.LUT R0, R82, 0x1c0, RZ, 0xfc, !PT ;  /* 0x000001c052007812 */ /* 0x000fc400078efcff */
[----:B------:R-:W-:Y:S01]  /*8130*/  LOP3.LUT R82, R82, 0x1e0, RZ, 0xfc, !PT ;  /* 0x000001e052527812 */ /* 0x000fe200078efcff */
[----:B------:R1:W-:Y:S01]  /*8140*/  @!P3 STG.E.U16 desc[UR6][R6.64+0x200], R17 ;  /* 0x000200110600b986 */ /* 0x0003e2000c101506 */
[-C--:B------:R-:W-:Y:S02]  /*8150*/  ISETP.GE.AND P1, PT, R2, R25.reuse, PT ;  /* 0x000000190200720c */ /* 0x080fe40003f26270 */
[-C--:B------:R-:W-:Y:S01]  /*8160*/  ISETP.GE.AND P2, PT, R0, R25.reuse, PT ;  /* 0x000000190000720c */ /* 0x080fe20003f46270 */
[----:B------:R1:W-:Y:S01]  /*8170*/  @!P4 STG.E.U16 desc[UR6][R6.64+0x240], R53 ;  /* 0x000240350600c986 */ /* 0x0003e2000c101506 */
[----:B------:R-:W-:Y:S02]  /*8180*/  ISETP.GE.AND P3, PT, R82, R25, PT ;  /* 0x000000195200720c */ /* 0x000fe40003f66270 */
[----:B------:R-:W-:Y:S01]  /*8190*/  IADD3 R66, R66, 0x1, RZ ;  /* 0x0000000142427810 */ /* 0x000fe20007ffe0ff */
[----:B------:R1:W-:Y:S01]  /*81a0*/  @!P5 STG.E.U16 desc[UR6][R6.64+0x280], R19 ;  /* 0x000280130600d986 */ /* 0x0003e2000c101506 */
[----:B------:R-:W-:-:S02]  /*81b0*/  MOV R2, R74 ;  /* 0x0000004a00027202 */ /* 0x000fc40000000f00 */
[----:B------:R-:W-:Y:S01]  /*81c0*/  MOV R5, R71 ;  /* 0x0000004700057202 */ /* 0x000fe20000000f00 */
[----:B------:R1:W-:Y:S01]  /*81d0*/  @!P6 STG.E.U16 desc[UR6][R6.64+0x2c0], R51 ;  /* 0x0002c0330600e986 */ /* 0x0003e2000c101506 */
[C---:B------:R-:W-:Y:S01]  /*81e0*/  IADD3 R155, R65.reuse, R155, RZ ;  /* 0x0000009b419b7210 */ /* 0x040fe20007ffe0ff */
[C---:B------:R-:W-:Y:S02]  /*81f0*/  IMAD.WIDE R2, R65.reuse, 0x2, R2 ;  /* 0x0000000241027825 */ /* 0x040fe400078e0202 */
[----:B------:R1:W-:Y:S02]  /*8200*/  @!P1 STG.E.U16 desc[UR6][R6.64+0x340], R49 ;  /* 0x0003403106009986 */ /* 0x0003e4000c101506 */
[----:B------:R-:W-:Y:S01]  /*8210*/  IMAD.WIDE R4, R65, 0x2, R4 ;  /* 0x0000000241047825 */ /* 0x000fe200078e0204 */
[----:B------:R-:W-:Y:S01]  /*8220*/  MOV R72, R3 ;  /* 0x0000000300487202 */ /* 0x000fe20000000f00 */
[----:B------:R1:W-:Y:S02]  /*8230*/  @!P2 STG.E.U16 desc[UR6][R6.64+0x380], R23 ;  /* 0x000380170600a986 */ /* 0x0003e4000c101506 */
[----:B------:R-:W-:Y:S01]  /*8240*/  IMAD.MOV.U32 R74, RZ, RZ, R2 ;  /* 0x000000ffff4a7224 */ /* 0x000fe200078e0002 */
[----:B------:R-:W-:Y:S01]  /*8250*/  MOV R71, R5 ;  /* 0x0000000500477202 */ /* 0x000fe20000000f00 */
[----:B------:R1:W-:Y:S01]  /*8260*/  @!P3 STG.E.U16 desc[UR6][R6.64+0x3c0], R47 ;  /* 0x0003c02f0600b986 */ /* 0x0003e2000c101506 */
[----:B------:R-:W-:-:S03]  /*8270*/  IMAD.MOV.U32 R73, RZ, RZ, R4 ;  /* 0x000000ffff497224 */ /* 0x000fc600078e0004 */
[----:B------:R1:W-:Y:S01]  /*8280*/  @!P0 STG.E.U16 desc[UR6][R6.64+0x300], R21 ;  /* 0x0003001506008986 */ /* 0x0003e2000c101506 */
[----:B------:R-:W-:-:S13]  /*8290*/  ISETP.GE.AND P0, PT, R66, R68, PT ;  /* 0x000000444200720c */ /* 0x000fda0003f06270 */
[----:B-1----:R-:W-:Y:S05]  /*82a0*/  @!P0 BRA `(.L_x_1772) ;  /* 0xffffff9000308947 */ /* 0x002fea000383ffff */
[----:B------:R-:W-:Y:S05]  /*82b0*/  EXIT ;  /* 0x000000000000794d */ /* 0x000fea0003800000 */
.L_x_1773:
        /* <DEDUP_REMOVED lines=12> */
.L_x_8650:


//--------------------- .text._Z25selective_scan_fwd_kernelI32Selective_Scan_fwd_kernel_traitsILi128ELi16ELi1ELb0ELb1ELb1ELb0ELb1EN3c104HalfEffEEv13SSMParamsBase --------------------------
	.section	.text._Z25selective_scan_fwd_kernelI32Selective_Scan_fwd_kernel_traitsILi128ELi16ELi1ELb0ELb1ELb1ELb0ELb1EN3c104HalfEffEEv13SSMParamsBase,"ax",@progbits
	.align	128
        .global         _Z25selective_scan_fwd_kernelI32Selective_Scan_fwd_kernel_traitsILi128ELi16ELi1ELb0ELb1ELb1ELb0ELb1EN3c104HalfEffEEv13SSMParamsBase
        .type           _Z25selective_scan_fwd_kernelI32Selective_Scan_fwd_kernel_traitsILi128ELi16ELi1ELb0ELb1ELb1ELb0ELb1EN3c104HalfEffEEv13SSMParamsBase,@function
        .size           _Z25selective_scan_fwd_kernelI32Selective_Scan_fwd_kernel_traitsILi128ELi16ELi1ELb0ELb1ELb1ELb0ELb1EN3c104HalfEffEEv13SSMParamsBase,(.L_x_8651 - _Z25selective_scan_fwd_kernelI32Selective_Scan_fwd_kernel_traitsILi128ELi16ELi1ELb0ELb1ELb1ELb0ELb1EN3c104HalfEffEEv13SSMParamsBase)
        .other          _Z25selective_scan_fwd_kernelI32Selective_Scan_fwd_kernel_traitsILi128ELi16ELi1ELb0ELb1ELb1ELb0ELb1EN3c104HalfEffEEv13SSMParamsBase,@"STO_CUDA_ENTRY STV_DEFAULT"
_Z25selective_scan_fwd_kernelI32Selective_Scan_fwd_kernel_traitsILi128ELi16ELi1ELb0ELb1ELb1ELb0ELb1EN3c104HalfEffEEv13SSMParamsBase:
.text._Z25selective_scan_fwd_kernelI32Selective_Scan_fwd_kernel_traitsILi128ELi16ELi1ELb0ELb1ELb1ELb0ELb1EN3c104HalfEffEEv13SSMParamsBase:
        /* <DEDUP_REMOVED lines=40> */
.L_x_1774:
        /* <DEDUP_REMOVED lines=35> */
.L_x_1775:
        /* <DEDUP_REMOVED lines=12> */
.L_x_1776:
        /* <DEDUP_REMOVED lines=11> */
[C---:B------:R-:W-:Y:S01]  /*0620*/  @!P0 LEA R8, P1, R0.reuse, R9, 0x2 ;  /* 0x0000000900088211 */ /* 0x040fe200078210ff */
[----:B------:R-:W-:Y:S01]  /*0630*/  IMAD.MOV.U32 R151, RZ, RZ, RZ ;  /* 0x000000ffff977224 */ /* 0x000fe200078e00ff */
[----:B------:R-:W-:Y:S01]  /*0640*/  HFMA2.MMA R69, -RZ, RZ, 0, 0 ;  /* 0x00000000ff457435 */ /* 0x000fe200000001ff */
[----:B------:R-:W-:Y:S01]  /*0650*/  IMAD.MOV.U32 R152, RZ, RZ, RZ ;  /* 0x000000ffff987224 */ /* 0x000fe200078e00ff */
[C---:B--2---:R-:W-:Y:S01]  /*0660*/  @!P0 LEA.HI.X R9, R0.reuse, R4, R3, 0x2, P1 ;  /* 0x0000000400098211 */ /* 0x044fe200008f1403 */
[----:B------:R-:W-:Y:S02]  /*0670*/  ULDC.64 UR8, c[0x0][0x2a0] ;  /* 0x0000a80000087ab9 */ /* 0x000fe40000000a00 */
[----:B------:R-:W2:Y:S03]  /*0680*/  LDC.64 R72, c[0x0][0x268] ;  /* 0x00009a00ff487b82 */ /* 0x000ea60000000a00 */
[----:B------:R-:W2:Y:S01]  /*0690*/  @!P0 LDG.E R9, desc[UR6][R8.64] ;  /* 0x0000000608098981 */ /* 0x000ea2000c1e1900 */
[----:B0-----:R-:W-:-:S04]  /*06a0*/  IMAD.WIDE R6, R0, 0x4, R6 ;  /* 0x0000000400067825 */ /* 0x001fc800078e0206 */
[----:B------:R-:W0:Y:S01]  /*06b0*/  LDC.64 R24, c[0x0][0x308] ;  /* 0x0000c200ff187b82 */ /* 0x000e220000000a00 */
        /* <DEDUP_REMOVED lines=41> */
[----:B-1----:R-:W-:Y:S01]  /*0950*/  MOV R8, RZ ;  /* 0x000000ff00087202 */ /* 0x002fe20000000f00 */
[----:B---3--:R-:W-:-:S04]  /*0960*/  IMAD.MOV R12, RZ, RZ, -R9 ;  /* 0x000000ffff0c7224 */ /* 0x008fc800078e0a09 */
[----:B------:R-:W-:-:S04]  /*0970*/  IMAD R13, R12, R11, RZ ;  /* 0x0000000b0c0d7224 */ /* 0x000fc800078e02ff */
[----:B------:R-:W-:-:S06]  /*0980*/  IMAD.HI.U32 R9, R9, R13, R8 ;  /* 0x0000000d09097227 */ /* 0x000fcc00078e0008 */
[----:B------:R-:W-:-:S04]  /*0990*/  IMAD.HI.U32 R9, R9, R6, RZ ;  /* 0x0000000609097227 */ /* 0x000fc800078e00ff */
[----:B------:R-:W-:-:S04]  /*09a0*/  IMAD.MOV R7, RZ, RZ, -R9 ;  /* 0x000000ffff077224 */ /* 0x000fc800078e0a09 */
[----:B------:R-:W-:-:S05]  /*09b0*/  IMAD R6, R11, R7, R6 ;  /* 0x000000070b067224 */ /* 0x000fca00078e0206 */
[----:B------:R-:W-:Y:S02]  /*09c0*/  ISETP.GT.U32.AND P2, PT, R11, R6, PT ;  /* 0x000000060b00720c */ /* 0x000fe40003f44070 */
[----:B------:R-:W-:-:S11]  /*09d0*/  @P4 LEA R14, P6, R34, R20, 0x2 ;  /* 0x00000014220e4211 */ /* 0x000fd600078c10ff */
[----:B------:R-:W-:-:S05]  /*09e0*/  @!P2 IMAD.IADD R6, R6, 0x1, -R11 ;  /* 0x000000010606a824 */ /* 0x000fca00078e0a0b */
[----:B------:R-:W-:Y:S02]  /*09f0*/  ISETP.GE.U32.AND P1, PT, R6, R11, PT ;  /* 0x0000000b0600720c */ /* 0x000fe40003f26070 */
[----:B------:R-:W-:Y:S02]  /*0a00*/  LOP3.LUT R6, R34, R17, RZ, 0x3c, !PT ;  /* 0x0000001122067212 */ /* 0x000fe400078e3cff */
[----:B------:R-:W-:Y:S02]  /*0a10*/  @!P2 IADD3 R9, R9, 0x1, RZ ;  /* 0x000000010909a810 */ /* 0x000fe40007ffe0ff */
[----:B------:R-:W-:Y:S02]  /*0a20*/  ISETP.GE.AND P3, PT, R6, RZ, PT ;  /* 0x000000ff0600720c */ /* 0x000fe40003f66270 */
[----:B------:R-:W-:Y:S02]  /*0a30*/  ISETP.NE.AND P2, PT, R17, RZ, PT ;  /* 0x000000ff1100720c */ /* 0x000fe40003f45270 */
[----:B------:R-:W-:-:S03]  /*0a40*/  @P4 LEA.HI.X R15, R34, R21, R16, 0x2, P6 ;  /* 0x00000015220f4211 */ /* 0x000fc600030f1410 */
[----:B------:R-:W-:Y:S02]  /*0a50*/  @P1 VIADD R9, R9, 0x1 ;  /* 0x0000000109091836 */ /* 0x000fe40000000000 */
[----:B------:R1:W5:Y:S02]  /*0a60*/  @P4 LDG.E R152, desc[UR6][R14.64] ;  /* 0x000000060e984981 */ /* 0x000364000c1e1900 */
[----:B------:R-:W-:Y:S01]  /*0a70*/  IMAD.MOV.U32 R13, RZ, RZ, R9 ;  /* 0x000000ffff0d7224 */ /* 0x000fe200078e0009 */
[----:B-1----:R-:W-:-:S03]  /*0a80*/  SHF.R.S32.HI R15, RZ, 0x1f, R157 ;  /* 0x0000001fff0f7819 */ /* 0x002fc6000001149d */
[----:B------:R-:W-:Y:S01]  /*0a90*/  @!P3 IMAD.MOV R13, RZ, RZ, -R13 ;  /* 0x000000ffff0db224 */ /* 0x000fe200078e0a0d */
[----:B------:R-:W-:Y:S01]  /*0aa0*/  @!P2 LOP3.LUT R13, RZ, R17, RZ, 0x33, !PT ;  /* 0x00000011ff0da212 */ /* 0x000fe200078e33ff */
[----:B------:R-:W-:-:S03]  /*0ab0*/  IMAD R8, R15, UR4, RZ ;  /* 0x000000040f087c24 */ /* 0x000fc6000f8e02ff */
[----:B------:R-:W-:Y:S01]  /*0ac0*/  SHF.R.S32.HI R17, RZ, 0x1f, R13 ;  /* 0x0000001fff117819 */ /* 0x000fe2000001140d */
[----:B------:R-:W-:-:S04]  /*0ad0*/  IMAD.WIDE.U32 R6, R157, UR4, RZ ;  /* 0x000000049d067c25 */ /* 0x000fc8000f8e00ff */
[----:B------:R-:W-:Y:S01]  /*0ae0*/  IMAD R11, R157, UR5, R8 ;  /* 0x000000059d0b7c24 */ /* 0x000fe2000f8e0208 */
[----:B------:R-:W-:Y:S01]  /*0af0*/  ULDC.64 UR4, c[0x0][0x290] ;  /* 0x0000a40000047ab9 */ /* 0x000fe20000000a00 */
[----:B------:R-:W-:Y:S02]  /*0b00*/  IMAD.MOV.U32 R10, RZ, RZ, R6 ;  /* 0x000000ffff0a7224 */ /* 0x000fe400078e0006 */
[-C--:B------:R-:W-:Y:S01]  /*0b10*/  IMAD R14, R17, R72.reuse, RZ ;  /* 0x00000048110e7224 */ /* 0x080fe200078e02ff */
[----:B------:R-:W-:Y:S01]  /*0b20*/  IADD3 R11, R7, R11, RZ ;  /* 0x0000000b070b7210 */ /* 0x000fe20007ffe0ff */
[----:B------:R-:W-:Y:S02]  /*0b30*/  IMAD R8, R15, UR4, RZ ;  /* 0x000000040f087c24 */ /* 0x000fe4000f8e02ff */
[C---:B------:R-:W-:Y:S02]  /*0b40*/  IMAD R73, R13.reuse, R73, R14 ;  /* 0x000000490d497224 */ /* 0x040fe400078e020e */
[----:B------:R-:W-:-:S04]  /*0b50*/  IMAD.WIDE.U32 R10, R13, R72, R10 ;  /* 0x000000480d0a7225 */ /* 0x000fc800078e000a */
[----:B------:R-:W-:Y:S01]  /*0b60*/  IMAD.WIDE.U32 R6, R157, UR4, RZ ;  /* 0x000000049d067c25 */ /* 0x000fe2000f8e00ff */
[----:B------:R-:W-:-:S03]  /*0b70*/  LEA R74, P1, R10, R24, 0x1 ;  /* 0x000000180a4a7211 */ /* 0x000fc600078208ff */
[----:B------:R-:W-:Y:S01]  /*0b80*/  IMAD R19, R157, UR5, R8 ;  /* 0x000000059d137c24 */ /* 0x000fe2000f8e0208 */
[----:B------:R-:W-:Y:S01]  /*0b90*/  ULDC.64 UR4, c[0x0][0x298] ;  /* 0x0000a60000047ab9 */ /* 0x000fe20000000a00 */
[----:B------:R-:W-:Y:S02]  /*0ba0*/  IMAD.IADD R73, R11, 0x1, R73 ;  /* 0x000000010b497824 */ /* 0x000fe400078e0249 */
[----:B------:R-:W-:Y:S01]  /*0bb0*/  IMAD R11, R16, UR4, RZ ;  /* 0x00000004100b7c24 */ /* 0x000fe2000f8e02ff */
[----:B------:R-:W-:Y:S02]  /*0bc0*/  IADD3 R7, R7, R19, RZ ;  /* 0x0000001307077210 */ /* 0x000fe40007ffe0ff */
[----:B------:R-:W-:Y:S01]  /*0bd0*/  LEA.HI.X R73, R10, R25, R73, 0x1, P1 ;  /* 0x000000190a497211 */ /* 0x000fe200008f0c49 */
[----:B------:R-:W-:Y:S01]  /*0be0*/  IMAD R11, R34, UR5, R11 ;  /* 0x00000005220b7c24 */ /* 0x000fe2000f8e020b */
[----:B------:R-:W-:Y:S01]  /*0bf0*/  ISETP.NE.U32.AND P1, PT, R30, RZ, PT ;  /* 0x000000ff1e00720c */ /* 0x000fe20003f25070 */
[----:B------:R-:W-:Y:S01]  /*0c00*/  IMAD.WIDE.U32 R158, R34, UR4, R6 ;  /* 0x00000004229e7c25 */ /* 0x000fe2000f8e0006 */
[----:B------:R-:W-:Y:S01]  /*0c10*/  ULDC.64 UR4, c[0x0][0x2a8] ;  /* 0x0000aa0000047ab9 */ /* 0x000fe20000000a00 */
[----:B------:R-:W1:Y:S01]  /*0c20*/  LDC.64 R18, c[0x0][0x328] ;  /* 0x0000ca00ff127b82 */ /* 0x000e620000000a00 */
[----:B------:R-:W-:Y:S01]  /*0c30*/  ISETP.NE.AND.EX P1, PT, R31, RZ, PT, P1 ;  /* 0x000000ff1f00720c */ /* 0x000fe20003f25310 */
[----:B------:R-:W-:Y:S01]  /*0c40*/  IMAD R16, R16, UR4, RZ ;  /* 0x0000000410107c24 */ /* 0x000fe2000f8e02ff */
[----:B------:R-:W-:-:S03]  /*0c50*/  IADD3 R6, R159, R11, RZ ;  /* 0x0000000b9f067210 */ /* 0x000fc60007ffe0ff */
[----:B------:R-:W-:Y:S02]  /*0c60*/  IMAD R11, R34, UR5, R16 ;  /* 0x00000005220b7c24 */ /* 0x000fe4000f8e0210 */
[----:B------:R-:W-:Y:S02]  /*0c70*/  IMAD.MOV.U32 R16, RZ, RZ, RZ ;  /* 0x000000ffff107224 */ /* 0x000fe400078e00ff */
[----:B------:R-:W-:-:S04]  /*0c80*/  IMAD R12, R15, UR8, RZ ;  /* 0x000000080f0c7c24 */ /* 0x000fc8000f8e02ff */
[----:B------:R-:W3:Y:S01]  /*0c90*/  @P1 LDC R16, c[0x0][0x388] ;  /* 0x0000e200ff101b82 */ /* 0x000ee20000000800 */
[----:B------:R-:W-:Y:S01]  /*0ca0*/  IMAD.MOV.U32 R14, RZ, RZ, RZ ;  /* 0x000000ffff0e7224 */ /* 0x000fe200078e00ff */
[----:B------:R-:W-:Y:S01]  /*0cb0*/  LEA R159, P2, R158, R22, 0x1 ;  /* 0x000000169e9f7211 */ /* 0x000fe200078408ff */
[----:B------:R-:W-:-:S04]  /*0cc0*/  IMAD.WIDE.U32 R8, R157, UR8, RZ ;  /* 0x000000089d087c25 */ /* 0x000fc8000f8e00ff */
[----:B------:R-:W-:Y:S01]  /*0cd0*/  IMAD R21, R157, UR9, R12 ;  /* 0x000000099d157c24 */ /* 0x000fe2000f8e020c */
[----:B------:R-:W-:Y:S01]  /*0ce0*/  LEA.HI.X R158, R158, R23, R6, 0x1, P2 ;  /* 0x000000179e9e7211 */ /* 0x000fe200010f0c06 */
[----:B------:R-:W3:Y:S02]  /*0cf0*/  @P1 LDC R14, c[0x0][0x38c] ;  /* 0x0000e300ff0e1b82 */ /* 0x000ee40000000800 */
[----:B------:R-:W-:Y:S01]  /*0d00*/  IMAD.IADD R9, R9, 0x1, R21 ;  /* 0x0000000109097824 */ /* 0x000fe200078e0215 */
[----:B------:R-:W-:Y:S01]  /*0d10*/  ISETP.NE.U32.AND P2, PT, R32, RZ, PT ;  /* 0x000000ff2000720c */ /* 0x000fe20003f45070 */
[----:B----4-:R-:W-:Y:S01]  /*0d20*/  IMAD R10, R15, R26, RZ ;  /* 0x0000001a0f0a7224 */ /* 0x010fe200078e02ff */
[----:B0-----:R-:W-:Y:S01]  /*0d30*/  ISETP.NE.U32.AND P3, PT, R28, RZ, PT ;  /* 0x000000ff1c00720c */ /* 0x001fe20003f65070 */
[----:B------:R-:W-:Y:S01]  /*0d40*/  IMAD.WIDE.U32 R160, R34, UR4, R8 ;  /* 0x0000000422a07c25 */ /* 0x000fe2000f8e0008 */
[----:B------:R-:W-:Y:S01]  /*0d50*/  ISETP.NE.AND.EX P2, PT, R33, RZ, PT, P2 ;  /* 0x000000ff2100720c */ /* 0x000fe20003f45320 */
[----:B------:R-:W0:Y:S01]  /*0d60*/  LDC.64 R20, c[0x0][0x310] ;  /* 0x0000c400ff147b82 */ /* 0x000e220000000a00 */
[----:B------:R-:W-:Y:S01]  /*0d70*/  ISETP.NE.AND.EX P3, PT, R29, RZ, PT, P3 ;  /* 0x000000ff1d00720c */ /* 0x000fe20003f65330 */
[C---:B------:R-:W-:Y:S01]  /*0d80*/  IMAD R15, R157.reuse, R27, R10 ;  /* 0x0000001b9d0f7224 */ /* 0x040fe200078e020a */
[----:B-1----:R-:W-:Y:S01]  /*0d90*/  LEA R9, P4, R160, R18, 0x1 ;  /* 0x00000012a0097211 */ /* 0x002fe200078808ff */
[----:B------:R-:W-:-:S04]  /*0da0*/  IMAD.WIDE.U32 R6, R157, R26, RZ ;  /* 0x0000001a9d067225 */ /* 0x000fc800078e00ff */
[----:B------:R-:W-:Y:S01]  /*0db0*/  IMAD.IADD R8, R161, 0x1, R11 ;  /* 0x00000001a1087824 */ /* 0x000fe200078e020b */
[----:B------:R-:W-:Y:S01]  /*0dc0*/  IADD3 R7, R7, R15, RZ ;  /* 0x0000000f07077210 */ /* 0x000fe20007ffe0ff */
[----:B------:R-:W-:Y:S01]  /*0dd0*/  HFMA2.MMA R10, -RZ, RZ, 0, 0 ;  /* 0x00000000ff0a7435 */ /* 0x000fe200000001ff */
[----:B---3--:R-:W-:Y:S01]  /*0de0*/  STL [R1+0x10], R16 ;  /* 0x0000101001007387 */ /* 0x008fe20000100800 */
[----:B------:R-:W-:Y:S01]  /*0df0*/  IMAD.MOV.U32 R79, RZ, RZ, RZ ;  /* 0x000000ffff4f7224 */ /* 0x000fe200078e00ff */
[----:B------:R-:W-:Y:S01]  /*0e00*/  LEA.HI.X R160, R160, R19, R8, 0x1, P4 ;  /* 0x00000013a0a07211 */ /* 0x000fe200020f0c08 */
[-C--:B------:R-:W-:Y:S01]  /*0e10*/  IMAD R8, R17, R70.reuse, RZ ;  /* 0x0000004611087224 */ /* 0x080fe200078e02ff */
[----:B------:R1:W-:Y:S01]  /*0e20*/  STL [R1], R9 ;  /* 0x0000000901007387 */ /* 0x0003e20000100800 */
[----:B------:R-:W-:Y:S01]  /*0e30*/  IMAD.MOV.U32 R12, RZ, RZ, RZ ;  /* 0x000000ffff0c7224 */ /* 0x000fe200078e00ff */
[----:B------:R-:W-:Y:S01]  /*0e40*/  @P2 ISETP.NE.U32.AND P4, PT, R32, RZ, PT ;  /* 0x000000ff2000220c */ /* 0x000fe20003f85070 */
[C---:B------:R-:W-:Y:S01]  /*0e50*/  IMAD.WIDE.U32 R6, R13.reuse, R70, R6 ;  /* 0x000000460d067225 */ /* 0x040fe200078e0006 */
[----:B------:R-:W3:Y:S03]  /*0e60*/  @P3 LDC R79, c[0x0][0x378] ;  /* 0x0000de00ff4f3b82 */ /* 0x000ee60000000800 */
[----:B------:R-:W-:-:S02]  /*0e70*/  IMAD R71, R13, R71, R8 ;  /* 0x000000470d477224 */ /* 0x000fc400078e0208 */
[----:B-1----:R-:W-:-:S03]  /*0e80*/  IMAD.MOV.U32 R9, RZ, RZ, RZ ;  /* 0x000000ffff097224 */ /* 0x002fc600078e00ff */
[----:B------:R-:W1:Y:S01]  /*0e90*/  @P3 LDC R12, c[0x0][0x37c] ;  /* 0x0000df00ff0c3b82 */ /* 0x000e620000000800 */
[----:B------:R-:W-:Y:S01]  /*0ea0*/  PLOP3.LUT P3, PT, PT, PT, PT, 0x8, 0x0 ;  /* 0x000000000000781c */ /* 0x000fe20003f6e170 */
[----:B------:R-:W-:Y:S01]  /*0eb0*/  IMAD.MOV.U32 R8, RZ, RZ, RZ ;  /* 0x000000ffff087224 */ /* 0x000fe200078e00ff */
[----:B------:R-:W-:Y:S02]  /*0ec0*/  @P2 ISETP.NE.AND.EX P3, PT, R33, RZ, PT, P4 ;  /* 0x000000ff2100220c */ /* 0x000fe40003f65340 */
[----:B------:R-:W-:Y:S01]  /*0ed0*/  IADD3 R71, R7, R71, RZ ;  /* 0x0000004707477210 */ /* 0x000fe20007ffe0ff */
[----:B------:R-:W-:Y:S02]  /*0ee0*/  IMAD.MOV.U32 R7, RZ, RZ, RZ ;  /* 0x000000ffff077224 */ /* 0x000fe400078e00ff */
[----:B------:R-:W4:Y:S01]  /*0ef0*/  @P2 LDC R9, c[0x0][0x390] ;  /* 0x0000e400ff092b82 */ /* 0x000f220000000800 */
[----:B------:R-:W-:Y:S01]  /*0f00*/  @P1 MOV R7, R16 ;  /* 0x0000001000071202 */ /* 0x000fe20000000f00 */
[----:B------:R-:W-:Y:S01]  /*0f10*/  @P1 IMAD.MOV.U32 R8, RZ, RZ, R14 ;  /* 0x000000ffff081224 */ /* 0x000fe200078e000e */
[----:B------:R0:W-:Y:S05]  /*0f20*/  STL [R1+0x14], R14 ;  /* 0x0000140e01007387 */ /* 0x0001ea0000100800 */
[----:B------:R-:W1:Y:S01]  /*0f30*/  @P2 LDC R10, c[0x0][0x394] ;  /* 0x0000e500ff0a2b82 */ /* 0x000e620000000800 */
[----:B------:R-:W-:Y:S01]  /*0f40*/  ISETP.NE.U32.AND P2, PT, R16, RZ, PT ;  /* 0x000000ff1000720c */ /* 0x000fe20003f45070 */
[----:B------:R-:W-:-:S02]  /*0f50*/  IMAD.IADD R13, R4, 0x1, -R157 ;  /* 0x00000001040d7824 */ /* 0x000fc400078e0a9d */
[----:B------:R-:W-:Y:S01]  /*0f60*/  IMAD.MOV.U32 R15, RZ, RZ, R8 ;  /* 0x000000ffff0f7224 */ /* 0x000fe200078e0008 */
[----:B------:R-:W-:Y:S02]  /*0f70*/  ISETP.NE.AND.EX P2, PT, R14, RZ, PT, P2 ;  /* 0x000000ff0e00720c */ /* 0x000fe40003f45320 */
[----:B0-----:R-:W-:Y:S01]  /*0f80*/  MOV R14, R7 ;  /* 0x00000007000e7202 */ /* 0x001fe20000000f00 */
[----:B------:R-:W0:Y:S01]  /*0f90*/  LDC R11, c[0x0][0x23c] ;  /* 0x00008f00ff0b7b82 */ /* 0x000e220000000800 */
[----:B------:R0:W-:Y:S04]  /*0fa0*/  STL [R1+0x18], R13 ;  /* 0x0000180d01007387 */ /* 0x0001e80000100800 */
[----:B------:R0:W-:Y:S01]  /*0fb0*/  STL.64 [R1+0x8], R14 ;  /* 0x0000080e01007387 */ /* 0x0001e20000100a00 */
[----:B------:R-:W-:-:S04]  /*0fc0*/  LEA R72, P4, R6, R20, 0x1 ;  /* 0x0000001406487211 */ /* 0x000fc800078808ff */
[----:B------:R-:W-:Y:S02]  /*0fd0*/  LEA.HI.X R71, R6, R21, R71, 0x1, P4 ;  /* 0x0000001506477211 */ /* 0x000fe400020f0c47 */
[----:B0-----:R-:W-:Y:S02]  /*0fe0*/  SEL R70, R11, 0x800, P5 ;  /* 0x000008000b467807 */ /* 0x001fe40002800000 */
[----:B--2---:R-:W-:Y:S01]  /*0ff0*/  @!P0 SHF.R.S32.HI R5, RZ, 0x1f, R2 ;  /* 0x0000001fff058819 */ /* 0x004fe20000011402 */
[----:B-1-34-:R-:W-:Y:S06]  /*1000*/  @P3 BRA P2, `(.L_x_1777) ;  /* 0x0000000000783947 */ /* 0x01afec0001000000 */
[-C--:B------:R-:W-:Y:S01]  /*1010*/  IABS R11, R70.reuse ;  /* 0x00000046000b7213 */ /* 0x080fe20000000000 */
[----:B------:R0:W-:Y:S01]  /*1020*/  STL [R1+0x4], RZ ;  /* 0x000004ff01007387 */ /* 0x0001e20000100800 */
[----:B------:R-:W-:Y:S01]  /*1030*/  IADD3 R9, R13, -0x1, R70 ;  /* 0xffffffff0d097810 */ /* 0x000fe20007ffe046 */
[----:B-----5:R-:W-:Y:S01]  /*1040*/  IMAD.MOV.U32 R69, RZ, RZ, RZ ;  /* 0x000000ffff457224 */ /* 0x020fe200078e00ff */
[----:B------:R-:W1:Y:S01]  /*1050*/  I2F.RP R4, R11 ;  /* 0x0000000b00047306 */ /* 0x000e620000209400 */
[----:B------:R-:W-:-:S05]  /*1060*/  IABS R10, R70 ;  /* 0x00000046000a7213 */ /* 0x000fca0000000000 */
[----:B------:R-:W-:Y:S02]  /*1070*/  IMAD.MOV R10, RZ, RZ, -R10 ;  /* 0x000000ffff0a7224 */ /* 0x000fe400078e0a0a */
[----:B-1----:R-:W1:Y:S02]  /*1080*/  MUFU.RCP R4, R4 ;  /* 0x0000000400047308 */ /* 0x002e640000001000 */
[----:B-1----:R-:W-:Y:S01]  /*1090*/  VIADD R6, R4, 0xffffffe ;  /* 0x0ffffffe04067836 */ /* 0x002fe20000000000 */
[----:B------:R-:W-:Y:S02]  /*10a0*/  IABS R4, R9 ;  /* 0x0000000900047213 */ /* 0x000fe40000000000 */
[----:B------:R-:W-:-:S03]  /*10b0*/  LOP3.LUT R9, R9, R70, RZ, 0x3c, !PT ;  /* 0x0000004609097212 */ /* 0x000fc600078e3cff */
[----:B------:R1:W2:Y:S01]  /*10c0*/  F2I.FTZ.U32.TRUNC.NTZ R7, R6 ;  /* 0x0000000600077305 */ /* 0x0002a2000021f000 */
[----:B------:R-:W-:Y:S01]  /*10d0*/  ISETP.GE.AND P2, PT, R9, RZ, PT ;  /* 0x000000ff0900720c */ /* 0x000fe20003f46270 */
[----:B-1----:R-:W-:Y:S01]  /*10e0*/  IMAD.MOV.U32 R6, RZ, RZ, RZ ;  /* 0x000000ffff067224 */ /* 0x002fe200078e00ff */
        /* <DEDUP_REMOVED lines=15> */
[----:B0-----:R-:W-:Y:S06]  /*11e0*/  BRA `(.L_x_1778) ;  /* 0x00000000004c7947 */ /* 0x001fec0003800000 */
.L_x_1777:
        /* <DEDUP_REMOVED lines=19> */
.L_x_1778:
        /* <DEDUP_REMOVED lines=9> */
[----:B------:R-:W-:-:S03]  /*13b0*/  LEA.HI.X R79, R0, R12, R3, 0x2, P0 ;  /* 0x0000000c004f7211 */ /* 0x000fc600000f1403 */
[----:B------:R-:W-:Y:S02]  /*13c0*/  IMAD R5, R2, UR5, R5 ;  /* 0x0000000502057c24 */ /* 0x000fe4000f8e0205 */
[----:B------:R-:W-:Y:S02]  /*13d0*/  IMAD.MOV.U32 R66, RZ, RZ, RZ ;  /* 0x000000ffff427224 */ /* 0x000fe400078e00ff */
[----:B------:R-:W-:-:S07]  /*13e0*/  IMAD.IADD R154, R81, 0x1, R5 ;  /* 0x00000001519a7824 */ /* 0x000fce00078e0205 */
.L_x_1824:
[----:B--2---:R-:W2:Y:S04]  /*13f0*/  LDL R3, [R1+0x10] ;  /* 0x0000100001037983 */ /* 0x004ea80000100800 */
[----:B---3--:R-:W3:Y:S04]  /*1400*/  LDL R2, [R1+0x14] ;  /* 0x0000140001027983 */ /* 0x008ee80000100800 */
[----:B------:R-:W4:Y:S04]  /*1410*/  LDL R0, [R1+0x4] ;  /* 0x0000040001007983 */ /* 0x000f280000100800 */
[----:B------:R-:W5:Y:S04]  /*1420*/  LDL.64 R20, [R1+0x8] ;  /* 0x0000080001147983 */ /* 0x000f680000100a00 */
[----:B------:R-:W5:Y:S01]  /*1430*/  LDL R4, [R1+0x18] ;  /* 0x0000180001047983 */ /* 0x000f620000100800 */
[----:B--2---:R-:W-:-:S04]  /*1440*/  ISETP.NE.U32.AND P0, PT, R3, RZ, PT ;  /* 0x000000ff0300720c */ /* 0x004fc80003f05070 */
[----:B---3--:R-:W-:-:S13]  /*1450*/  ISETP.NE.AND.EX P0, PT, R2, RZ, PT, P0 ;  /* 0x000000ff0200720c */ /* 0x008fda0003f05300 */
[----:B----4-:R-:W-:-:S04]  /*1460*/  @P0 IMAD.IADD R2, R66, 0x1, R0 ;  /* 0x0000000142020824 */ /* 0x010fc800078e0200 */
[----:B-----5:R-:W-:-:S05]  /*1470*/  @P0 IMAD.WIDE R2, R2, 0x4, R20 ;  /* 0x0000000402020825 */ /* 0x020fca00078e0214 */
[----:B------:R-:W2:Y:S04]  /*1480*/  @P0 LDG.E R65, desc[UR6][R2.64] ;  /* 0x0000000602410981 */ /* 0x000ea8000c1e1900 */
[----:B------:R-:W2:Y:S02]  /*1490*/  @P0 LDG.E R0, desc[UR6][R2.64+0x4] ;  /* 0x0000040602000981 */ /* 0x000ea4000c1e1900 */
[----:B--2---:R-:W-:Y:S02]  /*14a0*/  @P0 IADD3 R65, -R65, R0, RZ ;  /* 0x0000000041410210 */ /* 0x004fe40007ffe1ff */
[----:B------:R-:W-:-:S04]  /*14b0*/  @!P0 VIADDMNMX R65, R4, -R155, R70, PT ;  /* 0x8000009b04418246 */ /* 0x000fc80003800146 */
[----:B------:R-:W-:-:S13]  /*14c0*/  ISETP.GE.AND P0, PT, R65, 0x1, PT ;  /* 0x000000014100780c */ /* 0x000fda0003f06270 */
[----:B------:R-:W-:Y:S05]  /*14d0*/  @!P0 EXIT ;  /* 0x000000000000894d */ /* 0x000fea0003800000 */
[----:B------:R-:W1:Y:S01]  /*14e0*/  S2R R156, SR_TID.X ;  /* 0x00000000009c7919 */ /* 0x000e620000002100 */
[----:B------:R-:W-:Y:S01]  /*14f0*/  LOP3.LUT R63, R63, 0xfffffbff, RZ, 0xc0, !PT ;  /* 0xfffffbff3f3f7812 */ /* 0x000fe200078ec0ff */
[----:B------:R-:W-:Y:S06]  /*1500*/  BAR.SYNC.DEFER_BLOCKING 0x0 ;  /* 0x0000000000007b1d */ /* 0x000fec0000010000 */
[----:B------:R-:W2:Y:S01]  /*1510*/  LDL.LU R46, [R1] ;  /* 0x00000000012e7983 */ /* 0x000ea20000300800 */
[----:B------:R-:W-:Y:S02]  /*1520*/  LOP3.LUT R159, R159, R158, RZ, 0x3c, !PT ;  /* 0x0000009e9f9f7212 */ /* 0x000fe400078e3cff */
[----:B------:R-:W-:-:S02]  /*1530*/  PRMT R11, RZ, 0x7610, R11 ;  /* 0x00007610ff0b7816 */ /* 0x000fc4000000000b */
[C---:B------:R-:W-:Y:S02]  /*1540*/  LOP3.LUT R158, R159.reuse, R158, RZ, 0x3c, !PT ;  /* 0x0000009e9f9e7212 */ /* 0x040fe400078e3cff */
[----:B------:R-:W-:Y:S02]  /*1550*/  PRMT R8, RZ, 0x7610, R8 ;  /* 0x00007610ff087816 */ /* 0x000fe40000000008 */
[----:B------:R-:W-:Y:S02]  /*1560*/  LOP3.LUT R159, R159, R158, RZ, 0x3c, !PT ;  /* 0x0000009e9f9f7212 */ /* 0x000fe400078e3cff */
[----:B------:R-:W-:Y:S02]  /*1570*/  PRMT R5, RZ, 0x7610, R5 ;  /* 0x00007610ff057816 */ /* 0x000fe40000000005 */
[----:B------:R-:W-:Y:S02]  /*1580*/  PRMT R7, RZ, 0x7610, R7 ;  /* 0x00007610ff077816 */ /* 0x000fe40000000007 */
[----:B------:R-:W-:-:S02]  /*1590*/  PRMT R9, RZ, 0x7610, R9 ;  /* 0x00007610ff097816 */ /* 0x000fc40000000009 */
[----:B------:R-:W-:Y:S02]  /*15a0*/  PRMT R13, RZ, 0x7610, R13 ;  /* 0x00007610ff0d7816 */ /* 0x000fe4000000000d */
[----:B------:R-:W-:Y:S01]  /*15b0*/  PRMT R10, RZ, 0x7610, R10 ;  /* 0x00007610ff0a7816 */ /* 0x000fe2000000000a */
[C---:B-1----:R-:W-:Y:S01]  /*15c0*/  IMAD.SHL.U32 R64, R156.reuse, 0x10, RZ ;  /* 0x000000109c407824 */ /* 0x042fe200078e00ff */
[----:B------:R-:W-:Y:S02]  /*15d0*/  LOP3.LUT R83, R156, 0x1f, RZ, 0xc0, !PT ;  /* 0x0000001f9c537812 */ /* 0x000fe400078ec0ff */
[----:B------:R-:W-:Y:S02]  /*15e0*/  PRMT R15, RZ, 0x7610, R15 ;  /* 0x00007610ff0f7816 */ /* 0x000fe4000000000f */
[----:B------:R-:W-:Y:S02]  /*15f0*/  LOP3.LUT R64, R64, 0xfffffe00, RZ, 0xc0, !PT ;  /* 0xfffffe0040407812 */ /* 0x000fe400078ec0ff */
[----:B------:R-:W-:-:S02]  /*1600*/  PRMT R12, RZ, 0x7610, R12 ;  /* 0x00007610ff0c7816 */ /* 0x000fc4000000000c */
[----:B------:R-:W-:Y:S02]  /*1610*/  LOP3.LUT R82, R64, R83, RZ, 0xfc, !PT ;  /* 0x0000005340527212 */ /* 0x000fe400078efcff */
[----:B------:R-:W-:Y:S02]  /*1620*/  PRMT R17, RZ, 0x7610, R17 ;  /* 0x00007610ff117816 */ /* 0x000fe40000000011 */
[C---:B------:R-:W-:Y:S02]  /*1630*/  LOP3.LUT R0, R82.reuse, 0x20, RZ, 0xfc, !PT ;  /* 0x0000002052007812 */ /* 0x040fe400078efcff */
[----:B------:R-:W-:Y:S02]  /*1640*/  LOP3.LUT R2, R82, 0x40, RZ, 0xfc, !PT ;  /* 0x0000004052027812 */ /* 0x000fe400078efcff */
[-C--:B------:R-:W-:Y:S02]  /*1650*/  ISETP.GE.AND P5, PT, R0, R65.reuse, PT ;  /* 0x000000410000720c */ /* 0x080fe40003fa6270 */
[----:B------:R-:W-:-:S02]  /*1660*/  ISETP.GE.AND P4, PT, R2, R65, PT ;  /* 0x000000410200720c */ /* 0x000fc40003f86270 */
[C---:B------:R-:W-:Y:S02]  /*1670*/  LOP3.LUT R4, R82.reuse, 0x60, RZ, 0xfc, !PT ;  /* 0x0000006052047812 */ /* 0x040fe400078efcff */
[----:B------:R-:W-:Y:S02]  /*1680*/  LOP3.LUT R0, R82, 0x80, RZ, 0xfc, !PT ;  /* 0x0000008052007812 */ /* 0x000fe400078efcff */
[-C--:B------:R-:W-:Y:S02]  /*1690*/  ISETP.GE.AND P3, PT, R4, R65.reuse, PT ;  /* 0x000000410400720c */ /* 0x080fe40003f66270 */
[----:B------:R-:W-:Y:S02]  /*16a0*/  ISETP.GE.AND P2, PT, R0, R65, PT ;  /* 0x000000410000720c */ /* 0x000fe40003f46270 */
[----:B------:R-:W-:Y:S02]  /*16b0*/  LOP3.LUT R2, R82, 0xa0, RZ, 0xfc, !PT ;  /* 0x000000a052027812 */ /* 0x000fe400078efcff */
[----:B------:R-:W-:-:S02]  /*16c0*/  @P5 LOP3.LUT R63, R63, 0x400, RZ, 0xfc, !PT ;  /* 0x000004003f3f5812 */ /* 0x000fc400078efcff */
[-C--:B------:R-:W-:Y:S01]  /*16d0*/  ISETP.GE.AND P1, PT, R2, R65.reuse, PT ;  /* 0x000000410200720c */ /* 0x080fe20003f26270 */
[C---:B------:R-:W-:Y:S01]  /*16e0*/  IMAD.WIDE R2, R82.reuse, 0x2, R158 ;  /* 0x0000000252027825 */ /* 0x040fe200078e029e */
[----:B------:R-:W-:Y:S02]  /*16f0*/  LOP3.LUT R63, R63, 0xfffffdff, RZ, 0xc0, !PT ;  /* 0xfffffdff3f3f7812 */ /* 0x000fe400078ec0ff */
[----:B------:R-:W-:Y:S02]  /*1700*/  LOP3.LUT R6, R82, 0xc0, RZ, 0xfc, !PT ;  /* 0x000000c052067812 */ /* 0x000fe400078efcff */
[----:B------:R-:W-:Y:S01]  /*1710*/  @P4 LOP3.LUT R63, R63, 0x200, RZ, 0xfc, !PT ;  /* 0x000002003f3f4812 */ /* 0x000fe200078efcff */
[----:B------:R-:W3:Y:S01]  /*1720*/  @!P4 LDG.E.U16 R7, desc[UR6][R2.64+0x80] ;  /* 0x000080060207c981 */ /* 0x000ee2000c1e1500 */
[-C--:B------:R-:W-:Y:S02]  /*1730*/  ISETP.GE.AND P0, PT, R6, R65.reuse, PT ;  /* 0x000000410600720c */ /* 0x080fe40003f06270 */
[----:B------:R-:W-:Y:S01]  /*1740*/  LOP3.LUT R63, R63, 0xfffffeff, RZ, 0xc0, !PT ;  /* 0xfffffeff3f3f7812 */ /* 0x000fe200078ec0ff */
[----:B------:R-:W4:Y:S01]  /*1750*/  @!P2 LDG.E.U16 R9, desc[UR6][R2.64+0x100] ;  /* 0x000100060209a981 */ /* 0x000f22000c1e1500 */
[----:B------:R-:W-:-:S02]  /*1760*/  ISETP.GE.AND P6, PT, R82, R65, PT ;  /* 0x000000415200720c */ /* 0x000fc40003fc6270 */
[----:B------:R-:W-:Y:S02]  /*1770*/  @P3 LOP3.LUT R63, R63, 0x100, RZ, 0xfc, !PT ;  /* 0x000001003f3f3812 */ /* 0x000fe400078efcff */
[C---:B------:R-:W-:Y:S02]  /*1780*/  LOP3.LUT R18, R82.reuse, 0xe0, RZ, 0xfc, !PT ;  /* 0x000000e052127812 */ /* 0x040fe400078efcff */
[----:B------:R-:W-:Y:S02]  /*1790*/  LOP3.LUT R63, R63, 0xffffff7f, RZ, 0xc0, !PT ;  /* 0xffffff7f3f3f7812 */ /* 0x000fe400078ec0ff */
[----:B------:R-:W-:Y:S01]  /*17a0*/  LOP3.LUT R20, R82, 0x100, RZ, 0xfc, !PT ;  /* 0x0000010052147812 */ /* 0x000fe200078efcff */
[----:B------:R-:W5:Y:S01]  /*17b0*/  @!P0 LDG.E.U16 R11, desc[UR6][R2.64+0x180] ;  /* 0x00018006020b8981 */ /* 0x000f62000c1e1500 */
[----:B------:R-:W-:Y:S02]  /*17c0*/  @P2 LOP3.LUT R63, R63, 0x80, RZ, 0xfc, !PT ;  /* 0x000000803f3f2812 */ /* 0x000fe400078efcff */
[----:B------:R-:W-:Y:S01]  /*17d0*/  PRMT R0, RZ, 0x7610, R0 ;  /* 0x00007610ff007816 */ /* 0x000fe20000000000 */
[----:B------:R-:W3:Y:S01]  /*17e0*/  @!P6 LDG.E.U16 R5, desc[UR6][R2.64] ;  /* 0x000000060205e981 */ /* 0x000ee2000c1e1500 */
[----:B------:R-:W-:-:S02]  /*17f0*/  LOP3.LUT R63, R63, 0xffffffbf, RZ, 0xc0, !PT ;  /* 0xffffffbf3f3f7812 */ /* 0x000fc400078ec0ff */
[----:B------:R-:W-:Y:S02]  /*1800*/  PRMT R4, RZ, 0x7610, R4 ;  /* 0x00007610ff047816 */ /* 0x000fe40000000004 */
[----:B------:R-:W-:Y:S01]  /*1810*/  @P1 LOP3.LUT R63, R63, 0x40, RZ, 0xfc, !PT ;  /* 0x000000403f3f1812 */ /* 0x000fe200078efcff */
[----:B------:R-:W4:Y:S01]  /*1820*/  @!P5 LDG.E.U16 R0, desc[UR6][R2.64+0x40] ;  /* 0x000040060200d981 */ /* 0x000f22000c1e1500 */
[C---:B------:R-:W-:Y:S02]  /*1830*/  LOP3.LUT R22, R82.reuse, 0x120, RZ, 0xfc, !PT ;  /* 0x0000012052167812 */ /* 0x040fe400078efcff */
[----:B------:R-:W-:Y:S01]  /*1840*/  LOP3.LUT R63, R63, 0xffffffdf, RZ, 0xc0, !PT ;  /* 0xffffffdf3f3f7812 */ /* 0x000fe200078ec0ff */
[----:B------:R-:W5:Y:S01]  /*1850*/  @!P3 LDG.E.U16 R4, desc[UR6][R2.64+0xc0] ;  /* 0x0000c0060204b981 */ /* 0x000f62000c1e1500 */
[----:B------:R-:W-:Y:S02]  /*1860*/  LOP3.LUT R24, R82, 0x140, RZ, 0xfc, !PT ;  /* 0x0000014052187812 */ /* 0x000fe400078efcff */
[----:B------:R-:W-:-:S02]  /*1870*/  @P0 LOP3.LUT R63, R63, 0x20, RZ, 0xfc, !PT ;  /* 0x000000203f3f0812 */ /* 0x000fc400078efcff */
[----:B------:R-:W-:Y:S02]  /*1880*/  ISETP.GE.AND P0, PT, R18, R65, PT ;  /* 0x000000411200720c */ /* 0x000fe40003f06270 */
[----:B------:R-:W-:Y:S02]  /*1890*/  LOP3.LUT R63, R63, 0xfffff7ff, RZ, 0xc0, !PT ;  /* 0xfffff7ff3f3f7812 */ /* 0x000fe400078ec0ff */
[----:B------:R-:W-:Y:S02]  /*18a0*/  PRMT R6, RZ, 0x7610, R6 ;  /* 0x00007610ff067816 */ /* 0x000fe40000000006 */
[----:B------:R-:W-:Y:S02]  /*18b0*/  @P6 LOP3.LUT R63, R63, 0x800, RZ, 0xfc, !PT ;  /* 0x000008003f3f6812 */ /* 0x000fe400078efcff */
[C---:B------:R-:W-:Y:S02]  /*18c0*/  LOP3.LUT R26, R82.reuse, 0x160, RZ, 0xfc, !PT ;  /* 0x00000160521a7812 */ /* 0x040fe400078efcff */
[----:B------:R-:W-:Y:S01]  /*18d0*/  LOP3.LUT R63, R63, 0xffffffef, RZ, 0xc0, !PT ;  /* 0xffffffef3f3f7812 */ /* 0x000fe200078ec0ff */
[----:B------:R-:W5:Y:S01]  /*18e0*/  @!P1 LDG.E.U16 R6, desc[UR6][R2.64+0x140] ;  /* 0x0001400602069981 */ /* 0x000f62000c1e1500 */
[----:B------:R-:W-:-:S02]  /*18f0*/  LOP3.LUT R28, R82, 0x180, RZ, 0xfc, !PT ;  /* 0x00000180521c7812 */ /* 0x000fc400078efcff */
[----:B------:R-:W-:Y:S01]  /*1900*/  @P0 LOP3.LUT R63, R63, 0x10, RZ, 0xfc, !PT ;  /* 0x000000103f3f0812 */ /* 0x000fe200078efcff */
[----:B------:R-:W5:Y:S01]  /*1910*/  @!P0 LDG.E.U16 R8, desc[UR6][R2.64+0x1c0] ;  /* 0x0001c00602088981 */ /* 0x000f62000c1e1500 */
[-C--:B------:R-:W-:Y:S02]  /*1920*/  ISETP.GE.AND P0, PT, R20, R65.reuse, PT ;  /* 0x000000411400720c */ /* 0x080fe40003f06270 */
[----:B------:R-:W-:Y:S02]  /*1930*/  LOP3.LUT R30, R82, 0x1a0, RZ, 0xfc, !PT ;  /* 0x000001a0521e7812 */ /* 0x000fe400078efcff */
[----:B------:R-:W-:Y:S02]  /*1940*/  ISETP.GE.AND P6, PT, R22, R65, PT ;  /* 0x000000411600720c */ /* 0x000fe40003fc6270 */
[----:B------:R-:W-:Y:S02]  /*1950*/  LOP3.LUT R32, R82, 0x1c0, RZ, 0xfc, !PT ;  /* 0x000001c052207812 */ /* 0x000fe400078efcff */
[----:B------:R-:W-:-:S02]  /*1960*/  LOP3.LUT R63, R63, 0xfffffff7, RZ, 0xc0, !PT ;  /* 0xfffffff73f3f7812 */ /* 0x000fc400078ec0ff */
[-C--:B------:R-:W-:Y:S02]  /*1970*/  ISETP.GE.AND P5, PT, R24, R65.reuse, PT ;  /* 0x000000411800720c */ /* 0x080fe40003fa6270 */
[----:B------:R-:W-:Y:S01]  /*1980*/  LOP3.LUT R34, R82, 0x1e0, RZ, 0xfc, !PT ;  /* 0x000001e052227812 */ /* 0x000fe200078efcff */
[----:B------:R-:W5:Y:S01]  /*1990*/  @!P0 LDG.E.U16 R13, desc[UR6][R2.64+0x200] ;  /* 0x00020006020d8981 */ /* 0x000f62000c1e1500 */
[-C--:B------:R-:W-:Y:S02]  /*19a0*/  ISETP.GE.AND P4, PT, R26, R65.reuse, PT ;  /* 0x000000411a00720c */ /* 0x080fe40003f86270 */
[-C--:B------:R-:W-:Y:S01]  /*19b0*/  ISETP.GE.AND P3, PT, R28, R65.reuse, PT ;  /* 0x000000411c00720c */ /* 0x080fe20003f66270 */
[----:B------:R-:W5:Y:S01]  /*19c0*/  @!P6 LDG.E.U16 R10, desc[UR6][R2.64+0x240] ;  /* 0x00024006020ae981 */ /* 0x000f62000c1e1500 */
[----:B------:R-:W-:Y:S02]  /*19d0*/  ISETP.GE.AND P2, PT, R30, R65, PT ;  /* 0x000000411e00720c */ /* 0x000fe40003f46270 */
[----:B------:R-:W-:-:S02]  /*19e0*/  @P0 LOP3.LUT R63, R63, 0x8, RZ, 0xfc, !PT ;  /* 0x000000083f3f0812 */ /* 0x000fc400078efcff */
[-C--:B------:R-:W-:Y:S01]  /*19f0*/  ISETP.GE.AND P1, PT, R32, R65.reuse, PT ;  /* 0x000000412000720c */ /* 0x080fe20003f26270 */
[----:B------:R-:W5:Y:S01]  /*1a00*/  @!P5 LDG.E.U16 R15, desc[UR6][R2.64+0x280] ;  /* 0x00028006020fd981 */ /* 0x000f62000c1e1500 */
[----:B------:R-:W-:Y:S02]  /*1a10*/  ISETP.GE.AND P0, PT, R34, R65, PT ;  /* 0x000000412200720c */ /* 0x000fe40003f06270 */
[----:B------:R-:W-:Y:S01]  /*1a20*/  PRMT R14, RZ, 0x7610, R14 ;  /* 0x00007610ff0e7816 */ /* 0x000fe2000000000e */
[----:B------:R-:W5:Y:S01]  /*1a30*/  @!P4 LDG.E.U16 R12, desc[UR6][R2.64+0x2c0] ;  /* 0x0002c006020cc981 */ /* 0x000f62000c1e1500 */
[----:B------:R-:W-:Y:S02]  /*1a40*/  PRMT R19, RZ, 0x7610, R19 ;  /* 0x00007610ff137816 */ /* 0x000fe40000000013 */
[----:B------:R-:W-:Y:S01]  /*1a50*/  PRMT R16, RZ, 0x7610, R16 ;  /* 0x00007610ff107816 */ /* 0x000fe20000000010 */
        /* <DEDUP_REMOVED lines=16> */
[C---:B-1----:R-:W-:Y:S01]  /*1b60*/  VIADD R3, R18.reuse, 0xc0 ;  /* 0x000000c012037836 */ /* 0x042fe20000000000 */
[----:B------:R-:W-:-:S02]  /*1b70*/  IADD3 R27, R18, 0x80, RZ ;  /* 0x00000080121b7810 */ /* 0x000fc40007ffe0ff */
[-C--:B------:R-:W-:Y:S01]  /*1b80*/  LEA.HI.SX32 R21, R21, R18.reuse, 0x1b ;  /* 0x0000001215157211 */ /* 0x080fe200078fdaff */
[C---:B------:R-:W-:Y:S01]  /*1b90*/  VIADD R33, R18.reuse, 0x100 ;  /* 0x0000010012217836 */ /* 0x040fe20000000000 */
[----:B------:R-:W-:Y:S01]  /*1ba0*/  P2R R86, PR, RZ, 0x40 ;  /* 0x00000040ff567803 */ /* 0x000fe20000000000 */
[----:B------:R-:W-:Y:S01]  /*1bb0*/  ULEA UR4, UR5, UR4, 0x18 ;  /* 0x0000000405047291 */ /* 0x000fe2000f8ec03f */
        /* <DEDUP_REMOVED lines=11> */
[----:B------:R-:W-:Y:S01]  /*1c70*/  ULDC.U8 UR5, c[0x0][0x238] ;  /* 0x00008e0000057ab9 */ /* 0x000fe20000000000 */
[----:B------:R-:W-:-:S02]  /*1c80*/  LEA.HI.SX32 R29, R29, R18, 0x1b ;  /* 0x000000121d1d7211 */ /* 0x000fc400078fdaff */
[----:B------:R-:W-:Y:S02]  /*1c90*/  LEA R61, R21, UR4, 0x1 ;  /* 0x00000004153d7c11 */ /* 0x000fe4000f8e08ff */
[----:B------:R-:W-:Y:S02]  /*1ca0*/  IADD3 R37, R18, 0x140, RZ ;  /* 0x0000014012257810 */ /* 0x000fe40007ffe0ff */
        /* <DEDUP_REMOVED lines=8> */
[----:B------:R-:W-:Y:S02]  /*1d30*/  IADD3 R43, R18, 0x1a0, RZ ;  /* 0x000001a0122b7810 */ /* 0x000fe40007ffe0ff */
[----:B------:R-:W-:-:S02]  /*1d40*/  LEA.HI.SX32 R35, R35, R18, 0x1b ;  /* 0x0000001223237211 */ /* 0x000fc400078fdaff */
[----:B------:R-:W-:Y:S02]  /*1d50*/  LEA R57, R29, UR4, 0x1 ;  /* 0x000000041d397c11 */ /* 0x000fe4000f8e08ff */
        /* <DEDUP_REMOVED lines=17> */
[----:B------:R-:W-:Y:S02]  /*1e70*/  LOP3.LUT P6, RZ, R63, 0x80, RZ, 0xc0, !PT ;  /* 0x000000803fff7812 */ /* 0x000fe400078cc0ff */
[----:B------:R-:W-:Y:S02]  /*1e80*/  LEA R48, R45, UR4, 0x1 ;  /* 0x000000042d307c11 */ /* 0x000fe4000f8e08ff */
[----:B------:R-:W-:Y:S02]  /*1e90*/  LEA R47, R47, UR4, 0x1 ;  /* 0x000000042f2f7c11 */ /* 0x000fe4000f8e08ff */
[----:B------:R-:W-:Y:S02]  /*1ea0*/  MOV R161, R160 ;  /* 0x000000a000a17202 */ /* 0x000fe40000000f00 */
        /* <DEDUP_REMOVED lines=10> */
[----:B---3--:R-:W-:Y:S04]  /*1f50*/  STS.U16 [R62], R5 ;  /* 0x000000053e007388 */ /* 0x008fe80000000400 */
[----:B----4-:R0:W-:Y:S04]  /*1f60*/  STS.U16 [R61+0x40], R0 ;  /* 0x000040003d007388 */ /* 0x0101e80000000400 */
[----:B------:R-:W-:Y:S04]  /*1f70*/  STS.U16 [R60+0x80], R7 ;  /* 0x000080073c007388 */ /* 0x000fe80000000400 */
[----:B-----5:R1:W-:Y:S01]  /*1f80*/  STS.U16 [R59+0xc0], R4 ;  /* 0x0000c0043b007388 */ /* 0x0203e20000000400 */
[----:B0-----:R-:W-:-:S03]  /*1f90*/  IMAD R0, R67, 0x10, R64 ;  /* 0x0000001043007824 */ /* 0x001fc600078e0240 */
[----:B------:R0:W-:Y:S02]  /*1fa0*/  STS.U16 [R58+0x100], R9 ;  /* 0x000100093a007388 */ /* 0x0001e40000000400 */
[----:B------:R-:W-:Y:S02]  /*1fb0*/  LEA.HI.SX32 R0, R0, R0, 0x1b ;  /* 0x0000000000007211 */ /* 0x000fe400078fdaff */
[----:B------:R-:W-:Y:S04]  /*1fc0*/  STS.U16 [R57+0x140], R6 ;  /* 0x0001400639007388 */ /* 0x000fe80000000400 */
[----:B------:R-:W-:Y:S04]  /*1fd0*/  STS.U16 [R56+0x180], R11 ;  /* 0x0001800b38007388 */ /* 0x000fe80000000400 */
        /* <DEDUP_REMOVED lines=27> */
[----:B------:R-:W-:Y:S01]  /*2190*/  PRMT R5, RZ, 0x7610, R5 ;  /* 0x00007610ff057816 */ /* 0x000fe20000000005 */
[----:B------:R-:W-:Y:S01]  /*21a0*/  BAR.SYNC.DEFER_BLOCKING 0x0 ;  /* 0x0000000000007b1d */ /* 0x000fe20000010000 */
[----:B-1----:R-:W-:-:S05]  /*21b0*/  PRMT R4, RZ, 0x7610, R4 ;  /* 0x00007610ff047816 */ /* 0x002fca0000000004 */
[----:B------:R-:W2:Y:S01]  /*21c0*/  @!P6 LDG.E.U16 R5, desc[UR6][R2.64] ;  /* 0x000000060205e981 */ /* 0x000ea2000c1e1500 */
[----:B------:R-:W-:Y:S02]  /*21d0*/  ISETP.NE.AND P6, PT, R36, RZ, PT ;  /* 0x000000ff2400720c */ /* 0x000fe40003fc5270 */
[----:B0-----:R-:W-:-:S11]  /*21e0*/  PRMT R9, RZ, 0x7610, R9 ;  /* 0x00007610ff097816 */ /* 0x001fd60000000009 */
[----:B------:R-:W3:Y:S01]  /*21f0*/  @!P6 LDG.E.U16 R4, desc[UR6][R2.64+0x40] ;  /* 0x000040060204e981 */ /* 0x000ee2000c1e1500 */
[----:B------:R-:W-:Y:S02]  /*2200*/  ISETP.NE.AND P6, PT, R38, RZ, PT ;  /* 0x000000ff2600720c */ /* 0x000fe40003fc5270 */
[----:B------:R-:W-:-:S11]  /*2210*/  PRMT R22, RZ, 0x7610, R22 ;  /* 0x00007610ff167816 */ /* 0x000fd60000000016 */
[----:B------:R-:W4:Y:S01]  /*2220*/  @!P6 LDG.E.U16 R9, desc[UR6][R2.64+0x80] ;  /* 0x000080060209e981 */ /* 0x000f22000c1e1500 */
        /* <DEDUP_REMOVED lines=107> */
.L_x_1780:
[----:B------:R-:W-:Y:S05]  /*28e0*/  BSYNC B0 ;  /* 0x0000000000007941 */ /* 0x000fea0003800000 */
.L_x_1779:
        /* <DEDUP_REMOVED lines=37> */
.L_x_1782:
[----:B------:R-:W-:Y:S05]  /*2b40*/  BSYNC B0 ;  /* 0x0000000000007941 */ /* 0x000fea0003800000 */
.L_x_1781:
        /* <DEDUP_REMOVED lines=37> */
.L_x_1784:
[----:B------:R-:W-:Y:S05]  /*2da0*/  BSYNC B0 ;  /* 0x0000000000007941 */ /* 0x000fea0003800000 */
.L_x_1783:
        /* <DEDUP_REMOVED lines=37> */
.L_x_1786:
[----:B------:R-:W-:Y:S05]  /*3000*/  BSYNC B0 ;  /* 0x0000000000007941 */ /* 0x000fea0003800000 */
.L_x_1785:
        /* <DEDUP_REMOVED lines=37> */
.L_x_1788:
[----:B------:R-:W-:Y:S05]  /*3260*/  BSYNC B0 ;  /* 0x0000000000007941 */ /* 0x000fea0003800000 */
.L_x_1787:
        /* <DEDUP_REMOVED lines=37> */
.L_x_1790:
[----:B------:R-:W-:Y:S05]  /*34c0*/  BSYNC B0 ;  /* 0x0000000000007941 */ /* 0x000fea0003800000 */
.L_x_1789:
        /* <DEDUP_REMOVED lines=37> */
.L_x_1792:
[----:B------:R-:W-:Y:S05]  /*3720*/  BSYNC B0 ;  /* 0x0000000000007941 */ /* 0x000fea0003800000 */
.L_x_1791:
        /* <DEDUP_REMOVED lines=37> */
.L_x_1794:
[----:B------:R-:W-:Y:S05]  /*3980*/  BSYNC B0 ;  /* 0x0000000000007941 */ /* 0x000fea0003800000 */
.L_x_1793:
        /* <DEDUP_REMOVED lines=37> */
.L_x_1796:
[----:B------:R-:W-:Y:S05]  /*3be0*/  BSYNC B0 ;  /* 0x0000000000007941 */ /* 0x000fea0003800000 */
.L_x_1795:
[----:B------:R-:W-:Y:S01]  /*3bf0*/  FSETP.GTU.FTZ.AND P5, PT, R32, 20, PT ;  /* 0x41a000002000780b */ /* 0x000fe20003fbc000 */
[----:B--2---:R-:W-:Y:S01]  /*3c00*/  HADD2.F32 R3, -RZ, R3.H0_H0 ;  /* 0x20000003ff037230 */ /* 0x004fe20000004100 */
        /* <DEDUP_REMOVED lines=35> */
.L_x_1798:
[----:B------:R-:W-:Y:S05]  /*3e40*/  BSYNC B0 ;  /* 0x0000000000007941 */ /* 0x000fea0003800000 */
.L_x_1797:
        /* <DEDUP_REMOVED lines=39> */
.L_x_1800:
[----:B------:R-:W-:Y:S05]  /*40c0*/  BSYNC B0 ;  /* 0x0000000000007941 */ /* 0x000fea0003800000 */
.L_x_1799:
[----:B------:R1:W-:Y:S01]  /*40d0*/  STL [R1], R2 ;  /* 0x0000000201007387 */ /* 0x0003e20000100800 */
[----:B------:R-:W-:Y:S01]  /*40e0*/  FSETP.GTU.FTZ.AND P5, PT, R30, 20, PT ;  /* 0x41a000001e00780b */ /* 0x000fe20003fbc000 */
[----:B------:R-:W-:Y:S01]  /*40f0*/  HADD2.F32 R25, -RZ, R25.H0_H0 ;  /* 0x20000019ff197230 */ /* 0x000fe20000004100 */
[----:B------:R-:W-:Y:S01]  /*4100*/  BSSY B0, `(.L_x_1801) ;  /* 0x0000026000007945 */ /* 0x000fe20003800000 */
[----:B------:R-:W-:Y:S01]  /*4110*/  IMAD.MOV.U32 R159, RZ, RZ, R4 ;  /* 0x000000ffff9f7224 */ /* 0x000fe200078e0004 */
[----:B------:R-:W-:Y:S01]  /*4120*/  ISETP.EQ.OR P5, PT, RZ, UR5, P5 ;  /* 0x00000005ff007c0c */ /* 0x000fe2000afa2670 */
[----:B------:R-:W-:Y:S01]  /*4130*/  IMAD.MOV.U32 R158, RZ, RZ, R5 ;  /* 0x000000ffff9e7224 */ /* 0x000fe200078e0005 */
[----:B------:R-:W-:Y:S01]  /*4140*/  MOV R160, R3 ;  /* 0x0000000300a07202 */ /* 0x000fe20000000f00 */
[----:B------:R-:W-:-:S10]  /*4150*/  FADD.FTZ R29, R25, R152 ;  /* 0x00000098191d7221 */ /* 0x000fd40000010000 */
[----:B-1----:R-:W-:Y:S05]  /*4160*/  @P5 BRA `(.L_x_1802) ;  /* 0x00000000007c5947 */ /* 0x002fea0003800000 */
        /* <DEDUP_REMOVED lines=31> */
.L_x_1802:
[----:B------:R-:W-:Y:S05]  /*4360*/  BSYNC B0 ;  /* 0x0000000000007941 */ /* 0x000fea0003800000 */
.L_x_1801:
        /* <DEDUP_REMOVED lines=42> */
.L_x_1804:
[----:B------:R-:W-:Y:S05]  /*4610*/  BSYNC B0 ;  /* 0x0000000000007941 */ /* 0x000fea0003800000 */
.L_x_1803:
        /* <DEDUP_REMOVED lines=42> */
.L_x_1806:
[----:B------:R-:W-:Y:S05]  /*48c0*/  BSYNC B0 ;  /* 0x0000000000007941 */ /* 0x000fea0003800000 */
.L_x_1805:
[----:B------:R-:W-:Y:S01]  /*48d0*/  FSETP.GTU.FTZ.AND P5, PT, R27, 20, PT ;  /* 0x41a000001b00780b */ /* 0x000fe20003fbc000 */
[----:B------:R-:W-:Y:S01]  /*48e0*/  HADD2.F32 R88, -RZ, R11.H0_H0 ;  /* 0x2000000bff587230 */ /* 0x000fe20000004100 */
[----:B------:R-:W-:Y:S01]  /*48f0*/  BSSY B0, `(.L_x_1807) ;  /* 0x0000028000007945 */ /* 0x000fe20003800000 */
[----:B------:R-:W-:Y:S01]  /*4900*/  HADD2.F32 R11, -RZ, R22.H0_H0 ;  /* 0x20000016ff0b7230 */ /* 0x000fe20000004100 */
[----:B------:R-:W-:Y:S01]  /*4910*/  ISETP.EQ.OR P5, PT, RZ, UR5, P5 ;  /* 0x00000005ff007c0c */ /* 0x000fe2000afa2670 */
[----:B------:R-:W-:Y:S02]  /*4920*/  HADD2.F32 R43, -RZ, R10.H0_H0 ;  /* 0x2000000aff2b7230 */ /* 0x000fe40000004100 */
[----:B------:R-:W-:Y:S02]  /*4930*/  HADD2.F32 R8, -RZ, R8.H0_H0 ;  /* 0x20000008ff087230 */ /* 0x000fe40000004100 */
[----:B------:R-:W-:Y:S01]  /*4940*/  FADD.FTZ R26, R11, R152 ;  /* 0x000000980b1a7221 */ /* 0x000fe20000010000 */
        /* <DEDUP_REMOVED lines=34> */
.L_x_1808:
[----:B------:R-:W-:Y:S05]  /*4b70*/  BSYNC B0 ;  /* 0x0000000000007941 */ /* 0x000fea0003800000 */
.L_x_1807:
        /* <DEDUP_REMOVED lines=42> */
.L_x_1810:
[----:B------:R-:W-:Y:S05]  /*4e20*/  BSYNC B0 ;  /* 0x0000000000007941 */ /* 0x000fea0003800000 */
.L_x_1809:
        /* <DEDUP_REMOVED lines=43> */
.L_x_1821:
[----:B------:R-:W-:Y:S01]  /*50e0*/  P2R R99, PR, RZ, 0x10 ;  /* 0x00000010ff637803 */ /* 0x000fe20000000000 */
[----:B------:R-:W-:Y:S01]  /*50f0*/  IMAD.MOV.U32 R89, RZ, RZ, R150 ;  /* 0x000000ffff597224 */ /* 0x000fe200078e0096 */
[C---:B------:R-:W-:Y:S02]  /*5100*/  LOP3.LUT P4, RZ, R63.reuse, 0x80, RZ, 0xc0, !PT ;  /* 0x000000803fff7812 */ /* 0x040fe4000788c0ff */
[----:B------:R-:W-:Y:S02]  /*5110*/  SHF.R.S32.HI R93, RZ, 0x1f, R0 ;  /* 0x0000001fff5d7819 */ /* 0x000fe40000011400 */
[----:B------:R-:W-:Y:S02]  /*5120*/  P2R R98, PR, RZ, 0x10 ;  /* 0x00000010ff627803 */ /* 0x000fe40000000000 */
        /* <DEDUP_REMOVED lines=8> */
[----:B------:R-:W-:-:S02]  /*51b0*/  PRMT R101, RZ, 0x7610, R101 ;  /* 0x00007610ff657816 */ /* 0x000fc40000000065 */
[----:B------:R-:W-:Y:S01]  /*51c0*/  P2R R96, PR, RZ, 0x10 ;  /* 0x00000010ff607803 */ /* 0x000fe20000000000 */
[----:B------:R-:W-:Y:S01]  /*51d0*/  IMAD.IADD R41, R43, 0x1, R41 ;  /* 0x000000012b297824 */ /* 0x000fe200078e0229 */
[----:B------:R-:W-:Y:S01]  /*51e0*/  LOP3.LUT P4, RZ, R63, 0x400, RZ, 0xc0, !PT ;  /* 0x000004003fff7812 */ /* 0x000fe2000788c0ff */
[----:B------:R-:W-:Y:S01]  /*51f0*/  IMAD R43, R93, UR12, RZ ;  /* 0x0000000c5d2b7c24 */ /* 0x000fe2000f8e02ff */
[----:B------:R-:W-:Y:S01]  /*5200*/  LEA R40, P5, R42, R74, 0x1 ;  /* 0x0000004a2a287211 */ /* 0x000fe200078a08ff */
[C---:B0-----:R-:W-:Y:S01]  /*5210*/  IMAD.WIDE.U32 R86, R0.reuse, UR12, R82 ;  /* 0x0000000c00567c25 */ /* 0x041fe2000f8e0052 */
[----:B------:R-:W-:Y:S02]  /*5220*/  P2R R94, PR, RZ, 0x10 ;  /* 0x00000010ff5e7803 */ /* 0x000fe40000000000 */
[----:B------:R-:W-:Y:S01]  /*5230*/  LOP3.LUT P4, RZ, R63, 0x800, RZ, 0xc0, !PT ;  /* 0x000008003fff7812 */ /* 0x000fe2000788c0ff */
[----:B------:R-:W-:Y:S01]  /*5240*/  IMAD R43, R0, UR13, R43 ;  /* 0x0000000d002b7c24 */ /* 0x000fe2000f8e022b */
[----:B------:R-:W-:Y:S01]  /*5250*/  LEA.HI.X R41, R42, R73, R41, 0x1, P5 ;  /* 0x000000492a297211 */ /* 0x000fe200028f0c29 */
[----:B------:R-:W-:Y:S01]  /*5260*/  IMAD R95, R0, UR9, R95 ;  /* 0x00000009005f7c24 */ /* 0x000fe2000f8e025f */
[----:B------:R-:W-:Y:S01]  /*5270*/  PRMT R100, RZ, 0x7610, R100 ;  /* 0x00007610ff647816 */ /* 0x000fe20000000064 */
[----:B------:R-:W-:Y:S01]  /*5280*/  IMAD.IADD R43, R87, 0x1, R43 ;  /* 0x00000001572b7824 */ /* 0x000fe200078e022b */
[----:B------:R-:W-:-:S02]  /*5290*/  LEA R42, P5, R86, R72, 0x1 ;  /* 0x00000048562a7211 */ /* 0x000fc400078a08ff */
[----:B------:R-:W-:Y:S02]  /*52a0*/  PRMT R103, RZ, 0x7610, R103 ;  /* 0x00007610ff677816 */ /* 0x000fe40000000067 */
[----:B------:R-:W-:Y:S02]  /*52b0*/  LEA.HI.X R43, R86, R71, R43, 0x1, P5 ;  /* 0x00000047562b7211 */ /* 0x000fe400028f0c2b */
[----:B------:R-:W0:Y:S01]  /*52c0*/  LDC.64 R86, c[0x0][0x300] ;  /* 0x0000c000ff567b82 */ /* 0x000e220000000a00 */
[----:B------:R-:W2:Y:S01]  /*52d0*/  @!P4 LDG.E.U16 R101, desc[UR6][R40.64] ;  /* 0x000000062865c981 */ /* 0x000ea2000c1e1500 */
[----:B------:R-:W-:Y:S02]  /*52e0*/  ISETP.NE.AND P4, PT, R94, RZ, PT ;  /* 0x000000ff5e00720c */ /* 0x000fe40003f85270 */
[----:B------:R-:W-:Y:S02]  /*52f0*/  PRMT R102, RZ, 0x7610, R102 ;  /* 0x00007610ff667816 */ /* 0x000fe40000000066 */
[----:B------:R-:W-:-:S02]  /*5300*/  MOV R88, R84 ;  /* 0x0000005400587202 */ /* 0x000fc40000000f00 */
[----:B------:R-:W-:Y:S02]  /*5310*/  P2R R104, PR, RZ, 0x8 ;  /* 0x00000008ff687803 */ /* 0x000fe40000000000 */
[C---:B------:R-:W-:Y:S01]  /*5320*/  LOP3.LUT P3, RZ, R63.reuse, 0x40, RZ, 0xc0, !PT ;  /* 0x000000403fff7812 */ /* 0x040fe2000786c0ff */
[----:B------:R-:W-:Y:S01]  /*5330*/  IMAD.WIDE.U32 R88, R0, UR8, R88 ;  /* 0x0000000800587c25 */ /* 0x000fe2000f8e0058 */
[----:B------:R-:W-:Y:S02]  /*5340*/  P2R R117, PR, RZ, 0x4 ;  /* 0x00000004ff757803 */ /* 0x000fe40000000000 */
[----:B------:R-:W-:Y:S01]  /*5350*/  LOP3.LUT P2, RZ, R63, 0x20, RZ, 0xc0, !PT ;  /* 0x000000203fff7812 */ /* 0x000fe2000784c0ff */
[----:B------:R-:W3:Y:S01]  /*5360*/  @!P4 LDG.E.U16 R100, desc[UR6][R40.64+0x40] ;  /* 0x000040062864c981 */ /* 0x000ee2000c1e1500 */
[----:B------:R-:W-:Y:S01]  /*5370*/  ISETP.NE.AND P4, PT, R96, RZ, PT ;  /* 0x000000ff6000720c */ /* 0x000fe20003f85270 */
[----:B------:R-:W-:Y:S01]  /*5380*/  IMAD.IADD R89, R89, 0x1, R95 ;  /* 0x0000000159597824 */ /* 0x000fe200078e025f */
[----:B------:R-:W-:-:S02]  /*5390*/  P2R R118, PR, RZ, 0x2 ;  /* 0x00000002ff767803 */ /* 0x000fc40000000000 */
[C---:B------:R-:W-:Y:S02]  /*53a0*/  LOP3.LUT P1, RZ, R63.reuse, 0x10, RZ, 0xc0, !PT ;  /* 0x000000103fff7812 */ /* 0x040fe4000782c0ff */
[----:B------:R-:W-:Y:S02]  /*53b0*/  P2R R119, PR, RZ, 0x1 ;  /* 0x00000001ff777803 */ /* 0x000fe40000000000 */
[----:B------:R-:W-:Y:S02]  /*53c0*/  LOP3.LUT P0, RZ, R63, 0x8, RZ, 0xc0, !PT ;  /* 0x000000083fff7812 */ /* 0x000fe4000780c0ff */
[----:B0-----:R-:W-:Y:S02]  /*53d0*/  LEA R86, P5, R88, R86, 0x2 ;  /* 0x0000005658567211 */ /* 0x001fe400078a10ff */
[----:B------:R-:W-:Y:S01]  /*53e0*/  PRMT R105, RZ, 0x7610, R105 ;  /* 0x00007610ff697816 */ /* 0x000fe20000000069 */
[----:B------:R-:W4:Y:S01]  /*53f0*/  @!P4 LDG.E.U16 R103, desc[UR6][R40.64+0x80] ;  /* 0x000080062867c981 */ /* 0x000f22000c1e1500 */
[----:B------:R-:W-:-:S02]  /*5400*/  ISETP.NE.AND P4, PT, R97, RZ, PT ;  /* 0x000000ff6100720c */ /* 0x000fc40003f85270 */
[----:B------:R-:W-:Y:S02]  /*5410*/  PRMT R106, RZ, 0x7610, R106 ;  /* 0x00007610ff6a7816 */ /* 0x000fe4000000006a */
[----:B------:R-:W-:Y:S02]  /*5420*/  PRMT R107, RZ, 0x7610, R107 ;  /* 0x00007610ff6b7816 */ /* 0x000fe4000000006b */
[----:B------:R-:W-:Y:S02]  /*5430*/  PRMT R108, RZ, 0x7610, R108 ;  /* 0x00007610ff6c7816 */ /* 0x000fe4000000006c */
[----:B------:R-:W-:Y:S01]  /*5440*/  LEA.HI.X R87, R88, R87, R89, 0x2, P5 ;  /* 0x0000005758577211 */ /* 0x000fe200028f1459 */
[----:B------:R-:W5:Y:S01]  /*5450*/  @!P3 LDG.E.U16 R106, desc[UR6][R40.64+0x140] ;  /* 0x00014006286ab981 */ /* 0x000f62000c1e1500 */
[----:B------:R-:W-:Y:S02]  /*5460*/  PRMT R109, RZ, 0x7610, R109 ;  /* 0x00007610ff6d7816 */ /* 0x000fe4000000006d */
[----:B------:R-:W-:Y:S01]  /*5470*/  LOP3.LUT P5, RZ, R63, 0x4, RZ, 0xc0, !PT ;  /* 0x000000043fff7812 */ /* 0x000fe200078ac0ff */
[----:B------:R-:W5:Y:S01]  /*5480*/  @!P4 LDG.E.U16 R102, desc[UR6][R40.64+0xc0] ;  /* 0x0000c0062866c981 */ /* 0x000f62000c1e1500 */
[----:B------:R-:W-:-:S02]  /*5490*/  ISETP.NE.AND P4, PT, R98, RZ, PT ;  /* 0x000000ff6200720c */ /* 0x000fc40003f85270 */
[----:B------:R-:W-:Y:S01]  /*54a0*/  LOP3.LUT P6, RZ, R63, 0x2, RZ, 0xc0, !PT ;  /* 0x000000023fff7812 */ /* 0x000fe200078cc0ff */
[----:B------:R-:W5:Y:S01]  /*54b0*/  @!P2 LDG.E.U16 R107, desc[UR6][R40.64+0x180] ;  /* 0x00018006286ba981 */ /* 0x000f62000c1e1500 */
[----:B------:R-:W-:Y:S02]  /*54c0*/  ISETP.NE.AND P3, PT, R104, RZ, PT ;  /* 0x000000ff6800720c */ /* 0x000fe40003f65270 */
[----:B------:R-:W-:Y:S01]  /*54d0*/  ISETP.NE.AND P2, PT, R117, RZ, PT ;  /* 0x000000ff7500720c */ /* 0x000fe20003f45270 */
[----:B------:R-:W5:Y:S01]  /*54e0*/  @!P1 LDG.E.U16 R108, desc[UR6][R40.64+0x1c0] ;  /* 0x0001c006286c9981 */ /* 0x000f62000c1e1500 */
[----:B------:R-:W-:Y:S02]  /*54f0*/  ISETP.NE.AND P1, PT, R118, RZ, PT ;  /* 0x000000ff7600720c */ /* 0x000fe40003f25270 */
[----:B------:R-:W-:Y:S01]  /*5500*/  PRMT R110, RZ, 0x7610, R110 ;  /* 0x00007610ff6e7816 */ /* 0x000fe2000000006e */
[----:B------:R-:W5:Y:S01]  /*5510*/  @!P0 LDG.E.U16 R109, desc[UR6][R40.64+0x200] ;  /* 0x00020006286d8981 */ /* 0x000f62000c1e1500 */
[----:B------:R-:W-:-:S02]  /*5520*/  PRMT R111, RZ, 0x7610, R111 ;  /* 0x00007610ff6f7816 */ /* 0x000fc4000000006f */
[----:B------:R-:W-:Y:S01]  /*5530*/  PRMT R112, RZ, 0x7610, R112 ;  /* 0x00007610ff707816 */ /* 0x000fe20000000070 */
[----:B------:R-:W5:Y:S01]  /*5540*/  @!P4 LDG.E.U16 R105, desc[UR6][R40.64+0x100] ;  /* 0x000100062869c981 */ /* 0x000f62000c1e1500 */
[----:B------:R-:W-:Y:S02]  /*5550*/  ISETP.NE.AND P4, PT, R99, RZ, PT ;  /* 0x000000ff6300720c */ /* 0x000fe40003f85270 */
[----:B------:R-:W-:Y:S01]  /*5560*/  ISETP.NE.AND P0, PT, R119, RZ, PT ;  /* 0x000000ff7700720c */ /* 0x000fe20003f05270 */
[----:B------:R-:W5:Y:S01]  /*5570*/  @!P5 LDG.E.U16 R110, desc[UR6][R40.64+0x240] ;  /* 0x00024006286ed981 */ /* 0x000f62000c1e1500 */
[----:B------:R-:W-:Y:S02]  /*5580*/  PRMT R113, RZ, 0x7610, R113 ;  /* 0x00007610ff717816 */ /* 0x000fe40000000071 */
[----:B------:R-:W-:Y:S01]  /*5590*/  PRMT R114, RZ, 0x7610, R114 ;  /* 0x00007610ff727816 */ /* 0x000fe20000000072 */
[----:B------:R-:W5:Y:S01]  /*55a0*/  @!P6 LDG.E.U16 R111, desc[UR6][R40.64+0x280] ;  /* 0x00028006286fe981 */ /* 0x000f62000c1e1500 */
[----:B------:R-:W-:-:S02]  /*55b0*/  PRMT R115, RZ, 0x7610, R115 ;  /* 0x00007610ff737816 */ /* 0x000fc40000000073 */
[----:B------:R-:W-:Y:S01]  /*55c0*/  PRMT R116, RZ, 0x7610, R116 ;  /* 0x00007610ff747816 */ /* 0x000fe20000000074 */
[----:B------:R-:W5:Y:S04]  /*55d0*/  @!P3 LDG.E.U16 R113, desc[UR6][R40.64+0x300] ;  /* 0x000300062871b981 */ /* 0x000f68000c1e1500 */
[----:B------:R-:W5:Y:S04]  /*55e0*/  @!P4 LDG.E.U16 R112, desc[UR6][R40.64+0x2c0] ;  /* 0x0002c0062870c981 */ /* 0x000f68000c1e1500 */
[----:B------:R-:W5:Y:S04]  /*55f0*/  @!P2 LDG.E.U16 R114, desc[UR6][R40.64+0x340] ;  /* 0x000340062872a981 */ /* 0x000f68000c1e1500 */
[----:B------:R-:W5:Y:S04]  /*5600*/  @!P1 LDG.E.U16 R115, desc[UR6][R40.64+0x380] ;  /* 0x0003800628739981 */ /* 0x000f68000c1e1500 */
[----:B------:R0:W5:Y:S04]  /*5610*/  @!P0 LDG.E.U16 R116, desc[UR6][R40.64+0x3c0] ;  /* 0x0003c00628748981 */ /* 0x000168000c1e1500 */
[----:B------:R-:W5:Y:S01]  /*5620*/  LDG.E R86, desc[UR6][R86.64] ;  /* 0x0000000656567981 */ /* 0x000f62000c1e1900 */
[----:B------:R-:W0:Y:S02]  /*5630*/  S2R R156, SR_TID.X ;  /* 0x00000000009c7919 */ /* 0x000e240000002100 */
[----:B0-----:R-:W-:Y:S01]  /*5640*/  SHF.L.U32 R40, R156, 0x4, RZ ;  /* 0x000000049c287819 */ /* 0x001fe200000006ff */
        /* <DEDUP_REMOVED lines=9> */
[----:B------:R0:W-:Y:S04]  /*56e0*/  STS.U16 [R53+0x240], R110 ;  /* 0x0002406e35007388 */ /* 0x0001e80000000400 */
[----:B------:R-:W-:Y:S04]  /*56f0*/  STS.U16 [R52+0x280], R111 ;  /* 0x0002806f34007388 */ /* 0x000fe80000000400 */
[----:B-1----:R1:W-:Y:S04]  /*5700*/  STS.U16 [R51+0x2c0], R112 ;  /* 0x0002c07033007388 */ /* 0x0023e80000000400 */
        /* <DEDUP_REMOVED lines=115> */
[----:B-1----:R-:W-:Y:S02]  /*5e40*/  FSEL R132, R50, 1, !P5 ;  /* 0x3f80000032847808 */ /* 0x002fe40006800000 */
[----:B------:R-:W-:Y:S01]  /*5e50*/  IADD3 R50, R40, 0xa, RZ ;  /* 0x0000000a28327810 */ /* 0x000fe20007ffe0ff */
[----:B------:R-:W-:-:S03]  /*5e60*/  FMUL.FTZ R48, R147, R48 ;  /* 0x0000003093307220 */ /* 0x000fc60000410000 */
[----:B------:R-:W-:Y:S02]  /*5e70*/  ISETP.GE.U32.AND P5, PT, R50, R65, PT ;  /* 0x000000413200720c */ /* 0x000fe40003fa6070 */
[----:B------:R-:W-:Y:S02]  /*5e80*/  P2R R98, PR, RZ, 0x40 ;  /* 0x00000040ff627803 */ /* 0x000fe40000000000 */
[----:B------:R-:W-:Y:S02]  /*5e90*/  FSEL R135, R48, RZ, !P5 ;  /* 0x000000ff30877208 */ /* 0x000fe40006800000 */
[----:B------:R-:W-:-:S04]  /*5ea0*/  LOP3.LUT P6, RZ, R63, 0x8, RZ, 0xc0, !PT ;  /* 0x000000083fff7812 */ /* 0x000fc800078cc0ff */
[----:B------:R-:W-:Y:S02]  /*5eb0*/  P2R R96, PR, RZ, 0x40 ;  /* 0x00000040ff607803 */ /* 0x000fe40000000000 */
[----:B------:R-:W-:-:S04]  /*5ec0*/  LOP3.LUT P6, RZ, R63, 0x10, RZ, 0xc0, !PT ;  /* 0x000000103fff7812 */ /* 0x000fc800078cc0ff */
[----:B------:R-:W-:Y:S02]  /*5ed0*/  P2R R88, PR, RZ, 0x40 ;  /* 0x00000040ff587803 */ /* 0x000fe40000000000 */
[----:B------:R-:W-:Y:S01]  /*5ee0*/  LOP3.LUT P6, RZ, R63, 0x20, RZ, 0xc0, !PT ;  /* 0x000000203fff7812 */ /* 0x000fe200078cc0ff */
[----:B------:R-:W-:Y:S01]  /*5ef0*/  FMUL.FTZ R49, R41, R31 ;  /* 0x0000001f29317220 */ /* 0x000fe20000410000 */
[----:B0-----:R-:W-:Y:S02]  /*5f00*/  HADD2.F32 R48, -RZ, R47.H0_H0 ;  /* 0x2000002fff307230 */ /* 0x001fe40000004100 */
[----:B------:R-:W0:Y:S01]  /*5f10*/  LDS.U16 R47, [R46+0x18] ;  /* 0x000018002e2f7984 */ /* 0x000e220000000400 */
[----:B------:R-:W-:Y:S02]  /*5f20*/  P2R R89, PR, RZ, 0x40 ;  /* 0x00000040ff597803 */ /* 0x000fe40000000000 */
[----:B------:R-:W-:Y:S01]  /*5f30*/  LOP3.LUT P6, RZ, R63, 0x40, RZ, 0xc0, !PT ;  /* 0x000000403fff7812 */ /* 0x000fe200078cc0ff */
[----:B------:R-:W1:Y:S03]  /*5f40*/  MUFU.EX2 R49, R49 ;  /* 0x0000003100317308 */ /* 0x000e660000000800 */
[----:B------:R-:W-:-:S02]  /*5f50*/  P2R R94, PR, RZ, 0x40 ;  /* 0x00000040ff5e7803 */ /* 0x000fc40000000000 */
[----:B------:R-:W-:Y:S01]  /*5f60*/  LOP3.LUT P6, RZ, R63, 0x80, RZ, 0xc0, !PT ;  /* 0x000000803fff7812 */ /* 0x000fe200078cc0ff */
[----:B------:R-:W-:-:S03]  /*5f70*/  FMUL.FTZ R51, R41, R28 ;  /* 0x0000001c29337220 */ /* 0x000fc60000410000 */
[----:B------:R-:W-:Y:S02]  /*5f80*/  P2R R95, PR, RZ, 0x40 ;  /* 0x00000040ff5f7803 */ /* 0x000fe40000000000 */
[C---:B------:R-:W-:Y:S01]  /*5f90*/  LOP3.LUT P6, RZ, R63.reuse, 0x100, RZ, 0xc0, !PT ;  /* 0x000001003fff7812 */ /* 0x040fe200078cc0ff */
[----:B------:R-:W2:Y:S03]  /*5fa0*/  MUFU.EX2 R51, R51 ;  /* 0x0000003300337308 */ /* 0x000ea60000000800 */
[----:B------:R-:W-:Y:S02]  /*5fb0*/  P2R R97, PR, RZ, 0x40 ;  /* 0x00000040ff617803 */ /* 0x000fe40000000000 */
[----:B------:R-:W-:Y:S01]  /*5fc0*/  LOP3.LUT P6, RZ, R63, 0x200, RZ, 0xc0, !PT ;  /* 0x000002003fff7812 */ /* 0x000fe200078cc0ff */
[----:B------:R-:W-:Y:S01]  /*5fd0*/  VIADD R50, R40, 0xd ;  /* 0x0000000d28327836 */ /* 0x000fe20000000000 */
[----:B-1----:R-:W-:-:S02]  /*5fe0*/  FSEL R134, R49, 1, !P5 ;  /* 0x3f80000031867808 */ /* 0x002fc40006800000 */
[----:B------:R-:W-:Y:S01]  /*5ff0*/  P2R R99, PR, RZ, 0x40 ;  /* 0x00000040ff637803 */ /* 0x000fe20000000000 */
[----:B------:R-:W-:Y:S01]  /*6000*/  FMUL.FTZ R48, R3, R48 ;  /* 0x0000003003307220 */ /* 0x000fe20000410000 */
[C---:B------:R-:W-:Y:S02]  /*6010*/  LOP3.LUT P6, RZ, R63.reuse, 0x400, RZ, 0xc0, !PT ;  /* 0x000004003fff7812 */ /* 0x040fe400078cc0ff */
[----:B------:R-:W-:Y:S02]  /*6020*/  ISETP.GE.U32.AND P5, PT, R50, R65, PT ;  /* 0x000000413200720c */ /* 0x000fe40003fa6070 */
[----:B------:R-:W-:Y:S02]  /*6030*/  P2R R104, PR, RZ, 0x40 ;  /* 0x00000040ff687803 */ /* 0x000fe40000000000 */
[----:B------:R-:W-:Y:S02]  /*6040*/  LOP3.LUT P6, RZ, R63, 0x800, RZ, 0xc0, !PT ;  /* 0x000008003fff7812 */ /* 0x000fe400078cc0ff */
[----:B------:R-:W-:Y:S01]  /*6050*/  FSEL R137, R48, RZ, !P5 ;  /* 0x000000ff30897208 */ /* 0x000fe20006800000 */
[----:B------:R-:W-:-:S02]  /*6060*/  VIADD R48, R40, 0xc ;  /* 0x0000000c28307836 */ /* 0x000fc40000000000 */
[----:B0-----:R-:W-:Y:S01]  /*6070*/  HADD2.F32 R47, -RZ, R47.H0_H0 ;  /* 0x2000002fff2f7230 */ /* 0x001fe20000004100 */
[----:B--2---:R-:W-:Y:S02]  /*6080*/  FSEL R136, R51, 1, !P5 ;  /* 0x3f80000033887808 */ /* 0x004fe40006800000 */
[----:B------:R-:W-:Y:S02]  /*6090*/  ISETP.GE.U32.AND P5, PT, R48, R65, PT ;  /* 0x000000413000720c */ /* 0x000fe40003fa6070 */
[----:B------:R-:W-:Y:S01]  /*60a0*/  FMUL.FTZ R47, R148, R47 ;  /* 0x0000002f942f7220 */ /* 0x000fe20000410000 */
[----:B------:R-:W-:Y:S01]  /*60b0*/  PRMT R53, RZ, 0x7610, R53 ;  /* 0x00007610ff357816 */ /* 0x000fe20000000035 */
[----:B------:R-:W-:-:S03]  /*60c0*/  FMUL.FTZ R49, R41, R29 ;  /* 0x0000001d29317220 */ /* 0x000fc60000410000 */
[----:B------:R-:W-:Y:S02]  /*60d0*/  FSEL R139, R47, RZ, !P5 ;  /* 0x000000ff2f8b7208 */ /* 0x000fe40006800000 */
[----:B------:R-:W0:Y:S04]  /*60e0*/  LDS.U16 R47, [R46+0x1e] ;  /* 0x00001e002e2f7984 */ /* 0x000e280000000400 */
[----:B------:R-:W2:Y:S01]  /*60f0*/  @!P6 LDG.E.U16 R53, desc[UR6][R42.64] ;  /* 0x000000062a35e981 */ /* 0x000ea2000c1e1500 */
[----:B------:R-:W-:Y:S01]  /*6100*/  ISETP.NE.AND P6, PT, R104, RZ, PT ;  /* 0x000000ff6800720c */ /* 0x000fe20003fc5270 */
[----:B------:R-:W1:Y:S01]  /*6110*/  MUFU.EX2 R49, R49 ;  /* 0x0000003100317308 */ /* 0x000e620000000800 */
[----:B------:R-:W-:-:S11]  /*6120*/  PRMT R48, RZ, 0x7610, R48 ;  /* 0x00007610ff307816 */ /* 0x000fd60000000030 */
[----:B------:R-:W3:Y:S01]  /*6130*/  @!P6 LDG.E.U16 R48, desc[UR6][R42.64+0x40] ;  /* 0x000040062a30e981 */ /* 0x000ee2000c1e1500 */
[----:B------:R-:W-:Y:S02]  /*6140*/  ISETP.NE.AND P6, PT, R99, RZ, PT ;  /* 0x000000ff6300720c */ /* 0x000fe40003fc5270 */
[----:B-1----:R-:W-:Y:S02]  /*6150*/  FSEL R138, R49, 1, !P5 ;  /* 0x3f800000318a7808 */ /* 0x002fe40006800000 */
[----:B------:R-:W-:-:S09]  /*6160*/  PRMT R49, RZ, 0x7610, R49 ;  /* 0x00007610ff317816 */ /* 0x000fd20000000031 */
[----:B------:R-:W4:Y:S01]  /*6170*/  @!P6 LDG.E.U16 R49, desc[UR6][R42.64+0x80] ;  /* 0x000080062a31e981 */ /* 0x000f22000c1e1500 */
[----:B------:R-:W-:Y:S02]  /*6180*/  ISETP.NE.AND P6, PT, R97, RZ, PT ;  /* 0x000000ff6100720c */ /* 0x000fe40003fc5270 */
[----:B------:R-:W-:Y:S02]  /*6190*/  PRMT R52, RZ, 0x7610, R52 ;  /* 0x00007610ff347816 */ /* 0x000fe40000000034 */
[----:B------:R-:W-:Y:S01]  /*61a0*/  IADD3 R40, R40, 0xf, RZ ;  /* 0x0000000f28287810 */ /* 0x000fe20007ffe0ff */
[----:B0-----:R-:W-:-:S03]  /*61b0*/  HADD2.F32 R47, -RZ, R47.H0_H0 ;  /* 0x2000002fff2f7230 */ /* 0x001fc60000004100 */
[----:B------:R-:W-:-:S05]  /*61c0*/  ISETP.GE.U32.AND P5, PT, R40, R65, PT ;  /* 0x000000412800720c */ /* 0x000fca0003fa6070 */
[----:B------:R-:W5:Y:S01]  /*61d0*/  @!P6 LDG.E.U16 R52, desc[UR6][R42.64+0xc0] ;  /* 0x0000c0062a34e981 */ /* 0x000f62000c1e1500 */
[----:B------:R-:W-:Y:S01]  /*61e0*/  ISETP.NE.AND P6, PT, R95, RZ, PT ;  /* 0x000000ff5f00720c */ /* 0x000fe20003fc5270 */
[----:B------:R-:W-:-:S05]  /*61f0*/  FMUL.FTZ R47, R2, R47 ;  /* 0x0000002f022f7220 */ /* 0x000fca0000410000 */
[----:B------:R-:W-:Y:S02]  /*6200*/  FSEL R141, R47, RZ, !P5 ;  /* 0x000000ff2f8d7208 */ /* 0x000fe40006800000 */
[----:B------:R-:W-:-:S06]  /*6210*/  PRMT R47, RZ, 0x7610, R47 ;  /* 0x00007610ff2f7816 */ /* 0x000fcc000000002f */
[----:B------:R-:W5:Y:S01]  /*6220*/  @!P6 LDG.E.U16 R47, desc[UR6][R42.64+0x100] ;  /* 0x000100062a2fe981 */ /* 0x000f62000c1e1500 */
[----:B------:R-:W-:Y:S02]  /*6230*/  ISETP.NE.AND P6, PT, R94, RZ, PT ;  /* 0x000000ff5e00720c */ /* 0x000fe40003fc5270 */
[----:B------:R-:W-:Y:S02]  /*6240*/  PRMT R50, RZ, 0x7610, R50 ;  /* 0x00007610ff327816 */ /* 0x000fe40000000032 */
[----:B------:R-:W-:-:S09]  /*6250*/  PRMT R97, RZ, 0x7610, R97 ;  /* 0x00007610ff617816 */ /* 0x000fd20000000061 */
[----:B------:R-:W5:Y:S01]  /*6260*/  @!P6 LDG.E.U16 R50, desc[UR6][R42.64+0x140] ;  /* 0x000140062a32e981 */ /* 0x000f62000c1e1500 */
[----:B------:R-:W-:Y:S01]  /*6270*/  ISETP.NE.AND P6, PT, R89, RZ, PT ;  /* 0x000000ff5900720c */ /* 0x000fe20003fc5270 */
[----:B------:R-:W-:Y:S01]  /*6280*/  FMUL.FTZ R41, R41, R26 ;  /* 0x0000001a29297220 */ /* 0x000fe20000410000 */
[----:B------:R-:W-:-:S11]  /*6290*/  PRMT R94, RZ, 0x7610, R94 ;  /* 0x00007610ff5e7816 */ /* 0x000fd6000000005e */
[----:B------:R-:W5:Y:S01]  /*62a0*/  @!P6 LDG.E.U16 R97, desc[UR6][R42.64+0x180] ;  /* 0x000180062a61e981 */ /* 0x000f62000c1e1500 */
[----:B------:R-:W-:Y:S01]  /*62b0*/  ISETP.NE.AND P6, PT, R88, RZ, PT ;  /* 0x000000ff5800720c */ /* 0x000fe20003fc5270 */
[----:B------:R-:W0:Y:S01]  /*62c0*/  MUFU.EX2 R41, R41 ;  /* 0x0000002900297308 */ /* 0x000e220000000800 */
[----:B------:R-:W-:-:S11]  /*62d0*/  PRMT R89, RZ, 0x7610, R89 ;  /* 0x00007610ff597816 */ /* 0x000fd60000000059 */
        /* <DEDUP_REMOVED lines=21> */
[----:B------:R-:W-:Y:S01]  /*6430*/  IMAD.IADD R51, R64, 0x1, R67 ;  /* 0x0000000140337824 */ /* 0x000fe200078e0243 */
[----:B------:R-:W-:-:S04]  /*6440*/  UMOV UR4, 0x400 ;  /* 0x0000040000047882 */ /* 0x000fc80000000000 */
        /* <DEDUP_REMOVED lines=8> */
[-C--:B------:R-:W-:Y:S02]  /*64d0*/  LEA.HI.SX32 R54, R54, R51.reuse, 0x1b ;  /* 0x0000003336367211 */ /* 0x080fe400078fdaff */
[-C--:B------:R-:W-:Y:S02]  /*64e0*/  LEA.HI.SX32 R56, R56, R51.reuse, 0x1b ;  /* 0x0000003338387211 */ /* 0x080fe400078fdaff */
[-C--:B------:R-:W-:Y:S02]  /*64f0*/  LEA.HI.SX32 R42, R42, R51.reuse, 0x1b ;  /* 0x000000332a2a7211 */ /* 0x080fe400078fdaff */
[C---:B------:R-:W-:Y:S01]  /*6500*/  IADD3 R58, R51.reuse, 0x80, RZ ;  /* 0x00000080333a7810 */ /* 0x040fe20007ffe0ff */
[----:B------:R-:W-:Y:S01]  /*6510*/  VIADD R102, R51, 0xc0 ;  /* 0x000000c033667836 */ /* 0x000fe20000000000 */
[----:B------:R-:W-:-:S02]  /*6520*/  LEA.HI.SX32 R57, R60, R51, 0x1b ;  /* 0x000000333c397211 */ /* 0x000fc400078fdaff */
[----:B------:R-:W-:Y:S02]  /*6530*/  LEA R61, R54, UR4, 0x1 ;  /* 0x00000004363d7c11 */ /* 0x000fe4000f8e08ff */
[----:B------:R-:W-:Y:S01]  /*6540*/  LEA R60, R56, UR4, 0x1 ;  /* 0x00000004383c7c11 */ /* 0x000fe2000f8e08ff */
[C---:B------:R-:W-:Y:S01]  /*6550*/  VIADD R54, R51.reuse, 0x100 ;  /* 0x0000010033367836 */ /* 0x040fe20000000000 */
[----:B------:R-:W-:Y:S01]  /*6560*/  LEA R59, R42, UR4, 0x1 ;  /* 0x000000042a3b7c11 */ /* 0x000fe2000f8e08ff */
[C---:B------:R-:W-:Y:S01]  /*6570*/  VIADD R56, R51.reuse, 0x120 ;  /* 0x0000012033387836 */ /* 0x040fe20000000000 */
[----:B------:R-:W-:Y:S02]  /*6580*/  LEA.HI.SX32 R58, R58, R51, 0x1b ;  /* 0x000000333a3a7211 */ /* 0x000fe400078fdaff */
[C---:B------:R-:W-:Y:S01]  /*6590*/  IADD3 R42, R51.reuse, 0xe0, RZ ;  /* 0x000000e0332a7810 */ /* 0x040fe20007ffe0ff */
[C---:B------:R-:W-:Y:S01]  /*65a0*/  VIADD R98, R51.reuse, 0x160 ;  /* 0x0000016033627836 */ /* 0x040fe20000000000 */
[----:B------:R-:W-:-:S02]  /*65b0*/  IADD3 R96, R51, 0x140, RZ ;  /* 0x0000014033607810 */ /* 0x000fc40007ffe0ff */
[-C--:B------:R-:W-:Y:S02]  /*65c0*/  LEA.HI.SX32 R102, R102, R51.reuse, 0x1b ;  /* 0x0000003366667211 */ /* 0x080fe400078fdaff */
[----:B------:R-:W-:Y:S02]  /*65d0*/  LEA R58, R58, UR4, 0x1 ;  /* 0x000000043a3a7c11 */ /* 0x000fe4000f8e08ff */
[-C--:B------:R-:W-:Y:S01]  /*65e0*/  LEA.HI.SX32 R55, R42, R51.reuse, 0x1b ;  /* 0x000000332a377211 */ /* 0x080fe200078fdaff */
[----:B------:R-:W-:Y:S01]  /*65f0*/  VIADD R42, R51, 0x1e0 ;  /* 0x000001e0332a7836 */ /* 0x000fe20000000000 */
[----:B------:R-:W-:Y:S02]  /*6600*/  LEA.HI.SX32 R54, R54, R51, 0x1b ;  /* 0x0000003336367211 */ /* 0x000fe400078fdaff */
[----:B------:R-:W-:Y:S02]  /*6610*/  LEA R57, R57, UR4, 0x1 ;  /* 0x0000000439397c11 */ /* 0x000fe4000f8e08ff */
[----:B------:R-:W-:-:S02]  /*6620*/  IADD3 R100, R51, 0x1a0, RZ ;  /* 0x000001a033647810 */ /* 0x000fc40007ffe0ff */
[-C--:B------:R-:W-:Y:S02]  /*6630*/  LEA.HI.SX32 R96, R96, R51.reuse, 0x1b ;  /* 0x0000003360607211 */ /* 0x080fe400078fdaff */
[-C--:B------:R-:W-:Y:S02]  /*6640*/  LEA.HI.SX32 R98, R98, R51.reuse, 0x1b ;  /* 0x0000003362627211 */ /* 0x080fe400078fdaff */
[----:B------:R-:W-:Y:S02]  /*6650*/  LEA R55, R55, UR4, 0x1 ;  /* 0x0000000437377c11 */ /* 0x000fe4000f8e08ff */
[----:B------:R-:W-:Y:S02]  /*6660*/  LEA R54, R54, UR4, 0x1 ;  /* 0x0000000436367c11 */ /* 0x000fe4000f8e08ff */
[----:B------:R-:W-:Y:S02]  /*6670*/  ISETP.NE.AND P5, PT, R66, RZ, PT ;  /* 0x000000ff4200720c */ /* 0x000fe40003fa5270 */
[----:B------:R-:W-:-:S02]  /*6680*/  LEA.HI.SX32 R100, R100, R51, 0x1b ;  /* 0x0000003364647211 */ /* 0x000fc400078fdaff */
[----:B------:R-:W-:Y:S02]  /*6690*/  LEA.HI.SX32 R42, R42, R51, 0x1b ;  /* 0x000000332a2a7211 */ /* 0x000fe400078fdaff */
[----:B------:R-:W-:-:S04]  /*66a0*/  LEA R43, R67, R64, 0x4 ;  /* 0x00000040432b7211 */ /* 0x000fc800078e20ff */
[----:B------:R-:W-:Y:S01]  /*66b0*/  LEA.HI.SX32 R43, R43, R43, 0x1b ;  /* 0x0000002b2b2b7211 */ /* 0x000fe200078fdaff */
[----:B--2---:R0:W-:Y:S02]  /*66c0*/  STS.U16 [R62+0x1080], R53 ;  /* 0x001080353e007388 */ /* 0x0041e40000000400 */
[-C--:B0-----:R-:W-:Y:S02]  /*66d0*/  LEA.HI.SX32 R53, R56, R51.reuse, 0x1b ;  /* 0x0000003338357211 */ /* 0x081fe400078fdaff */
[----:B---3--:R0:W-:Y:S01]  /*66e0*/  STS.U16 [R61+0x10c0], R48 ;  /* 0x0010c0303d007388 */ /* 0x0081e20000000400 */
[----:B------:R-:W-:Y:S02]  /*66f0*/  LEA R56, R102, UR4, 0x1 ;  /* 0x0000000466387c11 */ /* 0x000fe4000f8e08ff */
[----:B------:R-:W-:Y:S01]  /*6700*/  LEA R53, R53, UR4, 0x1 ;  /* 0x0000000435357c11 */ /* 0x000fe2000f8e08ff */
[C---:B0-----:R-:W-:Y:S01]  /*6710*/  VIADD R48, R51.reuse, 0x180 ;  /* 0x0000018033307836 */ /* 0x041fe20000000000 */
[----:B----4-:R0:W-:Y:S04]  /*6720*/  STS.U16 [R60+0x1100], R49 ;  /* 0x001100313c007388 */ /* 0x0101e80000000400 */
[----:B------:R-:W-:Y:S01]  /*6730*/  LEA.HI.SX32 R48, R48, R51, 0x1b ;  /* 0x0000003330307211 */ /* 0x000fe200078fdaff */
[----:B-----5:R1:W-:Y:S01]  /*6740*/  STS.U16 [R59+0x1140], R52 ;  /* 0x001140343b007388 */ /* 0x0203e20000000400 */
[----:B0-----:R-:W-:Y:S01]  /*6750*/  LEA R49, R100, UR4, 0x1 ;  /* 0x0000000464317c11 */ /* 0x001fe2000f8e08ff */
[----:B-1----:R-:W-:-:S02]  /*6760*/  VIADD R52, R51, 0x1c0 ;  /* 0x000001c033347836 */ /* 0x002fc40000000000 */
[----:B------:R0:W-:Y:S03]  /*6770*/  STS.U16 [R58+0x1180], R47 ;  /* 0x0011802f3a007388 */ /* 0x0001e60000000400 */
[----:B0-----:R-:W-:Y:S02]  /*6780*/  LEA.HI.SX32 R47, R52, R51, 0x1b ;  /* 0x00000033342f7211 */ /* 0x001fe400078fdaff */
[----:B------:R-:W-:Y:S01]  /*6790*/  LEA R52, R96, UR4, 0x1 ;  /* 0x0000000460347c11 */ /* 0x000fe2000f8e08ff */
[----:B------:R0:W-:Y:S01]  /*67a0*/  STS.U16 [R57+0x11c0], R50 ;  /* 0x0011c03239007388 */ /* 0x0001e20000000400 */
[----:B------:R-:W-:Y:S02]  /*67b0*/  LEA R51, R98, UR4, 0x1 ;  /* 0x0000000462337c11 */ /* 0x000fe4000f8e08ff */
[----:B0-----:R-:W-:Y:S01]  /*67c0*/  LEA R50, R48, UR4, 0x1 ;  /* 0x0000000430327c11 */ /* 0x001fe2000f8e08ff */
[----:B------:R-:W-:Y:S01]  /*67d0*/  STS.U16 [R56+0x1200], R97 ;  /* 0x0012006138007388 */ /* 0x000fe20000000400 */
[----:B------:R-:W-:-:S02]  /*67e0*/  LEA R48, R47, UR4, 0x1 ;  /* 0x000000042f307c11 */ /* 0x000fc4000f8e08ff */
[----:B------:R-:W-:Y:S01]  /*67f0*/  LEA R47, R42, UR4, 0x1 ;  /* 0x000000042a2f7c11 */ /* 0x000fe2000f8e08ff */
[----:B------:R-:W-:Y:S04]  /*6800*/  STS.U16 [R55+0x1240], R94 ;  /* 0x0012405e37007388 */ /* 0x000fe80000000400 */
[----:B------:R-:W-:Y:S04]  /*6810*/  STS.U16 [R54+0x1280], R89 ;  /* 0x0012805936007388 */ /* 0x000fe80000000400 */
[----:B------:R-:W-:Y:S04]  /*6820*/  STS.U16 [R53+0x12c0], R88 ;  /* 0x0012c05835007388 */ /* 0x000fe80000000400 */
[----:B------:R-:W-:Y:S04]  /*6830*/  STS.U16 [R52+0x1300], R95 ;  /* 0x0013005f34007388 */ /* 0x000fe80000000400 */
[----:B------:R0:W-:Y:S04]  /*6840*/  STS.U16 [R51+0x1340], R46 ;  /* 0x0013402e33007388 */ /* 0x0001e80000000400 */
[----:B------:R-:W-:Y:S04]  /*6850*/  STS.U16 [R50+0x1380], R41 ;  /* 0x0013802932007388 */ /* 0x000fe80000000400 */
[----:B------:R-:W-:Y:S01]  /*6860*/  STS.U16 [R49+0x13c0], R40 ;  /* 0x0013c02831007388 */ /* 0x000fe20000000400 */
[----:B0-----:R-:W-:-:S03]  /*6870*/  LEA R46, R43, UR4, 0x1 ;  /* 0x000000042b2e7c11 */ /* 0x001fc6000f8e08ff */
[----:B------:R-:W-:Y:S04]  /*6880*/  STS.U16 [R48+0x1400], R87 ;  /* 0x0014005730007388 */ /* 0x000fe80000000400 */
[----:B------:R0:W-:Y:S01]  /*6890*/  STS.U16 [R47+0x1440], R86 ;  /* 0x001440562f007388 */ /* 0x0001e20000000400 */
[----:B------:R-:W-:-:S03]  /*68a0*/  NOP ;  /* 0x0000000000007918 */ /* 0x000fc60000000000 */
[----:B------:R-:W1:Y:S01]  /*68b0*/  LDS.U16 R94, [R46+0x1080] ;  /* 0x001080002e5e7984 */ /* 0x000e620000000400 */
[----:B0-----:R-:W-:-:S03]  /*68c0*/  @P5 LEA R86, R0, UR4, 0x3 ;  /* 0x0000000400565c11 */ /* 0x001fc6000f8e18ff */
[----:B------:R-:W0:Y:S04]  /*68d0*/  LDS.U16 R95, [R46+0x1082] ;  /* 0x001082002e5f7984 */ /* 0x000e280000000400 */
        /* <DEDUP_REMOVED lines=15> */
[----:B-1----:R-:W-:-:S02]  /*69d0*/  HADD2.F32 R94, -RZ, R94.H0_H0 ;  /* 0x2000005eff5e7230 */ /* 0x002fc40000004100 */
[----:B0-----:R-:W-:Y:S02]  /*69e0*/  HADD2.F32 R95, -RZ, R95.H0_H0 ;  /* 0x2000005fff5f7230 */ /* 0x001fe40000004100 */
        /* <DEDUP_REMOVED lines=36> */
.L_x_1813:
        /* <DEDUP_REMOVED lines=10> */
.L_x_1812:
        /* <DEDUP_REMOVED lines=74> */
[----:B------:R-:W-:-:S11]  /*7170*/  FFMA.FTZ R41, R161, R40, R41 ;  /* 0x00000028a1297223 */ /* 0x000fd60000010029 */
[----:B------:R-:W-:Y:S02]  /*7180*/  @P5 MOV R40, R86 ;  /* 0x0000005600285202 */ /* 0x000fe40000000f00 */
[----:B------:R-:W-:Y:S01]  /*7190*/  FSEL R163, R162, R163, !P6 ;  /* 0x000000a3a2a37208 */ /* 0x000fe20007000000 */
[C---:B------:R-:W-:Y:S01]  /*71a0*/  FFMA.FTZ R43, R42.reuse, R41, R43 ;  /* 0x000000292a2b7223 */ /* 0x040fe2000001002b */
[----:B------:R-:W-:Y:S01]  /*71b0*/  FSEL R165, R41, R165, !P6 ;  /* 0x000000a529a57208 */ /* 0x000fe20007000000 */
[----:B------:R-:W-:Y:S01]  /*71c0*/  FMUL.FTZ R42, R42, R162 ;  /* 0x000000a22a2a7220 */ /* 0x000fe20000410000 */
[----:B------:R-:W-:Y:S01]  /*71d0*/  ISETP.NE.AND P6, PT, R67, RZ, P5 ;  /* 0x000000ff4300720c */ /* 0x000fe20002fc5270 */
[----:B-----5:R-:W-:-:S12]  /*71e0*/  @P5 IMAD.MOV.U32 R41, RZ, RZ, R87 ;  /* 0x000000ffff295224 */ /* 0x020fd800078e0057 */
[C---:B------:R-:W-:Y:S01]  /*71f0*/  @P6 FMUL.FTZ R163, R88.reuse, R163 ;  /* 0x000000a358a36220 */ /* 0x040fe20000410000 */
[----:B------:R-:W-:-:S04]  /*7200*/  @P6 FFMA.FTZ R165, R88, R165, R89 ;  /* 0x000000a558a56223 */ /* 0x000fc80000010059 */
[----:B------:R-:W-:Y:S01]  /*7210*/  @P5 MOV R88, R163 ;  /* 0x000000a300585202 */ /* 0x000fe20000000f00 */
[----:B------:R-:W-:Y:S01]  /*7220*/  @P5 IMAD.MOV.U32 R89, RZ, RZ, R165 ;  /* 0x000000ffff595224 */ /* 0x000fe200078e00a5 */
[----:B------:R-:W-:Y:S06]  /*7230*/  @P5 BRA `(.L_x_1815) ;  /* 0x0000000000185947 */ /* 0x000fec0003800000 */
[----:B------:R-:W-:Y:S01]  /*7240*/  ISETP.NE.AND P5, PT, R67, RZ, PT ;  /* 0x000000ff4300720c */ /* 0x000fe20003fa5270 */
[C---:B------:R-:W-:Y:S01]  /*7250*/  FFMA.FTZ R41, R42.reuse, R87, R43 ;  /* 0x000000572a297223 */ /* 0x040fe2000001002b */
[----:B------:R-:W-:-:S11]  /*7260*/  FMUL.FTZ R40, R42, R86 ;  /* 0x000000562a287220 */ /* 0x000fd60000410000 */
[----:B------:R0:W-:Y:S01]  /*7270*/  @!P5 STS.64 [UR4+0x2128], R86 ;  /* 0x00212856ff00d988 */ /* 0x0001e20008000a04 */
[----:B------:R-:W-:Y:S02]  /*7280*/  @!P5 IMAD.MOV.U32 R88, RZ, RZ, R86 ;  /* 0x000000ffff58d224 */ /* 0x000fe400078e0056 */
[----:B------:R-:W-:-:S07]  /*7290*/  @!P5 IMAD.MOV.U32 R89, RZ, RZ, R87 ;  /* 0x000000ffff59d224 */ /* 0x000fce00078e0057 */
.L_x_1815:
[----:B------:R-:W-:Y:S05]  /*72a0*/  BSYNC B0 ;  /* 0x0000000000007941 */ /* 0x000fea0003800000 */
.L_x_1814:
        /* <DEDUP_REMOVED lines=37> */
[----:B0-----:R-:W-:Y:S02]  /*7500*/  IMAD.MOV.U32 R86, RZ, RZ, R92 ;  /* 0x000000ffff567224 */ /* 0x001fe400078e005c */
        /* <DEDUP_REMOVED lines=8> */
.L_x_1818:
        /* <DEDUP_REMOVED lines=11> */
[----:B0-----:R-:W-:Y:S01]  /*7640*/  IMAD.MOV.U32 R42, RZ, RZ, RZ ;  /* 0x000000ffff2a7224 */ /* 0x001fe200078e00ff */
[----:B-1----:R-:W-:-:S05]  /*7650*/  IADD3 R86, RZ, -R43, RZ ;  /* 0x8000002bff567210 */ /* 0x002fca0007ffe0ff */
        /* <DEDUP_REMOVED lines=19> */
.L_x_1819:
[----:B------:R1:W5:Y:S02]  /*7790*/  LDG.E R43, desc[UR6][R78.64] ;  /* 0x000000064e2b7981 */ /* 0x000364000c1e1900 */
.L_x_1820:
        /* <DEDUP_REMOVED lines=17> */
.L_x_1817:
[----:B------:R-:W-:Y:S05]  /*78b0*/  BSYNC B0 ;  /* 0x0000000000007941 */ /* 0x000fea0003800000 */
.L_x_1816:
        /* <DEDUP_REMOVED lines=19> */
.L_x_1811:
[----:B------:R-:W-:Y:S01]  /*79f0*/  BAR.SYNC.DEFER_BLOCKING 0x0 ;  /* 0x0000000000007b1d */ /* 0x000fe20000010000 */
[----:B------:R-:W-:Y:S02]  /*7a00*/  F2FP.F16.F32.PACK_AB R24, R24, R25 ;  /* 0x000000191818723e */ /* 0x000fe400000000ff */
[----:B------:R-:W-:Y:S02]  /*7a10*/  F2FP.F16.F32.PACK_AB R22, R22, R23 ;  /* 0x000000171616723e */ /* 0x000fe400000000ff */
[----:B------:R-:W-:Y:S01]  /*7a20*/  F2FP.F16.F32.PACK_AB R20, R20, R21 ;  /* 0x000000151414723e */ /* 0x000fe200000000ff */
[----:B------:R-:W-:Y:S01]  /*7a30*/  BSSY B0, `(.L_x_1822) ;  /* 0x000004b000007945 */ /* 0x000fe20003800000 */
[----:B------:R-:W-:Y:S01]  /*7a40*/  PRMT R23, R24, 0x7632, R23 ;  /* 0x0000763218177816 */ /* 0x000fe20000000017 */
[----:B------:R-:W4:Y:S01]  /*7a50*/  S2R R40, SR_CTAID.Y ;  /* 0x0000000000287919 */ /* 0x000f220000002600 */
[----:B------:R-:W-:Y:S02]  /*7a60*/  PRMT R0, R22, 0x7632, R0 ;  /* 0x0000763216007816 */ /* 0x000fe40000000000 */
[----:B------:R-:W-:-:S02]  /*7a70*/  PRMT R2, R20, 0x7632, R2 ;  /* 0x0000763214027816 */ /* 0x000fc40000000002 */
[----:B------:R-:W-:Y:S02]  /*7a80*/  ISETP.NE.AND P0, PT, R156, RZ, PT ;  /* 0x000000ff9c00720c */ /* 0x000fe40003f05270 */
[----:B------:R-:W-:Y:S02]  /*7a90*/  F2FP.F16.F32.PACK_AB R18, R18, R19 ;  /* 0x000000131212723e */ /* 0x000fe400000000ff */
[----:B------:R-:W-:Y:S02]  /*7aa0*/  F2FP.F16.F32.PACK_AB R16, R16, R17 ;  /* 0x000000111010723e */ /* 0x000fe400000000ff */
[----:B------:R-:W-:Y:S02]  /*7ab0*/  F2FP.F16.F32.PACK_AB R14, R14, R15 ;  /* 0x0000000f0e0e723e */ /* 0x000fe400000000ff */
[----:B------:R-:W-:Y:S02]  /*7ac0*/  F2FP.F16.F32.PACK_AB R12, R12, R13 ;  /* 0x0000000d0c0c723e */ /* 0x000fe400000000ff */
[----:B------:R-:W-:Y:S01]  /*7ad0*/  F2FP.F16.F32.PACK_AB R10, R10, R11 ;  /* 0x0000000b0a0a723e */ /* 0x000fe200000000ff */
[----:B------:R5:W-:Y:S01]  /*7ae0*/  STS.U16 [R46+0x2], R23 ;  /* 0x000002172e007388 */ /* 0x000be20000000400 */
[----:B------:R-:W-:-:S02]  /*7af0*/  PRMT R3, R16, 0x7632, R3 ;  /* 0x0000763210037816 */ /* 0x000fc40000000003 */
[----:B------:R-:W-:Y:S01]  /*7b00*/  PRMT R4, R10, 0x7632, R4 ;  /* 0x000076320a047816 */ /* 0x000fe20000000004 */
[----:B------:R0:W-:Y:S04]  /*7b10*/  STS.U16 [R46+0x6], R0 ;  /* 0x000006002e007388 */ /* 0x0001e80000000400 */
[----:B------:R1:W-:Y:S01]  /*7b20*/  STS.U16 [R46+0xa], R2 ;  /* 0x00000a022e007388 */ /* 0x0003e20000000400 */
[----:B-----5:R-:W-:-:S03]  /*7b30*/  PRMT R23, R18, 0x7632, R23 ;  /* 0x0000763212177816 */ /* 0x020fc60000000017 */
[----:B------:R-:W-:Y:S01]  /*7b40*/  STS.U16 [R46], R24 ;  /* 0x000000182e007388 */ /* 0x000fe20000000400 */
[----:B0-----:R-:W-:-:S03]  /*7b50*/  PRMT R0, R14, 0x7632, R0 ;  /* 0x000076320e007816 */ /* 0x001fc60000000000 */
[----:B------:R-:W-:Y:S01]  /*7b60*/  STS.U16 [R46+0x4], R22 ;  /* 0x000004162e007388 */ /* 0x000fe20000000400 */
[----:B----4-:R-:W-:Y:S02]  /*7b70*/  SHF.R.S32.HI R8, RZ, 0x1f, R40 ;  /* 0x0000001fff087819 */ /* 0x010fe40000011428 */
[----:B-1----:R-:W-:Y:S01]  /*7b80*/  PRMT R2, R12, 0x7632, R2 ;  /* 0x000076320c027816 */ /* 0x002fe20000000002 */
        /* <DEDUP_REMOVED lines=8> */
[----:B------:R1:W-:Y:S01]  /*7c10*/  STS.U16 [R46+0x1a], R2 ;  /* 0x00001a022e007388 */ /* 0x0003e20000000400 */
[----:B0-----:R-:W-:-:S03]  /*7c20*/  SHF.R.S32.HI R0, RZ, 0x1f, R157 ;  /* 0x0000001fff007819 */ /* 0x001fc6000001149d */
        /* <DEDUP_REMOVED lines=22> */
[----:B------:R-:W-:-:S02]  /*7d90*/  ULDC.64 UR4, c[0x0][0x2c0] ;  /* 0x0000b00000047ab9 */ /* 0x000fc40000000a00 */
[----:B------:R-:W-:Y:S02]  /*7da0*/  IMAD R0, R0, UR4, RZ ;  /* 0x0000000400007c24 */ /* 0x000fe4000f8e02ff */
[----:B-1----:R-:W-:-:S04]  /*7db0*/  IMAD.WIDE.U32 R2, R157, UR4, RZ ;  /* 0x000000049d027c25 */ /* 0x002fc8000f8e00ff */
[----:B------:R-:W-:-:S05]  /*7dc0*/  IMAD R7, R157, UR5, R0 ;  /* 0x000000059d077c24 */ /* 0x000fca000f8e0200 */
[----:B------:R-:W-:Y:S02]  /*7dd0*/  IADD3 R27, R3, R7, RZ ;  /* 0x00000007031b7210 */ /* 0x000fe40007ffe0ff */
[----:B0-----:R-:W-:-:S13]  /*7de0*/  ISETP.GE.AND P0, PT, R82, R25, PT ;  /* 0x000000195200720c */ /* 0x001fda0003f06270 */
[----:B------:R-:W-:Y:S05]  /*7df0*/  @P0 BRA `(.L_x_1823) ;  /* 0x0000000000380947 */ /* 0x000fea0003800000 */
[----:B------:R-:W-:Y:S01]  /*7e00*/  SHF.R.S32.HI R5, RZ, 0x1f, R155 ;  /* 0x0000001fff057819 */ /* 0x000fe2000001149b */
[----:B------:R-:W-:Y:S01]  /*7e10*/  ULDC.64 UR8, c[0x0][0x2c8] ;  /* 0x0000b20000087ab9 */ /* 0x000fe20000000a00 */
[----:B------:R-:W-:Y:S01]  /*7e20*/  IADD3 R4, P0, R82, R155, RZ ;  /* 0x0000009b52047210 */ /* 0x000fe20007f1e0ff */
[----:B------:R-:W-:-:S03]  /*7e30*/  IMAD R0, R8, UR8, RZ ;  /* 0x0000000808007c24 */ /* 0x000fc6000f8e02ff */
        /* <DEDUP_REMOVED lines=9> */
[----:B------:R0:W-:Y:S04]  /*7ed0*/  STG.E.U16 desc[UR6][R6.64], R9 ;  /* 0x0000000906007986 */ /* 0x0001e8000c101506 */
.L_x_1823:
[----:B------:R-:W-:Y:S05]  /*7ee0*/  BSYNC B0 ;  /* 0x0000000000007941 */ /* 0x000fea0003800000 */
.L_x_1822:
        /* <DEDUP_REMOVED lines=12> */
[----:B------:R-:W-:Y:S01]  /*7fb0*/  VIADD R66, R66, 0x1 ;  /* 0x0000000142427836 */ /* 0x000fe20000000000 */
[-C--:B------:R-:W-:Y:S01]  /*7fc0*/  ISETP.GE.AND P4, PT, R8, R25.reuse, PT ;  /* 0x000000190800720c */ /* 0x080fe20003f86270 */
[----:B------:R-:W-:Y:S01]  /*7fd0*/  IMAD.IADD R69, R65, 0x1, R69 ;  /* 0x0000000141457824 */ /* 0x000fe200078e0245 */
[----:B------:R-:W-:-:S02]  /*7fe0*/  ISETP.GE.AND P5, PT, R10, R25, PT ;  /* 0x000000190a00720c */ /* 0x000fc40003fa6270 */
[C---:B------:R-:W-:Y:S02]  /*7ff0*/  LOP3.LUT R12, R82.reuse, 0x80, RZ, 0xfc, !PT ;  /* 0x00000080520c7812 */ /* 0x040fe400078efcff */
[----:B------:R-:W-:Y:S02]  /*8000*/  LOP3.LUT R8, R82, 0xe0, RZ, 0xfc, !PT ;  /* 0x000000e052087812 */ /* 0x000fe400078efcff */
[-C--:B------:R-:W-:Y:S01]  /*8010*/  ISETP.GE.AND P6, PT, R12, R25.reuse, PT ;  /* 0x000000190c00720c */ /* 0x080fe20003fc6270 */
[----:B0-----:R-:W-:Y:S01]  /*8020*/  IMAD.WIDE R2, R82, 0x2, R6 ;  /* 0x0000000252027825 */ /* 0x001fe200078e0206 */
[----:B------:R-:W-:Y:S02]  /*8030*/  IADD3 R7, P0, R155, R4, RZ ;  /* 0x000000049b077210 */ /* 0x000fe40007f1e0ff */
[----:B------:R-:W-:Y:S02]  /*8040*/  ISETP.GE.AND P2, PT, R8, R25, PT ;  /* 0x000000190800720c */ /* 0x000fe40003f46270 */
[----:B------:R-:W-:-:S02]  /*8050*/  IADD3.X R4, R9, R0, R5, P0, !PT ;  /* 0x0000000009047210 */ /* 0x000fc400007fe405 */
[C---:B------:R-:W-:Y:S02]  /*8060*/  LEA R6, P0, R7.reuse, R2, 0x1 ;  /* 0x0000000207067211 */ /* 0x040fe400078008ff */
[----:B------:R-:W-:Y:S02]  /*8070*/  LOP3.LUT R0, R82, 0xa0, RZ, 0xfc, !PT ;  /* 0x000000a052007812 */ /* 0x000fe400078efcff */
[----:B------:R-:W-:Y:S02]  /*8080*/  LEA.HI.X R7, R7, R3, R4, 0x1, P0 ;  /* 0x0000000307077211 */ /* 0x000fe400000f0c04 */
[----:B------:R-:W-:Y:S02]  /*8090*/  ISETP.GE.AND P0, PT, R0, R25, PT ;  /* 0x000000190000720c */ /* 0x000fe40003f06270 */
        /* <DEDUP_REMOVED lines=23> */
[-C--:B------:R-:W-:Y:S01]  /*8210*/  ISETP.GE.AND P1, PT, R2, R25.reuse, PT ;  /* 0x000000190200720c */ /* 0x080fe20003f26270 */
[----:B------:R-:W-:Y:S01]  /*8220*/  IMAD.MOV.U32 R2, RZ, RZ, R74 ;  /* 0x000000ffff027224 */ /* 0x000fe200078e004a */
[-C--:B------:R-:W-:Y:S01]  /*8230*/  ISETP.GE.AND P2, PT, R0, R25.reuse, PT ;  /* 0x000000190000720c */ /* 0x080fe20003f46270 */
[----:B------:R1:W-:Y:S01]  /*8240*/  @!P4 STG.E.U16 desc[UR6][R6.64+0x240], R53 ;  /* 0x000240350600c986 */ /* 0x0003e2000c101506 */
[----:B------:R-:W-:Y:S02]  /*8250*/  ISETP.GE.AND P3, PT, R82, R25, PT ;  /* 0x000000195200720c */ /* 0x000fe40003f66270 */
[----:B------:R-:W-:Y:S01]  /*8260*/  MOV R3, R73 ;  /* 0x0000004900037202 */ /* 0x000fe20000000f00 */
[----:B------:R1:W-:Y:S01]  /*8270*/  @!P5 STG.E.U16 desc[UR6][R6.64+0x280], R19 ;  /* 0x000280130600d986 */ /* 0x0003e2000c101506 */
[----:B------:R-:W-:Y:S01]  /*8280*/  IMAD.MOV.U32 R73, RZ, RZ, R71 ;  /* 0x000000ffff497224 */ /* 0x000fe200078e0047 */
[----:B------:R-:W-:-:S02]  /*8290*/  IADD3 R155, R65, R155, RZ ;  /* 0x0000009b419b7210 */ /* 0x000fc40007ffe0ff */
[----:B------:R1:W-:Y:S01]  /*82a0*/  @!P6 STG.E.U16 desc[UR6][R6.64+0x2c0], R51 ;  /* 0x0002c0330600e986 */ /* 0x0003e2000c101506 */
[----:B------:R-:W-:-:S03]  /*82b0*/  IMAD.WIDE R2, R65, 0x2, R2 ;  /* 0x0000000241027825 */ /* 0x000fc600078e0202 */
[----:B------:R1:W-:Y:S01]  /*82c0*/  @!P1 STG.E.U16 desc[UR6][R6.64+0x340], R49 ;  /* 0x0003403106009986 */ /* 0x0003e2000c101506 */
[----:B------:R-:W-:Y:S01]  /*82d0*/  IMAD.WIDE R4, R65, 0x2, R72 ;  /* 0x0000000241047825 */ /* 0x000fe200078e0248 */
[----:B------:R-:W-:Y:S02]  /*82e0*/  MOV R74, R2 ;  /* 0x00000002004a7202 */ /* 0x000fe40000000f00 */
[----:B------:R1:W-:Y:S01]  /*82f0*/  @!P2 STG.E.U16 desc[UR6][R6.64+0x380], R23 ;  /* 0x000380170600a986 */ /* 0x0003e2000c101506 */
[----:B------:R-:W-:Y:S01]  /*8300*/  IMAD.MOV.U32 R73, RZ, RZ, R3 ;  /* 0x000000ffff497224 */ /* 0x000fe200078e0003 */
[----:B------:R-:W-:Y:S01]  /*8310*/  MOV R71, R5 ;  /* 0x0000000500477202 */ /* 0x000fe20000000f00 */
[----:B------:R-:W-:Y:S01]  /*8320*/  IMAD.MOV.U32 R72, RZ, RZ, R4 ;  /* 0x000000ffff487224 */ /* 0x000fe200078e0004 */
[----:B------:R1:W-:Y:S04]  /*8330*/  @!P3 STG.E.U16 desc[UR6][R6.64+0x3c0], R47 ;  /* 0x0003c02f0600b986 */ /* 0x0003e8000c101506 */
[----:B------:R1:W-:Y:S01]  /*8340*/  @!P0 STG.E.U16 desc[UR6][R6.64+0x300], R21 ;  /* 0x0003001506008986 */ /* 0x0003e2000c101506 */
[----:B------:R-:W-:-:S13]  /*8350*/  ISETP.GE.AND P0, PT, R66, R68, PT ;  /* 0x000000444200720c */ /* 0x000fda0003f06270 */
[----:B-1----:R-:W-:Y:S05]  /*8360*/  @!P0 BRA `(.L_x_1824) ;  /* 0xffffff9000208947 */ /* 0x002fea000383ffff */
[----:B------:R-:W-:Y:S05]  /*8370*/  EXIT ;  /* 0x000000000000794d */ /* 0x000fea0003800000 */
.L_x_1825:
        /* <DEDUP_REMOVED lines=16> */
.L_x_8651:


//--------------------- .text._Z25selective_scan_fwd_kernelI32Selective_Scan_fwd_kernel_traitsILi128ELi16ELi1ELb0ELb1ELb1ELb1ELb0EN3c104HalfEffEEv13SSMParamsBase --------------------------
	.section	.text._Z25selective_scan_fwd_kernelI32Selective_Scan_fwd_kernel_traitsILi128ELi16ELi1ELb0ELb1ELb1ELb1ELb0EN3c104HalfEffEEv13SSMParamsBase,"ax",@progbits
	.align	128
        .global         _Z25selective_scan_fwd_kernelI32Selective_Scan_fwd_kernel_traitsILi128ELi16ELi1ELb0ELb1ELb1ELb1ELb0EN3c104HalfEffEEv13SSMParamsBase
        .type           _Z25selective_scan_fwd_kernelI32Selective_Scan_fwd_kernel_traitsILi128ELi16ELi1ELb0ELb1ELb1ELb1ELb0EN3c104HalfEffEEv13SSMParamsBase,@function
        .size           _Z25selective_scan_fwd_kernelI32Selective_Scan_fwd_kernel_traitsILi128ELi16ELi1ELb0ELb1ELb1ELb1ELb0EN3c104HalfEffEEv13SSMParamsBase,(.L_x_8652 - _Z25selective_scan_fwd_kernelI32Selective_Scan_fwd_kernel_traitsILi128ELi16ELi1ELb0ELb1ELb1ELb1ELb0EN3c104HalfEffEEv13SSMParamsBase)
        .other          _Z25selective_scan_fwd_kernelI32Selective_Scan_fwd_kernel_traitsILi128ELi16ELi1ELb0ELb1ELb1ELb1ELb0EN3c104HalfEffEEv13SSMParamsBase,@"STO_CUDA_ENTRY STV_DEFAULT"
_Z25selective_scan_fwd_kernelI32Selective_Scan_fwd_kernel_traitsILi128ELi16ELi1ELb0ELb1ELb1ELb1ELb0EN3c104HalfEffEEv13SSMParamsBase:
.text._Z25selective_scan_fwd_kernelI32Selective_Scan_fwd_kernel_traitsILi128ELi16ELi1ELb0ELb1ELb1ELb1ELb0EN3c104HalfEffEEv13SSMParamsBase:
        /* <DEDUP_REMOVED lines=39> */
.L_x_1826:
        /* <DEDUP_REMOVED lines=37> */
.L_x_1827:
        /* <DEDUP_REMOVED lines=12> */
.L_x_1828:
        /* <DEDUP_REMOVED lines=191> */
.L_x_1829:
        /* <DEDUP_REMOVED lines=19> */
.L_x_1830:
        /* <DEDUP_REMOVED lines=13> */
.L_x_1878:
[----:B------:R-:W2:Y:S04]  /*1370*/  LDL R3, [R1+0x4] ;  /* 0x0000040001037983 */ /* 0x000ea80000100800 */
[----:B------:R-:W3:Y:S04]  /*1380*/  LDL R2, [R1+0x10] ;  /* 0x0000100001027983 */ /* 0x000ee80000100800 */
[----:B------:R-:W4:Y:S04]  /*1390*/  LDL R0, [R1] ;  /* 0x0000000001007983 */ /* 0x000f280000100800 */
[----:B------:R-:W5:Y:S01]  /*13a0*/  LDL.64 R4, [R1+0x8] ;  /* 0x0000080001047983 */ /* 0x000f620000100a00 */
        /* <DEDUP_REMOVED lines=50> */
[----:B------:R-:W-:Y:S02]  /*16d0*/  ISETP.GE.AND P0, PT, R6, R65, PT ;  /* 0x000000410600720c */ /* 0x000fe40003f06270 */
[----:B------:R-:W-:Y:S01]  /*16e0*/  LOP3.LUT R63, R63, 0xfffffdff, RZ, 0xc0, !PT ;  /* 0xfffffdff3f3f7812 */ /* 0x000fe200078ec0ff */
[----:B------:R-:W2:Y:S01]  /*16f0*/  @!P5 LDG.E.U16 R9, desc[UR6][R4.64+0x80] ;  /* 0x000080060409d981 */ /* 0x000ea2000c1e1500 */
[C---:B------:R-:W-:Y:S02]  /*1700*/  LOP3.LUT R20, R82.reuse, 0xe0, RZ, 0xfc, !PT ;  /* 0x000000e052147812 */ /* 0x040fe400078efcff */
[----:B------:R-:W-:Y:S01]  /*1710*/  @P3 LOP3.LUT R63, R63, 0x200, RZ, 0xfc, !PT ;  /* 0x000002003f3f3812 */ /* 0x000fe200078efcff */
[----:B------:R-:W3:Y:S01]  /*1720*/  @!P2 LDG.E.U16 R11, desc[UR6][R4.64+0x100] ;  /* 0x00010006040ba981 */ /* 0x000ee2000c1e1500 */
[----:B------:R-:W-:-:S02]  /*1730*/  LOP3.LUT R22, R82, 0x100, RZ, 0xfc, !PT ;  /* 0x0000010052167812 */ /* 0x000fc400078efcff */
[----:B------:R-:W-:Y:S01]  /*1740*/  LOP3.LUT R63, R63, 0xfffffeff, RZ, 0xc0, !PT ;  /* 0xfffffeff3f3f7812 */ /* 0x000fe200078ec0ff */
[----:B------:R-:W4:Y:S01]  /*1750*/  @!P1 LDG.E.U16 R8, desc[UR6][R4.64+0x140] ;  /* 0x0001400604089981 */ /* 0x000f22000c1e1500 */
[C---:B------:R-:W-:Y:S02]  /*1760*/  LOP3.LUT R24, R82.reuse, 0x120, RZ, 0xfc, !PT ;  /* 0x0000012052187812 */ /* 0x040fe400078efcff */
[----:B------:R-:W-:Y:S01]  /*1770*/  @P2 LOP3.LUT R63, R63, 0x100, RZ, 0xfc, !PT ;  /* 0x000001003f3f2812 */ /* 0x000fe200078efcff */
[----:B------:R-:W5:Y:S01]  /*1780*/  @!P0 LDG.E.U16 R13, desc[UR6][R4.64+0x180] ;  /* 0x00018006040d8981 */ /* 0x000f62000c1e1500 */
[----:B------:R-:W-:Y:S02]  /*1790*/  ISETP.GE.AND P4, PT, R82, R65, PT ;  /* 0x000000415200720c */ /* 0x000fe40003f86270 */
[----:B------:R-:W-:Y:S02]  /*17a0*/  LOP3.LUT R63, R63, 0xffffff7f, RZ, 0xc0, !PT ;  /* 0xffffff7f3f3f7812 */ /* 0x000fe400078ec0ff */
[----:B------:R-:W-:-:S02]  /*17b0*/  PRMT R0, RZ, 0x7610, R0 ;  /* 0x00007610ff007816 */ /* 0x000fc40000000000 */
[----:B------:R-:W-:Y:S02]  /*17c0*/  @P1 LOP3.LUT R63, R63, 0x80, RZ, 0xfc, !PT ;  /* 0x000000803f3f1812 */ /* 0x000fe400078efcff */
[----:B------:R-:W-:Y:S02]  /*17d0*/  PRMT R6, RZ, 0x7610, R6 ;  /* 0x00007610ff067816 */ /* 0x000fe40000000006 */
[----:B------:R-:W-:Y:S01]  /*17e0*/  LOP3.LUT R63, R63, 0xffffffbf, RZ, 0xc0, !PT ;  /* 0xffffffbf3f3f7812 */ /* 0x000fe200078ec0ff */
[----:B------:R-:W2:Y:S01]  /*17f0*/  @!P6 LDG.E.U16 R0, desc[UR6][R4.64+0x40] ;  /* 0x000040060400e981 */ /* 0x000ea2000c1e1500 */
[----:B------:R-:W-:Y:S02]  /*1800*/  LOP3.LUT R26, R82, 0x140, RZ, 0xfc, !PT ;  /* 0x00000140521a7812 */ /* 0x000fe400078efcff */
[----:B------:R-:W-:Y:S01]  /*1810*/  @P0 LOP3.LUT R63, R63, 0x40, RZ, 0xfc, !PT ;  /* 0x000000403f3f0812 */ /* 0x000fe200078efcff */
[----:B------:R-:W3:Y:S01]  /*1820*/  @!P3 LDG.E.U16 R6, desc[UR6][R4.64+0xc0] ;  /* 0x0000c0060406b981 */ /* 0x000ee2000c1e1500 */
[----:B------:R-:W-:-:S02]  /*1830*/  ISETP.GE.AND P0, PT, R20, R65, PT ;  /* 0x000000411400720c */ /* 0x000fc40003f06270 */
[----:B------:R-:W-:Y:S01]  /*1840*/  LOP3.LUT R63, R63, 0xffffffdf, RZ, 0xc0, !PT ;  /* 0xffffffdf3f3f7812 */ /* 0x000fe200078ec0ff */
[----:B------:R-:W4:Y:S01]  /*1850*/  @!P4 LDG.E.U16 R7, desc[UR6][R4.64] ;  /* 0x000000060407c981 */ /* 0x000f22000c1e1500 */
[C---:B------:R-:W-:Y:S02]  /*1860*/  LOP3.LUT R28, R82.reuse, 0x160, RZ, 0xfc, !PT ;  /* 0x00000160521c7812 */ /* 0x040fe400078efcff */
[C---:B------:R-:W-:Y:S02]  /*1870*/  LOP3.LUT R30, R82.reuse, 0x180, RZ, 0xfc, !PT ;  /* 0x00000180521e7812 */ /* 0x040fe400078efcff */
[C---:B------:R-:W-:Y:S02]  /*1880*/  LOP3.LUT R32, R82.reuse, 0x1a0, RZ, 0xfc, !PT ;  /* 0x000001a052207812 */ /* 0x040fe400078efcff */
[C---:B------:R-:W-:Y:S02]  /*1890*/  LOP3.LUT R34, R82.reuse, 0x1c0, RZ, 0xfc, !PT ;  /* 0x000001c052227812 */ /* 0x040fe400078efcff */
[----:B------:R-:W-:Y:S01]  /*18a0*/  LOP3.LUT R36, R82, 0x1e0, RZ, 0xfc, !PT ;  /* 0x000001e052247812 */ /* 0x000fe200078efcff */
[----:B------:R-:W5:Y:S01]  /*18b0*/  @!P0 LDG.E.U16 R10, desc[UR6][R4.64+0x1c0] ;  /* 0x0001c006040a8981 */ /* 0x000f62000c1e1500 */
[----:B------:R-:W-:-:S02]  /*18c0*/  @P0 LOP3.LUT R63, R63, 0x20, RZ, 0xfc, !PT ;  /* 0x000000203f3f0812 */ /* 0x000fc400078efcff */
[----:B------:R-:W-:Y:S02]  /*18d0*/  ISETP.GE.AND P0, PT, R22, R65, PT ;  /* 0x000000411600720c */ /* 0x000fe40003f06270 */
[----:B------:R-:W-:-:S11]  /*18e0*/  LOP3.LUT R63, R63, 0xffffffef, RZ, 0xc0, !PT ;  /* 0xffffffef3f3f7812 */ /* 0x000fd600078ec0ff */
[----:B------:R-:W-:Y:S01]  /*18f0*/  @P0 LOP3.LUT R63, R63, 0x10, RZ, 0xfc, !PT ;  /* 0x000000103f3f0812 */ /* 0x000fe200078efcff */
[----:B------:R-:W5:Y:S01]  /*1900*/  @!P0 LDG.E.U16 R15, desc[UR6][R4.64+0x200] ;  /* 0x00020006040f8981 */ /* 0x000f62000c1e1500 */
[-C--:B------:R-:W-:Y:S02]  /*1910*/  ISETP.GE.AND P0, PT, R24, R65.reuse, PT ;  /* 0x000000411800720c */ /* 0x080fe40003f06270 */
[----:B------:R-:W-:Y:S02]  /*1920*/  LOP3.LUT R63, R63, 0xfffffff7, RZ, 0xc0, !PT ;  /* 0xfffffff73f3f7812 */ /* 0x000fe400078ec0ff */
[-C--:B------:R-:W-:Y:S02]  /*1930*/  ISETP.GE.AND P6, PT, R26, R65.reuse, PT ;  /* 0x000000411a00720c */ /* 0x080fe40003fc6270 */
[-C--:B------:R-:W-:Y:S02]  /*1940*/  ISETP.GE.AND P5, PT, R28, R65.reuse, PT ;  /* 0x000000411c00720c */ /* 0x080fe40003fa6270 */
[----:B------:R-:W-:-:S02]  /*1950*/  ISETP.GE.AND P3, PT, R30, R65, PT ;  /* 0x000000411e00720c */ /* 0x000fc40003f66270 */
[-C--:B------:R-:W-:Y:S02]  /*1960*/  ISETP.GE.AND P2, PT, R32, R65.reuse, PT ;  /* 0x000000412000720c */ /* 0x080fe40003f46270 */
[-C--:B------:R-:W-:Y:S01]  /*1970*/  ISETP.GE.AND P1, PT, R34, R65.reuse, PT ;  /* 0x000000412200720c */ /* 0x080fe20003f26270 */
[----:B------:R-:W5:Y:S01]  /*1980*/  @!P0 LDG.E.U16 R12, desc[UR6][R4.64+0x240] ;  /* 0x00024006040c8981 */ /* 0x000f62000c1e1500 */
[----:B------:R-:W-:Y:S02]  /*1990*/  @P0 LOP3.LUT R63, R63, 0x8, RZ, 0xfc, !PT ;  /* 0x000000083f3f0812 */ /* 0x000fe400078efcff */
[----:B------:R-:W-:Y:S01]  /*19a0*/  ISETP.GE.AND P0, PT, R36, R65, PT ;  /* 0x000000412400720c */ /* 0x000fe20003f06270 */
[----:B------:R-:W5:Y:S04]  /*19b0*/  @!P6 LDG.E.U16 R17, desc[UR6][R4.64+0x280] ;  /* 0x000280060411e981 */ /* 0x000f68000c1e1500 */
        /* <DEDUP_REMOVED lines=84> */
[----:B----4-:R-:W-:Y:S04]  /*1f00*/  STS.U16 [R62], R7 ;  /* 0x000000073e007388 */ /* 0x010fe80000000400 */
[----:B--2---:R0:W-:Y:S04]  /*1f10*/  STS.U16 [R61+0x40], R0 ;  /* 0x000040003d007388 */ /* 0x0041e80000000400 */
[----:B------:R-:W-:Y:S04]  /*1f20*/  STS.U16 [R60+0x80], R9 ;  /* 0x000080093c007388 */ /* 0x000fe80000000400 */
[----:B---3--:R-:W-:Y:S01]  /*1f30*/  STS.U16 [R59+0xc0], R6 ;  /* 0x0000c0063b007388 */ /* 0x008fe20000000400 */
[----:B0-----:R-:W-:-:S03]  /*1f40*/  LEA R0, R67, R64, 0x4 ;  /* 0x0000004043007211 */ /* 0x001fc600078e20ff */
[----:B------:R-:W-:Y:S04]  /*1f50*/  STS.U16 [R58+0x100], R11 ;  /* 0x0001000b3a007388 */ /* 0x000fe80000000400 */
[----:B------:R-:W-:Y:S01]  /*1f60*/  STS.U16 [R57+0x140], R8 ;  /* 0x0001400839007388 */ /* 0x000fe20000000400 */
[----:B------:R-:W-:-:S03]  /*1f70*/  LEA.HI.SX32 R0, R0, R0, 0x1b ;  /* 0x0000000000007211 */ /* 0x000fc600078fdaff */
[----:B-----5:R-:W-:Y:S04]  /*1f80*/  STS.U16 [R56+0x180], R13 ;  /* 0x0001800d38007388 */ /* 0x020fe80000000400 */
        /* <DEDUP_REMOVED lines=45> */
[----:B------:R-:W-:-:S11]  /*2260*/  PRMT R30, RZ, 0x7610, R30 ;  /* 0x00007610ff1e7816 */ /* 0x000fd6000000001e */
[----:B------:R-:W5:Y:S01]  /*2270*/  @!P6 LDG.E.U16 R21, desc[UR6][R4.64+0x200] ;  /* 0x000200060415e981 */ /* 0x000f62000c1e1500 */
[----:B------:R-:W-:Y:S02]  /*2280*/  ISETP.NE.AND P6, PT, R87, RZ, PT ;  /* 0x000000ff5700720c */ /* 0x000fe40003fc5270 */
[----:B------:R-:W-:Y:S02]  /*2290*/  PRMT R23, RZ, 0x7610, R23 ;  /* 0x00007610ff177816 */ /* 0x000fe40000000017 */
[----:B------:R-:W-:-:S04]  /*22a0*/  PRMT R31, RZ, 0x7610, R31 ;  /* 0x00007610ff1f7816 */ /* 0x000fc8000000001f */
[----:B------:R-:W2:Y:S05]  /*22b0*/  @!P4 LDG.E.U16 R23, desc[UR6][R4.64] ;  /* 0x000000060417c981 */ /* 0x000eaa000c1e1500 */
[----:B------:R-:W5:Y:S01]  /*22c0*/  @!P6 LDG.E.U16 R30, desc[UR6][R4.64+0x240] ;  /* 0x00024006041ee981 */ /* 0x000f62000c1e1500 */
[----:B------:R-:W-:Y:S02]  /*22d0*/  ISETP.NE.AND P6, PT, R88, RZ, PT ;  /* 0x000000ff5800720c */ /* 0x000fe40003fc5270 */
[----:B------:R-:W-:Y:S02]  /*22e0*/  PRMT R32, RZ, 0x7610, R32 ;  /* 0x00007610ff207816 */ /* 0x000fe40000000020 */
[----:B------:R-:W-:-:S02]  /*22f0*/  PRMT R33, RZ, 0x7610, R33 ;  /* 0x00007610ff217816 */ /* 0x000fc40000000021 */
[----:B------:R-:W-:Y:S02]  /*2300*/  PRMT R34, RZ, 0x7610, R34 ;  /* 0x00007610ff227816 */ /* 0x000fe40000000022 */
        /* <DEDUP_REMOVED lines=12> */
[----:B------:R-:W-:Y:S04]  /*23d0*/  STS.U16 [R61+0x40], R22 ;  /* 0x000040163d007388 */ /* 0x000fe80000000400 */
        /* <DEDUP_REMOVED lines=70> */
.L_x_1832:
[----:B------:R-:W-:Y:S05]  /*2840*/  BSYNC B0 ;  /* 0x0000000000007941 */ /* 0x000fea0003800000 */
.L_x_1831:
        /* <DEDUP_REMOVED lines=37> */
.L_x_1834:
[----:B------:R-:W-:Y:S05]  /*2aa0*/  BSYNC B0 ;  /* 0x0000000000007941 */ /* 0x000fea0003800000 */
.L_x_1833:
        /* <DEDUP_REMOVED lines=37> */
.L_x_1836:
[----:B------:R-:W-:Y:S05]  /*2d00*/  BSYNC B0 ;  /* 0x0000000000007941 */ /* 0x000fea0003800000 */
.L_x_1835:
        /* <DEDUP_REMOVED lines=37> */
.L_x_1838:
[----:B------:R-:W-:Y:S05]  /*2f60*/  BSYNC B0 ;  /* 0x0000000000007941 */ /* 0x000fea0003800000 */
.L_x_1837:
        /* <DEDUP_REMOVED lines=37> */
.L_x_1840:
[----:B------:R-:W-:Y:S05]  /*31c0*/  BSYNC B0 ;  /* 0x0000000000007941 */ /* 0x000fea0003800000 */
.L_x_1839:
        /* <DEDUP_REMOVED lines=37> */
.L_x_1842:
[----:B------:R-:W-:Y:S05]  /*3420*/  BSYNC B0 ;  /* 0x0000000000007941 */ /* 0x000fea0003800000 */
.L_x_1841:
        /* <DEDUP_REMOVED lines=37> */
.L_x_1844:
[----:B------:R-:W-:Y:S05]  /*3680*/  BSYNC B0 ;  /* 0x0000000000007941 */ /* 0x000fea0003800000 */
.L_x_1843:
        /* <DEDUP_REMOVED lines=37> */
.L_x_1846:
[----:B------:R-:W-:Y:S05]  /*38e0*/  BSYNC B0 ;  /* 0x0000000000007941 */ /* 0x000fea0003800000 */
.L_x_1845:
        /* <DEDUP_REMOVED lines=37> */
.L_x_1848:
[----:B------:R-:W-:Y:S05]  /*3b40*/  BSYNC B0 ;  /* 0x0000000000007941 */ /* 0x000fea0003800000 */
.L_x_1847:
        /* <DEDUP_REMOVED lines=37> */
.L_x_1850:
[----:B------:R-:W-:Y:S05]  /*3da0*/  BSYNC B0 ;  /* 0x0000000000007941 */ /* 0x000fea0003800000 */
.L_x_1849:
        /* <DEDUP_REMOVED lines=39> */
.L_x_1852:
[----:B------:R-:W-:Y:S05]  /*4020*/  BSYNC B0 ;  /* 0x0000000000007941 */ /* 0x000fea0003800000 */
.L_x_1851:
        /* <DEDUP_REMOVED lines=39> */
.L_x_1854:
[----:B------:R-:W-:Y:S05]  /*42a0*/  BSYNC B0 ;  /* 0x0000000000007941 */ /* 0x000fea0003800000 */
.L_x_1853:
        /* <DEDUP_REMOVED lines=42> */
.L_x_1856:
[----:B------:R-:W-:Y:S05]  /*4550*/  BSYNC B0 ;  /* 0x0000000000007941 */ /* 0x000fea0003800000 */
.L_x_1855:
        /* <DEDUP_REMOVED lines=42> */
.L_x_1858:
[----:B------:R-:W-:Y:S05]  /*4800*/  BSYNC B0 ;  /* 0x0000000000007941 */ /* 0x000fea0003800000 */
.L_x_1857:
        /* <DEDUP_REMOVED lines=42> */
.L_x_1860:
[----:B------:R-:W-:Y:S05]  /*4ab0*/  BSYNC B0 ;  /* 0x0000000000007941 */ /* 0x000fea0003800000 */
.L_x_1859:
        /* <DEDUP_REMOVED lines=42> */
.L_x_1862:
[----:B------:R-:W-:Y:S05]  /*4d60*/  BSYNC B0 ;  /* 0x0000000000007941 */ /* 0x000fea0003800000 */
.L_x_1861:
        /* <DEDUP_REMOVED lines=43> */
.L_x_1873:
        /* <DEDUP_REMOVED lines=26> */
[----:B------:R-:W-:Y:S01]  /*51c0*/  PRMT R99, RZ, 0x7610, R99 ;  /* 0x00007610ff637816 */ /* 0x000fe20000000063 */
[----:B------:R-:W-:Y:S01]  /*51d0*/  IMAD R95, R0, UR9, R95 ;  /* 0x00000009005f7c24 */ /* 0x000fe2000f8e025f */
[----:B------:R-:W-:Y:S02]  /*51e0*/  P2R R97, PR, RZ, 0x8 ;  /* 0x00000008ff617803 */ /* 0x000fe40000000000 */
[----:B------:R-:W-:Y:S01]  /*51f0*/  LEA.HI.X R43, R86, R71, R43, 0x1, P5 ;  /* 0x00000047562b7211 */ /* 0x000fe200028f0c2b */
[--C-:B------:R-:W-:Y:S01]  /*5200*/  IMAD.IADD R89, R89, 0x1, R95.reuse ;  /* 0x0000000159597824 */ /* 0x100fe200078e025f */
[----:B0-----:R-:W0:Y:S01]  /*5210*/  LDC.64 R86, c[0x0][0x300] ;  /* 0x0000c000ff567b82 */ /* 0x001e220000000a00 */
[----:B------:R-:W-:Y:S02]  /*5220*/  LOP3.LUT P3, RZ, R63, 0x400, RZ, 0xc0, !PT ;  /* 0x000004003fff7812 */ /* 0x000fe4000786c0ff */
[----:B------:R-:W-:-:S02]  /*5230*/  PRMT R95, RZ, 0x7610, R95 ;  /* 0x00007610ff5f7816 */ /* 0x000fc4000000005f */
[----:B------:R-:W-:Y:S02]  /*5240*/  P2R R96, PR, RZ, 0x8 ;  /* 0x00000008ff607803 */ /* 0x000fe40000000000 */
[C---:B------:R-:W-:Y:S02]  /*5250*/  LOP3.LUT P3, RZ, R63.reuse, 0x800, RZ, 0xc0, !PT ;  /* 0x000008003fff7812 */ /* 0x040fe4000786c0ff */
[----:B------:R-:W-:Y:S02]  /*5260*/  PRMT R100, RZ, 0x7610, R100 ;  /* 0x00007610ff647816 */ /* 0x000fe40000000064 */
[----:B------:R-:W-:Y:S02]  /*5270*/  P2R R104, PR, RZ, 0x4 ;  /* 0x00000004ff687803 */ /* 0x000fe40000000000 */
[----:B------:R-:W-:Y:S02]  /*5280*/  LOP3.LUT P2, RZ, R63, 0x20, RZ, 0xc0, !PT ;  /* 0x000000203fff7812 */ /* 0x000fe4000784c0ff */
[----:B------:R-:W-:-:S02]  /*5290*/  P2R R105, PR, RZ, 0x2 ;  /* 0x00000002ff697803 */ /* 0x000fc40000000000 */
[C---:B------:R-:W-:Y:S02]  /*52a0*/  LOP3.LUT P1, RZ, R63.reuse, 0x10, RZ, 0xc0, !PT ;  /* 0x000000103fff7812 */ /* 0x040fe4000782c0ff */
[----:B------:R-:W-:Y:S02]  /*52b0*/  P2R R106, PR, RZ, 0x1 ;  /* 0x00000001ff6a7803 */ /* 0x000fe40000000000 */
[----:B------:R-:W-:Y:S02]  /*52c0*/  LOP3.LUT P0, RZ, R63, 0x8, RZ, 0xc0, !PT ;  /* 0x000000083fff7812 */ /* 0x000fe4000780c0ff */
[----:B------:R-:W-:Y:S02]  /*52d0*/  PRMT R107, RZ, 0x7610, R107 ;  /* 0x00007610ff6b7816 */ /* 0x000fe4000000006b */
[----:B0-----:R-:W-:Y:S02]  /*52e0*/  LEA R86, P5, R88, R86, 0x2 ;  /* 0x0000005658567211 */ /* 0x001fe400078a10ff */
[----:B------:R-:W-:-:S02]  /*52f0*/  PRMT R108, RZ, 0x7610, R108 ;  /* 0x00007610ff6c7816 */ /* 0x000fc4000000006c */
[--C-:B------:R-:W-:Y:S02]  /*5300*/  LEA.HI.X R87, R88, R87, R89.reuse, 0x2, P5 ;  /* 0x0000005758577211 */ /* 0x100fe400028f1459 */
[----:B------:R-:W-:Y:S02]  /*5310*/  PRMT R88, RZ, 0x7610, R88 ;  /* 0x00007610ff587816 */ /* 0x000fe40000000058 */
[----:B------:R-:W-:Y:S01]  /*5320*/  PRMT R89, RZ, 0x7610, R89 ;  /* 0x00007610ff597816 */ /* 0x000fe20000000059 */
[----:B------:R-:W2:Y:S01]  /*5330*/  @!P2 LDG.E.U16 R108, desc[UR6][R40.64+0x1c0] ;  /* 0x0001c006286ca981 */ /* 0x000ea2000c1e1500 */
[----:B------:R-:W-:Y:S02]  /*5340*/  PRMT R109, RZ, 0x7610, R109 ;  /* 0x00007610ff6d7816 */ /* 0x000fe4000000006d */
[----:B------:R-:W-:Y:S01]  /*5350*/  PRMT R110, RZ, 0x7610, R110 ;  /* 0x00007610ff6e7816 */ /* 0x000fe2000000006e */
[----:B------:R-:W3:Y:S01]  /*5360*/  @!P3 LDG.E.U16 R88, desc[UR6][R40.64+0x40] ;  /* 0x000040062858b981 */ /* 0x000ee2000c1e1500 */
[----:B------:R-:W-:-:S02]  /*5370*/  ISETP.NE.AND P3, PT, R96, RZ, PT ;  /* 0x000000ff6000720c */ /* 0x000fc40003f65270 */
[C---:B------:R-:W-:Y:S01]  /*5380*/  LOP3.LUT P5, RZ, R63.reuse, 0x4, RZ, 0xc0, !PT ;  /* 0x000000043fff7812 */ /* 0x040fe200078ac0ff */
[----:B------:R-:W4:Y:S01]  /*5390*/  @!P4 LDG.E.U16 R89, desc[UR6][R40.64] ;  /* 0x000000062859c981 */ /* 0x000f22000c1e1500 */
[----:B------:R-:W-:Y:S02]  /*53a0*/  LOP3.LUT P6, RZ, R63, 0x2, RZ, 0xc0, !PT ;  /* 0x000000023fff7812 */ /* 0x000fe400078cc0ff */
[----:B------:R-:W-:Y:S01]  /*53b0*/  ISETP.NE.AND P2, PT, R104, RZ, PT ;  /* 0x000000ff6800720c */ /* 0x000fe20003f45270 */
[----:B------:R-:W5:Y:S01]  /*53c0*/  @!P1 LDG.E.U16 R109, desc[UR6][R40.64+0x200] ;  /* 0x00020006286d9981 */ /* 0x000f62000c1e1500 */
[----:B------:R-:W-:Y:S02]  /*53d0*/  PRMT R111, RZ, 0x7610, R111 ;  /* 0x00007610ff6f7816 */ /* 0x000fe4000000006f */
[----:B------:R-:W-:Y:S01]  /*53e0*/  PRMT R112, RZ, 0x7610, R112 ;  /* 0x00007610ff707816 */ /* 0x000fe20000000070 */
[----:B------:R-:W5:Y:S01]  /*53f0*/  @!P0 LDG.E.U16 R110, desc[UR6][R40.64+0x240] ;  /* 0x00024006286e8981 */ /* 0x000f62000c1e1500 */
[----:B------:R-:W-:-:S02]  /*5400*/  PRMT R113, RZ, 0x7610, R113 ;  /* 0x00007610ff717816 */ /* 0x000fc40000000071 */
[----:B------:R-:W-:Y:S01]  /*5410*/  PRMT R114, RZ, 0x7610, R114 ;  /* 0x00007610ff727816 */ /* 0x000fe20000000072 */
[----:B------:R-:W2:Y:S01]  /*5420*/  @!P3 LDG.E.U16 R95, desc[UR6][R40.64+0x80] ;  /* 0x00008006285fb981 */ /* 0x000ea2000c1e1500 */
[----:B------:R-:W-:Y:S02]  /*5430*/  ISETP.NE.AND P3, PT, R97, RZ, PT ;  /* 0x000000ff6100720c */ /* 0x000fe40003f65270 */
[----:B------:R-:W-:Y:S01]  /*5440*/  ISETP.NE.AND P1, PT, R105, RZ, PT ;  /* 0x000000ff6900720c */ /* 0x000fe20003f25270 */
[----:B------:R-:W5:Y:S01]  /*5450*/  @!P5 LDG.E.U16 R111, desc[UR6][R40.64+0x280] ;  /* 0x00028006286fd981 */ /* 0x000f62000c1e1500 */
[----:B------:R-:W-:Y:S02]  /*5460*/  ISETP.NE.AND P0, PT, R106, RZ, PT ;  /* 0x000000ff6a00720c */ /* 0x000fe40003f05270 */
[----:B------:R-:W-:Y:S01]  /*5470*/  PRMT R115, RZ, 0x7610, R115 ;  /* 0x00007610ff737816 */ /* 0x000fe20000000073 */
[----:B------:R-:W5:Y:S01]  /*5480*/  @!P6 LDG.E.U16 R112, desc[UR6][R40.64+0x2c0] ;  /* 0x0002c0062870e981 */ /* 0x000f62000c1e1500 */
[----:B------:R-:W-:-:S03]  /*5490*/  PRMT R116, RZ, 0x7610, R116 ;  /* 0x00007610ff747816 */ /* 0x000fc60000000074 */
[----:B------:R-:W5:Y:S04]  /*54a0*/  @!P2 LDG.E.U16 R114, desc[UR6][R40.64+0x340] ;  /* 0x000340062872a981 */ /* 0x000f68000c1e1500 */
[----:B------:R-:W5:Y:S01]  /*54b0*/  @!P3 LDG.E.U16 R94, desc[UR6][R40.64+0xc0] ;  /* 0x0000c006285eb981 */ /* 0x000f62000c1e1500 */
[----:B------:R-:W-:-:S03]  /*54c0*/  ISETP.NE.AND P3, PT, R98, RZ, PT ;  /* 0x000000ff6200720c */ /* 0x000fc60003f65270 */
[----:B------:R-:W5:Y:S04]  /*54d0*/  @!P1 LDG.E.U16 R115, desc[UR6][R40.64+0x380] ;  /* 0x0003800628739981 */ /* 0x000f68000c1e1500 */
[----:B------:R-:W5:Y:S04]  /*54e0*/  @!P0 LDG.E.U16 R116, desc[UR6][R40.64+0x3c0] ;  /* 0x0003c00628748981 */ /* 0x000f68000c1e1500 */
[----:B------:R-:W5:Y:S04]  /*54f0*/  LDG.E R86, desc[UR6][R86.64] ;  /* 0x0000000656567981 */ /* 0x000f68000c1e1900 */
[----:B------:R-:W5:Y:S01]  /*5500*/  @!P3 LDG.E.U16 R99, desc[UR6][R40.64+0x100] ;  /* 0x000100062863b981 */ /* 0x000f62000c1e1500 */
[----:B------:R-:W-:-:S13]  /*5510*/  ISETP.NE.AND P3, PT, R101, RZ, PT ;  /* 0x000000ff6500720c */ /* 0x000fda0003f65270 */
[----:B------:R-:W5:Y:S01]  /*5520*/  @!P3 LDG.E.U16 R100, desc[UR6][R40.64+0x140] ;  /* 0x000140062864b981 */ /* 0x000f62000c1e1500 */
[----:B------:R-:W-:-:S13]  /*5530*/  ISETP.NE.AND P3, PT, R102, RZ, PT ;  /* 0x000000ff6600720c */ /* 0x000fda0003f65270 */
[----:B------:R-:W5:Y:S01]  /*5540*/  @!P3 LDG.E.U16 R107, desc[UR6][R40.64+0x180] ;  /* 0x00018006286bb981 */ /* 0x000f62000c1e1500 */
[----:B------:R-:W-:-:S13]  /*5550*/  ISETP.NE.AND P3, PT, R103, RZ, PT ;  /* 0x000000ff6700720c */ /* 0x000fda0003f65270 */
[----:B------:R0:W5:Y:S01]  /*5560*/  @!P3 LDG.E.U16 R113, desc[UR6][R40.64+0x300] ;  /* 0x000300062871b981 */ /* 0x000162000c1e1500 */
[----:B------:R-:W0:Y:S02]  /*5570*/  S2R R156, SR_TID.X ;  /* 0x00000000009c7919 */ /* 0x000e240000002100 */
[----:B0-----:R-:W-:Y:S01]  /*5580*/  SHF.L.U32 R40, R156, 0x4, RZ ;  /* 0x000000049c287819 */ /* 0x001fe200000006ff */
[----:B----4-:R-:W-:Y:S04]  /*5590*/  STS.U16 [R62], R89 ;  /* 0x000000593e007388 */ /* 0x010fe80000000400 */
[----:B---3--:R-:W-:Y:S04]  /*55a0*/  STS.U16 [R61+0x40], R88 ;  /* 0x000040583d007388 */ /* 0x008fe80000000400 */
[----:B--2---:R-:W-:Y:S04]  /*55b0*/  STS.U16 [R60+0x80], R95 ;  /* 0x0000805f3c007388 */ /* 0x004fe80000000400 */
        /* <DEDUP_REMOVED lines=122> */
[----:B------:R-:W-:Y:S02]  /*5d60*/  P2R R96, PR, RZ, 0x40 ;  /* 0x00000040ff607803 */ /* 0x000fe40000000000 */
[C---:B------:R-:W-:Y:S01]  /*5d70*/  LOP3.LUT P6, RZ, R63.reuse, 0x8, RZ, 0xc0, !PT ;  /* 0x000000083fff7812 */ /* 0x040fe200078cc0ff */
[----:B0-----:R-:W-:Y:S02]  /*5d80*/  HADD2.F32 R48, -RZ, R47.H0_H0 ;  /* 0x2000002fff307230 */ /* 0x001fe40000004100 */
[----:B------:R-:W0:Y:S01]  /*5d90*/  LDS.U16 R47, [R46+0x1a] ;  /* 0x00001a002e2f7984 */ /* 0x000e220000000400 */
[----:B------:R-:W-:Y:S02]  /*5da0*/  P2R R97, PR, RZ, 0x40 ;  /* 0x00000040ff617803 */ /* 0x000fe40000000000 */
[----:B-1----:R-:W-:Y:S02]  /*5db0*/  FSEL R132, R50, 1, !P5 ;  /* 0x3f80000032847808 */ /* 0x002fe40006800000 */
[----:B------:R-:W-:-:S02]  /*5dc0*/  LOP3.LUT P6, RZ, R63, 0x10, RZ, 0xc0, !PT ;  /* 0x000000103fff7812 */ /* 0x000fc400078cc0ff */
[----:B------:R-:W-:Y:S01]  /*5dd0*/  IADD3 R50, R40, 0xa, RZ ;  /* 0x0000000a28327810 */ /* 0x000fe20007ffe0ff */
[----:B------:R-:W-:Y:S01]  /*5de0*/  FMUL.FTZ R48, R147, R48 ;  /* 0x0000003093307220 */ /* 0x000fe20000410000 */
[----:B------:R-:W-:Y:S02]  /*5df0*/  P2R R98, PR, RZ, 0x40 ;  /* 0x00000040ff627803 */ /* 0x000fe40000000000 */
[----:B------:R-:W-:Y:S02]  /*5e00*/  ISETP.GE.U32.AND P5, PT, R50, R65, PT ;  /* 0x000000413200720c */ /* 0x000fe40003fa6070 */
[----:B------:R-:W-:Y:S02]  /*5e10*/  LOP3.LUT P6, RZ, R63, 0x20, RZ, 0xc0, !PT ;  /* 0x000000203fff7812 */ /* 0x000fe400078cc0ff */
[----:B------:R-:W-:Y:S02]  /*5e20*/  FSEL R135, R48, RZ, !P5 ;  /* 0x000000ff30877208 */ /* 0x000fe40006800000 */
[----:B------:R-:W-:-:S02]  /*5e30*/  P2R R103, PR, RZ, 0x40 ;  /* 0x00000040ff677803 */ /* 0x000fc40000000000 */
[----:B------:R-:W-:-:S04]  /*5e40*/  LOP3.LUT P6, RZ, R63, 0x40, RZ, 0xc0, !PT ;  /* 0x000000403fff7812 */ /* 0x000fc800078cc0ff */
[----:B------:R-:W-:Y:S02]  /*5e50*/  P2R R101, PR, RZ, 0x40 ;  /* 0x00000040ff657803 */ /* 0x000fe40000000000 */
[----:B------:R-:W-:Y:S01]  /*5e60*/  LOP3.LUT P6, RZ, R63, 0x80, RZ, 0xc0, !PT ;  /* 0x000000803fff7812 */ /* 0x000fe200078cc0ff */
[----:B------:R-:W-:-:S03]  /*5e70*/  FMUL.FTZ R49, R41, R31 ;  /* 0x0000001f29317220 */ /* 0x000fc60000410000 */
[----:B------:R-:W-:Y:S01]  /*5e80*/  P2R R102, PR, RZ, 0x40 ;  /* 0x00000040ff667803 */ /* 0x000fe20000000000 */
[----:B0-----:R-:W-:Y:S02]  /*5e90*/  HADD2.F32 R48, -RZ, R47.H0_H0 ;  /* 0x2000002fff307230 */ /* 0x001fe40000004100 */
[----:B------:R-:W0:Y:S01]  /*5ea0*/  LDS.U16 R47, [R46+0x18] ;  /* 0x000018002e2f7984 */ /* 0x000e220000000400 */
[----:B------:R-:W-:-:S04]  /*5eb0*/  LOP3.LUT P6, RZ, R63, 0x100, RZ, 0xc0, !PT ;  /* 0x000001003fff7812 */ /* 0x000fc800078cc0ff */
[----:B------:R-:W-:Y:S02]  /*5ec0*/  P2R R104, PR, RZ, 0x40 ;  /* 0x00000040ff687803 */ /* 0x000fe40000000000 */
[C---:B------:R-:W-:Y:S01]  /*5ed0*/  LOP3.LUT P6, RZ, R63.reuse, 0x200, RZ, 0xc0, !PT ;  /* 0x000002003fff7812 */ /* 0x040fe200078cc0ff */
[----:B------:R-:W1:Y:S03]  /*5ee0*/  MUFU.EX2 R49, R49 ;  /* 0x0000003100317308 */ /* 0x000e660000000800 */
[----:B------:R-:W-:Y:S02]  /*5ef0*/  P2R R105, PR, RZ, 0x40 ;  /* 0x00000040ff697803 */ /* 0x000fe40000000000 */
[----:B------:R-:W-:Y:S01]  /*5f00*/  LOP3.LUT P6, RZ, R63, 0x400, RZ, 0xc0, !PT ;  /* 0x000004003fff7812 */ /* 0x000fe200078cc0ff */
[----:B------:R-:W-:-:S03]  /*5f10*/  FMUL.FTZ R51, R41, R28 ;  /* 0x0000001c29337220 */ /* 0x000fc60000410000 */
[----:B------:R-:W-:Y:S02]  /*5f20*/  P2R R106, PR, RZ, 0x40 ;  /* 0x00000040ff6a7803 */ /* 0x000fe40000000000 */
[----:B------:R-:W-:Y:S01]  /*5f30*/  LOP3.LUT P6, RZ, R63, 0x800, RZ, 0xc0, !PT ;  /* 0x000008003fff7812 */ /* 0x000fe200078cc0ff */
[----:B------:R-:W2:Y:S01]  /*5f40*/  MUFU.EX2 R51, R51 ;  /* 0x0000003300337308 */ /* 0x000ea20000000800 */
[----:B------:R-:W-:Y:S01]  /*5f50*/  VIADD R50, R40, 0xd ;  /* 0x0000000d28327836 */ /* 0x000fe20000000000 */
[----:B------:R-:W-:Y:S01]  /*5f60*/  PRMT R52, RZ, 0x7610, R52 ;  /* 0x00007610ff347816 */ /* 0x000fe20000000034 */
[----:B------:R-:W-:Y:S01]  /*5f70*/  FMUL.FTZ R48, R3, R48 ;  /* 0x0000003003307220 */ /* 0x000fe20000410000 */
[----:B-1----:R-:W-:Y:S02]  /*5f80*/  FSEL R134, R49, 1, !P5 ;  /* 0x3f80000031867808 */ /* 0x002fe40006800000 */
[----:B------:R-:W-:-:S06]  /*5f90*/  ISETP.GE.U32.AND P5, PT, R50, R65, PT ;  /* 0x000000413200720c */ /* 0x000fcc0003fa6070 */
[----:B------:R-:W3:Y:S01]  /*5fa0*/  @!P6 LDG.E.U16 R52, desc[UR6][R42.64+0x40] ;  /* 0x000040062a34e981 */ /* 0x000ee2000c1e1500 */
[----:B------:R-:W-:Y:S02]  /*5fb0*/  ISETP.NE.AND P6, PT, R106, RZ, PT ;  /* 0x000000ff6a00720c */ /* 0x000fe40003fc5270 */
[----:B------:R-:W-:Y:S01]  /*5fc0*/  FSEL R137, R48, RZ, !P5 ;  /* 0x000000ff30897208 */ /* 0x000fe20006800000 */
[----:B------:R-:W-:Y:S02]  /*5fd0*/  VIADD R48, R40, 0xc ;  /* 0x0000000c28307836 */ /* 0x000fe40000000000 */
        /* <DEDUP_REMOVED lines=12> */
[----:B------:R-:W4:Y:S01]  /*60a0*/  @!P6 LDG.E.U16 R54, desc[UR6][R42.64+0xc0] ;  /* 0x0000c0062a36e981 */ /* 0x000f22000c1e1500 */
[----:B------:R-:W-:Y:S02]  /*60b0*/  ISETP.NE.AND P6, PT, R104, RZ, PT ;  /* 0x000000ff6800720c */ /* 0x000fe40003fc5270 */
[----:B-1----:R-:W-:Y:S02]  /*60c0*/  FSEL R138, R49, 1, !P5 ;  /* 0x3f800000318a7808 */ /* 0x002fe40006800000 */
[----:B------:R-:W-:-:S09]  /*60d0*/  PRMT R49, RZ, 0x7610, R49 ;  /* 0x00007610ff317816 */ /* 0x000fd20000000031 */
[----:B------:R-:W5:Y:S01]  /*60e0*/  @!P6 LDG.E.U16 R49, desc[UR6][R42.64+0x100] ;  /* 0x000100062a31e981 */ /* 0x000f62000c1e1500 */
        /* <DEDUP_REMOVED lines=12> */
[----:B------:R-:W-:Y:S01]  /*61b0*/  PRMT R94, RZ, 0x7610, R94 ;  /* 0x00007610ff5e7816 */ /* 0x000fe2000000005e */
[----:B------:R-:W-:Y:S01]  /*61c0*/  FMUL.FTZ R41, R41, R26 ;  /* 0x0000001a29297220 */ /* 0x000fe20000410000 */
[----:B------:R-:W-:-:S09]  /*61d0*/  PRMT R89, RZ, 0x7610, R89 ;  /* 0x00007610ff597816 */ /* 0x000fd20000000059 */
[----:B------:R-:W5:Y:S01]  /*61e0*/  @!P6 LDG.E.U16 R94, desc[UR6][R42.64+0x1c0] ;  /* 0x0001c0062a5ee981 */ /* 0x000f62000c1e1500 */
[----:B------:R-:W-:Y:S01]  /*61f0*/  ISETP.NE.AND P6, PT, R98, RZ, PT ;  /* 0x000000ff6200720c */ /* 0x000fe20003fc5270 */
[----:B------:R-:W0:Y:S01]  /*6200*/  MUFU.EX2 R41, R41 ;  /* 0x0000002900297308 */ /* 0x000e220000000800 */
[----:B------:R-:W-:Y:S02]  /*6210*/  PRMT R51, RZ, 0x7610, R51 ;  /* 0x00007610ff337816 */ /* 0x000fe40000000033 */
[----:B------:R-:W-:-:S04]  /*6220*/  PRMT R88, RZ, 0x7610, R88 ;  /* 0x00007610ff587816 */ /* 0x000fc80000000058 */
[----:B------:R-:W3:Y:S05]  /*6230*/  @!P4 LDG.E.U16 R51, desc[UR6][R42.64] ;  /* 0x000000062a33c981 */ /* 0x000eea000c1e1500 */
        /* <DEDUP_REMOVED lines=21> */
[----:B------:R-:W-:-:S03]  /*6390*/  IMAD.IADD R55, R64, 0x1, R67 ;  /* 0x0000000140377824 */ /* 0x000fc600078e0243 */
[C---:B------:R-:W-:Y:S02]  /*63a0*/  IADD3 R57, R50.reuse, 0x20, RZ ;  /* 0x0000002032397810 */ /* 0x040fe40007ffe0ff */
[----:B------:R-:W-:Y:S01]  /*63b0*/  LEA.HI.SX32 R55, R55, R55, 0x1b ;  /* 0x0000003737377211 */ /* 0x000fe200078fdaff */
[C---:B------:R-:W-:Y:S02]  /*63c0*/  VIADD R59, R50.reuse, 0x40 ;  /* 0x00000040323b7836 */ /* 0x040fe40000000000 */
[----:B------:R-:W-:Y:S01]  /*63d0*/  VIADD R61, R50, 0x60 ;  /* 0x00000060323d7836 */ /* 0x000fe20000000000 */
[-C--:B------:R-:W-:Y:S02]  /*63e0*/  LEA.HI.SX32 R57, R57, R50.reuse, 0x1b ;  /* 0x0000003239397211 */ /* 0x080fe400078fdaff */
[-C--:B------:R-:W-:Y:S01]  /*63f0*/  LEA.HI.SX32 R59, R59, R50.reuse, 0x1b ;  /* 0x000000323b3b7211 */ /* 0x080fe200078fdaff */
[----:B-1----:R-:W-:Y:S01]  /*6400*/  ULEA UR4, UR5, UR4, 0x18 ;  /* 0x0000000405047291 */ /* 0x002fe2000f8ec03f */
[----:B0-----:R-:W-:-:S05]  /*6410*/  LEA.HI.SX32 R42, R61, R50, 0x1b ;  /* 0x000000323d2a7211 */ /* 0x001fca00078fdaff */
[----:B------:R-:W-:Y:S02]  /*6420*/  LEA R62, R55, UR4, 0x1 ;  /* 0x00000004373e7c11 */ /* 0x000fe4000f8e08ff */
[----:B------:R-:W-:Y:S01]  /*6430*/  LEA R61, R57, UR4, 0x1 ;  /* 0x00000004393d7c11 */ /* 0x000fe2000f8e08ff */
[C---:B------:R-:W-:Y:S01]  /*6440*/  VIADD R57, R50.reuse, 0xa0 ;  /* 0x000000a032397836 */ /* 0x040fe20000000000 */
[C---:B------:R-:W-:Y:S01]  /*6450*/  IADD3 R55, R50.reuse, 0x80, RZ ;  /* 0x0000008032377810 */ /* 0x040fe20007ffe0ff */
[C---:B------:R-:W-:Y:S01]  /*6460*/  VIADD R107, R50.reuse, 0xc0 ;  /* 0x000000c0326b7836 */ /* 0x040fe20000000000 */
[----:B------:R-:W-:Y:S01]  /*6470*/  LEA R60, R59, UR4, 0x1 ;  /* 0x000000043b3c7c11 */ /* 0x000fe2000f8e08ff */
[C---:B------:R-:W-:Y:S01]  /*6480*/  VIADD R99, R50.reuse, 0x100 ;  /* 0x0000010032637836 */ /* 0x040fe20000000000 */
[C---:B------:R-:W-:Y:S01]  /*6490*/  IADD3 R97, R50.reuse, 0xe0, RZ ;  /* 0x000000e032617810 */ /* 0x040fe20007ffe0ff */
[C---:B------:R-:W-:Y:S01]  /*64a0*/  VIADD R101, R50.reuse, 0x120 ;  /* 0x0000012032657836 */ /* 0x040fe20000000000 */
[-C--:B------:R-:W-:Y:S01]  /*64b0*/  LEA.HI.SX32 R55, R55, R50.reuse, 0x1b ;  /* 0x0000003237377211 */ /* 0x080fe200078fdaff */
[C---:B------:R-:W-:Y:S01]  /*64c0*/  VIADD R43, R50.reuse, 0x1c0 ;  /* 0x000001c0322b7836 */ /* 0x040fe20000000000 */
[----:B------:R-:W-:Y:S01]  /*64d0*/  LEA.HI.SX32 R57, R57, R50, 0x1b ;  /* 0x0000003239397211 */ /* 0x000fe200078fdaff */
[----:B------:R-:W-:Y:S01]  /*64e0*/  VIADD R105, R50, 0x180 ;  /* 0x0000018032697836 */ /* 0x000fe20000000000 */
[----:B------:R-:W-:-:S02]  /*64f0*/  LEA R59, R42, UR4, 0x1 ;  /* 0x000000042a3b7c11 */ /* 0x000fc4000f8e08ff */
[----:B------:R-:W-:Y:S02]  /*6500*/  IADD3 R103, R50, 0x140, RZ ;  /* 0x0000014032677810 */ /* 0x000fe40007ffe0ff */
[-C--:B------:R-:W-:Y:S02]  /*6510*/  LEA.HI.SX32 R107, R107, R50.reuse, 0x1b ;  /* 0x000000326b6b7211 */ /* 0x080fe400078fdaff */
[-C--:B------:R-:W-:Y:S02]  /*6520*/  LEA.HI.SX32 R97, R97, R50.reuse, 0x1b ;  /* 0x0000003261617211 */ /* 0x080fe400078fdaff */
[-C--:B------:R-:W-:Y:S02]  /*6530*/  LEA.HI.SX32 R99, R99, R50.reuse, 0x1b ;  /* 0x0000003263637211 */ /* 0x080fe400078fdaff */
[----:B------:R-:W-:Y:S02]  /*6540*/  LEA R58, R55, UR4, 0x1 ;  /* 0x00000004373a7c11 */ /* 0x000fe4000f8e08ff */
[----:B------:R-:W-:-:S02]  /*6550*/  LEA.HI.SX32 R101, R101, R50, 0x1b ;  /* 0x0000003265657211 */ /* 0x000fc400078fdaff */
[----:B------:R-:W-:Y:S02]  /*6560*/  LEA R57, R57, UR4, 0x1 ;  /* 0x0000000439397c11 */ /* 0x000fe4000f8e08ff */
[-C--:B------:R-:W-:Y:S02]  /*6570*/  LEA.HI.SX32 R103, R103, R50.reuse, 0x1b ;  /* 0x0000003267677211 */ /* 0x080fe400078fdaff */
[----:B------:R-:W-:Y:S02]  /*6580*/  LEA R56, R107, UR4, 0x1 ;  /* 0x000000046b387c11 */ /* 0x000fe4000f8e08ff */
[-C--:B------:R-:W-:Y:S02]  /*6590*/  LEA.HI.SX32 R98, R43, R50.reuse, 0x1b ;  /* 0x000000322b627211 */ /* 0x080fe400078fdaff */
[----:B------:R-:W-:Y:S02]  /*65a0*/  LEA R55, R97, UR4, 0x1 ;  /* 0x0000000461377c11 */ /* 0x000fe4000f8e08ff */
[----:B------:R-:W-:-:S02]  /*65b0*/  LEA.HI.SX32 R105, R105, R50, 0x1b ;  /* 0x0000003269697211 */ /* 0x000fc400078fdaff */
[----:B------:R-:W-:Y:S01]  /*65c0*/  ISETP.NE.AND P5, PT, R66, RZ, PT ;  /* 0x000000ff4200720c */ /* 0x000fe20003fa5270 */
[----:B---3--:R0:W-:Y:S04]  /*65d0*/  STS.U16 [R62+0x1080], R51 ;  /* 0x001080333e007388 */ /* 0x0081e80000000400 */
[----:B------:R-:W-:Y:S01]  /*65e0*/  STS.U16 [R61+0x10c0], R52 ;  /* 0x0010c0343d007388 */ /* 0x000fe20000000400 */
[----:B0-----:R-:W-:-:S03]  /*65f0*/  VIADD R51, R50, 0x160 ;  /* 0x0000016032337836 */ /* 0x001fc60000000000 */
[----:B--2---:R0:W-:Y:S02]  /*6600*/  STS.U16 [R60+0x1100], R53 ;  /* 0x001100353c007388 */ /* 0x0041e40000000400 */
[----:B------:R-:W-:Y:S01]  /*6610*/  LEA.HI.SX32 R96, R51, R50, 0x1b ;  /* 0x0000003233607211 */ /* 0x000fe200078fdaff */
[C---:B------:R-:W-:Y:S01]  /*6620*/  VIADD R51, R50.reuse, 0x1e0 ;  /* 0x000001e032337836 */ /* 0x040fe20000000000 */
[----:B----4-:R1:W-:Y:S01]  /*6630*/  STS.U16 [R59+0x1140], R54 ;  /* 0x001140363b007388 */ /* 0x0103e20000000400 */
[----:B0-----:R-:W-:-:S03]  /*6640*/  IADD3 R53, R50, 0x1a0, RZ ;  /* 0x000001a032357810 */ /* 0x001fc60007ffe0ff */
[----:B-----5:R0:W-:Y:S01]  /*6650*/  STS.U16 [R58+0x1180], R49 ;  /* 0x001180313a007388 */ /* 0x0201e20000000400 */
[-C--:B------:R-:W-:Y:S02]  /*6660*/  LEA.HI.SX32 R43, R51, R50.reuse, 0x1b ;  /* 0x00000032332b7211 */ /* 0x080fe400078fdaff */
[----:B------:R-:W-:Y:S02]  /*6670*/  LEA.HI.SX32 R42, R53, R50, 0x1b ;  /* 0x00000032352a7211 */ /* 0x000fe400078fdaff */
[----:B-1----:R-:W-:Y:S01]  /*6680*/  LEA R54, R99, UR4, 0x1 ;  /* 0x0000000463367c11 */ /* 0x002fe2000f8e08ff */
[----:B------:R1:W-:Y:S01]  /*6690*/  STS.U16 [R57+0x11c0], R48 ;  /* 0x0011c03039007388 */ /* 0x0003e20000000400 */
[----:B------:R-:W-:Y:S02]  /*66a0*/  LEA R53, R101, UR4, 0x1 ;  /* 0x0000000465357c11 */ /* 0x000fe4000f8e08ff */
[----:B------:R-:W-:Y:S01]  /*66b0*/  LEA R51, R96, UR4, 0x1 ;  /* 0x0000000460337c11 */ /* 0x000fe2000f8e08ff */
[----:B------:R2:W-:Y:S01]  /*66c0*/  STS.U16 [R56+0x1200], R47 ;  /* 0x0012002f38007388 */ /* 0x0005e20000000400 */
[----:B------:R-:W-:-:S02]  /*66d0*/  LEA R52, R103, UR4, 0x1 ;  /* 0x0000000467347c11 */ /* 0x000fc4000f8e08ff */
[----:B------:R-:W-:Y:S01]  /*66e0*/  LEA R96, R67, R64, 0x4 ;  /* 0x0000004043607211 */ /* 0x000fe200078e20ff */
[----:B------:R-:W-:Y:S01]  /*66f0*/  STS.U16 [R55+0x1240], R94 ;  /* 0x0012405e37007388 */ /* 0x000fe20000000400 */
[----:B------:R-:W-:Y:S02]  /*6700*/  LEA R50, R105, UR4, 0x1 ;  /* 0x0000000469327c11 */ /* 0x000fe4000f8e08ff */
[----:B0-----:R-:W-:Y:S01]  /*6710*/  LEA R49, R42, UR4, 0x1 ;  /* 0x000000042a317c11 */ /* 0x001fe2000f8e08ff */
[----:B------:R-:W-:Y:S01]  /*6720*/  STS.U16 [R54+0x1280], R89 ;  /* 0x0012805936007388 */ /* 0x000fe20000000400 */
[----:B-1----:R-:W-:Y:S02]  /*6730*/  LEA R48, R98, UR4, 0x1 ;  /* 0x0000000462307c11 */ /* 0x002fe4000f8e08ff */
[----:B------:R-:W-:Y:S01]  /*6740*/  LEA.HI.SX32 R96, R96, R96, 0x1b ;  /* 0x0000006060607211 */ /* 0x000fe200078fdaff */
[----:B------:R-:W-:Y:S01]  /*6750*/  STS.U16 [R53+0x12c0], R88 ;  /* 0x0012c05835007388 */ /* 0x000fe20000000400 */
[----:B--2---:R-:W-:-:S03]  /*6760*/  LEA R47, R43, UR4, 0x1 ;  /* 0x000000042b2f7c11 */ /* 0x004fc6000f8e08ff */
        /* <DEDUP_REMOVED lines=64> */
.L_x_1865:
        /* <DEDUP_REMOVED lines=10> */
.L_x_1864:
        /* <DEDUP_REMOVED lines=91> */
.L_x_1867:
[----:B------:R-:W-:Y:S05]  /*71c0*/  BSYNC B0 ;  /* 0x0000000000007941 */ /* 0x000fea0003800000 */
.L_x_1866:
        /* <DEDUP_REMOVED lines=46> */
.L_x_1870:
        /* <DEDUP_REMOVED lines=32> */
.L_x_1871:
[----:B------:R0:W5:Y:S02]  /*76b0*/  LDG.E R41, desc[UR6][R78.64] ;  /* 0x000000064e297981 */ /* 0x000164000c1e1900 */
.L_x_1872:
        /* <DEDUP_REMOVED lines=14> */
[----:B-1----:R-:W-:-:S04]  /*77a0*/  LEA R40, P5, R42, R40, 0x2 ;  /* 0x000000282a287211 */ /* 0x002fc800078a10ff */
[----:B------:R-:W-:-:S05]  /*77b0*/  LEA.HI.X R41, R42, R41, R43, 0x2, P5 ;  /* 0x000000292a297211 */ /* 0x000fca00028f142b */
[----:B------:R1:W-:Y:S04]  /*77c0*/  STG.E desc[UR6][R40.64], R87 ;  /* 0x0000005728007986 */ /* 0x0003e8000c101906 */
.L_x_1869:
[----:B------:R-:W-:Y:S05]  /*77d0*/  BSYNC B0 ;  /* 0x0000000000007941 */ /* 0x000fea0003800000 */
.L_x_1868:
        /* <DEDUP_REMOVED lines=19> */
.L_x_1863:
[----:B------:R-:W-:Y:S01]  /*7910*/  BAR.SYNC.DEFER_BLOCKING 0x0 ;  /* 0x0000000000007b1d */ /* 0x000fe20000010000 */
[----:B------:R-:W-:Y:S02]  /*7920*/  F2FP.F16.F32.PACK_AB R4, R24, R25 ;  /* 0x000000191804723e */ /* 0x000fe400000000ff */
[----:B------:R-:W-:Y:S02]  /*7930*/  F2FP.F16.F32.PACK_AB R5, R22, R23 ;  /* 0x000000171605723e */ /* 0x000fe400000000ff */
[----:B------:R-:W-:-:S03]  /*7940*/  PRMT R6, R4, 0x7610, R6 ;  /* 0x0000761004067816 */ /* 0x000fc60000000006 */
[----:B------:R-:W3:Y:S01]  /*7950*/  S2UR UR10, SR_CTAID.X ;  /* 0x00000000000a79c3 */ /* 0x000ee20000002500 */
[----:B------:R-:W-:Y:S01]  /*7960*/  PRMT R7, R4, 0x7632, R7 ;  /* 0x0000763204077816 */ /* 0x000fe20000000007 */
[----:B------:R-:W4:Y:S01]  /*7970*/  S2R R113, SR_CTAID.Y ;  /* 0x0000000000717919 */ /* 0x000f220000002600 */
[----:B------:R-:W-:Y:S01]  /*7980*/  F2FP.F16.F32.PACK_AB R4, R20, R21 ;  /* 0x000000151404723e */ /* 0x000fe200000000ff */
[----:B------:R-:W-:Y:S01]  /*7990*/  BSSY B0, `(.L_x_1874) ;  /* 0x000004e000007945 */ /* 0x000fe20003800000 */
[C---:B------:R-:W-:Y:S02]  /*79a0*/  PRMT R8, R5.reuse, 0x7610, R8 ;  /* 0x0000761005087816 */ /* 0x040fe40000000008 */
[----:B------:R-:W-:Y:S02]  /*79b0*/  PRMT R9, R5, 0x7632, R9 ;  /* 0x0000763205097816 */ /* 0x000fe40000000009 */
[C---:B------:R-:W-:Y:S02]  /*79c0*/  PRMT R26, R4.reuse, 0x7610, R26 ;  /* 0x00007610041a7816 */ /* 0x040fe4000000001a */
[----:B------:R-:W-:-:S02]  /*79d0*/  PRMT R28, R4, 0x7632, R28 ;  /* 0x00007632041c7816 */ /* 0x000fc4000000001c */
[----:B------:R-:W-:Y:S02]  /*79e0*/  F2FP.F16.F32.PACK_AB R4, R18, R19 ;  /* 0x000000131204723e */ /* 0x000fe400000000ff */
[----:B------:R-:W-:Y:S02]  /*79f0*/  F2FP.F16.F32.PACK_AB R5, R16, R17 ;  /* 0x000000111005723e */ /* 0x000fe400000000ff */
[----:B------:R-:W-:Y:S01]  /*7a00*/  PRMT R29, R4, 0x7610, R29 ;  /* 0x00007610041d7816 */ /* 0x000fe2000000001d */
[----:B------:R0:W-:Y:S01]  /*7a10*/  STS.U16 [R46+0x2], R7 ;  /* 0x000002072e007388 */ /* 0x0001e20000000400 */
[C---:B------:R-:W-:Y:S02]  /*7a20*/  PRMT R30, R5.reuse, 0x7610, R30 ;  /* 0x00007610051e7816 */ /* 0x040fe4000000001e */
[----:B------:R-:W-:Y:S01]  /*7a30*/  PRMT R31, R5, 0x7632, R31 ;  /* 0x00007632051f7816 */ /* 0x000fe2000000001f */
[----:B------:R1:W-:Y:S01]  /*7a40*/  STS.U16 [R46], R6 ;  /* 0x000000062e007388 */ /* 0x0003e20000000400 */
[----:B------:R-:W-:Y:S01]  /*7a50*/  ISETP.NE.AND P6, PT, R156, RZ, PT ;  /* 0x000000ff9c00720c */ /* 0x000fe20003fc5270 */
[----:B---3--:R-:W-:Y:S01]  /*7a60*/  USHF.R.S32.HI UR5, URZ, 0x1f, UR10 ;  /* 0x0000001f3f057899 */ /* 0x008fe2000801140a */
[----:B------:R-:W-:Y:S01]  /*7a70*/  F2FP.F16.F32.PACK_AB R5, R10, R11 ;  /* 0x0000000b0a05723e */ /* 0x000fe200000000ff */
[----:B------:R3:W-:Y:S01]  /*7a80*/  STS.U16 [R46+0x4], R8 ;  /* 0x000004082e007388 */ /* 0x0007e20000000400 */
[----:B------:R-:W-:-:S02]  /*7a90*/  SHF.R.S32.HI R0, RZ, 0x1f, R155 ;  /* 0x0000001fff007819 */ /* 0x000fc4000001149b */
[----:B0-----:R-:W-:Y:S01]  /*7aa0*/  PRMT R7, R4, 0x7632, R7 ;  /* 0x0000763204077816 */ /* 0x001fe20000000007 */
[----:B------:R0:W-:Y:S01]  /*7ab0*/  STS.U16 [R46+0x6], R9 ;  /* 0x000006092e007388 */ /* 0x0001e20000000400 */
[----:B------:R-:W-:Y:S02]  /*7ac0*/  F2FP.F16.F32.PACK_AB R4, R12, R13 ;  /* 0x0000000d0c04723e */ /* 0x000fe400000000ff */
[----:B-1----:R-:W-:Y:S01]  /*7ad0*/  F2FP.F16.F32.PACK_AB R6, R14, R15 ;  /* 0x0000000f0e06723e */ /* 0x002fe200000000ff */
[----:B------:R1:W-:Y:S01]  /*7ae0*/  STS.U16 [R46+0x8], R26 ;  /* 0x0000081a2e007388 */ /* 0x0003e20000000400 */
[----:B------:R-:W-:Y:S02]  /*7af0*/  SHF.R.S32.HI R27, RZ, 0x1f, R82 ;  /* 0x0000001fff1b7819 */ /* 0x000fe40000011452 */
[----:B---3--:R-:W-:Y:S01]  /*7b00*/  PRMT R8, R6, 0x7632, R8 ;  /* 0x0000763206087816 */ /* 0x008fe20000000008 */
[----:B------:R-:W-:Y:S01]  /*7b10*/  STS.U16 [R46+0xa], R28 ;  /* 0x00000a1c2e007388 */ /* 0x000fe20000000400 */
[----:B------:R-:W-:-:S02]  /*7b20*/  IADD3 R2, P5, R82, R155, RZ ;  /* 0x0000009b52027210 */ /* 0x000fc40007fbe0ff */
[----:B0-----:R-:W-:Y:S01]  /*7b30*/  PRMT R9, R4, 0x7632, R9 ;  /* 0x0000763204097816 */ /* 0x001fe20000000009 */
[----:B------:R-:W-:Y:S01]  /*7b40*/  STS.U16 [R46+0xc], R29 ;  /* 0x00000c1d2e007388 */ /* 0x000fe20000000400 */
[----:B------:R-:W-:Y:S02]  /*7b50*/  IADD3.X R3, R27, R0, RZ, P5, !PT ;  /* 0x000000001b037210 */ /* 0x000fe40002ffe4ff */
[----:B-1----:R-:W-:Y:S01]  /*7b60*/  PRMT R26, R5, 0x7632, R26 ;  /* 0x00007632051a7816 */ /* 0x002fe2000000001a */
[----:B------:R-:W-:Y:S04]  /*7b70*/  STS.U16 [R46+0xe], R7 ;  /* 0x00000e072e007388 */ /* 0x000fe80000000400 */
[----:B------:R-:W-:Y:S04]  /*7b80*/  STS.U16 [R46+0x10], R30 ;  /* 0x0000101e2e007388 */ /* 0x000fe80000000400 */
[----:B------:R-:W-:Y:S04]  /*7b90*/  STS.U16 [R46+0x12], R31 ;  /* 0x0000121f2e007388 */ /* 0x000fe80000000400 */
[----:B------:R0:W-:Y:S04]  /*7ba0*/  STS.U16 [R46+0x14], R6 ;  /* 0x000014062e007388 */ /* 0x0001e80000000400 */
[----:B------:R-:W-:Y:S04]  /*7bb0*/  STS.U16 [R46+0x16], R8 ;  /* 0x000016082e007388 */ /* 0x000fe80000000400 */
[----:B------:R-:W-:Y:S01]  /*7bc0*/  STS.U16 [R46+0x18], R4 ;  /* 0x000018042e007388 */ /* 0x000fe20000000400 */
[----:B0-----:R-:W0:Y:S03]  /*7bd0*/  LDC.64 R6, c[0x0][0x2c0] ;  /* 0x0000b000ff067b82 */ /* 0x001e260000000a00 */
[----:B------:R-:W-:Y:S04]  /*7be0*/  STS.U16 [R46+0x1a], R9 ;  /* 0x00001a092e007388 */ /* 0x000fe80000000400 */
[----:B------:R-:W-:Y:S04]  /*7bf0*/  STS.U16 [R46+0x1c], R5 ;  /* 0x00001c052e007388 */ /* 0x000fe80000000400 */
[----:B------:R4:W-:Y:S01]  /*7c00*/  STS.U16 [R46+0x1e], R26 ;  /* 0x00001e1a2e007388 */ /* 0x0009e20000000400 */
[----:B------:R-:W-:-:S03]  /*7c10*/  NOP ;  /* 0x0000000000007918 */ /* 0x000fc60000000000 */
[----:B------:R-:W-:Y:S01]  /*7c20*/  LDS.U16 R29, [R62] ;  /* 0x000000003e1d7984 */ /* 0x000fe20000000400 */
[----:B----4-:R-:W-:-:S03]  /*7c30*/  SHF.R.S32.HI R26, RZ, 0x1f, R113 ;  /* 0x0000001fff1a7819 */ /* 0x010fc60000011471 */
[----:B------:R-:W-:Y:S01]  /*7c40*/  LDS.U16 R33, [R61+0x40] ;  /* 0x000040003d217984 */ /* 0x000fe20000000400 */
[----:B0-----:R-:W-:-:S03]  /*7c50*/  IMAD R4, R6, UR5, RZ ;  /* 0x0000000506047c24 */ /* 0x001fc6000f8e02ff */
[----:B------:R-:W-:Y:S01]  /*7c60*/  LDS.U16 R35, [R60+0x80] ;  /* 0x000080003c237984 */ /* 0x000fe20000000400 */
[----:B------:R-:W-:-:S03]  /*7c70*/  IMAD R9, R7, UR10, R4 ;  /* 0x0000000a07097c24 */ /* 0x000fc6000f8e0204 */
[----:B------:R-:W-:Y:S01]  /*7c80*/  LDS.U16 R37, [R59+0xc0] ;  /* 0x0000c0003b257984 */ /* 0x000fe20000000400 */
[----:B------:R-:W-:-:S03]  /*7c90*/  IMAD.WIDE.U32 R4, R6, UR10, RZ ;  /* 0x0000000a06047c25 */ /* 0x000fc6000f8e00ff */
[----:B------:R-:W-:Y:S01]  /*7ca0*/  LDS.U16 R97, [R58+0x100] ;  /* 0x000100003a617984 */ /* 0x000fe20000000400 */
[----:B------:R-:W-:-:S03]  /*7cb0*/  IMAD.IADD R31, R5, 0x1, R9 ;  /* 0x00000001051f7824 */ /* 0x000fc600078e0209 */
[----:B------:R-:W-:Y:S04]  /*7cc0*/  LDS.U16 R99, [R57+0x140] ;  /* 0x0001400039637984 */ /* 0x000fe80000000400 */
[----:B------:R-:W-:Y:S04]  /*7cd0*/  LDS.U16 R101, [R56+0x180] ;  /* 0x0001800038657984 */ /* 0x000fe80000000400 */
[----:B------:R-:W-:Y:S04]  /*7ce0*/  LDS.U16 R95, [R55+0x1c0] ;  /* 0x0001c000375f7984 */ /* 0x000fe80000000400 */
[----:B------:R-:W-:Y:S04]  /*7cf0*/  LDS.U16 R39, [R54+0x200] ;  /* 0x0002000036277984 */ /* 0x000fe80000000400 */
[----:B------:R-:W-:Y:S04]  /*7d00*/  LDS.U16 R93, [R53+0x240] ;  /* 0x00024000355d7984 */ /* 0x000fe80000000400 */
[----:B--2---:R-:W-:Y:S04]  /*7d10*/  LDS.U16 R41, [R52+0x280] ;  /* 0x0002800034297984 */ /* 0x004fe80000000400 */
[----:B------:R-:W-:Y:S04]  /*7d20*/  LDS.U16 R89, [R51+0x2c0] ;  /* 0x0002c00033597984 */ /* 0x000fe80000000400 */
[----:B-----5:R-:W-:Y:S04]  /*7d30*/  LDS.U16 R87, [R50+0x300] ;  /* 0x0003000032577984 */ /* 0x020fe80000000400 */
[----:B------:R-:W-:Y:S04]  /*7d40*/  LDS.U16 R85, [R49+0x340] ;  /* 0x0003400031557984 */ /* 0x000fe80000000400 */
[----:B------:R-:W-:Y:S04]  /*7d50*/  LDS.U16 R45, [R48+0x380] ;  /* 0x00038000302d7984 */ /* 0x000fe80000000400 */
[----:B------:R-:W-:Y:S04]  /*7d60*/  LDS.U16 R43, [R47+0x3c0] ;  /* 0x0003c0002f2b7984 */ /* 0x000fe80000000400 */
        /* <DEDUP_REMOVED lines=15> */
[----:B------:R0:W-:Y:S04]  /*7e60*/  STG.E.U16 desc[UR6][R8.64], R29 ;  /* 0x0000001d08007986 */ /* 0x0001e8000c101506 */
.L_x_1875:
[----:B------:R-:W-:Y:S05]  /*7e70*/  BSYNC B0 ;  /* 0x0000000000007941 */ /* 0x000fea0003800000 */
.L_x_1874:
[----:B------:R-:W-:Y:S01]  /*7e80*/  MOV R5, R31 ;  /* 0x0000001f00057202 */ /* 0x000fe20000000f00 */
[----:B------:R-:W-:Y:S01]  /*7e90*/  ULDC.64 UR8, c[0x0][0x2c8] ;  /* 0x0000b20000087ab9 */ /* 0x000fe20000000a00 */
[----:B------:R-:W-:Y:S01]  /*7ea0*/  LOP3.LUT R30, R82, 0x80, RZ, 0xfc, !PT ;  /* 0x00000080521e7812 */ /* 0x000fe200078efcff */
[----:B------:R-:W-:Y:S01]  /*7eb0*/  IMAD R6, R26, UR8, RZ ;  /* 0x000000081a067c24 */ /* 0x000fe2000f8e02ff */
[C---:B------:R-:W-:Y:S01]  /*7ec0*/  LOP3.LUT R32, R82.reuse, 0xc0, RZ, 0xfc, !PT ;  /* 0x000000c052207812 */ /* 0x040fe200078efcff */
[C---:B------:R-:W-:Y:S01]  /*7ed0*/  IMAD.WIDE.U32 R4, R113.reuse, UR8, R4 ;  /* 0x0000000871047c25 */ /* 0x040fe2000f8e0004 */
[C---:B------:R-:W-:Y:S02]  /*7ee0*/  LOP3.LUT R34, R82.reuse, 0x100, RZ, 0xfc, !PT ;  /* 0x0000010052227812 */ /* 0x040fe400078efcff */
[C---:B------:R-:W-:Y:S01]  /*7ef0*/  LOP3.LUT R36, R82.reuse, 0x140, RZ, 0xfc, !PT ;  /* 0x0000014052247812 */ /* 0x040fe200078efcff */
        /* <DEDUP_REMOVED lines=8> */
[----:B------:R-:W-:Y:S02]  /*7f80*/  LOP3.LUT R40, R82, 0x1c0, RZ, 0xfc, !PT ;  /* 0x000001c052287812 */ /* 0x000fe400078efcff */
[----:B------:R-:W-:Y:S02]  /*7f90*/  P2R R94, PR, RZ, 0x8 ;  /* 0x00000008ff5e7803 */ /* 0x000fe40000000000 */
[----:B------:R-:W-:Y:S02]  /*7fa0*/  LOP3.LUT P3, RZ, R63, 0x80, RZ, 0xc0, !PT ;  /* 0x000000803fff7812 */ /* 0x000fe4000786c0ff */
[----:B------:R-:W-:-:S02]  /*7fb0*/  P2R R64, PR, RZ, 0x1 ;  /* 0x00000001ff407803 */ /* 0x000fc40000000000 */
[----:B------:R-:W-:Y:S02]  /*7fc0*/  P2R R96, PR, RZ, 0x8 ;  /* 0x00000008ff607803 */ /* 0x000fe40000000000 */
[C---:B------:R-:W-:Y:S02]  /*7fd0*/  LOP3.LUT P3, RZ, R63.reuse, 0x100, RZ, 0xc0, !PT ;  /* 0x000001003fff7812 */ /* 0x040fe4000786c0ff */
[C---:B------:R-:W-:Y:S02]  /*7fe0*/  LOP3.LUT P0, RZ, R63.reuse, 0x10, RZ, 0xc0, !PT ;  /* 0x000000103fff7812 */ /* 0x040fe4000780c0ff */
[----:B------:R-:W-:Y:S02]  /*7ff0*/  P2R R98, PR, RZ, 0x8 ;  /* 0x00000008ff627803 */ /* 0x000fe40000000000 */
[----:B------:R-:W-:Y:S02]  /*8000*/  LOP3.LUT P3, RZ, R63, 0x200, RZ, 0xc0, !PT ;  /* 0x000002003fff7812 */ /* 0x000fe4000786c0ff */
[----:B------:R-:W-:-:S02]  /*8010*/  P2R R88, PR, RZ, 0x4 ;  /* 0x00000004ff587803 */ /* 0x000fc40000000000 */
[----:B------:R-:W-:Y:S01]  /*8020*/  P2R R100, PR, RZ, 0x8 ;  /* 0x00000008ff647803 */ /* 0x000fe20000000000 */
[C---:B0-----:R-:W-:Y:S01]  /*8030*/  IMAD R8, R6.reuse, UR5, RZ ;  /* 0x0000000506087c24 */ /* 0x041fe2000f8e02ff */
[C---:B------:R-:W-:Y:S01]  /*8040*/  LOP3.LUT P3, RZ, R63.reuse, 0x400, RZ, 0xc0, !PT ;  /* 0x000004003fff7812 */ /* 0x040fe2000786c0ff */
[----:B------:R-:W-:Y:S01]  /*8050*/  @!P4 IMAD.WIDE.U32 R4, R6, UR10, R4 ;  /* 0x0000000a0604cc25 */ /* 0x000fe2000f8e0004 */
[----:B------:R-:W-:Y:S02]  /*8060*/  LOP3.LUT P2, RZ, R63, 0x40, RZ, 0xc0, !PT ;  /* 0x000000403fff7812 */ /* 0x000fe4000784c0ff */
[----:B------:R-:W-:Y:S01]  /*8070*/  P2R R102, PR, RZ, 0x8 ;  /* 0x00000008ff667803 */ /* 0x000fe20000000000 */
[----:B------:R-:W-:Y:S01]  /*8080*/  IMAD R31, R7, UR10, R8 ;  /* 0x0000000a071f7c24 */ /* 0x000fe2000f8e0208 */
[----:B------:R-:W-:Y:S01]  /*8090*/  LOP3.LUT P3, RZ, R63, 0x800, RZ, 0xc0, !PT ;  /* 0x000008003fff7812 */ /* 0x000fe2000786c0ff */
[----:B------:R-:W-:Y:S01]  /*80a0*/  IMAD R7, R26, UR8, RZ ;  /* 0x000000081a077c24 */ /* 0x000fe2000f8e02ff */
[----:B------:R-:W-:Y:S01]  /*80b0*/  P2R R86, PR, RZ, 0x2 ;  /* 0x00000002ff567803 */ /* 0x000fe20000000000 */
[----:B------:R-:W-:Y:S01]  /*80c0*/  @!P4 IMAD.IADD R5, R31, 0x1, R5 ;  /* 0x000000011f05c824 */ /* 0x000fe200078e0205 */
[----:B------:R-:W-:Y:S01]  /*80d0*/  LOP3.LUT P1, RZ, R63, 0x20, RZ, 0xc0, !PT ;  /* 0x000000203fff7812 */ /* 0x000fe2000782c0ff */
[C---:B------:R-:W-:Y:S01]  /*80e0*/  IMAD R105, R113.reuse, UR9, R7 ;  /* 0x0000000971697c24 */ /* 0x040fe2000f8e0207 */
[----:B------:R-:W-:Y:S01]  /*80f0*/  P2R R84, PR, RZ, 0x40 ;  /* 0x00000040ff547803 */ /* 0x000fe20000000000 */
[----:B------:R-:W-:Y:S01]  /*8100*/  @!P4 IMAD.WIDE.U32 R4, R113, UR8, R4 ;  /* 0x000000087104cc25 */ /* 0x000fe2000f8e0004 */
[----:B------:R-:W-:-:S03]  /*8110*/  LOP3.LUT P6, RZ, R63, 0x8, RZ, 0xc0, !PT ;  /* 0x000000083fff7812 */ /* 0x000fc600078cc0ff */
[----:B------:R-:W-:Y:S01]  /*8120*/  IMAD.WIDE.U32 R6, R6, UR10, RZ ;  /* 0x0000000a06067c25 */ /* 0x000fe2000f8e00ff */
[----:B------:R-:W-:-:S04]  /*8130*/  @!P4 IADD3 R8, P5, R82, R4, RZ ;  /* 0x000000045208c210 */ /* 0x000fc80007fbe0ff */
[----:B------:R-:W-:Y:S02]  /*8140*/  @!P4 IADD3.X R9, R27, R5, R105, P5, !PT ;  /* 0x000000051b09c210 */ /* 0x000fe40002ffe469 */
[----:B------:R-:W0:Y:S01]  /*8150*/  LDC.64 R4, c[0x0][0x338] ;  /* 0x0000ce00ff047b82 */ /* 0x000e220000000a00 */
[----:B------:R-:W-:Y:S02]  /*8160*/  IADD3 R7, R7, R31, RZ ;  /* 0x0000001f07077210 */ /* 0x000fe40007ffe0ff */
[C---:B------:R-:W-:Y:S02]  /*8170*/  LOP3.LUT R27, R82.reuse, 0x20, RZ, 0xfc, !PT ;  /* 0x00000020521b7812 */ /* 0x040fe400078efcff */
        /* <DEDUP_REMOVED lines=11> */
[----:B------:R1:W-:Y:S01]  /*8230*/  @!P5 STG.E.U16 desc[UR6][R4.64+0x40], R33 ;  /* 0x000040210400d986 */ /* 0x0003e2000c101506 */
[----:B------:R-:W-:Y:S02]  /*8240*/  ISETP.GE.AND P5, PT, R29, R42, PT ;  /* 0x0000002a1d00720c */ /* 0x000fe40003fa6270 */
[----:B-1----:R-:W-:-:S11]  /*8250*/  LOP3.LUT R33, R82, 0xe0, RZ, 0xfc, !PT ;  /* 0x000000e052217812 */ /* 0x002fd600078efcff */
[----:B------:R1:W-:Y:S01]  /*8260*/  @!P5 STG.E.U16 desc[UR6][R4.64+0x80], R35 ;  /* 0x000080230400d986 */ /* 0x0003e2000c101506 */
[----:B------:R-:W-:Y:S02]  /*8270*/  ISETP.GE.AND P5, PT, R28, R42, PT ;  /* 0x0000002a1c00720c */ /* 0x000fe40003fa6270 */
[----:B-1----:R-:W-:-:S11]  /*8280*/  LOP3.LUT R35, R82, 0x120, RZ, 0xfc, !PT ;  /* 0x0000012052237812 */ /* 0x002fd600078efcff */
[----:B------:R1:W-:Y:S01]  /*8290*/  @!P5 STG.E.U16 desc[UR6][R4.64+0xc0], R37 ;  /* 0x0000c0250400d986 */ /* 0x0003e2000c101506 */
[----:B------:R-:W-:Y:S02]  /*82a0*/  ISETP.GE.AND P5, PT, R30, R42, PT ;  /* 0x0000002a1e00720c */ /* 0x000fe40003fa6270 */
[----:B-1----:R-:W-:-:S11]  /*82b0*/  LOP3.LUT R37, R82, 0x160, RZ, 0xfc, !PT ;  /* 0x0000016052257812 */ /* 0x002fd600078efcff */
[----:B------:R-:W-:Y:S01]  /*82c0*/  @!P5 STG.E.U16 desc[UR6][R4.64+0x100], R97 ;  /* 0x000100610400d986 */ /* 0x000fe2000c101506 */
[----:B------:R-:W-:-:S13]  /*82d0*/  ISETP.GE.AND P5, PT, R31, R42, PT ;  /* 0x0000002a1f00720c */ /* 0x000fda0003fa6270 */
[----:B------:R-:W-:Y:S01]  /*82e0*/  @!P5 STG.E.U16 desc[UR6][R4.64+0x140], R99 ;  /* 0x000140630400d986 */ /* 0x000fe2000c101506 */
[----:B------:R-:W-:-:S13]  /*82f0*/  ISETP.GE.AND P5, PT, R32, R42, PT ;  /* 0x0000002a2000720c */ /* 0x000fda0003fa6270 */
[----:B------:R-:W-:Y:S01]  /*8300*/  @!P5 STG.E.U16 desc[UR6][R4.64+0x180], R101 ;  /* 0x000180650400d986 */ /* 0x000fe2000c101506 */
[----:B------:R-:W-:-:S13]  /*8310*/  ISETP.GE.AND P5, PT, R33, R42, PT ;  /* 0x0000002a2100720c */ /* 0x000fda0003fa6270 */
[----:B------:R-:W-:Y:S01]  /*8320*/  @!P5 STG.E.U16 desc[UR6][R4.64+0x1c0], R95 ;  /* 0x0001c05f0400d986 */ /* 0x000fe2000c101506 */
[----:B------:R-:W-:-:S13]  /*8330*/  ISETP.GE.AND P5, PT, R34, R42, PT ;  /* 0x0000002a2200720c */ /* 0x000fda0003fa6270 */
[----:B------:R1:W-:Y:S01]  /*8340*/  @!P5 STG.E.U16 desc[UR6][R4.64+0x200], R39 ;  /* 0x000200270400d986 */ /* 0x0003e2000c101506 */
[----:B------:R-:W-:Y:S02]  /*8350*/  ISETP.GE.AND P5, PT, R35, R42, PT ;  /* 0x0000002a2300720c */ /* 0x000fe40003fa6270 */
[----:B-1----:R-:W-:-:S11]  /*8360*/  LOP3.LUT R39, R82, 0x1a0, RZ, 0xfc, !PT ;  /* 0x000001a052277812 */ /* 0x002fd600078efcff */
[----:B------:R-:W-:Y:S01]  /*8370*/  @!P5 STG.E.U16 desc[UR6][R4.64+0x240], R93 ;  /* 0x0002405d0400d986 */ /* 0x000fe2000c101506 */
[----:B------:R-:W-:-:S13]  /*8380*/  ISETP.GE.AND P5, PT, R36, R42, PT ;  /* 0x0000002a2400720c */ /* 0x000fda0003fa6270 */
[----:B------:R1:W-:Y:S01]  /*8390*/  @!P5 STG.E.U16 desc[UR6][R4.64+0x280], R41 ;  /* 0x000280290400d986 */ /* 0x0003e2000c101506 */
[----:B------:R-:W-:Y:S02]  /*83a0*/  ISETP.GE.AND P5, PT, R37, R42, PT ;  /* 0x0000002a2500720c */ /* 0x000fe40003fa6270 */
[----:B-1----:R-:W-:-:S11]  /*83b0*/  LOP3.LUT R41, R82, 0x1e0, RZ, 0xfc, !PT ;  /* 0x000001e052297812 */ /* 0x002fd600078efcff */
[----:B------:R-:W-:Y:S01]  /*83c0*/  @!P5 STG.E.U16 desc[UR6][R4.64+0x2c0], R89 ;  /* 0x0002c0590400d986 */ /* 0x000fe2000c101506 */
[----:B------:R-:W-:-:S13]  /*83d0*/  ISETP.GE.AND P5, PT, R38, R42, PT ;  /* 0x0000002a2600720c */ /* 0x000fda0003fa6270 */
[----:B------:R-:W-:Y:S01]  /*83e0*/  @!P5 STG.E.U16 desc[UR6][R4.64+0x300], R87 ;  /* 0x000300570400d986 */ /* 0x000fe2000c101506 */
[----:B------:R-:W-:-:S13]  /*83f0*/  ISETP.GE.AND P5, PT, R39, R42, PT ;  /* 0x0000002a2700720c */ /* 0x000fda0003fa6270 */
[----:B------:R1:W-:Y:S01]  /*8400*/  @!P5 STG.E.U16 desc[UR6][R4.64+0x340], R85 ;  /* 0x000340550400d986 */ /* 0x0003e2000c101506 */
[----:B------:R-:W-:-:S13]  /*8410*/  ISETP.GE.AND P5, PT, R40, R42, PT ;  /* 0x0000002a2800720c */ /* 0x000fda0003fa6270 */
[----:B------:R2:W-:Y:S01]  /*8420*/  @!P5 STG.E.U16 desc[UR6][R4.64+0x380], R45 ;  /* 0x0003802d0400d986 */ /* 0x0005e2000c101506 */
[----:B------:R-:W-:Y:S02]  /*8430*/  ISETP.GE.AND P5, PT, R41, R42, PT ;  /* 0x0000002a2900720c */ /* 0x000fe40003fa6270 */
[----:B-1----:R-:W-:Y:S02]  /*8440*/  PRMT R85, RZ, 0x7610, R85 ;  /* 0x00007610ff557816 */ /* 0x002fe40000000055 */
[----:B--2---:R-:W-:-:S09]  /*8450*/  PRMT R45, RZ, 0x7610, R45 ;  /* 0x00007610ff2d7816 */ /* 0x004fd2000000002d */
[----:B------:R1:W-:Y:S01]  /*8460*/  @!P5 STG.E.U16 desc[UR6][R4.64+0x3c0], R43 ;  /* 0x0003c02b0400d986 */ /* 0x0003e2000c101506 */
[----:B0-----:R-:W-:-:S04]  /*8470*/  @!P4 LEA R6, P5, R8, R6, 0x1 ;  /* 0x000000060806c211 */ /* 0x001fc800078a08ff */
[----:B------:R-:W-:Y:S01]  /*8480*/  @!P4 LEA.HI.X R7, R8, R7, R9, 0x1, P5 ;  /* 0x000000070807c211 */ /* 0x000fe200028f0c09 */
[----:B------:R-:W-:Y:S08]  /*8490*/  BAR.SYNC.DEFER_BLOCKING 0x0 ;  /* 0x0000000000007b1d */ /* 0x000ff00000010000 */
[----:B------:R-:W0:Y:S01]  /*84a0*/  LDC.64 R8, c[0x0][0x348] ;  /* 0x0000d200ff087b82 */ /* 0x000e220000000a00 */
[----:B-1----:R-:W-:-:S02]  /*84b0*/  PRMT R4, RZ, 0x7610, R4 ;  /* 0x00007610ff047816 */ /* 0x002fc40000000004 */
[----:B------:R-:W-:Y:S02]  /*84c0*/  PRMT R5, RZ, 0x7610, R5 ;  /* 0x00007610ff057816 */ /* 0x000fe40000000005 */
[----:B------:R-:W-:Y:S02]  /*84d0*/  PRMT R42, RZ, 0x7610, R42 ;  /* 0x00007610ff2a7816 */ /* 0x000fe4000000002a */
[----:B------:R-:W-:Y:S01]  /*84e0*/  PRMT R43, RZ, 0x7610, R43 ;  /* 0x00007610ff2b7816 */ /* 0x000fe2000000002b */
[----:B------:R1:W2:Y:S01]  /*84f0*/  @!P4 LDG.E.U16 R45, desc[UR6][R6.64] ;  /* 0x00000006062dc981 */ /* 0x0002a2000c1e1500 */
[----:B0-----:R-:W-:-:S03]  /*8500*/  IMAD.WIDE R8, R82, 0x2, R8 ;  /* 0x0000000252087825 */ /* 0x001fc600078e0208 */
[----:B------:R-:W-:-:S04]  /*8510*/  LEA R8, P5, R103, R8, 0x1 ;  /* 0x0000000867087211 */ /* 0x000fc800078a08ff */
[--C-:B------:R-:W-:Y:S02]  /*8520*/  LEA.HI.X R9, R103, R9, R44.reuse, 0x1, P5 ;  /* 0x0000000967097211 */ /* 0x100fe400028f0c2c */
[----:B------:R-:W-:Y:S02]  /*8530*/  PRMT R44, RZ, 0x7610, R44 ;  /* 0x00007610ff2c7816 */ /* 0x000fe4000000002c */
[----:B-1----:R-:W-:Y:S01]  /*8540*/  PRMT R7, RZ, 0x7610, R7 ;  /* 0x00007610ff077816 */ /* 0x002fe20000000007 */
[----:B------:R-:W3:Y:S01]  /*8550*/  @!P3 LDG.E.U16 R4, desc[UR6][R8.64+0x40] ;  /* 0x000040060804b981 */ /* 0x000ee2000c1e1500 */
[----:B------:R-:W-:Y:S02]  /*8560*/  ISETP.NE.AND P3, PT, R102, RZ, PT ;  /* 0x000000ff6600720c */ /* 0x000fe40003f65270 */
[----:B------:R-:W-:Y:S01]  /*8570*/  PRMT R6, RZ, 0x7610, R6 ;  /* 0x00007610ff067816 */ /* 0x000fe20000000006 */
[----:B------:R-:W4:Y:S01]  /*8580*/  @!P0 LDG.E.U16 R85, desc[UR6][R8.64+0x200] ;  /* 0x0002000608558981 */ /* 0x000f22000c1e1500 */
[----:B------:R-:W-:-:S02]  /*8590*/  LOP3.LUT P4, RZ, R63, 0x4, RZ, 0xc0, !PT ;  /* 0x000000043fff7812 */ /* 0x000fc4000788c0ff */
[----:B------:R-:W-:Y:S01]  /*85a0*/  LOP3.LUT P5, RZ, R63, 0x2, RZ, 0xc0, !PT ;  /* 0x000000023fff7812 */ /* 0x000fe200078ac0ff */
[----:B------:R-:W5:Y:S06]  /*85b0*/  @!P2 LDG.E.U16 R7, desc[UR6][R8.64+0x180] ;  /* 0x000180060807a981 */ /* 0x000f6c000c1e1500 */
[----:B------:R-:W4:Y:S01]  /*85c0*/  @!P3 LDG.E.U16 R5, desc[UR6][R8.64+0x80] ;  /* 0x000080060805b981 */ /* 0x000f22000c1e1500 */
[----:B------:R-:W-:-:S03]  /*85d0*/  ISETP.NE.AND P3, PT, R100, RZ, PT ;  /* 0x000000ff6400720c */ /* 0x000fc60003f65270 */
[----:B------:R-:W5:Y:S10]  /*85e0*/  @!P1 LDG.E.U16 R6, desc[UR6][R8.64+0x1c0] ;  /* 0x0001c00608069981 */ /* 0x000f74000c1e1500 */
[----:B------:R-:W5:Y:S01]  /*85f0*/  @!P3 LDG.E.U16 R42, desc[UR6][R8.64+0xc0] ;  /* 0x0000c006082ab981 */ /* 0x000f62000c1e1500 */
[----:B------:R-:W-:-:S13]  /*8600*/  ISETP.NE.AND P3, PT, R98, RZ, PT ;  /* 0x000000ff6200720c */ /* 0x000fda0003f65270 */
[----:B------:R-:W5:Y:S01]  /*8610*/  @!P3 LDG.E.U16 R43, desc[UR6][R8.64+0x100] ;  /* 0x00010006082bb981 */ /* 0x000f62000c1e1500 */
[----:B------:R-:W-:Y:S02]  /*8620*/  ISETP.NE.AND P3, PT, R96, RZ, PT ;  /* 0x000000ff6000720c */ /* 0x000fe40003f65270 */
[----:B------:R-:W-:Y:S02]  /*8630*/  ISETP.NE.AND P0, PT, R64, RZ, PT ;  /* 0x000000ff4000720c */ /* 0x000fe40003f05270 */
[----:B------:R-:W-:Y:S02]  /*8640*/  PRMT R64, RZ, 0x7610, R64 ;  /* 0x00007610ff407816 */ /* 0x000fe40000000040 */
[----:B------:R-:W-:Y:S02]  /*8650*/  ISETP.NE.AND P2, PT, R88, RZ, PT ;  /* 0x000000ff5800720c */ /* 0x000fe40003f45270 */
[----:B------:R-:W-:Y:S02]  /*8660*/  ISETP.NE.AND P1, PT, R86, RZ, PT ;  /* 0x000000ff5600720c */ /* 0x000fe40003f25270 */
[----:B------:R-:W5:Y:S04]  /*8670*/  @!P6 LDG.E.U16 R64, desc[UR6][R8.64+0x240] ;  /* 0x000240060840e981 */ /* 0x000f68000c1e1500 */
[----:B------:R-:W5:Y:S01]  /*8680*/  @!P3 LDG.E.U16 R44, desc[UR6][R8.64+0x140] ;  /* 0x00014006082cb981 */ /* 0x000f62000c1e1500 */
[----:B------:R-:W-:-:S02]  /*8690*/  ISETP.NE.AND P3, PT, R94, RZ, PT ;  /* 0x000000ff5e00720c */ /* 0x000fc40003f65270 */
        /* <DEDUP_REMOVED lines=12> */
[----:B------:R-:W5:Y:S04]  /*8760*/  @!P0 LDG.E.U16 R88, desc[UR6][R8.64+0x3c0] ;  /* 0x0003c00608588981 */ /* 0x000f68000c1e1500 */
        /* <DEDUP_REMOVED lines=26> */
[----:B------:R-:W5:Y:S01]  /*8910*/  LDS.U16 R42, [R46+0xc] ;  /* 0x00000c002e2a7984 */ /* 0x000f620000000400 */
[----:B0-----:R-:W-:-:S03]  /*8920*/  HADD2.F32 R86, -RZ, R4.H0_H0 ;  /* 0x20000004ff567230 */ /* 0x001fc60000004100 */
[----:B------:R-:W0:Y:S01]  /*8930*/  LDS.U16 R88, [R46+0x10] ;  /* 0x000010002e587984 */ /* 0x000e220000000400 */
[----:B-1----:R-:W-:Y:S02]  /*8940*/  HADD2.F32 R85, -RZ, R5.H0_H0 ;  /* 0x20000005ff557230 */ /* 0x002fe40000004100 */
[----:B------:R-:W-:Y:S01]  /*8950*/  FMUL.FTZ R4, R86, -1.4426950216293334961 ;  /* 0xbfb8aa3b56047820 */ /* 0x000fe20000410000 */
[----:B------:R-:W1:Y:S02]  /*8960*/  LDS.U16 R5, [R46+0x12] ;  /* 0x000012002e057984 */ /* 0x000e640000000400 */
[----:B------:R-:W-:Y:S01]  /*8970*/  FMUL.FTZ R44, R85, -1.4426950216293334961 ;  /* 0xbfb8aa3b552c7820 */ /* 0x000fe20000410000 */
[----:B------:R4:W1:Y:S01]  /*8980*/  MUFU.EX2 R89, R4 ;  /* 0x0000000400597308 */ /* 0x0008620000000800 */
[----:B--2---:R-:W-:Y:S01]  /*8990*/  HADD2.F32 R84, -RZ, R6.H0_H0 ;  /* 0x20000006ff547230 */ /* 0x004fe20000004100 */
[----:B------:R-:W2:Y:S01]  /*89a0*/  LDS.U16 R45, [R46+0x16] ;  /* 0x000016002e2d7984 */ /* 0x000ea20000000400 */
[----:B---3--:R-:W-:-:S03]  /*89b0*/  HADD2.F32 R6, -RZ, R8.H0_H0 ;  /* 0x20000008ff067230 */ /* 0x008fc60000004100 */
[----:B------:R-:W3:Y:S02]  /*89c0*/  LDS.U16 R8, [R46+0x1c] ;  /* 0x00001c002e087984 */ /* 0x000ee40000000400 */
[----:B------:R5:W-:Y:S02]  /*89d0*/  MUFU.EX2 R93, R44 ;  /* 0x0000002c005d7308 */ /* 0x000be40000000800 */
[----:B----4-:R-:W4:Y:S04]  /*89e0*/  LDS.U16 R4, [R46+0x1a] ;  /* 0x00001a002e047984 */ /* 0x010f280000000400 */
[----:B-----5:R-:W5:Y:S01]  /*89f0*/  LDS.U16 R44, [R46+0x1e] ;  /* 0x00001e002e2c7984 */ /* 0x020f620000000400 */
[----:B------:R-:W-:Y:S02]  /*8a00*/  HADD2.F32 R64, -RZ, R64.H0_H0 ;  /* 0x20000040ff407230 */ /* 0x000fe40000004100 */
[----:B------:R-:W-:Y:S01]  /*8a10*/  FMUL.FTZ R96, R84, -1.4426950216293334961 ;  /* 0xbfb8aa3b54607820 */ /* 0x000fe20000410000 */
[----:B------:R-:W-:-:S02]  /*8a20*/  HADD2.F32 R7, -RZ, R7.H0_H0 ;  /* 0x20000007ff077230 */ /* 0x000fc40000004100 */
[----:B------:R-:W-:Y:S02]  /*8a30*/  HADD2.F32 R87, -RZ, R87.H0_H0 ;  /* 0x20000057ff577230 */ /* 0x000fe40000004100 */
[----:B------:R-:W-:Y:S01]  /*8a40*/  FMUL.FTZ R99, R64, -1.4426950216293334961 ;  /* 0xbfb8aa3b40637820 */ /* 0x000fe20000410000 */
[----:B------:R-:W-:Y:S02]  /*8a50*/  HADD2.F32 R43, -RZ, R43.H0_H0 ;  /* 0x2000002bff2b7230 */ /* 0x000fe40000004100 */
[----:B------:R-:W-:Y:S01]  /*8a60*/  FMUL.FTZ R94, R7, -1.4426950216293334961 ;  /* 0xbfb8aa3b075e7820 */ /* 0x000fe20000410000 */
[----:B------:R-:W5:Y:S01]  /*8a70*/  MUFU.EX2 R96, R96 ;  /* 0x0000006000607308 */ /* 0x000f620000000800 */
[----:B------:R-:W-:Y:S01]  /*8a80*/  FMUL.FTZ R97, R6, -1.4426950216293334961 ;  /* 0xbfb8aa3b06617820 */ /* 0x000fe20000410000 */
[----:B------:R-:W-:Y:S02]  /*8a90*/  HADD2.F32 R9, -RZ, R9.H0_H0 ;  /* 0x20000009ff097230 */ /* 0x000fe40000004100 */
[----:B------:R-:W-:Y:S01]  /*8aa0*/  FMUL.FTZ R104, R87, -1.4426950216293334961 ;  /* 0xbfb8aa3b57687820 */ /* 0x000fe20000410000 */
[----:B------:R-:W-:Y:S01]  /*8ab0*/  FMUL.FTZ R95, R43, -1.4426950216293334961 ;  /* 0xbfb8aa3b2b5f7820 */ /* 0x000fe20000410000 */
[----:B------:R-:W-:-:S02]  /*8ac0*/  HADD2.F32 R42, -RZ, R42.H0_H0 ;  /* 0x2000002aff2a7230 */ /* 0x000fc40000004100 */
[----:B0-----:R-:W-:Y:S01]  /*8ad0*/  HADD2.F32 R88, -RZ, R88.H0_H0 ;  /* 0x20000058ff587230 */ /* 0x001fe20000004100 */
[----:B------:R-:W0:Y:S01]  /*8ae0*/  MUFU.EX2 R99, R99 ;  /* 0x0000006300637308 */ /* 0x000e220000000800 */
[----:B-1----:R-:W-:Y:S02]  /*8af0*/  HADD2.F32 R5, -RZ, R5.H0_H0 ;  /* 0x20000005ff057230 */ /* 0x002fe40000004100 */
[----:B------:R-:W-:Y:S01]  /*8b00*/  FMUL.FTZ R102, R9, -1.4426950216293334961 ;  /* 0xbfb8aa3b09667820 */ /* 0x000fe20000410000 */
[----:B------:R-:W-:Y:S01]  /*8b10*/  FADD.FTZ R89, R89, 1 ;  /* 0x3f80000059597421 */ /* 0x000fe20000010000 */
[----:B--2---:R-:W-:-:S03]  /*8b20*/  HADD2.F32 R45, -RZ, R45.H0_H0 ;  /* 0x2000002dff2d7230 */ /* 0x004fc60000004100 */
[----:B------:R-:W1:Y:S01]  /*8b30*/  MUFU.EX2 R94, R94 ;  /* 0x0000005e005e7308 */ /* 0x000e620000000800 */
[----:B---3--:R-:W-:Y:S02]  /*8b40*/  HADD2.F32 R8, -RZ, R8.H0_H0 ;  /* 0x20000008ff087230 */ /* 0x008fe40000004100 */
[----:B----4-:R-:W-:-:S05]  /*8b50*/  HADD2.F32 R4, -RZ, R4.H0_H0 ;  /* 0x20000004ff047230 */ /* 0x010fca0000004100 */
[----:B------:R-:W2:Y:S01]  /*8b60*/  MUFU.EX2 R97, R97 ;  /* 0x0000006100617308 */ /* 0x000ea20000000800 */
[----:B-----5:R-:W-:Y:S02]  /*8b70*/  HADD2.F32 R44, -RZ, R44.H0_H0 ;  /* 0x2000002cff2c7230 */ /* 0x020fe40000004100 */
[----:B------:R-:W-:-:S05]  /*8b80*/  FMUL.FTZ R105, R4, -1.4426950216293334961 ;  /* 0xbfb8aa3b04697820 */ /* 0x000fca0000410000 */
[----:B------:R-:W3:Y:S01]  /*8b90*/  MUFU.EX2 R104, R104 ;  /* 0x0000006800687308 */ /* 0x000ee20000000800 */
[----:B------:R-:W-:Y:S01]  /*8ba0*/  FMUL.FTZ R98, R42, -1.4426950216293334961 ;  /* 0xbfb8aa3b2a627820 */ /* 0x000fe20000410000 */
[----:B------:R-:W-:Y:S01]  /*8bb0*/  FMUL.FTZ R107, R44, -1.4426950216293334961 ;  /* 0xbfb8aa3b2c6b7820 */ /* 0x000fe20000410000 */
[----:B------:R-:W-:Y:S01]  /*8bc0*/  FMUL.FTZ R100, R88, -1.4426950216293334961 ;  /* 0xbfb8aa3b58647820 */ /* 0x000fe20000410000 */
[----:B------:R-:W-:Y:S01]  /*8bd0*/  FMUL.FTZ R101, R5, -1.4426950216293334961 ;  /* 0xbfb8aa3b05657820 */ /* 0x000fe20000410000 */
[----:B------:R-:W-:Y:S01]  /*8be0*/  FMUL.FTZ R103, R45, -1.4426950216293334961 ;  /* 0xbfb8aa3b2d677820 */ /* 0x000fe20000410000 */
[----:B------:R-:W-:Y:S02]  /*8bf0*/  FMUL.FTZ R106, R8, -1.4426950216293334961 ;  /* 0xbfb8aa3b086a7820 */ /* 0x000fe40000410000 */
[----:B------:R-:W4:Y:S01]  /*8c00*/  MUFU.EX2 R95, R95 ;  /* 0x0000005f005f7308 */ /* 0x000f220000000800 */
[----:B------:R-:W-:-:S07]  /*8c10*/  FADD.FTZ R96, R96, 1 ;  /* 0x3f80000060607421 */ /* 0x000fce0000010000 */
[----:B------:R-:W5:Y:S01]  /*8c20*/  MUFU.EX2 R102, R102 ;  /* 0x0000006600667308 */ /* 0x000f620000000800 */
[----:B------:R-:W-:-:S07]  /*8c30*/  FADD.FTZ R93, R93, 1 ;  /* 0x3f8000005d5d7421 */ /* 0x000fce0000010000 */
[----:B------:R-:W5:Y:S01]  /*8c40*/  MUFU.EX2 R105, R105 ;  /* 0x0000006900697308 */ /* 0x000f620000000800 */
[----:B0-----:R-:W-:-:S07]  /*8c50*/  FADD.FTZ R99, R99, 1 ;  /* 0x3f80000063637421 */ /* 0x001fce0000010000 */
[----:B------:R-:W0:Y:S08]  /*8c60*/  MUFU.EX2 R107, R107 ;  /* 0x0000006b006b7308 */ /* 0x000e300000000800 */
[----:B------:R-:W0:Y:S08]  /*8c70*/  MUFU.RCP R89, R89 ;  /* 0x0000005900597308 */ /* 0x000e300000001000 */
[----:B------:R-:W0:Y:S08]  /*8c80*/  MUFU.EX2 R98, R98 ;  /* 0x0000006200627308 */ /* 0x000e300000000800 */
[----:B------:R-:W0:Y:S08]  /*8c90*/  MUFU.EX2 R100, R100 ;  /* 0x0000006400647308 */ /* 0x000e300000000800 */
[----:B------:R-:W0:Y:S08]  /*8ca0*/  MUFU.EX2 R101, R101 ;  /* 0x0000006500657308 */ /* 0x000e300000000800 */
[----:B------:R-:W0:Y:S08]  /*8cb0*/  MUFU.EX2 R103, R103 ;  /* 0x0000006700677308 */ /* 0x000e300000000800 */
[----:B------:R-:W0:Y:S01]  /*8cc0*/  MUFU.EX2 R106, R106 ;  /* 0x0000006a006a7308 */ /* 0x000e220000000800 */
[----:B-1----:R-:W-:Y:S01]  /*8cd0*/  FADD.FTZ R94, R94, 1 ;  /* 0x3f8000005e5e7421 */ /* 0x002fe20000010000 */
[----:B--2---:R-:W-:Y:S01]  /*8ce0*/  FADD.FTZ R97, R97, 1 ;  /* 0x3f80000061617421 */ /* 0x004fe20000010000 */
[----:B---3--:R-:W-:-:S05]  /*8cf0*/  FADD.FTZ R104, R104, 1 ;  /* 0x3f80000068687421 */ /* 0x008fca0000010000 */
[----:B------:R-:W1:Y:S01]  /*8d00*/  MUFU.RCP R109, R96 ;  /* 0x00000060006d7308 */ /* 0x000e620000001000 */
[----:B----4-:R-:W-:Y:S01]  /*8d10*/  FADD.FTZ R95, R95, 1 ;  /* 0x3f8000005f5f7421 */ /* 0x010fe20000010000 */
[----:B-----5:R-:W-:-:S06]  /*8d20*/  FADD.FTZ R102, R102, 1 ;  /* 0x3f80000066667421 */ /* 0x020fcc0000010000 */
[----:B------:R-:W2:Y:S01]  /*8d30*/  MUFU.RCP R108, R93 ;  /* 0x0000005d006c7308 */ /* 0x000ea20000001000 */
[----:B------:R-:W-:Y:S01]  /*8d40*/  FADD.FTZ R105, R105, 1 ;  /* 0x3f80000069697421 */ /* 0x000fe20000010000 */
[----:B0-----:R-:W-:Y:S01]  /*8d50*/  FADD.FTZ R107, R107, 1 ;  /* 0x3f8000006b6b7421 */ /* 0x001fe20000010000 */
[----:B------:R-:W-:-:S05]  /*8d60*/  FMUL.FTZ R86, R86, R89 ;  /* 0x0000005956567220 */ /* 0x000fca0000410000 */
[----:B------:R-:W0:Y:S01]  /*8d70*/  MUFU.RCP R99, R99 ;  /* 0x0000006300637308 */ /* 0x000e220000001000 */
[----:B------:R-:W-:Y:S01]  /*8d80*/  FADD.FTZ R98, R98, 1 ;  /* 0x3f80000062627421 */ /* 0x000fe20000010000 */
[----:B------:R-:W-:Y:S01]  /*8d90*/  FADD.FTZ R100, R100, 1 ;  /* 0x3f80000064647421 */ /* 0x000fe20000010000 */
[----:B------:R-:W-:Y:S01]  /*8da0*/  FADD.FTZ R101, R101, 1 ;  /* 0x3f80000065657421 */ /* 0x000fe20000010000 */
[----:B------:R-:W-:Y:S01]  /*8db0*/  FADD.FTZ R103, R103, 1 ;  /* 0x3f80000067677421 */ /* 0x000fe20000010000 */
[----:B------:R-:W-:-:S03]  /*8dc0*/  FADD.FTZ R106, R106, 1 ;  /* 0x3f8000006a6a7421 */ /* 0x000fc60000010000 */
[----:B------:R-:W3:Y:S01]  /*8dd0*/  MUFU.RCP R94, R94 ;  /* 0x0000005e005e7308 */ /* 0x000ee20000001000 */
[----:B------:R-:W-:-:S07]  /*8de0*/  FMUL.FTZ R86, R86, R25 ;  /* 0x0000001956567220 */ /* 0x000fce0000410000 */
[----:B------:R-:W4:Y:S08]  /*8df0*/  MUFU.RCP R110, R95 ;  /* 0x0000005f006e7308 */ /* 0x000f300000001000 */
[----:B------:R-:W5:Y:S01]  /*8e00*/  MUFU.RCP R97, R97 ;  /* 0x0000006100617308 */ /* 0x000f620000001000 */
[----:B-1----:R-:W-:-:S07]  /*8e10*/  FMUL.FTZ R84, R84, R109 ;  /* 0x0000006d54547220 */ /* 0x002fce0000410000 */
[----:B------:R-:W1:Y:S01]  /*8e20*/  MUFU.RCP R104, R104 ;  /* 0x0000006800687308 */ /* 0x000e620000001000 */
[----:B--2---:R-:W-:-:S07]  /*8e30*/  FMUL.FTZ R85, R85, R108 ;  /* 0x0000006c55557220 */ /* 0x004fce0000410000 */
[----:B------:R-:W2:Y:S01]  /*8e40*/  MUFU.RCP R102, R102 ;  /* 0x0000006600667308 */ /* 0x000ea20000001000 */
[----:B------:R-:W-:-:S07]  /*8e50*/  FMUL.FTZ R84, R84, R21 ;  /* 0x0000001554547220 */ /* 0x000fce0000410000 */
[----:B------:R-:W2:Y:S01]  /*8e60*/  MUFU.RCP R111, R98 ;  /* 0x00000062006f7308 */ /* 0x000ea20000001000 */
[----:B0-----:R-:W-:-:S07]  /*8e70*/  FMUL.FTZ R21, R64, R99 ;  /* 0x0000006340157220 */ /* 0x001fce0000410000 */
[----:B------:R-:W0:Y:S08]  /*8e80*/  MUFU.RCP R93, R100 ;  /* 0x00000064005d7308 */ /* 0x000e300000001000 */
[----:B------:R-:W0:Y:S08]  /*8e90*/  MUFU.RCP R112, R101 ;  /* 0x0000006500707308 */ /* 0x000e300000001000 */
[----:B------:R-:W0:Y:S08]  /*8ea0*/  MUFU.RCP R96, R103 ;  /* 0x0000006700607308 */ /* 0x000e300000001000 */
[----:B------:R-:W0:Y:S08]  /*8eb0*/  MUFU.RCP R105, R105 ;  /* 0x0000006900697308 */ /* 0x000e300000001000 */
[----:B------:R-:W0:Y:S08]  /*8ec0*/  MUFU.RCP R25, R106 ;  /* 0x0000006a00197308 */ /* 0x000e300000001000 */
[----:B------:R-:W0:Y:S01]  /*8ed0*/  MUFU.RCP R107, R107 ;  /* 0x0000006b006b7308 */ /* 0x000e220000001000 */
[----:B------:R-:W-:Y:S01]  /*8ee0*/  FMUL.FTZ R85, R85, R24 ;  /* 0x0000001855557220 */ /* 0x000fe20000410000 */
[----:B---3--:R-:W-:Y:S01]  /*8ef0*/  FMUL.FTZ R24, R7, R94 ;  /* 0x0000005e07187220 */ /* 0x008fe20000410000 */
[----:B----4-:R-:W-:Y:S01]  /*8f00*/  FMUL.FTZ R43, R43, R110 ;  /* 0x0000006e2b2b7220 */ /* 0x010fe20000410000 */
[----:B-----5:R-:W-:Y:S01]  /*8f10*/  FMUL.FTZ R7, R6, R97 ;  /* 0x0000006106077220 */ /* 0x020fe20000410000 */
[----:B------:R-:W-:Y:S01]  /*8f20*/  FMUL.FTZ R21, R21, R18 ;  /* 0x0000001215157220 */ /* 0x000fe20000410000 */
[----:B-1----:R-:W-:Y:S01]  /*8f30*/  FMUL.FTZ R18, R87, R104 ;  /* 0x0000006857127220 */ /* 0x002fe20000410000 */
[----:B------:R-:W-:Y:S01]  /*8f40*/  FMUL.FTZ R24, R24, R23 ;  /* 0x0000001718187220 */ /* 0x000fe20000410000 */
[----:B------:R-:W-:Y:S01]  /*8f50*/  FMUL.FTZ R43, R43, R22 ;  /* 0x000000162b2b7220 */ /* 0x000fe20000410000 */
[----:B------:R-:W-:Y:S01]  /*8f60*/  FMUL.FTZ R7, R7, R20 ;  /* 0x0000001407077220 */ /* 0x000fe20000410000 */
[----:B--2---:R-:W-:Y:S01]  /*8f70*/  FMUL.FTZ R6, R9, R102 ;  /* 0x0000006609067220 */ /* 0x004fe20000410000 */
[----:B------:R-:W-:Y:S01]  /*8f80*/  FMUL.FTZ R18, R18, R13 ;  /* 0x0000000d12127220 */ /* 0x000fe20000410000 */
[----:B------:R-:W-:Y:S01]  /*8f90*/  FMUL.FTZ R42, R42, R111 ;  /* 0x0000006f2a2a7220 */ /* 0x000fe20000410000 */
[----:B0-----:R-:W-:Y:S01]  /*8fa0*/  FMUL.FTZ R88, R88, R93 ;  /* 0x0000005d58587220 */ /* 0x001fe20000410000 */
[----:B------:R-:W-:Y:S01]  /*8fb0*/  FMUL.FTZ R5, R5, R112 ;  /* 0x0000007005057220 */ /* 0x000fe20000410000 */
[----:B------:R-:W-:Y:S01]  /*8fc0*/  FMUL.FTZ R45, R45, R96 ;  /* 0x000000602d2d7220 */ /* 0x000fe20000410000 */
[----:B------:R-:W-:Y:S01]  /*8fd0*/  FMUL.FTZ R9, R4, R105 ;  /* 0x0000006904097220 */ /* 0x000fe20000410000 */
[----:B------:R-:W-:Y:S01]  /*8fe0*/  FMUL.FTZ R8, R8, R25 ;  /* 0x0000001908087220 */ /* 0x000fe20000410000 */
[----:B------:R-:W-:Y:S01]  /*8ff0*/  FMUL.FTZ R13, R44, R107 ;  /* 0x0000006b2c0d7220 */ /* 0x000fe20000410000 */
[----:B------:R-:W-:Y:S01]  /*9000*/  F2FP.F16.F32.PACK_AB R85, R85, R86 ;  /* 0x000000565555723e */ /* 0x000fe200000000ff */
[----:B------:R-:W-:Y:S01]  /*9010*/  BAR.SYNC.DEFER_BLOCKING 0x0 ;  /* 0x0000000000007b1d */ /* 0x000fe20000010000 */
[----:B------:R-:W-:Y:S01]  /*9020*/  F2FP.F16.F32.PACK_AB R24, R43, R24 ;  /* 0x000000182b18723e */ /* 0x000fe200000000ff */
[----:B------:R-:W-:Y:S01]  /*9030*/  FMUL.FTZ R42, R42, R19 ;  /* 0x000000132a2a7220 */ /* 0x000fe20000410000 */
[----:B------:R-:W-:Y:S01]  /*9040*/  F2FP.F16.F32.PACK_AB R7, R7, R84 ;  /* 0x000000540707723e */ /* 0x000fe200000000ff */
[----:B------:R-:W-:Y:S01]  /*9050*/  FMUL.FTZ R88, R88, R17 ;  /* 0x0000001158587220 */ /* 0x000fe20000410000 */
[----:B------:R-:W-:Y:S01]  /*9060*/  FMUL.FTZ R5, R5, R16 ;  /* 0x0000001005057220 */ /* 0x000fe20000410000 */
[----:B------:R-:W-:Y:S01]  /*9070*/  FMUL.FTZ R6, R6, R15 ;  /* 0x0000000f06067220 */ /* 0x000fe20000410000 */
[----:B------:R-:W-:Y:S01]  /*9080*/  FMUL.FTZ R45, R45, R14 ;  /* 0x0000000e2d2d7220 */ /* 0x000fe20000410000 */
[----:B------:R-:W-:Y:S01]  /*9090*/  FMUL.FTZ R9, R9, R12 ;  /* 0x0000000c09097220 */ /* 0x000fe20000410000 */
[----:B------:R-:W-:Y:S01]  /*90a0*/  FMUL.FTZ R8, R8, R11 ;  /* 0x0000000b08087220 */ /* 0x000fe20000410000 */
[----:B------:R-:W-:Y:S01]  /*90b0*/  FMUL.FTZ R13, R13, R10 ;  /* 0x0000000a0d0d7220 */ /* 0x000fe20000410000 */
[----:B------:R-:W-:-:S02]  /*90c0*/  PRMT R23, R85, 0x7632, R23 ;  /* 0x0000763255177816 */ /* 0x000fc40000000017 */
[----:B------:R-:W-:Y:S02]  /*90d0*/  PRMT R4, R24, 0x7632, R4 ;  /* 0x0000763218047816 */ /* 0x000fe40000000004 */
[----:B------:R-:W-:Y:S02]  /*90e0*/  PRMT R10, R7, 0x7632, R10 ;  /* 0x00007632070a7816 */ /* 0x000fe4000000000a */
[----:B------:R-:W-:Y:S02]  /*90f0*/  F2FP.F16.F32.PACK_AB R21, R21, R42 ;  /* 0x0000002a1515723e */ /* 0x000fe400000000ff */
[----:B------:R-:W-:Y:S02]  /*9100*/  F2FP.F16.F32.PACK_AB R5, R5, R88 ;  /* 0x000000580505723e */ /* 0x000fe400000000ff */
[----:B------:R-:W-:Y:S02]  /*9110*/  F2FP.F16.F32.PACK_AB R6, R45, R6 ;  /* 0x000000062d06723e */ /* 0x000fe400000000ff */
[----:B------:R-:W-:-:S02]  /*9120*/  F2FP.F16.F32.PACK_AB R9, R9, R18 ;  /* 0x000000120909723e */ /* 0x000fc400000000ff */
[----:B------:R-:W-:Y:S01]  /*9130*/  F2FP.F16.F32.PACK_AB R8, R13, R8 ;  /* 0x000000080d08723e */ /* 0x000fe200000000ff */
[----:B------:R0:W-:Y:S01]  /*9140*/  STS.U16 [R46+0x2], R23 ;  /* 0x000002172e007388 */ /* 0x0001e20000000400 */
[----:B------:R-:W-:Y:S02]  /*9150*/  PRMT R11, R5, 0x7632, R11 ;  /* 0x00007632050b7816 */ /* 0x000fe4000000000b */
[----:B------:R-:W-:Y:S01]  /*9160*/  PRMT R12, R8, 0x7632, R12 ;  /* 0x00007632080c7816 */ /* 0x000fe2000000000c */
[----:B------:R1:W-:Y:S04]  /*9170*/  STS.U16 [R46+0x6], R4 ;  /* 0x000006042e007388 */ /* 0x0003e80000000400 */
[----:B------:R2:W-:Y:S01]  /*9180*/  STS.U16 [R46+0x8], R7 ;  /* 0x000008072e007388 */ /* 0x0005e20000000400 */
[----:B0-----:R-:W-:-:S03]  /*9190*/  PRMT R23, R21, 0x7632, R23 ;  /* 0x0000763215177816 */ /* 0x001fc60000000017 */
[----:B------:R0:W-:Y:S01]  /*91a0*/  STS.U16 [R46+0xa], R10 ;  /* 0x00000a0a2e007388 */ /* 0x0001e20000000400 */
[----:B-1----:R-:W-:Y:S02]  /*91b0*/  PRMT R4, R6, 0x7632, R4 ;  /* 0x0000763206047816 */ /* 0x002fe40000000004 */
[C---:B--2---:R-:W-:Y:S02]  /*91c0*/  PRMT R7, R9.reuse, 0x7610, R7 ;  /* 0x0000761009077816 */ /* 0x044fe40000000007 */
[----:B0-----:R-:W-:Y:S01]  /*91d0*/  PRMT R10, R9, 0x7632, R10 ;  /* 0x00007632090a7816 */ /* 0x001fe2000000000a */
[----:B------:R-:W-:Y:S04]  /*91e0*/  STS.U16 [R46], R85 ;  /* 0x000000552e007388 */ /* 0x000fe80000000400 */
[----:B------:R0:W-:Y:S04]  /*91f0*/  STS.U16 [R46+0x4], R24 ;  /* 0x000004182e007388 */ /* 0x0001e80000000400 */
[----:B------:R-:W-:Y:S04]  /*9200*/  STS.U16 [R46+0xc], R21 ;  /* 0x00000c152e007388 */ /* 0x000fe80000000400 */
[----:B------:R-:W-:Y:S01]  /*9210*/  STS.U16 [R46+0xe], R23 ;  /* 0x00000e172e007388 */ /* 0x000fe20000000400 */
[----:B0-----:R-:W0:Y:S03]  /*9220*/  LDC.64 R24, c[0x0][0x2d0] ;  /* 0x0000b400ff187b82 */ /* 0x001e260000000a00 */
[----:B------:R-:W-:Y:S04]  /*9230*/  STS.U16 [R46+0x10], R5 ;  /* 0x000010052e007388 */ /* 0x000fe80000000400 */
[----:B------:R-:W-:Y:S04]  /*9240*/  STS.U16 [R46+0x12], R11 ;  /* 0x0000120b2e007388 */ /* 0x000fe80000000400 */
[----:B------:R0:W-:Y:S04]  /*9250*/  STS.U16 [R46+0x14], R6 ;  /* 0x000014062e007388 */ /* 0x0001e80000000400 */
[----:B------:R1:W-:Y:S04]  /*9260*/  STS.U16 [R46+0x16], R4 ;  /* 0x000016042e007388 */ /* 0x0003e80000000400 */
[----:B------:R2:W-:Y:S04]  /*9270*/  STS.U16 [R46+0x18], R7 ;  /* 0x000018072e007388 */ /* 0x0005e80000000400 */
        /* <DEDUP_REMOVED lines=22> */
[----:B------:R-:W3:Y:S01]  /*93e0*/  LDS R8, [UR4+0x1080] ;  /* 0x00108004ff087984 */ /* 0x000ee20008000800 */
[C---:B0-----:R-:W-:Y:S01]  /*93f0*/  IMAD R6, R24.reuse, UR5, RZ ;  /* 0x0000000518067c24 */ /* 0x041fe2000f8e02ff */
[----:B------:R-:W-:Y:S01]  /*9400*/  BSSY B0, `(.L_x_1876) ;  /* 0x0000011000007945 */ /* 0x000fe20003800000 */
[----:B-1----:R-:W-:-:S04]  /*9410*/  IMAD.WIDE.U32 R4, R24, UR10, RZ ;  /* 0x0000000a18047c25 */ /* 0x002fc8000f8e00ff */
[----:B--2---:R-:W-:-:S04]  /*9420*/  IMAD R7, R25, UR10, R6 ;  /* 0x0000000a19077c24 */ /* 0x004fc8000f8e0206 */
        /* <DEDUP_REMOVED lines=14> */
.L_x_1877:
[----:B------:R-:W-:Y:S05]  /*9510*/  BSYNC B0 ;  /* 0x0000000000007941 */ /* 0x000fea0003800000 */
.L_x_1876:
        /* <DEDUP_REMOVED lines=10> */
[----:B------:R-:W-:Y:S01]  /*95c0*/  IMAD.MOV.U32 R4, RZ, RZ, R73 ;  /* 0x000000ffff047224 */ /* 0x000fe200078e0049 */
[----:B------:R-:W-:Y:S01]  /*95d0*/  IADD3 R5, P0, R155, R2, RZ ;  /* 0x000000029b057210 */ /* 0x000fe20007f1e0ff */
[----:B------:R-:W-:Y:S01]  /*95e0*/  IMAD.IADD R69, R65, 0x1, R69 ;  /* 0x0000000141457824 */ /* 0x000fe200078e0245 */
[----:B------:R-:W-:-:S02]  /*95f0*/  ISETP.GE.AND P1, PT, R32, R8, PT ;  /* 0x000000082000720c */ /* 0x000fc40003f26270 */
[----:B------:R-:W-:Y:S02]  /*9600*/  ISETP.GE.AND P2, PT, R33, R8, PT ;  /* 0x000000082100720c */ /* 0x000fe40003f46270 */
[----:B------:R-:W-:Y:S02]  /*9610*/  IADD3 R66, R66, 0x1, RZ ;  /* 0x0000000142427810 */ /* 0x000fe40007ffe0ff */
[----:B------:R-:W-:Y:S02]  /*9620*/  MOV R2, R74 ;  /* 0x0000004a00027202 */ /* 0x000fe40000000f00 */
[----:B------:R-:W-:Y:S01]  /*9630*/  IADD3 R155, R65, R155, RZ ;  /* 0x0000009b419b7210 */ /* 0x000fe20007ffe0ff */
[----:B0-----:R-:W-:-:S04]  /*9640*/  IMAD.WIDE R82, R82, 0x2, R6 ;  /* 0x0000000252527825 */ /* 0x001fc800078e0206 */
[----:B------:R-:W-:-:S05]  /*9650*/  IMAD R7, R113, UR5, R26 ;  /* 0x0000000571077c24 */ /* 0x000fca000f8e021a */
[----:B------:R-:W-:Y:S01]  /*9660*/  IADD3.X R0, R0, R7, R3, P0, !PT ;  /* 0x0000000700007210 */ /* 0x000fe200007fe403 */
[----:B------:R-:W-:Y:S01]  /*9670*/  IMAD.MOV.U32 R3, RZ, RZ, R72 ;  /* 0x000000ffff037224 */ /* 0x000fe200078e0048 */
[----:B------:R-:W-:Y:S01]  /*9680*/  LEA R6, P0, R5, R82, 0x1 ;  /* 0x0000005205067211 */ /* 0x000fe200078008ff */
[----:B------:R-:W-:-:S03]  /*9690*/  IMAD.WIDE R2, R65, 0x2, R2 ;  /* 0x0000000241027825 */ /* 0x000fc600078e0202 */
[----:B------:R-:W-:Y:S02]  /*96a0*/  LEA.HI.X R7, R5, R83, R0, 0x1, P0 ;  /* 0x0000005305077211 */ /* 0x000fe400000f0c00 */
[-C--:B------:R-:W-:Y:S01]  /*96b0*/  ISETP.GE.AND P0, PT, R31, R8.reuse, PT ;  /* 0x000000081f00720c */ /* 0x080fe20003f06270 */
[----:B------:R-:W-:Y:S01]  /*96c0*/  IMAD.MOV.U32 R74, RZ, RZ, R2 ;  /* 0x000000ffff4a7224 */ /* 0x000fe200078e0002 */
[----:B------:R-:W-:Y:S01]  /*96d0*/  MOV R5, R71 ;  /* 0x0000004700057202 */ /* 0x000fe20000000f00 */
[----:B------:R1:W-:Y:S01]  /*96e0*/  @!P3 STG.E.U16 desc[UR6][R6.64+0x40], R61 ;  /* 0x0000403d0600b986 */ /* 0x0003e2000c101506 */
[-C--:B------:R-:W-:Y:S02]  /*96f0*/  ISETP.GE.AND P3, PT, R34, R8.reuse, PT ;  /* 0x000000082200720c */ /* 0x080fe40003f66270 */
[----:B------:R-:W-:Y:S01]  /*9700*/  MOV R72, R3 ;  /* 0x0000000300487202 */ /* 0x000fe20000000f00 */
[----:B------:R1:W-:Y:S01]  /*9710*/  @!P4 STG.E.U16 desc[UR6][R6.64+0x80], R11 ;  /* 0x0000800b0600c986 */ /* 0x0003e2000c101506 */
[----:B------:R-:W-:Y:S01]  /*9720*/  ISETP.GE.AND P4, PT, R35, R8, PT ;  /* 0x000000082300720c */ /* 0x000fe20003f86270 */
[----:B------:R-:W-:-:S02]  /*9730*/  IMAD.WIDE R4, R65, 0x2, R4 ;  /* 0x0000000241047825 */ /* 0x000fc400078e0204 */
[----:B------:R1:W-:Y:S01]  /*9740*/  @!P5 STG.E.U16 desc[UR6][R6.64+0xc0], R59 ;  /* 0x0000c03b0600d986 */ /* 0x0003e2000c101506 */
[-C--:B------:R-:W-:Y:S01]  /*9750*/  ISETP.GE.AND P5, PT, R36, R8.reuse, PT ;  /* 0x000000082400720c */ /* 0x080fe20003fa6270 */
[----:B------:R-:W-:Y:S01]  /*9760*/  IMAD.MOV.U32 R73, RZ, RZ, R4 ;  /* 0x000000ffff497224 */ /* 0x000fe200078e0004 */
[----:B------:R-:W-:Y:S01]  /*9770*/  MOV R71, R5 ;  /* 0x0000000500477202 */ /* 0x000fe20000000f00 */
[----:B------:R1:W-:Y:S01]  /*9780*/  @!P6 STG.E.U16 desc[UR6][R6.64+0x100], R13 ;  /* 0x0001000d0600e986 */ /* 0x0003e2000c101506 */
[----:B------:R-:W-:-:S03]  /*9790*/  ISETP.GE.AND P6, PT, R37, R8, PT ;  /* 0x000000082500720c */ /* 0x000fc60003fc6270 */
        /* <DEDUP_REMOVED lines=8> */
[----:B------:R1:W-:Y:S04]  /*9820*/  @!P4 STG.E.U16 desc[UR6][R6.64+0x240], R53 ;  /* 0x000240350600c986 */ /* 0x0003e8000c101506 */
[----:B------:R1:W-:Y:S04]  /*9830*/  @!P5 STG.E.U16 desc[UR6][R6.64+0x280], R19 ;  /* 0x000280130600d986 */ /* 0x0003e8000c101506 */
[----:B------:R1:W-:Y:S04]  /*9840*/  @!P6 STG.E.U16 desc[UR6][R6.64+0x2c0], R51 ;  /* 0x0002c0330600e986 */ /* 0x0003e8000c101506 */
[----:B------:R1:W-:Y:S04]  /*9850*/  @!P1 STG.E.U16 desc[UR6][R6.64+0x340], R49 ;  /* 0x0003403106009986 */ /* 0x0003e8000c101506 */
[----:B------:R1:W-:Y:S04]  /*9860*/  @!P2 STG.E.U16 desc[UR6][R6.64+0x380], R23 ;  /* 0x000380170600a986 */ /* 0x0003e8000c101506 */
[----:B------:R1:W-:Y:S04]  /*9870*/  @!P3 STG.E.U16 desc[UR6][R6.64+0x3c0], R47 ;  /* 0x0003c02f0600b986 */ /* 0x0003e8000c101506 */
[----:B------:R1:W-:Y:S01]  /*9880*/  @!P0 STG.E.U16 desc[UR6][R6.64+0x300], R21 ;  /* 0x0003001506008986 */ /* 0x0003e2000c101506 */
[----:B------:R-:W-:-:S13]  /*9890*/  ISETP.GE.AND P0, PT, R66, R68, PT ;  /* 0x000000444200720c */ /* 0x000fda0003f06270 */
[----:B-1----:R-:W-:Y:S05]  /*98a0*/  @!P0 BRA `(.L_x_1878) ;  /* 0xffffff7800b08947 */ /* 0x002fea000383ffff */
[----:B------:R-:W-:Y:S05]  /*98b0*/  EXIT ;  /* 0x000000000000794d */ /* 0x000fea0003800000 */
.L_x_1879:
        /* <DEDUP_REMOVED lines=12> */
.L_x_8652:


//--------------------- .text._Z25selective_scan_fwd_kernelI32Selective_Scan_fwd_kernel_traitsILi128ELi16ELi1ELb0ELb1ELb1ELb1ELb1EN3c104HalfEffEEv13SSMParamsBase --------------------------
	.section	.text._Z25selective_scan_fwd_kernelI32Selective_Scan_fwd_kernel_traitsILi128ELi16ELi1ELb0ELb1ELb1ELb1ELb1EN3c104HalfEffEEv13SSMParamsBase,"ax",@progbits
	.align	128
        .global         _Z25selective_scan_fwd_kernelI32Selective_Scan_fwd_kernel_traitsILi128ELi16ELi1ELb0ELb1ELb1ELb1ELb1EN3c104HalfEffEEv13SSMParamsBase
        .type           _Z25selective_scan_fwd_kernelI32Selective_Scan_fwd_kernel_traitsILi128ELi16ELi1ELb0ELb1ELb1ELb1ELb1EN3c104HalfEffEEv13SSMParamsBase,@function
        .size           _Z25selective_scan_fwd_kernelI32Selective_Scan_fwd_kernel_traitsILi128ELi16ELi1ELb0ELb1ELb1ELb1ELb1EN3c104HalfEffEEv13SSMParamsBase,(.L_x_8653 - _Z25selective_scan_fwd_kernelI32Selective_Scan_fwd_kernel_traitsILi128ELi16ELi1ELb0ELb1ELb1ELb1ELb1EN3c104HalfEffEEv13SSMParamsBase)
        .other          _Z25selective_scan_fwd_kernelI32Selective_Scan_fwd_kernel_traitsILi128ELi16ELi1ELb0ELb1ELb1ELb1ELb1EN3c104HalfEffEEv13SSMParamsBase,@"STO_CUDA_ENTRY STV_DEFAULT"
_Z25selective_scan_fwd_kernelI32Selective_Scan_fwd_kernel_traitsILi128ELi16ELi1ELb0ELb1ELb1ELb1ELb1EN3c104HalfEffEEv13SSMParamsBase:
.text._Z25selective_scan_fwd_kernelI32Selective_Scan_fwd_kernel_traitsILi128ELi16ELi1ELb0ELb1ELb1ELb1ELb1EN3c104HalfEffEEv13SSMParamsBase:
        /* <DEDUP_REMOVED lines=40> */
.L_x_1880:
        /* <DEDUP_REMOVED lines=35> */
.L_x_1881:
        /* <DEDUP_REMOVED lines=12> */
.L_x_1882:
        /* <DEDUP_REMOVED lines=200> */
.L_x_1883:
        /* <DEDUP_REMOVED lines=19> */
.L_x_1884:
        /* <DEDUP_REMOVED lines=13> */
.L_x_1932:
[----:B------:R-:W2:Y:S04]  /*13f0*/  LDL R3, [R1+0x10] ;  /* 0x0000100001037983 */ /* 0x000ea80000100800 */
[----:B------:R-:W3:Y:S04]  /*1400*/  LDL R2, [R1+0x14] ;  /* 0x0000140001027983 */ /* 0x000ee80000100800 */
        /* <DEDUP_REMOVED lines=50> */
[----:B------:R-:W-:Y:S02]  /*1730*/  ISETP.GE.AND P0, PT, R6, R65, PT ;  /* 0x000000410600720c */ /* 0x000fe40003f06270 */
[----:B------:R-:W-:Y:S01]  /*1740*/  LOP3.LUT R63, R63, 0xfffffdff, RZ, 0xc0, !PT ;  /* 0xfffffdff3f3f7812 */ /* 0x000fe200078ec0ff */
[----:B------:R-:W4:Y:S01]  /*1750*/  @!P2 LDG.E.U16 R9, desc[UR6][R2.64+0x100] ;  /* 0x000100060209a981 */ /* 0x000f22000c1e1500 */
[----:B------:R-:W-:-:S02]  /*1760*/  LOP3.LUT R18, R82, 0xe0, RZ, 0xfc, !PT ;  /* 0x000000e052127812 */ /* 0x000fc400078efcff */
[----:B------:R-:W-:Y:S02]  /*1770*/  @P3 LOP3.LUT R63, R63, 0x200, RZ, 0xfc, !PT ;  /* 0x000002003f3f3812 */ /* 0x000fe400078efcff */
[C---:B------:R-:W-:Y:S02]  /*1780*/  LOP3.LUT R20, R82.reuse, 0x100, RZ, 0xfc, !PT ;  /* 0x0000010052147812 */ /* 0x040fe400078efcff */
[----:B------:R-:W-:Y:S02]  /*1790*/  LOP3.LUT R63, R63, 0xfffffeff, RZ, 0xc0, !PT ;  /* 0xfffffeff3f3f7812 */ /* 0x000fe400078ec0ff */
[C---:B------:R-:W-:Y:S01]  /*17a0*/  LOP3.LUT R22, R82.reuse, 0x120, RZ, 0xfc, !PT ;  /* 0x0000012052167812 */ /* 0x040fe200078efcff */
[----:B------:R-:W5:Y:S01]  /*17b0*/  @!P0 LDG.E.U16 R11, desc[UR6][R2.64+0x180] ;  /* 0x00018006020b8981 */ /* 0x000f62000c1e1500 */
[----:B------:R-:W-:Y:S02]  /*17c0*/  @P2 LOP3.LUT R63, R63, 0x100, RZ, 0xfc, !PT ;  /* 0x000001003f3f2812 */ /* 0x000fe400078efcff */
[----:B------:R-:W-:-:S02]  /*17d0*/  ISETP.GE.AND P4, PT, R82, R65, PT ;  /* 0x000000415200720c */ /* 0x000fc40003f86270 */
[----:B------:R-:W-:Y:S02]  /*17e0*/  LOP3.LUT R63, R63, 0xffffff7f, RZ, 0xc0, !PT ;  /* 0xffffff7f3f3f7812 */ /* 0x000fe400078ec0ff */
[----:B------:R-:W-:Y:S02]  /*17f0*/  PRMT R0, RZ, 0x7610, R0 ;  /* 0x00007610ff007816 */ /* 0x000fe40000000000 */
[----:B------:R-:W-:Y:S02]  /*1800*/  @P1 LOP3.LUT R63, R63, 0x80, RZ, 0xfc, !PT ;  /* 0x000000803f3f1812 */ /* 0x000fe400078efcff */
[----:B------:R-:W-:Y:S02]  /*1810*/  PRMT R4, RZ, 0x7610, R4 ;  /* 0x00007610ff047816 */ /* 0x000fe40000000004 */
[----:B------:R-:W-:Y:S01]  /*1820*/  LOP3.LUT R63, R63, 0xffffffbf, RZ, 0xc0, !PT ;  /* 0xffffffbf3f3f7812 */ /* 0x000fe200078ec0ff */
[----:B------:R-:W3:Y:S01]  /*1830*/  @!P6 LDG.E.U16 R0, desc[UR6][R2.64+0x40] ;  /* 0x000040060200e981 */ /* 0x000ee2000c1e1500 */
[----:B------:R-:W-:-:S02]  /*1840*/  LOP3.LUT R24, R82, 0x140, RZ, 0xfc, !PT ;  /* 0x0000014052187812 */ /* 0x000fc400078efcff */
[----:B------:R-:W-:Y:S01]  /*1850*/  @P0 LOP3.LUT R63, R63, 0x40, RZ, 0xfc, !PT ;  /* 0x000000403f3f0812 */ /* 0x000fe200078efcff */
[----:B------:R-:W4:Y:S01]  /*1860*/  @!P3 LDG.E.U16 R4, desc[UR6][R2.64+0xc0] ;  /* 0x0000c0060204b981 */ /* 0x000f22000c1e1500 */
[----:B------:R-:W-:Y:S02]  /*1870*/  ISETP.GE.AND P0, PT, R18, R65, PT ;  /* 0x000000411200720c */ /* 0x000fe40003f06270 */
[----:B------:R-:W-:Y:S01]  /*1880*/  LOP3.LUT R63, R63, 0xffffffdf, RZ, 0xc0, !PT ;  /* 0xffffffdf3f3f7812 */ /* 0x000fe200078ec0ff */
[----:B------:R-:W5:Y:S01]  /*1890*/  @!P4 LDG.E.U16 R5, desc[UR6][R2.64] ;  /* 0x000000060205c981 */ /* 0x000f62000c1e1500 */
[----:B------:R-:W-:Y:S02]  /*18a0*/  PRMT R6, RZ, 0x7610, R6 ;  /* 0x00007610ff067816 */ /* 0x000fe40000000006 */
[C---:B------:R-:W-:Y:S02]  /*18b0*/  LOP3.LUT R26, R82.reuse, 0x160, RZ, 0xfc, !PT ;  /* 0x00000160521a7812 */ /* 0x040fe400078efcff */
[----:B------:R-:W-:-:S02]  /*18c0*/  LOP3.LUT R28, R82, 0x180, RZ, 0xfc, !PT ;  /* 0x00000180521c7812 */ /* 0x000fc400078efcff */
[C---:B------:R-:W-:Y:S01]  /*18d0*/  LOP3.LUT R30, R82.reuse, 0x1a0, RZ, 0xfc, !PT ;  /* 0x000001a0521e7812 */ /* 0x040fe200078efcff */
[----:B------:R-:W4:Y:S01]  /*18e0*/  @!P1 LDG.E.U16 R6, desc[UR6][R2.64+0x140] ;  /* 0x0001400602069981 */ /* 0x000f22000c1e1500 */
[----:B------:R-:W-:Y:S02]  /*18f0*/  LOP3.LUT R32, R82, 0x1c0, RZ, 0xfc, !PT ;  /* 0x000001c052207812 */ /* 0x000fe400078efcff */
[----:B------:R-:W-:Y:S01]  /*1900*/  @P0 LOP3.LUT R63, R63, 0x20, RZ, 0xfc, !PT ;  /* 0x000000203f3f0812 */ /* 0x000fe200078efcff */
[----:B------:R-:W4:Y:S01]  /*1910*/  @!P0 LDG.E.U16 R8, desc[UR6][R2.64+0x1c0] ;  /* 0x0001c00602088981 */ /* 0x000f22000c1e1500 */
[----:B------:R-:W-:Y:S02]  /*1920*/  ISETP.GE.AND P0, PT, R20, R65, PT ;  /* 0x000000411400720c */ /* 0x000fe40003f06270 */
[----:B------:R-:W-:Y:S02]  /*1930*/  LOP3.LUT R63, R63, 0xffffffef, RZ, 0xc0, !PT ;  /* 0xffffffef3f3f7812 */ /* 0x000fe400078ec0ff */
[----:B------:R-:W-:-:S02]  /*1940*/  LOP3.LUT R34, R82, 0x1e0, RZ, 0xfc, !PT ;  /* 0x000001e052227812 */ /* 0x000fc400078efcff */
[----:B------:R-:W-:Y:S02]  /*1950*/  PRMT R14, RZ, 0x7610, R14 ;  /* 0x00007610ff0e7816 */ /* 0x000fe4000000000e */
[----:B------:R-:W-:Y:S02]  /*1960*/  PRMT R19, RZ, 0x7610, R19 ;  /* 0x00007610ff137816 */ /* 0x000fe40000000013 */
[----:B------:R-:W-:-:S03]  /*1970*/  PRMT R16, RZ, 0x7610, R16 ;  /* 0x00007610ff107816 */ /* 0x000fc60000000010 */
[----:B------:R-:W-:Y:S01]  /*1980*/  @P0 LOP3.LUT R63, R63, 0x10, RZ, 0xfc, !PT ;  /* 0x000000103f3f0812 */ /* 0x000fe200078efcff */
[----:B------:R-:W4:Y:S01]  /*1990*/  @!P0 LDG.E.U16 R13, desc[UR6][R2.64+0x200] ;  /* 0x00020006020d8981 */ /* 0x000f22000c1e1500 */
[-C--:B------:R-:W-:Y:S02]  /*19a0*/  ISETP.GE.AND P0, PT, R22, R65.reuse, PT ;  /* 0x000000411600720c */ /* 0x080fe40003f06270 */
[----:B------:R-:W-:Y:S02]  /*19b0*/  LOP3.LUT R63, R63, 0xfffffff7, RZ, 0xc0, !PT ;  /* 0xfffffff73f3f7812 */ /* 0x000fe400078ec0ff */
[-C--:B------:R-:W-:Y:S02]  /*19c0*/  ISETP.GE.AND P6, PT, R24, R65.reuse, PT ;  /* 0x000000411800720c */ /* 0x080fe40003fc6270 */
[-C--:B------:R-:W-:Y:S02]  /*19d0*/  ISETP.GE.AND P5, PT, R26, R65.reuse, PT ;  /* 0x000000411a00720c */ /* 0x080fe40003fa6270 */
[----:B------:R-:W-:-:S02]  /*19e0*/  ISETP.GE.AND P3, PT, R28, R65, PT ;  /* 0x000000411c00720c */ /* 0x000fc40003f66270 */
[-C--:B------:R-:W-:Y:S02]  /*19f0*/  ISETP.GE.AND P2, PT, R30, R65.reuse, PT ;  /* 0x000000411e00720c */ /* 0x080fe40003f46270 */
[-C--:B------:R-:W-:Y:S01]  /*1a00*/  ISETP.GE.AND P1, PT, R32, R65.reuse, PT ;  /* 0x000000412000720c */ /* 0x080fe20003f26270 */
[----:B------:R-:W4:Y:S01]  /*1a10*/  @!P0 LDG.E.U16 R10, desc[UR6][R2.64+0x240] ;  /* 0x00024006020a8981 */ /* 0x000f22000c1e1500 */
[----:B------:R-:W-:Y:S02]  /*1a20*/  @P0 LOP3.LUT R63, R63, 0x8, RZ, 0xfc, !PT ;  /* 0x000000083f3f0812 */ /* 0x000fe400078efcff */
[----:B------:R-:W-:Y:S01]  /*1a30*/  ISETP.GE.AND P0, PT, R34, R65, PT ;  /* 0x000000412200720c */ /* 0x000fe20003f06270 */
[----:B------:R-:W4:Y:S04]  /*1a40*/  @!P6 LDG.E.U16 R15, desc[UR6][R2.64+0x280] ;  /* 0x00028006020fe981 */ /* 0x000f28000c1e1500 */
[----:B------:R-:W4:Y:S04]  /*1a50*/  @!P5 LDG.E.U16 R12, desc[UR6][R2.64+0x2c0] ;  /* 0x0002c006020cd981 */ /* 0x000f28000c1e1500 */
[----:B------:R-:W4:Y:S04]  /*1a60*/  @!P3 LDG.E.U16 R17, desc[UR6][R2.64+0x300] ;  /* 0x000300060211b981 */ /* 0x000f28000c1e1500 */
[----:B------:R-:W4:Y:S04]  /*1a70*/  @!P2 LDG.E.U16 R14, desc[UR6][R2.64+0x340] ;  /* 0x00034006020ea981 */ /* 0x000f28000c1e1500 */
[----:B------:R-:W4:Y:S04]  /*1a80*/  @!P1 LDG.E.U16 R19, desc[UR6][R2.64+0x380] ;  /* 0x0003800602139981 */ /* 0x000f28000c1e1500 */
[----:B------:R1:W4:Y:S01]  /*1a90*/  @!P0 LDG.E.U16 R16, desc[UR6][R2.64+0x3c0] ;  /* 0x0003c00602108981 */ /* 0x000322000c1e1500 */
        /* <DEDUP_REMOVED lines=70> */
[----:B------:R-:W-:Y:S01]  /*1f00*/  LOP3.LUT P6, RZ, R63, 0x400, RZ, 0xc0, !PT ;  /* 0x000004003fff7812 */ /* 0x000fe200078cc0ff */
[----:B--2---:R-:W-:-:S03]  /*1f10*/  IMAD.MOV.U32 R160, RZ, RZ, R46 ;  /* 0x000000ffffa07224 */ /* 0x004fc600078e002e */
[----:B------:R-:W-:Y:S02]  /*1f20*/  P2R R36, PR, RZ, 0x40 ;  /* 0x00000040ff247803 */ /* 0x000fe40000000000 */
[----:B------:R-:W-:Y:S01]  /*1f30*/  LOP3.LUT P6, RZ, R63, 0x800, RZ, 0xc0, !PT ;  /* 0x000008003fff7812 */ /* 0x000fe200078cc0ff */
[----:B------:R-:W-:Y:S01]  /*1f40*/  IMAD.WIDE R2, R82, 0x2, R160 ;  /* 0x0000000252027825 */ /* 0x000fe200078e02a0 */
[----:B------:R-:W-:Y:S02]  /*1f50*/  PRMT R22, RZ, 0x7610, R22 ;  /* 0x00007610ff167816 */ /* 0x000fe40000000016 */
[----:B------:R-:W-:Y:S01]  /*1f60*/  PRMT R23, RZ, 0x7610, R23 ;  /* 0x00007610ff177816 */ /* 0x000fe20000000017 */
[----:B-----5:R-:W-:Y:S04]  /*1f70*/  STS.U16 [R62], R5 ;  /* 0x000000053e007388 */ /* 0x020fe80000000400 */
[----:B---3--:R0:W-:Y:S04]  /*1f80*/  STS.U16 [R61+0x40], R0 ;  /* 0x000040003d007388 */ /* 0x0081e80000000400 */
[----:B------:R-:W-:Y:S04]  /*1f90*/  STS.U16 [R60+0x80], R7 ;  /* 0x000080073c007388 */ /* 0x000fe80000000400 */
[----:B----4-:R1:W-:Y:S01]  /*1fa0*/  STS.U16 [R59+0xc0], R4 ;  /* 0x0000c0043b007388 */ /* 0x0103e20000000400 */
[----:B0-----:R-:W-:-:S03]  /*1fb0*/  IMAD R0, R67, 0x10, R64 ;  /* 0x0000001043007824 */ /* 0x001fc600078e0240 */
[----:B------:R0:W-:Y:S04]  /*1fc0*/  STS.U16 [R58+0x100], R9 ;  /* 0x000100093a007388 */ /* 0x0001e80000000400 */
[----:B------:R-:W-:Y:S01]  /*1fd0*/  STS.U16 [R57+0x140], R6 ;  /* 0x0001400639007388 */ /* 0x000fe20000000400 */
[----:B------:R-:W-:-:S03]  /*1fe0*/  LEA.HI.SX32 R0, R0, R0, 0x1b ;  /* 0x0000000000007211 */ /* 0x000fc600078fdaff */
        /* <DEDUP_REMOVED lines=28> */
[----:B-1----:R-:W-:Y:S01]  /*21b0*/  PRMT R4, RZ, 0x7610, R4 ;  /* 0x00007610ff047816 */ /* 0x002fe20000000004 */
[----:B------:R-:W-:Y:S01]  /*21c0*/  BAR.SYNC.DEFER_BLOCKING 0x0 ;  /* 0x0000000000007b1d */ /* 0x000fe20000010000 */
[----:B0-----:R-:W-:-:S05]  /*21d0*/  PRMT R9, RZ, 0x7610, R9 ;  /* 0x00007610ff097816 */ /* 0x001fca0000000009 */
[----:B------:R-:W2:Y:S01]  /*21e0*/  @!P6 LDG.E.U16 R4, desc[UR6][R2.64+0x40] ;  /* 0x000040060204e981 */ /* 0x000ea2000c1e1500 */
[----:B------:R-:W-:-:S13]  /*21f0*/  ISETP.NE.AND P6, PT, R36, RZ, PT ;  /* 0x000000ff2400720c */ /* 0x000fda0003fc5270 */
[----:B------:R-:W3:Y:S01]  /*2200*/  @!P6 LDG.E.U16 R9, desc[UR6][R2.64+0x80] ;  /* 0x000080060209e981 */ /* 0x000ee2000c1e1500 */
[----:B------:R-:W-:-:S13]  /*2210*/  ISETP.NE.AND P6, PT, R38, RZ, PT ;  /* 0x000000ff2600720c */ /* 0x000fda0003fc5270 */
        /* <DEDUP_REMOVED lines=108> */
.L_x_1886:
[----:B------:R-:W-:Y:S05]  /*28e0*/  BSYNC B0 ;  /* 0x0000000000007941 */ /* 0x000fea0003800000 */
.L_x_1885:
        /* <DEDUP_REMOVED lines=37> */
.L_x_1888:
[----:B------:R-:W-:Y:S05]  /*2b40*/  BSYNC B0 ;  /* 0x0000000000007941 */ /* 0x000fea0003800000 */
.L_x_1887:
        /* <DEDUP_REMOVED lines=37> */
.L_x_1890:
[----:B------:R-:W-:Y:S05]  /*2da0*/  BSYNC B0 ;  /* 0x0000000000007941 */ /* 0x000fea0003800000 */
.L_x_1889:
        /* <DEDUP_REMOVED lines=37> */
.L_x_1892:
[----:B------:R-:W-:Y:S05]  /*3000*/  BSYNC B0 ;  /* 0x0000000000007941 */ /* 0x000fea0003800000 */
.L_x_1891:
        /* <DEDUP_REMOVED lines=37> */
.L_x_1894:
[----:B------:R-:W-:Y:S05]  /*3260*/  BSYNC B0 ;  /* 0x0000000000007941 */ /* 0x000fea0003800000 */
.L_x_1893:
        /* <DEDUP_REMOVED lines=37> */
.L_x_1896:
[----:B------:R-:W-:Y:S05]  /*34c0*/  BSYNC B0 ;  /* 0x0000000000007941 */ /* 0x000fea0003800000 */
.L_x_1895:
        /* <DEDUP_REMOVED lines=37> */
.L_x_1898:
[----:B------:R-:W-:Y:S05]  /*3720*/  BSYNC B0 ;  /* 0x0000000000007941 */ /* 0x000fea0003800000 */
.L_x_1897:
        /* <DEDUP_REMOVED lines=37> */
.L_x_1900:
[----:B------:R-:W-:Y:S05]  /*3980*/  BSYNC B0 ;  /* 0x0000000000007941 */ /* 0x000fea0003800000 */
.L_x_1899:
        /* <DEDUP_REMOVED lines=37> */
.L_x_1902:
[----:B------:R-:W-:Y:S05]  /*3be0*/  BSYNC B0 ;  /* 0x0000000000007941 */ /* 0x000fea0003800000 */
.L_x_1901:
        /* <DEDUP_REMOVED lines=37> */
.L_x_1904:
[----:B------:R-:W-:Y:S05]  /*3e40*/  BSYNC B0 ;  /* 0x0000000000007941 */ /* 0x000fea0003800000 */
.L_x_1903:
        /* <DEDUP_REMOVED lines=39> */
.L_x_1906:
[----:B------:R-:W-:Y:S05]  /*40c0*/  BSYNC B0 ;  /* 0x0000000000007941 */ /* 0x000fea0003800000 */
.L_x_1905:
        /* <DEDUP_REMOVED lines=41> */
.L_x_1908:
[----:B------:R-:W-:Y:S05]  /*4360*/  BSYNC B0 ;  /* 0x0000000000007941 */ /* 0x000fea0003800000 */
.L_x_1907:
        /* <DEDUP_REMOVED lines=42> */
.L_x_1910:
[----:B------:R-:W-:Y:S05]  /*4610*/  BSYNC B0 ;  /* 0x0000000000007941 */ /* 0x000fea0003800000 */
.L_x_1909:
        /* <DEDUP_REMOVED lines=42> */
.L_x_1912:
[----:B------:R-:W-:Y:S05]  /*48c0*/  BSYNC B0 ;  /* 0x0000000000007941 */ /* 0x000fea0003800000 */
.L_x_1911:
        /* <DEDUP_REMOVED lines=42> */
.L_x_1914:
[----:B------:R-:W-:Y:S05]  /*4b70*/  BSYNC B0 ;  /* 0x0000000000007941 */ /* 0x000fea0003800000 */
.L_x_1913:
        /* <DEDUP_REMOVED lines=42> */
.L_x_1916:
[----:B------:R-:W-:Y:S05]  /*4e20*/  BSYNC B0 ;  /* 0x0000000000007941 */ /* 0x000fea0003800000 */
.L_x_1915:
        /* <DEDUP_REMOVED lines=43> */
.L_x_1927:
        /* <DEDUP_REMOVED lines=25> */
[----:B------:R-:W-:Y:S01]  /*5270*/  P2R R94, PR, RZ, 0x8 ;  /* 0x00000008ff5e7803 */ /* 0x000fe20000000000 */
[----:B------:R-:W-:Y:S01]  /*5280*/  IMAD.IADD R43, R87, 0x1, R43 ;  /* 0x00000001572b7824 */ /* 0x000fe200078e022b */
[----:B------:R-:W-:-:S02]  /*5290*/  LOP3.LUT P3, RZ, R63, 0x800, RZ, 0xc0, !PT ;  /* 0x000008003fff7812 */ /* 0x000fc4000786c0ff */
[----:B------:R-:W-:Y:S02]  /*52a0*/  PRMT R103, RZ, 0x7610, R103 ;  /* 0x00007610ff677816 */ /* 0x000fe40000000067 */
[----:B------:R-:W-:Y:S02]  /*52b0*/  PRMT R104, RZ, 0x7610, R104 ;  /* 0x00007610ff687816 */ /* 0x000fe40000000068 */
[C---:B------:R-:W-:Y:S02]  /*52c0*/  LEA R42, P5, R86.reuse, R72, 0x1 ;  /* 0x00000048562a7211 */ /* 0x040fe400078a08ff */
[----:B------:R-:W-:Y:S02]  /*52d0*/  PRMT R105, RZ, 0x7610, R105 ;  /* 0x00007610ff697816 */ /* 0x000fe40000000069 */
[----:B------:R-:W-:Y:S02]  /*52e0*/  LEA.HI.X R43, R86, R71, R43, 0x1, P5 ;  /* 0x00000047562b7211 */ /* 0x000fe400028f0c2b */
[----:B------:R-:W0:Y:S01]  /*52f0*/  LDC.64 R86, c[0x0][0x300] ;  /* 0x0000c000ff567b82 */ /* 0x000e220000000a00 */
[----:B------:R-:W2:Y:S01]  /*5300*/  @!P3 LDG.E.U16 R102, desc[UR6][R40.64+0x40] ;  /* 0x000040062866b981 */ /* 0x000ea2000c1e1500 */
[----:B------:R-:W-:-:S02]  /*5310*/  ISETP.NE.AND P3, PT, R94, RZ, PT ;  /* 0x000000ff5e00720c */ /* 0x000fc40003f65270 */
[----:B------:R-:W-:Y:S02]  /*5320*/  PRMT R106, RZ, 0x7610, R106 ;  /* 0x00007610ff6a7816 */ /* 0x000fe4000000006a */
[----:B------:R-:W-:Y:S02]  /*5330*/  MOV R88, R84 ;  /* 0x0000005400587202 */ /* 0x000fe40000000f00 */
        /* <DEDUP_REMOVED lines=9> */
[----:B------:R-:W-:Y:S02]  /*53d0*/  LOP3.LUT P0, RZ, R63, 0x8, RZ, 0xc0, !PT ;  /* 0x000000083fff7812 */ /* 0x000fe4000780c0ff */
[----:B------:R-:W-:Y:S02]  /*53e0*/  PRMT R107, RZ, 0x7610, R107 ;  /* 0x00007610ff6b7816 */ /* 0x000fe4000000006b */
[----:B0-----:R-:W-:Y:S02]  /*53f0*/  LEA R86, P5, R88, R86, 0x2 ;  /* 0x0000005658567211 */ /* 0x001fe400078a10ff */
[----:B------:R-:W-:Y:S02]  /*5400*/  PRMT R108, RZ, 0x7610, R108 ;  /* 0x00007610ff6c7816 */ /* 0x000fe4000000006c */
[----:B------:R-:W-:Y:S01]  /*5410*/  PRMT R101, RZ, 0x7610, R101 ;  /* 0x00007610ff657816 */ /* 0x000fe20000000065 */
[----:B------:R-:W4:Y:S01]  /*5420*/  @!P3 LDG.E.U16 R104, desc[UR6][R40.64+0xc0] ;  /* 0x0000c0062868b981 */ /* 0x000f22000c1e1500 */
[----:B------:R-:W-:-:S02]  /*5430*/  ISETP.NE.AND P3, PT, R97, RZ, PT ;  /* 0x000000ff6100720c */ /* 0x000fc40003f65270 */
[----:B------:R-:W-:Y:S01]  /*5440*/  PRMT R109, RZ, 0x7610, R109 ;  /* 0x00007610ff6d7816 */ /* 0x000fe2000000006d */
[----:B------:R-:W5:Y:S01]  /*5450*/  @!P2 LDG.E.U16 R108, desc[UR6][R40.64+0x1c0] ;  /* 0x0001c006286ca981 */ /* 0x000f62000c1e1500 */
[----:B------:R-:W-:Y:S02]  /*5460*/  PRMT R110, RZ, 0x7610, R110 ;  /* 0x00007610ff6e7816 */ /* 0x000fe4000000006e */
[----:B------:R-:W-:Y:S01]  /*5470*/  LEA.HI.X R87, R88, R87, R89, 0x2, P5 ;  /* 0x0000005758577211 */ /* 0x000fe200028f1459 */
[----:B------:R-:W2:Y:S01]  /*5480*/  @!P4 LDG.E.U16 R101, desc[UR6][R40.64] ;  /* 0x000000062865c981 */ /* 0x000ea2000c1e1500 */
[C---:B------:R-:W-:Y:S02]  /*5490*/  LOP3.LUT P5, RZ, R63.reuse, 0x4, RZ, 0xc0, !PT ;  /* 0x000000043fff7812 */ /* 0x040fe400078ac0ff */
[----:B------:R-:W-:Y:S01]  /*54a0*/  LOP3.LUT P6, RZ, R63, 0x2, RZ, 0xc0, !PT ;  /* 0x000000023fff7812 */ /* 0x000fe200078cc0ff */
[----:B------:R-:W5:Y:S01]  /*54b0*/  @!P1 LDG.E.U16 R109, desc[UR6][R40.64+0x200] ;  /* 0x00020006286d9981 */ /* 0x000f62000c1e1500 */
[----:B------:R-:W-:-:S02]  /*54c0*/  PRMT R111, RZ, 0x7610, R111 ;  /* 0x00007610ff6f7816 */ /* 0x000fc4000000006f */
[----:B------:R-:W-:Y:S01]  /*54d0*/  PRMT R112, RZ, 0x7610, R112 ;  /* 0x00007610ff707816 */ /* 0x000fe20000000070 */
        /* <DEDUP_REMOVED lines=10> */
[----:B------:R-:W-:-:S03]  /*5580*/  PRMT R116, RZ, 0x7610, R116 ;  /* 0x00007610ff747816 */ /* 0x000fc60000000074 */
[----:B------:R-:W5:Y:S01]  /*5590*/  @!P3 LDG.E.U16 R106, desc[UR6][R40.64+0x140] ;  /* 0x00014006286ab981 */ /* 0x000f62000c1e1500 */
[----:B------:R-:W-:Y:S02]  /*55a0*/  ISETP.NE.AND P3, PT, R99, RZ, PT ;  /* 0x000000ff6300720c */ /* 0x000fe40003f65270 */
[----:B------:R-:W-:Y:S01]  /*55b0*/  ISETP.NE.AND P0, PT, R119, RZ, PT ;  /* 0x000000ff7700720c */ /* 0x000fe20003f05270 */
[----:B------:R-:W5:Y:S04]  /*55c0*/  @!P2 LDG.E.U16 R114, desc[UR6][R40.64+0x340] ;  /* 0x000340062872a981 */ /* 0x000f68000c1e1500 */
[----:B------:R-:W5:Y:S04]  /*55d0*/  @!P1 LDG.E.U16 R115, desc[UR6][R40.64+0x380] ;  /* 0x0003800628739981 */ /* 0x000f68000c1e1500 */
[----:B------:R-:W5:Y:S04]  /*55e0*/  LDG.E R86, desc[UR6][R86.64] ;  /* 0x0000000656567981 */ /* 0x000f68000c1e1900 */
[----:B------:R-:W5:Y:S01]  /*55f0*/  @!P3 LDG.E.U16 R107, desc[UR6][R40.64+0x180] ;  /* 0x00018006286bb981 */ /* 0x000f62000c1e1500 */
[----:B------:R-:W-:-:S03]  /*5600*/  ISETP.NE.AND P3, PT, R100, RZ, PT ;  /* 0x000000ff6400720c */ /* 0x000fc60003f65270 */
[----:B------:R-:W5:Y:S10]  /*5610*/  @!P0 LDG.E.U16 R116, desc[UR6][R40.64+0x3c0] ;  /* 0x0003c00628748981 */ /* 0x000f74000c1e1500 */
[----:B------:R0:W5:Y:S01]  /*5620*/  @!P3 LDG.E.U16 R113, desc[UR6][R40.64+0x300] ;  /* 0x000300062871b981 */ /* 0x000162000c1e1500 */
[----:B------:R-:W0:Y:S02]  /*5630*/  S2R R157, SR_TID.X ;  /* 0x00000000009d7919 */ /* 0x000e240000002100 */
[----:B0-----:R-:W-:Y:S01]  /*5640*/  SHF.L.U32 R40, R157, 0x4, RZ ;  /* 0x000000049d287819 */ /* 0x001fe200000006ff */
        /* <DEDUP_REMOVED lines=141> */
[----:B------:R-:W-:Y:S02]  /*5f20*/  ISETP.GE.U32.AND P5, PT, R50, R65, PT ;  /* 0x000000413200720c */ /* 0x000fe40003fa6070 */
[----:B------:R-:W-:Y:S02]  /*5f30*/  P2R R98, PR, RZ, 0x40 ;  /* 0x00000040ff627803 */ /* 0x000fe40000000000 */
[----:B------:R-:W-:Y:S01]  /*5f40*/  FSEL R137, R48, RZ, !P5 ;  /* 0x000000ff30897208 */ /* 0x000fe20006800000 */
[----:B------:R-:W-:Y:S01]  /*5f50*/  VIADD R48, R40, 0xc ;  /* 0x0000000c28307836 */ /* 0x000fe20000000000 */
[----:B------:R-:W-:-:S04]  /*5f60*/  LOP3.LUT P6, RZ, R63, 0x8, RZ, 0xc0, !PT ;  /* 0x000000083fff7812 */ /* 0x000fc800078cc0ff */
[----:B------:R-:W-:Y:S02]  /*5f70*/  P2R R97, PR, RZ, 0x40 ;  /* 0x00000040ff617803 */ /* 0x000fe40000000000 */
[----:B--2---:R-:W-:Y:S02]  /*5f80*/  FSEL R136, R51, 1, !P5 ;  /* 0x3f80000033887808 */ /* 0x004fe40006800000 */
[C---:B------:R-:W-:Y:S02]  /*5f90*/  LOP3.LUT P6, RZ, R63.reuse, 0x10, RZ, 0xc0, !PT ;  /* 0x000000103fff7812 */ /* 0x040fe400078cc0ff */
[----:B------:R-:W-:Y:S02]  /*5fa0*/  ISETP.GE.U32.AND P5, PT, R48, R65, PT ;  /* 0x000000413000720c */ /* 0x000fe40003fa6070 */
[----:B------:R-:W-:Y:S02]  /*5fb0*/  P2R R96, PR, RZ, 0x40 ;  /* 0x00000040ff607803 */ /* 0x000fe40000000000 */
[----:B------:R-:W-:Y:S01]  /*5fc0*/  LOP3.LUT P6, RZ, R63, 0x20, RZ, 0xc0, !PT ;  /* 0x000000203fff7812 */ /* 0x000fe200078cc0ff */
[----:B0-----:R-:W-:-:S05]  /*5fd0*/  HADD2.F32 R47, -RZ, R47.H0_H0 ;  /* 0x2000002fff2f7230 */ /* 0x001fca0000004100 */
[----:B------:R-:W-:-:S05]  /*5fe0*/  FMUL.FTZ R47, R148, R47 ;  /* 0x0000002f942f7220 */ /* 0x000fca0000410000 */
[----:B------:R-:W-:Y:S02]  /*5ff0*/  FSEL R139, R47, RZ, !P5 ;  /* 0x000000ff2f8b7208 */ /* 0x000fe40006800000 */
[----:B------:R-:W0:Y:S01]  /*6000*/  LDS.U16 R47, [R46+0x1e] ;  /* 0x00001e002e2f7984 */ /* 0x000e220000000400 */
[----:B------:R-:W-:Y:S02]  /*6010*/  P2R R88, PR, RZ, 0x40 ;  /* 0x00000040ff587803 */ /* 0x000fe40000000000 */
[----:B------:R-:W-:-:S04]  /*6020*/  LOP3.LUT P6, RZ, R63, 0x40, RZ, 0xc0, !PT ;  /* 0x000000403fff7812 */ /* 0x000fc800078cc0ff */
[----:B------:R-:W-:Y:S02]  /*6030*/  P2R R89, PR, RZ, 0x40 ;  /* 0x00000040ff597803 */ /* 0x000fe40000000000 */
        /* <DEDUP_REMOVED lines=8> */
[----:B------:R-:W1:Y:S03]  /*60c0*/  MUFU.EX2 R49, R49 ;  /* 0x0000003100317308 */ /* 0x000e660000000800 */
[----:B------:R-:W-:Y:S02]  /*60d0*/  P2R R95, PR, RZ, 0x40 ;  /* 0x00000040ff5f7803 */ /* 0x000fe40000000000 */
[----:B------:R-:W-:Y:S02]  /*60e0*/  LOP3.LUT P6, RZ, R63, 0x800, RZ, 0xc0, !PT ;  /* 0x000008003fff7812 */ /* 0x000fe400078cc0ff */
[----:B------:R-:W-:-:S02]  /*60f0*/  PRMT R50, RZ, 0x7610, R50 ;  /* 0x00007610ff327816 */ /* 0x000fc40000000032 */
[----:B------:R-:W-:Y:S01]  /*6100*/  IADD3 R40, R40, 0xf, RZ ;  /* 0x0000000f28287810 */ /* 0x000fe20007ffe0ff */
[----:B0-----:R-:W-:-:S08]  /*6110*/  HADD2.F32 R47, -RZ, R47.H0_H0 ;  /* 0x2000002fff2f7230 */ /* 0x001fd00000004100 */
[----:B------:R-:W2:Y:S01]  /*6120*/  @!P6 LDG.E.U16 R50, desc[UR6][R42.64+0x40] ;  /* 0x000040062a32e981 */ /* 0x000ea2000c1e1500 */
[----:B------:R-:W-:Y:S01]  /*6130*/  ISETP.NE.AND P6, PT, R95, RZ, PT ;  /* 0x000000ff5f00720c */ /* 0x000fe20003fc5270 */
[----:B------:R-:W-:Y:S01]  /*6140*/  FMUL.FTZ R47, R2, R47 ;  /* 0x0000002f022f7220 */ /* 0x000fe20000410000 */
[----:B-1----:R-:W-:Y:S02]  /*6150*/  FSEL R138, R49, 1, !P5 ;  /* 0x3f800000318a7808 */ /* 0x002fe40006800000 */
[----:B------:R-:W-:-:S04]  /*6160*/  ISETP.GE.U32.AND P5, PT, R40, R65, PT ;  /* 0x000000412800720c */ /* 0x000fc80003fa6070 */
[----:B------:R-:W-:Y:S02]  /*6170*/  FSEL R141, R47, RZ, !P5 ;  /* 0x000000ff2f8d7208 */ /* 0x000fe40006800000 */
[----:B------:R-:W-:-:S06]  /*6180*/  PRMT R47, RZ, 0x7610, R47 ;  /* 0x00007610ff2f7816 */ /* 0x000fcc000000002f */
[----:B------:R-:W3:Y:S01]  /*6190*/  @!P6 LDG.E.U16 R47, desc[UR6][R42.64+0x80] ;  /* 0x000080062a2fe981 */ /* 0x000ee2000c1e1500 */
[----:B------:R-:W-:Y:S02]  /*61a0*/  ISETP.NE.AND P6, PT, R100, RZ, PT ;  /* 0x000000ff6400720c */ /* 0x000fe40003fc5270 */
[----:B------:R-:W-:Y:S02]  /*61b0*/  PRMT R48, RZ, 0x7610, R48 ;  /* 0x00007610ff307816 */ /* 0x000fe40000000030 */
[----:B------:R-:W-:-:S09]  /*61c0*/  PRMT R49, RZ, 0x7610, R49 ;  /* 0x00007610ff317816 */ /* 0x000fd20000000031 */
        /* <DEDUP_REMOVED lines=10> */
[----:B------:R-:W-:Y:S01]  /*6270*/  ISETP.NE.AND P6, PT, R88, RZ, PT ;  /* 0x000000ff5800720c */ /* 0x000fe20003fc5270 */
[----:B------:R-:W-:Y:S01]  /*6280*/  FMUL.FTZ R41, R41, R26 ;  /* 0x0000001a29297220 */ /* 0x000fe20000410000 */
[----:B------:R-:W-:-:S11]  /*6290*/  PRMT R89, RZ, 0x7610, R89 ;  /* 0x00007610ff597816 */ /* 0x000fd60000000059 */
[----:B------:R-:W5:Y:S01]  /*62a0*/  @!P6 LDG.E.U16 R94, desc[UR6][R42.64+0x1c0] ;  /* 0x0001c0062a5ee981 */ /* 0x000f62000c1e1500 */
[----:B------:R-:W-:Y:S01]  /*62b0*/  ISETP.NE.AND P6, PT, R96, RZ, PT ;  /* 0x000000ff6000720c */ /* 0x000fe20003fc5270 */
[----:B------:R-:W0:Y:S01]  /*62c0*/  MUFU.EX2 R41, R41 ;  /* 0x0000002900297308 */ /* 0x000e220000000800 */
[----:B------:R-:W-:Y:S02]  /*62d0*/  PRMT R53, RZ, 0x7610, R53 ;  /* 0x00007610ff357816 */ /* 0x000fe40000000035 */
[----:B------:R-:W-:-:S04]  /*62e0*/  PRMT R88, RZ, 0x7610, R88 ;  /* 0x00007610ff587816 */ /* 0x000fc80000000058 */
[----:B------:R-:W2:Y:S05]  /*62f0*/  @!P4 LDG.E.U16 R53, desc[UR6][R42.64] ;  /* 0x000000062a35c981 */ /* 0x000eaa000c1e1500 */
        /* <DEDUP_REMOVED lines=35> */
[----:B------:R-:W-:Y:S01]  /*6530*/  LEA R61, R54, UR4, 0x1 ;  /* 0x00000004363d7c11 */ /* 0x000fe2000f8e08ff */
[C---:B------:R-:W-:Y:S01]  /*6540*/  VIADD R54, R51.reuse, 0x100 ;  /* 0x0000010033367836 */ /* 0x040fe20000000000 */
[----:B------:R-:W-:Y:S02]  /*6550*/  LEA R60, R56, UR4, 0x1 ;  /* 0x00000004383c7c11 */ /* 0x000fe4000f8e08ff */
        /* <DEDUP_REMOVED lines=10> */
[----:B------:R-:W-:Y:S02]  /*6600*/  LEA R57, R57, UR4, 0x1 ;  /* 0x0000000439397c11 */ /* 0x000fe4000f8e08ff */
[----:B------:R-:W-:Y:S02]  /*6610*/  LEA.HI.SX32 R54, R54, R51, 0x1b ;  /* 0x0000003336367211 */ /* 0x000fe400078fdaff */
        /* <DEDUP_REMOVED lines=10> */
[----:B--2---:R0:W-:Y:S04]  /*66c0*/  STS.U16 [R62+0x1080], R53 ;  /* 0x001080353e007388 */ /* 0x0041e80000000400 */
[----:B------:R1:W-:Y:S04]  /*66d0*/  STS.U16 [R61+0x10c0], R50 ;  /* 0x0010c0323d007388 */ /* 0x0003e80000000400 */
[----:B---3--:R-:W-:Y:S01]  /*66e0*/  STS.U16 [R60+0x1100], R47 ;  /* 0x0011002f3c007388 */ /* 0x008fe20000000400 */
[----:B0-----:R-:W-:-:S03]  /*66f0*/  LEA.HI.SX32 R53, R56, R51, 0x1b ;  /* 0x0000003338357211 */ /* 0x001fc600078fdaff */
[----:B----4-:R0:W-:Y:S01]  /*6700*/  STS.U16 [R59+0x1140], R48 ;  /* 0x001140303b007388 */ /* 0x0101e20000000400 */
[----:B-1----:R-:W-:Y:S01]  /*6710*/  VIADD R50, R51, 0x180 ;  /* 0x0000018033327836 */ /* 0x002fe20000000000 */
[----:B------:R-:W-:Y:S02]  /*6720*/  LEA R56, R102, UR4, 0x1 ;  /* 0x0000000466387c11 */ /* 0x000fe4000f8e08ff */
[----:B-----5:R-:W-:Y:S01]  /*6730*/  STS.U16 [R58+0x1180], R49 ;  /* 0x001180313a007388 */ /* 0x020fe20000000400 */
[----:B------:R-:W-:Y:S02]  /*6740*/  LEA R53, R53, UR4, 0x1 ;  /* 0x0000000435357c11 */ /* 0x000fe4000f8e08ff */
[----:B------:R-:W-:Y:S01]  /*6750*/  LEA.HI.SX32 R50, R50, R51, 0x1b ;  /* 0x0000003332327211 */ /* 0x000fe200078fdaff */
[----:B0-----:R-:W-:Y:S01]  /*6760*/  VIADD R48, R51, 0x1c0 ;  /* 0x000001c033307836 */ /* 0x001fe20000000000 */
[----:B------:R0:W-:Y:S02]  /*6770*/  STS.U16 [R57+0x11c0], R52 ;  /* 0x0011c03439007388 */ /* 0x0001e40000000400 */
[----:B------:R-:W-:-:S02]  /*6780*/  LEA R50, R50, UR4, 0x1 ;  /* 0x0000000432327c11 */ /* 0x000fc4000f8e08ff */
[----:B------:R-:W-:Y:S01]  /*6790*/  LEA.HI.SX32 R48, R48, R51, 0x1b ;  /* 0x0000003330307211 */ /* 0x000fe200078fdaff */
[----:B------:R-:W-:Y:S01]  /*67a0*/  STS.U16 [R56+0x1200], R99 ;  /* 0x0012006338007388 */ /* 0x000fe20000000400 */
[----:B------:R-:W-:Y:S02]  /*67b0*/  LEA R51, R98, UR4, 0x1 ;  /* 0x0000000462337c11 */ /* 0x000fe4000f8e08ff */
[----:B0-----:R-:W-:Y:S01]  /*67c0*/  LEA R52, R96, UR4, 0x1 ;  /* 0x0000000460347c11 */ /* 0x001fe2000f8e08ff */
[----:B------:R-:W-:Y:S01]  /*67d0*/  STS.U16 [R55+0x1240], R94 ;  /* 0x0012405e37007388 */ /* 0x000fe20000000400 */
[----:B------:R-:W-:Y:S02]  /*67e0*/  LEA R49, R100, UR4, 0x1 ;  /* 0x0000000464317c11 */ /* 0x000fe4000f8e08ff */
[----:B------:R-:W-:Y:S01]  /*67f0*/  LEA R48, R48, UR4, 0x1 ;  /* 0x0000000430307c11 */ /* 0x000fe2000f8e08ff */
[----:B------:R-:W-:Y:S01]  /*6800*/  STS.U16 [R54+0x1280], R89 ;  /* 0x0012805936007388 */ /* 0x000fe20000000400 */
[----:B------:R-:W-:-:S03]  /*6810*/  LEA R47, R42, UR4, 0x1 ;  /* 0x000000042a2f7c11 */ /* 0x000fc6000f8e08ff */
        /* <DEDUP_REMOVED lines=65> */
.L_x_1919:
        /* <DEDUP_REMOVED lines=10> */
.L_x_1918:
        /* <DEDUP_REMOVED lines=93> */
.L_x_1921:
[----:B------:R-:W-:Y:S05]  /*72a0*/  BSYNC B0 ;  /* 0x0000000000007941 */ /* 0x000fea0003800000 */
.L_x_1920:
        /* <DEDUP_REMOVED lines=46> */
.L_x_1924:
        /* <DEDUP_REMOVED lines=32> */
.L_x_1925:
[----:B------:R1:W5:Y:S02]  /*7790*/  LDG.E R43, desc[UR6][R78.64] ;  /* 0x000000064e2b7981 */ /* 0x000364000c1e1900 */
.L_x_1926:
        /* <DEDUP_REMOVED lines=17> */
.L_x_1923:
[----:B------:R-:W-:Y:S05]  /*78b0*/  BSYNC B0 ;  /* 0x0000000000007941 */ /* 0x000fea0003800000 */
.L_x_1922:
        /* <DEDUP_REMOVED lines=19> */
.L_x_1917:
[----:B------:R-:W-:Y:S01]  /*79f0*/  BAR.SYNC.DEFER_BLOCKING 0x0 ;  /* 0x0000000000007b1d */ /* 0x000fe20000010000 */
[----:B------:R-:W-:Y:S02]  /*7a00*/  F2FP.F16.F32.PACK_AB R0, R24, R25 ;  /* 0x000000191800723e */ /* 0x000fe400000000ff */
[----:B------:R-:W-:Y:S02]  /*7a10*/  F2FP.F16.F32.PACK_AB R4, R22, R23 ;  /* 0x000000171604723e */ /* 0x000fe400000000ff */
[C---:B------:R-:W-:Y:S01]  /*7a20*/  PRMT R5, R0.reuse, 0x7610, R5 ;  /* 0x0000761000057816 */ /* 0x040fe20000000005 */
[----:B------:R-:W-:Y:S01]  /*7a30*/  ULDC.64 UR8, c[0x0][0x2c0] ;  /* 0x0000b00000087ab9 */ /* 0x000fe20000000a00 */
[----:B------:R-:W-:Y:S01]  /*7a40*/  PRMT R6, R0, 0x7632, R6 ;  /* 0x0000763200067816 */ /* 0x000fe20000000006 */
[----:B------:R-:W4:Y:S01]  /*7a50*/  S2R R113, SR_CTAID.Y ;  /* 0x0000000000717919 */ /* 0x000f220000002600 */
[----:B------:R-:W-:Y:S01]  /*7a60*/  F2FP.F16.F32.PACK_AB R0, R20, R21 ;  /* 0x000000151400723e */ /* 0x000fe200000000ff */
[----:B------:R-:W-:Y:S01]  /*7a70*/  BSSY B0, `(.L_x_1928) ;  /* 0x000004d000007945 */ /* 0x000fe20003800000 */
[----:B------:R-:W-:-:S02]  /*7a80*/  PRMT R7, R4, 0x7610, R7 ;  /* 0x0000761004077816 */ /* 0x000fc40000000007 */
[----:B------:R-:W-:Y:S02]  /*7a90*/  PRMT R8, R4, 0x7632, R8 ;  /* 0x0000763204087816 */ /* 0x000fe40000000008 */
[C---:B------:R-:W-:Y:S02]  /*7aa0*/  PRMT R9, R0.reuse, 0x7610, R9 ;  /* 0x0000761000097816 */ /* 0x040fe40000000009 */
[----:B------:R-:W-:Y:S02]  /*7ab0*/  PRMT R26, R0, 0x7632, R26 ;  /* 0x00007632001a7816 */ /* 0x000fe4000000001a */
[----:B------:R-:W-:Y:S02]  /*7ac0*/  F2FP.F16.F32.PACK_AB R0, R18, R19 ;  /* 0x000000131200723e */ /* 0x000fe400000000ff */
[----:B------:R-:W-:Y:S02]  /*7ad0*/  F2FP.F16.F32.PACK_AB R4, R16, R17 ;  /* 0x000000111004723e */ /* 0x000fe400000000ff */
[----:B------:R-:W-:Y:S01]  /*7ae0*/  PRMT R28, R0, 0x7610, R28 ;  /* 0x00007610001c7816 */ /* 0x000fe2000000001c */
[----:B------:R5:W-:Y:S01]  /*7af0*/  STS.U16 [R46+0x2], R6 ;  /* 0x000002062e007388 */ /* 0x000be20000000400 */
[----:B------:R-:W-:-:S02]  /*7b00*/  PRMT R30, R4, 0x7610, R30 ;  /* 0x00007610041e7816 */ /* 0x000fc4000000001e */
[----:B------:R-:W-:Y:S01]  /*7b10*/  PRMT R31, R4, 0x7632, R31 ;  /* 0x00007632041f7816 */ /* 0x000fe2000000001f */
[----:B------:R0:W-:Y:S01]  /*7b20*/  STS.U16 [R46], R5 ;  /* 0x000000052e007388 */ /* 0x0001e20000000400 */
[----:B------:R-:W-:Y:S02]  /*7b30*/  ISETP.NE.AND P6, PT, R157, RZ, PT ;  /* 0x000000ff9d00720c */ /* 0x000fe40003fc5270 */
[----:B------:R-:W-:Y:S01]  /*7b40*/  F2FP.F16.F32.PACK_AB R4, R10, R11 ;  /* 0x0000000b0a04723e */ /* 0x000fe200000000ff */
[----:B------:R1:W-:Y:S01]  /*7b50*/  STS.U16 [R46+0x4], R7 ;  /* 0x000004072e007388 */ /* 0x0003e20000000400 */
[----:B------:R-:W-:Y:S02]  /*7b60*/  SHF.R.S32.HI R27, RZ, 0x1f, R156 ;  /* 0x0000001fff1b7819 */ /* 0x000fe4000001149c */
[----:B-----5:R-:W-:Y:S01]  /*7b70*/  PRMT R6, R0, 0x7632, R6 ;  /* 0x0000763200067816 */ /* 0x020fe20000000006 */
[----:B------:R5:W-:Y:S01]  /*7b80*/  STS.U16 [R46+0x6], R8 ;  /* 0x000006082e007388 */ /* 0x000be20000000400 */
[----:B------:R-:W-:-:S02]  /*7b90*/  F2FP.F16.F32.PACK_AB R0, R12, R13 ;  /* 0x0000000d0c00723e */ /* 0x000fc400000000ff */
[----:B0-----:R-:W-:Y:S01]  /*7ba0*/  F2FP.F16.F32.PACK_AB R5, R14, R15 ;  /* 0x0000000f0e05723e */ /* 0x001fe200000000ff */
[----:B------:R0:W-:Y:S01]  /*7bb0*/  STS.U16 [R46+0x8], R9 ;  /* 0x000008092e007388 */ /* 0x0001e20000000400 */
[----:B------:R-:W-:Y:S02]  /*7bc0*/  SHF.R.S32.HI R29, RZ, 0x1f, R82 ;  /* 0x0000001fff1d7819 */ /* 0x000fe40000011452 */
[----:B-1----:R-:W-:Y:S01]  /*7bd0*/  PRMT R7, R5, 0x7632, R7 ;  /* 0x0000763205077816 */ /* 0x002fe20000000007 */
[----:B------:R-:W-:Y:S01]  /*7be0*/  STS.U16 [R46+0xa], R26 ;  /* 0x00000a1a2e007388 */ /* 0x000fe20000000400 */
[----:B------:R-:W-:Y:S02]  /*7bf0*/  IADD3 R2, P5, R82, R156, RZ ;  /* 0x0000009c52027210 */ /* 0x000fe40007fbe0ff */
[----:B-----5:R-:W-:Y:S01]  /*7c00*/  PRMT R8, R0, 0x7632, R8 ;  /* 0x0000763200087816 */ /* 0x020fe20000000008 */
[----:B------:R1:W-:Y:S01]  /*7c10*/  STS.U16 [R46+0xc], R28 ;  /* 0x00000c1c2e007388 */ /* 0x0003e20000000400 */
[----:B------:R-:W-:-:S02]  /*7c20*/  IADD3.X R3, R29, R27, RZ, P5, !PT ;  /* 0x0000001b1d037210 */ /* 0x000fc40002ffe4ff */
[----:B0-----:R-:W-:Y:S01]  /*7c30*/  PRMT R9, R4, 0x7632, R9 ;  /* 0x0000763204097816 */ /* 0x001fe20000000009 */
[----:B------:R-:W-:Y:S04]  /*7c40*/  STS.U16 [R46+0xe], R6 ;  /* 0x00000e062e007388 */ /* 0x000fe80000000400 */
[----:B------:R-:W-:Y:S01]  /*7c50*/  STS.U16 [R46+0x10], R30 ;  /* 0x0000101e2e007388 */ /* 0x000fe20000000400 */
[----:B-1----:R-:W-:-:S03]  /*7c60*/  SHF.R.S32.HI R28, RZ, 0x1f, R155 ;  /* 0x0000001fff1c7819 */ /* 0x002fc6000001149b */
[----:B------:R-:W-:Y:S04]  /*7c70*/  STS.U16 [R46+0x12], R31 ;  /* 0x0000121f2e007388 */ /* 0x000fe80000000400 */
[----:B------:R-:W-:Y:S04]  /*7c80*/  STS.U16 [R46+0x14], R5 ;  /* 0x000014052e007388 */ /* 0x000fe80000000400 */
[----:B------:R-:W-:Y:S04]  /*7c90*/  STS.U16 [R46+0x16], R7 ;  /* 0x000016072e007388 */ /* 0x000fe80000000400 */
[----:B------:R0:W-:Y:S04]  /*7ca0*/  STS.U16 [R46+0x18], R0 ;  /* 0x000018002e007388 */ /* 0x0001e80000000400 */
[----:B------:R-:W-:Y:S04]  /*7cb0*/  STS.U16 [R46+0x1a], R8 ;  /* 0x00001a082e007388 */ /* 0x000fe80000000400 */
[----:B------:R1:W-:Y:S01]  /*7cc0*/  STS.U16 [R46+0x1c], R4 ;  /* 0x00001c042e007388 */ /* 0x0003e20000000400 */
[----:B0-----:R-:W-:-:S03]  /*7cd0*/  IMAD R0, R28, UR8, RZ ;  /* 0x000000081c007c24 */ /* 0x001fc6000f8e02ff */
[----:B------:R0:W-:Y:S01]  /*7ce0*/  STS.U16 [R46+0x1e], R9 ;  /* 0x00001e092e007388 */ /* 0x0001e20000000400 */
[----:B------:R-:W-:-:S03]  /*7cf0*/  NOP ;  /* 0x0000000000007918 */ /* 0x000fc60000000000 */
[----:B------:R-:W-:Y:S01]  /*7d00*/  LDS.U16 R31, [R62] ;  /* 0x000000003e1f7984 */ /* 0x000fe20000000400 */
[----:B-1----:R-:W-:-:S03]  /*7d10*/  IMAD.WIDE.U32 R4, R155, UR8, RZ ;  /* 0x000000089b047c25 */ /* 0x002fc6000f8e00ff */
[----:B------:R-:W-:Y:S01]  /*7d20*/  LDS.U16 R33, [R61+0x40] ;  /* 0x000040003d217984 */ /* 0x000fe20000000400 */
[----:B0-----:R-:W-:Y:S01]  /*7d30*/  IMAD R9, R155, UR9, R0 ;  /* 0x000000099b097c24 */ /* 0x001fe2000f8e0200 */
[----:B----4-:R-:W-:Y:S02]  /*7d40*/  SHF.R.S32.HI R0, RZ, 0x1f, R113 ;  /* 0x0000001fff007819 */ /* 0x010fe40000011471 */
[----:B------:R-:W-:Y:S01]  /*7d50*/  LDS.U16 R35, [R60+0x80] ;  /* 0x000080003c237984 */ /* 0x000fe20000000400 */
[----:B------:R-:W-:-:S03]  /*7d60*/  IMAD.IADD R105, R5, 0x1, R9 ;  /* 0x0000000105697824 */ /* 0x000fc600078e0209 */
[----:B------:R-:W-:Y:S04]  /*7d70*/  LDS.U16 R37, [R59+0xc0] ;  /* 0x0000c0003b257984 */ /* 0x000fe80000000400 */
[----:B------:R-:W-:Y:S04]  /*7d80*/  LDS.U16 R39, [R58+0x100] ;  /* 0x000100003a277984 */ /* 0x000fe80000000400 */
[----:B------:R-:W-:Y:S04]  /*7d90*/  LDS.U16 R99, [R57+0x140] ;  /* 0x0001400039637984 */ /* 0x000fe80000000400 */
[----:B------:R-:W-:Y:S04]  /*7da0*/  LDS.U16 R101, [R56+0x180] ;  /* 0x0001800038657984 */ /* 0x000fe80000000400 */
[----:B------:R-:W-:Y:S04]  /*7db0*/  LDS.U16 R103, [R55+0x1c0] ;  /* 0x0001c00037677984 */ /* 0x000fe80000000400 */
[----:B------:R-:W-:Y:S04]  /*7dc0*/  LDS.U16 R97, [R54+0x200] ;  /* 0x0002000036617984 */ /* 0x000fe80000000400 */
[----:B--23--:R-:W-:Y:S04]  /*7dd0*/  LDS.U16 R41, [R53+0x240] ;  /* 0x0002400035297984 */ /* 0x00cfe80000000400 */
        /* <DEDUP_REMOVED lines=22> */
.L_x_1929:
[----:B------:R-:W-:Y:S05]  /*7f40*/  BSYNC B0 ;  /* 0x0000000000007941 */ /* 0x000fea0003800000 */
.L_x_1928:
[----:B------:R-:W-:Y:S01]  /*7f50*/  MOV R5, R105 ;  /* 0x0000006900057202 */ /* 0x000fe20000000f00 */
[----:B------:R-:W-:Y:S01]  /*7f60*/  ULDC.64 UR8, c[0x0][0x2c8] ;  /* 0x0000b20000087ab9 */ /* 0x000fe20000000a00 */
[----:B------:R-:W-:Y:S01]  /*7f70*/  @!P4 IMAD.MOV.U32 R157, RZ, RZ, R27 ;  /* 0x000000ffff9dc224 */ /* 0x000fe200078e001b */
[----:B------:R-:W-:Y:S01]  /*7f80*/  LOP3.LUT R26, R82, 0x20, RZ, 0xfc, !PT ;  /* 0x00000020521a7812 */ /* 0x000fe200078efcff */
[----:B------:R-:W-:Y:S01]  /*7f90*/  IMAD R6, R0, UR8, RZ ;  /* 0x0000000800067c24 */ /* 0x000fe2000f8e02ff */
[----:B------:R-:W-:Y:S01]  /*7fa0*/  ULDC.64 UR10, c[0x0][0x2b8] ;  /* 0x0000ae00000a7ab9 */ /* 0x000fe20000000a00 */
[C---:B------:R-:W-:Y:S01]  /*7fb0*/  IMAD.WIDE.U32 R4, R113.reuse, UR8, R4 ;  /* 0x0000000871047c25 */ /* 0x040fe2000f8e0004 */
[C---:B------:R-:W-:Y:S02]  /*7fc0*/  LOP3.LUT R30, R82.reuse, 0x40, RZ, 0xfc, !PT ;  /* 0x00000040521e7812 */ /* 0x040fe400078efcff */
[----:B------:R-:W-:Y:S01]  /*7fd0*/  LOP3.LUT R32, R82, 0xa0, RZ, 0xfc, !PT ;  /* 0x000000a052207812 */ /* 0x000fe200078efcff */
        /* <DEDUP_REMOVED lines=8> */
[----:B------:R-:W-:Y:S01]  /*8060*/  LOP3.LUT R36, R82, 0x120, RZ, 0xfc, !PT ;  /* 0x0000012052247812 */ /* 0x000fe200078efcff */
[----:B------:R-:W-:Y:S01]  /*8070*/  IMAD R8, R0, UR10, RZ ;  /* 0x0000000a00087c24 */ /* 0x000fe2000f8e02ff */
[C---:B------:R-:W-:Y:S02]  /*8080*/  LOP3.LUT R38, R82.reuse, 0x160, RZ, 0xfc, !PT ;  /* 0x0000016052267812 */ /* 0x040fe400078efcff */
[C---:B------:R-:W-:Y:S01]  /*8090*/  LOP3.LUT R40, R82.reuse, 0x1a0, RZ, 0xfc, !PT ;  /* 0x000001a052287812 */ /* 0x040fe200078efcff */
[----:B------:R-:W-:Y:S01]  /*80a0*/  IMAD R44, R113, UR11, R8 ;  /* 0x0000000b712c7c24 */ /* 0x000fe2000f8e0208 */
[----:B------:R-:W-:Y:S02]  /*80b0*/  LOP3.LUT R42, R82, 0x1e0, RZ, 0xfc, !PT ;  /* 0x000001e0522a7812 */ /* 0x000fe400078efcff */
[----:B------:R-:W-:-:S02]  /*80c0*/  P2R R96, PR, RZ, 0x8 ;  /* 0x00000008ff607803 */ /* 0x000fc40000000000 */
[C---:B------:R-:W-:Y:S02]  /*80d0*/  LOP3.LUT P3, RZ, R63.reuse, 0x80, RZ, 0xc0, !PT ;  /* 0x000000803fff7812 */ /* 0x040fe4000786c0ff */
[----:B------:R-:W-:Y:S02]  /*80e0*/  P2R R84, PR, RZ, 0x1 ;  /* 0x00000001ff547803 */ /* 0x000fe40000000000 */
[----:B------:R-:W-:Y:S02]  /*80f0*/  P2R R64, PR, RZ, 0x8 ;  /* 0x00000008ff407803 */ /* 0x000fe40000000000 */
[C---:B------:R-:W-:Y:S02]  /*8100*/  LOP3.LUT P3, RZ, R63.reuse, 0x100, RZ, 0xc0, !PT ;  /* 0x000001003fff7812 */ /* 0x040fe4000786c0ff */
[C---:B------:R-:W-:Y:S02]  /*8110*/  LOP3.LUT P0, RZ, R63.reuse, 0x10, RZ, 0xc0, !PT ;  /* 0x000000103fff7812 */ /* 0x040fe4000780c0ff */
        /* <DEDUP_REMOVED lines=9> */
[----:B------:R-:W-:-:S02]  /*81b0*/  LOP3.LUT P3, RZ, R63, 0x400, RZ, 0xc0, !PT ;  /* 0x000004003fff7812 */ /* 0x000fc4000786c0ff */
[----:B------:R-:W-:Y:S02]  /*81c0*/  @!P4 IADD3 R7, R31, R7, RZ ;  /* 0x000000071f07c210 */ /* 0x000fe40007ffe0ff */
[----:B------:R-:W-:Y:S02]  /*81d0*/  P2R R102, PR, RZ, 0x8 ;  /* 0x00000008ff667803 */ /* 0x000fe40000000000 */
[----:B------:R-:W-:Y:S01]  /*81e0*/  LOP3.LUT P3, RZ, R63, 0x800, RZ, 0xc0, !PT ;  /* 0x000008003fff7812 */ /* 0x000fe2000786c0ff */
[----:B------:R-:W-:Y:S01]  /*81f0*/  @!P4 IMAD.WIDE.U32 R6, R113, UR10, R6 ;  /* 0x0000000a7106cc25 */ /* 0x000fe2000f8e0006 */
[----:B------:R-:W-:Y:S02]  /*8200*/  LOP3.LUT P2, RZ, R63, 0x40, RZ, 0xc0, !PT ;  /* 0x000000403fff7812 */ /* 0x000fe4000784c0ff */
[----:B------:R-:W-:Y:S01]  /*8210*/  P2R R88, PR, RZ, 0x2 ;  /* 0x00000002ff587803 */ /* 0x000fe20000000000 */
[----:B------:R0:W-:Y:S01]  /*8220*/  @!P5 STG.E.U16 desc[UR6][R4.64+0x40], R33 ;  /* 0x000040210400d986 */ /* 0x0001e2000c101506 */
[----:B------:R-:W-:-:S02]  /*8230*/  @!P4 IADD3 R8, P5, R82, R6, RZ ;  /* 0x000000065208c210 */ /* 0x000fc40007fbe0ff */
[----:B------:R-:W-:Y:S02]  /*8240*/  LOP3.LUT P1, RZ, R63, 0x20, RZ, 0xc0, !PT ;  /* 0x000000203fff7812 */ /* 0x000fe4000782c0ff */
[----:B------:R-:W-:Y:S01]  /*8250*/  @!P4 IADD3.X R9, R29, R7, R44, P5, !PT ;  /* 0x000000071d09c210 */ /* 0x000fe20002ffe42c */
[----:B------:R-:W-:Y:S01]  /*8260*/  IMAD.WIDE.U32 R6, R155, UR8, RZ ;  /* 0x000000089b067c25 */ /* 0x000fe2000f8e00ff */
[C---:B------:R-:W-:Y:S02]  /*8270*/  LOP3.LUT R29, R82.reuse, 0x60, RZ, 0xfc, !PT ;  /* 0x00000060521d7812 */ /* 0x040fe400078efcff */
[----:B------:R-:W-:Y:S01]  /*8280*/  P2R R86, PR, RZ, 0x40 ;  /* 0x00000040ff567803 */ /* 0x000fe20000000000 */
[----:B------:R-:W-:Y:S01]  /*8290*/  IMAD.IADD R7, R7, 0x1, R31 ;  /* 0x0000000107077824 */ /* 0x000fe200078e021f */
[C---:B------:R-:W-:Y:S02]  /*82a0*/  LOP3.LUT R31, R82.reuse, 0x80, RZ, 0xfc, !PT ;  /* 0x00000080521f7812 */ /* 0x040fe400078efcff */
[----:B0-----:R-:W-:Y:S01]  /*82b0*/  LOP3.LUT R33, R82, 0xc0, RZ, 0xfc, !PT ;  /* 0x000000c052217812 */ /* 0x001fe200078efcff */
[----:B------:R-:W-:Y:S01]  /*82c0*/  IMAD.WIDE.U32 R6, R113, UR10, R6 ;  /* 0x0000000a71067c25 */ /* 0x000fe2000f8e0006 */
[----:B------:R-:W-:-:S02]  /*82d0*/  LOP3.LUT P6, RZ, R63, 0x8, RZ, 0xc0, !PT ;  /* 0x000000083fff7812 */ /* 0x000fc400078cc0ff */
[----:B------:R-:W-:-:S04]  /*82e0*/  IADD3 R105, P5, R156, R6, RZ ;  /* 0x000000069c697210 */ /* 0x000fc80007fbe0ff */
[----:B------:R-:W-:Y:S02]  /*82f0*/  IADD3.X R44, R27, R44, R7, P5, !PT ;  /* 0x0000002c1b2c7210 */ /* 0x000fe40002ffe407 */
[----:B------:R-:W-:Y:S01]  /*8300*/  ISETP.GE.AND P5, PT, R30, R85, PT ;  /* 0x000000551e00720c */ /* 0x000fe20003fa6270 */
[----:B------:R-:W0:-:S12]  /*8310*/  @!P4 LDC.64 R6, c[0x0][0x348] ;  /* 0x0000d200ff06cb82 */ /* 0x000e180000000a00 */
        /* <DEDUP_REMOVED lines=30> */
[----:B-1----:R-:W-:-:S11]  /*8500*/  PRMT R45, RZ, 0x7610, R45 ;  /* 0x00007610ff2d7816 */ /* 0x002fd6000000002d */
        /* <DEDUP_REMOVED lines=29> */
[----:B------:R-:W-:Y:S02]  /*86e0*/  PRMT R64, RZ, 0x7610, R64 ;  /* 0x00007610ff407816 */ /* 0x000fe40000000040 */
[----:B------:R-:W-:Y:S02]  /*86f0*/  ISETP.NE.AND P0, PT, R84, RZ, PT ;  /* 0x000000ff5400720c */ /* 0x000fe40003f05270 */
[----:B------:R-:W-:Y:S02]  /*8700*/  PRMT R84, RZ, 0x7610, R84 ;  /* 0x00007610ff547816 */ /* 0x000fe40000000054 */
[----:B------:R-:W-:Y:S02]  /*8710*/  ISETP.NE.AND P2, PT, R94, RZ, PT ;  /* 0x000000ff5e00720c */ /* 0x000fe40003f45270 */
[----:B------:R-:W-:-:S02]  /*8720*/  ISETP.NE.AND P1, PT, R88, RZ, PT ;  /* 0x000000ff5800720c */ /* 0x000fc40003f25270 */
[----:B------:R-:W5:Y:S04]  /*8730*/  @!P6 LDG.E.U16 R84, desc[UR6][R8.64+0x240] ;  /* 0x000240060854e981 */ /* 0x000f68000c1e1500 */
[----:B------:R-:W5:Y:S01]  /*8740*/  @!P3 LDG.E.U16 R64, desc[UR6][R8.64+0x140] ;  /* 0x000140060840b981 */ /* 0x000f62000c1e1500 */
[----:B------:R-:W-:Y:S02]  /*8750*/  ISETP.NE.AND P3, PT, R96, RZ, PT ;  /* 0x000000ff6000720c */ /* 0x000fe40003f65270 */
[----:B------:R-:W-:Y:S02]  /*8760*/  ISETP.NE.AND P6, PT, R86, RZ, PT ;  /* 0x000000ff5600720c */ /* 0x000fe40003fc5270 */
[----:B------:R-:W-:Y:S02]  /*8770*/  PRMT R87, RZ, 0x7610, R87 ;  /* 0x00007610ff577816 */ /* 0x000fe40000000057 */
[----:B------:R-:W-:-:S02]  /*8780*/  PRMT R86, RZ, 0x7610, R86 ;  /* 0x00007610ff567816 */ /* 0x000fc40000000056 */
[----:B------:R-:W-:Y:S02]  /*8790*/  PRMT R89, RZ, 0x7610, R89 ;  /* 0x00007610ff597816 */ /* 0x000fe40000000059 */
[----:B------:R-:W-:Y:S01]  /*87a0*/  PRMT R88, RZ, 0x7610, R88 ;  /* 0x00007610ff587816 */ /* 0x000fe20000000058 */
[----:B------:R-:W5:Y:S01]  /*87b0*/  @!P4 LDG.E.U16 R87, desc[UR6][R8.64+0x280] ;  /* 0x000280060857c981 */ /* 0x000f62000c1e1500 */
[----:B------:R-:W-:Y:S02]  /*87c0*/  PRMT R93, RZ, 0x7610, R93 ;  /* 0x00007610ff5d7816 */ /* 0x000fe4000000005d */
        /* <DEDUP_REMOVED lines=41> */
[----:B------:R-:W2:Y:S04]  /*8a60*/  LDS.U16 R84, [R46+0x16] ;  /* 0x000016002e547984 */ /* 0x000ea80000000400 */
[----:B------:R-:W2:Y:S02]  /*8a70*/  LDS.U16 R4, [R46+0x1a] ;  /* 0x00001a002e047984 */ /* 0x000ea40000000400 */
[----:B------:R4:W2:Y:S02]  /*8a80*/  MUFU.EX2 R94, R87 ;  /* 0x00000057005e7308 */ /* 0x0008a40000000800 */
[----:B---3--:R-:W3:Y:S04]  /*8a90*/  LDS.U16 R64, [R46+0x1c] ;  /* 0x00001c002e407984 */ /* 0x008ee80000000400 */
[----:B----4-:R-:W4:Y:S01]  /*8aa0*/  LDS.U16 R87, [R46+0x1e] ;  /* 0x00001e002e577984 */ /* 0x010f220000000400 */
[----:B------:R-:W-:-:S02]  /*8ab0*/  HADD2.F32 R43, -RZ, R43.H0_H0 ;  /* 0x2000002bff2b7230 */ /* 0x000fc40000004100 */
[----:B------:R-:W-:Y:S02]  /*8ac0*/  HADD2.F32 R7, -RZ, R7.H0_H0 ;  /* 0x20000007ff077230 */ /* 0x000fe40000004100 */
[----:B-----5:R-:W-:Y:S02]  /*8ad0*/  HADD2.F32 R88, -RZ, R88.H0_H0 ;  /* 0x20000058ff587230 */ /* 0x020fe40000004100 */
[----:B------:R-:W-:Y:S02]  /*8ae0*/  HADD2.F32 R6, -RZ, R6.H0_H0 ;  /* 0x20000006ff067230 */ /* 0x000fe40000004100 */
[----:B------:R-:W-:Y:S01]  /*8af0*/  FMUL.FTZ R96, R43, -1.4426950216293334961 ;  /* 0xbfb8aa3b2b607820 */ /* 0x000fe20000410000 */
[----:B------:R-:W-:Y:S02]  /*8b00*/  HADD2.F32 R85, -RZ, R85.H0_H0 ;  /* 0x20000055ff557230 */ /* 0x000fe40000004100 */
[----:B------:R-:W-:Y:S01]  /*8b10*/  FMUL.FTZ R97, R86, -1.4426950216293334961 ;  /* 0xbfb8aa3b56617820 */ /* 0x000fe20000410000 */
[----:B------:R-:W-:Y:S01]  /*8b20*/  FMUL.FTZ R95, R7, -1.4426950216293334961 ;  /* 0xbfb8aa3b075f7820 */ /* 0x000fe20000410000 */
[----:B------:R-:W-:-:S02]  /*8b30*/  HADD2.F32 R9, -RZ, R9.H0_H0 ;  /* 0x20000009ff097230 */ /* 0x000fc40000004100 */
[----:B------:R-:W-:Y:S01]  /*8b40*/  FMUL.FTZ R105, R88, -1.4426950216293334961 ;  /* 0xbfb8aa3b58697820 */ /* 0x000fe20000410000 */
[----:B------:R-:W-:Y:S02]  /*8b50*/  HADD2.F32 R5, -RZ, R5.H0_H0 ;  /* 0x20000005ff057230 */ /* 0x000fe40000004100 */
[----:B------:R-:W-:Y:S01]  /*8b60*/  FMUL.FTZ R98, R6, -1.4426950216293334961 ;  /* 0xbfb8aa3b06627820 */ /* 0x000fe20000410000 */
[----:B0-----:R-:W-:Y:S02]  /*8b70*/  HADD2.F32 R8, -RZ, R8.H0_H0 ;  /* 0x20000008ff087230 */ /* 0x001fe40000004100 */
[----:B------:R-:W-:Y:S01]  /*8b80*/  FMUL.FTZ R100, R85, -1.4426950216293334961 ;  /* 0xbfb8aa3b55647820 */ /* 0x000fe20000410000 */
[----:B-1----:R-:W-:Y:S01]  /*8b90*/  HADD2.F32 R89, -RZ, R89.H0_H0 ;  /* 0x20000059ff597230 */ /* 0x002fe20000004100 */
[----:B------:R-:W0:Y:S01]  /*8ba0*/  MUFU.EX2 R96, R96 ;  /* 0x0000006000607308 */ /* 0x000e220000000800 */
[----:B------:R-:W-:Y:S01]  /*8bb0*/  FMUL.FTZ R99, R9, -1.4426950216293334961 ;  /* 0xbfb8aa3b09637820 */ /* 0x000fe20000410000 */
[----:B------:R-:W-:Y:S01]  /*8bc0*/  FMUL.FTZ R102, R5, -1.4426950216293334961 ;  /* 0xbfb8aa3b05667820 */ /* 0x000fe20000410000 */
[----:B--2---:R-:W-:-:S02]  /*8bd0*/  HADD2.F32 R84, -RZ, R84.H0_H0 ;  /* 0x20000054ff547230 */ /* 0x004fc40000004100 */
[----:B------:R-:W-:Y:S01]  /*8be0*/  FMUL.FTZ R103, R8, -1.4426950216293334961 ;  /* 0xbfb8aa3b08677820 */ /* 0x000fe20000410000 */
[----:B------:R-:W-:Y:S02]  /*8bf0*/  HADD2.F32 R4, -RZ, R4.H0_H0 ;  /* 0x20000004ff047230 */ /* 0x000fe40000004100 */
[----:B---3--:R-:W-:Y:S01]  /*8c00*/  HADD2.F32 R64, -RZ, R64.H0_H0 ;  /* 0x20000040ff407230 */ /* 0x008fe20000004100 */
[----:B------:R-:W1:Y:S01]  /*8c10*/  MUFU.EX2 R97, R97 ;  /* 0x0000006100617308 */ /* 0x000e620000000800 */
[----:B----4-:R-:W-:-:S03]  /*8c20*/  HADD2.F32 R87, -RZ, R87.H0_H0 ;  /* 0x20000057ff577230 */ /* 0x010fc60000004100 */
[----:B------:R-:W-:-:S04]  /*8c30*/  FMUL.FTZ R107, R64, -1.4426950216293334961 ;  /* 0xbfb8aa3b406b7820 */ /* 0x000fc80000410000 */
[----:B------:R-:W2:Y:S01]  /*8c40*/  MUFU.EX2 R95, R95 ;  /* 0x0000005f005f7308 */ /* 0x000ea20000000800 */
[----:B------:R-:W-:Y:S01]  /*8c50*/  FMUL.FTZ R101, R89, -1.4426950216293334961 ;  /* 0xbfb8aa3b59657820 */ /* 0x000fe20000410000 */
[----:B------:R-:W-:Y:S01]  /*8c60*/  FMUL.FTZ R108, R87, -1.4426950216293334961 ;  /* 0xbfb8aa3b576c7820 */ /* 0x000fe20000410000 */
[----:B------:R-:W-:Y:S01]  /*8c70*/  FMUL.FTZ R104, R84, -1.4426950216293334961 ;  /* 0xbfb8aa3b54687820 */ /* 0x000fe20000410000 */
[----:B------:R-:W-:-:S04]  /*8c80*/  FMUL.FTZ R106, R4, -1.4426950216293334961 ;  /* 0xbfb8aa3b046a7820 */ /* 0x000fc80000410000 */
[----:B------:R-:W3:Y:S08]  /*8c90*/  MUFU.EX2 R105, R105 ;  /* 0x0000006900697308 */ /* 0x000ef00000000800 */
[----:B------:R-:W4:Y:S08]  /*8ca0*/  MUFU.EX2 R98, R98 ;  /* 0x0000006200627308 */ /* 0x000f300000000800 */
[----:B------:R-:W5:Y:S01]  /*8cb0*/  MUFU.EX2 R100, R100 ;  /* 0x0000006400647308 */ /* 0x000f620000000800 */
[----:B------:R-:W-:-:S07]  /*8cc0*/  FADD.FTZ R93, R93, 1 ;  /* 0x3f8000005d5d7421 */ /* 0x000fce0000010000 */
[----:B------:R-:W5:Y:S01]  /*8cd0*/  MUFU.EX2 R99, R99 ;  /* 0x0000006300637308 */ /* 0x000f620000000800 */
[----:B------:R-:W-:-:S07]  /*8ce0*/  FADD.FTZ R94, R94, 1 ;  /* 0x3f8000005e5e7421 */ /* 0x000fce0000010000 */
[----:B------:R-:W5:Y:S08]  /*8cf0*/  MUFU.EX2 R102, R102 ;  /* 0x0000006600667308 */ /* 0x000f700000000800 */
[----:B------:R-:W5:Y:S08]  /*8d00*/  MUFU.EX2 R103, R103 ;  /* 0x0000006700677308 */ /* 0x000f700000000800 */
[----:B------:R-:W5:Y:S08]  /*8d10*/  MUFU.EX2 R107, R107 ;  /* 0x0000006b006b7308 */ /* 0x000f700000000800 */
[----:B------:R-:W5:Y:S08]  /*8d20*/  MUFU.EX2 R108, R108 ;  /* 0x0000006c006c7308 */ /* 0x000f700000000800 */
[----:B------:R-:W5:Y:S08]  /*8d30*/  MUFU.EX2 R101, R101 ;  /* 0x0000006500657308 */ /* 0x000f700000000800 */
[----:B------:R-:W5:Y:S08]  /*8d40*/  MUFU.EX2 R104, R104 ;  /* 0x0000006800687308 */ /* 0x000f700000000800 */
[----:B------:R-:W5:Y:S01]  /*8d50*/  MUFU.EX2 R106, R106 ;  /* 0x0000006a006a7308 */ /* 0x000f620000000800 */
[----:B0-----:R-:W-:Y:S01]  /*8d60*/  FADD.FTZ R96, R96, 1 ;  /* 0x3f80000060607421 */ /* 0x001fe20000010000 */
[----:B-1----:R-:W-:Y:S01]  /*8d70*/  FADD.FTZ R97, R97, 1 ;  /* 0x3f80000061617421 */ /* 0x002fe20000010000 */
[----:B--2---:R-:W-:Y:S01]  /*8d80*/  FADD.FTZ R95, R95, 1 ;  /* 0x3f8000005f5f7421 */ /* 0x004fe20000010000 */
[----:B---3--:R-:W-:Y:S01]  /*8d90*/  FADD.FTZ R105, R105, 1 ;  /* 0x3f80000069697421 */ /* 0x008fe20000010000 */
[----:B----4-:R-:W-:-:S03]  /*8da0*/  FADD.FTZ R98, R98, 1 ;  /* 0x3f80000062627421 */ /* 0x010fc60000010000 */
[----:B------:R-:W0:Y:S01]  /*8db0*/  MUFU.RCP R110, R93 ;  /* 0x0000005d006e7308 */ /* 0x000e220000001000 */
[----:B-----5:R-:W-:Y:S01]  /*8dc0*/  FADD.FTZ R100, R100, 1 ;  /* 0x3f80000064647421 */ /* 0x020fe20000010000 */
[----:B------:R-:W-:-:S06]  /*8dd0*/  FADD.FTZ R99, R99, 1 ;  /* 0x3f80000063637421 */ /* 0x000fcc0000010000 */
[----:B------:R0:W1:Y:S01]  /*8de0*/  MUFU.RCP R109, R94 ;  /* 0x0000005e006d7308 */ /* 0x0000620000001000 */
[----:B------:R-:W-:Y:S01]  /*8df0*/  FADD.FTZ R102, R102, 1 ;  /* 0x3f80000066667421 */ /* 0x000fe20000010000 */
[----:B------:R-:W-:Y:S01]  /*8e00*/  FADD.FTZ R103, R103, 1 ;  /* 0x3f80000067677421 */ /* 0x000fe20000010000 */
[----:B------:R-:W-:Y:S01]  /*8e10*/  FADD.FTZ R107, R107, 1 ;  /* 0x3f8000006b6b7421 */ /* 0x000fe20000010000 */
[----:B------:R-:W-:Y:S01]  /*8e20*/  FADD.FTZ R108, R108, 1 ;  /* 0x3f8000006c6c7421 */ /* 0x000fe20000010000 */
[----:B------:R-:W-:-:S03]  /*8e30*/  FADD.FTZ R101, R101, 1 ;  /* 0x3f80000065657421 */ /* 0x000fc60000010000 */
[----:B------:R-:W2:Y:S01]  /*8e40*/  MUFU.RCP R112, R95 ;  /* 0x0000005f00707308 */ /* 0x000ea20000001000 */
[----:B------:R-:W-:Y:S01]  /*8e50*/  FADD.FTZ R104, R104, 1 ;  /* 0x3f80000068687421 */ /* 0x000fe20000010000 */
[----:B------:R-:W-:-:S06]  /*8e60*/  FADD.FTZ R106, R106, 1 ;  /* 0x3f8000006a6a7421 */ /* 0x000fcc0000010000 */
[----:B------:R-:W3:Y:S08]  /*8e70*/  MUFU.RCP R96, R96 ;  /* 0x0000006000607308 */ /* 0x000ef00000001000 */
[----:B------:R-:W4:Y:S08]  /*8e80*/  MUFU.RCP R97, R97 ;  /* 0x0000006100617308 */ /* 0x000f300000001000 */
[----:B------:R-:W5:Y:S08]  /*8e90*/  MUFU.RCP R111, R98 ;  /* 0x00000062006f7308 */ /* 0x000f700000001000 */
[----:B------:R-:W5:Y:S01]  /*8ea0*/  MUFU.RCP R105, R105 ;  /* 0x0000006900697308 */ /* 0x000f620000001000 */
[----:B0-----:R-:W-:-:S07]  /*8eb0*/  FMUL.FTZ R94, R45, R110 ;  /* 0x0000006e2d5e7220 */ /* 0x001fce0000410000 */
[----:B------:R-:W0:Y:S01]  /*8ec0*/  MUFU.RCP R114, R99 ;  /* 0x0000006300727308 */ /* 0x000e220000001000 */
[----:B-1----:R-:W-:-:S07]  /*8ed0*/  FMUL.FTZ R45, R44, R109 ;  /* 0x0000006d2c2d7220 */ /* 0x002fce0000410000 */
[----:B------:R-:W1:Y:S08]  /*8ee0*/  MUFU.RCP R100, R100 ;  /* 0x0000006400647308 */ /* 0x000e700000001000 */
[----:B------:R-:W1:Y:S08]  /*8ef0*/  MUFU.RCP R116, R101 ;  /* 0x0000006500747308 */ /* 0x000e700000001000 */
[----:B------:R-:W1:Y:S08]  /*8f00*/  MUFU.RCP R102, R102 ;  /* 0x0000006600667308 */ /* 0x000e700000001000 */
[----:B------:R-:W1:Y:S08]  /*8f10*/  MUFU.RCP R103, R103 ;  /* 0x0000006700677308 */ /* 0x000e700000001000 */
[----:B------:R-:W1:Y:S08]  /*8f20*/  MUFU.RCP R93, R104 ;  /* 0x00000068005d7308 */ /* 0x000e700000001000 */
[----:B------:R-:W1:Y:S08]  /*8f30*/  MUFU.RCP R95, R106 ;  /* 0x0000006a005f7308 */ /* 0x000e700000001000 */
[----:B------:R-:W1:Y:S08]  /*8f40*/  MUFU.RCP R107, R107 ;  /* 0x0000006b006b7308 */ /* 0x000e700000001000 */
[----:B------:R-:W1:Y:S01]  /*8f50*/  MUFU.RCP R108, R108 ;  /* 0x0000006c006c7308 */ /* 0x000e620000001000 */
[----:B------:R-:W-:Y:S01]  /*8f60*/  FMUL.FTZ R45, R45, R24 ;  /* 0x000000182d2d7220 */ /* 0x000fe20000410000 */
[----:B--2---:R-:W-:Y:S01]  /*8f70*/  FMUL.FTZ R24, R7, R112 ;  /* 0x0000007007187220 */ /* 0x004fe20000410000 */
        /* <DEDUP_REMOVED lines=8> */
[----:B------:R-:W-:Y:S01]  /*9000*/  BAR.SYNC.DEFER_BLOCKING 0x0 ;  /* 0x0000000000007b1d */ /* 0x000fe20000010000 */
[----:B0-----:R-:W-:Y:S01]  /*9010*/  FMUL.FTZ R6, R9, R114 ;  /* 0x0000007209067220 */ /* 0x001fe20000410000 */
[----:B-1----:R-:W-:Y:S01]  /*9020*/  FMUL.FTZ R85, R85, R100 ;  /* 0x0000006455557220 */ /* 0x002fe20000410000 */
        /* <DEDUP_REMOVED lines=11> */
[----:B------:R-:W-:Y:S01]  /*90e0*/  F2FP.F16.F32.PACK_AB R45, R45, R94 ;  /* 0x0000005e2d2d723e */ /* 0x000fe200000000ff */
[----:B------:R-:W-:Y:S01]  /*90f0*/  FMUL.FTZ R22, R22, R17 ;  /* 0x0000001116167220 */ /* 0x000fe20000410000 */
        /* <DEDUP_REMOVED lines=17> */
[----:B------:R-:W-:-:S03]  /*9210*/  PRMT R9, R5, 0x7632, R9 ;  /* 0x0000763205097816 */ /* 0x000fc60000000009 */
[----:B------:R1:W-:Y:S04]  /*9220*/  STS.U16 [R46+0x6], R4 ;  /* 0x000006042e007388 */ /* 0x0003e80000000400 */
[----:B------:R2:W-:Y:S01]  /*9230*/  STS.U16 [R46+0x8], R7 ;  /* 0x000008072e007388 */ /* 0x0005e20000000400 */
[----:B0-----:R-:W-:-:S03]  /*9240*/  PRMT R23, R6, 0x7632, R23 ;  /* 0x0000763206177816 */ /* 0x001fc60000000017 */
[----:B------:R0:W-:Y:S01]  /*9250*/  STS.U16 [R46+0xa], R10 ;  /* 0x00000a0a2e007388 */ /* 0x0001e20000000400 */
[----:B-1----:R-:W-:-:S03]  /*9260*/  PRMT R4, R8, 0x7632, R4 ;  /* 0x0000763208047816 */ /* 0x002fc60000000004 */
[----:B------:R1:W-:Y:S01]  /*9270*/  STS.U16 [R46+0xc], R6 ;  /* 0x00000c062e007388 */ /* 0x0003e20000000400 */
[C---:B--2---:R-:W-:Y:S02]  /*9280*/  PRMT R7, R13.reuse, 0x7610, R7 ;  /* 0x000076100d077816 */ /* 0x044fe40000000007 */
[----:B0-----:R-:W-:Y:S02]  /*9290*/  PRMT R10, R13, 0x7632, R10 ;  /* 0x000076320d0a7816 */ /* 0x001fe4000000000a */
[----:B-1----:R-:W-:Y:S01]  /*92a0*/  PRMT R6, R64, 0x7632, R6 ;  /* 0x0000763240067816 */ /* 0x002fe20000000006 */
[----:B------:R-:W-:Y:S04]  /*92b0*/  STS.U16 [R46], R45 ;  /* 0x0000002d2e007388 */ /* 0x000fe80000000400 */
[----:B------:R-:W-:Y:S04]  /*92c0*/  STS.U16 [R46+0x4], R24 ;  /* 0x000004182e007388 */ /* 0x000fe80000000400 */
[----:B------:R-:W-:Y:S04]  /*92d0*/  STS.U16 [R46+0xe], R23 ;  /* 0x00000e172e007388 */ /* 0x000fe80000000400 */
[----:B------:R-:W-:Y:S04]  /*92e0*/  STS.U16 [R46+0x10], R5 ;  /* 0x000010052e007388 */ /* 0x000fe80000000400 */
[----:B------:R-:W-:Y:S04]  /*92f0*/  STS.U16 [R46+0x12], R9 ;  /* 0x000012092e007388 */ /* 0x000fe80000000400 */
[----:B------:R-:W-:Y:S04]  /*9300*/  STS.U16 [R46+0x14], R8 ;  /* 0x000014082e007388 */ /* 0x000fe80000000400 */
        /* <DEDUP_REMOVED lines=24> */
[----:B------:R-:W2:Y:S01]  /*9490*/  LDS R25, [UR4+0x1080] ;  /* 0x00108004ff197984 */ /* 0x000ea20008000800 */
[----:B------:R-:W-:-:S02]  /*94a0*/  ULDC.64 UR4, c[0x0][0x2d0] ;  /* 0x0000b40000047ab9 */ /* 0x000fc40000000a00 */
[----:B------:R-:W-:Y:S02]  /*94b0*/  IMAD R28, R28, UR4, RZ ;  /* 0x000000041c1c7c24 */ /* 0x000fe4000f8e02ff */
[C---:B0-----:R-:W-:Y:S01]  /*94c0*/  IMAD.WIDE.U32 R4, R155.reuse, UR4, RZ ;  /* 0x000000049b047c25 */ /* 0x041fe2000f8e00ff */
[----:B------:R-:W-:Y:S03]  /*94d0*/  BSSY B0, `(.L_x_1930) ;  /* 0x0000010000007945 */ /* 0x000fe60003800000 */
        /* <DEDUP_REMOVED lines=14> */
[----:B------:R0:W-:Y:S04]  /*95c0*/  STG.E.U16 desc[UR6][R6.64], R9 ;  /* 0x0000000906007986 */ /* 0x0001e8000c101506 */
.L_x_1931:
[----:B------:R-:W-:Y:S05]  /*95d0*/  BSYNC B0 ;  /* 0x0000000000007941 */ /* 0x000fea0003800000 */
.L_x_1930:
        /* <DEDUP_REMOVED lines=18> */
[----:B------:R-:W-:Y:S01]  /*9700*/  MOV R73, R71 ;  /* 0x0000004700497202 */ /* 0x000fe20000000f00 */
[----:B0-----:R-:W-:Y:S01]  /*9710*/  IMAD.WIDE R82, R82, 0x2, R6 ;  /* 0x0000000252527825 */ /* 0x001fe200078e0206 */
[----:B------:R-:W-:Y:S02]  /*9720*/  IADD3 R156, R65, R156, RZ ;  /* 0x0000009c419c7210 */ /* 0x000fe40007ffe0ff */
[----:B------:R-:W-:-:S04]  /*9730*/  LEA R6, P0, R5, R82, 0x1 ;  /* 0x0000005205067211 */ /* 0x000fc800078008ff */
[----:B------:R-:W-:Y:S01]  /*9740*/  LEA.HI.X R7, R5, R83, R2, 0x1, P0 ;  /* 0x0000005305077211 */ /* 0x000fe200000f0c02 */
[----:B------:R-:W-:Y:S01]  /*9750*/  IMAD.MOV.U32 R2, RZ, RZ, R74 ;  /* 0x000000ffff027224 */ /* 0x000fe200078e004a */
[-C--:B------:R-:W-:Y:S01]  /*9760*/  ISETP.GE.AND P0, PT, R32, R25.reuse, PT ;  /* 0x000000192000720c */ /* 0x080fe20003f06270 */
[----:B------:R-:W-:Y:S02]  /*9770*/  IMAD.WIDE R4, R65, 0x2, R72 ;  /* 0x0000000241047825 */ /* 0x000fe400078e0248 */
[----:B------:R1:W-:Y:S01]  /*9780*/  @!P3 STG.E.U16 desc[UR6][R6.64+0x40], R61 ;  /* 0x0000403d0600b986 */ /* 0x0003e2000c101506 */
[----:B------:R-:W-:Y:S01]  /*9790*/  ISETP.GE.AND P3, PT, R35, R25, PT ;  /* 0x000000192300720c */ /* 0x000fe20003f66270 */
[----:B------:R-:W-:Y:S01]  /*97a0*/  IMAD.WIDE R2, R65, 0x2, R2 ;  /* 0x0000000241027825 */ /* 0x000fe200078e0202 */
[----:B------:R-:W-:Y:S01]  /*97b0*/  MOV R71, R5 ;  /* 0x0000000500477202 */ /* 0x000fe20000000f00 */
[----:B------:R1:W-:Y:S01]  /*97c0*/  @!P4 STG.E.U16 desc[UR6][R6.64+0x80], R11 ;  /* 0x0000800b0600c986 */ /* 0x0003e2000c101506 */
[----:B------:R-:W-:Y:S01]  /*97d0*/  ISETP.GE.AND P4, PT, R36, R25, PT ;  /* 0x000000192400720c */ /* 0x000fe20003f86270 */
[----:B------:R-:W-:Y:S01]  /*97e0*/  IMAD.MOV.U32 R74, RZ, RZ, R2 ;  /* 0x000000ffff4a7224 */ /* 0x000fe200078e0002 */
[----:B------:R-:W-:Y:S01]  /*97f0*/  MOV R73, R3 ;  /* 0x0000000300497202 */ /* 0x000fe20000000f00 */
[----:B------:R1:W-:Y:S01]  /*9800*/  @!P5 STG.E.U16 desc[UR6][R6.64+0xc0], R59 ;  /* 0x0000c03b0600d986 */ /* 0x0003e2000c101506 */
[----:B------:R-:W-:Y:S01]  /*9810*/  ISETP.GE.AND P5, PT, R37, R25, PT ;  /* 0x000000192500720c */ /* 0x000fe20003fa6270 */
[----:B------:R-:W-:-:S02]  /*9820*/  IMAD.MOV.U32 R72, RZ, RZ, R4 ;  /* 0x000000ffff487224 */ /* 0x000fc400078e0004 */
        /* <DEDUP_REMOVED lines=20> */
.L_x_1933:
        /* <DEDUP_REMOVED lines=9> */
.L_x_8653:


//--------------------- .text._Z25selective_scan_fwd_kernelI32Selective_Scan_fwd_kernel_traitsILi128ELi16ELi1ELb1ELb1ELb1ELb0ELb0EN3c104HalfEffEEv13SSMParamsBase --------------------------
	.section	.text._Z25selective_scan_fwd_kernelI32Selective_Scan_fwd_kernel_traitsILi128ELi16ELi1ELb1ELb1ELb1ELb0ELb0EN3c104HalfEffEEv13SSMParamsBase,"ax",@progbits
	.align	128
        .global         _Z25selective_scan_fwd_kernelI32Selective_Scan_fwd_kernel_traitsILi128ELi16ELi1ELb1ELb1ELb1ELb0ELb0EN3c104HalfEffEEv13SSMParamsBase
        .type           _Z25selective_scan_fwd_kernelI32Selective_Scan_fwd_kernel_traitsILi128ELi16ELi1ELb1ELb1ELb1ELb0ELb0EN3c104HalfEffEEv13SSMParamsBase,@function
        .size           _Z25selective_scan_fwd_kernelI32Selective_Scan_fwd_kernel_traitsILi128ELi16ELi1ELb1ELb1ELb1ELb0ELb0EN3c104HalfEffEEv13SSMParamsBase,(.L_x_8654 - _Z25selective_scan_fwd_kernelI32Selective_Scan_fwd_kernel_traitsILi128ELi16ELi1ELb1ELb1ELb1ELb0ELb0EN3c104HalfEffEEv13SSMParamsBase)
        .other          _Z25selective_scan_fwd_kernelI32Selective_Scan_fwd_kernel_traitsILi128ELi16ELi1ELb1ELb1ELb1ELb0ELb0EN3c104HalfEffEEv13SSMParamsBase,@"STO_CUDA_ENTRY STV_DEFAULT"
_Z25selective_scan_fwd_kernelI32Selective_Scan_fwd_kernel_traitsILi128ELi16ELi1ELb1ELb1ELb1ELb0ELb0EN3c104HalfEffEEv13SSMParamsBase:
.text._Z25selective_scan_fwd_kernelI32Selective_Scan_fwd_kernel_traitsILi128ELi16ELi1ELb1ELb1ELb1ELb0ELb0EN3c104HalfEffEEv13SSMParamsBase:
[----:B------:R-:W0:Y:S08]  /*0000*/  LDC R1, c[0x0][0x28] ;  /* 0x00000a00ff017b82 */ /* 0x000e300000000800 */
[----:B------:R-:W1:Y:S01]  /*0010*/  LDC.64 R2, c[0x0][0x360] ;  /* 0x0000d800ff027b82 */ /* 0x000e620000000a00 */
[----:B------:R-:W-:Y:S01]  /*0020*/  CS2R R10, SRZ ;  /* 0x00000000000a7805 */ /* 0x000fe2000001ff00 */
[----:B------:R-:W2:Y:S01]  /*0030*/  S2R R18, SR_CTAID.X ;  /* 0x0000000000127919 */ /* 0x000ea20000002500 */
[----:B------:R-:W-:Y:S01]  /*0040*/  HFMA2.MMA R12, -RZ, RZ, 0, 0 ;  /* 0x00000000ff0c7435 */ /* 0x000fe200000001ff */
[----:B------:R-:W-:Y:S01]  /*0050*/  ULDC.64 UR6, c[0x0][0x208] ;  /* 0x0000820000067ab9 */ /* 0x000fe20000000a00 */
[----:B------:R-:W-:Y:S01]  /*0060*/  ULDC.64 UR4, c[0x0][0x230] ;  /* 0x00008c0000047ab9 */ /* 0x000fe20000000a00 */
[----:B------:R-:W-:-:S02]  /*0070*/  MOV R15, RZ ;  /* 0x000000ff000f7202 */ /* 0x000fc40000000f00 */
[----:B0-----:R-:W-:Y:S02]  /*0080*/  IADD3 R1, R1, -0x8, RZ ;  /* 0xfffffff801017810 */ /* 0x001fe40007ffe0ff */
        /* <DEDUP_REMOVED lines=30> */
.L_x_1934:
        /* <DEDUP_REMOVED lines=20> */
[----:B------:R-:W-:-:S03]  /*03b0*/  MOV R4, RZ ;  /* 0x000000ff00047202 */ /* 0x000fc60000000f00 */
[----:B------:R-:W-:Y:S01]  /*03c0*/  @P5 IMAD R5, R41, R5, R0 ;  /* 0x0000000529055224 */ /* 0x000fe200078e0200 */
[----:B------:R-:W-:-:S04]  /*03d0*/  @P5 MOV R0, R2 ;  /* 0x0000000200005202 */ /* 0x000fc80000000f00 */
[----:B------:R-:W-:Y:S01]  /*03e0*/  @P5 IADD3 R2, R3, R5, RZ ;  /* 0x0000000503025210 */ /* 0x000fe20007ffe0ff */
[----:B------:R-:W-:Y:S01]  /*03f0*/  HFMA2.MMA R3, -RZ, RZ, 0, 0 ;  /* 0x00000000ff037435 */ /* 0x000fe200000001ff */
[----:B-1----:R-:W-:Y:S10]  /*0400*/  @P5 BRA `(.L_x_1935) ;  /* 0x00000000002c5947 */ /* 0x002ff40003800000 */
        /* <DEDUP_REMOVED lines=9> */
[----:B------:R-:W-:Y:S02]  /*04a0*/  IADD3 R2, R23, R7, RZ ;  /* 0x0000000717027210 */ /* 0x000fe40007ffe0ff */
[----:B------:R-:W-:-:S07]  /*04b0*/  MOV R0, R6 ;  /* 0x0000000600007202 */ /* 0x000fce0000000f00 */
.L_x_1935:
        /* <DEDUP_REMOVED lines=12> */
.L_x_1936:
[----:B------:R-:W-:Y:S01]  /*0580*/  ISETP.EQ.U32.AND P0, PT, R3, RZ, PT ;  /* 0x000000ff0300720c */ /* 0x000fe20003f02070 */
[----:B------:R-:W0:Y:S08]  /*0590*/  LDC.64 R14, c[0x0][0x370] ;  /* 0x0000dc00ff0e7b82 */ /* 0x000e300000000a00 */
[----:B------:R-:W1:Y:S01]  /*05a0*/  LDC.64 R10, c[0x0][0x368] ;  /* 0x0000da00ff0a7b82 */ /* 0x000e620000000a00 */
[----:B------:R-:W-:Y:S01]  /*05b0*/  ISETP.EQ.OR.EX P0, PT, R4, RZ, !P5, P0 ;  /* 0x000000ff0400720c */ /* 0x000fe20006f02700 */
[----:B------:R-:W-:-:S06]  /*05c0*/  HFMA2.MMA R12, -RZ, RZ, 0, 0 ;  /* 0x00000000ff0c7435 */ /* 0x000fcc00000001ff */
[----:B------:R-:W3:Y:S08]  /*05d0*/  LDC.64 R24, c[0x0][0x330] ;  /* 0x0000cc00ff187b82 */ /* 0x000ef00000000a00 */
[----:B------:R-:W4:Y:S01]  /*05e0*/  LDC.64 R22, c[0x0][0x318] ;  /* 0x0000c600ff167b82 */ /* 0x000f220000000a00 */
[C---:B------:R-:W-:Y:S01]  /*05f0*/  @!P0 LEA R6, P1, R18.reuse, R9, 0x2 ;  /* 0x0000000912068211 */ /* 0x040fe200078210ff */
[----:B------:R-:W-:Y:S01]  /*0600*/  HFMA2.MMA R17, -RZ, RZ, 0, 0 ;  /* 0x00000000ff117435 */ /* 0x000fe200000001ff */
[----:B------:R-:W-:Y:S01]  /*0610*/  PRMT R5, RZ, 0x7610, R5 ;  /* 0x00007610ff057816 */ /* 0x000fe20000000005 */
[----:B------:R-:W-:Y:S01]  /*0620*/  HFMA2.MMA R26, -RZ, RZ, 0, 0 ;  /* 0x00000000ff1a7435 */ /* 0x000fe200000001ff */
[----:B--2---:R-:W-:Y:S01]  /*0630*/  @!P0 LEA.HI.X R7, R18, R8, R21, 0x2, P1 ;  /* 0x0000000812078211 */ /* 0x004fe200008f1415 */
[----:B------:R-:W-:Y:S01]  /*0640*/  ULDC.64 UR8, c[0x0][0x250] ;  /* 0x0000940000087ab9 */ /* 0x000fe20000000a00 */
[----:B------:R-:W-:Y:S01]  /*0650*/  ULDC.64 UR4, c[0x0][0x290] ;  /* 0x0000a40000047ab9 */ /* 0x000fe20000000a00 */
[----:B------:R-:W2:Y:S02]  /*0660*/  LDC.64 R32, c[0x0][0x270] ;  /* 0x00009c00ff207b82 */ /* 0x000ea40000000a00 */
[----:B------:R4:W2:Y:S01]  /*0670*/  @!P0 LDG.E R9, desc[UR6][R6.64] ;  /* 0x0000000606098981 */ /* 0x0008a2000c1e1900 */
[----:B0-----:R-:W-:-:S02]  /*0680*/  ISETP.NE.U32.AND P1, PT, R14, RZ, PT ;  /* 0x000000ff0e00720c */ /* 0x001fc40003f25070 */
[----:B-1----:R-:W-:Y:S02]  /*0690*/  ISETP.NE.U32.AND P2, PT, R10, RZ, PT ;  /* 0x000000ff0a00720c */ /* 0x002fe40003f45070 */
[----:B------:R-:W-:Y:S01]  /*06a0*/  ISETP.NE.AND.EX P1, PT, R15, RZ, PT, P1 ;  /* 0x000000ff0f00720c */ /* 0x000fe20003f25310 */
[----:B------:R-:W0:Y:S01]  /*06b0*/  LDC.64 R28, c[0x0][0x268] ;  /* 0x00009a00ff1c7b82 */ /* 0x000e220000000a00 */
[----:B------:R-:W-:Y:S02]  /*06c0*/  MOV R15, RZ ;  /* 0x000000ff000f7202 */ /* 0x000fe40000000f00 */
[----:B------:R-:W-:Y:S02]  /*06d0*/  ISETP.NE.AND.EX P2, PT, R11, RZ, PT, P2 ;  /* 0x000000ff0b00720c */ /* 0x000fe40003f45320 */
[----:B---3--:R-:W-:Y:S02]  /*06e0*/  ISETP.NE.U32.AND P6, PT, R24, RZ, PT ;  /* 0x000000ff1800720c */ /* 0x008fe40003fc5070 */
[----:B----4-:R-:W-:Y:S01]  /*06f0*/  ISETP.NE.U32.AND P3, PT, R22, RZ, PT ;  /* 0x000000ff1600720c */ /* 0x010fe20003f65070 */
[----:B------:R-:W1:Y:S03]  /*0700*/  LDC.64 R30, c[0x0][0x308] ;  /* 0x0000c200ff1e7b82 */ /* 0x000e660000000a00 */
[----:B------:R-:W-:-:S05]  /*0710*/  ISETP.NE.AND.EX P3, PT, R23, RZ, PT, P3 ;  /* 0x000000ff1700720c */ /* 0x000fca0003f65330 */
[C---:B------:R-:W-:Y:S01]  /*0720*/  @P2 IADD3 R6, P4, R18.reuse, R10, RZ ;  /* 0x0000000a12062210 */ /* 0x040fe20007f9e0ff */
[----:B------:R-:W3:Y:S03]  /*0730*/  @P1 LDC R12, c[0x0][0x370] ;  /* 0x0000dc00ff0c1b82 */ /* 0x000ee60000000800 */
[----:B------:R-:W-:Y:S02]  /*0740*/  @P2 LEA.HI.X.SX32 R7, R18, R11, 0x1, P4 ;  /* 0x0000000b12072211 */ /* 0x000fe400020f0eff */
[----:B------:R-:W-:-:S03]  /*0750*/  ISETP.NE.AND.EX P4, PT, R25, RZ, PT, P6 ;  /* 0x000000ff1900720c */ /* 0x000fc60003f85360 */
[----:B------:R-:W4:Y:S01]  /*0760*/  @P1 LDC R15, c[0x0][0x374] ;  /* 0x0000dd00ff0f1b82 */ /* 0x000f220000000800 */
[----:B------:R0:W5:Y:S01]  /*0770*/  @P2 LDG.E.U8 R5, desc[UR6][R6.64] ;  /* 0x0000000606052981 */ /* 0x000162000c1e1100 */
[----:B------:R-:W-:-:S06]  /*0780*/  @P3 LEA R10, P2, R41, R22, 0x2 ;  /* 0x00000016290a3211 */ /* 0x000fcc00078410ff */
[----:B------:R-:W1:Y:S01]  /*0790*/  LDC.64 R36, c[0x0][0x388] ;  /* 0x0000e200ff247b82 */ /* 0x000e620000000a00 */
[----:B---3--:R-:W-:-:S07]  /*07a0*/  ISETP.EQ.U32.AND P6, PT, R12, RZ, PT ;  /* 0x000000ff0c00720c */ /* 0x008fce0003fc2070 */
[----:B------:R-:W3:Y:S01]  /*07b0*/  LDC.64 R34, c[0x0][0x288] ;  /* 0x0000a200ff227b82 */ /* 0x000ee20000000a00 */
[----:B----4-:R-:W-:-:S07]  /*07c0*/  ISETP.EQ.OR.EX P6, PT, R15, RZ, !P5, P6 ;  /* 0x000000ff0f00720c */ /* 0x010fce0006fc2760 */
[----:B------:R-:W4:Y:S01]  /*07d0*/  LDC.64 R100, c[0x0][0x320] ;  /* 0x0000c800ff647b82 */ /* 0x000f220000000a00 */
[----:B------:R-:W-:Y:S02]  /*07e0*/  @P1 MOV R17, R12 ;  /* 0x0000000c00111202 */ /* 0x000fe40000000f00 */
[----:B------:R-:W-:Y:S02]  /*07f0*/  MOV R22, RZ ;  /* 0x000000ff00167202 */ /* 0x000fe40000000f00 */
[----:B------:R-:W-:-:S03]  /*0800*/  @P1 MOV R22, R15 ;  /* 0x0000000f00161202 */ /* 0x000fc60000000f00 */
[----:B------:R-:W4:Y:S01]  /*0810*/  LDC.64 R38, c[0x0][0x390] ;  /* 0x0000e400ff267b82 */ /* 0x000f220000000a00 */
[----:B------:R-:W-:-:S04]  /*0820*/  @!P6 LEA R16, P1, R18, R17, 0x2 ;  /* 0x000000111210e211 */ /* 0x000fc800078210ff */
[----:B------:R-:W-:Y:S01]  /*0830*/  @!P6 LEA.HI.X R17, R18, R22, R21, 0x2, P1 ;  /* 0x000000161211e211 */ /* 0x000fe200008f1415 */
[----:B------:R-:W-:Y:S02]  /*0840*/  HFMA2.MMA R165, -RZ, RZ, 0, 0 ;  /* 0x00000000ffa57435 */ /* 0x000fe400000001ff */
[----:B------:R-:W1:Y:S01]  /*0850*/  LDC R22, c[0x0][0x224] ;  /* 0x00008900ff167b82 */ /* 0x000e620000000800 */
[----:B------:R-:W-:Y:S02]  /*0860*/  @P3 LEA.HI.X R11, R41, R23, R13, 0x2, P2 ;  /* 0x00000017290b3211 */ /* 0x000fe400010f140d */
[----:B0-----:R-:W-:Y:S01]  /*0870*/  CS2R R6, SRZ ;  /* 0x0000000000067805 */ /* 0x001fe2000001ff00 */
[----:B------:R-:W5:Y:S05]  /*0880*/  @!P6 LDG.E R26, desc[UR6][R16.64] ;  /* 0x00000006101ae981 */ /* 0x000f6a000c1e1900 */
[----:B------:R-:W5:Y:S01]  /*0890*/  @P3 LDG.E R6, desc[UR6][R10.64] ;  /* 0x000000060a063981 */ /* 0x000f62000c1e1900 */
[----:B------:R-:W-:Y:S01]  /*08a0*/  MOV R40, RZ ;  /* 0x000000ff00287202 */ /* 0x000fe20000000f00 */
[----:B------:R-:W0:Y:S01]  /*08b0*/  LDC.64 R102, c[0x0][0x328] ;  /* 0x0000ca00ff667b82 */ /* 0x000e220000000a00 */
[----:B-1----:R-:W-:-:S04]  /*08c0*/  IABS R23, R22 ;  /* 0x0000001600177213 */ /* 0x002fc80000000000 */
[----:B------:R-:W1:Y:S08]  /*08d0*/  I2F.RP R12, R23 ;  /* 0x00000017000c7306 */ /* 0x000e700000209400 */
[----:B-1----:R-:W1:Y:S01]  /*08e0*/  MUFU.RCP R12, R12 ;  /* 0x0000000c000c7308 */ /* 0x002e620000001000 */
[----:B------:R-:W-:Y:S01]  /*08f0*/  @P4 LEA R14, P2, R41, R24, 0x2 ;  /* 0x00000018290e4211 */ /* 0x000fe200078410ff */
[----:B--2---:R-:W-:-:S05]  /*0900*/  @!P0 IMAD.WIDE R8, R9, 0x4, R68 ;  /* 0x0000000409088825 */ /* 0x004fca00078e0244 */
[----:B------:R1:W2:Y:S02]  /*0910*/  @!P0 LDG.E R20, desc[UR6][R8.64] ;  /* 0x0000000608148981 */ /* 0x0002a4000c1e1900 */
[----:B-1----:R-:W-:-:S04]  /*0920*/  IADD3 R8, R12, 0xffffffe, RZ ;  /* 0x0ffffffe0c087810 */ /* 0x002fc80007ffe0ff */
[----:B------:R1:W3:Y:S02]  /*0930*/  F2I.FTZ.U32.TRUNC.NTZ R9, R8 ;  /* 0x0000000800097305 */ /* 0x0002e4000021f000 */
[----:B-1----:R-:W-:Y:S02]  /*0940*/  MOV R8, RZ ;  /* 0x000000ff00087202 */ /* 0x002fe40000000f00 */
[----:B---3--:R-:W-:-:S05]  /*0950*/  IADD3 R10, RZ, -R9, RZ ;  /* 0x80000009ff0a7210 */ /* 0x008fca0007ffe0ff */
[----:B------:R-:W-:Y:S01]  /*0960*/  IMAD R11, R10, R23, RZ ;  /* 0x000000170a0b7224 */ /* 0x000fe200078e02ff */
[----:B------:R-:W-:-:S03]  /*0970*/  IABS R10, R41 ;  /* 0x00000029000a7213 */ /* 0x000fc60000000000 */
[----:B------:R-:W-:-:S06]  /*0980*/  IMAD.HI.U32 R9, R9, R11, R8 ;  /* 0x0000000b09097227 */ /* 0x000fcc00078e0008 */
[----:B------:R-:W-:-:S05]  /*0990*/  IMAD.HI.U32 R9, R9, R10, RZ ;  /* 0x0000000a09097227 */ /* 0x000fca00078e00ff */
[----:B------:R-:W-:-:S05]  /*09a0*/  IADD3 R11, -R9, RZ, RZ ;  /* 0x000000ff090b7210 */ /* 0x000fca0007ffe1ff */
[----:B------:R-:W-:Y:S01]  /*09b0*/  IMAD R10, R23, R11, R10 ;  /* 0x0000000b170a7224 */ /* 0x000fe200078e020a */
[----:B------:R-:W-:-:S04]  /*09c0*/  @P4 LEA.HI.X R15, R41, R25, R13, 0x2, P2 ;  /* 0x00000019290f4211 */ /* 0x000fc800010f140d */
[----:B------:R-:W-:Y:S01]  /*09d0*/  ISETP.GT.U32.AND P2, PT, R23, R10, PT ;  /* 0x0000000a1700720c */ /* 0x000fe20003f44070 */
[----:B------:R1:W5:Y:S01]  /*09e0*/  @P4 LDG.E R7, desc[UR6][R14.64] ;  /* 0x000000060e074981 */ /* 0x000362000c1e1900 */
[----:B------:R-:W-:-:S11]  /*09f0*/  LOP3.LUT R8, R41, R22, RZ, 0x3c, !PT ;  /* 0x0000001629087212 */ /* 0x000fd600078e3cff */
[----:B------:R-:W-:-:S04]  /*0a00*/  @!P2 IADD3 R10, R10, -R23, RZ ;  /* 0x800000170a0aa210 */ /* 0x000fc80007ffe0ff */
[----:B------:R-:W-:Y:S02]  /*0a10*/  ISETP.GE.U32.AND P1, PT, R10, R23, PT ;  /* 0x000000170a00720c */ /* 0x000fe40003f26070 */
[----:B------:R-:W-:Y:S02]  /*0a20*/  ISETP.GE.AND P3, PT, R8, RZ, PT ;  /* 0x000000ff0800720c */ /* 0x000fe40003f66270 */
[----:B------:R-:W-:Y:S02]  /*0a30*/  @!P2 IADD3 R9, R9, 0x1, RZ ;  /* 0x000000010909a810 */ /* 0x000fe40007ffe0ff */
[----:B------:R-:W-:-:S07]  /*0a40*/  ISETP.NE.AND P2, PT, R22, RZ, PT ;  /* 0x000000ff1600720c */ /* 0x000fce0003f45270 */
[----:B------:R-:W-:-:S04]  /*0a50*/  @P1 IADD3 R9, R9, 0x1, RZ ;  /* 0x0000000109091810 */ /* 0x000fc80007ffe0ff */
[----:B------:R-:W-:Y:S01]  /*0a60*/  MOV R25, R9 ;  /* 0x0000000900197202 */ /* 0x000fe20000000f00 */
[----:B------:R-:W-:-:S03]  /*0a70*/  IMAD R9, R21, UR8, RZ ;  /* 0x0000000815097c24 */ /* 0x000fc6000f8e02ff */
[----:B------:R-:W-:Y:S02]  /*0a80*/  @!P3 IADD3 R25, -R25, RZ, RZ ;  /* 0x000000ff1919b210 */ /* 0x000fe40007ffe1ff */
[----:B------:R-:W-:Y:S01]  /*0a90*/  @!P2 LOP3.LUT R25, RZ, R22, RZ, 0x33, !PT ;  /* 0x00000016ff19a212 */ /* 0x000fe200078e33ff */
[C---:B-1----:R-:W-:Y:S02]  /*0aa0*/  IMAD R15, R21.reuse, UR4, RZ ;  /* 0x00000004150f7c24 */ /* 0x042fe4000f8e02ff */
[----:B------:R-:W-:Y:S01]  /*0ab0*/  IMAD R12, R21, R32, RZ ;  /* 0x00000020150c7224 */ /* 0x000fe200078e02ff */
[----:B------:R-:W-:Y:S01]  /*0ac0*/  SHF.R.S32.HI R23, RZ, 0x1f, R25 ;  /* 0x0000001fff177819 */ /* 0x000fe20000011419 */
[----:B------:R-:W-:-:S04]  /*0ad0*/  IMAD.WIDE.U32 R10, R18, UR8, RZ ;  /* 0x00000008120a7c25 */ /* 0x000fc8000f8e00ff */
[C---:B------:R-:W-:Y:S01]  /*0ae0*/  IMAD R17, R18.reuse, UR9, R9 ;  /* 0x0000000912117c24 */ /* 0x040fe2000f8e0209 */
[----:B------:R-:W-:Y:S01]  /*0af0*/  ULDC.64 UR8, c[0x0][0x2a0] ;  /* 0x0000a80000087ab9 */ /* 0x000fe20000000a00 */
[----:B------:R-:W-:-:S04]  /*0b00*/  IMAD.WIDE.U32 R8, R18, UR4, RZ ;  /* 0x0000000412087c25 */ /* 0x000fc8000f8e00ff */
[C---:B------:R-:W-:Y:S02]  /*0b10*/  IMAD R15, R18.reuse, UR5, R15 ;  /* 0x00000005120f7c24 */ /* 0x040fe4000f8e020f */
[----:B------:R-:W-:Y:S02]  /*0b20*/  IMAD R27, R18, R33, R12 ;  /* 0x00000021121b7224 */ /* 0x000fe400078e020c */
[----:B------:R-:W-:Y:S01]  /*0b30*/  IMAD.IADD R11, R11, 0x1, R17 ;  /* 0x000000010b0b7824 */ /* 0x000fe200078e0211 */
[----:B------:R-:W-:Y:S01]  /*0b40*/  MOV R14, R8 ;  /* 0x00000008000e7202 */ /* 0x000fe20000000f00 */
[-C--:B------:R-:W-:Y:S01]  /*0b50*/  IMAD R12, R23, R28.reuse, RZ ;  /* 0x0000001c170c7224 */ /* 0x080fe200078e02ff */
[----:B------:R-:W-:Y:S01]  /*0b60*/  IADD3 R15, R9, R15, RZ ;  /* 0x0000000f090f7210 */ /* 0x000fe20007ffe0ff */
[----:B------:R-:W-:Y:S01]  /*0b70*/  IMAD.WIDE.U32 R10, R25, R28, R10 ;  /* 0x0000001c190a7225 */ /* 0x000fe200078e000a */
[----:B------:R-:W-:-:S03]  /*0b80*/  ULDC.64 UR4, c[0x0][0x298] ;  /* 0x0000a60000047ab9 */ /* 0x000fc60000000a00 */
[----:B------:R-:W-:Y:S01]  /*0b90*/  IMAD R9, R25, R29, R12 ;  /* 0x0000001d19097224 */ /* 0x000fe200078e020c */
[----:B------:R-:W-:Y:S01]  /*0ba0*/  LEA R8, P1, R10, R30, 0x1 ;  /* 0x0000001e0a087211 */ /* 0x000fe200078208ff */
[----:B------:R-:W1:Y:S03]  /*0bb0*/  LDC.64 R28, c[0x0][0x378] ;  /* 0x0000de00ff1c7b82 */ /* 0x000e660000000a00 */
[----:B------:R-:W-:Y:S01]  /*0bc0*/  IADD3 R9, R11, R9, RZ ;  /* 0x000000090b097210 */ /* 0x000fe20007ffe0ff */
[----:B------:R-:W-:-:S03]  /*0bd0*/  IMAD.WIDE.U32 R16, R18, R32, RZ ;  /* 0x0000002012107225 */ /* 0x000fc600078e00ff */
[----:B------:R-:W-:Y:S01]  /*0be0*/  LEA.HI.X R9, R10, R31, R9, 0x1, P1 ;  /* 0x0000001f0a097211 */ /* 0x000fe200008f0c09 */
[-C--:B------:R-:W-:Y:S01]  /*0bf0*/  IMAD R12, R23, R34.reuse, RZ ;  /* 0x00000022170c7224 */ /* 0x080fe200078e02ff */
[----:B------:R-:W-:Y:S01]  /*0c00*/  ISETP.NE.U32.AND P1, PT, R36, RZ, PT ;  /* 0x000000ff2400720c */ /* 0x000fe20003f25070 */
[----:B------:R-:W3:Y:S01]  /*0c10*/  LDC.64 R32, c[0x0][0x310] ;  /* 0x0000c400ff207b82 */ /* 0x000ee20000000a00 */
[----:B------:R-:W-:Y:S02]  /*0c20*/  IADD3 R17, R17, R27, RZ ;  /* 0x0000001b11117210 */ /* 0x000fe40007ffe0ff */
[----:B------:R-:W-:Y:S01]  /*0c30*/  ISETP.NE.AND.EX P1, PT, R37, RZ, PT, P1 ;  /* 0x000000ff2500720c */ /* 0x000fe20003f25310 */
[----:B------:R-:W-:Y:S02]  /*0c40*/  IMAD R10, R13, UR4, RZ ;  /* 0x000000040d0a7c24 */ /* 0x000fe4000f8e02ff */
[----:B------:R-:W-:-:S04]  /*0c50*/  IMAD.WIDE.U32 R22, R25, R34, R16 ;  /* 0x0000002219167225 */ /* 0x000fc800078e0010 */
[----:B------:R-:W-:Y:S02]  /*0c60*/  IMAD R27, R25, R35, R12 ;  /* 0x00000023191b7224 */ /* 0x000fe400078e020c */
[C---:B------:R-:W-:Y:S02]  /*0c70*/  IMAD R25, R41.reuse, UR5, R10 ;  /* 0x0000000529197c24 */ /* 0x040fe4000f8e020a */
[----:B------:R-:W-:Y:S01]  /*0c80*/  IMAD.WIDE.U32 R14, R41, UR4, R14 ;  /* 0x00000004290e7c25 */ /* 0x000fe2000f8e000e */
[----:B----4-:R-:W-:Y:S01]  /*0c90*/  ISETP.NE.U32.AND P2, PT, R38, RZ, PT ;  /* 0x000000ff2600720c */ /* 0x010fe20003f45070 */
[----:B------:R-:W4:Y:S01]  /*0ca0*/  @P1 LDC R40, c[0x0][0x38c] ;  /* 0x0000e300ff281b82 */ /* 0x000f220000000800 */
[----:B------:R-:W-:Y:S01]  /*0cb0*/  ULDC.64 UR4, c[0x0][0x2a8] ;  /* 0x0000aa0000047ab9 */ /* 0x000fe20000000a00 */
[----:B------:R-:W-:Y:S01]  /*0cc0*/  IMAD R11, R21, UR8, RZ ;  /* 0x00000008150b7c24 */ /* 0x000fe2000f8e02ff */
[----:B------:R-:W-:Y:S02]  /*0cd0*/  IADD3 R12, R15, R25, RZ ;  /* 0x000000190f0c7210 */ /* 0x000fe40007ffe0ff */
[----:B------:R-:W-:Y:S01]  /*0ce0*/  LEA R100, P3, R14, R100, 0x1 ;  /* 0x000000640e647211 */ /* 0x000fe200078608ff */
[----:B------:R-:W-:-:S02]  /*0cf0*/  IMAD.WIDE.U32 R16, R18, UR8, RZ ;  /* 0x0000000812107c25 */ /* 0x000fc4000f8e00ff */
[----:B------:R-:W0:Y:S01]  /*0d00*/  @P1 LDC R165, c[0x0][0x388] ;  /* 0x0000e200ffa51b82 */ /* 0x000e220000000800 */
[----:B------:R-:W-:Y:S01]  /*0d10*/  LEA.HI.X R12, R14, R101, R12, 0x1, P3 ;  /* 0x000000650e0c7211 */ /* 0x000fe200018f0c0c */
[----:B------:R-:W-:Y:S01]  /*0d20*/  IMAD R11, R18, UR9, R11 ;  /* 0x00000009120b7c24 */ /* 0x000fe2000f8e020b */
[----:B-1----:R-:W-:Y:S01]  /*0d30*/  ISETP.NE.U32.AND P3, PT, R28, RZ, PT ;  /* 0x000000ff1c00720c */ /* 0x002fe20003f65070 */
[----:B------:R-:W-:Y:S01]  /*0d40*/  IMAD R14, R13, UR4, RZ ;  /* 0x000000040d0e7c24 */ /* 0x000fe2000f8e02ff */
[----:B------:R-:W-:Y:S02]  /*0d50*/  ISETP.NE.AND.EX P2, PT, R39, RZ, PT, P2 ;  /* 0x000000ff2700720c */ /* 0x000fe40003f45320 */
[----:B------:R-:W-:Y:S02]  /*0d60*/  IADD3 R17, R17, R11, RZ ;  /* 0x0000000b11117210 */ /* 0x000fe40007ffe0ff */
[----:B------:R-:W-:Y:S01]  /*0d70*/  ISETP.NE.AND.EX P3, PT, R29, RZ, PT, P3 ;  /* 0x000000ff1d00720c */ /* 0x000fe20003f65330 */
[C---:B------:R-:W-:Y:S01]  /*0d80*/  IMAD R101, R41.reuse, UR5, R14 ;  /* 0x0000000529657c24 */ /* 0x040fe2000f8e020e */
[----:B------:R-:W-:Y:S01]  /*0d90*/  HFMA2.MMA R73, -RZ, RZ, 0, 0 ;  /* 0x00000000ff497435 */ /* 0x000fe200000001ff */
[----:B------:R-:W-:Y:S01]  /*0da0*/  IMAD.WIDE.U32 R14, R41, UR4, R16 ;  /* 0x00000004290e7c25 */ /* 0x000fe2000f8e0010 */
[----:B------:R-:W-:Y:S01]  /*0db0*/  HFMA2.MMA R16, -RZ, RZ, 0, 0 ;  /* 0x00000000ff107435 */ /* 0x000fe200000001ff */
[----:B---3--:R-:W-:Y:S01]  /*0dc0*/  LEA R10, P4, R22, R32, 0x1 ;  /* 0x00000020160a7211 */ /* 0x008fe200078808ff */
[----:B------:R-:W-:Y:S01]  /*0dd0*/  ULDC.64 UR4, c[0x0][0x240] ;  /* 0x0000900000047ab9 */ /* 0x000fe20000000a00 */
[----:B------:R-:W-:-:S02]  /*0de0*/  IADD3 R11, R23, R27, RZ ;  /* 0x0000001b170b7210 */ /* 0x000fc40007ffe0ff */
[----:B------:R-:W-:Y:S02]  /*0df0*/  MOV R27, RZ ;  /* 0x000000ff001b7202 */ /* 0x000fe40000000f00 */
[----:B------:R-:W-:Y:S02]  /*0e00*/  MOV R25, RZ ;  /* 0x000000ff00197202 */ /* 0x000fe40000000f00 */
[----:B------:R-:W-:Y:S02]  /*0e10*/  LEA.HI.X R11, R22, R33, R11, 0x1, P4 ;  /* 0x00000021160b7211 */ /* 0x000fe400020f0c0b */
[----:B------:R-:W-:Y:S01]  /*0e20*/  @P2 ISETP.NE.U32.AND P4, PT, R38, RZ, PT ;  /* 0x000000ff2600220c */ /* 0x000fe20003f85070 */
[----:B------:R-:W1:Y:S01]  /*0e30*/  LDC R22, c[0x0][0x23c] ;  /* 0x00008f00ff167b82 */ /* 0x000e620000000800 */
[----:B----4-:R3:W-:Y:S07]  /*0e40*/  STL [R1], R40 ;  /* 0x0000002801007387 */ /* 0x0107ee0000100800 */
[----:B------:R-:W4:Y:S08]  /*0e50*/  @P3 LDC R73, c[0x0][0x378] ;  /* 0x0000de00ff493b82 */ /* 0x000f300000000800 */
[----:B------:R-:W2:Y:S01]  /*0e60*/  @P3 LDC R27, c[0x0][0x37c] ;  /* 0x0000df00ff1b3b82 */ /* 0x000ea20000000800 */
[----:B------:R-:W-:-:S02]  /*0e70*/  PLOP3.LUT P3, PT, PT, PT, PT, 0x8, 0x0 ;  /* 0x000000000000781c */ /* 0x000fc40003f6e170 */
[----:B------:R-:W-:-:S05]  /*0e80*/  @P2 ISETP.NE.AND.EX P3, PT, R39, RZ, PT, P4 ;  /* 0x000000ff2700220c */ /* 0x000fca0003f65340 */
[----:B------:R-:W2:Y:S08]  /*0e90*/  @P2 LDC R25, c[0x0][0x390] ;  /* 0x0000e400ff192b82 */ /* 0x000eb00000000800 */
[----:B------:R-:W2:Y:S01]  /*0ea0*/  @P2 LDC R16, c[0x0][0x394] ;  /* 0x0000e500ff102b82 */ /* 0x000ea20000000800 */
[----:B0-----:R-:W-:-:S04]  /*0eb0*/  ISETP.NE.U32.AND P2, PT, R165, RZ, PT ;  /* 0x000000ffa500720c */ /* 0x001fc80003f45070 */
[----:B------:R-:W-:Y:S01]  /*0ec0*/  ISETP.NE.AND.EX P2, PT, R40, RZ, PT, P2 ;  /* 0x000000ff2800720c */ /* 0x000fe20003f45320 */
[----:B------:R-:W-:Y:S01]  /*0ed0*/  IMAD R13, R13, UR4, RZ ;  /* 0x000000040d0d7c24 */ /* 0x000fe2000f8e02ff */
[----:B------:R-:W-:Y:S01]  /*0ee0*/  IADD3 R101, R15, R101, RZ ;  /* 0x000000650f657210 */ /* 0x000fe20007ffe0ff */
[----:B------:R-:W-:Y:S01]  /*0ef0*/  IMAD.WIDE.U32 R70, R41, UR4, RZ ;  /* 0x0000000429467c25 */ /* 0x000fe2000f8e00ff */
[----:B------:R-:W-:-:S03]  /*0f00*/  LEA R102, P4, R14, R102, 0x1 ;  /* 0x000000660e667211 */ /* 0x000fc600078808ff */
[----:B------:R-:W-:Y:S01]  /*0f10*/  IMAD R17, R41, UR5, R13 ;  /* 0x0000000529117c24 */ /* 0x000fe2000f8e020d */
[----:B------:R-:W-:Y:S02]  /*0f20*/  CS2R R162, SRZ ;  /* 0x0000000000a27805 */ /* 0x000fe4000001ff00 */
[----:B------:R-:W-:Y:S02]  /*0f30*/  LEA.HI.X R101, R14, R103, R101, 0x1, P4 ;  /* 0x000000670e657211 */ /* 0x000fe400020f0c65 */
[----:B------:R-:W-:Y:S02]  /*0f40*/  @P1 MOV R162, R165 ;  /* 0x000000a500a21202 */ /* 0x000fe40000000f00 */
[----:B------:R-:W-:Y:S02]  /*0f50*/  @P1 MOV R163, R40 ;  /* 0x0000002800a31202 */ /* 0x000fe40000000f00 */
[----:B-1----:R-:W-:Y:S02]  /*0f60*/  SEL R13, R22, 0x800, P5 ;  /* 0x00000800160d7807 */ /* 0x002fe40002800000 */
[----:B------:R-:W-:-:S02]  /*0f70*/  IADD3 R14, R71, R17, RZ ;  /* 0x00000011470e7210 */ /* 0x000fc40007ffe0ff */
[----:B--2---:R-:W-:Y:S01]  /*0f80*/  @!P0 SHF.R.S32.HI R19, RZ, 0x1f, R20 ;  /* 0x0000001fff138819 */ /* 0x004fe20000011414 */
[----:B---34-:R-:W-:Y:S06]  /*0f90*/  @P3 BRA P2, `(.L_x_1937) ;  /* 0x0000000000783947 */ /* 0x018fec0001000000 */
[-C--:B------:R-:W-:Y:S01]  /*0fa0*/  IABS R24, R13.reuse ;  /* 0x0000000d00187213 */ /* 0x080fe20000000000 */
[----:B------:R-:W0:Y:S01]  /*0fb0*/  LDC R22, c[0x0][0x218] ;  /* 0x00008600ff167b82 */ /* 0x000e220000000800 */
[----:B------:R-:W-:Y:S02]  /*0fc0*/  IABS R25, R13 ;  /* 0x0000000d00197213 */ /* 0x000fe40000000000 */
[----:B------:R-:W1:Y:S01]  /*0fd0*/  I2F.RP R15, R24 ;  /* 0x00000018000f7306 */ /* 0x000e620000209400 */
[----:B------:R-:W-:-:S07]  /*0fe0*/  MOV R164, RZ ;  /* 0x000000ff00a47202 */ /* 0x000fce0000000f00 */
[----:B-1----:R-:W1:Y:S01]  /*0ff0*/  MUFU.RCP R15, R15 ;  /* 0x0000000f000f7308 */ /* 0x002e620000001000 */
[----:B0-----:R-:W-:-:S04]  /*1000*/  IADD3 R22, R13, -0x1, R22 ;  /* 0xffffffff0d167810 */ /* 0x001fc80007ffe016 */
[----:B-----5:R-:W-:Y:S02]  /*1010*/  IABS R26, R22 ;  /* 0x00000016001a7213 */ /* 0x020fe40000000000 */
[----:B------:R-:W-:-:S04]  /*1020*/  LOP3.LUT R22, R22, R13, RZ, 0x3c, !PT ;  /* 0x0000000d16167212 */ /* 0x000fc800078e3cff */
[----:B------:R-:W-:Y:S01]  /*1030*/  ISETP.GE.AND P2, PT, R22, RZ, PT ;  /* 0x000000ff1600720c */ /* 0x000fe20003f46270 */
[----:B-1----:R-:W-:Y:S01]  /*1040*/  VIADD R16, R15, 0xffffffe ;  /* 0x0ffffffe0f107836 */ /* 0x002fe20000000000 */
[----:B------:R-:W-:-:S03]  /*1050*/  IADD3 R15, RZ, -R25, RZ ;  /* 0x80000019ff0f7210 */ /* 0x000fc60007ffe0ff */
[----:B------:R0:W1:Y:S02]  /*1060*/  F2I.FTZ.U32.TRUNC.NTZ R17, R16 ;  /* 0x0000001000117305 */ /* 0x000064000021f000 */
[----:B0-----:R-:W-:Y:S02]  /*1070*/  MOV R16, RZ ;  /* 0x000000ff00107202 */ /* 0x001fe40000000f00 */
[----:B-1----:R-:W-:-:S05]  /*1080*/  IADD3 R23, RZ, -R17, RZ ;  /* 0x80000011ff177210 */ /* 0x002fca0007ffe0ff */
[----:B------:R-:W-:-:S04]  /*1090*/  IMAD R23, R23, R24, RZ ;  /* 0x0000001817177224 */ /* 0x000fc800078e02ff */
[----:B------:R-:W-:-:S06]  /*10a0*/  IMAD.HI.U32 R17, R17, R23, R16 ;  /* 0x0000001711117227 */ /* 0x000fcc00078e0010 */
[----:B------:R-:W-:-:S04]  /*10b0*/  IMAD.HI.U32 R17, R17, R26, RZ ;  /* 0x0000001a11117227 */ /* 0x000fc800078e00ff */
[----:B------:R-:W-:-:S05]  /*10c0*/  IMAD R15, R17, R15, R26 ;  /* 0x0000000f110f7224 */ /* 0x000fca00078e021a */
[----:B------:R-:W-:-:S13]  /*10d0*/  ISETP.GT.U32.AND P1, PT, R24, R15, PT ;  /* 0x0000000f1800720c */ /* 0x000fda0003f24070 */
[-C--:B------:R-:W-:Y:S02]  /*10e0*/  @!P1 IADD3 R15, R15, -R24.reuse, RZ ;  /* 0x800000180f0f9210 */ /* 0x080fe40007ffe0ff */
[----:B------:R-:W-:Y:S02]  /*10f0*/  @!P1 IADD3 R17, R17, 0x1, RZ ;  /* 0x0000000111119810 */ /* 0x000fe40007ffe0ff */
[----:B------:R-:W-:Y:S02]  /*1100*/  ISETP.GE.U32.AND P0, PT, R15, R24, PT ;  /* 0x000000180f00720c */ /* 0x000fe40003f06070 */
[----:B------:R-:W-:Y:S02]  /*1110*/  ISETP.NE.AND P1, PT, R13, RZ, PT ;  /* 0x000000ff0d00720c */ /* 0x000fe40003f25270 */
[----:B------:R-:W-:-:S09]  /*1120*/  MOV R15, RZ ;  /* 0x000000ff000f7202 */ /* 0x000fd20000000f00 */
[----:B------:R-:W-:-:S04]  /*1130*/  @P0 IADD3 R17, R17, 0x1, RZ ;  /* 0x0000000111110810 */ /* 0x000fc80007ffe0ff */
[----:B------:R-:W-:-:S04]  /*1140*/  MOV R16, R17 ;  /* 0x0000001100107202 */ /* 0x000fc80000000f00 */
[----:B------:R-:W-:Y:S02]  /*1150*/  @!P2 IADD3 R16, -R16, RZ, RZ ;  /* 0x000000ff1010a210 */ /* 0x000fe40007ffe1ff */
[----:B------:R-:W-:Y:S01]  /*1160*/  @!P1 LOP3.LUT R16, RZ, R13, RZ, 0x33, !PT ;  /* 0x0000000dff109212 */ /* 0x000fe200078e33ff */
[----:B------:R-:W-:Y:S06]  /*1170*/  BRA `(.L_x_1938) ;  /* 0x0000000000487947 */ /* 0x000fec0003800000 */
.L_x_1937:
        /* <DEDUP_REMOVED lines=9> */
[----:B------:R-:W3:Y:S02]  /*1210*/  LDG.E R16, desc[UR6][R22.64+0x4] ;  /* 0x0000040616107981 */ /* 0x000ee4000c1e1900 */
[----:B---3--:R-:W-:Y:S02]  /*1220*/  IADD3 R28, -R15, R16, RZ ;  /* 0x000000100f1c7210 */ /* 0x008fe40007ffe1ff */
[----:B--2---:R-:W-:Y:S02]  /*1230*/  IADD3 R16, R17, -R164, RZ ;  /* 0x800000a411107210 */ /* 0x004fe40007ffe0ff */
[----:B------:R-:W-:-:S02]  /*1240*/  ISETP.GT.AND P0, PT, R13, R28, PT ;  /* 0x0000001c0d00720c */ /* 0x000fc40003f04270 */
[----:B------:R-:W-:Y:S02]  /*1250*/  IADD3 R28, -R28, R13, RZ ;  /* 0x0000000d1c1c7210 */ /* 0x000fe40007ffe1ff */
[----:B------:R-:W-:-:S04]  /*1260*/  ISETP.GT.AND P0, PT, R16, RZ, P0 ;  /* 0x000000ff1000720c */ /* 0x000fc80000704270 */
[----:B------:R-:W-:Y:S02]  /*1270*/  SEL R28, R28, RZ, P0 ;  /* 0x000000ff1c1c7207 */ /* 0x000fe40000000000 */
[----:B------:R-:W-:-:S03]  /*1280*/  IADD3 R16, R16, 0x1, RZ ;  /* 0x0000000110107810 */ /* 0x000fc60007ffe0ff */
[----:B-----5:R-:W-:-:S07]  /*1290*/  IMAD R15, R26, R13, R28 ;  /* 0x0000000d1a0f7224 */ /* 0x020fce00078e021c */
.L_x_1938:
[----:B------:R-:W-:-:S13]  /*12a0*/  ISETP.GE.AND P0, PT, R16, 0x1, PT ;  /* 0x000000011000780c */ /* 0x000fda0003f06270 */
[----:B------:R-:W-:Y:S05]  /*12b0*/  @!P0 EXIT ;  /* 0x000000000000894d */ /* 0x000fea0003800000 */
[----:B------:R-:W0:Y:S01]  /*12c0*/  S2R R23, SR_TID.X ;  /* 0x0000000000177919 */ /* 0x000e220000002100 */
[C---:B------:R-:W-:Y:S01]  /*12d0*/  LEA R72, P0, R18.reuse, R73, 0x2 ;  /* 0x0000004912487211 */ /* 0x040fe200078010ff */
[----:B------:R-:W-:Y:S01]  /*12e0*/  ULDC.64 UR4, c[0x0][0x2e0] ;  /* 0x0000b80000047ab9 */ /* 0x000fe20000000a00 */
[----:B------:R-:W1:Y:S02]  /*12f0*/  S2R R17, SR_LANEID ;  /* 0x0000000000117919 */ /* 0x000e640000000000 */
[----:B------:R-:W-:Y:S01]  /*1300*/  LEA.HI.X R73, R18, R27, R21, 0x2, P0 ;  /* 0x0000001b12497211 */ /* 0x000fe200000f1415 */
[----:B------:R-:W-:Y:S01]  /*1310*/  IMAD R25, R19, UR4, RZ ;  /* 0x0000000413197c24 */ /* 0x000fe2000f8e02ff */
[----:B------:R-:W-:Y:S01]  /*1320*/  MOV R18, R0 ;  /* 0x0000000000127202 */ /* 0x000fe20000000f00 */
[----:B------:R-:W-:Y:S02]  /*1330*/  IMAD.MOV.U32 R19, RZ, RZ, R2 ;  /* 0x000000ffff137224 */ /* 0x000fe400078e0002 */
[----:B------:R-:W-:-:S02]  /*1340*/  IMAD R25, R20, UR5, R25 ;  /* 0x0000000514197c24 */ /* 0x000fc4000f8e0219 */
[----:B------:R-:W-:Y:S01]  /*1350*/  IMAD.WIDE.U32 R74, R20, UR4, R18 ;  /* 0x00000004144a7c25 */ /* 0x000fe2000f8e0012 */
[----:B------:R-:W-:-:S04]  /*1360*/  CS2R R18, SRZ ;  /* 0x0000000000127805 */ /* 0x000fc8000001ff00 */
[----:B------:R-:W-:Y:S02]  /*1370*/  IADD3 R22, R75, R25, RZ ;  /* 0x000000194b167210 */ /* 0x000fe40007ffe0ff */
[C---:B0-----:R-:W-:Y:S02]  /*1380*/  SHF.L.U32 R20, R23.reuse, 0x1, RZ ;  /* 0x0000000117147819 */ /* 0x041fe400000006ff */
[----:B------:R-:W-:Y:S02]  /*1390*/  SHF.L.U32 R150, R23, 0x4, RZ ;  /* 0x0000000417967819 */ /* 0x000fe400000006ff */
[----:B------:R-:W-:Y:S02]  /*13a0*/  LOP3.LUT R20, R20, 0xffffffc0, RZ, 0xc0, !PT ;  /* 0xffffffc014147812 */ /* 0x000fe400078ec0ff */
[----:B------:R-:W-:Y:S02]  /*13b0*/  IADD3 R161, R150, 0x1, RZ ;  /* 0x0000000196a17810 */ /* 0x000fe40007ffe0ff */
[----:B------:R-:W-:-:S02]  /*13c0*/  LOP3.LUT R21, R20, 0x1f, R23, 0xf8, !PT ;  /* 0x0000001f14157812 */ /* 0x000fc400078ef817 */
        /* <DEDUP_REMOVED lines=10> */
[----:B------:R-:W-:Y:S02]  /*1470*/  IADD3 R150, R150, 0xf, RZ ;  /* 0x0000000f96967810 */ /* 0x000fe40007ffe0ff */
[----:B-1----:R-:W-:-:S07]  /*1480*/  SHF.R.S32.HI R23, RZ, 0x1f, R21 ;  /* 0x0000001fff177819 */ /* 0x002fce0000011415 */
.L_x_1982:
[----:B------:R-:W2:Y:S01]  /*1490*/  LDL R24, [R1] ;  /* 0x0000000001187983 */ /* 0x000ea20000100800 */
[----:B------:R-:W-:-:S04]  /*14a0*/  ISETP.NE.U32.AND P0, PT, R165, RZ, PT ;  /* 0x000000ffa500720c */ /* 0x000fc80003f05070 */
[----:B--2---:R-:W-:-:S13]  /*14b0*/  ISETP.NE.AND.EX P0, PT, R24, RZ, PT, P0 ;  /* 0x000000ff1800720c */ /* 0x004fda0003f05300 */
[----:B0-----:R-:W-:Y:S01]  /*14c0*/  @P0 IADD3 R27, R18, R164, RZ ;  /* 0x000000a4121b0210 */ /* 0x001fe20007ffe0ff */
[----:B------:R-:W0:Y:S04]  /*14d0*/  @!P0 LDC R29, c[0x0][0x218] ;  /* 0x00008600ff1d8b82 */ /* 0x000e280000000800 */
        /* <DEDUP_REMOVED lines=9> */
[C---:B------:R-:W-:Y:S02]  /*1570*/  SHF.L.U32 R149, R21.reuse, 0x4, RZ ;  /* 0x0000000415957819 */ /* 0x040fe400000006ff */
[----:B------:R-:W-:Y:S02]  /*1580*/  SHF.L.U64.HI R148, R21, 0x4, R23 ;  /* 0x0000000415947819 */ /* 0x000fe40000010217 */
[----:B------:R-:W-:-:S03]  /*1590*/  IADD3 R26, P0, R100, R149, RZ ;  /* 0x00000095641a7210 */ /* 0x000fc60007f1e0ff */
[----:B------:R-:W0:Y:S01]  /*15a0*/  S2UR UR5, SR_CgaCtaId ;  /* 0x00000000000579c3 */ /* 0x000e220000008800 */
[----:B------:R-:W-:Y:S01]  /*15b0*/  IADD3.X R27, R12, R148, RZ, P0, !PT ;  /* 0x000000940c1b7210 */ /* 0x000fe200007fe4ff */
[----:B------:R-:W-:Y:S01]  /*15c0*/  UMOV UR4, 0x400 ;  /* 0x0000040000047882 */ /* 0x000fe20000000000 */
[----:B------:R-:W-:-:S05]  /*15d0*/  IADD3 R36, R20, R17, RZ ;  /* 0x0000001114247210 */ /* 0x000fca0007ffe0ff */
[----:B------:R-:W1:Y:S01]  /*15e0*/  LDC R52, c[0x0][0x21c] ;  /* 0x00008700ff347b82 */ /* 0x000e620000000800 */
[----:B------:R-:W2:Y:S04]  /*15f0*/  LDG.E.128 R28, desc[UR6][R26.64] ;  /* 0x000000061a1c7981 */ /* 0x000ea8000c1e1d00 */
[----:B------:R-:W3:Y:S01]  /*1600*/  LDG.E.128 R32, desc[UR6][R26.64+0x200] ;  /* 0x000200061a207981 */ /* 0x000ee2000c1e1d00 */
[----:B------:R-:W-:Y:S01]  /*1610*/  IADD3 R38, P0, R102, R149, RZ ;  /* 0x0000009566267210 */ /* 0x000fe20007f1e0ff */
[----:B0-----:R-:W-:-:S03]  /*1620*/  ULEA UR4, UR5, UR4, 0x18 ;  /* 0x0000000405047291 */ /* 0x001fc6000f8ec03f */
[----:B------:R-:W-:Y:S01]  /*1630*/  IADD3.X R39, R101, R148, RZ, P0, !PT ;  /* 0x0000009465277210 */ /* 0x000fe200007fe4ff */
[----:B------:R-:W-:Y:S02]  /*1640*/  ULDC.U8 UR5, c[0x0][0x238] ;  /* 0x00008e0000057ab9 */ /* 0x000fe40000000000 */
[C---:B------:R-:W-:Y:S02]  /*1650*/  LEA R37, R36.reuse, UR4, 0x4 ;  /* 0x0000000424257c11 */ /* 0x040fe4000f8e20ff */
[----:B------:R-:W-:-:S04]  /*1660*/  IADD3 R36, R36, R17, RZ ;  /* 0x0000001124247210 */ /* 0x000fc80007ffe0ff */
[----:B------:R-:W-:Y:S01]  /*1670*/  LEA R36, R36, UR4, 0x4 ;  /* 0x0000000424247c11 */ /* 0x000fe2000f8e20ff */
[----:B--2---:R0:W-:Y:S04]  /*1680*/  STS.128 [R37], R28 ;  /* 0x0000001c25007388 */ /* 0x0041e80000000c00 */
[----:B---3--:R2:W-:Y:S01]  /*1690*/  STS.128 [R37+0x200], R32 ;  /* 0x0002002025007388 */ /* 0x0085e20000000c00 */
[----:B------:R-:W-:-:S03]  /*16a0*/  NOP ;  /* 0x0000000000007918 */ /* 0x000fc60000000000 */
[----:B------:R-:W-:Y:S04]  /*16b0*/  LDS.128 R48, [R36] ;  /* 0x0000000024307984 */ /* 0x000fe80000000c00 */
[----:B------:R-:W-:Y:S01]  /*16c0*/  LDS.128 R44, [R36+0x10] ;  /* 0x00001000242c7984 */ /* 0x000fe20000000c00 */
[----:B------:R-:W-:Y:S06]  /*16d0*/  BAR.SYNC.DEFER_BLOCKING 0x0 ;  /* 0x0000000000007b1d */ /* 0x000fec0000010000 */
[----:B0-----:R-:W3:Y:S04]  /*16e0*/  LDG.E.128 R28, desc[UR6][R38.64] ;  /* 0x00000006261c7981 */ /* 0x001ee8000c1e1d00 */
[----:B--2---:R-:W2:Y:S01]  /*16f0*/  LDG.E.128 R32, desc[UR6][R38.64+0x200] ;  /* 0x0002000626207981 */ /* 0x004ea2000c1e1d00 */
[----:B------:R-:W-:Y:S03]  /*1700*/  BSSY B0, `(.L_x_1939) ;  /* 0x000003e000007945 */ /* 0x000fe60003800000 */
[----:B---3--:R-:W-:Y:S04]  /*1710*/  STS.128 [R37], R28 ;  /* 0x0000001c25007388 */ /* 0x008fe80000000c00 */
[----:B--2---:R-:W-:Y:S01]  /*1720*/  STS.128 [R37+0x200], R32 ;  /* 0x0002002025007388 */ /* 0x004fe20000000c00 */
[----:B------:R-:W-:-:S03]  /*1730*/  NOP ;  /* 0x0000000000007918 */ /* 0x000fc60000000000 */
[----:B------:R-:W0:Y:S04]  /*1740*/  LDS.128 R32, [R36] ;  /* 0x0000000024207984 */ /* 0x000e280000000c00 */
[----:B------:R2:W3:Y:S01]  /*1750*/  LDS.128 R40, [R36+0x10] ;  /* 0x0000100024287984 */ /* 0x0004e20000000c00 */
[--C-:B0-----:R-:W-:Y:S02]  /*1760*/  HADD2.F32 R26, -RZ, R32.reuse.H0_H0 ;  /* 0x20000020ff1a7230 */ /* 0x101fe40000004100 */
[----:B------:R-:W-:Y:S02]  /*1770*/  HADD2.F32 R54, -RZ, R32.H1_H1 ;  /* 0x30000020ff367230 */ /* 0x000fe40000004100 */
[----:B------:R-:W-:Y:S02]  /*1780*/  HADD2.F32 R30, -RZ, R34.H0_H0 ;  /* 0x20000022ff1e7230 */ /* 0x000fe40000004100 */
[----:B------:R-:W-:Y:S01]  /*1790*/  FADD.FTZ R25, R26, R7 ;  /* 0x000000071a197221 */ /* 0x000fe20000010000 */
[----:B------:R-:W-:-:S02]  /*17a0*/  HADD2.F32 R32, -RZ, R35.H0_H0 ;  /* 0x20000023ff207230 */ /* 0x000fc40000004100 */
[--C-:B------:R-:W-:Y:S01]  /*17b0*/  FADD.FTZ R26, R54, R7.reuse ;  /* 0x00000007361a7221 */ /* 0x100fe20000010000 */
[--C-:B------:R-:W-:Y:S02]  /*17c0*/  HADD2.F32 R56, -RZ, R33.reuse.H0_H0 ;  /* 0x20000021ff387230 */ /* 0x100fe40000004100 */
[--C-:B------:R-:W-:Y:S01]  /*17d0*/  FADD.FTZ R29, R30, R7.reuse ;  /* 0x000000071e1d7221 */ /* 0x100fe20000010000 */
[----:B------:R-:W-:Y:S01]  /*17e0*/  FSETP.GTU.FTZ.AND P5, PT, R25, 20, PT ;  /* 0x41a000001900780b */ /* 0x000fe20003fbc000 */
[----:B------:R-:W-:Y:S02]  /*17f0*/  HADD2.F32 R38, -RZ, R33.H1_H1 ;  /* 0x30000021ff267230 */ /* 0x000fe40000004100 */
[--C-:B------:R-:W-:Y:S01]  /*1800*/  FADD.FTZ R31, R32, R7.reuse ;  /* 0x00000007201f7221 */ /* 0x100fe20000010000 */
[----:B------:R-:W-:Y:S01]  /*1810*/  HADD2.F32 R34, -RZ, R34.H1_H1 ;  /* 0x30000022ff227230 */ /* 0x000fe20000004100 */
[----:B------:R-:W-:Y:S01]  /*1820*/  ISETP.EQ.OR P5, PT, RZ, UR5, P5 ;  /* 0x00000005ff007c0c */ /* 0x000fe2000afa2670 */
[--C-:B------:R-:W-:Y:S01]  /*1830*/  FADD.FTZ R27, R56, R7.reuse ;  /* 0x00000007381b7221 */ /* 0x100fe20000010000 */
[----:B------:R-:W-:Y:S01]  /*1840*/  FADD.FTZ R28, R38, R7 ;  /* 0x00000007261c7221 */ /* 0x000fe20000010000 */
[----:B------:R-:W-:-:S02]  /*1850*/  HADD2.F32 R32, -RZ, R35.H1_H1 ;  /* 0x30000023ff207230 */ /* 0x000fc40000004100 */
[--C-:B------:R-:W-:Y:S01]  /*1860*/  FADD.FTZ R30, R34, R7.reuse ;  /* 0x00000007221e7221 */ /* 0x100fe20000010000 */
[----:B------:R-:W-:Y:S02]  /*1870*/  FSETP.GTU.FTZ.AND P4, PT, R26, 20, PT ;  /* 0x41a000001a00780b */ /* 0x000fe40003f9c000 */
[----:B------:R-:W-:Y:S01]  /*1880*/  FSETP.GTU.FTZ.AND P3, PT, R27, 20, PT ;  /* 0x41a000001b00780b */ /* 0x000fe20003f7c000 */
[----:B------:R-:W-:Y:S01]  /*1890*/  FADD.FTZ R32, R32, R7 ;  /* 0x0000000720207221 */ /* 0x000fe20000010000 */
[----:B------:R-:W-:Y:S02]  /*18a0*/  FSETP.GTU.FTZ.AND P2, PT, R28, 20, PT ;  /* 0x41a000001c00780b */ /* 0x000fe40003f5c000 */
[----:B------:R-:W-:Y:S02]  /*18b0*/  FSETP.GTU.FTZ.AND P1, PT, R29, 20, PT ;  /* 0x41a000001d00780b */ /* 0x000fe40003f3c000 */
[----:B------:R-:W-:Y:S02]  /*18c0*/  FSETP.GTU.FTZ.AND P0, PT, R30, 20, PT ;  /* 0x41a000001e00780b */ /* 0x000fe40003f1c000 */
[----:B------:R-:W-:Y:S01]  /*18d0*/  FSETP.GTU.FTZ.AND P6, PT, R31, 20, PT ;  /* 0x41a000001f00780b */ /* 0x000fe20003fdc000 */
[----:B-123--:R-:W-:-:S12]  /*18e0*/  @P5 BRA `(.L_x_1940) ;  /* 0x00000000007c5947 */ /* 0x00efd80003800000 */
[----:B------:R-:W-:Y:S01]  /*18f0*/  FMUL.FTZ R25, R25, 1.4426950216293334961 ;  /* 0x3fb8aa3b19197820 */ /* 0x000fe20000410000 */
[----:B------:R-:W-:Y:S01]  /*1900*/  HFMA2.MMA R36, -RZ, RZ, 1.625, 0 ;  /* 0x3e800000ff247435 */ /* 0x000fe200000001ff */
[----:B------:R-:W-:Y:S02]  /*1910*/  MOV R39, 0x3d39bf78 ;  /* 0x3d39bf7800277802 */ /* 0x000fe40000000f00 */
        /* <DEDUP_REMOVED lines=28> */
.L_x_1940:
[----:B------:R-:W-:Y:S05]  /*1ae0*/  BSYNC B0 ;  /* 0x0000000000007941 */ /* 0x000fea0003800000 */
.L_x_1939:
[----:B------:R-:W-:Y:S01]  /*1af0*/  ISETP.EQ.OR P4, PT, RZ, UR5, P4 ;  /* 0x00000005ff007c0c */ /* 0x000fe2000a782670 */
[----:B------:R-:W-:Y:S01]  /*1b00*/  HADD2.F32 R34, -RZ, R40.H0_H0 ;  /* 0x20000028ff227230 */ /* 0x000fe20000004100 */
[----:B------:R-:W-:Y:S01]  /*1b10*/  BSSY B0, `(.L_x_1941) ;  /* 0x0000024000007945 */ /* 0x000fe20003800000 */
[----:B------:R-:W-:Y:S02]  /*1b20*/  FSETP.GTU.FTZ.AND P5, PT, R32, 20, PT ;  /* 0x41a000002000780b */ /* 0x000fe40003fbc000 */
[----:B------:R-:W-:Y:S01]  /*1b30*/  ISETP.EQ.OR P3, PT, RZ, UR5, P3 ;  /* 0x00000005ff007c0c */ /* 0x000fe20009f62670 */
[----:B------:R-:W-:-:S07]  /*1b40*/  FADD.FTZ R33, R34, R7 ;  /* 0x0000000722217221 */ /* 0x000fce0000010000 */
[----:B------:R-:W-:Y:S05]  /*1b50*/  @P4 BRA `(.L_x_1942) ;  /* 0x00000000007c4947 */ /* 0x000fea0003800000 */
        /* <DEDUP_REMOVED lines=31> */
.L_x_1942:
[----:B------:R-:W-:Y:S05]  /*1d50*/  BSYNC B0 ;  /* 0x0000000000007941 */ /* 0x000fea0003800000 */
.L_x_1941:
[----:B------:R-:W-:Y:S01]  /*1d60*/  HADD2.F32 R34, -RZ, R40.H1_H1 ;  /* 0x30000028ff227230 */ /* 0x000fe20000004100 */
[----:B------:R-:W-:Y:S01]  /*1d70*/  BSSY B0, `(.L_x_1943) ;  /* 0x0000023000007945 */ /* 0x000fe20003800000 */
[----:B------:R-:W-:-:S03]  /*1d80*/  FSETP.GTU.FTZ.AND P4, PT, R33, 20, PT ;  /* 0x41a000002100780b */ /* 0x000fc60003f9c000 */
[----:B------:R-:W-:Y:S01]  /*1d90*/  FADD.FTZ R34, R34, R7 ;  /* 0x0000000722227221 */ /* 0x000fe20000010000 */
[----:B------:R-:W-:Y:S09]  /*1da0*/  @P3 BRA `(.L_x_1944) ;  /* 0x00000000007c3947 */ /* 0x000ff20003800000 */
        /* <DEDUP_REMOVED lines=31> */
.L_x_1944:
[----:B------:R-:W-:Y:S05]  /*1fa0*/  BSYNC B0 ;  /* 0x0000000000007941 */ /* 0x000fea0003800000 */
.L_x_1943:
        /* <DEDUP_REMOVED lines=38> */
.L_x_1946:
[----:B------:R-:W-:Y:S05]  /*2210*/  BSYNC B0 ;  /* 0x0000000000007941 */ /* 0x000fea0003800000 */
.L_x_1945:
[----:B------:R-:W-:Y:S01]  /*2220*/  HADD2.F32 R38, -RZ, R41.H1_H1 ;  /* 0x30000029ff267230 */ /* 0x000fe20000004100 */
[----:B------:R-:W-:Y:S01]  /*2230*/  MOV R40, R100 ;  /* 0x0000006400287202 */ /* 0x000fe20000000f00 */
[----:B------:R-:W-:Y:S01]  /*2240*/  BSSY B0, `(.L_x_1947) ;  /* 0x0000025000007945 */ /* 0x000fe20003800000 */
[----:B------:R-:W-:Y:S02]  /*2250*/  MOV R41, R12 ;  /* 0x0000000c00297202 */ /* 0x000fe40000000f00 */
[----:B------:R-:W-:Y:S01]  /*2260*/  FSETP.GTU.FTZ.AND P2, PT, R35, 20, PT ;  /* 0x41a000002300780b */ /* 0x000fe20003f5c000 */
[----:B------:R-:W-:Y:S01]  /*2270*/  FADD.FTZ R38, R38, R7 ;  /* 0x0000000726267221 */ /* 0x000fe20000010000 */
[----:B------:R-:W-:Y:S01]  /*2280*/  IMAD.WIDE R40, R24, 0x2, R40 ;  /* 0x0000000218287825 */ /* 0x000fe200078e0228 */
[----:B------:R-:W-:Y:S10]  /*2290*/  @P1 BRA `(.L_x_1948) ;  /* 0x00000000007c1947 */ /* 0x000ff40003800000 */
        /* <DEDUP_REMOVED lines=31> */
.L_x_1948:
[----:B------:R-:W-:Y:S05]  /*2490*/  BSYNC B0 ;  /* 0x0000000000007941 */ /* 0x000fea0003800000 */
.L_x_1947:
[----:B------:R-:W-:Y:S01]  /*24a0*/  ISETP.EQ.OR P0, PT, RZ, UR5, P0 ;  /* 0x00000005ff007c0c */ /* 0x000fe20008702670 */
[----:B------:R-:W-:Y:S01]  /*24b0*/  HADD2.F32 R36, -RZ, R42.H0_H0 ;  /* 0x2000002aff247230 */ /* 0x000fe20000004100 */
[----:B------:R-:W-:Y:S01]  /*24c0*/  MOV R103, R101 ;  /* 0x0000006500677202 */ /* 0x000fe20000000f00 */
[----:B------:R-:W-:Y:S01]  /*24d0*/  BSSY B0, `(.L_x_1949) ;  /* 0x0000027000007945 */ /* 0x000fe20003800000 */
[----:B------:R-:W-:Y:S02]  /*24e0*/  FSETP.GTU.FTZ.AND P1, PT, R38, 20, PT ;  /* 0x41a000002600780b */ /* 0x000fe40003f3c000 */
[----:B------:R-:W-:Y:S01]  /*24f0*/  ISETP.EQ.OR P6, PT, RZ, UR5, P6 ;  /* 0x00000005ff007c0c */ /* 0x000fe2000b7c2670 */
[----:B------:R-:W-:Y:S01]  /*2500*/  IMAD.WIDE R102, R24, 0x2, R102 ;  /* 0x0000000218667825 */ /* 0x000fe200078e0266 */
[----:B------:R-:W-:-:S03]  /*2510*/  MOV R100, R40 ;  /* 0x0000002800647202 */ /* 0x000fc60000000f00 */
[----:B------:R-:W-:Y:S01]  /*2520*/  FADD.FTZ R36, R36, R7 ;  /* 0x0000000724247221 */ /* 0x000fe20000010000 */
[----:B------:R-:W-:Y:S01]  /*2530*/  MOV R12, R41 ;  /* 0x00000029000c7202 */ /* 0x000fe20000000f00 */
[----:B------:R-:W-:Y:S06]  /*2540*/  @P0 BRA `(.L_x_1950) ;  /* 0x00000000007c0947 */ /* 0x000fec0003800000 */
        /* <DEDUP_REMOVED lines=31> */
.L_x_1950:
[----:B------:R-:W-:Y:S05]  /*2740*/  BSYNC B0 ;  /* 0x0000000000007941 */ /* 0x000fea0003800000 */
.L_x_1949:
[----:B------:R-:W-:Y:S01]  /*2750*/  HADD2.F32 R42, -RZ, R42.H1_H1 ;  /* 0x3000002aff2a7230 */ /* 0x000fe20000004100 */
[----:B------:R-:W-:Y:S01]  /*2760*/  BSSY B0, `(.L_x_1951) ;  /* 0x0000026000007945 */ /* 0x000fe20003800000 */
[----:B------:R-:W-:Y:S01]  /*2770*/  FSETP.GTU.FTZ.AND P0, PT, R36, 20, PT ;  /* 0x41a000002400780b */ /* 0x000fe20003f1c000 */
[--C-:B------:R-:W-:Y:S01]  /*2780*/  HADD2.F32 R56, -RZ, R43.reuse.H0_H0 ;  /* 0x2000002bff387230 */ /* 0x100fe20000004100 */
[----:B------:R-:W-:Y:S01]  /*2790*/  MOV R101, R103 ;  /* 0x0000006700657202 */ /* 0x000fe20000000f00 */
[----:B------:R-:W-:Y:S02]  /*27a0*/  HADD2.F32 R54, -RZ, R43.H1_H1 ;  /* 0x3000002bff367230 */ /* 0x000fe40000004100 */
[----:B------:R-:W-:Y:S01]  /*27b0*/  FADD.FTZ R39, R42, R7 ;  /* 0x000000072a277221 */ /* 0x000fe20000010000 */
[----:B------:R-:W-:Y:S07]  /*27c0*/  @P6 BRA `(.L_x_1952) ;  /* 0x00000000007c6947 */ /* 0x000fee0003800000 */
        /* <DEDUP_REMOVED lines=31> */
.L_x_1952:
[----:B------:R-:W-:Y:S05]  /*29c0*/  BSYNC B0 ;  /* 0x0000000000007941 */ /* 0x000fea0003800000 */
.L_x_1951:
[----:B------:R-:W-:Y:S01]  /*29d0*/  ISETP.EQ.OR P5, PT, RZ, UR5, P5 ;  /* 0x00000005ff007c0c */ /* 0x000fe2000afa2670 */
[----:B------:R-:W-:Y:S01]  /*29e0*/  BSSY B0, `(.L_x_1953) ;  /* 0x0000029000007945 */ /* 0x000fe20003800000 */
[--C-:B------:R-:W-:Y:S01]  /*29f0*/  HADD2.F32 R88, -RZ, R49.reuse.H0_H0 ;  /* 0x20000031ff587230 */ /* 0x100fe20000004100 */
[----:B------:R-:W-:Y:S01]  /*2a00*/  FSETP.GTU.FTZ.AND P6, PT, R39, 20, PT ;  /* 0x41a000002700780b */ /* 0x000fe20003fdc000 */
[--C-:B------:R-:W-:Y:S01]  /*2a10*/  HADD2.F32 R89, -RZ, R48.reuse.H0_H0 ;  /* 0x20000030ff597230 */ /* 0x100fe20000004100 */
[----:B------:R-:W-:Y:S01]  /*2a20*/  ISETP.EQ.OR P4, PT, RZ, UR5, P4 ;  /* 0x00000005ff007c0c */ /* 0x000fe2000a782670 */
[----:B------:R-:W-:Y:S02]  /*2a30*/  HADD2.F32 R41, -RZ, R48.H1_H1 ;  /* 0x30000030ff297230 */ /* 0x000fe40000004100 */
[----:B------:R-:W-:Y:S01]  /*2a40*/  FADD.FTZ R56, R56, R7 ;  /* 0x0000000738387221 */ /* 0x000fe20000010000 */
[----:B------:R-:W-:Y:S02]  /*2a50*/  HADD2.F32 R49, -RZ, R49.H1_H1 ;  /* 0x30000031ff317230 */ /* 0x000fe40000004100 */
[----:B------:R-:W-:-:S02]  /*2a60*/  HADD2.F32 R87, -RZ, R50.H0_H0 ;  /* 0x20000032ff577230 */ /* 0x000fc40000004100 */
        /* <DEDUP_REMOVED lines=32> */
.L_x_1954:
[----:B------:R-:W-:Y:S05]  /*2c70*/  BSYNC B0 ;  /* 0x0000000000007941 */ /* 0x000fea0003800000 */
.L_x_1953:
[----:B------:R-:W-:Y:S01]  /*2c80*/  BSSY B0, `(.L_x_1955) ;  /* 0x0000028000007945 */ /* 0x000fe20003800000 */
[--C-:B------:R-:W-:Y:S01]  /*2c90*/  HADD2.F32 R86, -RZ, R51.reuse.H0_H0 ;  /* 0x20000033ff567230 */ /* 0x100fe20000004100 */
[----:B------:R-:W-:Y:S01]  /*2ca0*/  FSETP.GTU.FTZ.AND P5, PT, R56, 20, PT ;  /* 0x41a000003800780b */ /* 0x000fe20003fbc000 */
[----:B------:R-:W-:Y:S02]  /*2cb0*/  HADD2.F32 R43, -RZ, R50.H1_H1 ;  /* 0x30000032ff2b7230 */ /* 0x000fe40000004100 */
[----:B------:R-:W-:Y:S01]  /*2cc0*/  FADD.FTZ R57, R54, R7 ;  /* 0x0000000736397221 */ /* 0x000fe20000010000 */
[----:B------:R-:W-:Y:S02]  /*2cd0*/  HADD2.F32 R51, -RZ, R51.H1_H1 ;  /* 0x30000033ff337230 */ /* 0x000fe40000004100 */
[--C-:B------:R-:W-:Y:S02]  /*2ce0*/  HADD2.F32 R85, -RZ, R44.reuse.H0_H0 ;  /* 0x2000002cff557230 */ /* 0x100fe40000004100 */
[----:B------:R-:W-:Y:S01]  /*2cf0*/  HADD2.F32 R53, -RZ, R44.H1_H1 ;  /* 0x3000002cff357230 */ /* 0x000fe20000004100 */
[----:B------:R-:W-:Y:S06]  /*2d00*/  @P4 BRA `(.L_x_1956) ;  /* 0x00000000007c4947 */ /* 0x000fec0003800000 */
        /* <DEDUP_REMOVED lines=31> */
.L_x_1956:
[----:B------:R-:W-:Y:S05]  /*2f00*/  BSYNC B0 ;  /* 0x0000000000007941 */ /* 0x000fea0003800000 */
.L_x_1955:
[----:B------:R-:W-:Y:S01]  /*2f10*/  ISETP.EQ.OR P3, PT, RZ, UR5, P3 ;  /* 0x00000005ff007c0c */ /* 0x000fe20009f62670 */
[----:B------:R-:W-:Y:S01]  /*2f20*/  BSSY B0, `(.L_x_1957) ;  /* 0x000002e000007945 */ /* 0x000fe20003800000 */
[----:B------:R-:W-:Y:S01]  /*2f30*/  FSETP.GTU.FTZ.AND P4, PT, R57, 20, PT ;  /* 0x41a000003900780b */ /* 0x000fe20003f9c000 */
[----:B------:R-:W-:Y:S01]  /*2f40*/  HADD2.F32 R84, -RZ, R45.H0_H0 ;  /* 0x2000002dff547230 */ /* 0x000fe20000004100 */
[----:B------:R-:W-:Y:S01]  /*2f50*/  ISETP.EQ.OR P2, PT, RZ, UR5, P2 ;  /* 0x00000005ff007c0c */ /* 0x000fe20009742670 */
[--C-:B------:R-:W-:Y:S01]  /*2f60*/  HADD2.F32 R83, -RZ, R46.reuse.H0_H0 ;  /* 0x2000002eff537230 */ /* 0x100fe20000004100 */
[----:B------:R-:W-:Y:S01]  /*2f70*/  ISETP.EQ.OR P1, PT, RZ, UR5, P1 ;  /* 0x00000005ff007c0c */ /* 0x000fe20008f22670 */
[----:B------:R-:W-:Y:S01]  /*2f80*/  HADD2.F32 R55, -RZ, R47.H0_H0 ;  /* 0x2000002fff377230 */ /* 0x000fe20000004100 */
[----:B------:R-:W-:Y:S01]  /*2f90*/  ISETP.EQ.OR P0, PT, RZ, UR5, P0 ;  /* 0x00000005ff007c0c */ /* 0x000fe20008702670 */
[----:B------:R-:W-:Y:S01]  /*2fa0*/  HADD2.F32 R45, -RZ, R45.H1_H1 ;  /* 0x3000002dff2d7230 */ /* 0x000fe20000004100 */
[----:B------:R-:W-:Y:S01]  /*2fb0*/  ISETP.EQ.OR P6, PT, RZ, UR5, P6 ;  /* 0x00000005ff007c0c */ /* 0x000fe2000b7c2670 */
[----:B------:R-:W-:Y:S01]  /*2fc0*/  HADD2.F32 R46, -RZ, R46.H1_H1 ;  /* 0x3000002eff2e7230 */ /* 0x000fe20000004100 */
[----:B------:R-:W-:Y:S01]  /*2fd0*/  ISETP.EQ.OR P5, PT, RZ, UR5, P5 ;  /* 0x00000005ff007c0c */ /* 0x000fe2000afa2670 */
[----:B------:R-:W-:Y:S01]  /*2fe0*/  HADD2.F32 R47, -RZ, R47.H1_H1 ;  /* 0x3000002fff2f7230 */ /* 0x000fe20000004100 */
[----:B------:R-:W-:Y:S01]  /*2ff0*/  ISETP.EQ.OR P4, PT, RZ, UR5, P4 ;  /* 0x00000005ff007c0c */ /* 0x000fe2000a782670 */
[----:B------:R-:W-:-:S12]  /*3000*/  @P3 BRA `(.L_x_1958) ;  /* 0x00000000007c3947 */ /* 0x000fd80003800000 */
        /* <DEDUP_REMOVED lines=31> */
.L_x_1958:
[----:B------:R-:W-:Y:S05]  /*3200*/  BSYNC B0 ;  /* 0x0000000000007941 */ /* 0x000fea0003800000 */
.L_x_1957:
[----:B------:R-:W-:Y:S04]  /*3210*/  BSSY B0, `(.L_x_1959) ;  /* 0x0000021000007945 */ /* 0x000fe80003800000 */
        /* <DEDUP_REMOVED lines=32> */
.L_x_1960:
[----:B------:R-:W-:Y:S05]  /*3420*/  BSYNC B0 ;  /* 0x0000000000007941 */ /* 0x000fea0003800000 */
.L_x_1959:
        /* <DEDUP_REMOVED lines=33> */
.L_x_1962:
[----:B------:R-:W-:Y:S05]  /*3640*/  BSYNC B0 ;  /* 0x0000000000007941 */ /* 0x000fea0003800000 */
.L_x_1961:
        /* <DEDUP_REMOVED lines=33> */
.L_x_1964:
[----:B------:R-:W-:Y:S05]  /*3860*/  BSYNC B0 ;  /* 0x0000000000007941 */ /* 0x000fea0003800000 */
.L_x_1963:
        /* <DEDUP_REMOVED lines=33> */
.L_x_1966:
[----:B------:R-:W-:Y:S05]  /*3a80*/  BSYNC B0 ;  /* 0x0000000000007941 */ /* 0x000fea0003800000 */
.L_x_1965:
        /* <DEDUP_REMOVED lines=33> */
.L_x_1968:
[----:B------:R-:W-:Y:S05]  /*3ca0*/  BSYNC B0 ;  /* 0x0000000000007941 */ /* 0x000fea0003800000 */
.L_x_1967:
        /* <DEDUP_REMOVED lines=33> */
.L_x_1970:
[----:B------:R-:W-:Y:S05]  /*3ec0*/  BSYNC B0 ;  /* 0x0000000000007941 */ /* 0x000fea0003800000 */
.L_x_1969:
        /* <DEDUP_REMOVED lines=42> */
.L_x_1981:
[----:B------:R-:W-:Y:S01]  /*4170*/  SHF.R.S32.HI R99, RZ, 0x1f, R98 ;  /* 0x0000001fff637819 */ /* 0x000fe20000011462 */
[----:B--23--:R-:W-:Y:S01]  /*4180*/  IMAD.WIDE.U32 R40, R98, UR10, RZ ;  /* 0x0000000a62287c25 */ /* 0x00cfe2000f8e00ff */
[----:B0-----:R-:W0:Y:S03]  /*4190*/  LDC.64 R48, c[0x0][0x300] ;  /* 0x0000c000ff307b82 */ /* 0x001e260000000a00 */
        /* <DEDUP_REMOVED lines=8> */
[----:B------:R-:W3:Y:S01]  /*4220*/  LDG.E.128 R44, desc[UR6][R44.64+0x200] ;  /* 0x000200062c2c7981 */ /* 0x000ee2000c1e1d00 */
[----:B------:R-:W-:Y:S01]  /*4230*/  MOV R50, R70 ;  /* 0x0000004600327202 */ /* 0x000fe20000000f00 */
[----:B------:R-:W-:Y:S01]  /*4240*/  IMAD R37, R99, UR8, RZ ;  /* 0x0000000863257c24 */ /* 0x000fe2000f8e02ff */
[----:B------:R-:W-:Y:S01]  /*4250*/  MOV R51, R14 ;  /* 0x0000000e00337202 */ /* 0x000fe20000000f00 */
[----:B-1----:R-:W1:Y:S02]  /*4260*/  S2UR UR5, SR_CgaCtaId ;  /* 0x00000000000579c3 */ /* 0x002e640000008800 */
[----:B------:R-:W-:-:S02]  /*4270*/  IMAD R37, R98, UR9, R37 ;  /* 0x0000000962257c24 */ /* 0x000fc4000f8e0225 */
[----:B------:R-:W-:-:S03]  /*4280*/  IMAD.WIDE.U32 R50, R98, UR8, R50 ;  /* 0x0000000862327c25 */ /* 0x000fc6000f8e0032 */
[----:B0-----:R-:W-:Y:S02]  /*4290*/  LEA R48, P0, R50, R48, 0x2 ;  /* 0x0000003032307211 */ /* 0x001fe400078010ff */
[----:B------:R-:W-:-:S04]  /*42a0*/  IADD3 R37, R51, R37, RZ ;  /* 0x0000002533257210 */ /* 0x000fc80007ffe0ff */
[----:B------:R-:W-:Y:S01]  /*42b0*/  LEA.HI.X R49, R50, R49, R37, 0x2, P0 ;  /* 0x0000003132317211 */ /* 0x000fe200000f1425 */
[----:B------:R-:W-:-:S04]  /*42c0*/  IMAD R37, R99, UR12, RZ ;  /* 0x0000000c63257c24 */ /* 0x000fc8000f8e02ff */
[----:B------:R0:W4:Y:S01]  /*42d0*/  LDG.E R128, desc[UR6][R48.64] ;  /* 0x0000000630807981 */ /* 0x000122000c1e1900 */
[----:B------:R-:W-:Y:S01]  /*42e0*/  IMAD R37, R98, UR13, R37 ;  /* 0x0000000d62257c24 */ /* 0x000fe2000f8e0225 */
[----:B------:R-:W-:Y:S01]  /*42f0*/  UMOV UR4, 0x400 ;  /* 0x0000040000047882 */ /* 0x000fe20000000000 */
[----:B------:R-:W-:Y:S01]  /*4300*/  IADD3 R104, R20, R17, RZ ;  /* 0x0000001114687210 */ /* 0x000fe20007ffe0ff */
[----:B-1----:R-:W-:Y:S01]  /*4310*/  ULEA UR4, UR5, UR4, 0x18 ;  /* 0x0000000405047291 */ /* 0x002fe2000f8ec03f */
[----:B0-----:R-:W-:-:S03]  /*4320*/  IMAD.WIDE.U32 R48, R98, UR12, RZ ;  /* 0x0000000c62307c25 */ /* 0x001fc6000f8e00ff */
[----:B------:R-:W-:Y:S02]  /*4330*/  LEA R52, P0, R48, R10, 0x1 ;  /* 0x0000000a30347211 */ /* 0x000fe400078008ff */
[----:B------:R-:W-:Y:S02]  /*4340*/  IADD3 R51, R49, R37, RZ ;  /* 0x0000002531337210 */ /* 0x000fe40007ffe0ff */
[----:B------:R-:W-:Y:S02]  /*4350*/  LEA R37, R104, UR4, 0x4 ;  /* 0x0000000468257c11 */ /* 0x000fe4000f8e20ff */
[----:B------:R-:W-:Y:S02]  /*4360*/  LEA.HI.X R51, R48, R11, R51, 0x1, P0 ;  /* 0x0000000b30337211 */ /* 0x000fe400000f0c33 */
[----:B------:R-:W-:-:S04]  /*4370*/  IADD3 R52, P0, R52, R149, RZ ;  /* 0x0000009534347210 */ /* 0x000fc80007f1e0ff */
[----:B------:R-:W-:Y:S01]  /*4380*/  IADD3.X R53, R51, R148, RZ, P0, !PT ;  /* 0x0000009433357210 */ /* 0x000fe200007fe4ff */
[----:B--2---:R-:W-:Y:S04]  /*4390*/  STS.128 [R37], R40 ;  /* 0x0000002825007388 */ /* 0x004fe80000000c00 */
[----:B---3--:R-:W-:Y:S01]  /*43a0*/  STS.128 [R37+0x200], R44 ;  /* 0x0002002c25007388 */ /* 0x008fe20000000c00 */
[----:B------:R-:W-:-:S03]  /*43b0*/  NOP ;  /* 0x0000000000007918 */ /* 0x000fc60000000000 */
[----:B------:R-:W2:Y:S04]  /*43c0*/  LDG.E.128 R48, desc[UR6][R52.64] ;  /* 0x0000000634307981 */ /* 0x000ea8000c1e1d00 */
[----:B------:R-:W3:Y:S01]  /*43d0*/  LDG.E.128 R52, desc[UR6][R52.64+0x200] ;  /* 0x0002000634347981 */ /* 0x000ee2000c1e1d00 */
[----:B------:R-:W-:Y:S02]  /*43e0*/  IADD3 R104, R104, R17, RZ ;  /* 0x0000001168687210 */ /* 0x000fe40007ffe0ff */
[-C--:B------:R-:W-:Y:S01]  /*43f0*/  ISETP.GE.U32.AND P3, PT, R161, R24.reuse, PT ;  /* 0x00000018a100720c */ /* 0x080fe20003f66070 */
[----:B------:R-:W0:Y:S01]  /*4400*/  S2R R115, SR_TID.X ;  /* 0x0000000000737919 */ /* 0x000e220000002100 */
[----:B------:R-:W-:Y:S01]  /*4410*/  LEA R104, R104, UR4, 0x4 ;  /* 0x0000000468687c11 */ /* 0x000fe2000f8e20ff */
[----:B----4-:R-:W-:Y:S01]  /*4420*/  FMUL.FTZ R128, R128, 1.4426950216293334961 ;  /* 0x3fb8aa3b80807820 */ /* 0x010fe20000410000 */
[----:B------:R-:W-:-:S03]  /*4430*/  ISETP.GE.U32.AND P4, PT, R160, R24, PT ;  /* 0x00000018a000720c */ /* 0x000fc60003f86070 */
[----:B------:R-:W1:Y:S01]  /*4440*/  LDS.128 R40, [R104] ;  /* 0x0000000068287984 */ /* 0x000e620000000c00 */
[C---:B------:R-:W-:Y:S01]  /*4450*/  FMUL.FTZ R123, R128.reuse, R28 ;  /* 0x0000001c807b7220 */ /* 0x040fe20000410000 */
[C---:B------:R-:W-:Y:S01]  /*4460*/  FMUL.FTZ R117, R128.reuse, R25 ;  /* 0x0000001980757220 */ /* 0x040fe20000410000 */
[C---:B------:R-:W-:Y:S01]  /*4470*/  FMUL.FTZ R119, R128.reuse, R26 ;  /* 0x0000001a80777220 */ /* 0x040fe20000410000 */
[----:B------:R-:W4:Y:S01]  /*4480*/  LDS.128 R44, [R104+0x10] ;  /* 0x00001000682c7984 */ /* 0x000f220000000c00 */
        /* <DEDUP_REMOVED lines=8> */
[C---:B------:R-:W-:Y:S01]  /*4510*/  FMUL.FTZ R137, R128.reuse, R35 ;  /* 0x0000002380897220 */ /* 0x040fe20000410000 */
[C---:B------:R-:W-:Y:S01]  /*4520*/  FMUL.FTZ R138, R128.reuse, R38 ;  /* 0x00000026808a7220 */ /* 0x040fe20000410000 */
[----:B------:R-:W5:Y:S01]  /*4530*/  MUFU.EX2 R117, R117 ;  /* 0x0000007500757308 */ /* 0x000f620000000800 */
[C---:B------:R-:W-:Y:S01]  /*4540*/  FMUL.FTZ R139, R128.reuse, R36 ;  /* 0x00000024808b7220 */ /* 0x040fe20000410000 */
[C---:B------:R-:W-:Y:S01]  /*4550*/  FMUL.FTZ R140, R128.reuse, R39 ;  /* 0x00000027808c7220 */ /* 0x040fe20000410000 */
[C---:B------:R-:W-:Y:S01]  /*4560*/  FMUL.FTZ R141, R128.reuse, R56 ;  /* 0x00000038808d7220 */ /* 0x040fe20000410000 */
[----:B------:R-:W-:Y:S01]  /*4570*/  FMUL.FTZ R142, R128, R57 ;  /* 0x00000039808e7220 */ /* 0x000fe20000410000 */
[----:B------:R-:W-:-:S03]  /*4580*/  ISETP.GE.U32.AND P1, PT, R159, R24, PT ;  /* 0x000000189f00720c */ /* 0x000fc60003f26070 */
[----:B------:R-:W4:Y:S01]  /*4590*/  MUFU.EX2 R119, R119 ;  /* 0x0000007700777308 */ /* 0x000f220000000800 */
[----:B0-----:R-:W-:-:S04]  /*45a0*/  SHF.L.U32 R107, R115, 0x4, RZ ;  /* 0x00000004736b7819 */ /* 0x001fc800000006ff */
[----:B------:R-:W-:-:S03]  /*45b0*/  IADD3 R103, R107, 0x5, RZ ;  /* 0x000000056b677810 */ /* 0x000fc60007ffe0ff */
[----:B------:R-:W0:Y:S01]  /*45c0*/  MUFU.EX2 R121, R121 ;  /* 0x0000007900797308 */ /* 0x000e220000000800 */
[C---:B------:R-:W-:Y:S02]  /*45d0*/  IADD3 R105, R107.reuse, 0x4, RZ ;  /* 0x000000046b697810 */ /* 0x040fe40007ffe0ff */
[-C--:B------:R-:W-:Y:S02]  /*45e0*/  ISETP.GE.U32.AND P2, PT, R107, R24.reuse, PT ;  /* 0x000000186b00720c */ /* 0x080fe40003f46070 */
[-C--:B------:R-:W-:Y:S02]  /*45f0*/  ISETP.GE.U32.AND P0, PT, R103, R24.reuse, PT ;  /* 0x000000186700720c */ /* 0x080fe40003f06070 */
[----:B------:R-:W-:Y:S01]  /*4600*/  ISETP.GE.U32.AND P6, PT, R105, R24, PT ;  /* 0x000000186900720c */ /* 0x000fe20003fc6070 */
[----:B------:R-:W0:Y:S01]  /*4610*/  MUFU.EX2 R125, R125 ;  /* 0x0000007d007d7308 */ /* 0x000e220000000800 */
[----:B-1----:R-:W-:Y:S01]  /*4620*/  HADD2.F32 R122, -RZ, R40.H1_H1 ;  /* 0x30000028ff7a7230 */ /* 0x002fe20000004100 */
[----:B------:R-:W-:Y:S01]  /*4630*/  IADD3 R107, R107, 0x3, RZ ;  /* 0x000000036b6b7810 */ /* 0x000fe20007ffe0ff */
[--C-:B------:R-:W-:Y:S01]  /*4640*/  HADD2.F32 R118, -RZ, R41.reuse.H0_H0 ;  /* 0x20000029ff767230 */ /* 0x100fe20000004100 */
[----:B-----5:R-:W-:Y:S01]  /*4650*/  FSEL R117, R117, 1, !P2 ;  /* 0x3f80000075757808 */ /* 0x020fe20005000000 */
[----:B------:R-:W-:-:S02]  /*4660*/  HADD2.F32 R120, -RZ, R41.H1_H1 ;  /* 0x30000029ff787230 */ /* 0x000fc40000004100 */
[----:B------:R-:W-:Y:S01]  /*4670*/  FMUL.FTZ R122, R90, R122 ;  /* 0x0000007a5a7a7220 */ /* 0x000fe20000410000 */
[----:B------:R-:W-:Y:S01]  /*4680*/  ISETP.GE.U32.AND P5, PT, R107, R24, PT ;  /* 0x000000186b00720c */ /* 0x000fe20003fa6070 */
[----:B------:R-:W1:Y:S01]  /*4690*/  MUFU.EX2 R127, R127 ;  /* 0x0000007f007f7308 */ /* 0x000e620000000800 */
[----:B------:R-:W-:Y:S01]  /*46a0*/  HADD2.F32 R116, -RZ, R40.H0_H0 ;  /* 0x20000028ff747230 */ /* 0x000fe20000004100 */
[----:B----4-:R-:W-:Y:S01]  /*46b0*/  FSEL R119, R119, 1, !P3 ;  /* 0x3f80000077777808 */ /* 0x010fe20005800000 */
[--C-:B------:R-:W-:Y:S01]  /*46c0*/  HADD2.F32 R130, -RZ, R43.reuse.H0_H0 ;  /* 0x2000002bff827230 */ /* 0x100fe20000004100 */
[----:B------:R-:W-:Y:S01]  /*46d0*/  FSEL R123, R123, 1, !P5 ;  /* 0x3f8000007b7b7808 */ /* 0x000fe20006800000 */
[----:B------:R-:W-:Y:S02]  /*46e0*/  HADD2.F32 R132, -RZ, R43.H1_H1 ;  /* 0x3000002bff847230 */ /* 0x000fe40000004100 */
[----:B------:R-:W-:Y:S01]  /*46f0*/  FMUL.FTZ R116, R89, R116 ;  /* 0x0000007459747220 */ /* 0x000fe20000410000 */
[----:B------:R-:W-:Y:S01]  /*4700*/  HADD2.F32 R43, -RZ, R44.H0_H0 ;  /* 0x2000002cff2b7230 */ /* 0x000fe20000004100 */
[----:B------:R-:W4:Y:S01]  /*4710*/  MUFU.EX2 R129, R129 ;  /* 0x0000008100817308 */ /* 0x000f220000000800 */
[----:B------:R-:W-:-:S02]  /*4720*/  HADD2.F32 R124, -RZ, R42.H0_H0 ;  /* 0x2000002aff7c7230 */ /* 0x000fc40000004100 */
[----:B------:R-:W-:Y:S01]  /*4730*/  FMUL.FTZ R130, R86, R130 ;  /* 0x0000008256827220 */ /* 0x000fe20000410000 */
[----:B------:R-:W-:Y:S01]  /*4740*/  HADD2.F32 R126, -RZ, R42.H1_H1 ;  /* 0x3000002aff7e7230 */ /* 0x000fe20000004100 */
[----:B------:R-:W-:Y:S01]  /*4750*/  FSEL R116, R116, RZ, !P2 ;  /* 0x000000ff74747208 */ /* 0x000fe20005000000 */
[----:B------:R-:W-:Y:S02]  /*4760*/  HADD2.F32 R44, -RZ, R44.H1_H1 ;  /* 0x3000002cff2c7230 */ /* 0x000fe40000004100 */
[----:B------:R-:W-:Y:S01]  /*4770*/  FMUL.FTZ R132, R93, R132 ;  /* 0x000000845d847220 */ /* 0x000fe20000410000 */
[----:B------:R-:W-:Y:S01]  /*4780*/  HADD2.F32 R42, -RZ, R45.H0_H0 ;  /* 0x2000002dff2a7230 */ /* 0x000fe20000004100 */
[----:B------:R-:W5:Y:S01]  /*4790*/  MUFU.EX2 R131, R131 ;  /* 0x0000008300837308 */ /* 0x000f620000000800 */
[----:B------:R-:W-:Y:S01]  /*47a0*/  HADD2.F32 R40, -RZ, R46.H0_H0 ;  /* 0x2000002eff287230 */ /* 0x000fe20000004100 */
[----:B------:R-:W-:Y:S01]  /*47b0*/  ISETP.GE.U32.AND P2, PT, R158, R24, PT ;  /* 0x000000189e00720c */ /* 0x000fe20003f46070 */
[----:B------:R-:W-:Y:S01]  /*47c0*/  HADD2.F32 R41, -RZ, R47.H0_H0 ;  /* 0x2000002fff297230 */ /* 0x000fe20000004100 */
[----:B0-----:R-:W-:Y:S01]  /*47d0*/  FSEL R121, R121, 1, !P4 ;  /* 0x3f80000079797808 */ /* 0x001fe20006000000 */
[----:B------:R-:W-:-:S02]  /*47e0*/  HADD2.F32 R45, -RZ, R45.H1_H1 ;  /* 0x3000002dff2d7230 */ /* 0x000fc40000004100 */
[----:B------:R-:W-:Y:S01]  /*47f0*/  FMUL.FTZ R124, R87, R124 ;  /* 0x0000007c577c7220 */ /* 0x000fe20000410000 */
[----:B------:R-:W-:Y:S01]  /*4800*/  HADD2.F32 R46, -RZ, R46.H1_H1 ;  /* 0x3000002eff2e7230 */ /* 0x000fe20000004100 */
[----:B------:R-:W-:Y:S01]  /*4810*/  MUFU.EX2 R133, R133 ;  /* 0x0000008500857308 */ /* 0x000fe20000000800 */
[----:B------:R-:W-:Y:S02]  /*4820*/  HADD2.F32 R47, -RZ, R47.H1_H1 ;  /* 0x3000002fff2f7230 */ /* 0x000fe40000004100 */
[----:B------:R-:W-:Y:S01]  /*4830*/  FMUL.FTZ R126, R92, R126 ;  /* 0x0000007e5c7e7220 */ /* 0x000fe20000410000 */
[----:B------:R-:W-:Y:S01]  /*4840*/  FMUL.FTZ R43, R85, R43 ;  /* 0x0000002b552b7220 */ /* 0x000fe20000410000 */
[----:B------:R-:W-:Y:S01]  /*4850*/  FMUL.FTZ R44, R94, R44 ;  /* 0x0000002c5e2c7220 */ /* 0x000fe20000410000 */
[----:B------:R-:W-:Y:S01]  /*4860*/  FSEL R128, R130, RZ, !P1 ;  /* 0x000000ff82807208 */ /* 0x000fe20004800000 */
[----:B------:R-:W-:Y:S01]  /*4870*/  FMUL.FTZ R42, R84, R42 ;  /* 0x0000002a542a7220 */ /* 0x000fe20000410000 */
[----:B------:R-:W-:Y:S01]  /*4880*/  FSEL R130, R132, RZ, !P2 ;  /* 0x000000ff84827208 */ /* 0x000fe20005000000 */
[----:B------:R-:W-:Y:S01]  /*4890*/  MUFU.EX2 R135, R135 ;  /* 0x0000008700877308 */ /* 0x000fe20000000800 */
[----:B------:R-:W-:Y:S01]  /*48a0*/  FSEL R124, R124, RZ, !P6 ;  /* 0x000000ff7c7c7208 */ /* 0x000fe20007000000 */
[----:B------:R-:W-:Y:S01]  /*48b0*/  FMUL.FTZ R45, R95, R45 ;  /* 0x0000002d5f2d7220 */ /* 0x000fe20000410000 */
[----:B------:R-:W-:Y:S01]  /*48c0*/  FSEL R125, R125, 1, !P6 ;  /* 0x3f8000007d7d7808 */ /* 0x000fe20007000000 */
[----:B------:R-:W-:Y:S01]  /*48d0*/  FMUL.FTZ R40, R83, R40 ;  /* 0x0000002853287220 */ /* 0x000fe20000410000 */
[----:B------:R-:W-:Y:S01]  /*48e0*/  FSEL R126, R126, RZ, !P0 ;  /* 0x000000ff7e7e7208 */ /* 0x000fe20004000000 */
[----:B------:R-:W-:Y:S01]  /*48f0*/  FMUL.FTZ R46, R96, R46 ;  /* 0x0000002e602e7220 */ /* 0x000fe20000410000 */
[----:B-1----:R-:W-:Y:S01]  /*4900*/  FSEL R127, R127, 1, !P0 ;  /* 0x3f8000007f7f7808 */ /* 0x002fe20004000000 */
[----:B------:R-:W0:Y:S01]  /*4910*/  MUFU.EX2 R137, R137 ;  /* 0x0000008900897308 */ /* 0x000e220000000800 */
[----:B----4-:R-:W-:Y:S01]  /*4920*/  FSEL R129, R129, 1, !P1 ;  /* 0x3f80000081817808 */ /* 0x010fe20004800000 */
[----:B------:R-:W-:Y:S01]  /*4930*/  FMUL.FTZ R41, R82, R41 ;  /* 0x0000002952297220 */ /* 0x000fe20000410000 */
[----:B-----5:R-:W-:Y:S01]  /*4940*/  FSEL R131, R131, 1, !P2 ;  /* 0x3f80000083837808 */ /* 0x020fe20005000000 */
[----:B------:R-:W-:Y:S01]  /*4950*/  FMUL.FTZ R47, R97, R47 ;  /* 0x0000002f612f7220 */ /* 0x000fe20000410000 */
[----:B------:R-:W-:-:S02]  /*4960*/  ISETP.GE.U32.AND P6, PT, R155, R24, PT ;  /* 0x000000189b00720c */ /* 0x000fc40003fc6070 */
[-C--:B------:R-:W-:Y:S01]  /*4970*/  ISETP.GE.U32.AND P0, PT, R154, R24.reuse, PT ;  /* 0x000000189a00720c */ /* 0x080fe20003f06070 */
[----:B------:R-:W1:Y:S01]  /*4980*/  MUFU.EX2 R138, R138 ;  /* 0x0000008a008a7308 */ /* 0x000e620000000800 */
[-C--:B------:R-:W-:Y:S02]  /*4990*/  ISETP.GE.U32.AND P1, PT, R153, R24.reuse, PT ;  /* 0x000000189900720c */ /* 0x080fe40003f26070 */
[----:B------:R-:W-:Y:S02]  /*49a0*/  ISETP.GE.U32.AND P2, PT, R152, R24, PT ;  /* 0x000000189800720c */ /* 0x000fe40003f46070 */
[----:B------:R-:W-:Y:S02]  /*49b0*/  FSEL R136, R42, RZ, !P6 ;  /* 0x000000ff2a887208 */ /* 0x000fe40007000000 */
[----:B------:R-:W-:Y:S01]  /*49c0*/  FSEL R143, R45, RZ, !P0 ;  /* 0x000000ff2d8f7208 */ /* 0x000fe20004000000 */
[----:B------:R-:W4:Y:S01]  /*49d0*/  MUFU.EX2 R139, R139 ;  /* 0x0000008b008b7308 */ /* 0x000f220000000800 */
[----:B0-----:R-:W-:-:S02]  /*49e0*/  FSEL R137, R137, 1, !P6 ;  /* 0x3f80000089897808 */ /* 0x001fc40007000000 */
[----:B------:R-:W-:Y:S02]  /*49f0*/  FSEL R144, R40, RZ, !P1 ;  /* 0x000000ff28907208 */ /* 0x000fe40004800000 */
[----:B------:R-:W-:-:S03]  /*4a00*/  FSEL R145, R46, RZ, !P2 ;  /* 0x000000ff2e917208 */ /* 0x000fc60005000000 */
[----:B------:R-:W0:Y:S01]  /*4a10*/  MUFU.EX2 R140, R140 ;  /* 0x0000008c008c7308 */ /* 0x000e220000000800 */
[----:B-1----:R-:W-:-:S07]  /*4a20*/  FSEL R138, R138, 1, !P0 ;  /* 0x3f8000008a8a7808 */ /* 0x002fce0004000000 */
[----:B------:R-:W1:Y:S01]  /*4a30*/  MUFU.EX2 R141, R141 ;  /* 0x0000008d008d7308 */ /* 0x000e620000000800 */
[----:B----4-:R-:W-:-:S07]  /*4a40*/  FSEL R139, R139, 1, !P1 ;  /* 0x3f8000008b8b7808 */ /* 0x010fce0004800000 */
[----:B------:R-:W4:Y:S01]  /*4a50*/  MUFU.EX2 R142, R142 ;  /* 0x0000008e008e7308 */ /* 0x000f220000000800 */
[----:B0-----:R-:W-:Y:S01]  /*4a60*/  FSEL R140, R140, 1, !P2 ;  /* 0x3f8000008c8c7808 */ /* 0x001fe20005000000 */
[----:B--2---:R-:W-:Y:S04]  /*4a70*/  STS.128 [R37+0x1080], R48 ;  /* 0x0010803025007388 */ /* 0x004fe80000000c00 */
[----:B---3--:R-:W-:Y:S01]  /*4a80*/  STS.128 [R37+0x1280], R52 ;  /* 0x0012803425007388 */ /* 0x008fe20000000c00 */
[----:B------:R-:W-:-:S03]  /*4a90*/  NOP ;  /* 0x0000000000007918 */ /* 0x000fc60000000000 */
[----:B------:R-:W0:Y:S04]  /*4aa0*/  LDS.128 R48, [R104+0x1080] ;  /* 0x0010800068307984 */ /* 0x000e280000000c00 */
[----:B------:R2:W3:Y:S01]  /*4ab0*/  LDS.128 R52, [R104+0x1090] ;  /* 0x0010900068347984 */ /* 0x0004e20000000c00 */
[--C-:B0-----:R-:W-:Y:S02]  /*4ac0*/  HADD2.F32 R103, -RZ, R48.reuse.H0_H0 ;  /* 0x20000030ff677230 */ /* 0x101fe40000004100 */
[----:B------:R-:W-:Y:S02]  /*4ad0*/  HADD2.F32 R105, -RZ, R48.H1_H1 ;  /* 0x30000030ff697230 */ /* 0x000fe40000004100 */
[----:B------:R-:W-:Y:S01]  /*4ae0*/  FMUL.FTZ R48, R88, R118 ;  /* 0x0000007658307220 */ /* 0x000fe20000410000 */
[----:B------:R-:W-:Y:S01]  /*4af0*/  FSEL R118, R122, RZ, !P3 ;  /* 0x000000ff7a767208 */ /* 0x000fe20005800000 */
[----:B------:R-:W-:Y:S01]  /*4b00*/  FMUL.FTZ R122, R91, R120 ;  /* 0x000000785b7a7220 */ /* 0x000fe20000410000 */
[--C-:B--2---:R-:W-:Y:S01]  /*4b10*/  HADD2.F32 R104, -RZ, R49.reuse.H0_H0 ;  /* 0x20000031ff687230 */ /* 0x104fe20000004100 */
[-C--:B------:R-:W-:Y:S01]  /*4b20*/  ISETP.GE.U32.AND P3, PT, R157, R24.reuse, PT ;  /* 0x000000189d00720c */ /* 0x080fe20003f66070 */
[----:B------:R-:W-:Y:S01]  /*4b30*/  HADD2.F32 R107, -RZ, R49.H1_H1 ;  /* 0x30000031ff6b7230 */ /* 0x000fe20000004100 */
[----:B------:R-:W-:Y:S01]  /*4b40*/  FSEL R120, R48, RZ, !P4 ;  /* 0x000000ff30787208 */ /* 0x000fe20006000000 */
[--C-:B---3--:R-:W-:Y:S01]  /*4b50*/  HADD2.F32 R110, -RZ, R52.reuse.H0_H0 ;  /* 0x20000034ff6e7230 */ /* 0x108fe20000004100 */
[----:B------:R-:W-:Y:S01]  /*4b60*/  FSEL R122, R122, RZ, !P5 ;  /* 0x000000ff7a7a7208 */ /* 0x000fe20006800000 */
[----:B------:R-:W-:Y:S01]  /*4b70*/  HADD2.F32 R112, -RZ, R52.H1_H1 ;  /* 0x30000034ff707230 */ /* 0x000fe20000004100 */
[----:B------:R-:W-:Y:S01]  /*4b80*/  ISETP.NE.AND P5, PT, R18, RZ, PT ;  /* 0x000000ff1200720c */ /* 0x000fe20003fa5270 */
[--C-:B------:R-:W-:Y:S01]  /*4b90*/  HADD2.F32 R52, -RZ, R53.reuse.H0_H0 ;  /* 0x20000035ff347230 */ /* 0x100fe20000004100 */
[-C--:B------:R-:W-:Y:S01]  /*4ba0*/  ISETP.GE.U32.AND P4, PT, R156, R24.reuse, PT ;  /* 0x000000189c00720c */ /* 0x080fe20003f86070 */
[----:B------:R-:W-:Y:S01]  /*4bb0*/  HADD2.F32 R113, -RZ, R53.H1_H1 ;  /* 0x30000035ff717230 */ /* 0x000fe20000004100 */
[----:B------:R-:W-:Y:S01]  /*4bc0*/  FSEL R132, R43, RZ, !P3 ;  /* 0x000000ff2b847208 */ /* 0x000fe20005800000 */
[--C-:B------:R-:W-:Y:S01]  /*4bd0*/  HADD2.F32 R53, -RZ, R54.reuse.H0_H0 ;  /* 0x20000036ff357230 */ /* 0x100fe20000004100 */
[----:B------:R-:W-:Y:S01]  /*4be0*/  FSEL R133, R133, 1, !P3 ;  /* 0x3f80000085857808 */ /* 0x000fe20005800000 */
[----:B------:R-:W-:Y:S01]  /*4bf0*/  HADD2.F32 R114, -RZ, R54.H1_H1 ;  /* 0x30000036ff727230 */ /* 0x000fe20000004100 */
[----:B------:R-:W-:Y:S01]  /*4c00*/  FSEL R134, R44, RZ, !P4 ;  /* 0x000000ff2c867208 */ /* 0x000fe20006000000 */
[----:B------:R-:W-:Y:S01]  /*4c10*/  HADD2.F32 R54, -RZ, R55.H0_H0 ;  /* 0x20000037ff367230 */ /* 0x000fe20000004100 */
[----:B------:R-:W-:Y:S01]  /*4c20*/  FSEL R135, R135, 1, !P4 ;  /* 0x3f80000087877808 */ /* 0x000fe20006000000 */
[--C-:B------:R-:W-:Y:S01]  /*4c30*/  HADD2.F32 R106, -RZ, R50.reuse.H0_H0 ;  /* 0x20000032ff6a7230 */ /* 0x100fe20000004100 */
[-C--:B------:R-:W-:Y:S01]  /*4c40*/  ISETP.GE.U32.AND P3, PT, R151, R24.reuse, PT ;  /* 0x000000189700720c */ /* 0x080fe20003f66070 */
[----:B------:R-:W-:Y:S01]  /*4c50*/  HADD2.F32 R109, -RZ, R50.H1_H1 ;  /* 0x30000032ff6d7230 */ /* 0x000fe20000004100 */
[----:B------:R-:W-:Y:S01]  /*4c60*/  @P5 LEA R48, R98, UR4, 0x3 ;  /* 0x0000000462305c11 */ /* 0x000fe2000f8e18ff */
[--C-:B------:R-:W-:Y:S01]  /*4c70*/  HADD2.F32 R108, -RZ, R51.reuse.H0_H0 ;  /* 0x20000033ff6c7230 */ /* 0x100fe20000004100 */
[----:B------:R-:W-:Y:S01]  /*4c80*/  ISETP.GE.U32.AND P4, PT, R150, R24, PT ;  /* 0x000000189600720c */ /* 0x000fe20003f86070 */
[----:B------:R-:W-:Y:S01]  /*4c90*/  HADD2.F32 R111, -RZ, R51.H1_H1 ;  /* 0x30000033ff6f7230 */ /* 0x000fe20000004100 */
[----:B-1----:R-:W-:Y:S01]  /*4ca0*/  FSEL R141, R141, 1, !P3 ;  /* 0x3f8000008d8d7808 */ /* 0x002fe20005800000 */
[----:B------:R-:W-:Y:S01]  /*4cb0*/  HADD2.F32 R55, -RZ, R55.H1_H1 ;  /* 0x30000037ff377230 */ /* 0x000fe20000004100 */
[----:B------:R-:W0:Y:S01]  /*4cc0*/  @P5 LDS.64 R48, [R48+0x2140] ;  /* 0x0021400030305984 */ /* 0x000e220000000a00 */
[----:B----4-:R-:W-:-:S02]  /*4cd0*/  FSEL R142, R142, 1, !P4 ;  /* 0x3f8000008e8e7808 */ /* 0x010fc40006000000 */
[----:B------:R-:W-:Y:S02]  /*4ce0*/  FSEL R146, R41, RZ, !P3 ;  /* 0x000000ff29927208 */ /* 0x000fe40005800000 */
[----:B------:R-:W-:Y:S01]  /*4cf0*/  FSEL R147, R47, RZ, !P4 ;  /* 0x000000ff2f937208 */ /* 0x000fe20006000000 */
[----:B------:R-:W-:Y:S06]  /*4d00*/  @P5 BRA `(.L_x_1972) ;  /* 0x00000000007c5947 */ /* 0x000fec0003800000 */
[----:B------:R-:W1:Y:S01]  /*4d10*/  LDC.U8 R41, c[0x0][0x239] ;  /* 0x00008e40ff297b82 */ /* 0x000e620000000000 */
[----:B------:R-:W-:Y:S01]  /*4d20*/  ISETP.NE.U32.AND P1, PT, R3, RZ, PT ;  /* 0x000000ff0300720c */ /* 0x000fe20003f25070 */
[----:B0-----:R-:W-:Y:S01]  /*4d30*/  HFMA2.MMA R48, -RZ, RZ, 1.875, 0 ;  /* 0x3f800000ff307435 */ /* 0x001fe200000001ff */
[----:B------:R-:W-:Y:S02]  /*4d40*/  LOP3.LUT P0, R40, R5, 0xff, RZ, 0xc0, !PT ;  /* 0x000000ff05287812 */ /* 0x000fe4000780c0ff */
[----:B------:R-:W-:Y:S02]  /*4d50*/  ISETP.NE.AND.EX P1, PT, R4, RZ, PT, P1 ;  /* 0x000000ff0400720c */ /* 0x000fe40003f25310 */
[----:B-1----:R-:W-:-:S13]  /*4d60*/  ISETP.NE.AND P0, PT, R41, RZ, P0 ;  /* 0x000000ff2900720c */ /* 0x002fda0000705270 */
[----:B------:R-:W-:Y:S05]  /*4d70*/  @P0 BRA P1, `(.L_x_1973) ;  /* 0x0000000000380947 */ /* 0x000fea0000800000 */
[----:B------:R-:W-:Y:S02]  /*4d80*/  ISETP.NE.AND P0, PT, R40, RZ, PT ;  /* 0x000000ff2800720c */ /* 0x000fe40003f05270 */
[----:B------:R-:W-:-:S11]  /*4d90*/  MOV R49, RZ ;  /* 0x000000ff00317202 */ /* 0x000fd60000000f00 */
[----:B------:R-:W-:Y:S05]  /*4da0*/  @!P0 BRA `(.L_x_1972) ;  /* 0x0000000000548947 */ /* 0x000fea0003800000 */
[----:B------:R-:W0:Y:S01]  /*4db0*/  LDC.64 R40, c[0x0][0x340] ;  /* 0x0000d000ff287b82 */ /* 0x000e220000000a00 */
        /* <DEDUP_REMOVED lines=9> */
[----:B------:R-:W-:Y:S05]  /*4e50*/  BRA `(.L_x_1972) ;  /* 0x0000000000287947 */ /* 0x000fea0003800000 */
.L_x_1973:
        /* <DEDUP_REMOVED lines=10> */
.L_x_1972:
[-C--:B-12---:R-:W-:Y:S01]  /*4f00*/  FFMA.FTZ R40, R116, R119.reuse, R118 ;  /* 0x0000007774287223 */ /* 0x086fe20000010076 */
[----:B------:R-:W-:Y:S01]  /*4f10*/  FMUL.FTZ R42, R117, R119 ;  /* 0x00000077752a7220 */ /* 0x000fe20000410000 */
[----:B------:R-:W-:Y:S01]  /*4f20*/  ISETP.GE.AND P0, PT, R17, 0x1, PT ;  /* 0x000000011100780c */ /* 0x000fe20003f06270 */
[----:B------:R-:W-:Y:S01]  /*4f30*/  BSSY B0, `(.L_x_1974) ;  /* 0x000005a000007945 */ /* 0x000fe20003800000 */
[C---:B------:R-:W-:Y:S01]  /*4f40*/  FFMA.FTZ R40, R121.reuse, R40, R120 ;  /* 0x0000002879287223 */ /* 0x040fe20000010078 */
[----:B------:R-:W-:Y:S01]  /*4f50*/  FMUL.FTZ R42, R121, R42 ;  /* 0x0000002a792a7220 */ /* 0x000fe20000410000 */
[----:B------:R-:W-:Y:S02]  /*4f60*/  ISETP.NE.AND P1, PT, R17, 0x1f, PT ;  /* 0x0000001f1100780c */ /* 0x000fe40003f25270 */
        /* <DEDUP_REMOVED lines=49> */
[----:B------:R-:W-:Y:S01]  /*5280*/  @!P1 SHF.R.U32.HI R40, RZ, 0x2, R115 ;  /* 0x00000002ff289819 */ /* 0x000fe20000011673 */
[----:B--2---:R-:W-:-:S03]  /*5290*/  @P0 FMUL.FTZ R50, R50, R41 ;  /* 0x0000002932320220 */ /* 0x004fc60000410000 */
[----:B------:R-:W-:Y:S02]  /*52a0*/  @!P1 LOP3.LUT R44, R40, 0x3ffffff8, RZ, 0xc0, !PT ;  /* 0x3ffffff8282c9812 */ /* 0x000fe400078ec0ff */
[----:B------:R-:W-:-:S03]  /*52b0*/  SHF.R.U32.HI R41, RZ, 0x5, R115 ;  /* 0x00000005ff297819 */ /* 0x000fc60000011673 */
[----:B------:R-:W-:Y:S01]  /*52c0*/  @!P1 STS.64 [R44+UR4+0x2100], R50 ;  /* 0x002100322c009988 */ /* 0x000fe20008000a04 */
[----:B------:R-:W-:Y:S01]  /*52d0*/  BAR.SYNC.DEFER_BLOCKING 0x0 ;  /* 0x0000000000007b1d */ /* 0x000fe20000010000 */
[C---:B------:R-:W-:Y:S02]  /*52e0*/  ISETP.NE.AND P3, PT, R41.reuse, RZ, PT ;  /* 0x000000ff2900720c */ /* 0x040fe40003f65270 */
[C---:B------:R-:W-:Y:S02]  /*52f0*/  ISETP.NE.AND P0, PT, R41.reuse, 0x3, PT ;  /* 0x000000032900780c */ /* 0x040fe40003f05270 */
[----:B------:R-:W-:Y:S02]  /*5300*/  ISETP.NE.AND P2, PT, R41, 0x2, PT ;  /* 0x000000022900780c */ /* 0x000fe40003f45270 */
[----:B------:R-:W-:Y:S01]  /*5310*/  ISETP.NE.AND P1, PT, R17, RZ, P3 ;  /* 0x000000ff1100720c */ /* 0x000fe20001f25270 */
        /* <DEDUP_REMOVED lines=10> */
[----:B------:R-:W-:Y:S01]  /*53c0*/  FSEL R41, R45, R41, !P0 ;  /* 0x000000292d297208 */ /* 0x000fe20004000000 */
[----:B------:R-:W-:-:S03]  /*53d0*/  FFMA.FTZ R47, R46, R45, R47 ;  /* 0x0000002d2e2f7223 */ /* 0x000fc6000001002f */
[----:B------:R-:W-:Y:S01]  /*53e0*/  FSEL R43, R42, R40, !P0 ;  /* 0x000000282a2b7208 */ /* 0x000fe20004000000 */
[----:B------:R-:W-:Y:S01]  /*53f0*/  @P1 FFMA.FTZ R41, R50, R41, R51 ;  /* 0x0000002932291223 */ /* 0x000fe20000010033 */
[----:B------:R-:W-:Y:S01]  /*5400*/  FMUL.FTZ R42, R46, R42 ;  /* 0x0000002a2e2a7220 */ /* 0x000fe20000410000 */
[----:B0-----:R-:W-:Y:S02]  /*5410*/  @P3 MOV R40, R48 ;  /* 0x0000003000283202 */ /* 0x001fe40000000f00 */
[----:B------:R-:W-:Y:S01]  /*5420*/  @P1 FMUL.FTZ R43, R50, R43 ;  /* 0x0000002b322b1220 */ /* 0x000fe20000410000 */
[----:B------:R-:W-:Y:S02]  /*5430*/  @P3 MOV R51, R41 ;  /* 0x0000002900333202 */ /* 0x000fe40000000f00 */
        /* <DEDUP_REMOVED lines=9> */
.L_x_1975:
[----:B------:R-:W-:Y:S05]  /*54d0*/  BSYNC B0 ;  /* 0x0000000000007941 */ /* 0x000fea0003800000 */
.L_x_1974:
        /* <DEDUP_REMOVED lines=28> */
[----:B------:R-:W-:-:S13]  /*56a0*/  ISETP.NE.AND.EX P1, PT, R4, RZ, PT, P1 ;  /* 0x000000ff0400720c */ /* 0x000fda0003f25310 */
[----:B-1----:R-:W-:Y:S05]  /*56b0*/  @P0 BRA P1, `(.L_x_1978) ;  /* 0x0000000000380947 */ /* 0x002fea0000800000 */
[----:B------:R-:W-:-:S04]  /*56c0*/  IADD3 R43, R16, -0x1, RZ ;  /* 0xffffffff102b7810 */ /* 0x000fc80007ffe0ff */
[----:B------:R-:W-:-:S13]  /*56d0*/  ISETP.NE.OR P0, PT, R18, R43, P0 ;  /* 0x0000002b1200720c */ /* 0x000fda0000705670 */
[----:B------:R-:W-:Y:S05]  /*56e0*/  @P0 BRA `(.L_x_1977) ;  /* 0x0000000000f00947 */ /* 0x000fea0003800000 */
        /* <DEDUP_REMOVED lines=9> */
[----:B------:R3:W-:Y:S01]  /*5780*/  STG.E desc[UR6][R42.64], R41 ;  /* 0x000000292a007986 */ /* 0x0007e2000c101906 */
[----:B------:R-:W-:Y:S05]  /*5790*/  BRA `(.L_x_1977) ;  /* 0x0000000000c47947 */ /* 0x000fea0003800000 */
.L_x_1978:
[----:B------:R-:W-:-:S04]  /*57a0*/  IADD3 R43, R16, -0x1, RZ ;  /* 0xffffffff102b7810 */ /* 0x000fc80007ffe0ff */
[----:B------:R-:W-:-:S13]  /*57b0*/  ISETP.NE.AND P0, PT, R18, R43, PT ;  /* 0x0000002b1200720c */ /* 0x000fda0003f05270 */
[----:B------:R-:W-:Y:S05]  /*57c0*/  @!P0 BRA `(.L_x_1979) ;  /* 0x0000000000708947 */ /* 0x000fea0003800000 */
[-C--:B------:R-:W-:Y:S02]  /*57d0*/  IABS R44, R13.reuse ;  /* 0x0000000d002c7213 */ /* 0x080fe40000000000 */
[----:B------:R-:W-:Y:S02]  /*57e0*/  IADD3 R40, R15, -0x1, R24 ;  /* 0xffffffff0f287810 */ /* 0x000fe40007ffe018 */
[----:B------:R-:W1:Y:S01]  /*57f0*/  I2F.RP R45, R44 ;  /* 0x0000002c002d7306 */ /* 0x000e620000209400 */
[-C--:B------:R-:W-:Y:S02]  /*5800*/  IABS R46, R13.reuse ;  /* 0x0000000d002e7213 */ /* 0x080fe40000000000 */
[----:B0-----:R-:W-:Y:S02]  /*5810*/  IABS R48, R40 ;  /* 0x0000002800307213 */ /* 0x001fe40000000000 */
[----:B------:R-:W-:-:S04]  /*5820*/  LOP3.LUT R40, R40, R13, RZ, 0x3c, !PT ;  /* 0x0000000d28287212 */ /* 0x000fc800078e3cff */
[----:B------:R-:W-:Y:S01]  /*5830*/  ISETP.GE.AND P2, PT, R40, RZ, PT ;  /* 0x000000ff2800720c */ /* 0x000fe20003f46270 */
[----:B-1----:R-:W0:Y:S02]  /*5840*/  MUFU.RCP R45, R45 ;  /* 0x0000002d002d7308 */ /* 0x002e240000001000 */
[----:B0-----:R-:W-:Y:S02]  /*5850*/  IADD3 R42, R45, 0xffffffe, RZ ;  /* 0x0ffffffe2d2a7810 */ /* 0x001fe40007ffe0ff */
[----:B------:R-:W-:-:S04]  /*5860*/  IADD3 R45, RZ, -R46, RZ ;  /* 0x8000002eff2d7210 */ /* 0x000fc80007ffe0ff */
        /* <DEDUP_REMOVED lines=18> */
.L_x_1979:
[----:B------:R1:W5:Y:S02]  /*5990*/  LDG.E R43, desc[UR6][R72.64] ;  /* 0x00000006482b7981 */ /* 0x000364000c1e1900 */
.L_x_1980:
[----:B-----5:R-:W-:-:S05]  /*59a0*/  IMAD.WIDE R42, R43, 0x4, R68 ;  /* 0x000000042b2a7825 */ /* 0x020fca00078e0244 */
[----:B------:R2:W3:Y:S01]  /*59b0*/  LDG.E R47, desc[UR6][R42.64] ;  /* 0x000000062a2f7981 */ /* 0x0004e2000c1e1900 */
[----:B------:R-:W-:Y:S01]  /*59c0*/  MOV R44, R0 ;  /* 0x00000000002c7202 */ /* 0x000fe20000000f00 */
[----:B------:R-:W-:Y:S01]  /*59d0*/  IMAD R99, R99, UR14, RZ ;  /* 0x0000000e63637c24 */ /* 0x000fe2000f8e02ff */
[----:B------:R-:W-:-:S03]  /*59e0*/  MOV R45, R2 ;  /* 0x00000002002d7202 */ /* 0x000fc60000000f00 */
[----:B------:R-:W-:Y:S01]  /*59f0*/  IMAD R99, R98, UR15, R99 ;  /* 0x0000000f62637c24 */ /* 0x000fe2000f8e0263 */
[----:B--2---:R-:W2:Y:S01]  /*5a00*/  LDC.64 R42, c[0x0][0x340] ;  /* 0x0000d000ff2a7b82 */ /* 0x004ea20000000a00 */
[----:B---3--:R-:W-:Y:S01]  /*5a10*/  SHF.R.S32.HI R40, RZ, 0x1f, R47 ;  /* 0x0000001fff287819 */ /* 0x008fe2000001142f */
[----:B------:R-:W-:-:S04]  /*5a20*/  IMAD.WIDE.U32 R44, R47, UR16, R44 ;  /* 0x000000102f2c7c25 */ /* 0x000fc8000f8e002c */
[----:B------:R-:W-:-:S04]  /*5a30*/  IMAD R40, R40, UR16, RZ ;  /* 0x0000001028287c24 */ /* 0x000fc8000f8e02ff */
[----:B------:R-:W-:-:S05]  /*5a40*/  IMAD R47, R47, UR17, R40 ;  /* 0x000000112f2f7c24 */ /* 0x000fca000f8e0228 */
[----:B------:R-:W-:-:S03]  /*5a50*/  IADD3 R45, R45, R47, RZ ;  /* 0x0000002f2d2d7210 */ /* 0x000fc60007ffe0ff */
[----:B------:R-:W-:-:S05]  /*5a60*/  IMAD.WIDE.U32 R44, R98, UR14, R44 ;  /* 0x0000000e622c7c25 */ /* 0x000fca000f8e002c */
[----:B------:R-:W-:Y:S02]  /*5a70*/  IADD3 R40, R99, R45, RZ ;  /* 0x0000002d63287210 */ /* 0x000fe40007ffe0ff */
[----:B--2---:R-:W-:-:S04]  /*5a80*/  LEA R42, P0, R44, R42, 0x2 ;  /* 0x0000002a2c2a7211 */ /* 0x004fc800078010ff */
[----:B------:R-:W-:-:S05]  /*5a90*/  LEA.HI.X R43, R44, R43, R40, 0x2, P0 ;  /* 0x0000002b2c2b7211 */ /* 0x000fca00000f1428 */
[----:B------:R2:W-:Y:S04]  /*5aa0*/  STG.E desc[UR6][R42.64], R41 ;  /* 0x000000292a007986 */ /* 0x0005e8000c101906 */
.L_x_1977:
[----:B------:R-:W-:Y:S05]  /*5ab0*/  BSYNC B0 ;  /* 0x0000000000007941 */ /* 0x000fea0003800000 */
.L_x_1976:
        /* <DEDUP_REMOVED lines=19> */
.L_x_1971:
[----:B------:R-:W-:Y:S01]  /*5bf0*/  BAR.SYNC.DEFER_BLOCKING 0x0 ;  /* 0x0000000000007b1d */ /* 0x000fe20000010000 */
[----:B------:R-:W-:Y:S01]  /*5c00*/  LEA R25, R17, R20, 0x1 ;  /* 0x0000001411197211 */ /* 0x000fe200078e08ff */
[----:B------:R-:W-:Y:S01]  /*5c10*/  IMAD.WIDE R8, R24, 0x2, R8 ;  /* 0x0000000218087825 */ /* 0x000fe200078e0208 */
[----:B------:R-:W-:Y:S02]  /*5c20*/  F2FP.F16.F32.PACK_AB R67, R67, R66 ;  /* 0x000000424343723e */ /* 0x000fe400000000ff */
[----:B------:R-:W-:-:S03]  /*5c30*/  F2FP.F16.F32.PACK_AB R66, R65, R64 ;  /* 0x000000404142723e */ /* 0x000fc600000000ff */
[----:B------:R-:W4:Y:S01]  /*5c40*/  S2UR UR5, SR_CTAID.X ;  /* 0x00000000000579c3 */ /* 0x000f220000002500 */
[----:B------:R-:W-:Y:S01]  /*5c50*/  F2FP.F16.F32.PACK_AB R31, R81, R80 ;  /* 0x00000050511f723e */ /* 0x000fe200000000ff */
[----:B--23--:R-:W2:Y:S01]  /*5c60*/  S2R R42, SR_CTAID.Y ;  /* 0x00000000002a7919 */ /* 0x00cea20000002600 */
[----:B------:R-:W-:Y:S01]  /*5c70*/  F2FP.F16.F32.PACK_AB R30, R79, R78 ;  /* 0x0000004e4f1e723e */ /* 0x000fe200000000ff */
[----:B------:R-:W-:Y:S01]  /*5c80*/  IMAD.WIDE R10, R24, 0x2, R10 ;  /* 0x00000002180a7825 */ /* 0x000fe200078e020a */
[----:B------:R-:W-:Y:S02]  /*5c90*/  F2FP.F16.F32.PACK_AB R29, R77, R76 ;  /* 0x0000004c4d1d723e */ /* 0x000fe400000000ff */
[----:B------:R-:W-:Y:S01]  /*5ca0*/  F2FP.F16.F32.PACK_AB R28, R59, R58 ;  /* 0x0000003a3b1c723e */ /* 0x000fe200000000ff */
[----:B------:R-:W3:Y:S01]  /*5cb0*/  LDC.64 R34, c[0x0][0x2c0] ;  /* 0x0000b000ff227b82 */ /* 0x000ee20000000a00 */
[----:B------:R-:W-:Y:S02]  /*5cc0*/  F2FP.F16.F32.PACK_AB R65, R63, R62 ;  /* 0x0000003e3f41723e */ /* 0x000fe400000000ff */
[----:B------:R-:W-:-:S02]  /*5cd0*/  LEA R25, R25, UR4, 0x4 ;  /* 0x0000000419197c11 */ /* 0x000fc4000f8e20ff */
[----:B------:R-:W-:Y:S02]  /*5ce0*/  F2FP.F16.F32.PACK_AB R64, R61, R60 ;  /* 0x0000003c3d40723e */ /* 0x000fe400000000ff */
[----:B------:R-:W-:Y:S01]  /*5cf0*/  SHF.R.S32.HI R27, RZ, 0x1f, R19 ;  /* 0x0000001fff1b7819 */ /* 0x000fe20000011413 */
[----:B------:R-:W5:Y:S01]  /*5d00*/  LDC.64 R40, c[0x0][0x338] ;  /* 0x0000ce00ff287b82 */ /* 0x000f620000000a00 */
[----:B------:R-:W-:Y:S01]  /*5d10*/  MOV R26, R19 ;  /* 0x00000013001a7202 */ /* 0x000fe20000000f00 */
[----:B------:R-:W-:Y:S01]  /*5d20*/  STS.128 [R25], R28 ;  /* 0x0000001c19007388 */ /* 0x000fe20000000c00 */
[----:B------:R-:W-:Y:S02]  /*5d30*/  IADD3 R18, R18, 0x1, RZ ;  /* 0x0000000112127810 */ /* 0x000fe40007ffe0ff */
[----:B------:R-:W-:Y:S01]  /*5d40*/  IADD3 R15, R24, R15, RZ ;  /* 0x0000000f180f7210 */ /* 0x000fe20007ffe0ff */
[----:B------:R2:W-:Y:S01]  /*5d50*/  STS.128 [R25+0x10], R64 ;  /* 0x0000104019007388 */ /* 0x0005e20000000c00 */
[----:B------:R-:W-:-:S03]  /*5d60*/  NOP ;  /* 0x0000000000007918 */ /* 0x000fc60000000000 */
[----:B------:R-:W0:Y:S01]  /*5d70*/  LDS.128 R28, [R37] ;  /* 0x00000000251c7984 */ /* 0x000e220000000c00 */
[----:B----4-:R-:W-:Y:S01]  /*5d80*/  USHF.R.S32.HI UR4, URZ, 0x1f, UR5 ;  /* 0x0000001f3f047899 */ /* 0x010fe20008011405 */
[----:B------:R-:W-:Y:S01]  /*5d90*/  IADD3 R19, R24, R19, RZ ;  /* 0x0000001318137210 */ /* 0x000fe20007ffe0ff */
[C---:B---3--:R-:W-:Y:S01]  /*5da0*/  IMAD.WIDE.U32 R26, R34.reuse, UR5, R26 ;  /* 0x00000005221a7c25 */ /* 0x048fe2000f8e001a */
[----:B------:R-:W3:Y:S03]  /*5db0*/  LDS.128 R36, [R37+0x200] ;  /* 0x0002000025247984 */ /* 0x000ee60000000c00 */
[----:B------:R-:W-:Y:S01]  /*5dc0*/  IMAD R32, R34, UR4, RZ ;  /* 0x0000000422207c24 */ /* 0x000fe2000f8e02ff */
[----:B--2---:R-:W-:-:S03]  /*5dd0*/  SHF.R.S32.HI R25, RZ, 0x1f, R42 ;  /* 0x0000001fff197819 */ /* 0x004fc6000001142a */
[----:B------:R-:W-:Y:S01]  /*5de0*/  IMAD R33, R35, UR5, R32 ;  /* 0x0000000523217c24 */ /* 0x000fe2000f8e0220 */
[----:B------:R-:W-:Y:S02]  /*5df0*/  ULDC.64 UR4, c[0x0][0x2c8] ;  /* 0x0000b20000047ab9 */ /* 0x000fe40000000a00 */
[----:B------:R-:W-:Y:S02]  /*5e00*/  IMAD R25, R25, UR4, RZ ;  /* 0x0000000419197c24 */ /* 0x000fe4000f8e02ff */
[----:B------:R-:W-:Y:S02]  /*5e10*/  IADD3 R27, R27, R33, RZ ;  /* 0x000000211b1b7210 */ /* 0x000fe40007ffe0ff */
[C---:B------:R-:W-:Y:S02]  /*5e20*/  IMAD R25, R42.reuse, UR5, R25 ;  /* 0x000000052a197c24 */ /* 0x040fe4000f8e0219 */
[----:B------:R-:W-:-:S05]  /*5e30*/  IMAD.WIDE.U32 R26, R42, UR4, R26 ;  /* 0x000000042a1a7c25 */ /* 0x000fca000f8e001a */
[----:B------:R-:W-:Y:S02]  /*5e40*/  IADD3 R27, R27, R25, RZ ;  /* 0x000000191b1b7210 */ /* 0x000fe40007ffe0ff */
[----:B-----5:R-:W-:-:S04]  /*5e50*/  LEA R32, P0, R26, R40, 0x1 ;  /* 0x000000281a207211 */ /* 0x020fc800078008ff */
[----:B------:R-:W-:Y:S02]  /*5e60*/  LEA.HI.X R27, R26, R41, R27, 0x1, P0 ;  /* 0x000000291a1b7211 */ /* 0x000fe400000f0c1b */
[----:B------:R-:W-:-:S04]  /*5e70*/  IADD3 R26, P0, R32, R149, RZ ;  /* 0x00000095201a7210 */ /* 0x000fc80007f1e0ff */
[----:B------:R-:W-:Y:S02]  /*5e80*/  IADD3.X R27, R27, R148, RZ, P0, !PT ;  /* 0x000000941b1b7210 */ /* 0x000fe400007fe4ff */
[----:B------:R-:W-:-:S03]  /*5e90*/  ISETP.GE.AND P0, PT, R18, R16, PT ;  /* 0x000000101200720c */ /* 0x000fc60003f06270 */
[----:B0-----:R0:W-:Y:S04]  /*5ea0*/  STG.E.128 desc[UR6][R26.64], R28 ;  /* 0x0000001c1a007986 */ /* 0x0011e8000c101d06 */
[----:B---3--:R0:W-:Y:S06]  /*5eb0*/  STG.E.128 desc[UR6][R26.64+0x200], R36 ;  /* 0x000200241a007986 */ /* 0x0081ec000c101d06 */
[----:B------:R-:W-:Y:S05]  /*5ec0*/  @!P0 BRA `(.L_x_1982) ;  /* 0xffffffb400708947 */ /* 0x000fea000383ffff */
[----:B------:R-:W-:Y:S05]  /*5ed0*/  EXIT ;  /* 0x000000000000794d */ /* 0x000fea0003800000 */
.L_x_1983:
        /* <DEDUP_REMOVED lines=10> */
.L_x_8654:


//--------------------- .text._Z25selective_scan_fwd_kernelI32Selective_Scan_fwd_kernel_traitsILi128ELi16ELi1ELb1ELb1ELb1ELb0ELb1EN3c104HalfEffEEv13SSMParamsBase --------------------------
	.section	.text._Z25selective_scan_fwd_kernelI32Selective_Scan_fwd_kernel_traitsILi128ELi16ELi1ELb1ELb1ELb1ELb0ELb1EN3c104HalfEffEEv13SSMParamsBase,"ax",@progbits
	.align	128
        .global         _Z25selective_scan_fwd_kernelI32Selective_Scan_fwd_kernel_traitsILi128ELi16ELi1ELb1ELb1ELb1ELb0ELb1EN3c104HalfEffEEv13SSMParamsBase
        .type           _Z25selective_scan_fwd_kernelI32Selective_Scan_fwd_kernel_traitsILi128ELi16ELi1ELb1ELb1ELb1ELb0ELb1EN3c104HalfEffEEv13SSMParamsBase,@function
        .size           _Z25selective_scan_fwd_kernelI32Selective_Scan_fwd_kernel_traitsILi128ELi16ELi1ELb1ELb1ELb1ELb0ELb1EN3c104HalfEffEEv13SSMParamsBase,(.L_x_8655 - _Z25selective_scan_fwd_kernelI32Selective_Scan_fwd_kernel_traitsILi128ELi16ELi1ELb1ELb1ELb1ELb0ELb1EN3c104HalfEffEEv13SSMParamsBase)
        .other          _Z25selective_scan_fwd_kernelI32Selective_Scan_fwd_kernel_traitsILi128ELi16ELi1ELb1ELb1ELb1ELb0ELb1EN3c104HalfEffEEv13SSMParamsBase,@"STO_CUDA_ENTRY STV_DEFAULT"
_Z25selective_scan_fwd_kernelI32Selective_Scan_fwd_kernel_traitsILi128ELi16ELi1ELb1ELb1ELb1ELb0ELb1EN3c104HalfEffEEv13SSMParamsBase:
.text._Z25selective_scan_fwd_kernelI32Selective_Scan_fwd_kernel_traitsILi128ELi16ELi1ELb1ELb1ELb1ELb0ELb1EN3c104HalfEffEEv13SSMParamsBase:
        /* <DEDUP_REMOVED lines=40> */
.L_x_1984:
        /* <DEDUP_REMOVED lines=35> */
.L_x_1985:
        /* <DEDUP_REMOVED lines=12> */
.L_x_1986:
        /* <DEDUP_REMOVED lines=200> */
.L_x_1987:
        /* <DEDUP_REMOVED lines=19> */
.L_x_1988:
        /* <DEDUP_REMOVED lines=13> */
.L_x_2034:
        /* <DEDUP_REMOVED lines=335> */
.L_x_1990:
[----:B------:R-:W-:Y:S05]  /*28e0*/  BSYNC B0 ;  /* 0x0000000000007941 */ /* 0x000fea0003800000 */
.L_x_1989:
        /* <DEDUP_REMOVED lines=37> */
.L_x_1992:
[----:B------:R-:W-:Y:S05]  /*2b40*/  BSYNC B0 ;  /* 0x0000000000007941 */ /* 0x000fea0003800000 */
.L_x_1991:
        /* <DEDUP_REMOVED lines=37> */
.L_x_1994:
[----:B------:R-:W-:Y:S05]  /*2da0*/  BSYNC B0 ;  /* 0x0000000000007941 */ /* 0x000fea0003800000 */
.L_x_1993:
        /* <DEDUP_REMOVED lines=37> */
.L_x_1996:
[----:B------:R-:W-:Y:S05]  /*3000*/  BSYNC B0 ;  /* 0x0000000000007941 */ /* 0x000fea0003800000 */
.L_x_1995:
        /* <DEDUP_REMOVED lines=37> */
.L_x_1998:
[----:B------:R-:W-:Y:S05]  /*3260*/  BSYNC B0 ;  /* 0x0000000000007941 */ /* 0x000fea0003800000 */
.L_x_1997:
        /* <DEDUP_REMOVED lines=37> */
.L_x_2000:
[----:B------:R-:W-:Y:S05]  /*34c0*/  BSYNC B0 ;  /* 0x0000000000007941 */ /* 0x000fea0003800000 */
.L_x_1999:
        /* <DEDUP_REMOVED lines=37> */
.L_x_2002:
[----:B------:R-:W-:Y:S05]  /*3720*/  BSYNC B0 ;  /* 0x0000000000007941 */ /* 0x000fea0003800000 */
.L_x_2001:
        /* <DEDUP_REMOVED lines=37> */
.L_x_2004:
[----:B------:R-:W-:Y:S05]  /*3980*/  BSYNC B0 ;  /* 0x0000000000007941 */ /* 0x000fea0003800000 */
.L_x_2003:
        /* <DEDUP_REMOVED lines=37> */
.L_x_2006:
[----:B------:R-:W-:Y:S05]  /*3be0*/  BSYNC B0 ;  /* 0x0000000000007941 */ /* 0x000fea0003800000 */
.L_x_2005:
        /* <DEDUP_REMOVED lines=37> */
.L_x_2008:
[----:B------:R-:W-:Y:S05]  /*3e40*/  BSYNC B0 ;  /* 0x0000000000007941 */ /* 0x000fea0003800000 */
.L_x_2007:
        /* <DEDUP_REMOVED lines=39> */
.L_x_2010:
[----:B------:R-:W-:Y:S05]  /*40c0*/  BSYNC B0 ;  /* 0x0000000000007941 */ /* 0x000fea0003800000 */
.L_x_2009:
        /* <DEDUP_REMOVED lines=41> */
.L_x_2012:
[----:B------:R-:W-:Y:S05]  /*4360*/  BSYNC B0 ;  /* 0x0000000000007941 */ /* 0x000fea0003800000 */
.L_x_2011:
        /* <DEDUP_REMOVED lines=42> */
.L_x_2014:
[----:B------:R-:W-:Y:S05]  /*4610*/  BSYNC B0 ;  /* 0x0000000000007941 */ /* 0x000fea0003800000 */
.L_x_2013:
        /* <DEDUP_REMOVED lines=42> */
.L_x_2016:
[----:B------:R-:W-:Y:S05]  /*48c0*/  BSYNC B0 ;  /* 0x0000000000007941 */ /* 0x000fea0003800000 */
.L_x_2015:
        /* <DEDUP_REMOVED lines=42> */
.L_x_2018:
[----:B------:R-:W-:Y:S05]  /*4b70*/  BSYNC B0 ;  /* 0x0000000000007941 */ /* 0x000fea0003800000 */
.L_x_2017:
        /* <DEDUP_REMOVED lines=42> */
.L_x_2020:
[----:B------:R-:W-:Y:S05]  /*4e20*/  BSYNC B0 ;  /* 0x0000000000007941 */ /* 0x000fea0003800000 */
.L_x_2019:
        /* <DEDUP_REMOVED lines=43> */
.L_x_2031:
        /* <DEDUP_REMOVED lines=437> */
.L_x_2023:
        /* <DEDUP_REMOVED lines=10> */
.L_x_2022:
        /* <DEDUP_REMOVED lines=93> */
.L_x_2025:
[----:B------:R-:W-:Y:S05]  /*72a0*/  BSYNC B0 ;  /* 0x0000000000007941 */ /* 0x000fea0003800000 */
.L_x_2024:
        /* <DEDUP_REMOVED lines=46> */
.L_x_2028:
        /* <DEDUP_REMOVED lines=32> */
.L_x_2029:
[----:B------:R1:W5:Y:S02]  /*7790*/  LDG.E R43, desc[UR6][R78.64] ;  /* 0x000000064e2b7981 */ /* 0x000364000c1e1900 */
.L_x_2030:
        /* <DEDUP_REMOVED lines=17> */
.L_x_2027:
[----:B------:R-:W-:Y:S05]  /*78b0*/  BSYNC B0 ;  /* 0x0000000000007941 */ /* 0x000fea0003800000 */
.L_x_2026:
        /* <DEDUP_REMOVED lines=19> */
.L_x_2021:
        /* <DEDUP_REMOVED lines=79> */
.L_x_2033:
[----:B------:R-:W-:Y:S05]  /*7ee0*/  BSYNC B0 ;  /* 0x0000000000007941 */ /* 0x000fea0003800000 */
.L_x_2032:
        /* <DEDUP_REMOVED lines=73> */
.L_x_2035:
        /* <DEDUP_REMOVED lines=16> */
.L_x_8655:


//--------------------- .text._Z25selective_scan_fwd_kernelI32Selective_Scan_fwd_kernel_traitsILi128ELi16ELi1ELb1ELb1ELb1ELb1ELb0EN3c104HalfEffEEv13SSMParamsBase --------------------------
	.section	.text._Z25selective_scan_fwd_kernelI32Selective_Scan_fwd_kernel_traitsILi128ELi16ELi1ELb1ELb1ELb1ELb1ELb0EN3c104HalfEffEEv13SSMParamsBase,"ax",@progbits
	.align	128
        .global         _Z25selective_scan_fwd_kernelI32Selective_Scan_fwd_kernel_traitsILi128ELi16ELi1ELb1ELb1ELb1ELb1ELb0EN3c104HalfEffEEv13SSMParamsBase
        .type           _Z25selective_scan_fwd_kernelI32Selective_Scan_fwd_kernel_traitsILi128ELi16ELi1ELb1ELb1ELb1ELb1ELb0EN3c104HalfEffEEv13SSMParamsBase,@function
        .size           _Z25selective_scan_fwd_kernelI32Selective_Scan_fwd_kernel_traitsILi128ELi16ELi1ELb1ELb1ELb1ELb1ELb0EN3c104HalfEffEEv13SSMParamsBase,(.L_x_8656 - _Z25selective_scan_fwd_kernelI32Selective_Scan_fwd_kernel_traitsILi128ELi16ELi1ELb1ELb1ELb1ELb1ELb0EN3c104HalfEffEEv13SSMParamsBase)
        .other          _Z25selective_scan_fwd_kernelI32Selective_Scan_fwd_kernel_traitsILi128ELi16ELi1ELb1ELb1ELb1ELb1ELb0EN3c104HalfEffEEv13SSMParamsBase,@"STO_CUDA_ENTRY STV_DEFAULT"
_Z25selective_scan_fwd_kernelI32Selective_Scan_fwd_kernel_traitsILi128ELi16ELi1ELb1ELb1ELb1ELb1ELb0EN3c104HalfEffEEv13SSMParamsBase:
.text._Z25selective_scan_fwd_kernelI32Selective_Scan_fwd_kernel_traitsILi128ELi16ELi1ELb1ELb1ELb1ELb1ELb0EN3c104HalfEffEEv13SSMParamsBase:
        /* <DEDUP_REMOVED lines=39> */
.L_x_2036:
        /* <DEDUP_REMOVED lines=10> */
[----:B------:R-:W-:Y:S01]  /*0310*/  CS2R R22, SRZ ;  /* 0x0000000000167805 */ /* 0x000fe2000001ff00 */
        /* <DEDUP_REMOVED lines=27> */
.L_x_2037:
        /* <DEDUP_REMOVED lines=12> */
.L_x_2038:
        /* <DEDUP_REMOVED lines=8> */
[----:B------:R-:W-:Y:S01]  /*0610*/  ULDC.64 UR8, c[0x0][0x250] ;  /* 0x0000940000087ab9 */ /* 0x000fe20000000a00 */
[----:B------:R-:W-:Y:S01]  /*0620*/  HFMA2.MMA R26, -RZ, RZ, 0, 0 ;  /* 0x00000000ff1a7435 */ /* 0x000fe200000001ff */
[----:B------:R-:W1:Y:S01]  /*0630*/  LDC.64 R28, c[0x0][0x268] ;  /* 0x00009a00ff1c7b82 */ /* 0x000e620000000a00 */
[----:B------:R-:W-:-:S06]  /*0640*/  ULDC.64 UR4, c[0x0][0x290] ;  /* 0x0000a40000047ab9 */ /* 0x000fcc0000000a00 */
        /* <DEDUP_REMOVED lines=29> */
[----:B------:R-:W1:Y:S01]  /*0820*/  LDC.64 R36, c[0x0][0x378] ;  /* 0x0000de00ff247b82 */ /* 0x000e620000000a00 */
[----:B0-----:R-:W-:-:S04]  /*0830*/  @!P6 LEA R8, P1, R0, R15, 0x2 ;  /* 0x0000000f0008e211 */ /* 0x001fc800078210ff */
[----:B------:R-:W-:Y:S02]  /*0840*/  @!P6 LEA.HI.X R9, R0, R16, R5, 0x2, P1 ;  /* 0x000000100009e211 */ /* 0x000fe400008f1405 */
[----:B------:R-:W-:Y:S01]  /*0850*/  CS2R R42, SRZ ;  /* 0x00000000002a7805 */ /* 0x000fe2000001ff00 */
        /* <DEDUP_REMOVED lines=23> */
[----:B------:R-:W-:Y:S02]  /*09d0*/  ISETP.GT.U32.AND P2, PT, R15, R8, PT ;  /* 0x000000080f00720c */ /* 0x000fe40003f44070 */
[----:B------:R-:W-:-:S11]  /*09e0*/  LOP3.LUT R6, R44, R16, RZ, 0x3c, !PT ;  /* 0x000000102c067212 */ /* 0x000fd600078e3cff */
[----:B------:R-:W-:-:S04]  /*09f0*/  @!P2 IADD3 R8, R8, -R15, RZ ;  /* 0x8000000f0808a210 */ /* 0x000fc80007ffe0ff */
[----:B------:R-:W-:Y:S02]  /*0a00*/  ISETP.GE.U32.AND P1, PT, R8, R15, PT ;  /* 0x0000000f0800720c */ /* 0x000fe40003f26070 */
[----:B------:R-:W-:Y:S02]  /*0a10*/  @!P2 IADD3 R7, R7, 0x1, RZ ;  /* 0x000000010707a810 */ /* 0x000fe40007ffe0ff */
[----:B------:R-:W-:Y:S02]  /*0a20*/  MOV R19, RZ ;  /* 0x000000ff00137202 */ /* 0x000fe40000000f00 */
[----:B------:R-:W-:Y:S02]  /*0a30*/  ISETP.GE.AND P3, PT, R6, RZ, PT ;  /* 0x000000ff0600720c */ /* 0x000fe40003f66270 */
[----:B------:R-:W-:Y:S02]  /*0a40*/  ISETP.NE.AND P2, PT, R16, RZ, PT ;  /* 0x000000ff1000720c */ /* 0x000fe40003f45270 */
[----:B------:R0:W5:Y:S03]  /*0a50*/  @P4 LDG.E R19, desc[UR6][R12.64] ;  /* 0x000000060c134981 */ /* 0x000166000c1e1900 */
[----:B------:R-:W-:Y:S01]  /*0a60*/  @P1 IADD3 R7, R7, 0x1, RZ ;  /* 0x0000000107071810 */ /* 0x000fe20007ffe0ff */
[----:B------:R-:W-:-:S03]  /*0a70*/  IMAD.WIDE.U32 R8, R0, UR8, RZ ;  /* 0x0000000800087c25 */ /* 0x000fc6000f8e00ff */
[----:B0-----:R-:W-:Y:S01]  /*0a80*/  MOV R13, R7 ;  /* 0x00000007000d7202 */ /* 0x001fe20000000f00 */
[----:B------:R-:W-:-:S03]  /*0a90*/  IMAD R7, R5, UR8, RZ ;  /* 0x0000000805077c24 */ /* 0x000fc6000f8e02ff */
[----:B------:R-:W-:Y:S01]  /*0aa0*/  @!P3 IADD3 R13, -R13, RZ, RZ ;  /* 0x000000ff0d0db210 */ /* 0x000fe20007ffe1ff */
        /* <DEDUP_REMOVED lines=11> */
[----:B------:R-:W-:-:S03]  /*0b60*/  IADD3 R7, R7, R17, RZ ;  /* 0x0000001107077210 */ /* 0x000fc60007ffe0ff */
[----:B------:R-:W-:Y:S02]  /*0b70*/  IMAD R17, R13, R29, R12 ;  /* 0x0000001d0d117224 */ /* 0x000fe400078e020c */
[----:B------:R-:W-:Y:S01]  /*0b80*/  IMAD R10, R5, R32, RZ ;  /* 0x00000020050a7224 */ /* 0x000fe200078e02ff */
[----:B------:R-:W-:Y:S02]  /*0b90*/  LEA R18, P1, R8, R30, 0x1 ;  /* 0x0000001e08127211 */ /* 0x000fe400078208ff */
[----:B------:R-:W-:Y:S01]  /*0ba0*/  IADD3 R17, R9, R17, RZ ;  /* 0x0000001109117210 */ /* 0x000fe20007ffe0ff */
[C---:B------:R-:W-:Y:S02]  /*0bb0*/  IMAD R27, R0.reuse, R33, R10 ;  /* 0x00000021001b7224 */ /* 0x040fe400078e020a */
[----:B------:R-:W-:Y:S01]  /*0bc0*/  IMAD.WIDE.U32 R10, R0, R32, RZ ;  /* 0x00000020000a7225 */ /* 0x000fe200078e00ff */
[----:B------:R-:W-:Y:S01]  /*0bd0*/  LEA.HI.X R17, R8, R31, R17, 0x1, P1 ;  /* 0x0000001f08117211 */ /* 0x000fe200008f0c11 */
[----:B------:R-:W0:Y:S01]  /*0be0*/  LDC.64 R32, c[0x0][0x310] ;  /* 0x0000c400ff207b82 */ /* 0x000e220000000a00 */
[----:B------:R-:W-:Y:S01]  /*0bf0*/  ISETP.NE.U32.AND P1, PT, R38, RZ, PT ;  /* 0x000000ff2600720c */ /* 0x000fe20003f25070 */
[----:B------:R-:W-:Y:S01]  /*0c00*/  IMAD R12, R15, R34, RZ ;  /* 0x000000220f0c7224 */ /* 0x000fe200078e02ff */
[----:B------:R-:W-:-:S02]  /*0c10*/  IADD3 R11, R11, R27, RZ ;  /* 0x0000001b0b0b7210 */ /* 0x000fc40007ffe0ff */
[----:B------:R-:W-:Y:S01]  /*0c20*/  ISETP.NE.AND.EX P1, PT, R39, RZ, PT, P1 ;  /* 0x000000ff2700720c */ /* 0x000fe20003f25310 */
[C---:B------:R-:W-:Y:S02]  /*0c30*/  IMAD R29, R13.reuse, R35, R12 ;  /* 0x000000230d1d7224 */ /* 0x040fe400078e020c */
[----:B------:R-:W-:-:S04]  /*0c40*/  IMAD.WIDE.U32 R10, R13, R34, R10 ;  /* 0x000000220d0a7225 */ /* 0x000fc800078e000a */
[----:B------:R-:W-:Y:S02]  /*0c50*/  IMAD R13, R5, UR8, RZ ;  /* 0x00000008050d7c24 */ /* 0x000fe4000f8e02ff */
[----:B------:R-:W-:Y:S02]  /*0c60*/  IMAD R12, R4, UR4, RZ ;  /* 0x00000004040c7c24 */ /* 0x000fe4000f8e02ff */
[----:B------:R-:W-:Y:S02]  /*0c70*/  IMAD R27, R0, UR9, R13 ;  /* 0x00000009001b7c24 */ /* 0x000fe4000f8e020d */
[C---:B------:R-:W-:Y:S02]  /*0c80*/  IMAD R13, R44.reuse, UR5, R12 ;  /* 0x000000052c0d7c24 */ /* 0x040fe4000f8e020c */
[----:B------:R-:W-:Y:S01]  /*0c90*/  IMAD.WIDE.U32 R14, R44, UR4, R6 ;  /* 0x000000042c0e7c25 */ /* 0x000fe2000f8e0006 */
[----:B------:R-:W4:Y:S01]  /*0ca0*/  @P1 LDC R43, c[0x0][0x388] ;  /* 0x0000e200ff2b1b82 */ /* 0x000f220000000800 */
[----:B---3--:R-:W-:Y:S01]  /*0cb0*/  ISETP.NE.U32.AND P2, PT, R40, RZ, PT ;  /* 0x000000ff2800720c */ /* 0x008fe20003f45070 */
[----:B------:R-:W-:-:S02]  /*0cc0*/  ULDC.64 UR4, c[0x0][0x2a8] ;  /* 0x0000aa0000047ab9 */ /* 0x000fc40000000a00 */
[----:B------:R-:W-:Y:S02]  /*0cd0*/  IADD3 R7, R15, R13, RZ ;  /* 0x0000000d0f077210 */ /* 0x000fe40007ffe0ff */
[C---:B-1----:R-:W-:Y:S02]  /*0ce0*/  LEA R100, P3, R14.reuse, R100, 0x1 ;  /* 0x000000640e647211 */ /* 0x042fe400078608ff */
[----:B------:R-:W1:Y:S02]  /*0cf0*/  @P1 LDC R42, c[0x0][0x38c] ;  /* 0x0000e300ff2a1b82 */ /* 0x000e640000000800 */
[----:B------:R-:W-:Y:S02]  /*0d00*/  LEA.HI.X R14, R14, R101, R7, 0x1, P3 ;  /* 0x000000650e0e7211 */ /* 0x000fe400018f0c07 */
[----:B------:R-:W-:Y:S01]  /*0d10*/  ISETP.NE.U32.AND P3, PT, R36, RZ, PT ;  /* 0x000000ff2400720c */ /* 0x000fe20003f65070 */
[----:B------:R-:W-:Y:S01]  /*0d20*/  IMAD.WIDE.U32 R8, R0, UR8, RZ ;  /* 0x0000000800087c25 */ /* 0x000fe2000f8e00ff */
[----:B------:R-:W-:-:S02]  /*0d30*/  ISETP.NE.AND.EX P2, PT, R41, RZ, PT, P2 ;  /* 0x000000ff2900720c */ /* 0x000fc40003f45320 */
[C---:B0-----:R-:W-:Y:S01]  /*0d40*/  LEA R16, P4, R10.reuse, R32, 0x1 ;  /* 0x000000200a107211 */ /* 0x041fe200078808ff */
[----:B------:R-:W-:Y:S01]  /*0d50*/  HFMA2.MMA R63, -RZ, RZ, 0, 0 ;  /* 0x00000000ff3f7435 */ /* 0x000fe200000001ff */
[----:B------:R-:W-:Y:S01]  /*0d60*/  IADD3 R6, R11, R29, RZ ;  /* 0x0000001d0b067210 */ /* 0x000fe20007ffe0ff */
[----:B------:R-:W0:Y:S01]  /*0d70*/  LDC R13, c[0x0][0x23c] ;  /* 0x00008f00ff0d7b82 */ /* 0x000e220000000800 */
[----:B------:R-:W-:Y:S02]  /*0d80*/  ISETP.NE.AND.EX P3, PT, R37, RZ, PT, P3 ;  /* 0x000000ff2500720c */ /* 0x000fe40003f65330 */
[----:B------:R-:W-:Y:S01]  /*0d90*/  LEA.HI.X R15, R10, R33, R6, 0x1, P4 ;  /* 0x000000210a0f7211 */ /* 0x000fe200020f0c06 */
[----:B------:R-:W-:Y:S01]  /*0da0*/  IMAD R6, R4, UR4, RZ ;  /* 0x0000000404067c24 */ /* 0x000fe2000f8e02ff */
[----:B------:R-:W-:Y:S01]  /*0db0*/  IADD3 R9, R9, R27, RZ ;  /* 0x0000001b09097210 */ /* 0x000fe20007ffe0ff */
[----:B------:R-:W-:Y:S01]  /*0dc0*/  HFMA2.MMA R10, -RZ, RZ, 0, 0 ;  /* 0x00000000ff0a7435 */ /* 0x000fe200000001ff */
[----:B------:R-:W-:Y:S01]  /*0dd0*/  MOV R28, RZ ;  /* 0x000000ff001c7202 */ /* 0x000fe20000000f00 */
[----:B------:R-:W-:-:S02]  /*0de0*/  IMAD R101, R44, UR5, R6 ;  /* 0x000000052c657c24 */ /* 0x000fc4000f8e0206 */
[----:B------:R-:W-:Y:S01]  /*0df0*/  IMAD.WIDE.U32 R6, R44, UR4, R8 ;  /* 0x000000042c067c25 */ /* 0x000fe2000f8e0008 */
[----:B------:R-:W-:Y:S01]  /*0e00*/  MOV R9, RZ ;  /* 0x000000ff00097202 */ /* 0x000fe20000000f00 */
[----:B----4-:R3:W-:Y:S01]  /*0e10*/  STL [R1], R43 ;  /* 0x0000002b01007387 */ /* 0x0107e20000100800 */
[----:B------:R-:W-:Y:S01]  /*0e20*/  @P2 ISETP.NE.U32.AND P4, PT, R40, RZ, PT ;  /* 0x000000ff2800220c */ /* 0x000fe20003f85070 */
[----:B------:R-:W4:Y:S01]  /*0e30*/  @P3 LDC R63, c[0x0][0x378] ;  /* 0x0000de00ff3f3b82 */ /* 0x000f220000000800 */
[----:B------:R-:W-:Y:S01]  /*0e40*/  ULDC.64 UR4, c[0x0][0x240] ;  /* 0x0000900000047ab9 */ /* 0x000fe20000000a00 */
[----:B-1----:R3:W-:Y:S06]  /*0e50*/  STL [R1+0x4], R42 ;  /* 0x0000042a01007387 */ /* 0x0027ec0000100800 */
[----:B------:R-:W1:Y:S01]  /*0e60*/  @P3 LDC R28, c[0x0][0x37c] ;  /* 0x0000df00ff1c3b82 */ /* 0x000e620000000800 */
[----:B------:R-:W-:-:S02]  /*0e70*/  PLOP3.LUT P3, PT, PT, PT, PT, 0x8, 0x0 ;  /* 0x000000000000781c */ /* 0x000fc40003f6e170 */
[----:B------:R-:W-:-:S05]  /*0e80*/  @P2 ISETP.NE.AND.EX P3, PT, R41, RZ, PT, P4 ;  /* 0x000000ff2900220c */ /* 0x000fca0003f65340 */
[----:B------:R-:W1:Y:S08]  /*0e90*/  @P2 LDC R9, c[0x0][0x390] ;  /* 0x0000e400ff092b82 */ /* 0x000e700000000800 */
[----:B------:R-:W1:Y:S01]  /*0ea0*/  @P2 LDC R10, c[0x0][0x394] ;  /* 0x0000e500ff0a2b82 */ /* 0x000e620000000800 */
[----:B------:R-:W-:-:S04]  /*0eb0*/  ISETP.NE.U32.AND P2, PT, R43, RZ, PT ;  /* 0x000000ff2b00720c */ /* 0x000fc80003f45070 */
        /* <DEDUP_REMOVED lines=10> */
[----:B0-----:R-:W-:Y:S02]  /*0f60*/  SEL R13, R13, 0x800, P5 ;  /* 0x000008000d0d7807 */ /* 0x001fe40002800000 */
[----:B------:R-:W-:-:S02]  /*0f70*/  IADD3 R12, R65, R11, RZ ;  /* 0x0000000b410c7210 */ /* 0x000fc40007ffe0ff */
[----:B--2---:R-:W-:Y:S01]  /*0f80*/  @!P0 SHF.R.S32.HI R3, RZ, 0x1f, R2 ;  /* 0x0000001fff038819 */ /* 0x004fe20000011402 */
[----:B-1-34-:R-:W-:Y:S06]  /*0f90*/  @P3 BRA P2, `(.L_x_2039) ;  /* 0x00000000007c3947 */ /* 0x01afec0001000000 */
[-C--:B------:R-:W-:Y:S01]  /*0fa0*/  IABS R9, R13.reuse ;  /* 0x0000000d00097213 */ /* 0x080fe20000000000 */
[----:B------:R-:W0:Y:S01]  /*0fb0*/  LDC R4, c[0x0][0x218] ;  /* 0x00008600ff047b82 */ /* 0x000e220000000800 */
[----:B-----5:R-:W-:Y:S02]  /*0fc0*/  IABS R26, R13 ;  /* 0x0000000d001a7213 */ /* 0x020fe40000000000 */
        /* <DEDUP_REMOVED lines=14> */
[----:B------:R-:W-:Y:S02]  /*10b0*/  MOV R6, R26 ;  /* 0x0000001a00067202 */ /* 0x000fe40000000f00 */
[----:B------:R-:W-:-:S03]  /*10c0*/  MOV R11, RZ ;  /* 0x000000ff000b7202 */ /* 0x000fc60000000f00 */
        /* <DEDUP_REMOVED lines=12> */
.L_x_2039:
        /* <DEDUP_REMOVED lines=18> */
.L_x_2040:
        /* <DEDUP_REMOVED lines=9> */
[----:B------:R-:W-:Y:S01]  /*1340*/  MOV R5, R24 ;  /* 0x0000001800057202 */ /* 0x000fe20000000f00 */
[----:B------:R-:W-:Y:S01]  /*1350*/  HFMA2.MMA R8, -RZ, RZ, 0, 0 ;  /* 0x00000000ff087435 */ /* 0x000fe200000001ff */
[----:B------:R-:W-:Y:S01]  /*1360*/  MOV R7, RZ ;  /* 0x000000ff00077202 */ /* 0x000fe20000000f00 */
[----:B------:R-:W-:-:S02]  /*1370*/  IMAD R3, R2, UR5, R3 ;  /* 0x0000000502037c24 */ /* 0x000fc4000f8e0203 */
[----:B------:R-:W-:-:S05]  /*1380*/  IMAD.WIDE.U32 R60, R2, UR4, R4 ;  /* 0x00000004023c7c25 */ /* 0x000fca000f8e0004 */
        /* <DEDUP_REMOVED lines=18> */
.L_x_2084:
[----:B------:R-:W2:Y:S04]  /*14b0*/  LDL R2, [R1] ;  /* 0x0000000001027983 */ /* 0x000ea80000100800 */
        /* <DEDUP_REMOVED lines=19> */
[----:B------:R0:W3:Y:S01]  /*15f0*/  LDG.E.128 R32, desc[UR6][R26.64+0x200] ;  /* 0x000200061a207981 */ /* 0x0000e2000c1e1d00 */
[----:B------:R-:W1:Y:S01]  /*1600*/  S2UR UR5, SR_CgaCtaId ;  /* 0x00000000000579c3 */ /* 0x000e620000008800 */
[----:B------:R-:W-:Y:S01]  /*1610*/  UMOV UR4, 0x400 ;  /* 0x0000040000047882 */ /* 0x000fe20000000000 */
[----:B------:R-:W-:Y:S02]  /*1620*/  IADD3 R36, R6, R9, RZ ;  /* 0x0000000906247210 */ /* 0x000fe40007ffe0ff */
[----:B------:R-:W-:-:S04]  /*1630*/  IADD3 R44, P0, R148, R150, RZ ;  /* 0x00000096942c7210 */ /* 0x000fc80007f1e0ff */
[----:B------:R-:W-:Y:S01]  /*1640*/  IADD3.X R45, R101, R149, RZ, P0, !PT ;  /* 0x00000095652d7210 */ /* 0x000fe200007fe4ff */
[----:B0-----:R-:W0:Y:S01]  /*1650*/  LDC R26, c[0x0][0x21c] ;  /* 0x00008700ff1a7b82 */ /* 0x001e220000000800 */
[----:B-1----:R-:W-:-:S03]  /*1660*/  ULEA UR4, UR5, UR4, 0x18 ;  /* 0x0000000405047291 */ /* 0x002fc6000f8ec03f */
[----:B------:R-:W-:-:S03]  /*1670*/  ULDC.U8 UR5, c[0x0][0x238] ;  /* 0x00008e0000057ab9 */ /* 0x000fc60000000000 */
[C---:B------:R-:W-:Y:S02]  /*1680*/  LEA R0, R36.reuse, UR4, 0x4 ;  /* 0x0000000424007c11 */ /* 0x040fe4000f8e20ff */
[----:B------:R-:W-:-:S04]  /*1690*/  IADD3 R36, R36, R9, RZ ;  /* 0x0000000924247210 */ /* 0x000fc80007ffe0ff */
[----:B------:R-:W-:Y:S01]  /*16a0*/  LEA R58, R36, UR4, 0x4 ;  /* 0x00000004243a7c11 */ /* 0x000fe2000f8e20ff */
[----:B--2---:R1:W-:Y:S04]  /*16b0*/  STS.128 [R0], R28 ;  /* 0x0000001c00007388 */ /* 0x0043e80000000c00 */
[----:B---3--:R-:W-:Y:S01]  /*16c0*/  STS.128 [R0+0x200], R32 ;  /* 0x0002002000007388 */ /* 0x008fe20000000c00 */
[----:B------:R-:W-:-:S03]  /*16d0*/  NOP ;  /* 0x0000000000007918 */ /* 0x000fc60000000000 */
[----:B------:R-:W-:Y:S04]  /*16e0*/  LDS.128 R36, [R58] ;  /* 0x000000003a247984 */ /* 0x000fe80000000c00 */
[----:B------:R-:W-:Y:S01]  /*16f0*/  LDS.128 R32, [R58+0x10] ;  /* 0x000010003a207984 */ /* 0x000fe20000000c00 */
[----:B------:R-:W-:Y:S06]  /*1700*/  BAR.SYNC.DEFER_BLOCKING 0x0 ;  /* 0x0000000000007b1d */ /* 0x000fec0000010000 */
[----:B-1----:R-:W2:Y:S04]  /*1710*/  LDG.E.128 R28, desc[UR6][R44.64] ;  /* 0x000000062c1c7981 */ /* 0x002ea8000c1e1d00 */
[----:B------:R-:W3:Y:S01]  /*1720*/  LDG.E.128 R40, desc[UR6][R44.64+0x200] ;  /* 0x000200062c287981 */ /* 0x000ee2000c1e1d00 */
[----:B------:R-:W-:Y:S03]  /*1730*/  BSSY B0, `(.L_x_2041) ;  /* 0x000003e000007945 */ /* 0x000fe60003800000 */
[----:B--2---:R-:W-:Y:S04]  /*1740*/  STS.128 [R0], R28 ;  /* 0x0000001c00007388 */ /* 0x004fe80000000c00 */
[----:B---3--:R-:W-:Y:S01]  /*1750*/  STS.128 [R0+0x200], R40 ;  /* 0x0002002800007388 */ /* 0x008fe20000000c00 */
[----:B------:R-:W-:-:S03]  /*1760*/  NOP ;  /* 0x0000000000007918 */ /* 0x000fc60000000000 */
[----:B------:R-:W1:Y:S04]  /*1770*/  LDS.128 R40, [R58] ;  /* 0x000000003a287984 */ /* 0x000e680000000c00 */
[----:B------:R2:W3:Y:S01]  /*1780*/  LDS.128 R28, [R58+0x10] ;  /* 0x000010003a1c7984 */ /* 0x0004e20000000c00 */
[--C-:B-1----:R-:W-:Y:S02]  /*1790*/  HADD2.F32 R46, -RZ, R40.reuse.H0_H0 ;  /* 0x20000028ff2e7230 */ /* 0x102fe40000004100 */
[----:B------:R-:W-:Y:S02]  /*17a0*/  HADD2.F32 R68, -RZ, R40.H1_H1 ;  /* 0x30000028ff447230 */ /* 0x000fe40000004100 */
[----:B------:R-:W-:Y:S02]  /*17b0*/  HADD2.F32 R44, -RZ, R42.H0_H0 ;  /* 0x2000002aff2c7230 */ /* 0x000fe40000004100 */
[----:B------:R-:W-:Y:S01]  /*17c0*/  FADD.FTZ R59, R46, R19 ;  /* 0x000000132e3b7221 */ /* 0x000fe20000010000 */
[----:B------:R-:W-:-:S02]  /*17d0*/  HADD2.F32 R48, -RZ, R41.H0_H0 ;  /* 0x20000029ff307230 */ /* 0x000fc40000004100 */
[--C-:B------:R-:W-:Y:S01]  /*17e0*/  FADD.FTZ R68, R68, R19.reuse ;  /* 0x0000001344447221 */ /* 0x100fe20000010000 */
[----:B------:R-:W-:Y:S02]  /*17f0*/  HADD2.F32 R70, -RZ, R41.H1_H1 ;  /* 0x30000029ff467230 */ /* 0x000fe40000004100 */
[--C-:B------:R-:W-:Y:S01]  /*1800*/  FADD.FTZ R71, R44, R19.reuse ;  /* 0x000000132c477221 */ /* 0x100fe20000010000 */
[----:B------:R-:W-:Y:S01]  /*1810*/  FSETP.GTU.FTZ.AND P5, PT, R59, 20, PT ;  /* 0x41a000003b00780b */ /* 0x000fe20003fbc000 */
[----:B------:R-:W-:Y:S02]  /*1820*/  HADD2.F32 R42, -RZ, R42.H1_H1 ;  /* 0x3000002aff2a7230 */ /* 0x000fe40000004100 */
[--C-:B------:R-:W-:Y:S01]  /*1830*/  FADD.FTZ R69, R48, R19.reuse ;  /* 0x0000001330457221 */ /* 0x100fe20000010000 */
[--C-:B------:R-:W-:Y:S01]  /*1840*/  HADD2.F32 R40, -RZ, R43.reuse.H0_H0 ;  /* 0x2000002bff287230 */ /* 0x100fe20000004100 */
        /* <DEDUP_REMOVED lines=12> */
[----:B0-23--:R-:W-:-:S12]  /*1910*/  @P5 BRA `(.L_x_2042) ;  /* 0x00000000007c5947 */ /* 0x00dfd80003800000 */
        /* <DEDUP_REMOVED lines=31> */
.L_x_2042:
[----:B------:R-:W-:Y:S05]  /*1b10*/  BSYNC B0 ;  /* 0x0000000000007941 */ /* 0x000fea0003800000 */
.L_x_2041:
        /* <DEDUP_REMOVED lines=38> */
.L_x_2044:
[----:B------:R-:W-:Y:S05]  /*1d80*/  BSYNC B0 ;  /* 0x0000000000007941 */ /* 0x000fea0003800000 */
.L_x_2043:
        /* <DEDUP_REMOVED lines=36> */
.L_x_2046:
[----:B------:R-:W-:Y:S05]  /*1fd0*/  BSYNC B0 ;  /* 0x0000000000007941 */ /* 0x000fea0003800000 */
.L_x_2045:
        /* <DEDUP_REMOVED lines=38> */
.L_x_2048:
[----:B------:R-:W-:Y:S05]  /*2240*/  BSYNC B0 ;  /* 0x0000000000007941 */ /* 0x000fea0003800000 */
.L_x_2047:
        /* <DEDUP_REMOVED lines=39> */
.L_x_2050:
[----:B------:R-:W-:Y:S05]  /*24c0*/  BSYNC B0 ;  /* 0x0000000000007941 */ /* 0x000fea0003800000 */
.L_x_2049:
[----:B------:R-:W-:Y:S01]  /*24d0*/  ISETP.EQ.OR P0, PT, RZ, UR5, P0 ;  /* 0x00000005ff007c0c */ /* 0x000fe20008702670 */
[----:B------:R-:W-:Y:S01]  /*24e0*/  HADD2.F32 R40, -RZ, R30.H0_H0 ;  /* 0x2000001eff287230 */ /* 0x000fe20000004100 */
[----:B------:R-:W-:Y:S01]  /*24f0*/  MOV R100, R28 ;  /* 0x0000001c00647202 */ /* 0x000fe20000000f00 */
[----:B------:R-:W-:Y:S01]  /*2500*/  BSSY B0, `(.L_x_2051) ;  /* 0x0000028000007945 */ /* 0x000fe20003800000 */
[----:B------:R-:W-:Y:S02]  /*2510*/  MOV R14, R29 ;  /* 0x0000001d000e7202 */ /* 0x000fe40000000f00 */
[----:B------:R-:W-:Y:S01]  /*2520*/  MOV R28, R148 ;  /* 0x00000094001c7202 */ /* 0x000fe20000000f00 */
[----:B------:R-:W-:Y:S01]  /*2530*/  FADD.FTZ R79, R40, R19 ;  /* 0x00000013284f7221 */ /* 0x000fe20000010000 */
[----:B------:R-:W-:Y:S02]  /*2540*/  MOV R29, R101 ;  /* 0x00000065001d7202 */ /* 0x000fe40000000f00 */
[----:B------:R-:W-:-:S02]  /*2550*/  FSETP.GTU.FTZ.AND P1, PT, R78, 20, PT ;  /* 0x41a000004e00780b */ /* 0x000fc40003f3c000 */
[----:B------:R-:W-:Y:S01]  /*2560*/  ISETP.EQ.OR P6, PT, RZ, UR5, P6 ;  /* 0x00000005ff007c0c */ /* 0x000fe2000b7c2670 */
[----:B------:R-:W-:Y:S01]  /*2570*/  IMAD.WIDE R28, R2, 0x2, R28 ;  /* 0x00000002021c7825 */ /* 0x000fe200078e021c */
[----:B------:R-:W-:Y:S11]  /*2580*/  @P0 BRA `(.L_x_2052) ;  /* 0x00000000007c0947 */ /* 0x000ff60003800000 */
        /* <DEDUP_REMOVED lines=31> */
.L_x_2052:
[----:B------:R-:W-:Y:S05]  /*2780*/  BSYNC B0 ;  /* 0x0000000000007941 */ /* 0x000fea0003800000 */
.L_x_2051:
[----:B------:R-:W-:Y:S01]  /*2790*/  HADD2.F32 R30, -RZ, R30.H1_H1 ;  /* 0x3000001eff1e7230 */ /* 0x000fe20000004100 */
[----:B------:R-:W-:Y:S01]  /*27a0*/  BSSY B0, `(.L_x_2053) ;  /* 0x0000027000007945 */ /* 0x000fe20003800000 */
[----:B------:R-:W-:Y:S01]  /*27b0*/  FSETP.GTU.FTZ.AND P0, PT, R79, 20, PT ;  /* 0x41a000004f00780b */ /* 0x000fe20003f1c000 */
[--C-:B------:R-:W-:Y:S01]  /*27c0*/  HADD2.F32 R40, -RZ, R31.reuse.H0_H0 ;  /* 0x2000001fff287230 */ /* 0x100fe20000004100 */
[----:B------:R-:W-:Y:S01]  /*27d0*/  MOV R148, R28 ;  /* 0x0000001c00947202 */ /* 0x000fe20000000f00 */
[----:B------:R-:W-:Y:S01]  /*27e0*/  HADD2.F32 R82, -RZ, R31.H1_H1 ;  /* 0x3000001fff527230 */ /* 0x000fe20000004100 */
[----:B------:R-:W-:Y:S01]  /*27f0*/  MOV R101, R29 ;  /* 0x0000001d00657202 */ /* 0x000fe20000000f00 */
        /* <DEDUP_REMOVED lines=33> */
.L_x_2054:
[----:B------:R-:W-:Y:S05]  /*2a10*/  BSYNC B0 ;  /* 0x0000000000007941 */ /* 0x000fea0003800000 */
.L_x_2053:
[----:B------:R-:W-:Y:S01]  /*2a20*/  ISETP.EQ.OR P5, PT, RZ, UR5, P5 ;  /* 0x00000005ff007c0c */ /* 0x000fe2000afa2670 */
[----:B------:R-:W-:Y:S01]  /*2a30*/  BSSY B0, `(.L_x_2055) ;  /* 0x0000029000007945 */ /* 0x000fe20003800000 */
[----:B------:R-:W-:Y:S01]  /*2a40*/  FSETP.GTU.FTZ.AND P6, PT, R80, 20, PT ;  /* 0x41a000005000780b */ /* 0x000fe20003fdc000 */
[--C-:B------:R-:W-:Y:S01]  /*2a50*/  HADD2.F32 R90, -RZ, R36.reuse.H0_H0 ;  /* 0x20000024ff5a7230 */ /* 0x100fe20000004100 */
[----:B------:R-:W-:Y:S01]  /*2a60*/  ISETP.EQ.OR P4, PT, RZ, UR5, P4 ;  /* 0x00000005ff007c0c */ /* 0x000fe2000a782670 */
[----:B------:R-:W-:Y:S02]  /*2a70*/  HADD2.F32 R91, -RZ, R36.H1_H1 ;  /* 0x30000024ff5b7230 */ /* 0x000fe40000004100 */
[----:B------:R-:W-:Y:S01]  /*2a80*/  FADD.FTZ R81, R40, R19 ;  /* 0x0000001328517221 */ /* 0x000fe20000010000 */
[--C-:B------:R-:W-:Y:S02]  /*2a90*/  HADD2.F32 R89, -RZ, R37.reuse.H0_H0 ;  /* 0x20000025ff597230 */ /* 0x100fe40000004100 */
[----:B------:R-:W-:-:S02]  /*2aa0*/  HADD2.F32 R41, -RZ, R37.H1_H1 ;  /* 0x30000025ff297230 */ /* 0x000fc40000004100 */
[----:B------:R-:W-:Y:S01]  /*2ab0*/  HADD2.F32 R88, -RZ, R38.H0_H0 ;  /* 0x20000026ff587230 */ /* 0x000fe20000004100 */
        /* <DEDUP_REMOVED lines=32> */
.L_x_2056:
[----:B------:R-:W-:Y:S05]  /*2cc0*/  BSYNC B0 ;  /* 0x0000000000007941 */ /* 0x000fea0003800000 */
.L_x_2055:
[----:B------:R-:W-:Y:S01]  /*2cd0*/  BSSY B0, `(.L_x_2057) ;  /* 0x0000028000007945 */ /* 0x000fe20003800000 */
[----:B------:R-:W-:Y:S01]  /*2ce0*/  FSETP.GTU.FTZ.AND P5, PT, R81, 20, PT ;  /* 0x41a000005100780b */ /* 0x000fe20003fbc000 */
[----:B------:R-:W-:Y:S02]  /*2cf0*/  HADD2.F32 R93, -RZ, R38.H1_H1 ;  /* 0x30000026ff5d7230 */ /* 0x000fe40000004100 */
[----:B------:R-:W-:Y:S01]  /*2d00*/  FADD.FTZ R82, R82, R19 ;  /* 0x0000001352527221 */ /* 0x000fe20000010000 */
[--C-:B------:R-:W-:Y:S02]  /*2d10*/  HADD2.F32 R87, -RZ, R39.reuse.H0_H0 ;  /* 0x20000027ff577230 */ /* 0x100fe40000004100 */
        /* <DEDUP_REMOVED lines=35> */
.L_x_2058:
[----:B------:R-:W-:Y:S05]  /*2f50*/  BSYNC B0 ;  /* 0x0000000000007941 */ /* 0x000fea0003800000 */
.L_x_2057:
[----:B------:R-:W-:Y:S01]  /*2f60*/  ISETP.EQ.OR P3, PT, RZ, UR5, P3 ;  /* 0x00000005ff007c0c */ /* 0x000fe20009f62670 */
[----:B------:R-:W-:Y:S01]  /*2f70*/  BSSY B0, `(.L_x_2059) ;  /* 0x000002e000007945 */ /* 0x000fe20003800000 */
[----:B------:R-:W-:Y:S01]  /*2f80*/  FSETP.GTU.FTZ.AND P4, PT, R82, 20, PT ;  /* 0x41a000005200780b */ /* 0x000fe20003f9c000 */
[--C-:B------:R-:W-:Y:S01]  /*2f90*/  HADD2.F32 R85, -RZ, R33.reuse.H0_H0 ;  /* 0x20000021ff557230 */ /* 0x100fe20000004100 */
[----:B------:R-:W-:Y:S01]  /*2fa0*/  ISETP.EQ.OR P2, PT, RZ, UR5, P2 ;  /* 0x00000005ff007c0c */ /* 0x000fe20009742670 */
[----:B------:R-:W-:Y:S01]  /*2fb0*/  HADD2.F32 R45, -RZ, R33.H1_H1 ;  /* 0x30000021ff2d7230 */ /* 0x000fe20000004100 */
[----:B------:R-:W-:Y:S01]  /*2fc0*/  ISETP.EQ.OR P1, PT, RZ, UR5, P1 ;  /* 0x00000005ff007c0c */ /* 0x000fe20008f22670 */
        /* <DEDUP_REMOVED lines=40> */
.L_x_2060:
[----:B------:R-:W-:Y:S05]  /*3250*/  BSYNC B0 ;  /* 0x0000000000007941 */ /* 0x000fea0003800000 */
.L_x_2059:
        /* <DEDUP_REMOVED lines=33> */
.L_x_2062:
[----:B------:R-:W-:Y:S05]  /*3470*/  BSYNC B0 ;  /* 0x0000000000007941 */ /* 0x000fea0003800000 */
.L_x_2061:
        /* <DEDUP_REMOVED lines=33> */
.L_x_2064:
[----:B------:R-:W-:Y:S05]  /*3690*/  BSYNC B0 ;  /* 0x0000000000007941 */ /* 0x000fea0003800000 */
.L_x_2063:
        /* <DEDUP_REMOVED lines=33> */
.L_x_2066:
[----:B------:R-:W-:Y:S05]  /*38b0*/  BSYNC B0 ;  /* 0x0000000000007941 */ /* 0x000fea0003800000 */
.L_x_2065:
        /* <DEDUP_REMOVED lines=33> */
.L_x_2068:
[----:B------:R-:W-:Y:S05]  /*3ad0*/  BSYNC B0 ;  /* 0x0000000000007941 */ /* 0x000fea0003800000 */
.L_x_2067:
        /* <DEDUP_REMOVED lines=33> */
.L_x_2070:
[----:B------:R-:W-:Y:S05]  /*3cf0*/  BSYNC B0 ;  /* 0x0000000000007941 */ /* 0x000fea0003800000 */
.L_x_2069:
        /* <DEDUP_REMOVED lines=33> */
.L_x_2072:
[----:B------:R-:W-:Y:S05]  /*3f10*/  BSYNC B0 ;  /* 0x0000000000007941 */ /* 0x000fea0003800000 */
.L_x_2071:
        /* <DEDUP_REMOVED lines=42> */
.L_x_2083:
        /* <DEDUP_REMOVED lines=23> */
[C---:B------:R-:W-:Y:S01]  /*4330*/  IMAD R51, R99.reuse, UR13, R0 ;  /* 0x0000000d63337c24 */ /* 0x040fe2000f8e0200 */
[----:B------:R-:W-:Y:S01]  /*4340*/  UMOV UR4, 0x400 ;  /* 0x0000040000047882 */ /* 0x000fe20000000000 */
[----:B------:R-:W-:Y:S01]  /*4350*/  IADD3 R58, R6, R9, RZ ;  /* 0x00000009063a7210 */ /* 0x000fe20007ffe0ff */
[----:B-1----:R-:W-:Y:S01]  /*4360*/  ULEA UR4, UR5, UR4, 0x18 ;  /* 0x0000000405047291 */ /* 0x002fe2000f8ec03f */
[----:B0-----:R-:W-:-:S05]  /*4370*/  IMAD.WIDE.U32 R48, R99, UR12, RZ ;  /* 0x0000000c63307c25 */ /* 0x001fca000f8e00ff */
[----:B------:R-:W-:Y:S02]  /*4380*/  LEA R0, R58, UR4, 0x4 ;  /* 0x000000043a007c11 */ /* 0x000fe4000f8e20ff */
[----:B------:R-:W-:Y:S02]  /*4390*/  LEA R53, P0, R48, R16, 0x1 ;  /* 0x0000001030357211 */ /* 0x000fe400078008ff */
[----:B------:R-:W-:-:S04]  /*43a0*/  IADD3 R50, R49, R51, RZ ;  /* 0x0000003331327210 */ /* 0x000fc80007ffe0ff */
        /* <DEDUP_REMOVED lines=37> */
[----:B------:R-:W-:-:S03]  /*4600*/  ISETP.GE.U32.AND P2, PT, R107, R2, PT ;  /* 0x000000026b00720c */ /* 0x000fc60003f46070 */
[----:B------:R-:W0:Y:S01]  /*4610*/  MUFU.EX2 R121, R121 ;  /* 0x0000007900797308 */ /* 0x000e220000000800 */
[C---:B------:R-:W-:Y:S02]  /*4620*/  IADD3 R103, R107.reuse, 0x5, RZ ;  /* 0x000000056b677810 */ /* 0x040fe40007ffe0ff */
[C---:B------:R-:W-:Y:S02]  /*4630*/  IADD3 R105, R107.reuse, 0x4, RZ ;  /* 0x000000046b697810 */ /* 0x040fe40007ffe0ff */
[----:B------:R-:W-:Y:S02]  /*4640*/  IADD3 R107, R107, 0x3, RZ ;  /* 0x000000036b6b7810 */ /* 0x000fe40007ffe0ff */
[-C--:B------:R-:W-:Y:S01]  /*4650*/  ISETP.GE.U32.AND P0, PT, R103, R2.reuse, PT ;  /* 0x000000026700720c */ /* 0x080fe20003f06070 */
[----:B------:R-:W0:Y:S01]  /*4660*/  MUFU.EX2 R125, R125 ;  /* 0x0000007d007d7308 */ /* 0x000e220000000800 */
[----:B-1----:R-:W-:Y:S01]  /*4670*/  HADD2.F32 R122, -RZ, R40.H1_H1 ;  /* 0x30000028ff7a7230 */ /* 0x002fe20000004100 */
[----:B------:R-:W-:Y:S01]  /*4680*/  ISETP.GE.U32.AND P5, PT, R107, R2, PT ;  /* 0x000000026b00720c */ /* 0x000fe20003fa6070 */
[--C-:B------:R-:W-:Y:S01]  /*4690*/  HADD2.F32 R118, -RZ, R41.reuse.H0_H0 ;  /* 0x20000029ff767230 */ /* 0x100fe20000004100 */
[----:B-----5:R-:W-:Y:S01]  /*46a0*/  FSEL R117, R117, 1, !P2 ;  /* 0x3f80000075757808 */ /* 0x020fe20005000000 */
[----:B------:R-:W-:-:S02]  /*46b0*/  HADD2.F32 R120, -RZ, R41.H1_H1 ;  /* 0x30000029ff787230 */ /* 0x000fc40000004100 */
[----:B------:R-:W-:Y:S01]  /*46c0*/  FMUL.FTZ R122, R91, R122 ;  /* 0x0000007a5b7a7220 */ /* 0x000fe20000410000 */
[----:B------:R-:W-:Y:S01]  /*46d0*/  FSEL R123, R123, 1, !P5 ;  /* 0x3f8000007b7b7808 */ /* 0x000fe20006800000 */
[----:B------:R-:W1:Y:S01]  /*46e0*/  MUFU.EX2 R127, R127 ;  /* 0x0000007f007f7308 */ /* 0x000e620000000800 */
[----:B------:R-:W-:Y:S01]  /*46f0*/  HADD2.F32 R116, -RZ, R40.H0_H0 ;  /* 0x20000028ff747230 */ /* 0x000fe20000004100 */
[----:B----4-:R-:W-:Y:S01]  /*4700*/  FSEL R119, R119, 1, !P3 ;  /* 0x3f80000077777808 */ /* 0x010fe20005800000 */
[--C-:B------:R-:W-:Y:S01]  /*4710*/  HADD2.F32 R130, -RZ, R43.reuse.H0_H0 ;  /* 0x2000002bff827230 */ /* 0x100fe20000004100 */
[----:B0-----:R-:W-:Y:S01]  /*4720*/  FSEL R121, R121, 1, !P4 ;  /* 0x3f80000079797808 */ /* 0x001fe20006000000 */
[----:B------:R-:W-:Y:S02]  /*4730*/  HADD2.F32 R132, -RZ, R43.H1_H1 ;  /* 0x3000002bff847230 */ /* 0x000fe40000004100 */
[----:B------:R-:W-:Y:S01]  /*4740*/  FMUL.FTZ R116, R90, R116 ;  /* 0x000000745a747220 */ /* 0x000fe20000410000 */
[----:B------:R-:W-:Y:S01]  /*4750*/  HADD2.F32 R43, -RZ, R44.H0_H0 ;  /* 0x2000002cff2b7230 */ /* 0x000fe20000004100 */
[----:B------:R-:W0:Y:S01]  /*4760*/  MUFU.EX2 R129, R129 ;  /* 0x0000008100817308 */ /* 0x000e220000000800 */
[----:B------:R-:W-:-:S02]  /*4770*/  HADD2.F32 R124, -RZ, R42.H0_H0 ;  /* 0x2000002aff7c7230 */ /* 0x000fc40000004100 */
[----:B------:R-:W-:Y:S01]  /*4780*/  FMUL.FTZ R130, R87, R130 ;  /* 0x0000008257827220 */ /* 0x000fe20000410000 */
[----:B------:R-:W-:Y:S01]  /*4790*/  HADD2.F32 R126, -RZ, R42.H1_H1 ;  /* 0x3000002aff7e7230 */ /* 0x000fe20000004100 */
[----:B------:R-:W-:Y:S01]  /*47a0*/  FSEL R116, R116, RZ, !P2 ;  /* 0x000000ff74747208 */ /* 0x000fe20005000000 */
[----:B------:R-:W-:Y:S02]  /*47b0*/  HADD2.F32 R44, -RZ, R44.H1_H1 ;  /* 0x3000002cff2c7230 */ /* 0x000fe40000004100 */
[----:B------:R-:W-:Y:S01]  /*47c0*/  FMUL.FTZ R132, R94, R132 ;  /* 0x000000845e847220 */ /* 0x000fe20000410000 */
[----:B------:R-:W-:Y:S01]  /*47d0*/  HADD2.F32 R42, -RZ, R45.H0_H0 ;  /* 0x2000002dff2a7230 */ /* 0x000fe20000004100 */
[----:B------:R-:W4:Y:S01]  /*47e0*/  MUFU.EX2 R131, R131 ;  /* 0x0000008300837308 */ /* 0x000f220000000800 */
[----:B------:R-:W-:Y:S01]  /*47f0*/  HADD2.F32 R40, -RZ, R46.H0_H0 ;  /* 0x2000002eff287230 */ /* 0x000fe20000004100 */
[----:B------:R-:W-:Y:S01]  /*4800*/  ISETP.GE.U32.AND P2, PT, R159, R2, PT ;  /* 0x000000029f00720c */ /* 0x000fe20003f46070 */
[----:B------:R-:W-:-:S02]  /*4810*/  HADD2.F32 R41, -RZ, R47.H0_H0 ;  /* 0x2000002fff297230 */ /* 0x000fc40000004100 */
[----:B------:R-:W-:Y:S01]  /*4820*/  FMUL.FTZ R124, R88, R124 ;  /* 0x0000007c587c7220 */ /* 0x000fe20000410000 */
[----:B------:R-:W-:Y:S02]  /*4830*/  HADD2.F32 R45, -RZ, R45.H1_H1 ;  /* 0x3000002dff2d7230 */ /* 0x000fe40000004100 */
[----:B------:R-:W-:Y:S01]  /*4840*/  FMUL.FTZ R126, R93, R126 ;  /* 0x0000007e5d7e7220 */ /* 0x000fe20000410000 */
[----:B------:R-:W-:Y:S01]  /*4850*/  HADD2.F32 R46, -RZ, R46.H1_H1 ;  /* 0x3000002eff2e7230 */ /* 0x000fe20000004100 */
[----:B------:R-:W-:Y:S01]  /*4860*/  MUFU.EX2 R133, R133 ;  /* 0x0000008500857308 */ /* 0x000fe20000000800 */
[----:B------:R-:W-:Y:S02]  /*4870*/  HADD2.F32 R47, -RZ, R47.H1_H1 ;  /* 0x3000002fff2f7230 */ /* 0x000fe40000004100 */
[----:B------:R-:W-:Y:S01]  /*4880*/  FMUL.FTZ R43, R86, R43 ;  /* 0x0000002b562b7220 */ /* 0x000fe20000410000 */
[----:B------:R-:W-:Y:S01]  /*4890*/  FMUL.FTZ R44, R95, R44 ;  /* 0x0000002c5f2c7220 */ /* 0x000fe20000410000 */
[----:B------:R-:W-:Y:S01]  /*48a0*/  ISETP.GE.U32.AND P6, PT, R105, R2, PT ;  /* 0x000000026900720c */ /* 0x000fe20003fc6070 */
[----:B------:R-:W-:Y:S01]  /*48b0*/  FMUL.FTZ R42, R85, R42 ;  /* 0x0000002a552a7220 */ /* 0x000fe20000410000 */
[----:B------:R-:W-:Y:S01]  /*48c0*/  FSEL R128, R130, RZ, !P1 ;  /* 0x000000ff82807208 */ /* 0x000fe20004800000 */
[----:B------:R-:W-:Y:S01]  /*48d0*/  FMUL.FTZ R45, R96, R45 ;  /* 0x0000002d602d7220 */ /* 0x000fe20000410000 */
[----:B------:R-:W-:Y:S01]  /*48e0*/  MUFU.EX2 R135, R135 ;  /* 0x0000008700877308 */ /* 0x000fe20000000800 */
[----:B------:R-:W-:Y:S01]  /*48f0*/  FSEL R130, R132, RZ, !P2 ;  /* 0x000000ff84827208 */ /* 0x000fe20005000000 */
[----:B------:R-:W-:Y:S01]  /*4900*/  FMUL.FTZ R40, R84, R40 ;  /* 0x0000002854287220 */ /* 0x000fe20000410000 */
[----:B------:R-:W-:Y:S01]  /*4910*/  FSEL R124, R124, RZ, !P6 ;  /* 0x000000ff7c7c7208 */ /* 0x000fe20007000000 */
[----:B------:R-:W-:Y:S01]  /*4920*/  FMUL.FTZ R46, R97, R46 ;  /* 0x0000002e612e7220 */ /* 0x000fe20000410000 */
[----:B------:R-:W-:Y:S01]  /*4930*/  FSEL R125, R125, 1, !P6 ;  /* 0x3f8000007d7d7808 */ /* 0x000fe20007000000 */
[----:B------:R-:W-:Y:S01]  /*4940*/  FMUL.FTZ R41, R83, R41 ;  /* 0x0000002953297220 */ /* 0x000fe20000410000 */
[----:B------:R-:W-:Y:S01]  /*4950*/  FSEL R126, R126, RZ, !P0 ;  /* 0x000000ff7e7e7208 */ /* 0x000fe20004000000 */
[----:B------:R-:W5:Y:S01]  /*4960*/  MUFU.EX2 R137, R137 ;  /* 0x0000008900897308 */ /* 0x000f620000000800 */
[----:B-1----:R-:W-:Y:S01]  /*4970*/  FSEL R127, R127, 1, !P0 ;  /* 0x3f8000007f7f7808 */ /* 0x002fe20004000000 */
[----:B------:R-:W-:Y:S01]  /*4980*/  FMUL.FTZ R47, R98, R47 ;  /* 0x0000002f622f7220 */ /* 0x000fe20000410000 */
[----:B0-----:R-:W-:-:S02]  /*4990*/  FSEL R129, R129, 1, !P1 ;  /* 0x3f80000081817808 */ /* 0x001fc40004800000 */
[----:B----4-:R-:W-:Y:S02]  /*49a0*/  FSEL R131, R131, 1, !P2 ;  /* 0x3f80000083837808 */ /* 0x010fe40005000000 */
[-C--:B------:R-:W-:Y:S01]  /*49b0*/  ISETP.GE.U32.AND P6, PT, R156, R2.reuse, PT ;  /* 0x000000029c00720c */ /* 0x080fe20003fc6070 */
[----:B------:R-:W0:Y:S01]  /*49c0*/  MUFU.EX2 R138, R138 ;  /* 0x0000008a008a7308 */ /* 0x000e220000000800 */
[-C--:B------:R-:W-:Y:S02]  /*49d0*/  ISETP.GE.U32.AND P0, PT, R155, R2.reuse, PT ;  /* 0x000000029b00720c */ /* 0x080fe40003f06070 */
[-C--:B------:R-:W-:Y:S02]  /*49e0*/  ISETP.GE.U32.AND P1, PT, R154, R2.reuse, PT ;  /* 0x000000029a00720c */ /* 0x080fe40003f26070 */
[----:B------:R-:W-:Y:S02]  /*49f0*/  ISETP.GE.U32.AND P2, PT, R153, R2, PT ;  /* 0x000000029900720c */ /* 0x000fe40003f46070 */
[----:B------:R-:W-:Y:S01]  /*4a00*/  FSEL R136, R42, RZ, !P6 ;  /* 0x000000ff2a887208 */ /* 0x000fe20007000000 */
[----:B------:R-:W1:Y:S01]  /*4a10*/  MUFU.EX2 R139, R139 ;  /* 0x0000008b008b7308 */ /* 0x000e620000000800 */
[----:B-----5:R-:W-:-:S02]  /*4a20*/  FSEL R137, R137, 1, !P6 ;  /* 0x3f80000089897808 */ /* 0x020fc40007000000 */
[----:B------:R-:W-:Y:S02]  /*4a30*/  FSEL R143, R45, RZ, !P0 ;  /* 0x000000ff2d8f7208 */ /* 0x000fe40004000000 */
[----:B------:R-:W-:Y:S02]  /*4a40*/  FSEL R144, R40, RZ, !P1 ;  /* 0x000000ff28907208 */ /* 0x000fe40004800000 */
[----:B------:R-:W-:Y:S01]  /*4a50*/  FSEL R145, R46, RZ, !P2 ;  /* 0x000000ff2e917208 */ /* 0x000fe20005000000 */
[----:B------:R-:W4:Y:S01]  /*4a60*/  MUFU.EX2 R140, R140 ;  /* 0x0000008c008c7308 */ /* 0x000f220000000800 */
[----:B0-----:R-:W-:-:S07]  /*4a70*/  FSEL R138, R138, 1, !P0 ;  /* 0x3f8000008a8a7808 */ /* 0x001fce0004000000 */
[----:B------:R-:W0:Y:S01]  /*4a80*/  MUFU.EX2 R141, R141 ;  /* 0x0000008d008d7308 */ /* 0x000e220000000800 */
[----:B-1----:R-:W-:-:S07]  /*4a90*/  FSEL R139, R139, 1, !P1 ;  /* 0x3f8000008b8b7808 */ /* 0x002fce0004800000 */
[----:B------:R-:W1:Y:S01]  /*4aa0*/  MUFU.EX2 R142, R142 ;  /* 0x0000008e008e7308 */ /* 0x000e620000000800 */
[----:B----4-:R-:W-:Y:S01]  /*4ab0*/  FSEL R140, R140, 1, !P2 ;  /* 0x3f8000008c8c7808 */ /* 0x010fe20005000000 */
[----:B--2---:R-:W-:Y:S04]  /*4ac0*/  STS.128 [R0+0x1080], R48 ;  /* 0x0010803000007388 */ /* 0x004fe80000000c00 */
[----:B---3--:R-:W-:Y:S01]  /*4ad0*/  STS.128 [R0+0x1280], R52 ;  /* 0x0012803400007388 */ /* 0x008fe20000000c00 */
[----:B------:R-:W-:-:S03]  /*4ae0*/  NOP ;  /* 0x0000000000007918 */ /* 0x000fc60000000000 */
[----:B------:R-:W2:Y:S04]  /*4af0*/  LDS.128 R48, [R58+0x1080] ;  /* 0x001080003a307984 */ /* 0x000ea80000000c00 */
[----:B------:R-:W3:Y:S01]  /*4b00*/  LDS.128 R52, [R58+0x1090] ;  /* 0x001090003a347984 */ /* 0x000ee20000000c00 */
[--C-:B--2---:R-:W-:Y:S02]  /*4b10*/  HADD2.F32 R102, -RZ, R48.reuse.H0_H0 ;  /* 0x20000030ff667230 */ /* 0x104fe40000004100 */
[----:B------:R-:W-:Y:S02]  /*4b20*/  HADD2.F32 R104, -RZ, R48.H1_H1 ;  /* 0x30000030ff687230 */ /* 0x000fe40000004100 */
[----:B------:R-:W-:Y:S01]  /*4b30*/  FMUL.FTZ R48, R89, R118 ;  /* 0x0000007659307220 */ /* 0x000fe20000410000 */
[----:B------:R-:W-:Y:S01]  /*4b40*/  FSEL R118, R122, RZ, !P3 ;  /* 0x000000ff7a767208 */ /* 0x000fe20005800000 */
[----:B------:R-:W-:Y:S01]  /*4b50*/  FMUL.FTZ R122, R92, R120 ;  /* 0x000000785c7a7220 */ /* 0x000fe20000410000 */
[--C-:B------:R-:W-:Y:S01]  /*4b60*/  HADD2.F32 R103, -RZ, R49.reuse.H0_H0 ;  /* 0x20000031ff677230 */ /* 0x100fe20000004100 */
        /* <DEDUP_REMOVED lines=24> */
[----:B0-----:R-:W-:Y:S01]  /*4cf0*/  FSEL R141, R141, 1, !P3 ;  /* 0x3f8000008d8d7808 */ /* 0x001fe20005800000 */
[----:B------:R-:W-:Y:S01]  /*4d00*/  HADD2.F32 R55, -RZ, R55.H1_H1 ;  /* 0x30000037ff377230 */ /* 0x000fe20000004100 */
[----:B------:R-:W0:Y:S01]  /*4d10*/  @P5 LDS.64 R48, [R48+0x2140] ;  /* 0x0021400030305984 */ /* 0x000e220000000a00 */
[----:B-1----:R-:W-:-:S02]  /*4d20*/  FSEL R142, R142, 1, !P4 ;  /* 0x3f8000008e8e7808 */ /* 0x002fc40006000000 */
        /* <DEDUP_REMOVED lines=14> */
[----:B------:R-:W-:Y:S01]  /*4e10*/  IMAD R42, R115, UR14, RZ ;  /* 0x0000000e732a7c24 */ /* 0x000fe2000f8e02ff */
[----:B------:R-:W-:-:S03]  /*4e20*/  MOV R43, R24 ;  /* 0x00000018002b7202 */ /* 0x000fc60000000f00 */
[----:B------:R-:W-:Y:S01]  /*4e30*/  IMAD R45, R99, UR15, R42 ;  /* 0x0000000f632d7c24 */ /* 0x000fe2000f8e022a */
[----:B------:R-:W-:-:S05]  /*4e40*/  MOV R42, R25 ;  /* 0x00000019002a7202 */ /* 0x000fca0000000f00 */
[----:B------:R-:W-:-:S05]  /*4e50*/  IMAD.WIDE.U32 R42, R99, UR14, R42 ;  /* 0x0000000e632a7c25 */ /* 0x000fca000f8e002a */
[----:B------:R-:W-:Y:S02]  /*4e60*/  IADD3 R43, R43, R45, RZ ;  /* 0x0000002d2b2b7210 */ /* 0x000fe40007ffe0ff */
[----:B0-----:R-:W-:-:S04]  /*4e70*/  LEA R40, P0, R42, R40, 0x2 ;  /* 0x000000282a287211 */ /* 0x001fc800078010ff */
[----:B------:R-:W-:-:S05]  /*4e80*/  LEA.HI.X R41, R42, R41, R43, 0x2, P0 ;  /* 0x000000292a297211 */ /* 0x000fca00000f142b */
[----:B------:R2:W5:Y:S01]  /*4e90*/  LDG.E R49, desc[UR6][R40.64] ;  /* 0x0000000628317981 */ /* 0x000562000c1e1900 */
[----:B------:R-:W-:Y:S05]  /*4ea0*/  BRA `(.L_x_2074) ;  /* 0x0000000000287947 */ /* 0x000fea0003800000 */
.L_x_2075:
        /* <DEDUP_REMOVED lines=9> */
[----:B------:R1:W5:Y:S04]  /*4f40*/  LDG.E R49, desc[UR6][R40.64] ;  /* 0x0000000628317981 */ /* 0x000368000c1e1900 */
.L_x_2074:
        /* <DEDUP_REMOVED lines=93> */
.L_x_2077:
[----:B------:R-:W-:Y:S05]  /*5520*/  BSYNC B0 ;  /* 0x0000000000007941 */ /* 0x000fea0003800000 */
.L_x_2076:
        /* <DEDUP_REMOVED lines=45> */
.L_x_2080:
[----:B------:R-:W-:-:S04]  /*5800*/  IADD3 R43, R10, -0x1, RZ ;  /* 0xffffffff0a2b7810 */ /* 0x000fc80007ffe0ff */
[----:B------:R-:W-:-:S13]  /*5810*/  ISETP.NE.AND P0, PT, R8, R43, PT ;  /* 0x0000002b0800720c */ /* 0x000fda0003f05270 */
[----:B------:R-:W-:Y:S05]  /*5820*/  @!P0 BRA `(.L_x_2081) ;  /* 0x0000000000708947 */ /* 0x000fea0003800000 */
[-C--:B------:R-:W-:Y:S02]  /*5830*/  IABS R44, R13.reuse ;  /* 0x0000000d002c7213 */ /* 0x080fe40000000000 */
[----:B------:R-:W-:Y:S02]  /*5840*/  IADD3 R40, R11, -0x1, R2 ;  /* 0xffffffff0b287810 */ /* 0x000fe40007ffe002 */
[----:B------:R-:W1:Y:S01]  /*5850*/  I2F.RP R45, R44 ;  /* 0x0000002c002d7306 */ /* 0x000e620000209400 */
[-C--:B0-----:R-:W-:Y:S02]  /*5860*/  IABS R48, R13.reuse ;  /* 0x0000000d00307213 */ /* 0x081fe40000000000 */
[----:B------:R-:W-:Y:S02]  /*5870*/  IABS R49, R40 ;  /* 0x0000002800317213 */ /* 0x000fe40000000000 */
        /* <DEDUP_REMOVED lines=23> */
.L_x_2081:
[----:B------:R1:W5:Y:S02]  /*59f0*/  LDG.E R43, desc[UR6][R62.64] ;  /* 0x000000063e2b7981 */ /* 0x000364000c1e1900 */
.L_x_2082:
[----:B-----5:R-:W-:-:S05]  /*5a00*/  IMAD.WIDE R42, R43, 0x4, R66 ;  /* 0x000000042b2a7825 */ /* 0x020fca00078e0242 */
[----:B------:R2:W3:Y:S01]  /*5a10*/  LDG.E R47, desc[UR6][R42.64] ;  /* 0x000000062a2f7981 */ /* 0x0004e2000c1e1900 */
[----:B------:R-:W-:Y:S01]  /*5a20*/  MOV R44, R25 ;  /* 0x00000019002c7202 */ /* 0x000fe20000000f00 */
[----:B------:R-:W-:Y:S01]  /*5a30*/  IMAD R46, R46, UR14, RZ ;  /* 0x0000000e2e2e7c24 */ /* 0x000fe2000f8e02ff */
[----:B------:R-:W-:Y:S01]  /*5a40*/  MOV R45, R24 ;  /* 0x00000018002d7202 */ /* 0x000fe20000000f00 */
[----:B--2---:R-:W2:Y:S01]  /*5a50*/  LDC.64 R42, c[0x0][0x340] ;  /* 0x0000d000ff2a7b82 */ /* 0x004ea20000000a00 */
        /* <DEDUP_REMOVED lines=11> */
.L_x_2079:
[----:B------:R-:W-:Y:S05]  /*5b10*/  BSYNC B0 ;  /* 0x0000000000007941 */ /* 0x000fea0003800000 */
.L_x_2078:
        /* <DEDUP_REMOVED lines=19> */
.L_x_2073:
[----:B------:R-:W-:Y:S01]  /*5c50*/  BAR.SYNC.DEFER_BLOCKING 0x0 ;  /* 0x0000000000007b1d */ /* 0x000fe20000010000 */
[----:B------:R-:W-:Y:S02]  /*5c60*/  LEA R70, R9, R6, 0x1 ;  /* 0x0000000609467211 */ /* 0x000fe400078e08ff */
[----:B--23--:R-:W-:Y:S02]  /*5c70*/  F2FP.F16.F32.PACK_AB R43, R34, R35 ;  /* 0x00000023222b723e */ /* 0x00cfe400000000ff */
[----:B------:R-:W-:-:S03]  /*5c80*/  F2FP.F16.F32.PACK_AB R42, R36, R37 ;  /* 0x00000025242a723e */ /* 0x000fc600000000ff */
[----:B------:R-:W2:Y:S01]  /*5c90*/  S2UR UR10, SR_CTAID.X ;  /* 0x00000000000a79c3 */ /* 0x000ea20000002500 */
[----:B------:R-:W-:Y:S01]  /*5ca0*/  F2FP.F16.F32.PACK_AB R41, R38, R39 ;  /* 0x000000272629723e */ /* 0x000fe200000000ff */
[----:B------:R-:W3:Y:S01]  /*5cb0*/  S2R R102, SR_CTAID.Y ;  /* 0x0000000000667919 */ /* 0x000ee20000002600 */
[----:B------:R-:W-:Y:S01]  /*5cc0*/  F2FP.F16.F32.PACK_AB R40, R56, R57 ;  /* 0x000000393828723e */ /* 0x000fe200000000ff */
[----:B------:R-:W-:Y:S01]  /*5cd0*/  ULDC.64 UR8, c[0x0][0x2b8] ;  /* 0x0000ae0000087ab9 */ /* 0x000fe20000000a00 */
[----:B------:R-:W-:Y:S02]  /*5ce0*/  F2FP.F16.F32.PACK_AB R47, R26, R27 ;  /* 0x0000001b1a2f723e */ /* 0x000fe400000000ff */
[----:B------:R-:W-:Y:S01]  /*5cf0*/  F2FP.F16.F32.PACK_AB R46, R28, R29 ;  /* 0x0000001d1c2e723e */ /* 0x000fe200000000ff */
[----:B0-----:R-:W0:Y:S01]  /*5d00*/  LDC.64 R48, c[0x0][0x2b0] ;  /* 0x0000ac00ff307b82 */ /* 0x001e220000000a00 */
[----:B------:R-:W-:Y:S01]  /*5d10*/  LEA R70, R70, UR4, 0x4 ;  /* 0x0000000446467c11 */ /* 0x000fe2000f8e20ff */
[----:B------:R-:W-:Y:S01]  /*5d20*/  ULDC.64 UR4, c[0x0][0x2c8] ;  /* 0x0000b20000047ab9 */ /* 0x000fe20000000a00 */
[----:B------:R-:W-:-:S02]  /*5d30*/  F2FP.F16.F32.PACK_AB R45, R30, R31 ;  /* 0x0000001f1e2d723e */ /* 0x000fc400000000ff */
[----:B------:R-:W-:Y:S02]  /*5d40*/  F2FP.F16.F32.PACK_AB R44, R32, R33 ;  /* 0x00000021202c723e */ /* 0x000fe400000000ff */
[----:B------:R-:W-:Y:S01]  /*5d50*/  SHF.R.S32.HI R69, RZ, 0x1f, R7 ;  /* 0x0000001fff457819 */ /* 0x000fe20000011407 */
[----:B------:R-:W4:Y:S01]  /*5d60*/  LDC.64 R54, c[0x0][0x2c0] ;  /* 0x0000b000ff367b82 */ /* 0x000f220000000a00 */
[----:B------:R-:W-:Y:S01]  /*5d70*/  MOV R68, R7 ;  /* 0x0000000700447202 */ /* 0x000fe20000000f00 */
[----:B------:R-:W-:Y:S04]  /*5d80*/  STS.128 [R70], R40 ;  /* 0x0000002846007388 */ /* 0x000fe80000000c00 */
[----:B------:R-:W-:Y:S01]  /*5d90*/  STS.128 [R70+0x10], R44 ;  /* 0x0000102c46007388 */ /* 0x000fe20000000c00 */
[----:B------:R-:W-:Y:S01]  /*5da0*/  NOP ;  /* 0x0000000000007918 */ /* 0x000fe20000000000 */
[----:B--2---:R-:W-:-:S02]  /*5db0*/  USHF.R.S32.HI UR11, URZ, 0x1f, UR10 ;  /* 0x0000001f3f0b7899 */ /* 0x004fc4000801140a */
[----:B------:R-:W2:Y:S01]  /*5dc0*/  LDS.128 R40, [R0] ;  /* 0x0000000000287984 */ /* 0x000ea20000000c00 */
[----:B------:R-:W5:Y:S03]  /*5dd0*/  LDC.64 R52, c[0x0][0x338] ;  /* 0x0000ce00ff347b82 */ /* 0x000f660000000a00 */
[----:B------:R-:W1:Y:S01]  /*5de0*/  LDS.128 R44, [R0+0x200] ;  /* 0x00020000002c7984 */ /* 0x000e620000000c00 */
[----:B0-----:R-:W-:Y:S01]  /*5df0*/  IMAD R72, R48, UR11, RZ ;  /* 0x0000000b30487c24 */ /* 0x001fe2000f8e02ff */
[----:B---3--:R-:W-:-:S03]  /*5e00*/  SHF.R.S32.HI R59, RZ, 0x1f, R102 ;  /* 0x0000001fff3b7819 */ /* 0x008fc60000011466 */
[----:B------:R-:W-:Y:S02]  /*5e10*/  IMAD R73, R49, UR10, R72 ;  /* 0x0000000a31497c24 */ /* 0x000fe4000f8e0248 */
[----:B----4-:R-:W-:Y:S02]  /*5e20*/  IMAD R50, R54, UR11, RZ ;  /* 0x0000000b36327c24 */ /* 0x010fe4000f8e02ff */
[----:B------:R-:W-:-:S04]  /*5e30*/  IMAD.WIDE.U32 R48, R48, UR10, R68 ;  /* 0x0000000a30307c25 */ /* 0x000fc8000f8e0044 */
[----:B------:R-:W-:Y:S01]  /*5e40*/  IMAD R71, R55, UR10, R50 ;  /* 0x0000000a37477c24 */ /* 0x000fe2000f8e0232 */
[----:B------:R-:W-:Y:S01]  /*5e50*/  IADD3 R73, R49, R73, RZ ;  /* 0x0000004931497210 */ /* 0x000fe20007ffe0ff */
[----:B------:R-:W-:Y:S01]  /*5e60*/  IMAD.WIDE.U32 R54, R54, UR10, R68 ;  /* 0x0000000a36367c25 */ /* 0x000fe2000f8e0044 */
[----:B------:R-:W-:Y:S01]  /*5e70*/  MOV R72, R48 ;  /* 0x0000003000487202 */ /* 0x000fe20000000f00 */
[----:B------:R-:W0:Y:S02]  /*5e80*/  LDC.64 R50, c[0x0][0x348] ;  /* 0x0000d200ff327b82 */ /* 0x000e240000000a00 */
[----:B------:R-:W-:Y:S01]  /*5e90*/  IMAD R49, R59, UR4, RZ ;  /* 0x000000043b317c24 */ /* 0x000fe2000f8e02ff */
[----:B------:R-:W-:Y:S01]  /*5ea0*/  IADD3 R55, R55, R71, RZ ;  /* 0x0000004737377210 */ /* 0x000fe20007ffe0ff */
[----:B------:R-:W-:Y:S02]  /*5eb0*/  IMAD R74, R59, UR8, RZ ;  /* 0x000000083b4a7c24 */ /* 0x000fe4000f8e02ff */
[----:B------:R-:W-:-:S02]  /*5ec0*/  IMAD R71, R102, UR5, R49 ;  /* 0x0000000566477c24 */ /* 0x000fc4000f8e0231 */
[----:B------:R-:W-:Y:S01]  /*5ed0*/  IMAD.WIDE.U32 R48, R102, UR4, R54 ;  /* 0x0000000466307c25 */ /* 0x000fe2000f8e0036 */
[----:B------:R-:W-:-:S03]  /*5ee0*/  ULDC.64 UR4, c[0x0][0x2d8] ;  /* 0x0000b60000047ab9 */ /* 0x000fc60000000a00 */
[----:B------:R-:W-:Y:S01]  /*5ef0*/  IMAD.WIDE.U32 R54, R102, UR8, R72 ;  /* 0x0000000866367c25 */ /* 0x000fe2000f8e0048 */
[----:B------:R-:W-:Y:S02]  /*5f00*/  IADD3 R71, R49, R71, RZ ;  /* 0x0000004731477210 */ /* 0x000fe40007ffe0ff */
[----:B-----5:R-:W-:Y:S01]  /*5f10*/  LEA R73, P0, R48, R52, 0x1 ;  /* 0x0000003430497211 */ /* 0x020fe200078008ff */
[----:B------:R-:W-:-:S03]  /*5f20*/  IMAD R75, R102, UR9, R74 ;  /* 0x00000009664b7c24 */ /* 0x000fc6000f8e024a */
[----:B------:R-:W-:Y:S02]  /*5f30*/  LEA.HI.X R48, R48, R53, R71, 0x1, P0 ;  /* 0x0000003530307211 */ /* 0x000fe400000f0c47 */
[----:B------:R-:W-:Y:S02]  /*5f40*/  IADD3 R72, P0, R73, R150, RZ ;  /* 0x0000009649487210 */ /* 0x000fe40007f1e0ff */
[----:B------:R-:W-:Y:S02]  /*5f50*/  IADD3 R49, R55, R75, RZ ;  /* 0x0000004b37317210 */ /* 0x000fe40007ffe0ff */
[----:B------:R-:W-:Y:S02]  /*5f60*/  IADD3.X R73, R48, R149, RZ, P0, !PT ;  /* 0x0000009530497210 */ /* 0x000fe400007fe4ff */
[----:B0-----:R-:W-:-:S03]  /*5f70*/  LEA R75, P1, R54, R50, 0x1 ;  /* 0x00000032364b7211 */ /* 0x001fc600078208ff */
[----:B--2---:R0:W-:Y:S01]  /*5f80*/  STG.E.128 desc[UR6][R72.64], R40 ;  /* 0x0000002848007986 */ /* 0x0041e2000c101d06 */
[----:B------:R-:W-:Y:S02]  /*5f90*/  LEA.HI.X R54, R54, R51, R49, 0x1, P1 ;  /* 0x0000003336367211 */ /* 0x000fe400008f0c31 */
[----:B------:R-:W-:Y:S01]  /*5fa0*/  IADD3 R74, P1, R75, R150, RZ ;  /* 0x000000964b4a7210 */ /* 0x000fe20007f3e0ff */
[----:B-1----:R1:W-:Y:S03]  /*5fb0*/  STG.E.128 desc[UR6][R72.64+0x200], R44 ;  /* 0x0002002c48007986 */ /* 0x0023e6000c101d06 */
[----:B------:R-:W-:Y:S01]  /*5fc0*/  IADD3.X R75, R54, R149, RZ, P1, !PT ;  /* 0x00000095364b7210 */ /* 0x000fe20000ffe4ff */
[----:B------:R-:W-:Y:S06]  /*5fd0*/  BAR.SYNC.DEFER_BLOCKING 0x0 ;  /* 0x0000000000007b1d */ /* 0x000fec0000010000 */
[----:B0-----:R-:W2:Y:S04]  /*5fe0*/  LDG.E.128 R40, desc[UR6][R74.64] ;  /* 0x000000064a287981 */ /* 0x001ea8000c1e1d00 */
[----:B-1----:R-:W3:Y:S01]  /*5ff0*/  LDG.E.128 R44, desc[UR6][R74.64+0x200] ;  /* 0x000200064a2c7981 */ /* 0x002ee2000c1e1d00 */
[----:B------:R-:W-:Y:S01]  /*6000*/  IMAD R59, R59, UR4, RZ ;  /* 0x000000043b3b7c24 */ /* 0x000fe2000f8e02ff */
[----:B------:R-:W-:-:S02]  /*6010*/  IADD3 R8, R8, 0x1, RZ ;  /* 0x0000000108087810 */ /* 0x000fc40007ffe0ff */
[----:B------:R-:W-:Y:S01]  /*6020*/  IADD3 R11, R2, R11, RZ ;  /* 0x0000000b020b7210 */ /* 0x000fe20007ffe0ff */
[----:B------:R-:W-:Y:S01]  /*6030*/  IMAD R59, R102, UR5, R59 ;  /* 0x00000005663b7c24 */ /* 0x000fe2000f8e023b */
[----:B------:R-:W-:Y:S01]  /*6040*/  IADD3 R7, R2, R7, RZ ;  /* 0x0000000702077210 */ /* 0x000fe20007ffe0ff */
[----:B--2---:R-:W-:Y:S04]  /*6050*/  STS.128 [R0], R40 ;  /* 0x0000002800007388 */ /* 0x004fe80000000c00 */
[----:B---3--:R-:W-:Y:S01]  /*6060*/  STS.128 [R0+0x200], R44 ;  /* 0x0002002c00007388 */ /* 0x008fe20000000c00 */
[----:B------:R-:W-:-:S03]  /*6070*/  NOP ;  /* 0x0000000000007918 */ /* 0x000fc60000000000 */
[----:B------:R-:W0:Y:S04]  /*6080*/  LDS.128 R48, [R58] ;  /* 0x000000003a307984 */ /* 0x000e280000000c00 */
[----:B------:R-:W1:Y:S01]  /*6090*/  LDS.128 R52, [R58+0x10] ;  /* 0x000010003a347984 */ /* 0x000e620000000c00 */
[--C-:B0-----:R-:W-:Y:S02]  /*60a0*/  HADD2.F32 R73, -RZ, R49.reuse.H0_H0 ;  /* 0x20000031ff497230 */ /* 0x101fe40000004100 */
[----:B------:R-:W-:Y:S02]  /*60b0*/  HADD2.F32 R49, -RZ, R49.H1_H1 ;  /* 0x30000031ff317230 */ /* 0x000fe40000004100 */
[--C-:B------:R-:W-:Y:S02]  /*60c0*/  HADD2.F32 R47, -RZ, R50.reuse.H0_H0 ;  /* 0x20000032ff2f7230 */ /* 0x100fe40000004100 */
[----:B------:R-:W-:Y:S01]  /*60d0*/  FMUL.FTZ R40, R73, -1.4426950216293334961 ;  /* 0xbfb8aa3b49287820 */ /* 0x000fe20000410000 */
[----:B------:R-:W-:-:S02]  /*60e0*/  HADD2.F32 R50, -RZ, R50.H1_H1 ;  /* 0x30000032ff327230 */ /* 0x000fc40000004100 */
[----:B------:R-:W-:Y:S01]  /*60f0*/  FMUL.FTZ R41, R49, -1.4426950216293334961 ;  /* 0xbfb8aa3b31297820 */ /* 0x000fe20000410000 */
[--C-:B------:R-:W-:Y:S02]  /*6100*/  HADD2.F32 R71, -RZ, R48.reuse.H0_H0 ;  /* 0x20000030ff477230 */ /* 0x100fe40000004100 */
[----:B------:R-:W-:Y:S01]  /*6110*/  FMUL.FTZ R42, R47, -1.4426950216293334961 ;  /* 0xbfb8aa3b2f2a7820 */ /* 0x000fe20000410000 */
[----:B------:R-:W-:Y:S01]  /*6120*/  HADD2.F32 R76, -RZ, R48.H1_H1 ;  /* 0x30000030ff4c7230 */ /* 0x000fe20000004100 */
[----:B------:R0:W2:Y:S01]  /*6130*/  MUFU.EX2 R44, R40 ;  /* 0x00000028002c7308 */ /* 0x0000a20000000800 */
[--C-:B------:R-:W-:Y:S02]  /*6140*/  HADD2.F32 R74, -RZ, R51.reuse.H0_H0 ;  /* 0x20000033ff4a7230 */ /* 0x100fe40000004100 */
[----:B------:R-:W-:Y:S01]  /*6150*/  FMUL.FTZ R43, R50, -1.4426950216293334961 ;  /* 0xbfb8aa3b322b7820 */ /* 0x000fe20000410000 */
[----:B------:R-:W-:Y:S02]  /*6160*/  HADD2.F32 R75, -RZ, R51.H1_H1 ;  /* 0x30000033ff4b7230 */ /* 0x000fe40000004100 */
[----:B------:R-:W-:Y:S01]  /*6170*/  FMUL.FTZ R48, R71, -1.4426950216293334961 ;  /* 0xbfb8aa3b47307820 */ /* 0x000fe20000410000 */
[----:B------:R-:W-:Y:S01]  /*6180*/  FMUL.FTZ R72, R76, -1.4426950216293334961 ;  /* 0xbfb8aa3b4c487820 */ /* 0x000fe20000410000 */
[----:B------:R-:W-:Y:S01]  /*6190*/  FMUL.FTZ R51, R74, -1.4426950216293334961 ;  /* 0xbfb8aa3b4a337820 */ /* 0x000fe20000410000 */
[----:B-1----:R-:W-:Y:S01]  /*61a0*/  HADD2.F32 R84, -RZ, R55.H1_H1 ;  /* 0x30000037ff547230 */ /* 0x002fe20000004100 */
[----:B------:R1:W3:Y:S01]  /*61b0*/  MUFU.EX2 R45, R41 ;  /* 0x00000029002d7308 */ /* 0x0002e20000000800 */
[----:B0-----:R-:W-:-:S02]  /*61c0*/  HADD2.F32 R40, -RZ, R52.H0_H0 ;  /* 0x20000034ff287230 */ /* 0x001fc40000004100 */
[----:B------:R-:W-:Y:S01]  /*61d0*/  FMUL.FTZ R77, R75, -1.4426950216293334961 ;  /* 0xbfb8aa3b4b4d7820 */ /* 0x000fe20000410000 */
[----:B------:R-:W-:Y:S02]  /*61e0*/  HADD2.F32 R52, -RZ, R52.H1_H1 ;  /* 0x30000034ff347230 */ /* 0x000fe40000004100 */
[----:B------:R-:W-:Y:S01]  /*61f0*/  FMUL.FTZ R85, R84, -1.4426950216293334961 ;  /* 0xbfb8aa3b54557820 */ /* 0x000fe20000410000 */
[----:B------:R-:W-:Y:S01]  /*6200*/  FMUL.FTZ R78, R40, -1.4426950216293334961 ;  /* 0xbfb8aa3b284e7820 */ /* 0x000fe20000410000 */
[----:B------:R0:W4:Y:S01]  /*6210*/  MUFU.EX2 R46, R42 ;  /* 0x0000002a002e7308 */ /* 0x0001220000000800 */
[--C-:B-1----:R-:W-:Y:S02]  /*6220*/  HADD2.F32 R41, -RZ, R53.reuse.H0_H0 ;  /* 0x20000035ff297230 */ /* 0x102fe40000004100 */
[----:B------:R-:W-:Y:S01]  /*6230*/  FMUL.FTZ R79, R52, -1.4426950216293334961 ;  /* 0xbfb8aa3b344f7820 */ /* 0x000fe20000410000 */
[----:B------:R-:W-:Y:S02]  /*6240*/  HADD2.F32 R53, -RZ, R53.H1_H1 ;  /* 0x30000035ff357230 */ /* 0x000fe40000004100 */
[----:B--2---:R-:W-:Y:S01]  /*6250*/  FADD.FTZ R44, R44, 1 ;  /* 0x3f8000002c2c7421 */ /* 0x004fe20000010000 */
[----:B------:R-:W-:Y:S01]  /*6260*/  FMUL.FTZ R80, R41, -1.4426950216293334961 ;  /* 0xbfb8aa3b29507820 */ /* 0x000fe20000410000 */
[----:B------:R1:W2:Y:S01]  /*6270*/  MUFU.EX2 R58, R43 ;  /* 0x0000002b003a7308 */ /* 0x0002a20000000800 */
[----:B0-----:R-:W-:-:S02]  /*6280*/  HADD2.F32 R42, -RZ, R54.H0_H0 ;  /* 0x20000036ff2a7230 */ /* 0x001fc40000004100 */
[----:B------:R-:W-:Y:S01]  /*6290*/  FMUL.FTZ R81, R53, -1.4426950216293334961 ;  /* 0xbfb8aa3b35517820 */ /* 0x000fe20000410000 */
[----:B------:R-:W-:Y:S02]  /*62a0*/  HADD2.F32 R54, -RZ, R54.H1_H1 ;  /* 0x30000036ff367230 */ /* 0x000fe40000004100 */
[----:B---3--:R-:W-:Y:S01]  /*62b0*/  FADD.FTZ R45, R45, 1 ;  /* 0x3f8000002d2d7421 */ /* 0x008fe20000010000 */
[----:B------:R-:W-:Y:S01]  /*62c0*/  FMUL.FTZ R82, R42, -1.4426950216293334961 ;  /* 0xbfb8aa3b2a527820 */ /* 0x000fe20000410000 */
[----:B------:R-:W0:Y:S01]  /*62d0*/  MUFU.EX2 R48, R48 ;  /* 0x0000003000307308 */ /* 0x000e220000000800 */
[----:B-1----:R-:W-:Y:S02]  /*62e0*/  HADD2.F32 R43, -RZ, R55.H0_H0 ;  /* 0x20000037ff2b7230 */ /* 0x002fe40000004100 */
[----:B------:R-:W-:Y:S01]  /*62f0*/  FMUL.FTZ R83, R54, -1.4426950216293334961 ;  /* 0xbfb8aa3b36537820 */ /* 0x000fe20000410000 */
[----:B----4-:R-:W-:Y:S02]  /*6300*/  FADD.FTZ R46, R46, 1 ;  /* 0x3f8000002e2e7421 */ /* 0x010fe40000010000 */
[----:B------:R-:W-:-:S02]  /*6310*/  FMUL.FTZ R55, R43, -1.4426950216293334961 ;  /* 0xbfb8aa3b2b377820 */ /* 0x000fc40000410000 */
        /* <DEDUP_REMOVED lines=26> */
[----:B------:R-:W0:Y:S08]  /*64c0*/  MUFU.RCP R72, R77 ;  /* 0x0000004d00487308 */ /* 0x000e300000001000 */
[----:B------:R-:W1:Y:S08]  /*64d0*/  MUFU.RCP R90, R46 ;  /* 0x0000002e005a7308 */ /* 0x000e700000001000 */
[----:B------:R-:W2:Y:S01]  /*64e0*/  MUFU.RCP R51, R51 ;  /* 0x0000003300337308 */ /* 0x000ea20000001000 */
[----:B0-----:R-:W-:-:S04]  /*64f0*/  FMUL.FTZ R75, R75, R72 ;  /* 0x000000484b4b7220 */ /* 0x001fc80000410000 */
[----:B------:R-:W-:-:S03]  /*6500*/  FMUL.FTZ R75, R75, R34 ;  /* 0x000000224b4b7220 */ /* 0x000fc60000410000 */
[----:B------:R0:W3:Y:S08]  /*6510*/  MUFU.RCP R86, R44 ;  /* 0x0000002c00567308 */ /* 0x0000f00000001000 */
[----:B------:R-:W4:Y:S01]  /*6520*/  MUFU.RCP R89, R58 ;  /* 0x0000003a00597308 */ /* 0x000f220000001000 */
[----:B0-----:R-:W-:Y:S01]  /*6530*/  FMUL.FTZ R44, R71, R48 ;  /* 0x00000030472c7220 */ /* 0x001fe20000410000 */
[----:B-1----:R-:W-:Y:S01]  /*6540*/  FMUL.FTZ R48, R47, R90 ;  /* 0x0000005a2f307220 */ /* 0x002fe20000410000 */
[----:B--2---:R-:W-:-:S02]  /*6550*/  FMUL.FTZ R74, R74, R51 ;  /* 0x000000334a4a7220 */ /* 0x004fc40000410000 */
[----:B------:R-:W-:Y:S01]  /*6560*/  FMUL.FTZ R44, R44, R57 ;  /* 0x000000392c2c7220 */ /* 0x000fe20000410000 */
[----:B------:R-:W-:Y:S01]  /*6570*/  FMUL.FTZ R48, R48, R37 ;  /* 0x0000002530307220 */ /* 0x000fe20000410000 */
[----:B------:R-:W-:Y:S01]  /*6580*/  FMUL.FTZ R74, R74, R35 ;  /* 0x000000234a4a7220 */ /* 0x000fe20000410000 */
[----:B------:R-:W0:Y:S01]  /*6590*/  MUFU.RCP R91, R78 ;  /* 0x0000004e005b7308 */ /* 0x000e220000001000 */
[----:B---3--:R-:W-:-:S04]  /*65a0*/  FMUL.FTZ R46, R73, R86 ;  /* 0x00000056492e7220 */ /* 0x008fc80000410000 */
[----:B------:R-:W-:-:S03]  /*65b0*/  FMUL.FTZ R46, R46, R39 ;  /* 0x000000272e2e7220 */ /* 0x000fc60000410000 */
[----:B------:R-:W1:Y:S01]  /*65c0*/  MUFU.RCP R80, R80 ;  /* 0x0000005000507308 */ /* 0x000e620000001000 */
[----:B----4-:R-:W-:Y:S02]  /*65d0*/  FMUL.FTZ R47, R50, R89 ;  /* 0x00000059322f7220 */ /* 0x010fe40000410000 */
[----:B------:R-:W2:Y:S02]  /*65e0*/  LDC.64 R50, c[0x0][0x2d0] ;  /* 0x0000b400ff327b82 */ /* 0x000ea40000000a00 */
[----:B------:R-:W-:-:S03]  /*65f0*/  FMUL.FTZ R47, R47, R36 ;  /* 0x000000242f2f7220 */ /* 0x000fc60000410000 */
[----:B------:R-:W3:Y:S01]  /*6600*/  MUFU.RCP R79, R79 ;  /* 0x0000004f004f7308 */ /* 0x000ee20000001000 */
[----:B0-----:R-:W-:-:S04]  /*6610*/  FMUL.FTZ R40, R40, R91 ;  /* 0x0000005b28287220 */ /* 0x001fc80000410000 */
[----:B------:R-:W-:-:S03]  /*6620*/  FMUL.FTZ R40, R40, R33 ;  /* 0x0000002128287220 */ /* 0x000fc60000410000 */
[----:B------:R-:W0:Y:S01]  /*6630*/  MUFU.RCP R58, R81 ;  /* 0x00000051003a7308 */ /* 0x000e220000001000 */
[----:B-1----:R-:W-:-:S04]  /*6640*/  FMUL.FTZ R34, R41, R80 ;  /* 0x0000005029227220 */ /* 0x002fc80000410000 */
[----:B------:R-:W-:Y:S01]  /*6650*/  FMUL.FTZ R33, R34, R31 ;  /* 0x0000001f22217220 */ /* 0x000fe20000410000 */
[----:B------:R-:W-:Y:S02]  /*6660*/  F2FP.F16.F32.PACK_AB R31, R75, R74 ;  /* 0x0000004a4b1f723e */ /* 0x000fe400000000ff */
[----:B------:R1:W4:Y:S01]  /*6670*/  MUFU.RCP R88, R45 ;  /* 0x0000002d00587308 */ /* 0x0003220000001000 */
[----:B---3--:R-:W-:-:S04]  /*6680*/  FMUL.FTZ R35, R52, R79 ;  /* 0x0000004f34237220 */ /* 0x008fc80000410000 */
[----:B------:R-:W-:-:S03]  /*6690*/  FMUL.FTZ R35, R35, R32 ;  /* 0x0000002023237220 */ /* 0x000fc60000410000 */
[----:B------:R-:W3:Y:S01]  /*66a0*/  MUFU.RCP R93, R82 ;  /* 0x00000052005d7308 */ /* 0x000ee20000001000 */
[----:B0-----:R-:W-:Y:S01]  /*66b0*/  FMUL.FTZ R53, R53, R58 ;  /* 0x0000003a35357220 */ /* 0x001fe20000410000 */
[----:B-1----:R-:W-:Y:S01]  /*66c0*/  FMUL.FTZ R45, R76, R87 ;  /* 0x000000574c2d7220 */ /* 0x002fe20000410000 */
[----:B------:R-:W-:Y:S02]  /*66d0*/  F2FP.F16.F32.PACK_AB R32, R35, R40 ;  /* 0x000000282320723e */ /* 0x000fe400000000ff */
[----:B------:R-:W-:Y:S01]  /*66e0*/  FMUL.FTZ R34, R53, R30 ;  /* 0x0000001e35227220 */ /* 0x000fe20000410000 */
[----:B------:R-:W-:Y:S01]  /*66f0*/  FMUL.FTZ R45, R45, R56 ;  /* 0x000000382d2d7220 */ /* 0x000fe20000410000 */
[----:B------:R-:W-:Y:S01]  /*6700*/  F2FP.F16.F32.PACK_AB R30, R47, R48 ;  /* 0x000000302f1e723e */ /* 0x000fe200000000ff */
[----:B------:R-:W0:Y:S01]  /*6710*/  MUFU.RCP R83, R83 ;  /* 0x0000005300537308 */ /* 0x000e220000001000 */
[----:B----4-:R-:W-:Y:S01]  /*6720*/  FMUL.FTZ R49, R49, R88 ;  /* 0x0000005831317220 */ /* 0x010fe20000410000 */
[----:B------:R-:W-:-:S03]  /*6730*/  F2FP.F16.F32.PACK_AB R33, R34, R33 ;  /* 0x000000212221723e */ /* 0x000fc600000000ff */
[----:B------:R-:W-:-:S03]  /*6740*/  FMUL.FTZ R49, R49, R38 ;  /* 0x0000002631317220 */ /* 0x000fc60000410000 */
[----:B------:R-:W1:Y:S01]  /*6750*/  MUFU.RCP R78, R55 ;  /* 0x00000037004e7308 */ /* 0x000e620000001000 */
[----:B---3--:R-:W-:-:S04]  /*6760*/  FMUL.FTZ R42, R42, R93 ;  /* 0x0000005d2a2a7220 */ /* 0x008fc80000410000 */
[----:B------:R-:W-:Y:S01]  /*6770*/  FMUL.FTZ R42, R42, R29 ;  /* 0x0000001d2a2a7220 */ /* 0x000fe20000410000 */
[----:B------:R-:W-:Y:S02]  /*6780*/  F2FP.F16.F32.PACK_AB R29, R49, R46 ;  /* 0x0000002e311d723e */ /* 0x000fe400000000ff */
[----:B------:R-:W3:Y:S01]  /*6790*/  MUFU.RCP R85, R85 ;  /* 0x0000005500557308 */ /* 0x000ee20000001000 */
[----:B0-----:R-:W-:-:S04]  /*67a0*/  FMUL.FTZ R37, R54, R83 ;  /* 0x0000005336257220 */ /* 0x001fc80000410000 */
[----:B------:R-:W-:Y:S01]  /*67b0*/  FMUL.FTZ R37, R37, R28 ;  /* 0x0000001c25257220 */ /* 0x000fe20000410000 */
[----:B------:R-:W-:Y:S01]  /*67c0*/  F2FP.F16.F32.PACK_AB R28, R45, R44 ;  /* 0x0000002c2d1c723e */ /* 0x000fe200000000ff */
[----:B------:R-:W-:Y:S01]  /*67d0*/  BAR.SYNC.DEFER_BLOCKING 0x0 ;  /* 0x0000000000007b1d */ /* 0x000fe20000010000 */
[----:B-1----:R-:W-:Y:S02]  /*67e0*/  FMUL.FTZ R36, R43, R78 ;  /* 0x0000004e2b247220 */ /* 0x002fe40000410000 */
[----:B------:R-:W-:Y:S02]  /*67f0*/  F2FP.F16.F32.PACK_AB R34, R37, R42 ;  /* 0x0000002a2522723e */ /* 0x000fe400000000ff */
[----:B------:R-:W-:Y:S01]  /*6800*/  FMUL.FTZ R36, R36, R27 ;  /* 0x0000001b24247220 */ /* 0x000fe20000410000 */
[----:B---3--:R-:W-:-:S04]  /*6810*/  FMUL.FTZ R39, R84, R85 ;  /* 0x0000005554277220 */ /* 0x008fc80000410000 */
[----:B------:R-:W-:Y:S01]  /*6820*/  FMUL.FTZ R39, R39, R26 ;  /* 0x0000001a27277220 */ /* 0x000fe20000410000 */
[----:B--2---:R-:W-:-:S04]  /*6830*/  IMAD.WIDE.U32 R26, R50, UR10, R68 ;  /* 0x0000000a321a7c25 */ /* 0x004fc8000f8e0044 */
[----:B------:R-:W-:Y:S01]  /*6840*/  F2FP.F16.F32.PACK_AB R35, R39, R36 ;  /* 0x000000242723723e */ /* 0x000fe200000000ff */
[----:B------:R-:W-:Y:S01]  /*6850*/  IMAD R36, R50, UR11, RZ ;  /* 0x0000000b32247c24 */ /* 0x000fe2000f8e02ff */
[----:B------:R-:W0:Y:S01]  /*6860*/  LDC.64 R38, c[0x0][0x350] ;  /* 0x0000d400ff267b82 */ /* 0x000e220000000a00 */
[----:B------:R-:W-:Y:S02]  /*6870*/  STS.128 [R70], R28 ;  /* 0x0000001c46007388 */ /* 0x000fe40000000c00 */
[----:B------:R-:W-:Y:S02]  /*6880*/  IMAD R37, R51, UR10, R36 ;  /* 0x0000000a33257c24 */ /* 0x000fe4000f8e0224 */
[----:B------:R-:W-:Y:S01]  /*6890*/  STS.128 [R70+0x10], R32 ;  /* 0x0000102046007388 */ /* 0x000fe20000000c00 */
[----:B------:R-:W-:-:S03]  /*68a0*/  NOP ;  /* 0x0000000000007918 */ /* 0x000fc60000000000 */
[----:B------:R-:W1:Y:S01]  /*68b0*/  LDS.128 R28, [R0] ;  /* 0x00000000001c7984 */ /* 0x000e620000000c00 */
[----:B------:R-:W-:Y:S02]  /*68c0*/  IADD3 R27, R27, R37, RZ ;  /* 0x000000251b1b7210 */ /* 0x000fe40007ffe0ff */
[----:B------:R-:W-:Y:S01]  /*68d0*/  MOV R37, R15 ;  /* 0x0000000f00257202 */ /* 0x000fe20000000f00 */
[----:B------:R2:W3:Y:S01]  /*68e0*/  LDS.128 R32, [R0+0x200] ;  /* 0x0002000000207984 */ /* 0x0004e20000000c00 */
[----:B------:R-:W-:-:S05]  /*68f0*/  IMAD.WIDE.U32 R26, R102, UR4, R26 ;  /* 0x00000004661a7c25 */ /* 0x000fca000f8e001a */
[----:B------:R-:W-:Y:S02]  /*6900*/  IADD3 R36, R27, R59, RZ ;  /* 0x0000003b1b247210 */ /* 0x000fe40007ffe0ff */
[----:B0-----:R-:W-:-:S04]  /*6910*/  LEA R27, P0, R26, R38, 0x1 ;  /* 0x000000261a1b7211 */ /* 0x001fc800078008ff */
[----:B--2---:R-:W-:Y:S02]  /*6920*/  LEA.HI.X R0, R26, R39, R36, 0x1, P0 ;  /* 0x000000271a007211 */ /* 0x004fe400000f0c24 */
[----:B------:R-:W-:Y:S02]  /*6930*/  IADD3 R26, P0, R27, R150, RZ ;  /* 0x000000961b1a7210 */ /* 0x000fe40007f1e0ff */
[----:B------:R-:W-:Y:S02]  /*6940*/  MOV R36, R16 ;  /* 0x0000001000247202 */ /* 0x000fe40000000f00 */
[----:B------:R-:W-:Y:S02]  /*6950*/  IADD3.X R27, R0, R149, RZ, P0, !PT ;  /* 0x00000095001b7210 */ /* 0x000fe400007fe4ff */
[----:B------:R-:W-:Y:S01]  /*6960*/  ISETP.GE.AND P0, PT, R8, R10, PT ;  /* 0x0000000a0800720c */ /* 0x000fe20003f06270 */
[----:B------:R-:W-:-:S05]  /*6970*/  IMAD.WIDE R36, R2, 0x2, R36 ;  /* 0x0000000202247825 */ /* 0x000fca00078e0224 */
[----:B------:R-:W-:Y:S01]  /*6980*/  MOV R15, R37 ;  /* 0x00000025000f7202 */ /* 0x000fe20000000f00 */
[----:B-1----:R-:W-:Y:S04]  /*6990*/  STG.E.128 desc[UR6][R26.64], R28 ;  /* 0x0000001c1a007986 */ /* 0x002fe8000c101d06 */
[----:B---3--:R0:W-:Y:S02]  /*69a0*/  STG.E.128 desc[UR6][R26.64+0x200], R32 ;  /* 0x000200201a007986 */ /* 0x0081e4000c101d06 */
[----:B0-----:R-:W-:Y:S02]  /*69b0*/  MOV R26, R18 ;  /* 0x00000012001a7202 */ /* 0x001fe40000000f00 */
[----:B------:R-:W-:-:S03]  /*69c0*/  MOV R27, R17 ;  /* 0x00000011001b7202 */ /* 0x000fc60000000f00 */
[----:B------:R-:W-:-:S03]  /*69d0*/  IMAD.WIDE R16, R2, 0x2, R26 ;  /* 0x0000000202107825 */ /* 0x000fc600078e021a */
[----:B------:R-:W-:Y:S02]  /*69e0*/  MOV R18, R16 ;  /* 0x0000001000127202 */ /* 0x000fe40000000f00 */
[----:B------:R-:W-:Y:S01]  /*69f0*/  MOV R16, R36 ;  /* 0x0000002400107202 */ /* 0x000fe20000000f00 */
[----:B------:R-:W-:Y:S06]  /*6a00*/  @!P0 BRA `(.L_x_2084) ;  /* 0xffffffa800a88947 */ /* 0x000fec000383ffff */
[----:B------:R-:W-:Y:S05]  /*6a10*/  EXIT ;  /* 0x000000000000794d */ /* 0x000fea0003800000 */
.L_x_2085:
        /* <DEDUP_REMOVED lines=14> */
.L_x_8656:


//--------------------- .text._Z25selective_scan_fwd_kernelI32Selective_Scan_fwd_kernel_traitsILi128ELi16ELi1ELb1ELb1ELb1ELb1ELb1EN3c104HalfEffEEv13SSMParamsBase --------------------------
	.section	.text._Z25selective_scan_fwd_kernelI32Selective_Scan_fwd_kernel_traitsILi128ELi16ELi1ELb1ELb1ELb1ELb1ELb1EN3c104HalfEffEEv13SSMParamsBase,"ax",@progbits
	.align	128
        .global         _Z25selective_scan_fwd_kernelI32Selective_Scan_fwd_kernel_traitsILi128ELi16ELi1ELb1ELb1ELb1ELb1ELb1EN3c104HalfEffEEv13SSMParamsBase
        .type           _Z25selective_scan_fwd_kernelI32Selective_Scan_fwd_kernel_traitsILi128ELi16ELi1ELb1ELb1ELb1ELb1ELb1EN3c104HalfEffEEv13SSMParamsBase,@function
        .size           _Z25selective_scan_fwd_kernelI32Selective_Scan_fwd_kernel_traitsILi128ELi16ELi1ELb1ELb1ELb1ELb1ELb1EN3c104HalfEffEEv13SSMParamsBase,(.L_x_8657 - _Z25selective_scan_fwd_kernelI32Selective_Scan_fwd_kernel_traitsILi128ELi16ELi1ELb1ELb1ELb1ELb1ELb1EN3c104HalfEffEEv13SSMParamsBase)
        .other          _Z25selective_scan_fwd_kernelI32Selective_Scan_fwd_kernel_traitsILi128ELi16ELi1ELb1ELb1ELb1ELb1ELb1EN3c104HalfEffEEv13SSMParamsBase,@"STO_CUDA_ENTRY STV_DEFAULT"
_Z25selective_scan_fwd_kernelI32Selective_Scan_fwd_kernel_traitsILi128ELi16ELi1ELb1ELb1ELb1ELb1ELb1EN3c104HalfEffEEv13SSMParamsBase:
.text._Z25selective_scan_fwd_kernelI32Selective_Scan_fwd_kernel_traitsILi128ELi16ELi1ELb1ELb1ELb1ELb1ELb1EN3c104HalfEffEEv13SSMParamsBase:
        /* <DEDUP_REMOVED lines=40> */
.L_x_2086:
        /* <DEDUP_REMOVED lines=35> */
.L_x_2087:
        /* <DEDUP_REMOVED lines=12> */
.L_x_2088:
        /* <DEDUP_REMOVED lines=200> */
.L_x_2089:
        /* <DEDUP_REMOVED lines=19> */
.L_x_2090:
        /* <DEDUP_REMOVED lines=13> */
.L_x_2138:
        /* <DEDUP_REMOVED lines=335> */
.L_x_2092:
[----:B------:R-:W-:Y:S05]  /*28e0*/  BSYNC B0 ;  /* 0x0000000000007941 */ /* 0x000fea0003800000 */
.L_x_2091:
        /* <DEDUP_REMOVED lines=37> */
.L_x_2094:
[----:B------:R-:W-:Y:S05]  /*2b40*/  BSYNC B0 ;  /* 0x0000000000007941 */ /* 0x000fea0003800000 */
.L_x_2093:
        /* <DEDUP_REMOVED lines=37> */
.L_x_2096:
[----:B------:R-:W-:Y:S05]  /*2da0*/  BSYNC B0 ;  /* 0x0000000000007941 */ /* 0x000fea0003800000 */
.L_x_2095:
        /* <DEDUP_REMOVED lines=37> */
.L_x_2098:
[----:B------:R-:W-:Y:S05]  /*3000*/  BSYNC B0 ;  /* 0x0000000000007941 */ /* 0x000fea0003800000 */
.L_x_2097:
        /* <DEDUP_REMOVED lines=37> */
.L_x_2100:
[----:B------:R-:W-:Y:S05]  /*3260*/  BSYNC B0 ;  /* 0x0000000000007941 */ /* 0x000fea0003800000 */
.L_x_2099:
        /* <DEDUP_REMOVED lines=37> */
.L_x_2102:
[----:B------:R-:W-:Y:S05]  /*34c0*/  BSYNC B0 ;  /* 0x0000000000007941 */ /* 0x000fea0003800000 */
.L_x_2101:
        /* <DEDUP_REMOVED lines=37> */
.L_x_2104:
[----:B------:R-:W-:Y:S05]  /*3720*/  BSYNC B0 ;  /* 0x0000000000007941 */ /* 0x000fea0003800000 */
.L_x_2103:
        /* <DEDUP_REMOVED lines=37> */
.L_x_2106:
[----:B------:R-:W-:Y:S05]  /*3980*/  BSYNC B0 ;  /* 0x0000000000007941 */ /* 0x000fea0003800000 */
.L_x_2105:
        /* <DEDUP_REMOVED lines=37> */
.L_x_2108:
[----:B------:R-:W-:Y:S05]  /*3be0*/  BSYNC B0 ;  /* 0x0000000000007941 */ /* 0x000fea0003800000 */
.L_x_2107:
        /* <DEDUP_REMOVED lines=37> */
.L_x_2110:
[----:B------:R-:W-:Y:S05]  /*3e40*/  BSYNC B0 ;  /* 0x0000000000007941 */ /* 0x000fea0003800000 */
.L_x_2109:
        /* <DEDUP_REMOVED lines=39> */
.L_x_2112:
[----:B------:R-:W-:Y:S05]  /*40c0*/  BSYNC B0 ;  /* 0x0000000000007941 */ /* 0x000fea0003800000 */
.L_x_2111:
        /* <DEDUP_REMOVED lines=41> */
.L_x_2114:
[----:B------:R-:W-:Y:S05]  /*4360*/  BSYNC B0 ;  /* 0x0000000000007941 */ /* 0x000fea0003800000 */
.L_x_2113:
        /* <DEDUP_REMOVED lines=42> */
.L_x_2116:
[----:B------:R-:W-:Y:S05]  /*4610*/  BSYNC B0 ;  /* 0x0000000000007941 */ /* 0x000fea0003800000 */
.L_x_2115:
        /* <DEDUP_REMOVED lines=42> */
.L_x_2118:
[----:B------:R-:W-:Y:S05]  /*48c0*/  BSYNC B0 ;  /* 0x0000000000007941 */ /* 0x000fea0003800000 */
.L_x_2117:
        /* <DEDUP_REMOVED lines=42> */
.L_x_2120:
[----:B------:R-:W-:Y:S05]  /*4b70*/  BSYNC B0 ;  /* 0x0000000000007941 */ /* 0x000fea0003800000 */
.L_x_2119:
        /* <DEDUP_REMOVED lines=42> */
.L_x_2122:
[----:B------:R-:W-:Y:S05]  /*4e20*/  BSYNC B0 ;  /* 0x0000000000007941 */ /* 0x000fea0003800000 */
.L_x_2121:
        /* <DEDUP_REMOVED lines=43> */
.L_x_2133:
        /* <DEDUP_REMOVED lines=437> */
.L_x_2125:
        /* <DEDUP_REMOVED lines=10> */
.L_x_2124:
        /* <DEDUP_REMOVED lines=93> */
.L_x_2127:
[----:B------:R-:W-:Y:S05]  /*72a0*/  BSYNC B0 ;  /* 0x0000000000007941 */ /* 0x000fea0003800000 */
.L_x_2126:
        /* <DEDUP_REMOVED lines=46> */
.L_x_2130:
        /* <DEDUP_REMOVED lines=32> */
.L_x_2131:
[----:B------:R1:W5:Y:S02]  /*7790*/  LDG.E R43, desc[UR6][R78.64] ;  /* 0x000000064e2b7981 */ /* 0x000364000c1e1900 */
.L_x_2132:
        /* <DEDUP_REMOVED lines=17> */
.L_x_2129:
[----:B------:R-:W-:Y:S05]  /*78b0*/  BSYNC B0 ;  /* 0x0000000000007941 */ /* 0x000fea0003800000 */
.L_x_2128:
        /* <DEDUP_REMOVED lines=19> */
.L_x_2123:
        /* <DEDUP_REMOVED lines=85> */
.L_x_2135:
[----:B------:R-:W-:Y:S05]  /*7f40*/  BSYNC B0 ;  /* 0x0000000000007941 */ /* 0x000fea0003800000 */
.L_x_2134:
        /* <DEDUP_REMOVED lines=360> */
.L_x_2137:
[----:B------:R-:W-:Y:S05]  /*95d0*/  BSYNC B0 ;  /* 0x0000000000007941 */ /* 0x000fea0003800000 */
.L_x_2136:
        /* <DEDUP_REMOVED lines=57> */
.L_x_2139:
        /* <DEDUP_REMOVED lines=9> */
.L_x_8657:


//--------------------- .text._Z25selective_scan_fwd_kernelI32Selective_Scan_fwd_kernel_traitsILi32ELi16ELi1ELb0ELb1ELb1ELb0ELb0EN3c104HalfEffEEv13SSMParamsBase --------------------------
	.section	.text._Z25selective_scan_fwd_kernelI32Selective_Scan_fwd_kernel_traitsILi32ELi16ELi1ELb0ELb1ELb1ELb0ELb0EN3c104HalfEffEEv13SSMParamsBase,"ax",@progbits
	.align	128
        .global         _Z25selective_scan_fwd_kernelI32Selective_Scan_fwd_kernel_traitsILi32ELi16ELi1ELb0ELb1ELb1ELb0ELb0EN3c104HalfEffEEv13SSMParamsBase
        .type           _Z25selective_scan_fwd_kernelI32Selective_Scan_fwd_kernel_traitsILi32ELi16ELi1ELb0ELb1ELb1ELb0ELb0EN3c104HalfEffEEv13SSMParamsBase,@function
        .size           _Z25selective_scan_fwd_kernelI32Selective_Scan_fwd_kernel_traitsILi32ELi16ELi1ELb0ELb1ELb1ELb0ELb0EN3c104HalfEffEEv13SSMParamsBase,(.L_x_8658 - _Z25selective_scan_fwd_kernelI32Selective_Scan_fwd_kernel_traitsILi32ELi16ELi1ELb0ELb1ELb1ELb0ELb0EN3c104HalfEffEEv13SSMParamsBase)
        .other          _Z25selective_scan_fwd_kernelI32Selective_Scan_fwd_kernel_traitsILi32ELi16ELi1ELb0ELb1ELb1ELb0ELb0EN3c104HalfEffEEv13SSMParamsBase,@"STO_CUDA_ENTRY STV_DEFAULT"
_Z25selective_scan_fwd_kernelI32Selective_Scan_fwd_kernel_traitsILi32ELi16ELi1ELb0ELb1ELb1ELb0ELb0EN3c104HalfEffEEv13SSMParamsBase:
.text._Z25selective_scan_fwd_kernelI32Selective_Scan_fwd_kernel_traitsILi32ELi16ELi1ELb0ELb1ELb1ELb0ELb0EN3c104HalfEffEEv13SSMParamsBase:
[----:B------:R-:W-:Y:S08]  /*0000*/  LDC R1, c[0x0][0x28] ;  /* 0x00000a00ff017b82 */ /* 0x000ff00000000800 */
[----:B------:R-:W0:Y:S01]  /*0010*/  LDC.64 R2, c[0x0][0x360] ;  /* 0x0000d800ff027b82 */ /* 0x000e220000000a00 */
[----:B------:R-:W-:Y:S01]  /*0020*/  CS2R R12, SRZ ;  /* 0x00000000000c7805 */ /* 0x000fe2000001ff00 */
[----:B------:R-:W-:Y:S01]  /*0030*/  IMAD.MOV.U32 R15, RZ, RZ, RZ ;  /* 0x000000ffff0f7224 */ /* 0x000fe200078e00ff */
[----:B------:R-:W-:Y:S01]  /*0040*/  ULDC.64 UR6, c[0x0][0x208] ;  /* 0x0000820000067ab9 */ /* 0x000fe20000000a00 */
[----:B------:R-:W-:Y:S01]  /*0050*/  ULDC.64 UR4, c[0x0][0x230] ;  /* 0x00008c0000047ab9 */ /* 0x000fe20000000a00 */
[----:B------:R-:W-:Y:S01]  /*0060*/  IMAD.MOV.U32 R17, RZ, RZ, RZ ;  /* 0x000000ffff117224 */ /* 0x000fe200078e00ff */
[----:B0-----:R-:W-:-:S02]  /*0070*/  ISETP.NE.U32.AND P1, PT, R2, RZ, PT ;  /* 0x000000ff0200720c */ /* 0x001fc40003f25070 */
[----:B------:R-:W0:Y:S02]  /*0080*/  S2R R2, SR_CTAID.X ;  /* 0x0000000000027919 */ /* 0x000e240000002500 */
[----:B------:R-:W-:-:S13]  /*0090*/  ISETP.NE.AND.EX P1, PT, R3, RZ, PT, P1 ;  /* 0x000000ff0300720c */ /* 0x000fda0003f25310 */
[----:B------:R-:W1:Y:S08]  /*00a0*/  @P1 LDC R13, c[0x0][0x360] ;  /* 0x0000d800ff0d1b82 */ /* 0x000e700000000800 */
[----:B------:R-:W2:Y:S01]  /*00b0*/  @P1 LDC R15, c[0x0][0x364] ;  /* 0x0000d900ff0f1b82 */ /* 0x000ea20000000800 */
[----:B0-----:R-:W-:Y:S02]  /*00c0*/  MOV R3, R2 ;  /* 0x0000000200037202 */ /* 0x001fe40000000f00 */
[C---:B-1----:R-:W-:Y:S01]  /*00d0*/  ISETP.NE.U32.AND P0, PT, R13.reuse, RZ, PT ;  /* 0x000000ff0d00720c */ /* 0x042fe20003f05070 */
[----:B------:R-:W-:Y:S01]  /*00e0*/  @P1 IMAD.MOV.U32 R17, RZ, RZ, R13 ;  /* 0x000000ffff111224 */ /* 0x000fe200078e000d */
[----:B------:R-:W-:-:S02]  /*00f0*/  ISETP.NE.U32.AND P2, PT, R13, RZ, PT ;  /* 0x000000ff0d00720c */ /* 0x000fc40003f45070 */
[----:B--2---:R-:W-:Y:S01]  /*0100*/  ISETP.NE.AND.EX P0, PT, R15, RZ, PT, P0 ;  /* 0x000000ff0f00720c */ /* 0x004fe20003f05300 */
        /* <DEDUP_REMOVED lines=21> */
.L_x_2140:
        /* <DEDUP_REMOVED lines=9> */
[----:B------:R-:W-:Y:S02]  /*02f0*/  SHF.R.S32.HI R41, RZ, 0x1f, R2 ;  /* 0x0000001fff297819 */ /* 0x000fe40000011402 */
[----:B------:R-:W-:Y:S01]  /*0300*/  CS2R R10, SRZ ;  /* 0x00000000000a7805 */ /* 0x000fe2000001ff00 */
[----:B------:R-:W-:Y:S01]  /*0310*/  IMAD.MOV.U32 R28, RZ, RZ, RZ ;  /* 0x000000ffff1c7224 */ /* 0x000fe200078e00ff */
[----:B------:R-:W-:Y:S01]  /*0320*/  MOV R19, R3 ;  /* 0x0000000300137202 */ /* 0x000fe20000000f00 */
[----:B------:R-:W0:Y:S01]  /*0330*/  LDC.64 R4, c[0x0][0x380] ;  /* 0x0000e000ff047b82 */ /* 0x000e220000000a00 */
        /* <DEDUP_REMOVED lines=10> */
[----:B------:R-:W-:Y:S02]  /*03e0*/  @P5 IMAD.MOV.U32 R24, RZ, RZ, R4 ;  /* 0x000000ffff185224 */ /* 0x000fe400078e0004 */
[----:B------:R-:W-:Y:S01]  /*03f0*/  IMAD.MOV.U32 R26, RZ, RZ, RZ ;  /* 0x000000ffff1a7224 */ /* 0x000fe200078e00ff */
        /* <DEDUP_REMOVED lines=11> */
[----:B------:R-:W-:Y:S01]  /*04b0*/  IMAD.IADD R27, R31, 0x1, R5 ;  /* 0x000000011f1b7824 */ /* 0x000fe200078e0205 */
[----:B------:R-:W-:-:S07]  /*04c0*/  MOV R24, R4 ;  /* 0x0000000400187202 */ /* 0x000fce0000000f00 */
.L_x_2141:
        /* <DEDUP_REMOVED lines=12> */
.L_x_2142:
[----:B------:R-:W-:Y:S01]  /*0590*/  ISETP.EQ.U32.AND P0, PT, R26, RZ, PT ;  /* 0x000000ff1a00720c */ /* 0x000fe20003f02070 */
[----:B------:R-:W-:Y:S01]  /*05a0*/  IMAD.MOV.U32 R3, RZ, RZ, RZ ;  /* 0x000000ffff037224 */ /* 0x000fe200078e00ff */
[----:B------:R-:W-:Y:S01]  /*05b0*/  HFMA2.MMA R13, -RZ, RZ, 0, 0 ;  /* 0x00000000ff0d7435 */ /* 0x000fe200000001ff */
[----:B------:R-:W0:Y:S01]  /*05c0*/  LDC.64 R22, c[0x0][0x330] ;  /* 0x0000cc00ff167b82 */ /* 0x000e220000000a00 */
[----:B------:R-:W-:Y:S01]  /*05d0*/  ISETP.EQ.OR.EX P0, PT, R28, RZ, !P5, P0 ;  /* 0x000000ff1c00720c */ /* 0x000fe20006f02700 */
[----:B------:R-:W-:Y:S01]  /*05e0*/  IMAD.MOV.U32 R15, RZ, RZ, RZ ;  /* 0x000000ffff0f7224 */ /* 0x000fe200078e00ff */
[----:B------:R-:W-:Y:S01]  /*05f0*/  PRMT R164, RZ, 0x7610, R164 ;  /* 0x00007610ffa47816 */ /* 0x000fe200000000a4 */
[----:B------:R-:W-:Y:S02]  /*0600*/  IMAD.MOV.U32 R17, RZ, RZ, RZ ;  /* 0x000000ffff117224 */ /* 0x000fe400078e00ff */
[----:B------:R-:W-:Y:S01]  /*0610*/  IMAD.MOV.U32 R29, RZ, RZ, RZ ;  /* 0x000000ffff1d7224 */ /* 0x000fe200078e00ff */
[----:B------:R-:W-:Y:S01]  /*0620*/  HFMA2.MMA R30, -RZ, RZ, 0, 0 ;  /* 0x00000000ff1e7435 */ /* 0x000fe200000001ff */
[----:B------:R-:W-:Y:S01]  /*0630*/  IMAD.MOV.U32 R36, RZ, RZ, RZ ;  /* 0x000000ffff247224 */ /* 0x000fe200078e00ff */
[----:B------:R-:W1:Y:S01]  /*0640*/  LDC.64 R42, c[0x0][0x388] ;  /* 0x0000e200ff2a7b82 */ /* 0x000e620000000a00 */
[----:B------:R-:W-:Y:S01]  /*0650*/  ULDC.64 UR4, c[0x0][0x250] ;  /* 0x0000940000047ab9 */ /* 0x000fe20000000a00 */
[----:B------:R-:W-:-:S03]  /*0660*/  ULDC.64 UR8, c[0x0][0x2a0] ;  /* 0x0000a80000087ab9 */ /* 0x000fc60000000a00 */
[----:B------:R-:W-:-:S03]  /*0670*/  @!P0 LEA R4, P1, R2, R7, 0x2 ;  /* 0x0000000702048211 */ /* 0x000fc600078210ff */
[----:B------:R-:W3:Y:S01]  /*0680*/  LDC.64 R6, c[0x0][0x368] ;  /* 0x0000da00ff067b82 */ /* 0x000ee20000000a00 */
[----:B--2---:R-:W-:-:S06]  /*0690*/  @!P0 LEA.HI.X R5, R2, R9, R41, 0x2, P1 ;  /* 0x0000000902058211 */ /* 0x004fcc00008f1429 */
[----:B------:R-:W2:Y:S01]  /*06a0*/  @!P0 LDG.E R5, desc[UR6][R4.64] ;  /* 0x0000000604058981 */ /* 0x000ea2000c1e1900 */
[----:B------:R-:W4:Y:S01]  /*06b0*/  LDC.64 R8, c[0x0][0x370] ;  /* 0x0000dc00ff087b82 */ /* 0x000f220000000a00 */
[----:B0-----:R-:W-:-:S07]  /*06c0*/  ISETP.NE.U32.AND P6, PT, R22, RZ, PT ;  /* 0x000000ff1600720c */ /* 0x001fce0003fc5070 */
[----:B------:R-:W0:Y:S01]  /*06d0*/  LDC.64 R32, c[0x0][0x268] ;  /* 0x00009a00ff207b82 */ /* 0x000e220000000a00 */
[----:B---3--:R-:W-:-:S07]  /*06e0*/  ISETP.NE.U32.AND P2, PT, R6, RZ, PT ;  /* 0x000000ff0600720c */ /* 0x008fce0003f45070 */
[----:B------:R-:W3:Y:S01]  /*06f0*/  LDC.64 R34, c[0x0][0x288] ;  /* 0x0000a200ff227b82 */ /* 0x000ee20000000a00 */
[----:B------:R-:W-:Y:S02]  /*0700*/  ISETP.NE.AND.EX P2, PT, R7, RZ, PT, P2 ;  /* 0x000000ff0700720c */ /* 0x000fe40003f45320 */
[----:B----4-:R-:W-:-:S05]  /*0710*/  ISETP.NE.U32.AND P1, PT, R8, RZ, PT ;  /* 0x000000ff0800720c */ /* 0x010fca0003f25070 */
[----:B------:R-:W4:Y:S01]  /*0720*/  LDC.64 R38, c[0x0][0x378] ;  /* 0x0000de00ff267b82 */ /* 0x000f220000000a00 */
[----:B------:R-:W-:-:S05]  /*0730*/  ISETP.NE.AND.EX P1, PT, R9, RZ, PT, P1 ;  /* 0x000000ff0900720c */ /* 0x000fca0003f25310 */
[C---:B------:R-:W-:Y:S02]  /*0740*/  @P2 IADD3 R6, P4, R2.reuse, R6, RZ ;  /* 0x0000000602062210 */ /* 0x040fe40007f9e0ff */
[----:B------:R-:W1:Y:S02]  /*0750*/  LDC.64 R8, c[0x0][0x318] ;  /* 0x0000c600ff087b82 */ /* 0x000e640000000a00 */
[----:B------:R-:W-:Y:S02]  /*0760*/  @P2 LEA.HI.X.SX32 R7, R2, R7, 0x1, P4 ;  /* 0x0000000702072211 */ /* 0x000fe400020f0eff */
[----:B------:R-:W-:-:S04]  /*0770*/  ISETP.NE.AND.EX P4, PT, R23, RZ, PT, P6 ;  /* 0x000000ff1700720c */ /* 0x000fc80003f85360 */
[----:B------:R-:W0:Y:S01]  /*0780*/  @P1 LDC R3, c[0x0][0x370] ;  /* 0x0000dc00ff031b82 */ /* 0x000e220000000800 */
[----:B------:R3:W5:Y:S07]  /*0790*/  @P2 LDG.E.U8 R164, desc[UR6][R6.64] ;  /* 0x0000000606a42981 */ /* 0x00076e000c1e1100 */
[----:B------:R-:W3:Y:S01]  /*07a0*/  @P1 LDC R13, c[0x0][0x374] ;  /* 0x0000dd00ff0d1b82 */ /* 0x000ee20000000800 */
[----:B-1----:R-:W-:-:S07]  /*07b0*/  ISETP.NE.U32.AND P3, PT, R8, RZ, PT ;  /* 0x000000ff0800720c */ /* 0x002fce0003f65070 */
[----:B------:R-:W1:Y:S01]  /*07c0*/  LDC.64 R44, c[0x0][0x390] ;  /* 0x0000e400ff2c7b82 */ /* 0x000e620000000a00 */
[----:B------:R-:W-:Y:S02]  /*07d0*/  ISETP.NE.AND.EX P3, PT, R9, RZ, PT, P3 ;  /* 0x000000ff0900720c */ /* 0x000fe40003f65330 */
[----:B0-----:R-:W-:Y:S02]  /*07e0*/  ISETP.EQ.U32.AND P6, PT, R3, RZ, PT ;  /* 0x000000ff0300720c */ /* 0x001fe40003fc2070 */
[----:B------:R-:W-:-:S03]  /*07f0*/  CS2R R166, SRZ ;  /* 0x0000000000a67805 */ /* 0x000fc6000001ff00 */
[----:B------:R-:W0:Y:S01]  /*0800*/  LDC R31, c[0x0][0x23c] ;  /* 0x00008f00ff1f7b82 */ /* 0x000e220000000800 */
[----:B---3--:R-:W-:Y:S02]  /*0810*/  ISETP.EQ.OR.EX P6, PT, R13, RZ, !P5, P6 ;  /* 0x000000ff0d00720c */ /* 0x008fe40006fc2760 */
[----:B------:R-:W-:Y:S01]  /*0820*/  @P1 MOV R15, R3 ;  /* 0x00000003000f1202 */ /* 0x000fe20000000f00 */
[----:B------:R-:W-:-:S10]  /*0830*/  @P1 IMAD.MOV.U32 R17, RZ, RZ, R13 ;  /* 0x000000ffff111224 */ /* 0x000fd400078e000d */
[----:B------:R-:W-:Y:S02]  /*0840*/  @!P6 LEA R6, P1, R2, R15, 0x2 ;  /* 0x0000000f0206e211 */ /* 0x000fe400078210ff */
[----:B------:R-:W3:Y:S02]  /*0850*/  LDC R15, c[0x0][0x224] ;  /* 0x00008900ff0f7b82 */ /* 0x000ee40000000800 */
[----:B---3--:R-:W-:-:S04]  /*0860*/  IABS R14, R15 ;  /* 0x0000000f000e7213 */ /* 0x008fc80000000000 */
[----:B------:R-:W3:Y:S08]  /*0870*/  I2F.RP R3, R14 ;  /* 0x0000000e00037306 */ /* 0x000ef00000209400 */
[----:B---3--:R-:W3:Y:S01]  /*0880*/  MUFU.RCP R3, R3 ;  /* 0x0000000300037308 */ /* 0x008ee20000001000 */
[----:B------:R-:W-:Y:S01]  /*0890*/  @P3 LEA R8, P2, R0, R8, 0x2 ;  /* 0x0000000800083211 */ /* 0x000fe200078410ff */
[----:B--2---:R-:W-:-:S05]  /*08a0*/  @!P0 IMAD.WIDE R4, R5, 0x4, R10 ;  /* 0x0000000405048825 */ /* 0x004fca00078e020a */
[----:B------:R3:W2:Y:S02]  /*08b0*/  @!P0 LDG.E R19, desc[UR6][R4.64] ;  /* 0x0000000604138981 */ /* 0x0006a4000c1e1900 */
[----:B---3--:R-:W-:-:S04]  /*08c0*/  VIADD R4, R3, 0xffffffe ;  /* 0x0ffffffe03047836 */ /* 0x008fc80000000000 */
[----:B------:R3:W4:Y:S01]  /*08d0*/  F2I.FTZ.U32.TRUNC.NTZ R5, R4 ;  /* 0x0000000400057305 */ /* 0x000722000021f000 */
[----:B------:R-:W-:-:S05]  /*08e0*/  @P3 LEA.HI.X R9, R0, R9, R25, 0x2, P2 ;  /* 0x0000000900093211 */ /* 0x000fca00010f1419 */
[----:B------:R4:W5:Y:S01]  /*08f0*/  @P3 LDG.E R29, desc[UR6][R8.64] ;  /* 0x00000006081d3981 */ /* 0x000962000c1e1900 */
[----:B------:R-:W-:Y:S01]  /*0900*/  @!P6 LEA.HI.X R7, R2, R17, R41, 0x2, P1 ;  /* 0x000000110207e211 */ /* 0x000fe200008f1429 */
[----:B---3--:R-:W-:Y:S01]  /*0910*/  IMAD.MOV.U32 R4, RZ, RZ, RZ ;  /* 0x000000ffff047224 */ /* 0x008fe200078e00ff */
[----:B------:R-:W-:Y:S01]  /*0920*/  @P4 LEA R12, P2, R0, R22, 0x2 ;  /* 0x00000016000c4211 */ /* 0x000fe200078410ff */
[----:B------:R-:W3:Y:S02]  /*0930*/  LDC.64 R16, c[0x0][0x308] ;  /* 0x0000c200ff107b82 */ /* 0x000ee40000000a00 */
[----:B------:R1:W5:Y:S01]  /*0940*/  @!P6 LDG.E R36, desc[UR6][R6.64] ;  /* 0x000000060624e981 */ /* 0x000362000c1e1900 */
[----:B----4-:R-:W-:-:S05]  /*0950*/  IADD3 R9, RZ, -R5, RZ ;  /* 0x80000005ff097210 */ /* 0x010fca0007ffe0ff */
[----:B------:R-:W-:Y:S01]  /*0960*/  IMAD R9, R9, R14, RZ ;  /* 0x0000000e09097224 */ /* 0x000fe200078e02ff */
[----:B-1----:R-:W-:-:S03]  /*0970*/  IABS R6, R0 ;  /* 0x0000000000067213 */ /* 0x002fc60000000000 */
[----:B------:R-:W-:-:S06]  /*0980*/  IMAD.HI.U32 R5, R5, R9, R4 ;  /* 0x0000000905057227 */ /* 0x000fcc00078e0004 */
[----:B------:R-:W-:-:S04]  /*0990*/  IMAD.HI.U32 R8, R5, R6, RZ ;  /* 0x0000000605087227 */ /* 0x000fc800078e00ff */
[----:B------:R-:W-:Y:S01]  /*09a0*/  IMAD.MOV R3, RZ, RZ, -R8 ;  /* 0x000000ffff037224 */ /* 0x000fe200078e0a08 */
[C---:B------:R-:W-:Y:S02]  /*09b0*/  @P4 LEA.HI.X R13, R0.reuse, R23, R25, 0x2, P2 ;  /* 0x00000017000d4211 */ /* 0x040fe400010f1419 */
[----:B------:R-:W-:Y:S01]  /*09c0*/  LOP3.LUT R4, R0, R15, RZ, 0x3c, !PT ;  /* 0x0000000f00047212 */ /* 0x000fe200078e3cff */
[C---:B------:R-:W-:Y:S01]  /*09d0*/  IMAD R3, R14.reuse, R3, R6 ;  /* 0x000000030e037224 */ /* 0x040fe200078e0206 */
[----:B------:R-:W1:Y:S01]  /*09e0*/  LDC.64 R22, c[0x0][0x310] ;  /* 0x0000c400ff167b82 */ /* 0x000e620000000a00 */
[----:B------:R4:W5:Y:S03]  /*09f0*/  @P4 LDG.E R30, desc[UR6][R12.64] ;  /* 0x000000060c1e4981 */ /* 0x000966000c1e1900 */
[----:B------:R-:W-:-:S04]  /*0a00*/  ISETP.GT.U32.AND P2, PT, R14, R3, PT ;  /* 0x000000030e00720c */ /* 0x000fc80003f44070 */
[----:B----4-:R-:W4:Y:S09]  /*0a10*/  LDC.64 R12, c[0x0][0x270] ;  /* 0x00009c00ff0c7b82 */ /* 0x010f320000000a00 */
[----:B------:R-:W-:-:S04]  /*0a20*/  @!P2 IADD3 R3, R3, -R14, RZ ;  /* 0x8000000e0303a210 */ /* 0x000fc80007ffe0ff */
[----:B------:R-:W-:Y:S01]  /*0a30*/  ISETP.GE.U32.AND P1, PT, R3, R14, PT ;  /* 0x0000000e0300720c */ /* 0x000fe20003f26070 */
[----:B------:R-:W-:Y:S01]  /*0a40*/  @!P2 VIADD R8, R8, 0x1 ;  /* 0x000000010808a836 */ /* 0x000fe20000000000 */
[----:B------:R-:W-:Y:S02]  /*0a50*/  ISETP.GE.AND P3, PT, R4, RZ, PT ;  /* 0x000000ff0400720c */ /* 0x000fe40003f66270 */
[----:B------:R-:W-:Y:S01]  /*0a60*/  ISETP.NE.AND P2, PT, R15, RZ, PT ;  /* 0x000000ff0f00720c */ /* 0x000fe20003f45270 */
[----:B----4-:R-:W-:-:S08]  /*0a70*/  IMAD R3, R41, R12, RZ ;  /* 0x0000000c29037224 */ /* 0x010fd000078e02ff */
[----:B------:R-:W-:Y:S02]  /*0a80*/  @P1 VIADD R8, R8, 0x1 ;  /* 0x0000000108081836 */ /* 0x000fe40000000000 */
[----:B------:R-:W-:Y:S02]  /*0a90*/  IMAD R13, R2, R13, R3 ;  /* 0x0000000d020d7224 */ /* 0x000fe400078e0203 */
[----:B------:R-:W-:-:S04]  /*0aa0*/  IMAD R3, R41, UR4, RZ ;  /* 0x0000000429037c24 */ /* 0x000fc8000f8e02ff */
[C---:B------:R-:W-:Y:S01]  /*0ab0*/  IMAD R9, R2.reuse, UR5, R3 ;  /* 0x0000000502097c24 */ /* 0x040fe2000f8e0203 */
[----:B------:R-:W-:Y:S01]  /*0ac0*/  MOV R3, R8 ;  /* 0x0000000800037202 */ /* 0x000fe20000000f00 */
        /* <DEDUP_REMOVED lines=12> */
[-C--:B------:R-:W-:Y:S02]  /*0b90*/  IMAD R14, R13, R34.reuse, RZ ;  /* 0x000000220d0e7224 */ /* 0x080fe400078e02ff */
[----:B------:R-:W-:-:S04]  /*0ba0*/  IMAD.WIDE.U32 R8, R3, R34, R8 ;  /* 0x0000002203087225 */ /* 0x000fc800078e0008 */
[C---:B------:R-:W-:Y:S02]  /*0bb0*/  IMAD R35, R3.reuse, R35, R14 ;  /* 0x0000002303237224 */ /* 0x040fe400078e020e */
[C---:B------:R-:W-:Y:S01]  /*0bc0*/  IMAD.WIDE.U32 R6, R3.reuse, R32, R4 ;  /* 0x0000002003067225 */ /* 0x040fe200078e0004 */
[----:B------:R-:W4:Y:S03]  /*0bd0*/  @P1 LDC R166, c[0x0][0x388] ;  /* 0x0000e200ffa61b82 */ /* 0x000f260000000800 */
[----:B------:R-:W-:Y:S01]  /*0be0*/  IMAD R33, R3, R33, R12 ;  /* 0x0000002103217224 */ /* 0x000fe200078e020c */
[----:B-1----:R-:W-:Y:S01]  /*0bf0*/  LEA R34, P3, R8, R22, 0x1 ;  /* 0x0000001608227211 */ /* 0x002fe200078608ff */
[----:B------:R-:W-:-:S03]  /*0c00*/  IMAD.IADD R35, R9, 0x1, R35 ;  /* 0x0000000109237824 */ /* 0x000fc600078e0223 */
[----:B------:R-:W1:Y:S01]  /*0c10*/  LDC.64 R12, c[0x0][0x320] ;  /* 0x0000c800ff0c7b82 */ /* 0x000e620000000a00 */
[----:B---3--:R-:W-:Y:S02]  /*0c20*/  LEA R32, P2, R6, R16, 0x1 ;  /* 0x0000001006207211 */ /* 0x008fe400078408ff */
[----:B------:R-:W-:Y:S01]  /*0c30*/  IADD3 R33, R7, R33, RZ ;  /* 0x0000002107217210 */ /* 0x000fe20007ffe0ff */
[----:B------:R-:W-:Y:S01]  /*0c40*/  IMAD R15, R41, UR4, RZ ;  /* 0x00000004290f7c24 */ /* 0x000fe2000f8e02ff */
[----:B------:R-:W-:-:S03]  /*0c50*/  LEA.HI.X R35, R8, R23, R35, 0x1, P3 ;  /* 0x0000001708237211 */ /* 0x000fc600018f0c23 */
[----:B------:R-:W3:Y:S01]  /*0c60*/  @P1 LDC R167, c[0x0][0x38c] ;  /* 0x0000e300ffa71b82 */ /* 0x000ee20000000800 */
[----:B------:R-:W-:Y:S02]  /*0c70*/  LEA.HI.X R33, R6, R17, R33, 0x1, P2 ;  /* 0x0000001106217211 */ /* 0x000fe400010f0c21 */
[----:B------:R-:W-:Y:S02]  /*0c80*/  ISETP.NE.U32.AND P3, PT, R38, RZ, PT ;  /* 0x000000ff2600720c */ /* 0x000fe40003f65070 */
[----:B------:R-:W-:Y:S01]  /*0c90*/  ISETP.NE.U32.AND P2, PT, R44, RZ, PT ;  /* 0x000000ff2c00720c */ /* 0x000fe20003f45070 */
[C---:B------:R-:W-:Y:S01]  /*0ca0*/  IMAD.WIDE.U32 R4, R2.reuse, UR4, RZ ;  /* 0x0000000402047c25 */ /* 0x040fe2000f8e00ff */
[----:B------:R-:W-:Y:S01]  /*0cb0*/  ISETP.NE.AND.EX P3, PT, R39, RZ, PT, P3 ;  /* 0x000000ff2700720c */ /* 0x000fe20003f65330 */
[----:B------:R-:W0:Y:S02]  /*0cc0*/  LDC.64 R22, c[0x0][0x328] ;  /* 0x0000ca00ff167b82 */ /* 0x000e240000000a00 */
        /* <DEDUP_REMOVED lines=9> */
[----:B------:R-:W-:Y:S01]  /*0d60*/  IMAD.MOV.U32 R17, RZ, RZ, RZ ;  /* 0x000000ffff117224 */ /* 0x000fe200078e00ff */
[----:B------:R-:W-:Y:S01]  /*0d70*/  IADD3 R75, R5, R3, RZ ;  /* 0x00000003054b7210 */ /* 0x000fe20007ffe0ff */
[----:B------:R-:W-:Y:S01]  /*0d80*/  IMAD R9, R41, UR8, RZ ;  /* 0x0000000829097c24 */ /* 0x000fe2000f8e02ff */
[----:B-1----:R-:W-:Y:S01]  /*0d90*/  LEA R74, P4, R4, R12, 0x1 ;  /* 0x0000000c044a7211 */ /* 0x002fe200078808ff */
[----:B------:R-:W1:Y:S01]  /*0da0*/  @P3 LDC R15, c[0x0][0x378] ;  /* 0x0000de00ff0f3b82 */ /* 0x000e620000000800 */
[----:B------:R-:W-:Y:S01]  /*0db0*/  @P2 ISETP.NE.U32.AND P6, PT, R44, RZ, PT ;  /* 0x000000ff2c00220c */ /* 0x000fe20003fc5070 */
[----:B------:R-:W-:Y:S01]  /*0dc0*/  IMAD.WIDE.U32 R6, R2, UR8, RZ ;  /* 0x0000000802067c25 */ /* 0x000fe2000f8e00ff */
[----:B------:R-:W-:-:S05]  /*0dd0*/  LEA.HI.X R75, R4, R13, R75, 0x1, P4 ;  /* 0x0000000d044b7211 */ /* 0x000fca00020f0c4b */
[----:B------:R-:W1:Y:S01]  /*0de0*/  @P3 LDC R17, c[0x0][0x37c] ;  /* 0x0000df00ff113b82 */ /* 0x000e620000000800 */
[----:B----4-:R-:W-:Y:S01]  /*0df0*/  ISETP.NE.U32.AND P3, PT, R166, RZ, PT ;  /* 0x000000ffa600720c */ /* 0x010fe20003f65070 */
[----:B------:R-:W-:Y:S01]  /*0e00*/  IMAD R9, R2, UR9, R9 ;  /* 0x0000000902097c24 */ /* 0x000fe2000f8e0209 */
[----:B------:R-:W-:Y:S01]  /*0e10*/  PLOP3.LUT P4, PT, PT, PT, PT, 0x8, 0x0 ;  /* 0x000000000000781c */ /* 0x000fe20003f8e170 */
[----:B------:R-:W-:Y:S01]  /*0e20*/  HFMA2.MMA R13, -RZ, RZ, 0, 0 ;  /* 0x00000000ff0d7435 */ /* 0x000fe200000001ff */
[----:B------:R-:W-:Y:S01]  /*0e30*/  @P2 ISETP.NE.AND.EX P4, PT, R45, RZ, PT, P6 ;  /* 0x000000ff2d00220c */ /* 0x000fe20003f85360 */
[----:B------:R-:W-:Y:S01]  /*0e40*/  IMAD R5, R25, UR4, RZ ;  /* 0x0000000419057c24 */ /* 0x000fe2000f8e02ff */
[----:B---3--:R-:W-:Y:S01]  /*0e50*/  ISETP.NE.AND.EX P3, PT, R167, RZ, PT, P3 ;  /* 0x000000ffa700720c */ /* 0x008fe20003f65330 */
[----:B------:R-:W-:Y:S02]  /*0e60*/  IMAD.IADD R7, R7, 0x1, R9 ;  /* 0x0000000107077824 */ /* 0x000fe400078e0209 */
[----:B------:R-:W-:-:S02]  /*0e70*/  IMAD.MOV.U32 R3, RZ, RZ, RZ ;  /* 0x000000ffff037224 */ /* 0x000fc400078e00ff */
[C---:B------:R-:W-:Y:S02]  /*0e80*/  IMAD R73, R0.reuse, UR5, R5 ;  /* 0x0000000500497c24 */ /* 0x040fe4000f8e0205 */
[----:B------:R-:W-:Y:S01]  /*0e90*/  IMAD.WIDE.U32 R4, R0, UR4, R6 ;  /* 0x0000000400047c25 */ /* 0x000fe2000f8e0006 */
[----:B------:R-:W3:Y:S03]  /*0ea0*/  @P2 LDC R13, c[0x0][0x394] ;  /* 0x0000e500ff0d2b82 */ /* 0x000ee60000000800 */
[----:B------:R-:W-:Y:S01]  /*0eb0*/  IMAD.IADD R73, R5, 0x1, R73 ;  /* 0x0000000105497824 */ /* 0x000fe200078e0249 */
[----:B------:R-:W-:-:S04]  /*0ec0*/  CS2R R8, SRZ ;  /* 0x0000000000087805 */ /* 0x000fc8000001ff00 */
[----:B------:R-:W4:Y:S01]  /*0ed0*/  @P2 LDC R3, c[0x0][0x390] ;  /* 0x0000e400ff032b82 */ /* 0x000f220000000800 */
[C---:B0-----:R-:W-:Y:S01]  /*0ee0*/  LEA R72, P2, R4.reuse, R22, 0x1 ;  /* 0x0000001604487211 */ /* 0x041fe200078408ff */
[----:B------:R-:W-:Y:S01]  /*0ef0*/  @P1 IMAD.MOV.U32 R9, RZ, RZ, R167 ;  /* 0x000000ffff091224 */ /* 0x000fe200078e00a7 */
[----:B------:R-:W-:Y:S02]  /*0f00*/  @P1 MOV R8, R166 ;  /* 0x000000a600081202 */ /* 0x000fe40000000f00 */
[----:B------:R-:W-:Y:S02]  /*0f10*/  LEA.HI.X R73, R4, R23, R73, 0x1, P2 ;  /* 0x0000001704497211 */ /* 0x000fe400010f0c49 */
[----:B------:R-:W-:Y:S02]  /*0f20*/  SEL R31, R31, 0x800, P5 ;  /* 0x000008001f1f7807 */ /* 0x000fe40002800000 */
[----:B--2---:R-:W-:Y:S01]  /*0f30*/  @!P0 SHF.R.S32.HI R21, RZ, 0x1f, R19 ;  /* 0x0000001fff158819 */ /* 0x004fe20000011413 */
[----:B-1-34-:R-:W-:Y:S06]  /*0f40*/  @P4 BRA P3, `(.L_x_2143) ;  /* 0x0000000000744947 */ /* 0x01afec0001800000 */
[-C--:B------:R-:W-:Y:S01]  /*0f50*/  IABS R12, R31.reuse ;  /* 0x0000001f000c7213 */ /* 0x080fe20000000000 */
[----:B------:R-:W0:Y:S01]  /*0f60*/  LDC R6, c[0x0][0x218] ;  /* 0x00008600ff067b82 */ /* 0x000e220000000800 */
[----:B------:R-:W-:Y:S02]  /*0f70*/  IABS R13, R31 ;  /* 0x0000001f000d7213 */ /* 0x000fe40000000000 */
[----:B-----5:R-:W-:Y:S01]  /*0f80*/  CS2R R36, SRZ ;  /* 0x0000000000247805 */ /* 0x020fe2000001ff00 */
[----:B------:R-:W1:Y:S08]  /*0f90*/  I2F.RP R3, R12 ;  /* 0x0000000c00037306 */ /* 0x000e700000209400 */
[----:B-1----:R-:W1:Y:S01]  /*0fa0*/  MUFU.RCP R3, R3 ;  /* 0x0000000300037308 */ /* 0x002e620000001000 */
[----:B0-----:R-:W-:-:S04]  /*0fb0*/  IADD3 R6, R31, -0x1, R6 ;  /* 0xffffffff1f067810 */ /* 0x001fc80007ffe006 */
[----:B------:R-:W-:Y:S02]  /*0fc0*/  IABS R14, R6 ;  /* 0x00000006000e7213 */ /* 0x000fe40000000000 */
[----:B------:R-:W-:-:S04]  /*0fd0*/  LOP3.LUT R6, R6, R31, RZ, 0x3c, !PT ;  /* 0x0000001f06067212 */ /* 0x000fc800078e3cff */
[----:B------:R-:W-:Y:S01]  /*0fe0*/  ISETP.GE.AND P2, PT, R6, RZ, PT ;  /* 0x000000ff0600720c */ /* 0x000fe20003f46270 */
[----:B-1----:R-:W-:Y:S02]  /*0ff0*/  VIADD R4, R3, 0xffffffe ;  /* 0x0ffffffe03047836 */ /* 0x002fe40000000000 */
[----:B------:R-:W-:Y:S02]  /*1000*/  IMAD.MOV R3, RZ, RZ, -R13 ;  /* 0x000000ffff037224 */ /* 0x000fe400078e0a0d */
[----:B------:R0:W1:Y:S02]  /*1010*/  F2I.FTZ.U32.TRUNC.NTZ R5, R4 ;  /* 0x0000000400057305 */ /* 0x000064000021f000 */
[----:B0-----:R-:W-:Y:S01]  /*1020*/  IMAD.MOV.U32 R4, RZ, RZ, RZ ;  /* 0x000000ffff047224 */ /* 0x001fe200078e00ff */
[----:B-1----:R-:W-:-:S05]  /*1030*/  IADD3 R7, RZ, -R5, RZ ;  /* 0x80000005ff077210 */ /* 0x002fca0007ffe0ff */
[----:B------:R-:W-:-:S04]  /*1040*/  IMAD R7, R7, R12, RZ ;  /* 0x0000000c07077224 */ /* 0x000fc800078e02ff */
[----:B------:R-:W-:-:S06]  /*1050*/  IMAD.HI.U32 R5, R5, R7, R4 ;  /* 0x0000000705057227 */ /* 0x000fcc00078e0004 */
        /* <DEDUP_REMOVED lines=11> */
[----:B------:R-:W-:Y:S06]  /*1110*/  BRA `(.L_x_2144) ;  /* 0x0000000000487947 */ /* 0x000fec0003800000 */
.L_x_2143:
        /* <DEDUP_REMOVED lines=18> */
.L_x_2144:
[----:B------:R-:W-:-:S13]  /*1240*/  ISETP.GE.AND P0, PT, R38, 0x1, PT ;  /* 0x000000012600780c */ /* 0x000fda0003f06270 */
[----:B------:R-:W-:Y:S05]  /*1250*/  @!P0 EXIT ;  /* 0x000000000000894d */ /* 0x000fea0003800000 */
[----:B------:R-:W0:Y:S01]  /*1260*/  S2R R39, SR_LANEID ;  /* 0x0000000000277919 */ /* 0x000e220000000000 */
[----:B------:R-:W-:Y:S01]  /*1270*/  ULDC.64 UR4, c[0x0][0x2e0] ;  /* 0x0000b80000047ab9 */ /* 0x000fe20000000a00 */
[----:B------:R-:W-:Y:S01]  /*1280*/  MOV R5, R27 ;  /* 0x0000001b00057202 */ /* 0x000fe20000000f00 */
[----:B------:R-:W-:Y:S01]  /*1290*/  IMAD R12, R21, UR4, RZ ;  /* 0x00000004150c7c24 */ /* 0x000fe2000f8e02ff */
[C---:B------:R-:W-:Y:S01]  /*12a0*/  LEA R6, P0, R2.reuse, R15, 0x2 ;  /* 0x0000000f02067211 */ /* 0x040fe200078010ff */
[----:B------:R-:W-:Y:S02]  /*12b0*/  IMAD.MOV.U32 R4, RZ, RZ, R24 ;  /* 0x000000ffff047224 */ /* 0x000fe400078e0018 */
[C---:B------:R-:W-:Y:S01]  /*12c0*/  IMAD R43, R19.reuse, UR5, R12 ;  /* 0x00000005132b7c24 */ /* 0x040fe2000f8e020c */
[----:B------:R-:W-:Y:S01]  /*12d0*/  LEA.HI.X R7, R2, R17, R41, 0x2, P0 ;  /* 0x0000001102077211 */ /* 0x000fe200000f1429 */
[----:B------:R-:W-:Y:S01]  /*12e0*/  IMAD.WIDE.U32 R4, R19, UR4, R4 ;  /* 0x0000000413047c25 */ /* 0x000fe2000f8e0004 */
[----:B------:R-:W-:-:S03]  /*12f0*/  CS2R R40, SRZ ;  /* 0x0000000000287805 */ /* 0x000fc6000001ff00 */
[----:B------:R-:W-:-:S07]  /*1300*/  IMAD.IADD R43, R5, 0x1, R43 ;  /* 0x00000001052b7824 */ /* 0x000fce00078e022b */
.L_x_2188:
[----:B------:R-:W-:-:S04]  /*1310*/  ISETP.NE.U32.AND P0, PT, R166, RZ, PT ;  /* 0x000000ffa600720c */ /* 0x000fc80003f05070 */
[----:B------:R-:W-:-:S13]  /*1320*/  ISETP.NE.AND.EX P0, PT, R167, RZ, PT, P0 ;  /* 0x000000ffa700720c */ /* 0x000fda0003f05300 */
        /* <DEDUP_REMOVED lines=11> */
[----:B------:R-:W-:Y:S02]  /*13e0*/  PRMT R15, RZ, 0x7610, R15 ;  /* 0x00007610ff0f7816 */ /* 0x000fe4000000000f */
[----:B------:R-:W-:Y:S01]  /*13f0*/  PRMT R17, RZ, 0x7610, R17 ;  /* 0x00007610ff117816 */ /* 0x000fe20000000011 */
        /* <DEDUP_REMOVED lines=11> */
[----:B------:R-:W-:Y:S01]  /*14b0*/  PRMT R61, RZ, 0x7610, R61 ;  /* 0x00007610ff3d7816 */ /* 0x000fe2000000003d */
[C---:B-1----:R-:W-:Y:S01]  /*14c0*/  IMAD.SHL.U32 R2, R76.reuse, 0x10, RZ ;  /* 0x000000104c027824 */ /* 0x042fe200078e00ff */
[----:B------:R-:W-:-:S04]  /*14d0*/  LOP3.LUT R3, R76, 0x1f, RZ, 0xc0, !PT ;  /* 0x0000001f4c037812 */ /* 0x000fc800078ec0ff */
[----:B------:R-:W-:-:S04]  /*14e0*/  LOP3.LUT R2, R3, 0xfffffe00, R2, 0xf8, !PT ;  /* 0xfffffe0003027812 */ /* 0x000fc800078ef802 */
[C---:B------:R-:W-:Y:S02]  /*14f0*/  LOP3.LUT R18, R2.reuse, 0xc0, RZ, 0xfc, !PT ;  /* 0x000000c002127812 */ /* 0x040fe400078efcff */
[----:B------:R-:W-:Y:S02]  /*1500*/  LOP3.LUT R12, R2, 0x20, RZ, 0xfc, !PT ;  /* 0x00000020020c7812 */ /* 0x000fe400078efcff */
[-C--:B------:R-:W-:Y:S02]  /*1510*/  ISETP.GE.AND P0, PT, R18, R45.reuse, PT ;  /* 0x0000002d1200720c */ /* 0x080fe40003f06270 */
[----:B------:R-:W-:Y:S02]  /*1520*/  LOP3.LUT R16, R2, 0x60, RZ, 0xfc, !PT ;  /* 0x0000006002107812 */ /* 0x000fe400078efcff */
[----:B------:R-:W-:Y:S02]  /*1530*/  ISETP.GE.AND P5, PT, R12, R45, PT ;  /* 0x0000002d0c00720c */ /* 0x000fe40003fa6270 */
[----:B------:R-:W-:-:S02]  /*1540*/  LOP3.LUT R12, R2, 0x80, RZ, 0xfc, !PT ;  /* 0x00000080020c7812 */ /* 0x000fc400078efcff */
[-C--:B------:R-:W-:Y:S02]  /*1550*/  ISETP.GE.AND P3, PT, R16, R45.reuse, PT ;  /* 0x0000002d1000720c */ /* 0x080fe40003f66270 */
[----:B------:R-:W-:Y:S01]  /*1560*/  ISETP.GE.AND P2, PT, R12, R45, PT ;  /* 0x0000002d0c00720c */ /* 0x000fe20003f46270 */
[C---:B------:R-:W-:Y:S01]  /*1570*/  IMAD.WIDE R12, R2.reuse, 0x2, R74 ;  /* 0x00000002020c7825 */ /* 0x040fe200078e024a */
[----:B------:R-:W-:Y:S02]  /*1580*/  PRMT R16, RZ, 0x7610, R16 ;  /* 0x00007610ff107816 */ /* 0x000fe40000000010 */
[C---:B------:R-:W-:Y:S02]  /*1590*/  LOP3.LUT R42, R2.reuse, 0xe0, RZ, 0xfc, !PT ;  /* 0x000000e0022a7812 */ /* 0x040fe400078efcff */
[----:B------:R-:W-:Y:S01]  /*15a0*/  P2R R170, PR, RZ, 0x1 ;  /* 0x00000001ffaa7803 */ /* 0x000fe20000000000 */
[----:B------:R-:W2:Y:S01]  /*15b0*/  @!P5 LDG.E.U16 R17, desc[UR6][R12.64+0x40] ;  /* 0x000040060c11d981 */ /* 0x000ea2000c1e1500 */
[----:B------:R-:W-:-:S02]  /*15c0*/  LOP3.LUT R14, R2, 0x40, RZ, 0xfc, !PT ;  /* 0x00000040020e7812 */ /* 0x000fc400078efcff */
[-C--:B------:R-:W-:Y:S01]  /*15d0*/  ISETP.GE.AND P6, PT, R2, R45.reuse, PT ;  /* 0x0000002d0200720c */ /* 0x080fe20003fc6270 */
[----:B------:R-:W3:Y:S01]  /*15e0*/  @!P0 LDG.E.U16 R16, desc[UR6][R12.64+0x180] ;  /* 0x000180060c108981 */ /* 0x000ee2000c1e1500 */
[-C--:B------:R-:W-:Y:S02]  /*15f0*/  ISETP.GE.AND P0, PT, R42, R45.reuse, PT ;  /* 0x0000002d2a00720c */ /* 0x080fe40003f06270 */
[-C--:B------:R-:W-:Y:S01]  /*1600*/  ISETP.GE.AND P4, PT, R14, R45.reuse, PT ;  /* 0x0000002d0e00720c */ /* 0x080fe20003f86270 */
[----:B------:R-:W4:Y:S01]  /*1610*/  @!P3 LDG.E.U16 R21, desc[UR6][R12.64+0xc0] ;  /* 0x0000c0060c15b981 */ /* 0x000f22000c1e1500 */
[----:B------:R-:W-:Y:S02]  /*1620*/  LOP3.LUT R14, R2, 0xa0, RZ, 0xfc, !PT ;  /* 0x000000a0020e7812 */ /* 0x000fe400078efcff */
[----:B------:R-:W-:Y:S01]  /*1630*/  PRMT R18, RZ, 0x7610, R18 ;  /* 0x00007610ff127816 */ /* 0x000fe20000000012 */
[----:B------:R-:W5:Y:S01]  /*1640*/  @!P2 LDG.E.U16 R23, desc[UR6][R12.64+0x100] ;  /* 0x000100060c17a981 */ /* 0x000f62000c1e1500 */
[----:B------:R-:W-:-:S02]  /*1650*/  ISETP.GE.AND P1, PT, R14, R45, PT ;  /* 0x0000002d0e00720c */ /* 0x000fc40003f26270 */
[----:B------:R-:W-:Y:S01]  /*1660*/  LOP3.LUT R44, R2, 0x100, RZ, 0xfc, !PT ;  /* 0x00000100022c7812 */ /* 0x000fe200078efcff */
[----:B------:R-:W2:Y:S01]  /*1670*/  @!P6 LDG.E.U16 R15, desc[UR6][R12.64] ;  /* 0x000000060c0fe981 */ /* 0x000ea2000c1e1500 */
[----:B------:R-:W-:Y:S02]  /*1680*/  P2R R171, PR, RZ, 0x1 ;  /* 0x00000001ffab7803 */ /* 0x000fe40000000000 */
[----:B------:R-:W-:Y:S01]  /*1690*/  PRMT R14, RZ, 0x7610, R14 ;  /* 0x00007610ff0e7816 */ /* 0x000fe2000000000e */
[----:B------:R-:W3:Y:S01]  /*16a0*/  @!P0 LDG.E.U16 R18, desc[UR6][R12.64+0x1c0] ;  /* 0x0001c0060c128981 */ /* 0x000ee2000c1e1500 */
[----:B------:R-:W-:Y:S02]  /*16b0*/  ISETP.GE.AND P0, PT, R44, R45, PT ;  /* 0x0000002d2c00720c */ /* 0x000fe40003f06270 */
[C---:B------:R-:W-:Y:S01]  /*16c0*/  LOP3.LUT R46, R2.reuse, 0x120, RZ, 0xfc, !PT ;  /* 0x00000120022e7812 */ /* 0x040fe200078efcff */
[----:B------:R-:W4:Y:S01]  /*16d0*/  @!P4 LDG.E.U16 R19, desc[UR6][R12.64+0x80] ;  /* 0x000080060c13c981 */ /* 0x000f22000c1e1500 */
[----:B------:R-:W-:-:S02]  /*16e0*/  LOP3.LUT R48, R2, 0x140, RZ, 0xfc, !PT ;  /* 0x0000014002307812 */ /* 0x000fc400078efcff */
[C---:B------:R-:W-:Y:S01]  /*16f0*/  LOP3.LUT R50, R2.reuse, 0x160, RZ, 0xfc, !PT ;  /* 0x0000016002327812 */ /* 0x040fe200078efcff */
[----:B------:R-:W3:Y:S01]  /*1700*/  @!P1 LDG.E.U16 R14, desc[UR6][R12.64+0x140] ;  /* 0x000140060c0e9981 */ /* 0x000ee2000c1e1500 */
[----:B------:R-:W-:Y:S02]  /*1710*/  P2R R177, PR, RZ, 0x40 ;  /* 0x00000040ffb17803 */ /* 0x000fe40000000000 */
[----:B------:R-:W-:Y:S02]  /*1720*/  LOP3.LUT R56, R2, 0x180, RZ, 0xfc, !PT ;  /* 0x0000018002387812 */ /* 0x000fe400078efcff */
[----:B------:R-:W-:Y:S01]  /*1730*/  P2R R176, PR, RZ, 0x20 ;  /* 0x00000020ffb07803 */ /* 0x000fe20000000000 */
[----:B------:R-:W3:Y:S01]  /*1740*/  @!P0 LDG.E.U16 R20, desc[UR6][R12.64+0x200] ;  /* 0x000200060c148981 */ /* 0x000ee2000c1e1500 */
[----:B------:R-:W-:Y:S02]  /*1750*/  ISETP.GE.AND P6, PT, R46, R45, PT ;  /* 0x0000002d2e00720c */ /* 0x000fe40003fc6270 */
[----:B------:R-:W-:-:S02]  /*1760*/  P2R R175, PR, RZ, 0x10 ;  /* 0x00000010ffaf7803 */ /* 0x000fc40000000000 */
[----:B------:R-:W-:Y:S02]  /*1770*/  LOP3.LUT R58, R2, 0x1a0, RZ, 0xfc, !PT ;  /* 0x000001a0023a7812 */ /* 0x000fe400078efcff */
[-C--:B------:R-:W-:Y:S02]  /*1780*/  ISETP.GE.AND P5, PT, R48, R45.reuse, PT ;  /* 0x0000002d3000720c */ /* 0x080fe40003fa6270 */
[----:B------:R-:W-:Y:S02]  /*1790*/  P2R R174, PR, RZ, 0x8 ;  /* 0x00000008ffae7803 */ /* 0x000fe40000000000 */
[----:B------:R-:W-:Y:S02]  /*17a0*/  LOP3.LUT R60, R2, 0x1c0, RZ, 0xfc, !PT ;  /* 0x000001c0023c7812 */ /* 0x000fe400078efcff */
[----:B------:R-:W-:Y:S01]  /*17b0*/  ISETP.GE.AND P4, PT, R50, R45, PT ;  /* 0x0000002d3200720c */ /* 0x000fe20003f86270 */
[----:B------:R-:W3:Y:S01]  /*17c0*/  @!P6 LDG.E.U16 R55, desc[UR6][R12.64+0x240] ;  /* 0x000240060c37e981 */ /* 0x000ee2000c1e1500 */
[----:B------:R-:W-:-:S02]  /*17d0*/  LOP3.LUT R62, R2, 0x1e0, RZ, 0xfc, !PT ;  /* 0x000001e0023e7812 */ /* 0x000fc400078efcff */
[-C--:B------:R-:W-:Y:S02]  /*17e0*/  ISETP.GE.AND P3, PT, R56, R45.reuse, PT ;  /* 0x0000002d3800720c */ /* 0x080fe40003f66270 */
[----:B------:R-:W-:Y:S01]  /*17f0*/  P2R R173, PR, RZ, 0x4 ;  /* 0x00000004ffad7803 */ /* 0x000fe20000000000 */
[----:B------:R-:W3:Y:S01]  /*1800*/  @!P5 LDG.E.U16 R22, desc[UR6][R12.64+0x280] ;  /* 0x000280060c16d981 */ /* 0x000ee2000c1e1500 */
[----:B------:R-:W-:Y:S02]  /*1810*/  P2R R178, PR, RZ, 0x2 ;  /* 0x00000002ffb27803 */ /* 0x000fe40000000000 */
[-C--:B------:R-:W-:Y:S02]  /*1820*/  ISETP.GE.AND P2, PT, R58, R45.reuse, PT ;  /* 0x0000002d3a00720c */ /* 0x080fe40003f46270 */
[----:B------:R-:W-:Y:S01]  /*1830*/  P2R R172, PR, RZ, 0x1 ;  /* 0x00000001ffac7803 */ /* 0x000fe20000000000 */
[----:B------:R-:W3:Y:S01]  /*1840*/  @!P4 LDG.E.U16 R57, desc[UR6][R12.64+0x2c0] ;  /* 0x0002c0060c39c981 */ /* 0x000ee2000c1e1500 */
[----:B------:R-:W-:-:S02]  /*1850*/  ISETP.GE.AND P1, PT, R60, R45, PT ;  /* 0x0000002d3c00720c */ /* 0x000fc40003f26270 */
[----:B------:R-:W-:Y:S01]  /*1860*/  ISETP.GE.AND P0, PT, R62, R45, PT ;  /* 0x0000002d3e00720c */ /* 0x000fe20003f06270 */
[----:B------:R-:W3:Y:S06]  /*1870*/  @!P3 LDG.E.U16 R52, desc[UR6][R12.64+0x300] ;  /* 0x000300060c34b981 */ /* 0x000eec000c1e1500 */
[----:B------:R-:W3:Y:S04]  /*1880*/  @!P2 LDG.E.U16 R59, desc[UR6][R12.64+0x340] ;  /* 0x000340060c3ba981 */ /* 0x000ee8000c1e1500 */
[----:B------:R-:W3:Y:S04]  /*1890*/  @!P1 LDG.E.U16 R54, desc[UR6][R12.64+0x380] ;  /* 0x000380060c369981 */ /* 0x000ee8000c1e1500 */
[----:B------:R1:W3:Y:S01]  /*18a0*/  @!P0 LDG.E.U16 R61, desc[UR6][R12.64+0x3c0] ;  /* 0x0003c0060c3d8981 */ /* 0x0002e2000c1e1500 */
[----:B------:R-:W1:Y:S01]  /*18b0*/  S2UR UR5, SR_CgaCtaId ;  /* 0x00000000000579c3 */ /* 0x000e620000008800 */
[----:B------:R-:W-:Y:S01]  /*18c0*/  UMOV UR4, 0x400 ;  /* 0x0000040000047882 */ /* 0x000fe20000000000 */
[C---:B0-----:R-:W-:Y:S01]  /*18d0*/  IADD3 R44, R39.reuse, 0x20, RZ ;  /* 0x00000020272c7810 */ /* 0x041fe20007ffe0ff */
[----:B------:R-:W-:-:S02]  /*18e0*/  VIADD R46, R39, 0x40 ;  /* 0x00000040272e7836 */ /* 0x000fc40000000000 */
[C---:B-1----:R-:W-:Y:S02]  /*18f0*/  VIADD R12, R39.reuse, 0xa0 ;  /* 0x000000a0270c7836 */ /* 0x042fe40000000000 */
[----:B------:R-:W-:-:S03]  /*1900*/  VIADD R48, R39, 0x60 ;  /* 0x0000006027307836 */ /* 0x000fc60000000000 */
[-C--:B------:R-:W-:Y:S02]  /*1910*/  LEA.HI.SX32 R12, R12, R39.reuse, 0x1b ;  /* 0x000000270c0c7211 */ /* 0x080fe400078fdaff */
[CC--:B------:R-:W-:Y:S02]  /*1920*/  LEA.HI.SX32 R42, R39.reuse, R39.reuse, 0x1b ;  /* 0x00000027272a7211 */ /* 0x0c0fe400078fdaff */
[----:B------:R-:W-:Y:S01]  /*1930*/  IADD3 R56, R39, 0x80, RZ ;  /* 0x0000008027387810 */ /* 0x000fe20007ffe0ff */
[----:B------:R-:W-:Y:S01]  /*1940*/  ULEA UR4, UR5, UR4, 0x18 ;  /* 0x0000000405047291 */ /* 0x000fe2000f8ec03f */
[-C--:B------:R-:W-:Y:S02]  /*1950*/  LEA.HI.SX32 R44, R44, R39.reuse, 0x1b ;  /* 0x000000272c2c7211 */ /* 0x080fe400078fdaff */
[----:B------:R-:W-:Y:S02]  /*1960*/  LEA.HI.SX32 R46, R46, R39, 0x1b ;  /* 0x000000272e2e7211 */ /* 0x000fe400078fdaff */
[----:B------:R-:W-:-:S02]  /*1970*/  P2R R168, PR, RZ, 0x40 ;  /* 0x00000040ffa87803 */ /* 0x000fc40000000000 */
[----:B------:R-:W-:Y:S01]  /*1980*/  P2R R96, PR, RZ, 0x40 ;  /* 0x00000040ff607803 */ /* 0x000fe20000000000 */
[C---:B------:R-:W-:Y:S01]  /*1990*/  VIADD R58, R39.reuse, 0x100 ;  /* 0x00000100273a7836 */ /* 0x040fe20000000000 */
[----:B------:R-:W-:Y:S01]  /*19a0*/  LEA R51, R12, UR4, 0x1 ;  /* 0x000000040c337c11 */ /* 0x000fe2000f8e08ff */
[C---:B------:R-:W-:Y:S01]  /*19b0*/  VIADD R12, R39.reuse, 0xc0 ;  /* 0x000000c0270c7836 */ /* 0x040fe20000000000 */
[-C--:B------:R-:W-:Y:S01]  /*19c0*/  LEA.HI.SX32 R50, R48, R39.reuse, 0x1b ;  /* 0x0000002730327211 */ /* 0x080fe200078fdaff */
[----:B------:R-:W-:Y:S01]  /*19d0*/  VIADD R60, R39, 0x120 ;  /* 0x00000120273c7836 */ /* 0x000fe20000000000 */
[----:B------:R-:W-:Y:S01]  /*19e0*/  LEA R42, R42, UR4, 0x1 ;  /* 0x000000042a2a7c11 */ /* 0x000fe2000f8e08ff */
[----:B------:R-:W-:Y:S01]  /*19f0*/  ULDC.U8 UR5, c[0x0][0x238] ;  /* 0x00008e0000057ab9 */ /* 0x000fe20000000000 */
[----:B------:R-:W-:Y:S02]  /*1a00*/  LEA.HI.SX32 R56, R56, R39, 0x1b ;  /* 0x0000002738387211 */ /* 0x000fe400078fdaff */
[----:B------:R-:W-:-:S02]  /*1a10*/  LEA R48, R44, UR4, 0x1 ;  /* 0x000000042c307c11 */ /* 0x000fc4000f8e08ff */
[----:B------:R-:W-:Y:S02]  /*1a20*/  LEA R46, R46, UR4, 0x1 ;  /* 0x000000042e2e7c11 */ /* 0x000fe4000f8e08ff */
[----:B------:R-:W-:Y:S02]  /*1a30*/  ISETP.NE.AND P6, PT, R172, RZ, PT ;  /* 0x000000ffac00720c */ /* 0x000fe40003fc5270 */
[----:B------:R-:W-:Y:S02]  /*1a40*/  LEA R50, R50, UR4, 0x1 ;  /* 0x0000000432327c11 */ /* 0x000fe4000f8e08ff */
[----:B------:R-:W-:Y:S02]  /*1a50*/  LEA.HI.SX32 R12, R12, R39, 0x1b ;  /* 0x000000270c0c7211 */ /* 0x000fe400078fdaff */
[----:B------:R-:W-:Y:S02]  /*1a60*/  LEA R44, R56, UR4, 0x1 ;  /* 0x00000004382c7c11 */ /* 0x000fe4000f8e08ff */
[----:B------:R-:W-:-:S02]  /*1a70*/  IADD3 R56, R39, 0xe0, RZ ;  /* 0x000000e027387810 */ /* 0x000fc40007ffe0ff */
[----:B------:R-:W-:Y:S02]  /*1a80*/  P2R R95, PR, RZ, 0x40 ;  /* 0x00000040ff5f7803 */ /* 0x000fe40000000000 */
[----:B------:R-:W-:Y:S01]  /*1a90*/  LEA R49, R12, UR4, 0x1 ;  /* 0x000000040c317c11 */ /* 0x000fe2000f8e08ff */
[----:B------:R-:W-:Y:S01]  /*1aa0*/  VIADD R12, R39, 0x160 ;  /* 0x00000160270c7836 */ /* 0x000fe20000000000 */
[----:B------:R-:W-:Y:S02]  /*1ab0*/  ISETP.NE.AND P6, PT, R171, RZ, PT ;  /* 0x000000ffab00720c */ /* 0x000fe40003fc5270 */
[-C--:B------:R-:W-:Y:S02]  /*1ac0*/  LEA.HI.SX32 R56, R56, R39.reuse, 0x1b ;  /* 0x0000002738387211 */ /* 0x080fe400078fdaff */
[----:B------:R-:W-:Y:S02]  /*1ad0*/  LEA.HI.SX32 R58, R58, R39, 0x1b ;  /* 0x000000273a3a7211 */ /* 0x000fe400078fdaff */
[----:B------:R-:W-:-:S02]  /*1ae0*/  IADD3 R62, R39, 0x140, RZ ;  /* 0x00000140273e7810 */ /* 0x000fc40007ffe0ff */
[-C--:B------:R-:W-:Y:S02]  /*1af0*/  LEA.HI.SX32 R60, R60, R39.reuse, 0x1b ;  /* 0x000000273c3c7211 */ /* 0x080fe400078fdaff */
[----:B------:R-:W-:Y:S02]  /*1b00*/  P2R R94, PR, RZ, 0x40 ;  /* 0x00000040ff5e7803 */ /* 0x000fe40000000000 */
[----:B------:R-:W-:Y:S02]  /*1b10*/  ISETP.NE.AND P6, PT, R170, RZ, PT ;  /* 0x000000ffaa00720c */ /* 0x000fe40003fc5270 */
[----:B------:R-:W-:Y:S02]  /*1b20*/  LEA R47, R56, UR4, 0x1 ;  /* 0x00000004382f7c11 */ /* 0x000fe4000f8e08ff */
[----:B------:R-:W-:Y:S01]  /*1b30*/  LEA R53, R58, UR4, 0x1 ;  /* 0x000000043a357c11 */ /* 0x000fe2000f8e08ff */
[----:B------:R-:W-:Y:S01]  /*1b40*/  VIADD R58, R39, 0x1c0 ;  /* 0x000001c0273a7836 */ /* 0x000fe20000000000 */
[----:B------:R-:W-:-:S02]  /*1b50*/  LEA.HI.SX32 R12, R12, R39, 0x1b ;  /* 0x000000270c0c7211 */ /* 0x000fc400078fdaff */
[----:B------:R-:W-:Y:S02]  /*1b60*/  LEA.HI.SX32 R62, R62, R39, 0x1b ;  /* 0x000000273e3e7211 */ /* 0x000fe400078fdaff */
[----:B------:R-:W-:Y:S01]  /*1b70*/  LEA R68, R60, UR4, 0x1 ;  /* 0x000000043c447c11 */ /* 0x000fe2000f8e08ff */
[C---:B------:R-:W-:Y:S01]  /*1b80*/  VIADD R60, R39.reuse, 0x1e0 ;  /* 0x000001e0273c7836 */ /* 0x040fe20000000000 */
[----:B------:R-:W-:Y:S02]  /*1b90*/  IADD3 R56, R39, 0x1a0, RZ ;  /* 0x000001a027387810 */ /* 0x000fe40007ffe0ff */
[----:B------:R-:W-:Y:S02]  /*1ba0*/  P2R R93, PR, RZ, 0x40 ;  /* 0x00000040ff5d7803 */ /* 0x000fe40000000000 */
[----:B------:R-:W-:Y:S02]  /*1bb0*/  LEA R66, R12, UR4, 0x1 ;  /* 0x000000040c427c11 */ /* 0x000fe4000f8e08ff */
[----:B------:R-:W-:-:S02]  /*1bc0*/  ISETP.NE.AND P6, PT, R178, RZ, PT ;  /* 0x000000ffb200720c */ /* 0x000fc40003fc5270 */
[----:B------:R-:W-:Y:S02]  /*1bd0*/  LEA R67, R62, UR4, 0x1 ;  /* 0x000000043e437c11 */ /* 0x000fe4000f8e08ff */
[-C--:B------:R-:W-:Y:S02]  /*1be0*/  LEA.HI.SX32 R56, R56, R39.reuse, 0x1b ;  /* 0x0000002738387211 */ /* 0x080fe400078fdaff */
[----:B------:R-:W-:Y:S02]  /*1bf0*/  SHF.L.U32 R12, R39, 0x4, RZ ;  /* 0x00000004270c7819 */ /* 0x000fe400000006ff */
[-C--:B------:R-:W-:Y:S02]  /*1c00*/  LEA.HI.SX32 R58, R58, R39.reuse, 0x1b ;  /* 0x000000273a3a7211 */ /* 0x080fe400078fdaff */
[----:B------:R-:W-:Y:S02]  /*1c10*/  LEA.HI.SX32 R60, R60, R39, 0x1b ;  /* 0x000000273c3c7211 */ /* 0x000fe400078fdaff */
[----:B------:R-:W-:-:S02]  /*1c20*/  P2R R92, PR, RZ, 0x40 ;  /* 0x00000040ff5c7803 */ /* 0x000fc40000000000 */
[----:B------:R-:W-:Y:S02]  /*1c30*/  LEA R64, R56, UR4, 0x1 ;  /* 0x0000000438407c11 */ /* 0x000fe4000f8e08ff */
[----:B------:R-:W-:Y:S02]  /*1c40*/  LEA.HI.SX32 R12, R12, R12, 0x1b ;  /* 0x0000000c0c0c7211 */ /* 0x000fe400078fdaff */
[----:B------:R-:W-:Y:S02]  /*1c50*/  ISETP.NE.AND P6, PT, R173, RZ, PT ;  /* 0x000000ffad00720c */ /* 0x000fe40003fc5270 */
[----:B------:R-:W-:Y:S02]  /*1c60*/  LEA R63, R58, UR4, 0x1 ;  /* 0x000000043a3f7c11 */ /* 0x000fe4000f8e08ff */
[----:B------:R-:W-:Y:S02]  /*1c70*/  LEA R62, R60, UR4, 0x1 ;  /* 0x000000043c3e7c11 */ /* 0x000fe4000f8e08ff */
[----:B------:R-:W-:-:S02]  /*1c80*/  P2R R91, PR, RZ, 0x40 ;  /* 0x00000040ff5b7803 */ /* 0x000fc40000000000 */
[----:B------:R-:W-:-:S04]  /*1c90*/  ISETP.NE.AND P6, PT, R174, RZ, PT ;  /* 0x000000ffae00720c */ /* 0x000fc80003fc5270 */
[----:B------:R-:W-:Y:S02]  /*1ca0*/  P2R R90, PR, RZ, 0x40 ;  /* 0x00000040ff5a7803 */ /* 0x000fe40000000000 */
[----:B------:R-:W-:-:S04]  /*1cb0*/  ISETP.NE.AND P6, PT, R175, RZ, PT ;  /* 0x000000ffaf00720c */ /* 0x000fc80003fc5270 */
[----:B------:R-:W-:Y:S02]  /*1cc0*/  P2R R89, PR, RZ, 0x40 ;  /* 0x00000040ff597803 */ /* 0x000fe40000000000 */
[----:B------:R-:W-:-:S04]  /*1cd0*/  ISETP.NE.AND P6, PT, R176, RZ, PT ;  /* 0x000000ffb000720c */ /* 0x000fc80003fc5270 */
[----:B------:R-:W-:Y:S02]  /*1ce0*/  P2R R87, PR, RZ, 0x40 ;  /* 0x00000040ff577803 */ /* 0x000fe40000000000 */
[----:B------:R-:W-:Y:S02]  /*1cf0*/  ISETP.NE.AND P6, PT, R177, RZ, PT ;  /* 0x000000ffb100720c */ /* 0x000fe40003fc5270 */
[----:B------:R-:W-:Y:S02]  /*1d00*/  PRMT R69, RZ, 0x7610, R69 ;  /* 0x00007610ff457816 */ /* 0x000fe40000000045 */
[----:B------:R-:W-:Y:S01]  /*1d10*/  PRMT R71, RZ, 0x7610, R71 ;  /* 0x00007610ff477816 */ /* 0x000fe20000000047 */
[----:B--2---:R-:W-:Y:S04]  /*1d20*/  STS.U16 [R42], R15 ;  /* 0x0000000f2a007388 */ /* 0x004fe80000000400 */
[----:B------:R-:W-:Y:S04]  /*1d30*/  STS.U16 [R48+0x40], R17 ;  /* 0x0000401130007388 */ /* 0x000fe80000000400 */
[----:B----4-:R-:W-:Y:S04]  /*1d40*/  STS.U16 [R46+0x80], R19 ;  /* 0x000080132e007388 */ /* 0x010fe80000000400 */
[----:B------:R-:W-:Y:S04]  /*1d50*/  STS.U16 [R50+0xc0], R21 ;  /* 0x0000c01532007388 */ /* 0x000fe80000000400 */
[----:B-----5:R-:W-:Y:S04]  /*1d60*/  STS.U16 [R44+0x100], R23 ;  /* 0x000100172c007388 */ /* 0x020fe80000000400 */
[----:B---3--:R0:W-:Y:S02]  /*1d70*/  STS.U16 [R51+0x140], R14 ;  /* 0x0001400e33007388 */ /* 0x0081e40000000400 */
[----:B0-----:R-:W-:-:S02]  /*1d80*/  VIADD R14, R39, 0x180 ;  /* 0x00000180270e7836 */ /* 0x001fc40000000000 */
[----:B------:R-:W-:Y:S03]  /*1d90*/  STS.U16 [R49+0x180], R16 ;  /* 0x0001801031007388 */ /* 0x000fe60000000400 */
[----:B------:R-:W-:Y:S01]  /*1da0*/  LEA.HI.SX32 R14, R14, R39, 0x1b ;  /* 0x000000270e0e7211 */ /* 0x000fe200078fdaff */
[----:B------:R-:W-:Y:S03]  /*1db0*/  STS.U16 [R47+0x1c0], R18 ;  /* 0x0001c0122f007388 */ /* 0x000fe60000000400 */
[----:B------:R-:W-:Y:S01]  /*1dc0*/  LEA R65, R14, UR4, 0x1 ;  /* 0x000000040e417c11 */ /* 0x000fe2000f8e08ff */
        /* <DEDUP_REMOVED lines=8> */
[----:B------:R0:W-:Y:S01]  /*1e50*/  STS.U16 [R62+0x3c0], R61 ;  /* 0x0003c03d3e007388 */ /* 0x0001e20000000400 */
        /* <DEDUP_REMOVED lines=18> */
[----:B-1----:R-:W-:Y:S01]  /*1f80*/  IMAD.WIDE R54, R2, 0x2, R72 ;  /* 0x0000000202367825 */ /* 0x002fe200078e0248 */
[----:B------:R-:W-:Y:S06]  /*1f90*/  BAR.SYNC.DEFER_BLOCKING 0x0 ;  /* 0x0000000000007b1d */ /* 0x000fec0000010000 */
[----:B------:R-:W2:Y:S01]  /*1fa0*/  @!P6 LDG.E.U16 R23, desc[UR6][R54.64] ;  /* 0x000000063617e981 */ /* 0x000ea2000c1e1500 */
[----:B------:R-:W-:-:S13]  /*1fb0*/  ISETP.NE.AND P6, PT, R87, RZ, PT ;  /* 0x000000ff5700720c */ /* 0x000fda0003fc5270 */
        /* <DEDUP_REMOVED lines=22> */
[----:B0-----:R-:W-:Y:S02]  /*2120*/  PRMT R61, RZ, 0x7610, R61 ;  /* 0x00007610ff3d7816 */ /* 0x001fe4000000003d */
        /* <DEDUP_REMOVED lines=13> */
[----:B------:R-:W-:Y:S01]  /*2200*/  P2R R169, PR, RZ, 0x20 ;  /* 0x00000020ffa97803 */ /* 0x000fe20000000000 */
[----:B------:R-:W-:Y:S02]  /*2210*/  BSSY B0, `(.L_x_2145) ;  /* 0x0000049000007945 */ /* 0x000fe40003800000 */
        /* <DEDUP_REMOVED lines=72> */
.L_x_2146:
[----:B------:R-:W-:Y:S05]  /*26a0*/  BSYNC B0 ;  /* 0x0000000000007941 */ /* 0x000fea0003800000 */
.L_x_2145:
        /* <DEDUP_REMOVED lines=37> */
.L_x_2148:
[----:B------:R-:W-:Y:S05]  /*2900*/  BSYNC B0 ;  /* 0x0000000000007941 */ /* 0x000fea0003800000 */
.L_x_2147:
        /* <DEDUP_REMOVED lines=37> */
.L_x_2150:
[----:B------:R-:W-:Y:S05]  /*2b60*/  BSYNC B0 ;  /* 0x0000000000007941 */ /* 0x000fea0003800000 */
.L_x_2149:
        /* <DEDUP_REMOVED lines=37> */
.L_x_2152:
[----:B------:R-:W-:Y:S05]  /*2dc0*/  BSYNC B0 ;  /* 0x0000000000007941 */ /* 0x000fea0003800000 */
.L_x_2151:
        /* <DEDUP_REMOVED lines=37> */
.L_x_2154:
[----:B------:R-:W-:Y:S05]  /*3020*/  BSYNC B0 ;  /* 0x0000000000007941 */ /* 0x000fea0003800000 */
.L_x_2153:
        /* <DEDUP_REMOVED lines=37> */
.L_x_2156:
[----:B------:R-:W-:Y:S05]  /*3280*/  BSYNC B0 ;  /* 0x0000000000007941 */ /* 0x000fea0003800000 */
.L_x_2155:
        /* <DEDUP_REMOVED lines=37> */
.L_x_2158:
[----:B------:R-:W-:Y:S05]  /*34e0*/  BSYNC B0 ;  /* 0x0000000000007941 */ /* 0x000fea0003800000 */
.L_x_2157:
        /* <DEDUP_REMOVED lines=37> */
.L_x_2160:
[----:B------:R-:W-:Y:S05]  /*3740*/  BSYNC B0 ;  /* 0x0000000000007941 */ /* 0x000fea0003800000 */
.L_x_2159:
        /* <DEDUP_REMOVED lines=37> */
.L_x_2162:
[----:B------:R-:W-:Y:S05]  /*39a0*/  BSYNC B0 ;  /* 0x0000000000007941 */ /* 0x000fea0003800000 */
.L_x_2161:
        /* <DEDUP_REMOVED lines=37> */
.L_x_2164:
[----:B------:R-:W-:Y:S05]  /*3c00*/  BSYNC B0 ;  /* 0x0000000000007941 */ /* 0x000fea0003800000 */
.L_x_2163:
        /* <DEDUP_REMOVED lines=39> */
.L_x_2166:
[----:B------:R-:W-:Y:S05]  /*3e80*/  BSYNC B0 ;  /* 0x0000000000007941 */ /* 0x000fea0003800000 */
.L_x_2165:
        /* <DEDUP_REMOVED lines=37> */
.L_x_2168:
[----:B------:R-:W-:Y:S05]  /*40e0*/  BSYNC B0 ;  /* 0x0000000000007941 */ /* 0x000fea0003800000 */
.L_x_2167:
        /* <DEDUP_REMOVED lines=42> */
.L_x_2170:
[----:B------:R-:W-:Y:S05]  /*4390*/  BSYNC B0 ;  /* 0x0000000000007941 */ /* 0x000fea0003800000 */
.L_x_2169:
        /* <DEDUP_REMOVED lines=42> */
.L_x_2172:
[----:B------:R-:W-:Y:S05]  /*4640*/  BSYNC B0 ;  /* 0x0000000000007941 */ /* 0x000fea0003800000 */
.L_x_2171:
        /* <DEDUP_REMOVED lines=42> */
.L_x_2174:
[----:B------:R-:W-:Y:S05]  /*48f0*/  BSYNC B0 ;  /* 0x0000000000007941 */ /* 0x000fea0003800000 */
.L_x_2173:
        /* <DEDUP_REMOVED lines=42> */
.L_x_2176:
[----:B------:R-:W-:Y:S05]  /*4ba0*/  BSYNC B0 ;  /* 0x0000000000007941 */ /* 0x000fea0003800000 */
.L_x_2175:
        /* <DEDUP_REMOVED lines=14> */
[----:B------:R-:W0:Y:S01]  /*4c90*/  LDC.64 R12, c[0x0][0x300] ;  /* 0x0000c000ff0c7b82 */ /* 0x000e220000000a00 */
[----:B------:R-:W-:Y:S01]  /*4ca0*/  ULDC.64 UR4, c[0x0][0x240] ;  /* 0x0000900000047ab9 */ /* 0x000fe20000000a00 */
[----:B------:R-:W-:Y:S01]  /*4cb0*/  HFMA2.MMA R115, -RZ, RZ, 0, 0 ;  /* 0x00000000ff737435 */ /* 0x000fe200000001ff */
        /* <DEDUP_REMOVED lines=27> */
.L_x_2185:
[----:B------:R-:W-:Y:S01]  /*4e70*/  SHF.R.S32.HI R114, RZ, 0x1f, R115 ;  /* 0x0000001fff727819 */ /* 0x000fe20000011473 */
[----:B-1----:R-:W-:Y:S01]  /*4e80*/  IMAD.WIDE.U32 R18, R115, UR10, R2 ;  /* 0x0000000a73127c25 */ /* 0x002fe2000f8e0002 */
[----:B------:R-:W-:Y:S02]  /*4e90*/  P2R R136, PR, RZ, 0x10 ;  /* 0x00000010ff887803 */ /* 0x000fe40000000000 */
[----:B------:R-:W-:Y:S01]  /*4ea0*/  ISETP.NE.AND P4, PT, R173, RZ, PT ;  /* 0x000000ffad00720c */ /* 0x000fe20003f85270 */
[----:B--2---:R-:W-:Y:S01]  /*4eb0*/  IMAD R20, R114, UR10, RZ ;  /* 0x0000000a72147c24 */ /* 0x004fe2000f8e02ff */
[----:B------:R-:W-:Y:S01]  /*4ec0*/  PRMT R121, RZ, 0x7610, R121 ;  /* 0x00007610ff797816 */ /* 0x000fe20000000079 */
[C---:B------:R-:W-:Y:S01]  /*4ed0*/  IMAD.WIDE.U32 R22, R115.reuse, UR12, R2 ;  /* 0x0000000c73167c25 */ /* 0x040fe2000f8e0002 */
[----:B------:R-:W-:Y:S02]  /*4ee0*/  P2R R134, PR, RZ, 0x10 ;  /* 0x00000010ff867803 */ /* 0x000fe40000000000 */
[----:B------:R-:W-:Y:S01]  /*4ef0*/  ISETP.NE.AND P4, PT, R174, RZ, PT ;  /* 0x000000ffae00720c */ /* 0x000fe20003f85270 */
[----:B------:R-:W-:Y:S01]  /*4f00*/  IMAD R21, R115, UR11, R20 ;  /* 0x0000000b73157c24 */ /* 0x000fe2000f8e0214 */
[----:B------:R-:W-:Y:S01]  /*4f10*/  LEA R20, P5, R18, R32, 0x1 ;  /* 0x0000002012147211 */ /* 0x000fe200078a08ff */
[----:B------:R-:W-:Y:S01]  /*4f20*/  IMAD.MOV.U32 R116, RZ, RZ, R16 ;  /* 0x000000ffff747224 */ /* 0x000fe200078e0010 */
[----:B------:R-:W-:Y:S01]  /*4f30*/  P2R R132, PR, RZ, 0x10 ;  /* 0x00000010ff847803 */ /* 0x000fe20000000000 */
[----:B------:R-:W-:Y:S01]  /*4f40*/  IMAD.IADD R19, R19, 0x1, R21 ;  /* 0x0000000113137824 */ /* 0x000fe200078e0215 */
[----:B------:R-:W-:Y:S01]  /*4f50*/  ISETP.NE.AND P4, PT, R175, RZ, PT ;  /* 0x000000ffaf00720c */ /* 0x000fe20003f85270 */
[----:B------:R-:W-:Y:S01]  /*4f60*/  IMAD.WIDE.U32 R118, R115, UR8, R116 ;  /* 0x0000000873767c25 */ /* 0x000fe2000f8e0074 */
[----:B------:R-:W-:-:S02]  /*4f70*/  PRMT R123, RZ, 0x7610, R123 ;  /* 0x00007610ff7b7816 */ /* 0x000fc4000000007b */
[----:B------:R-:W-:Y:S01]  /*4f80*/  LEA.HI.X R21, R18, R33, R19, 0x1, P5 ;  /* 0x0000002112157211 */ /* 0x000fe200028f0c13 */
[----:B------:R-:W-:Y:S01]  /*4f90*/  IMAD R18, R114, UR12, RZ ;  /* 0x0000000c72127c24 */ /* 0x000fe2000f8e02ff */
[----:B------:R-:W-:Y:S02]  /*4fa0*/  P2R R130, PR, RZ, 0x10 ;  /* 0x00000010ff827803 */ /* 0x000fe40000000000 */
[----:B------:R-:W-:Y:S01]  /*4fb0*/  ISETP.NE.AND P4, PT, R176, RZ, PT ;  /* 0x000000ffb000720c */ /* 0x000fe20003f85270 */
[----:B------:R-:W-:Y:S01]  /*4fc0*/  IMAD R19, R115, UR13, R18 ;  /* 0x0000000d73137c24 */ /* 0x000fe2000f8e0212 */
[----:B------:R-:W-:Y:S02]  /*4fd0*/  LEA R18, P5, R22, R34, 0x1 ;  /* 0x0000002216127211 */ /* 0x000fe400078a08ff */
[----:B------:R-:W-:Y:S02]  /*4fe0*/  P2R R128, PR, RZ, 0x10 ;  /* 0x00000010ff807803 */ /* 0x000fe40000000000 */
[----:B------:R-:W-:-:S02]  /*4ff0*/  IADD3 R19, R23, R19, RZ ;  /* 0x0000001317137210 */ /* 0x000fc40007ffe0ff */
[----:B------:R-:W-:Y:S02]  /*5000*/  ISETP.NE.AND P4, PT, R177, RZ, PT ;  /* 0x000000ffb100720c */ /* 0x000fe40003f85270 */
[----:B------:R-:W-:Y:S01]  /*5010*/  LEA.HI.X R19, R22, R35, R19, 0x1, P5 ;  /* 0x0000002316137211 */ /* 0x000fe200028f0c13 */
[----:B------:R-:W-:Y:S01]  /*5020*/  IMAD R22, R114, UR8, RZ ;  /* 0x0000000872167c24 */ /* 0x000fe2000f8e02ff */
[----:B------:R-:W-:Y:S02]  /*5030*/  PRMT R125, RZ, 0x7610, R125 ;  /* 0x00007610ff7d7816 */ /* 0x000fe4000000007d */
[----:B------:R-:W-:Y:S01]  /*5040*/  P2R R137, PR, RZ, 0x8 ;  /* 0x00000008ff897803 */ /* 0x000fe20000000000 */
[----:B------:R-:W-:Y:S01]  /*5050*/  IMAD R23, R115, UR9, R22 ;  /* 0x0000000973177c24 */ /* 0x000fe2000f8e0216 */
[----:B------:R-:W-:Y:S02]  /*5060*/  ISETP.NE.AND P3, PT, R178, RZ, PT ;  /* 0x000000ffb200720c */ /* 0x000fe40003f65270 */
[----:B------:R-:W-:Y:S01]  /*5070*/  P2R R138, PR, RZ, 0x4 ;  /* 0x00000004ff8a7803 */ /* 0x000fe20000000000 */
[----:B------:R-:W-:Y:S01]  /*5080*/  IMAD.IADD R23, R119, 0x1, R23 ;  /* 0x0000000177177824 */ /* 0x000fe200078e0217 */
[----:B------:R-:W-:-:S02]  /*5090*/  PRMT R119, RZ, 0x7610, R119 ;  /* 0x00007610ff777816 */ /* 0x000fc40000000077 */
[----:B------:R-:W-:Y:S02]  /*50a0*/  ISETP.NE.AND P2, PT, R170, RZ, PT ;  /* 0x000000ffaa00720c */ /* 0x000fe40003f45270 */
[----:B------:R-:W-:Y:S02]  /*50b0*/  P2R R139, PR, RZ, 0x2 ;  /* 0x00000002ff8b7803 */ /* 0x000fe40000000000 */
[----:B------:R-:W2:Y:S01]  /*50c0*/  @!P4 LDG.E.U16 R119, desc[UR6][R20.64] ;  /* 0x000000061477c981 */ /* 0x000ea2000c1e1500 */
[----:B------:R-:W-:Y:S02]  /*50d0*/  ISETP.NE.AND P4, PT, R128, RZ, PT ;  /* 0x000000ff8000720c */ /* 0x000fe40003f85270 */
[----:B------:R-:W-:Y:S02]  /*50e0*/  ISETP.NE.AND P1, PT, R171, RZ, PT ;  /* 0x000000ffab00720c */ /* 0x000fe40003f25270 */
[----:B------:R-:W-:Y:S02]  /*50f0*/  P2R R140, PR, RZ, 0x1 ;  /* 0x00000001ff8c7803 */ /* 0x000fe40000000000 */
[----:B------:R-:W-:-:S02]  /*5100*/  ISETP.NE.AND P0, PT, R172, RZ, PT ;  /* 0x000000ffac00720c */ /* 0x000fc40003f05270 */
[----:B0-----:R-:W-:Y:S02]  /*5110*/  LEA R22, P5, R118, R12, 0x2 ;  /* 0x0000000c76167211 */ /* 0x001fe400078a10ff */
[----:B------:R-:W-:Y:S02]  /*5120*/  PRMT R127, RZ, 0x7610, R127 ;  /* 0x00007610ff7f7816 */ /* 0x000fe4000000007f */
[----:B------:R-:W-:Y:S01]  /*5130*/  PRMT R76, RZ, 0x7610, R76 ;  /* 0x00007610ff4c7816 */ /* 0x000fe2000000004c */
[----:B------:R-:W3:Y:S01]  /*5140*/  @!P4 LDG.E.U16 R121, desc[UR6][R20.64+0x40] ;  /* 0x000040061479c981 */ /* 0x000ee2000c1e1500 */
[----:B------:R-:W-:Y:S02]  /*5150*/  ISETP.NE.AND P4, PT, R130, RZ, PT ;  /* 0x000000ff8200720c */ /* 0x000fe40003f85270 */
[----:B------:R-:W-:Y:S02]  /*5160*/  LEA.HI.X R23, R118, R13, R23, 0x2, P5 ;  /* 0x0000000d76177211 */ /* 0x000fe400028f1417 */
[----:B------:R-:W-:Y:S01]  /*5170*/  PRMT R116, RZ, 0x7610, R116 ;  /* 0x00007610ff747816 */ /* 0x000fe20000000074 */
[----:B------:R-:W4:Y:S01]  /*5180*/  @!P3 LDG.E.U16 R76, desc[UR6][R20.64+0x140] ;  /* 0x00014006144cb981 */ /* 0x000f22000c1e1500 */
[----:B------:R-:W-:-:S02]  /*5190*/  PRMT R118, RZ, 0x7610, R118 ;  /* 0x00007610ff767816 */ /* 0x000fc40000000076 */
[----:B------:R-:W-:Y:S01]  /*51a0*/  PRMT R120, RZ, 0x7610, R120 ;  /* 0x00007610ff787816 */ /* 0x000fe20000000078 */
[----:B------:R-:W5:Y:S01]  /*51b0*/  LDG.E R22, desc[UR6][R22.64] ;  /* 0x0000000616167981 */ /* 0x000f62000c1e1900 */
[----:B------:R-:W-:Y:S02]  /*51c0*/  ISETP.NE.AND P5, PT, R168, RZ, PT ;  /* 0x000000ffa800720c */ /* 0x000fe40003fa5270 */
[----:B------:R-:W-:Y:S01]  /*51d0*/  ISETP.NE.AND P6, PT, R169, RZ, PT ;  /* 0x000000ffa900720c */ /* 0x000fe20003fc5270 */
[----:B------:R-:W4:Y:S01]  /*51e0*/  @!P4 LDG.E.U16 R123, desc[UR6][R20.64+0x80] ;  /* 0x00008006147bc981 */ /* 0x000f22000c1e1500 */
[----:B------:R-:W-:Y:S02]  /*51f0*/  ISETP.NE.AND P4, PT, R132, RZ, PT ;  /* 0x000000ff8400720c */ /* 0x000fe40003f85270 */
[----:B------:R-:W-:Y:S01]  /*5200*/  ISETP.NE.AND P3, PT, R137, RZ, PT ;  /* 0x000000ff8900720c */ /* 0x000fe20003f65270 */
[----:B------:R-:W5:Y:S01]  /*5210*/  @!P2 LDG.E.U16 R116, desc[UR6][R20.64+0x180] ;  /* 0x000180061474a981 */ /* 0x000f62000c1e1500 */
[----:B------:R-:W-:-:S02]  /*5220*/  PRMT R129, RZ, 0x7610, R129 ;  /* 0x00007610ff817816 */ /* 0x000fc40000000081 */
[----:B------:R-:W-:Y:S01]  /*5230*/  PRMT R122, RZ, 0x7610, R122 ;  /* 0x00007610ff7a7816 */ /* 0x000fe2000000007a */
[----:B------:R-:W5:Y:S01]  /*5240*/  @!P1 LDG.E.U16 R118, desc[UR6][R20.64+0x1c0] ;  /* 0x0001c00614769981 */ /* 0x000f62000c1e1500 */
[----:B------:R-:W-:Y:S02]  /*5250*/  PRMT R131, RZ, 0x7610, R131 ;  /* 0x00007610ff837816 */ /* 0x000fe40000000083 */
[----:B------:R-:W-:Y:S01]  /*5260*/  PRMT R124, RZ, 0x7610, R124 ;  /* 0x00007610ff7c7816 */ /* 0x000fe2000000007c */
[----:B------:R-:W5:Y:S01]  /*5270*/  @!P0 LDG.E.U16 R120, desc[UR6][R20.64+0x200] ;  /* 0x0002000614788981 */ /* 0x000f62000c1e1500 */
[----:B------:R-:W-:Y:S02]  /*5280*/  PRMT R133, RZ, 0x7610, R133 ;  /* 0x00007610ff857816 */ /* 0x000fe40000000085 */
[----:B------:R-:W-:Y:S01]  /*5290*/  PRMT R126, RZ, 0x7610, R126 ;  /* 0x00007610ff7e7816 */ /* 0x000fe2000000007e */
[----:B------:R-:W5:Y:S01]  /*52a0*/  @!P4 LDG.E.U16 R125, desc[UR6][R20.64+0xc0] ;  /* 0x0000c006147dc981 */ /* 0x000f62000c1e1500 */
[----:B------:R-:W-:-:S02]  /*52b0*/  ISETP.NE.AND P4, PT, R134, RZ, PT ;  /* 0x000000ff8600720c */ /* 0x000fc40003f85270 */
[----:B------:R-:W-:Y:S01]  /*52c0*/  ISETP.NE.AND P2, PT, R138, RZ, PT ;  /* 0x000000ff8a00720c */ /* 0x000fe20003f45270 */
[----:B------:R-:W5:Y:S01]  /*52d0*/  @!P5 LDG.E.U16 R129, desc[UR6][R20.64+0x240] ;  /* 0x000240061481d981 */ /* 0x000f62000c1e1500 */
[----:B------:R-:W-:Y:S02]  /*52e0*/  ISETP.NE.AND P1, PT, R139, RZ, PT ;  /* 0x000000ff8b00720c */ /* 0x000fe40003f25270 */
[----:B------:R-:W-:Y:S01]  /*52f0*/  ISETP.NE.AND P0, PT, R140, RZ, PT ;  /* 0x000000ff8c00720c */ /* 0x000fe20003f05270 */
[----:B------:R-:W5:Y:S01]  /*5300*/  @!P6 LDG.E.U16 R122, desc[UR6][R20.64+0x280] ;  /* 0x00028006147ae981 */ /* 0x000f62000c1e1500 */
[----:B------:R-:W-:-:S03]  /*5310*/  PRMT R135, RZ, 0x7610, R135 ;  /* 0x00007610ff877816 */ /* 0x000fc60000000087 */
[----:B------:R-:W5:Y:S04]  /*5320*/  @!P3 LDG.E.U16 R124, desc[UR6][R20.64+0x300] ;  /* 0x00030006147cb981 */ /* 0x000f68000c1e1500 */
[----:B------:R-:W5:Y:S01]  /*5330*/  @!P4 LDG.E.U16 R127, desc[UR6][R20.64+0x100] ;  /* 0x00010006147fc981 */ /* 0x000f62000c1e1500 */
[----:B------:R-:W-:-:S03]  /*5340*/  ISETP.NE.AND P4, PT, R136, RZ, PT ;  /* 0x000000ff8800720c */ /* 0x000fc60003f85270 */
        /* <DEDUP_REMOVED lines=9> */
[----:B------:R0:W-:Y:S04]  /*53e0*/  STS.U16 [R51+0x140], R76 ;  /* 0x0001404c33007388 */ /* 0x0001e80000000400 */
        /* <DEDUP_REMOVED lines=11> */
[----:B------:R-:W2:Y:S01]  /*54a0*/  LDS.U16 R20, [R52+0x1c] ;  /* 0x00001c0034147984 */ /* 0x000ea20000000400 */
[----:B0-----:R-:W0:Y:S01]  /*54b0*/  S2R R76, SR_TID.X ;  /* 0x00000000004c7919 */ /* 0x001e220000002100 */
[----:B------:R-:W-:Y:S01]  /*54c0*/  FMUL.FTZ R42, R22, 1.4426950216293334961 ;  /* 0x3fb8aa3b162a7820 */ /* 0x000fe20000410000 */
[----:B0-----:R-:W-:Y:S01]  /*54d0*/  SHF.L.U32 R44, R76, 0x4, RZ ;  /* 0x000000044c2c7819 */ /* 0x001fe200000006ff */
[----:B--2---:R-:W-:-:S04]  /*54e0*/  HADD2.F32 R21, -RZ, R20.H0_H0 ;  /* 0x20000014ff157230 */ /* 0x004fc80000004100 */
[----:B------:R-:W-:-:S05]  /*54f0*/  VIADD R20, R44, 0xe ;  /* 0x0000000e2c147836 */ /* 0x000fca0000000000 */
[----:B------:R-:W-:Y:S02]  /*5500*/  ISETP.GE.U32.AND P5, PT, R20, R45, PT ;  /* 0x0000002d1400720c */ /* 0x000fe40003fa6070 */
[----:B------:R-:W0:Y:S01]  /*5510*/  LDS.U16 R20, [R52] ;  /* 0x0000000034147984 */ /* 0x000e220000000400 */
[----:B------:R-:W-:-:S06]  /*5520*/  FMUL.FTZ R23, R42, R79 ;  /* 0x0000004f2a177220 */ /* 0x000fcc0000410000 */
[----:B------:R-:W2:Y:S01]  /*5530*/  MUFU.EX2 R23, R23 ;  /* 0x0000001700177308 */ /* 0x000ea20000000800 */
[----:B------:R-:W-:-:S05]  /*5540*/  FMUL.FTZ R21, R98, R21 ;  /* 0x0000001562157220 */ /* 0x000fca0000410000 */
[----:B------:R-:W-:Y:S02]  /*5550*/  FSEL R119, R21, RZ, !P5 ;  /* 0x000000ff15777208 */ /* 0x000fe40006800000 */
[----:B--2---:R-:W-:Y:S02]  /*5560*/  FSEL R116, R23, 1, !P5 ;  /* 0x3f80000017747808 */ /* 0x004fe40006800000 */
[----:B------:R-:W-:Y:S01]  /*5570*/  ISETP.GE.U32.AND P5, PT, R44, R45, PT ;  /* 0x0000002d2c00720c */ /* 0x000fe20003fa6070 */
[----:B0-----:R-:W-:-:S05]  /*5580*/  HADD2.F32 R20, -RZ, R20.H0_H0 ;  /* 0x20000014ff147230 */ /* 0x001fca0000004100 */
[----:B------:R-:W-:-:S05]  /*5590*/  FMUL.FTZ R20, R105, R20 ;  /* 0x0000001469147220 */ /* 0x000fca0000410000 */
[----:B------:R-:W-:Y:S02]  /*55a0*/  FSEL R121, R20, RZ, !P5 ;  /* 0x000000ff14797208 */ /* 0x000fe40006800000 */
[----:B------:R-:W0:Y:S01]  /*55b0*/  LDS.U16 R20, [R52+0x2] ;  /* 0x0000020034147984 */ /* 0x000e220000000400 */
[----:B------:R-:W-:-:S06]  /*55c0*/  FMUL.FTZ R22, R42, R54 ;  /* 0x000000362a167220 */ /* 0x000fcc0000410000 */
[----:B------:R-:W2:Y:S02]  /*55d0*/  MUFU.EX2 R22, R22 ;  /* 0x0000001600167308 */ /* 0x000ea40000000800 */
[----:B--2---:R-:W-:Y:S01]  /*55e0*/  FSEL R118, R22, 1, !P5 ;  /* 0x3f80000016767808 */ /* 0x004fe20006800000 */
[----:B0-----:R-:W-:Y:S02]  /*55f0*/  HADD2.F32 R21, -RZ, R20.H0_H0 ;  /* 0x20000014ff157230 */ /* 0x001fe40000004100 */
[----:B------:R-:W-:-:S05]  /*5600*/  VIADD R20, R44, 0x1 ;  /* 0x000000012c147836 */ /* 0x000fca0000000000 */
[----:B------:R-:W-:Y:S02]  /*5610*/  ISETP.GE.U32.AND P5, PT, R20, R45, PT ;  /* 0x0000002d1400720c */ /* 0x000fe40003fa6070 */
[----:B------:R-:W0:Y:S01]  /*5620*/  LDS.U16 R20, [R52+0x4] ;  /* 0x0000040034147984 */ /* 0x000e220000000400 */
[----:B------:R-:W-:-:S06]  /*5630*/  FMUL.FTZ R23, R42, R55 ;  /* 0x000000372a177220 */ /* 0x000fcc0000410000 */
[----:B------:R-:W2:Y:S01]  /*5640*/  MUFU.EX2 R23, R23 ;  /* 0x0000001700177308 */ /* 0x000ea20000000800 */
[----:B------:R-:W-:-:S05]  /*5650*/  FMUL.FTZ R21, R106, R21 ;  /* 0x000000156a157220 */ /* 0x000fca0000410000 */
[----:B------:R-:W-:Y:S02]  /*5660*/  FSEL R123, R21, RZ, !P5 ;  /* 0x000000ff157b7208 */ /* 0x000fe40006800000 */
[----:B--2---:R-:W-:Y:S01]  /*5670*/  FSEL R120, R23, 1, !P5 ;  /* 0x3f80000017787808 */ /* 0x004fe20006800000 */
[----:B0-----:R-:W-:Y:S01]  /*5680*/  HADD2.F32 R21, -RZ, R20.H0_H0 ;  /* 0x20000014ff157230 */ /* 0x001fe20000004100 */
[----:B------:R-:W-:-:S04]  /*5690*/  IADD3 R20, R44, 0x2, RZ ;  /* 0x000000022c147810 */ /* 0x000fc80007ffe0ff */
[----:B------:R-:W-:Y:S02]  /*56a0*/  ISETP.GE.U32.AND P5, PT, R20, R45, PT ;  /* 0x0000002d1400720c */ /* 0x000fe40003fa6070 */
[----:B------:R-:W0:Y:S01]  /*56b0*/  LDS.U16 R20, [R52+0x6] ;  /* 0x0000060034147984 */ /* 0x000e220000000400 */
[----:B------:R-:W-:-:S06]  /*56c0*/  FMUL.FTZ R22, R42, R56 ;  /* 0x000000382a167220 */ /* 0x000fcc0000410000 */
[----:B------:R-:W2:Y:S01]  /*56d0*/  MUFU.EX2 R22, R22 ;  /* 0x0000001600167308 */ /* 0x000ea20000000800 */
[----:B------:R-:W-:-:S05]  /*56e0*/  FMUL.FTZ R21, R104, R21 ;  /* 0x0000001568157220 */ /* 0x000fca0000410000 */
[----:B------:R-:W-:Y:S02]  /*56f0*/  FSEL R125, R21, RZ, !P5 ;  /* 0x000000ff157d7208 */ /* 0x000fe40006800000 */
[----:B--2---:R-:W-:Y:S01]  /*5700*/  FSEL R122, R22, 1, !P5 ;  /* 0x3f800000167a7808 */ /* 0x004fe20006800000 */
[----:B------:R-:W-:-:S05]  /*5710*/  VIADD R22, R44, 0x3 ;  /* 0x000000032c167836 */ /* 0x000fca0000000000 */
[----:B------:R-:W-:Y:S01]  /*5720*/  ISETP.GE.U32.AND P5, PT, R22, R45, PT ;  /* 0x0000002d1600720c */ /* 0x000fe20003fa6070 */
[----:B0-----:R-:W-:-:S05]  /*5730*/  HADD2.F32 R20, -RZ, R20.H0_H0 ;  /* 0x20000014ff147230 */ /* 0x001fca0000004100 */
[----:B------:R-:W-:-:S05]  /*5740*/  FMUL.FTZ R20, R107, R20 ;  /* 0x000000146b147220 */ /* 0x000fca0000410000 */
[----:B------:R-:W-:Y:S02]  /*5750*/  FSEL R127, R20, RZ, !P5 ;  /* 0x000000ff147f7208 */ /* 0x000fe40006800000 */
[----:B------:R-:W0:Y:S01]  /*5760*/  LDS.U16 R20, [R52+0x8] ;  /* 0x0000080034147984 */ /* 0x000e220000000400 */
[----:B------:R-:W-:-:S06]  /*5770*/  FMUL.FTZ R21, R42, R57 ;  /* 0x000000392a157220 */ /* 0x000fcc0000410000 */
[----:B------:R-:W2:Y:S01]  /*5780*/  MUFU.EX2 R21, R21 ;  /* 0x0000001500157308 */ /* 0x000ea20000000800 */
        /* <DEDUP_REMOVED lines=19> */
[----:B0-----:R-:W-:Y:S02]  /*58c0*/  HADD2.F32 R21, -RZ, R20.H0_H0 ;  /* 0x20000014ff157230 */ /* 0x001fe40000004100 */
[----:B------:R-:W-:-:S05]  /*58d0*/  VIADD R20, R44, 0x6 ;  /* 0x000000062c147836 */ /* 0x000fca0000000000 */
[----:B------:R-:W-:Y:S02]  /*58e0*/  ISETP.GE.U32.AND P5, PT, R20, R45, PT ;  /* 0x0000002d1400720c */ /* 0x000fe40003fa6070 */
[----:B------:R-:W0:Y:S01]  /*58f0*/  LDS.U16 R20, [R52+0xe] ;  /* 0x00000e0034147984 */ /* 0x000e220000000400 */
[----:B------:R-:W-:-:S06]  /*5900*/  FMUL.FTZ R23, R42, R60 ;  /* 0x0000003c2a177220 */ /* 0x000fcc0000410000 */
[----:B------:R-:W2:Y:S01]  /*5910*/  MUFU.EX2 R23, R23 ;  /* 0x0000001700177308 */ /* 0x000ea20000000800 */
[----:B------:R-:W-:Y:S01]  /*5920*/  FMUL.FTZ R21, R102, R21 ;  /* 0x0000001566157220 */ /* 0x000fe20000410000 */
[----:B------:R-:W-:-:S04]  /*5930*/  VIADD R22, R44, 0x7 ;  /* 0x000000072c167836 */ /* 0x000fc80000000000 */
        /* <DEDUP_REMOVED lines=8> */
[----:B------:R-:W2:Y:S01]  /*59c0*/  MUFU.EX2 R21, R21 ;  /* 0x0000001500157308 */ /* 0x000ea20000000800 */
        /* <DEDUP_REMOVED lines=26> */
[----:B------:R-:W-:-:S04]  /*5b70*/  IADD3 R22, R44, 0xb, RZ ;  /* 0x0000000b2c167810 */ /* 0x000fc80007ffe0ff */
        /* <DEDUP_REMOVED lines=10> */
[----:B------:R-:W-:Y:S02]  /*5c20*/  P2R R150, PR, RZ, 0x40 ;  /* 0x00000040ff967803 */ /* 0x000fe40000000000 */
[----:B------:R-:W-:Y:S02]  /*5c30*/  ISETP.NE.AND P6, PT, R172, RZ, PT ;  /* 0x000000ffac00720c */ /* 0x000fe40003fc5270 */
[----:B--2---:R-:W-:Y:S02]  /*5c40*/  FSEL R140, R21, 1, !P5 ;  /* 0x3f800000158c7808 */ /* 0x004fe40006800000 */
[----:B------:R-:W-:Y:S01]  /*5c50*/  ISETP.GE.U32.AND P5, PT, R22, R45, PT ;  /* 0x0000002d1600720c */ /* 0x000fe20003fa6070 */
[----:B0-----:R-:W-:-:S05]  /*5c60*/  HADD2.F32 R20, -RZ, R20.H0_H0 ;  /* 0x20000014ff147230 */ /* 0x001fca0000004100 */
[----:B------:R-:W-:-:S05]  /*5c70*/  FMUL.FTZ R20, R99, R20 ;  /* 0x0000001463147220 */ /* 0x000fca0000410000 */
[----:B------:R-:W-:Y:S02]  /*5c80*/  FSEL R145, R20, RZ, !P5 ;  /* 0x000000ff14917208 */ /* 0x000fe40006800000 */
[----:B------:R-:W0:Y:S01]  /*5c90*/  LDS.U16 R20, [R52+0x1a] ;  /* 0x00001a0034147984 */ /* 0x000e220000000400 */
[----:B------:R-:W-:Y:S02]  /*5ca0*/  P2R R148, PR, RZ, 0x40 ;  /* 0x00000040ff947803 */ /* 0x000fe40000000000 */
[----:B------:R-:W-:-:S04]  /*5cb0*/  ISETP.NE.AND P6, PT, R171, RZ, PT ;  /* 0x000000ffab00720c */ /* 0x000fc80003fc5270 */
        /* <DEDUP_REMOVED lines=13> */
[----:B------:R-:W-:Y:S01]  /*5d90*/  ISETP.NE.AND P6, PT, R176, RZ, PT ;  /* 0x000000ffb000720c */ /* 0x000fe20003fc5270 */
[----:B0-----:R-:W-:Y:S02]  /*5da0*/  HADD2.F32 R21, -RZ, R20.H0_H0 ;  /* 0x20000014ff157230 */ /* 0x001fe40000004100 */
[----:B------:R-:W-:Y:S01]  /*5db0*/  VIADD R20, R44, 0xd ;  /* 0x0000000d2c147836 */ /* 0x000fe20000000000 */
[----:B------:R-:W-:Y:S02]  /*5dc0*/  P2R R156, PR, RZ, 0x40 ;  /* 0x00000040ff9c7803 */ /* 0x000fe40000000000 */
[----:B------:R-:W-:Y:S01]  /*5dd0*/  ISETP.NE.AND P6, PT, R177, RZ, PT ;  /* 0x000000ffb100720c */ /* 0x000fe20003fc5270 */
[----:B------:R-:W-:Y:S01]  /*5de0*/  FMUL.FTZ R21, R112, R21 ;  /* 0x0000001570157220 */ /* 0x000fe20000410000 */
[----:B--2---:R-:W-:-:S02]  /*5df0*/  FSEL R142, R23, 1, !P5 ;  /* 0x3f800000178e7808 */ /* 0x004fc40006800000 */
[----:B------:R-:W-:Y:S02]  /*5e00*/  ISETP.GE.U32.AND P5, PT, R20, R45, PT ;  /* 0x0000002d1400720c */ /* 0x000fe40003fa6070 */
[----:B------:R-:W-:Y:S01]  /*5e10*/  PRMT R23, RZ, 0x7610, R23 ;  /* 0x00007610ff177816 */ /* 0x000fe20000000017 */
[----:B------:R-:W0:Y:S01]  /*5e20*/  LDS.U16 R20, [R52+0x1e] ;  /* 0x00001e0034147984 */ /* 0x000e220000000400 */
[----:B------:R-:W-:Y:S02]  /*5e30*/  FSEL R147, R21, RZ, !P5 ;  /* 0x000000ff15937208 */ /* 0x000fe40006800000 */
[----:B------:R-:W-:-:S06]  /*5e40*/  PRMT R21, RZ, 0x7610, R21 ;  /* 0x00007610ff157816 */ /* 0x000fcc0000000015 */
[----:B------:R-:W2:Y:S01]  /*5e50*/  @!P6 LDG.E.U16 R21, desc[UR6][R18.64] ;  /* 0x000000061215e981 */ /* 0x000ea2000c1e1500 */
[----:B------:R-:W-:Y:S02]  /*5e60*/  ISETP.NE.AND P6, PT, R156, RZ, PT ;  /* 0x000000ff9c00720c */ /* 0x000fe40003fc5270 */
[----:B------:R-:W-:-:S11]  /*5e70*/  PRMT R47, RZ, 0x7610, R47 ;  /* 0x00007610ff2f7816 */ /* 0x000fd6000000002f */
[----:B------:R-:W3:Y:S01]  /*5e80*/  @!P6 LDG.E.U16 R23, desc[UR6][R18.64+0x40] ;  /* 0x000040061217e981 */ /* 0x000ee2000c1e1500 */
[----:B------:R-:W-:Y:S01]  /*5e90*/  ISETP.NE.AND P6, PT, R157, RZ, PT ;  /* 0x000000ff9d00720c */ /* 0x000fe20003fc5270 */
[----:B------:R-:W-:Y:S01]  /*5ea0*/  FMUL.FTZ R22, R42, R78 ;  /* 0x0000004e2a167220 */ /* 0x000fe20000410000 */
[----:B------:R-:W-:-:S11]  /*5eb0*/  PRMT R53, RZ, 0x7610, R53 ;  /* 0x00007610ff357816 */ /* 0x000fd60000000035 */
[----:B------:R-:W4:Y:S01]  /*5ec0*/  @!P6 LDG.E.U16 R47, desc[UR6][R18.64+0x80] ;  /* 0x00008006122fe981 */ /* 0x000f22000c1e1500 */
[----:B------:R-:W-:Y:S01]  /*5ed0*/  ISETP.NE.AND P6, PT, R153, RZ, PT ;  /* 0x000000ff9900720c */ /* 0x000fe20003fc5270 */
[----:B------:R-:W5:Y:S01]  /*5ee0*/  MUFU.EX2 R22, R22 ;  /* 0x0000001600167308 */ /* 0x000f620000000800 */
[----:B------:R-:W-:-:S11]  /*5ef0*/  PRMT R63, RZ, 0x7610, R63 ;  /* 0x00007610ff3f7816 */ /* 0x000fd6000000003f */
[----:B------:R-:W4:Y:S01]  /*5f00*/  @!P6 LDG.E.U16 R53, desc[UR6][R18.64+0xc0] ;  /* 0x0000c0061235e981 */ /* 0x000f22000c1e1500 */
[----:B------:R-:W-:Y:S01]  /*5f10*/  ISETP.NE.AND P6, PT, R154, RZ, PT ;  /* 0x000000ff9a00720c */ /* 0x000fe20003fc5270 */
[----:B0-----:R-:W-:Y:S01]  /*5f20*/  HADD2.F32 R20, -RZ, R20.H0_H0 ;  /* 0x20000014ff147230 */ /* 0x001fe20000004100 */
[----:B-----5:R-:W-:Y:S02]  /*5f30*/  FSEL R144, R22, 1, !P5 ;  /* 0x3f80000016907808 */ /* 0x020fe40006800000 */
[----:B------:R-:W-:Y:S02]  /*5f40*/  IADD3 R22, R44, 0xf, RZ ;  /* 0x0000000f2c167810 */ /* 0x000fe40007ffe0ff */
[----:B------:R-:W-:Y:S02]  /*5f50*/  FMUL.FTZ R20, R113, R20 ;  /* 0x0000001471147220 */ /* 0x000fe40000410000 */
[----:B------:R-:W-:-:S05]  /*5f60*/  ISETP.GE.U32.AND P5, PT, R22, R45, PT ;  /* 0x0000002d1600720c */ /* 0x000fca0003fa6070 */
[----:B------:R-:W5:Y:S01]  /*5f70*/  @!P6 LDG.E.U16 R63, desc[UR6][R18.64+0x100] ;  /* 0x00010006123fe981 */ /* 0x000f62000c1e1500 */
[----:B------:R-:W-:Y:S02]  /*5f80*/  ISETP.NE.AND P6, PT, R151, RZ, PT ;  /* 0x000000ff9700720c */ /* 0x000fe40003fc5270 */
[----:B------:R-:W-:Y:S02]  /*5f90*/  FSEL R149, R20, RZ, !P5 ;  /* 0x000000ff14957208 */ /* 0x000fe40006800000 */
[----:B------:R-:W-:-:S09]  /*5fa0*/  PRMT R20, RZ, 0x7610, R20 ;  /* 0x00007610ff147816 */ /* 0x000fd20000000014 */
        /* <DEDUP_REMOVED lines=8> */
[----:B------:R-:W-:-:S11]  /*6030*/  PRMT R62, RZ, 0x7610, R62 ;  /* 0x00007610ff3e7816 */ /* 0x000fd6000000003e */
[----:B------:R-:W5:Y:S01]  /*6040*/  @!P6 LDG.E.U16 R52, desc[UR6][R18.64+0x1c0] ;  /* 0x0001c0061234e981 */ /* 0x000f62000c1e1500 */
[----:B------:R-:W-:Y:S02]  /*6050*/  ISETP.NE.AND P6, PT, R148, RZ, PT ;  /* 0x000000ff9400720c */ /* 0x000fe40003fc5270 */
[----:B0-----:R-:W-:Y:S02]  /*6060*/  FSEL R146, R42, 1, !P5 ;  /* 0x3f8000002a927808 */ /* 0x001fe40006800000 */
[----:B------:R-:W-:-:S09]  /*6070*/  ISETP.NE.AND P5, PT, R168, RZ, PT ;  /* 0x000000ffa800720c */ /* 0x000fd20003fa5270 */
[----:B------:R-:W5:Y:S01]  /*6080*/  @!P6 LDG.E.U16 R62, desc[UR6][R18.64+0x200] ;  /* 0x00020006123ee981 */ /* 0x000f62000c1e1500 */
[----:B------:R-:W-:Y:S02]  /*6090*/  ISETP.NE.AND P6, PT, R150, RZ, PT ;  /* 0x000000ff9600720c */ /* 0x000fe40003fc5270 */
[----:B------:R-:W-:Y:S02]  /*60a0*/  PRMT R65, RZ, 0x7610, R65 ;  /* 0x00007610ff417816 */ /* 0x000fe40000000041 */
[----:B------:R-:W-:Y:S02]  /*60b0*/  PRMT R64, RZ, 0x7610, R64 ;  /* 0x00007610ff407816 */ /* 0x000fe40000000040 */
[----:B------:R-:W-:Y:S02]  /*60c0*/  PRMT R151, RZ, 0x7610, R151 ;  /* 0x00007610ff977816 */ /* 0x000fe40000000097 */
[----:B------:R-:W5:Y:S01]  /*60d0*/  @!P5 LDG.E.U16 R65, desc[UR6][R18.64+0x240] ;  /* 0x000240061241d981 */ /* 0x000f62000c1e1500 */
[----:B------:R-:W-:-:S02]  /*60e0*/  PRMT R148, RZ, 0x7610, R148 ;  /* 0x00007610ff947816 */ /* 0x000fc40000000094 */
[----:B------:R-:W-:Y:S01]  /*60f0*/  PRMT R153, RZ, 0x7610, R153 ;  /* 0x00007610ff997816 */ /* 0x000fe20000000099 */
[----:B------:R-:W5:Y:S01]  /*6100*/  @!P4 LDG.E.U16 R151, desc[UR6][R18.64+0x2c0] ;  /* 0x0002c0061297c981 */ /* 0x000f62000c1e1500 */
[----:B------:R-:W-:-:S03]  /*6110*/  PRMT R150, RZ, 0x7610, R150 ;  /* 0x00007610ff967816 */ /* 0x000fc60000000096 */
[----:B------:R-:W5:Y:S01]  /*6120*/  @!P6 LDG.E.U16 R64, desc[UR6][R18.64+0x280] ;  /* 0x000280061240e981 */ /* 0x000f62000c1e1500 */
[----:B------:R-:W-:-:S03]  /*6130*/  PRMT R155, RZ, 0x7610, R155 ;  /* 0x00007610ff9b7816 */ /* 0x000fc6000000009b */
[----:B------:R-:W5:Y:S04]  /*6140*/  @!P3 LDG.E.U16 R148, desc[UR6][R18.64+0x300] ;  /* 0x000300061294b981 */ /* 0x000f68000c1e1500 */
[----:B------:R-:W5:Y:S04]  /*6150*/  @!P2 LDG.E.U16 R153, desc[UR6][R18.64+0x340] ;  /* 0x000340061299a981 */ /* 0x000f68000c1e1500 */
[----:B------:R-:W5:Y:S04]  /*6160*/  @!P1 LDG.E.U16 R150, desc[UR6][R18.64+0x380] ;  /* 0x0003800612969981 */ /* 0x000f68000c1e1500 */
[----:B------:R0:W5:Y:S01]  /*6170*/  @!P0 LDG.E.U16 R155, desc[UR6][R18.64+0x3c0] ;  /* 0x0003c006129b8981 */ /* 0x000162000c1e1500 */
[----:B------:R-:W1:Y:S01]  /*6180*/  S2UR UR5, SR_CgaCtaId ;  /* 0x00000000000579c3 */ /* 0x000e620000008800 */
[----:B------:R-:W-:Y:S01]  /*6190*/  UMOV UR4, 0x400 ;  /* 0x0000040000047882 */ /* 0x000fe20000000000 */
[C---:B------:R-:W-:Y:S01]  /*61a0*/  VIADD R42, R39.reuse, 0x20 ;  /* 0x00000020272a7836 */ /* 0x040fe20000000000 */
[CC--:B------:R-:W-:Y:S01]  /*61b0*/  LEA.HI.SX32 R44, R39.reuse, R39.reuse, 0x1b ;  /* 0x00000027272c7211 */ /* 0x0c0fe200078fdaff */
[C---:B------:R-:W-:Y:S01]  /*61c0*/  VIADD R66, R39.reuse, 0x40 ;  /* 0x0000004027427836 */ /* 0x040fe20000000000 */
[C---:B------:R-:W-:Y:S01]  /*61d0*/  IADD3 R50, R39.reuse, 0x60, RZ ;  /* 0x0000006027327810 */ /* 0x040fe20007ffe0ff */
[----:B------:R-:W-:Y:S01]  /*61e0*/  VIADD R46, R39, 0x80 ;  /* 0x00000080272e7836 */ /* 0x000fe20000000000 */
[----:B------:R-:W-:-:S02]  /*61f0*/  LEA.HI.SX32 R48, R42, R39, 0x1b ;  /* 0x000000272a307211 */ /* 0x000fc400078fdaff */
[----:B0-----:R-:W-:Y:S02]  /*6200*/  IADD3 R18, R39, 0xc0, RZ ;  /* 0x000000c027127810 */ /* 0x001fe40007ffe0ff */
[-C--:B------:R-:W-:Y:S02]  /*6210*/  LEA.HI.SX32 R66, R66, R39.reuse, 0x1b ;  /* 0x0000002742427211 */ /* 0x080fe400078fdaff */
[-C--:B------:R-:W-:Y:S01]  /*6220*/  LEA.HI.SX32 R18, R18, R39.reuse, 0x1b ;  /* 0x0000002712127211 */ /* 0x080fe200078fdaff */
[----:B-1----:R-:W-:Y:S01]  /*6230*/  ULEA UR4, UR5, UR4, 0x18 ;  /* 0x0000000405047291 */ /* 0x002fe2000f8ec03f */
[----:B------:R-:W-:-:S05]  /*6240*/  LEA.HI.SX32 R50, R50, R39, 0x1b ;  /* 0x0000002732327211 */ /* 0x000fca00078fdaff */
[----:B------:R-:W-:Y:S01]  /*6250*/  LEA R42, R44, UR4, 0x1 ;  /* 0x000000042c2a7c11 */ /* 0x000fe2000f8e08ff */
[C---:B------:R-:W-:Y:S01]  /*6260*/  VIADD R44, R39.reuse, 0xa0 ;  /* 0x000000a0272c7836 */ /* 0x040fe20000000000 */
[-C--:B------:R-:W-:Y:S01]  /*6270*/  LEA.HI.SX32 R19, R46, R39.reuse, 0x1b ;  /* 0x000000272e137211 */ /* 0x080fe200078fdaff */
[C---:B------:R-:W-:Y:S01]  /*6280*/  VIADD R154, R39.reuse, 0xe0 ;  /* 0x000000e0279a7836 */ /* 0x040fe20000000000 */
[----:B------:R-:W-:Y:S02]  /*6290*/  LEA R46, R66, UR4, 0x1 ;  /* 0x00000004422e7c11 */ /* 0x000fe4000f8e08ff */
[----:B------:R-:W-:Y:S01]  /*62a0*/  LEA R49, R18, UR4, 0x1 ;  /* 0x0000000412317c11 */ /* 0x000fe2000f8e08ff */
[----:B------:R-:W-:Y:S01]  /*62b0*/  VIADD R18, R39, 0x160 ;  /* 0x0000016027127836 */ /* 0x000fe20000000000 */
[----:B------:R-:W-:Y:S02]  /*62c0*/  LEA R48, R48, UR4, 0x1 ;  /* 0x0000000430307c11 */ /* 0x000fe4000f8e08ff */
[----:B------:R-:W-:-:S02]  /*62d0*/  LEA.HI.SX32 R51, R44, R39, 0x1b ;  /* 0x000000272c337211 */ /* 0x000fc400078fdaff */
[C---:B------:R-:W-:Y:S02]  /*62e0*/  IADD3 R66, R39.reuse, 0x140, RZ ;  /* 0x0000014027427810 */ /* 0x040fe40007ffe0ff */
[C---:B------:R-:W-:Y:S02]  /*62f0*/  IADD3 R152, R39.reuse, 0x100, RZ ;  /* 0x0000010027987810 */ /* 0x040fe40007ffe0ff */
[----:B------:R-:W-:Y:S01]  /*6300*/  LEA R50, R50, UR4, 0x1 ;  /* 0x0000000432327c11 */ /* 0x000fe2000f8e08ff */
[----:B------:R-:W-:Y:S01]  /*6310*/  VIADD R68, R39, 0x120 ;  /* 0x0000012027447836 */ /* 0x000fe20000000000 */
[----:B------:R-:W-:Y:S02]  /*6320*/  LEA R44, R19, UR4, 0x1 ;  /* 0x00000004132c7c11 */ /* 0x000fe4000f8e08ff */
[----:B------:R-:W-:Y:S02]  /*6330*/  LEA R51, R51, UR4, 0x1 ;  /* 0x0000000433337c11 */ /* 0x000fe4000f8e08ff */
[----:B------:R-:W-:-:S02]  /*6340*/  LEA.HI.SX32 R154, R154, R39, 0x1b ;  /* 0x000000279a9a7211 */ /* 0x000fc400078fdaff */
[-C--:B------:R-:W-:Y:S02]  /*6350*/  LEA.HI.SX32 R66, R66, R39.reuse, 0x1b ;  /* 0x0000002742427211 */ /* 0x080fe400078fdaff */
[-C--:B------:R-:W-:Y:S02]  /*6360*/  LEA.HI.SX32 R152, R152, R39.reuse, 0x1b ;  /* 0x0000002798987211 */ /* 0x080fe400078fdaff */
[-C--:B------:R-:W-:Y:S02]  /*6370*/  LEA.HI.SX32 R18, R18, R39.reuse, 0x1b ;  /* 0x0000002712127211 */ /* 0x080fe400078fdaff */
[----:B------:R-:W-:Y:S02]  /*6380*/  LEA R67, R66, UR4, 0x1 ;  /* 0x0000000442437c11 */ /* 0x000fe4000f8e08ff */
[----:B------:R-:W-:Y:S02]  /*6390*/  LEA.HI.SX32 R68, R68, R39, 0x1b ;  /* 0x0000002744447211 */ /* 0x000fe400078fdaff */
[----:B------:R-:W-:Y:S01]  /*63a0*/  LEA R66, R18, UR4, 0x1 ;  /* 0x0000000412427c11 */ /* 0x000fe2000f8e08ff */
[----:B------:R-:W-:Y:S01]  /*63b0*/  VIADD R18, R39, 0x1e0 ;  /* 0x000001e027127836 */ /* 0x000fe20000000000 */
[----:B------:R-:W-:-:S02]  /*63c0*/  LEA R68, R68, UR4, 0x1 ;  /* 0x0000000444447c11 */ /* 0x000fc4000f8e08ff */
[----:B------:R-:W-:Y:S01]  /*63d0*/  ISETP.NE.AND P5, PT, R40, RZ, PT ;  /* 0x000000ff2800720c */ /* 0x000fe20003fa5270 */
[----:B--2---:R-:W-:Y:S04]  /*63e0*/  STS.U16 [R42+0x420], R21 ;  /* 0x000420152a007388 */ /* 0x004fe80000000400 */
[----:B---3--:R-:W-:Y:S04]  /*63f0*/  STS.U16 [R48+0x460], R23 ;  /* 0x0004601730007388 */ /* 0x008fe80000000400 */
[----:B----4-:R0:W-:Y:S02]  /*6400*/  STS.U16 [R46+0x4a0], R47 ;  /* 0x0004a02f2e007388 */ /* 0x0101e40000000400 */
[----:B0-----:R-:W-:-:S02]  /*6410*/  LEA R47, R154, UR4, 0x1 ;  /* 0x000000049a2f7c11 */ /* 0x001fc4000f8e08ff */
[----:B------:R0:W-:Y:S02]  /*6420*/  STS.U16 [R50+0x4e0], R53 ;  /* 0x0004e03532007388 */ /* 0x0001e40000000400 */
[----:B0-----:R-:W-:Y:S02]  /*6430*/  LEA R53, R152, UR4, 0x1 ;  /* 0x0000000498357c11 */ /* 0x001fe4000f8e08ff */
[----:B-----5:R-:W-:Y:S01]  /*6440*/  STS.U16 [R44+0x520], R63 ;  /* 0x0005203f2c007388 */ /* 0x020fe20000000400 */
[----:B------:R-:W-:-:S04]  /*6450*/  IADD3 R152, R39, 0x180, RZ ;  /* 0x0000018027987810 */ /* 0x000fc80007ffe0ff */
[-C--:B------:R-:W-:Y:S01]  /*6460*/  LEA.HI.SX32 R152, R152, R39.reuse, 0x1b ;  /* 0x0000002798987211 */ /* 0x080fe200078fdaff */
[----:B------:R0:W-:Y:S02]  /*6470*/  STS.U16 [R51+0x560], R20 ;  /* 0x0005601433007388 */ /* 0x0001e40000000400 */
[C---:B0-----:R-:W-:Y:S02]  /*6480*/  IADD3 R20, R39.reuse, 0x1c0, RZ ;  /* 0x000001c027147810 */ /* 0x041fe40007ffe0ff */
[----:B------:R0:W-:Y:S02]  /*6490*/  STS.U16 [R49+0x5a0], R22 ;  /* 0x0005a01631007388 */ /* 0x0001e40000000400 */
[-C--:B------:R-:W-:Y:S01]  /*64a0*/  LEA.HI.SX32 R20, R20, R39.reuse, 0x1b ;  /* 0x0000002714147211 */ /* 0x080fe200078fdaff */
[----:B0-----:R-:W-:Y:S01]  /*64b0*/  VIADD R22, R39, 0x1a0 ;  /* 0x000001a027167836 */ /* 0x001fe20000000000 */
[----:B------:R-:W-:Y:S04]  /*64c0*/  STS.U16 [R47+0x5e0], R52 ;  /* 0x0005e0342f007388 */ /* 0x000fe80000000400 */
[----:B------:R-:W-:-:S02]  /*64d0*/  LEA.HI.SX32 R22, R22, R39, 0x1b ;  /* 0x0000002716167211 */ /* 0x000fc400078fdaff */
[----:B------:R-:W-:Y:S01]  /*64e0*/  LEA R63, R20, UR4, 0x1 ;  /* 0x00000004143f7c11 */ /* 0x000fe2000f8e08ff */
[----:B------:R0:W-:Y:S02]  /*64f0*/  STS.U16 [R53+0x620], R62 ;  /* 0x0006203e35007388 */ /* 0x0001e40000000400 */
[----:B0-----:R-:W-:Y:S02]  /*6500*/  LEA.HI.SX32 R62, R18, R39, 0x1b ;  /* 0x00000027123e7211 */ /* 0x001fe400078fdaff */
[----:B------:R-:W-:Y:S01]  /*6510*/  SHF.L.U32 R18, R39, 0x4, RZ ;  /* 0x0000000427127819 */ /* 0x000fe200000006ff */
[----:B------:R0:W-:Y:S01]  /*6520*/  STS.U16 [R68+0x660], R65 ;  /* 0x0006604144007388 */ /* 0x0001e20000000400 */
[----:B------:R-:W-:Y:S02]  /*6530*/  LEA R62, R62, UR4, 0x1 ;  /* 0x000000043e3e7c11 */ /* 0x000fe4000f8e08ff */
[----:B------:R-:W-:Y:S01]  /*6540*/  LEA.HI.SX32 R18, R18, R18, 0x1b ;  /* 0x0000001212127211 */ /* 0x000fe200078fdaff */
[----:B------:R1:W-:Y:S01]  /*6550*/  STS.U16 [R67+0x6a0], R64 ;  /* 0x0006a04043007388 */ /* 0x0003e20000000400 */
[----:B0-----:R-:W-:-:S03]  /*6560*/  LEA R65, R152, UR4, 0x1 ;  /* 0x0000000498417c11 */ /* 0x001fc6000f8e08ff */
[----:B------:R-:W-:Y:S01]  /*6570*/  STS.U16 [R66+0x6e0], R151 ;  /* 0x0006e09742007388 */ /* 0x000fe20000000400 */
[----:B-1----:R-:W-:-:S03]  /*6580*/  LEA R64, R22, UR4, 0x1 ;  /* 0x0000000416407c11 */ /* 0x002fc6000f8e08ff */
[----:B------:R-:W-:Y:S01]  /*6590*/  STS.U16 [R65+0x720], R148 ;  /* 0x0007209441007388 */ /* 0x000fe20000000400 */
[----:B------:R-:W-:-:S03]  /*65a0*/  LEA R52, R18, UR4, 0x1 ;  /* 0x0000000412347c11 */ /* 0x000fc6000f8e08ff */
[----:B------:R-:W-:Y:S01]  /*65b0*/  STS.U16 [R64+0x760], R153 ;  /* 0x0007609940007388 */ /* 0x000fe20000000400 */
[----:B------:R-:W-:-:S03]  /*65c0*/  @P5 LEA R18, R115, UR4, 0x3 ;  /* 0x0000000473125c11 */ /* 0x000fc6000f8e18ff */
[----:B------:R-:W-:Y:S04]  /*65d0*/  STS.U16 [R63+0x7a0], R150 ;  /* 0x0007a0963f007388 */ /* 0x000fe80000000400 */
[----:B------:R-:W-:Y:S01]  /*65e0*/  STS.U16 [R62+0x7e0], R155 ;  /* 0x0007e09b3e007388 */ /* 0x000fe20000000400 */
[----:B------:R-:W-:-:S03]  /*65f0*/  NOP ;  /* 0x0000000000007918 */ /* 0x000fc60000000000 */
        /* <DEDUP_REMOVED lines=35> */
[----:B------:R-:W-:Y:S02]  /*6830*/  LOP3.LUT P5, R20, R164, 0xff, RZ, 0xc0, !PT ;  /* 0x000000ffa4147812 */ /* 0x000fe400078ac0ff */
[----:B------:R-:W-:-:S04]  /*6840*/  ISETP.NE.U32.AND P6, PT, R26, RZ, PT ;  /* 0x000000ff1a00720c */ /* 0x000fc80003fc5070 */
[----:B------:R-:W-:Y:S02]  /*6850*/  ISETP.NE.AND.EX P6, PT, R28, RZ, PT, P6 ;  /* 0x000000ff1c00720c */ /* 0x000fe40003fc5360 */
[----:B0-----:R-:W-:Y:S01]  /*6860*/  ISETP.NE.AND P5, PT, R18, RZ, P5 ;  /* 0x000000ff1200720c */ /* 0x001fe20002fa5270 */
[----:B------:R-:W-:-:S12]  /*6870*/  IMAD.MOV.U32 R18, RZ, RZ, 0x3f800000 ;  /* 0x3f800000ff127424 */ /* 0x000fd800078e00ff */
        /* <DEDUP_REMOVED lines=14> */
.L_x_2179:
        /* <DEDUP_REMOVED lines=9> */
.L_x_2178:
        /* <DEDUP_REMOVED lines=8> */
[C---:B01----:R-:W-:Y:S01]  /*6a70*/  FFMA.FTZ R22, R126.reuse, R20, R129 ;  /* 0x000000147e167223 */ /* 0x043fe20000010081 */
        /* <DEDUP_REMOVED lines=102> */
.L_x_2182:
        /* <DEDUP_REMOVED lines=31> */
.L_x_2183:
[----:B------:R0:W5:Y:S02]  /*72d0*/  LDG.E R19, desc[UR6][R6.64] ;  /* 0x0000000606137981 */ /* 0x000164000c1e1900 */
.L_x_2184:
        /* <DEDUP_REMOVED lines=16> */
.L_x_2181:
[----:B------:R-:W-:Y:S05]  /*73e0*/  BSYNC B0 ;  /* 0x0000000000007941 */ /* 0x000fea0003800000 */
.L_x_2180:
        /* <DEDUP_REMOVED lines=19> */
.L_x_2177:
[----:B------:R-:W-:Y:S01]  /*7520*/  BAR.SYNC.DEFER_BLOCKING 0x0 ;  /* 0x0000000000007b1d */ /* 0x000fe20000010000 */
[----:B------:R-:W-:Y:S02]  /*7530*/  F2FP.F16.F32.PACK_AB R81, R82, R81 ;  /* 0x000000515251723e */ /* 0x000fe400000000ff */
[----:B------:R-:W-:Y:S02]  /*7540*/  F2FP.F16.F32.PACK_AB R83, R84, R83 ;  /* 0x000000535453723e */ /* 0x000fe400000000ff */
[----:B------:R-:W-:-:S03]  /*7550*/  F2FP.F16.F32.PACK_AB R86, R87, R86 ;  /* 0x000000565756723e */ /* 0x000fc600000000ff */
[----:B------:R-:W3:Y:S01]  /*7560*/  S2UR UR8, SR_CTAID.X ;  /* 0x00000000000879c3 */ /* 0x000ee20000002500 */
[----:B------:R-:W-:Y:S01]  /*7570*/  PRMT R12, R81, 0x7632, R12 ;  /* 0x00007632510c7816 */ /* 0x000fe2000000000c */
[----:B------:R-:W-:Y:S01]  /*7580*/  BSSY B0, `(.L_x_2186) ;  /* 0x0000048000007945 */ /* 0x000fe20003800000 */
[----:B------:R-:W-:Y:S02]  /*7590*/  PRMT R13, R83, 0x7632, R13 ;  /* 0x00007632530d7816 */ /* 0x000fe4000000000d */
[----:B------:R-:W-:Y:S02]  /*75a0*/  PRMT R14, R86, 0x7632, R14 ;  /* 0x00007632560e7816 */ /* 0x000fe4000000000e */
[----:B------:R-:W-:Y:S02]  /*75b0*/  ISETP.NE.AND P0, PT, R76, RZ, PT ;  /* 0x000000ff4c00720c */ /* 0x000fe40003f05270 */
        /* <DEDUP_REMOVED lines=10> */
[----:B----4-:R-:W-:-:S03]  /*7660*/  PRMT R12, R88, 0x7632, R12 ;  /* 0x00007632580c7816 */ /* 0x010fc6000000000c */
[----:B------:R-:W-:Y:S01]  /*7670*/  STS.U16 [R52], R81 ;  /* 0x0000005134007388 */ /* 0x000fe20000000400 */
[----:B-----5:R-:W-:-:S03]  /*7680*/  PRMT R13, R92, 0x7632, R13 ;  /* 0x000076325c0d7816 */ /* 0x020fc6000000000d */
[----:B------:R-:W-:Y:S01]  /*7690*/  STS.U16 [R52+0x4], R83 ;  /* 0x0000045334007388 */ /* 0x000fe20000000400 */
[----:B0-----:R-:W-:-:S03]  /*76a0*/  PRMT R14, R94, 0x7632, R14 ;  /* 0x000076325e0e7816 */ /* 0x001fc6000000000e */
        /* <DEDUP_REMOVED lines=10> */
[----:B------:R0:W-:Y:S01]  /*7750*/  STS.U16 [R52+0x1e], R16 ;  /* 0x00001e1034007388 */ /* 0x0001e20000000400 */
[----:B------:R-:W-:-:S03]  /*7760*/  NOP ;  /* 0x0000000000007918 */ /* 0x000fc60000000000 */
[----:B-1----:R-:W-:Y:S01]  /*7770*/  LDS.U16 R19, [R42] ;  /* 0x000000002a137984 */ /* 0x002fe20000000400 */
[----:B0-----:R-:W3:Y:S03]  /*7780*/  LDC.64 R16, c[0x0][0x2c0] ;  /* 0x0000b000ff107b82 */ /* 0x001ee60000000a00 */
[----:B--2---:R-:W-:Y:S04]  /*7790*/  LDS.U16 R21, [R48+0x40] ;  /* 0x0000400030157984 */ /* 0x004fe80000000400 */
[----:B------:R-:W-:Y:S04]  /*77a0*/  LDS.U16 R23, [R46+0x80] ;  /* 0x000080002e177984 */ /* 0x000fe80000000400 */
[----:B------:R-:W-:Y:S04]  /*77b0*/  LDS.U16 R55, [R50+0xc0] ;  /* 0x0000c00032377984 */ /* 0x000fe80000000400 */
[----:B------:R-:W-:Y:S04]  /*77c0*/  LDS.U16 R57, [R44+0x100] ;  /* 0x000100002c397984 */ /* 0x000fe80000000400 */
[----:B------:R-:W-:Y:S04]  /*77d0*/  LDS.U16 R51, [R51+0x140] ;  /* 0x0001400033337984 */ /* 0x000fe80000000400 */
[----:B------:R-:W-:Y:S01]  /*77e0*/  LDS.U16 R49, [R49+0x180] ;  /* 0x0001800031317984 */ /* 0x000fe20000000400 */
        /* <DEDUP_REMOVED lines=32> */
[----:B------:R0:W-:Y:S04]  /*79f0*/  STG.E.U16 desc[UR6][R16.64], R19 ;  /* 0x0000001310007986 */ /* 0x0001e8000c101506 */
.L_x_2187:
[----:B------:R-:W-:Y:S05]  /*7a00*/  BSYNC B0 ;  /* 0x0000000000007941 */ /* 0x000fea0003800000 */
.L_x_2186:
        /* <DEDUP_REMOVED lines=8> */
[----:B------:R-:W-:Y:S02]  /*7a90*/  ISETP.GE.AND P3, PT, R18, R77, PT ;  /* 0x0000004d1200720c */ /* 0x000fe40003f66270 */
[----:B------:R-:W-:Y:S01]  /*7aa0*/  LOP3.LUT R20, R2, 0x40, RZ, 0xfc, !PT ;  /* 0x0000004002147812 */ /* 0x000fe200078efcff */
[----:B------:R-:W-:Y:S01]  /*7ab0*/  IMAD R18, R0, UR5, R3 ;  /* 0x0000000500127c24 */ /* 0x000fe2000f8e0203 */
[----:B------:R-:W-:Y:S01]  /*7ac0*/  IADD3 R3, P0, R41, R14, RZ ;  /* 0x0000000e29037210 */ /* 0x000fe20007f1e0ff */
[----:B------:R-:W-:Y:S01]  /*7ad0*/  IMAD.WIDE R32, R45, 0x2, R32 ;  /* 0x000000022d207825 */ /* 0x000fe200078e0220 */
[----:B------:R-:W-:-:S02]  /*7ae0*/  LOP3.LUT R22, R2, 0x60, RZ, 0xfc, !PT ;  /* 0x0000006002167812 */ /* 0x000fc400078efcff */
[----:B------:R-:W-:Y:S01]  /*7af0*/  IADD3.X R14, R19, R18, R15, P0, !PT ;  /* 0x00000012130e7210 */ /* 0x000fe200007fe40f */
[C---:B------:R-:W-:Y:S01]  /*7b00*/  IMAD.WIDE R34, R45.reuse, 0x2, R34 ;  /* 0x000000022d227825 */ /* 0x040fe200078e0222 */
[-C--:B------:R-:W-:Y:S02]  /*7b10*/  ISETP.GE.AND P4, PT, R20, R77.reuse, PT ;  /* 0x0000004d1400720c */ /* 0x080fe40003f86270 */
[-C--:B------:R-:W-:Y:S01]  /*7b20*/  ISETP.GE.AND P5, PT, R22, R77.reuse, PT ;  /* 0x0000004d1600720c */ /* 0x080fe20003fa6270 */
[----:B------:R-:W-:Y:S01]  /*7b30*/  IMAD.IADD R36, R45, 0x1, R36 ;  /* 0x000000012d247824 */ /* 0x000fe200078e0224 */
[C---:B------:R-:W-:Y:S01]  /*7b40*/  LOP3.LUT R42, R2.reuse, 0x80, RZ, 0xfc, !PT ;  /* 0x00000080022a7812 */ /* 0x040fe200078efcff */
[C---:B0-----:R-:W-:Y:S01]  /*7b50*/  IMAD.WIDE R12, R2.reuse, 0x2, R16 ;  /* 0x00000002020c7825 */ /* 0x041fe200078e0210 */
[----:B------:R-:W-:Y:S02]  /*7b60*/  LOP3.LUT R16, R2, 0xa0, RZ, 0xfc, !PT ;  /* 0x000000a002107812 */ /* 0x000fe400078efcff */
[----:B------:R-:W-:-:S02]  /*7b70*/  ISETP.GE.AND P6, PT, R42, R77, PT ;  /* 0x0000004d2a00720c */ /* 0x000fc40003fc6270 */
        /* <DEDUP_REMOVED lines=9> */
[C---:B------:R-:W-:Y:S02]  /*7c10*/  LOP3.LUT R16, R2.reuse, 0x120, RZ, 0xfc, !PT ;  /* 0x0000012002107812 */ /* 0x040fe400078efcff */
[----:B------:R-:W-:Y:S01]  /*7c20*/  LOP3.LUT R14, R2, 0x140, RZ, 0xfc, !PT ;  /* 0x00000140020e7812 */ /* 0x000fe200078efcff */
[----:B------:R1:W-:Y:S01]  /*7c30*/  @!P5 STG.E.U16 desc[UR6][R12.64+0xc0], R55 ;  /* 0x0000c0370c00d986 */ /* 0x0003e2000c101506 */
[-C--:B------:R-:W-:Y:S02]  /*7c40*/  ISETP.GE.AND P1, PT, R18, R77.reuse, PT ;  /* 0x0000004d1200720c */ /* 0x080fe40003f26270 */
[-C--:B------:R-:W-:Y:S01]  /*7c50*/  ISETP.GE.AND P2, PT, R20, R77.reuse, PT ;  /* 0x0000004d1400720c */ /* 0x080fe20003f46270 */
[----:B------:R1:W-:Y:S01]  /*7c60*/  @!P6 STG.E.U16 desc[UR6][R12.64+0x100], R57 ;  /* 0x000100390c00e986 */ /* 0x0003e2000c101506 */
[----:B------:R-:W-:-:S02]  /*7c70*/  ISETP.GE.AND P4, PT, R16, R77, PT ;  /* 0x0000004d1000720c */ /* 0x000fc40003f86270 */
[-C--:B------:R-:W-:Y:S01]  /*7c80*/  ISETP.GE.AND P5, PT, R14, R77.reuse, PT ;  /* 0x0000004d0e00720c */ /* 0x080fe20003fa6270 */
[----:B------:R1:W-:Y:S01]  /*7c90*/  @!P0 STG.E.U16 desc[UR6][R12.64+0x140], R51 ;  /* 0x000140330c008986 */ /* 0x0003e2000c101506 */
[C---:B------:R-:W-:Y:S02]  /*7ca0*/  LOP3.LUT R16, R2.reuse, 0x160, RZ, 0xfc, !PT ;  /* 0x0000016002107812 */ /* 0x040fe400078efcff */
[----:B------:R-:W-:Y:S01]  /*7cb0*/  LOP3.LUT R14, R2, 0x180, RZ, 0xfc, !PT ;  /* 0x00000180020e7812 */ /* 0x000fe200078efcff */
[----:B------:R1:W-:Y:S01]  /*7cc0*/  @!P3 STG.E.U16 desc[UR6][R12.64+0x200], R53 ;  /* 0x000200350c00b986 */ /* 0x0003e2000c101506 */
[-C--:B------:R-:W-:Y:S02]  /*7cd0*/  ISETP.GE.AND P6, PT, R16, R77.reuse, PT ;  /* 0x0000004d1000720c */ /* 0x080fe40003fc6270 */
[----:B------:R-:W-:Y:S01]  /*7ce0*/  ISETP.GE.AND P0, PT, R14, R77, PT ;  /* 0x0000004d0e00720c */ /* 0x000fe20003f06270 */
[----:B------:R1:W-:Y:S01]  /*7cf0*/  @!P1 STG.E.U16 desc[UR6][R12.64+0x180], R49 ;  /* 0x000180310c009986 */ /* 0x0003e2000c101506 */
[----:B------:R-:W-:-:S02]  /*7d00*/  LOP3.LUT R16, R2, 0x1a0, RZ, 0xfc, !PT ;  /* 0x000001a002107812 */ /* 0x000fc400078efcff */
[C---:B------:R-:W-:Y:S01]  /*7d10*/  LOP3.LUT R14, R2.reuse, 0x1c0, RZ, 0xfc, !PT ;  /* 0x000001c0020e7812 */ /* 0x040fe200078efcff */
[----:B------:R1:W-:Y:S01]  /*7d20*/  @!P2 STG.E.U16 desc[UR6][R12.64+0x1c0], R47 ;  /* 0x0001c02f0c00a986 */ /* 0x0003e2000c101506 */
[----:B------:R-:W-:Y:S02]  /*7d30*/  LOP3.LUT R2, R2, 0x1e0, RZ, 0xfc, !PT ;  /* 0x000001e002027812 */ /* 0x000fe400078efcff */
[-C--:B------:R-:W-:Y:S01]  /*7d40*/  ISETP.GE.AND P1, PT, R16, R77.reuse, PT ;  /* 0x0000004d1000720c */ /* 0x080fe20003f26270 */
[----:B------:R1:W-:Y:S01]  /*7d50*/  @!P4 STG.E.U16 desc[UR6][R12.64+0x240], R59 ;  /* 0x0002403b0c00c986 */ /* 0x0003e2000c101506 */
[-C--:B------:R-:W-:Y:S02]  /*7d60*/  ISETP.GE.AND P2, PT, R14, R77.reuse, PT ;  /* 0x0000004d0e00720c */ /* 0x080fe40003f46270 */
[----:B------:R-:W-:Y:S01]  /*7d70*/  ISETP.GE.AND P3, PT, R2, R77, PT ;  /* 0x0000004d0200720c */ /* 0x000fe20003f66270 */
[----:B------:R1:W-:Y:S01]  /*7d80*/  @!P5 STG.E.U16 desc[UR6][R12.64+0x280], R67 ;  /* 0x000280430c00d986 */ /* 0x0003e2000c101506 */
[----:B------:R-:W-:-:S02]  /*7d90*/  IADD3 R40, R40, 0x1, RZ ;  /* 0x0000000128287810 */ /* 0x000fc40007ffe0ff */
[----:B------:R-:W-:Y:S01]  /*7da0*/  IADD3 R41, R45, R41, RZ ;  /* 0x000000292d297210 */ /* 0x000fe20007ffe0ff */
        /* <DEDUP_REMOVED lines=8> */
.L_x_2189:
        /* <DEDUP_REMOVED lines=13> */
.L_x_8658:


//--------------------- .text._Z25selective_scan_fwd_kernelI32Selective_Scan_fwd_kernel_traitsILi32ELi16ELi1ELb0ELb1ELb1ELb0ELb1EN3c104HalfEffEEv13SSMParamsBase --------------------------
	.section	.text._Z25selective_scan_fwd_kernelI32Selective_Scan_fwd_kernel_traitsILi32ELi16ELi1ELb0ELb1ELb1ELb0ELb1EN3c104HalfEffEEv13SSMParamsBase,"ax",@progbits
	.align	128
        .global         _Z25selective_scan_fwd_kernelI32Selective_Scan_fwd_kernel_traitsILi32ELi16ELi1ELb0ELb1ELb1ELb0ELb1EN3c104HalfEffEEv13SSMParamsBase
        .type           _Z25selective_scan_fwd_kernelI32Selective_Scan_fwd_kernel_traitsILi32ELi16ELi1ELb0ELb1ELb1ELb0ELb1EN3c104HalfEffEEv13SSMParamsBase,@function
        .size           _Z25selective_scan_fwd_kernelI32Selective_Scan_fwd_kernel_traitsILi32ELi16ELi1ELb0ELb1ELb1ELb0ELb1EN3c104HalfEffEEv13SSMParamsBase,(.L_x_8659 - _Z25selective_scan_fwd_kernelI32Selective_Scan_fwd_kernel_traitsILi32ELi16ELi1ELb0ELb1ELb1ELb0ELb1EN3c104HalfEffEEv13SSMParamsBase)
        .other          _Z25selective_scan_fwd_kernelI32Selective_Scan_fwd_kernel_traitsILi32ELi16ELi1ELb0ELb1ELb1ELb0ELb1EN3c104HalfEffEEv13SSMParamsBase,@"STO_CUDA_ENTRY STV_DEFAULT"
_Z25selective_scan_fwd_kernelI32Selective_Scan_fwd_kernel_traitsILi32ELi16ELi1ELb0ELb1ELb1ELb0ELb1EN3c104HalfEffEEv13SSMParamsBase:
.text._Z25selective_scan_fwd_kernelI32Selective_Scan_fwd_kernel_traitsILi32ELi16ELi1ELb0ELb1ELb1ELb0ELb1EN3c104HalfEffEEv13SSMParamsBase:
        /* <DEDUP_REMOVED lines=39> */
.L_x_2190:
        /* <DEDUP_REMOVED lines=38> */
.L_x_2191:
        /* <DEDUP_REMOVED lines=12> */
.L_x_2192:
[----:B------:R-:W-:Y:S01]  /*0590*/  ISETP.EQ.U32.AND P0, PT, R26, RZ, PT ;  /* 0x000000ff1a00720c */ /* 0x000fe20003f02070 */
[----:B------:R-:W0:Y:S08]  /*05a0*/  LDC.64 R2, c[0x0][0x358] ;  /* 0x0000d600ff027b82 */ /* 0x000e300000000a00 */
[----:B------:R-:W3:Y:S01]  /*05b0*/  LDC.64 R8, c[0x0][0x370] ;  /* 0x0000dc00ff087b82 */ /* 0x000ee20000000a00 */
[----:B------:R-:W-:Y:S01]  /*05c0*/  ISETP.EQ.OR.EX P0, PT, R28, RZ, !P5, P0 ;  /* 0x000000ff1c00720c */ /* 0x000fe20006f02700 */
[----:B------:R-:W-:Y:S01]  /*05d0*/  IMAD.MOV.U32 R6, RZ, RZ, RZ ;  /* 0x000000ffff067224 */ /* 0x000fe200078e00ff */
[----:B------:R-:W-:Y:S01]  /*05e0*/  HFMA2.MMA R11, -RZ, RZ, 0, 0 ;  /* 0x00000000ff0b7435 */ /* 0x000fe200000001ff */
[----:B------:R-:W-:-:S04]  /*05f0*/  ULDC.64 UR4, c[0x0][0x368] ;  /* 0x0000da0000047ab9 */ /* 0x000fc80000000a00 */
[----:B------:R-:W4:Y:S01]  /*0600*/  LDC.64 R30, c[0x0][0x330] ;  /* 0x0000cc00ff1e7b82 */ /* 0x000f220000000a00 */
[----:B------:R-:W-:Y:S02]  /*0610*/  PRMT R168, RZ, 0x7610, R168 ;  /* 0x00007610ffa87816 */ /* 0x000fe400000000a8 */
[----:B------:R-:W-:-:S05]  /*0620*/  CS2R R16, SRZ ;  /* 0x0000000000107805 */ /* 0x000fca000001ff00 */
[----:B------:R-:W4:Y:S01]  /*0630*/  LDC.64 R22, c[0x0][0x318] ;  /* 0x0000c600ff167b82 */ /* 0x000f220000000a00 */
[C---:B-1----:R-:W-:Y:S01]  /*0640*/  @!P0 LEA R4, P1, R7.reuse, R4, 0x2 ;  /* 0x0000000407048211 */ /* 0x042fe200078210ff */
[----:B------:R-:W-:Y:S01]  /*0650*/  IMAD.MOV.U32 R38, RZ, RZ, RZ ;  /* 0x000000ffff267224 */ /* 0x000fe200078e00ff */
[----:B------:R-:W-:Y:S02]  /*0660*/  ULDC.64 UR8, c[0x0][0x2a0] ;  /* 0x0000a80000087ab9 */ /* 0x000fe40000000a00 */
[----:B--2---:R-:W-:-:S03]  /*0670*/  @!P0 LEA.HI.X R5, R7, R5, R10, 0x2, P1 ;  /* 0x0000000507058211 */ /* 0x004fc600008f140a */
[----:B------:R-:W1:Y:S03]  /*0680*/  LDC.64 R48, c[0x0][0x388] ;  /* 0x0000e200ff307b82 */ /* 0x000e660000000a00 */
        /* <DEDUP_REMOVED lines=30> */
[----:B------:R-:W-:Y:S01]  /*0870*/  HFMA2.MMA R169, -RZ, RZ, 0, 0 ;  /* 0x00000000ffa97435 */ /* 0x000fe200000001ff */
[----:B------:R-:W-:-:S04]  /*0880*/  IMAD.MOV.U32 R170, RZ, RZ, RZ ;  /* 0x000000ffffaa7224 */ /* 0x000fc800078e00ff */
[----:B------:R-:W1:Y:S01]  /*0890*/  LDC R39, c[0x0][0x23c] ;  /* 0x00008f00ff277b82 */ /* 0x000e620000000800 */
[----:B------:R-:W-:-:S04]  /*08a0*/  @!P2 LEA R8, P1, R7, R16, 0x2 ;  /* 0x000000100708a211 */ /* 0x000fc800078210ff */
[----:B------:R-:W-:-:S03]  /*08b0*/  @!P2 LEA.HI.X R9, R7, R17, R10, 0x2, P1 ;  /* 0x000000110709a211 */ /* 0x000fc600008f140a */
[----:B------:R-:W0:Y:S01]  /*08c0*/  LDC R17, c[0x0][0x224] ;  /* 0x00008900ff117b82 */ /* 0x000e220000000800 */
[----:B------:R-:W-:Y:S01]  /*08d0*/  @P3 LEA R12, P6, R0, R22, 0x2 ;  /* 0x00000016000c3211 */ /* 0x000fe200078c10ff */
[----:B------:R3:W5:Y:S01]  /*08e0*/  @!P2 LDG.E R38, desc[UR6][R8.64] ;  /* 0x000000060826a981 */ /* 0x000762000c1e1900 */
[----:B0-----:R-:W-:-:S04]  /*08f0*/  IABS R11, R17 ;  /* 0x00000011000b7213 */ /* 0x001fc80000000000 */
[----:B------:R-:W0:Y:S08]  /*0900*/  I2F.RP R6, R11 ;  /* 0x0000000b00067306 */ /* 0x000e300000209400 */
[----:B0-----:R-:W0:Y:S01]  /*0910*/  MUFU.RCP R6, R6 ;  /* 0x0000000600067308 */ /* 0x001e220000001000 */
[C---:B------:R-:W-:Y:S02]  /*0920*/  @P3 LEA.HI.X R13, R0.reuse, R23, R25, 0x2, P6 ;  /* 0x00000017000d3211 */ /* 0x040fe400030f1419 */
[----:B------:R-:W-:-:S04]  /*0930*/  @P4 LEA R14, P6, R0, R30, 0x2 ;  /* 0x0000001e000e4211 */ /* 0x000fc800078c10ff */
[----:B------:R-:W-:Y:S02]  /*0940*/  @P4 LEA.HI.X R15, R0, R31, R25, 0x2, P6 ;  /* 0x0000001f000f4211 */ /* 0x000fe400030f1419 */
[----:B------:R-:W-:-:S06]  /*0950*/  CS2R R30, SRZ ;  /* 0x00000000001e7805 */ /* 0x000fcc000001ff00 */
[----:B------:R-:W5:Y:S01]  /*0960*/  @P3 LDG.E R30, desc[UR6][R12.64] ;  /* 0x000000060c1e3981 */ /* 0x000f62000c1e1900 */
[----:B--2---:R-:W-:Y:S01]  /*0970*/  @!P0 IMAD.WIDE R4, R5, 0x4, R2 ;  /* 0x0000000405048825 */ /* 0x004fe200078e0202 */
[----:B---3--:R-:W-:Y:S02]  /*0980*/  IABS R8, R0 ;  /* 0x0000000000087213 */ /* 0x008fe40000000000 */
[----:B------:R2:W5:Y:S04]  /*0990*/  @P4 LDG.E R31, desc[UR6][R14.64] ;  /* 0x000000060e1f4981 */ /* 0x000568000c1e1900 */
[----:B------:R0:W3:Y:S01]  /*09a0*/  @!P0 LDG.E R19, desc[UR6][R4.64] ;  /* 0x0000000604138981 */ /* 0x0000e2000c1e1900 */
[----:B--2---:R-:W2:Y:S01]  /*09b0*/  LDC.64 R14, c[0x0][0x270] ;  /* 0x00009c00ff0e7b82 */ /* 0x004ea20000000a00 */
[----:B0-----:R-:W-:-:S04]  /*09c0*/  IADD3 R4, R6, 0xffffffe, RZ ;  /* 0x0ffffffe06047810 */ /* 0x001fc80007ffe0ff */
[----:B------:R0:W4:Y:S02]  /*09d0*/  F2I.FTZ.U32.TRUNC.NTZ R5, R4 ;  /* 0x0000000400057305 */ /* 0x000124000021f000 */
[----:B0-----:R-:W-:Y:S02]  /*09e0*/  IMAD.MOV.U32 R4, RZ, RZ, RZ ;  /* 0x000000ffff047224 */ /* 0x001fe400078e00ff */
        /* <DEDUP_REMOVED lines=15> */
[----:B--2---:R-:W-:-:S04]  /*0ae0*/  IMAD R4, R33, R14, RZ ;  /* 0x0000000e21047224 */ /* 0x004fc800078e02ff */
        /* <DEDUP_REMOVED lines=10> */
[-C--:B------:R-:W-:Y:S01]  /*0b90*/  IMAD R6, R17, R34.reuse, RZ ;  /* 0x0000002211067224 */ /* 0x080fe200078e02ff */
[----:B------:R-:W-:Y:S02]  /*0ba0*/  ULDC.64 UR4, c[0x0][0x290] ;  /* 0x0000a40000047ab9 */ /* 0x000fe40000000a00 */
[----:B------:R-:W-:Y:S01]  /*0bb0*/  IADD3 R5, R5, R13, RZ ;  /* 0x0000000d05057210 */ /* 0x000fe20007ffe0ff */
[C---:B------:R-:W-:Y:S02]  /*0bc0*/  IMAD R35, R11.reuse, R35, R6 ;  /* 0x000000230b237224 */ /* 0x040fe400078e0206 */
[----:B------:R-:W-:-:S04]  /*0bd0*/  IMAD.WIDE.U32 R12, R11, R34, R4 ;  /* 0x000000220b0c7225 */ /* 0x000fc800078e0004 */
[----:B------:R-:W-:Y:S01]  /*0be0*/  IMAD.WIDE.U32 R8, R29, R14, RZ ;  /* 0x0000000e1d087225 */ /* 0x000fe200078e00ff */
[----:B------:R-:W-:Y:S01]  /*0bf0*/  LEA R32, P3, R12, R40, 0x1 ;  /* 0x000000280c207211 */ /* 0x000fe200078608ff */
[----:B------:R-:W0:Y:S02]  /*0c00*/  @P1 LDC R169, c[0x0][0x388] ;  /* 0x0000e200ffa91b82 */ /* 0x000e240000000800 */
[----:B------:R-:W-:Y:S01]  /*0c10*/  IMAD.IADD R35, R13, 0x1, R35 ;  /* 0x000000010d237824 */ /* 0x000fe200078e0223 */
[----:B------:R-:W-:Y:S01]  /*0c20*/  ISETP.NE.U32.AND P2, PT, R50, RZ, PT ;  /* 0x000000ff3200720c */ /* 0x000fe20003f45070 */
[----:B------:R-:W-:Y:S02]  /*0c30*/  IMAD.IADD R9, R9, 0x1, R15 ;  /* 0x0000000109097824 */ /* 0x000fe400078e020f */
[-C--:B------:R-:W-:Y:S01]  /*0c40*/  IMAD R18, R17, R42.reuse, RZ ;  /* 0x0000002a11127224 */ /* 0x080fe200078e02ff */
[----:B------:R-:W-:Y:S01]  /*0c50*/  LEA.HI.X R35, R12, R41, R35, 0x1, P3 ;  /* 0x000000290c237211 */ /* 0x000fe200018f0c23 */
[----:B------:R-:W-:Y:S01]  /*0c60*/  IMAD R6, R33, UR4, RZ ;  /* 0x0000000421067c24 */ /* 0x000fe2000f8e02ff */
[----:B------:R-:W-:Y:S01]  /*0c70*/  ISETP.NE.U32.AND P3, PT, R46, RZ, PT ;  /* 0x000000ff2e00720c */ /* 0x000fe20003f65070 */
[----:B------:R-:W2:Y:S01]  /*0c80*/  @P1 LDC R170, c[0x0][0x38c] ;  /* 0x0000e300ffaa1b82 */ /* 0x000ea20000000800 */
[----:B------:R-:W-:Y:S01]  /*0c90*/  IMAD.WIDE.U32 R14, R11, R42, R8 ;  /* 0x0000002a0b0e7225 */ /* 0x000fe200078e0008 */
[----:B------:R-:W-:-:S03]  /*0ca0*/  ISETP.NE.AND.EX P2, PT, R51, RZ, PT, P2 ;  /* 0x000000ff3300720c */ /* 0x000fc60003f45320 */
[----:B------:R-:W-:Y:S02]  /*0cb0*/  IMAD R16, R33, UR8, RZ ;  /* 0x0000000821107c24 */ /* 0x000fe4000f8e02ff */
[----:B------:R-:W-:Y:S02]  /*0cc0*/  IMAD R37, R11, R43, R18 ;  /* 0x0000002b0b257224 */ /* 0x000fe400078e0212 */
[----:B------:R-:W-:Y:S01]  /*0cd0*/  IMAD R17, R29, UR5, R6 ;  /* 0x000000051d117c24 */ /* 0x000fe2000f8e0206 */
[----:B------:R-:W-:Y:S01]  /*0ce0*/  ISETP.NE.AND.EX P3, PT, R47, RZ, PT, P3 ;  /* 0x000000ff2f00720c */ /* 0x000fe20003f65330 */
[----:B------:R-:W-:Y:S01]  /*0cf0*/  IMAD.WIDE.U32 R4, R29, UR4, RZ ;  /* 0x000000041d047c25 */ /* 0x000fe2000f8e00ff */
[----:B-1----:R-:W-:-:S03]  /*0d00*/  LEA R34, P4, R14, R44, 0x1 ;  /* 0x0000002c0e227211 */ /* 0x002fc600078808ff */
[----:B------:R-:W-:-:S04]  /*0d10*/  IMAD.WIDE.U32 R8, R29, UR8, RZ ;  /* 0x000000081d087c25 */ /* 0x000fc8000f8e00ff */
[----:B------:R-:W-:Y:S02]  /*0d20*/  IMAD R23, R29, UR9, R16 ;  /* 0x000000091d177c24 */ /* 0x000fe4000f8e0210 */
[----:B------:R-:W-:Y:S01]  /*0d30*/  IMAD.IADD R37, R15, 0x1, R37 ;  /* 0x000000010f257824 */ /* 0x000fe200078e0225 */
[----:B------:R-:W-:Y:S01]  /*0d40*/  HFMA2.MMA R6, -RZ, RZ, 0, 0 ;  /* 0x00000000ff067435 */ /* 0x000fe200000001ff */
[----:B------:R-:W-:Y:S01]  /*0d50*/  IMAD.IADD R5, R5, 0x1, R17 ;  /* 0x0000000105057824 */ /* 0x000fe200078e0211 */
[----:B------:R-:W-:Y:S01]  /*0d60*/  ULDC.64 UR4, c[0x0][0x298] ;  /* 0x0000a60000047ab9 */ /* 0x000fe20000000a00 */
[----:B------:R-:W1:Y:S01]  /*0d70*/  LDC.64 R16, c[0x0][0x320] ;  /* 0x0000c800ff107b82 */ /* 0x000e620000000a00 */
[----:B------:R-:W-:Y:S02]  /*0d80*/  IADD3 R9, R9, R23, RZ ;  /* 0x0000001709097210 */ /* 0x000fe40007ffe0ff */
[----:B------:R-:W-:Y:S02]  /*0d90*/  LEA.HI.X R37, R14, R45, R37, 0x1, P4 ;  /* 0x0000002d0e257211 */ /* 0x000fe400020f0c25 */
[----:B------:R-:W-:Y:S01]  /*0da0*/  CS2R R14, SRZ ;  /* 0x00000000000e7805 */ /* 0x000fe2000001ff00 */
[----:B------:R-:W-:-:S02]  /*0db0*/  IMAD.MOV.U32 R12, RZ, RZ, RZ ;  /* 0x000000ffff0c7224 */ /* 0x000fc400078e00ff */
[----:B------:R-:W4:Y:S01]  /*0dc0*/  LDC.64 R22, c[0x0][0x328] ;  /* 0x0000ca00ff167b82 */ /* 0x000f220000000a00 */
[----:B------:R-:W-:Y:S01]  /*0dd0*/  @P2 ISETP.NE.U32.AND P4, PT, R50, RZ, PT ;  /* 0x000000ff3200220c */ /* 0x000fe20003f85070 */
[----:B------:R-:W-:-:S06]  /*0de0*/  IMAD R11, R25, UR4, RZ ;  /* 0x00000004190b7c24 */ /* 0x000fcc000f8e02ff */
[----:B------:R-:W3:Y:S01]  /*0df0*/  @P3 LDC R14, c[0x0][0x378] ;  /* 0x0000de00ff0e3b82 */ /* 0x000ee20000000800 */
[----:B------:R-:W-:-:S07]  /*0e00*/  IMAD R11, R0, UR5, R11 ;  /* 0x00000005000b7c24 */ /* 0x000fce000f8e020b */
[----:B------:R-:W3:Y:S01]  /*0e10*/  @P3 LDC R15, c[0x0][0x37c] ;  /* 0x0000df00ff0f3b82 */ /* 0x000ee20000000800 */
[----:B------:R-:W-:Y:S02]  /*0e20*/  PLOP3.LUT P3, PT, PT, PT, PT, 0x8, 0x0 ;  /* 0x000000000000781c */ /* 0x000fe40003f6e170 */
[----:B------:R-:W-:Y:S01]  /*0e30*/  @P2 ISETP.NE.AND.EX P3, PT, R51, RZ, PT, P4 ;  /* 0x000000ff3300220c */ /* 0x000fe20003f65340 */
[----:B------:R-:W-:Y:S01]  /*0e40*/  IMAD.WIDE.U32 R4, R0, UR4, R4 ;  /* 0x0000000400047c25 */ /* 0x000fe2000f8e0004 */
[----:B------:R-:W-:-:S03]  /*0e50*/  ULDC.64 UR4, c[0x0][0x2a8] ;  /* 0x0000aa0000047ab9 */ /* 0x000fc60000000a00 */
[----:B------:R-:W3:Y:S01]  /*0e60*/  @P2 LDC R12, c[0x0][0x390] ;  /* 0x0000e400ff0c2b82 */ /* 0x000ee20000000800 */
[----:B------:R-:W-:-:S07]  /*0e70*/  IMAD R13, R25, UR4, RZ ;  /* 0x00000004190d7c24 */ /* 0x000fce000f8e02ff */
[----:B------:R-:W3:Y:S01]  /*0e80*/  @P2 LDC R6, c[0x0][0x394] ;  /* 0x0000e500ff062b82 */ /* 0x000ee20000000800 */
[----:B0-----:R-:W-:-:S04]  /*0e90*/  ISETP.NE.U32.AND P2, PT, R169, RZ, PT ;  /* 0x000000ffa900720c */ /* 0x001fc80003f45070 */
[----:B--2---:R-:W-:Y:S01]  /*0ea0*/  ISETP.NE.AND.EX P2, PT, R170, RZ, PT, P2 ;  /* 0x000000ffaa00720c */ /* 0x004fe20003f45320 */
[C---:B------:R-:W-:Y:S02]  /*0eb0*/  IMAD R13, R0.reuse, UR5, R13 ;  /* 0x00000005000d7c24 */ /* 0x040fe4000f8e020d */
[----:B------:R-:W-:Y:S01]  /*0ec0*/  IMAD.WIDE.U32 R8, R0, UR4, R8 ;  /* 0x0000000400087c25 */ /* 0x000fe2000f8e0008 */
[----:B-1----:R-:W-:-:S03]  /*0ed0*/  LEA R78, P6, R4, R16, 0x1 ;  /* 0x00000010044e7211 */ /* 0x002fc600078c08ff */
[----:B------:R-:W-:Y:S01]  /*0ee0*/  IMAD.IADD R79, R5, 0x1, R11 ;  /* 0x00000001054f7824 */ /* 0x000fe200078e020b */
[----:B----4-:R-:W-:Y:S01]  /*0ef0*/  LEA R76, P4, R8, R22, 0x1 ;  /* 0x00000016084c7211 */ /* 0x010fe200078808ff */
[----:B------:R-:W-:-:S03]  /*0f00*/  IMAD.IADD R77, R9, 0x1, R13 ;  /* 0x00000001094d7824 */ /* 0x000fc600078e020d */
[----:B------:R-:W-:Y:S02]  /*0f10*/  LEA.HI.X R79, R4, R17, R79, 0x1, P6 ;  /* 0x00000011044f7211 */ /* 0x000fe400030f0c4f */
[----:B------:R-:W-:Y:S02]  /*0f20*/  CS2R R4, SRZ ;  /* 0x0000000000047805 */ /* 0x000fe4000001ff00 */
[----:B------:R-:W-:Y:S01]  /*0f30*/  LEA.HI.X R77, R8, R23, R77, 0x1, P4 ;  /* 0x00000017084d7211 */ /* 0x000fe200020f0c4d */
[----:B------:R-:W-:Y:S01]  /*0f40*/  @P1 IMAD.MOV.U32 R5, RZ, RZ, R170 ;  /* 0x000000ffff051224 */ /* 0x000fe200078e00aa */
[----:B------:R-:W-:Y:S01]  /*0f50*/  @P1 MOV R4, R169 ;  /* 0x000000a900041202 */ /* 0x000fe20000000f00 */
[----:B------:R-:W-:Y:S01]  /*0f60*/  IMAD.IADD R36, R36, 0x1, -R29 ;  /* 0x0000000124247824 */ /* 0x000fe200078e0a1d */
[----:B------:R-:W-:Y:S02]  /*0f70*/  SEL R39, R39, 0x800, P5 ;  /* 0x0000080027277807 */ /* 0x000fe40002800000 */
[----:B---3--:R-:W-:Y:S01]  /*0f80*/  @!P0 SHF.R.S32.HI R21, RZ, 0x1f, R19 ;  /* 0x0000001fff158819 */ /* 0x008fe20000011413 */
[----:B------:R-:W-:Y:S06]  /*0f90*/  @P3 BRA P2, `(.L_x_2193) ;  /* 0x0000000000783947 */ /* 0x000fec0001000000 */
        /* <DEDUP_REMOVED lines=8> */
[----:B0-----:R-:W-:-:S06]  /*1020*/  IADD3 R8, R11, 0xffffffe, RZ ;  /* 0x0ffffffe0b087810 */ /* 0x001fcc0007ffe0ff */
[----:B------:R0:W1:Y:S02]  /*1030*/  F2I.FTZ.U32.TRUNC.NTZ R9, R8 ;  /* 0x0000000800097305 */ /* 0x000064000021f000 */
[----:B0-----:R-:W-:Y:S01]  /*1040*/  MOV R8, RZ ;  /* 0x000000ff00087202 */ /* 0x001fe20000000f00 */
        /* <DEDUP_REMOVED lines=19> */
.L_x_2193:
        /* <DEDUP_REMOVED lines=18> */
.L_x_2194:
[----:B------:R-:W-:-:S13]  /*12a0*/  ISETP.GE.AND P0, PT, R40, 0x1, PT ;  /* 0x000000012800780c */ /* 0x000fda0003f06270 */
[----:B------:R-:W-:Y:S05]  /*12b0*/  @!P0 EXIT ;  /* 0x000000000000894d */ /* 0x000fea0003800000 */
[----:B------:R-:W0:Y:S01]  /*12c0*/  S2R R42, SR_LANEID ;  /* 0x00000000002a7919 */ /* 0x000e220000000000 */
[----:B------:R-:W-:Y:S01]  /*12d0*/  ULDC.64 UR4, c[0x0][0x2e0] ;  /* 0x0000b80000047ab9 */ /* 0x000fe20000000a00 */
[----:B------:R-:W-:Y:S01]  /*12e0*/  MOV R8, R24 ;  /* 0x0000001800087202 */ /* 0x000fe20000000f00 */
[----:B------:R-:W-:Y:S01]  /*12f0*/  IMAD R12, R21, UR4, RZ ;  /* 0x00000004150c7c24 */ /* 0x000fe2000f8e02ff */
[----:B------:R-:W-:Y:S01]  /*1300*/  LEA R6, P0, R7, R14, 0x2 ;  /* 0x0000000e07067211 */ /* 0x000fe200078010ff */
[----:B------:R-:W-:Y:S01]  /*1310*/  IMAD.MOV.U32 R9, RZ, RZ, R27 ;  /* 0x000000ffff097224 */ /* 0x000fe200078e001b */
[----:B------:R-:W-:Y:S01]  /*1320*/  HFMA2.MMA R45, -RZ, RZ, 0, 0 ;  /* 0x00000000ff2d7435 */ /* 0x000fe200000001ff */
[----:B------:R-:W-:Y:S01]  /*1330*/  IMAD R47, R19, UR5, R12 ;  /* 0x00000005132f7c24 */ /* 0x000fe2000f8e020c */
[----:B------:R-:W-:Y:S01]  /*1340*/  LEA.HI.X R7, R7, R15, R10, 0x2, P0 ;  /* 0x0000000f07077211 */ /* 0x000fe200000f140a */
[----:B------:R-:W-:-:S04]  /*1350*/  IMAD.WIDE.U32 R8, R19, UR4, R8 ;  /* 0x0000000413087c25 */ /* 0x000fc8000f8e0008 */
[----:B------:R-:W-:Y:S02]  /*1360*/  IMAD.MOV.U32 R43, RZ, RZ, RZ ;  /* 0x000000ffff2b7224 */ /* 0x000fe400078e00ff */
[----:B------:R-:W-:-:S07]  /*1370*/  IMAD.IADD R47, R9, 0x1, R47 ;  /* 0x00000001092f7824 */ /* 0x000fce00078e022f */
.L_x_2238:
        /* <DEDUP_REMOVED lines=9> */
[----:B0-----:R-:W-:Y:S05]  /*1410*/  @!P0 EXIT ;  /* 0x000000000000894d */ /* 0x001fea0003800000 */
        /* <DEDUP_REMOVED lines=21> */
[----:B------:R-:W-:Y:S02]  /*1570*/  ISETP.GE.AND P5, PT, R12, R49, PT ;  /* 0x000000310c00720c */ /* 0x000fe40003fa6270 */
[C---:B------:R-:W-:Y:S02]  /*1580*/  LOP3.LUT R12, R10.reuse, 0x80, RZ, 0xfc, !PT ;  /* 0x000000800a0c7812 */ /* 0x040fe400078efcff */
[----:B------:R-:W-:-:S02]  /*1590*/  LOP3.LUT R44, R10, 0xe0, RZ, 0xfc, !PT ;  /* 0x000000e00a2c7812 */ /* 0x000fc400078efcff */
[-C--:B------:R-:W-:Y:S01]  /*15a0*/  ISETP.GE.AND P2, PT, R12, R49.reuse, PT ;  /* 0x000000310c00720c */ /* 0x080fe20003f46270 */
[C---:B------:R-:W-:Y:S01]  /*15b0*/  IMAD.WIDE R12, R10.reuse, 0x2, R78 ;  /* 0x000000020a0c7825 */ /* 0x040fe200078e024e */
[----:B------:R-:W-:Y:S02]  /*15c0*/  P2R R173, PR, RZ, 0x1 ;  /* 0x00000001ffad7803 */ /* 0x000fe40000000000 */
[-C--:B------:R-:W-:Y:S02]  /*15d0*/  ISETP.GE.AND P6, PT, R10, R49.reuse, PT ;  /* 0x000000310a00720c */ /* 0x080fe40003fc6270 */
[----:B------:R-:W2:Y:S01]  /*15e0*/  @!P0 LDG.E.U16 R23, desc[UR6][R12.64+0x180] ;  /* 0x000180060c178981 */ /* 0x000ea2000c1e1500 */
[----:B------:R-:W-:Y:S02]  /*15f0*/  ISETP.GE.AND P0, PT, R44, R49, PT ;  /* 0x000000312c00720c */ /* 0x000fe40003f06270 */
[C---:B------:R-:W-:Y:S02]  /*1600*/  LOP3.LUT R14, R10.reuse, 0x40, RZ, 0xfc, !PT ;  /* 0x000000400a0e7812 */ /* 0x040fe400078efcff */
[----:B------:R-:W-:-:S02]  /*1610*/  LOP3.LUT R16, R10, 0x60, RZ, 0xfc, !PT ;  /* 0x000000600a107812 */ /* 0x000fc400078efcff */
[-C--:B------:R-:W-:Y:S01]  /*1620*/  ISETP.GE.AND P4, PT, R14, R49.reuse, PT ;  /* 0x000000310e00720c */ /* 0x080fe20003f86270 */
[----:B------:R-:W3:Y:S01]  /*1630*/  @!P2 LDG.E.U16 R19, desc[UR6][R12.64+0x100] ;  /* 0x000100060c13a981 */ /* 0x000ee2000c1e1500 */
[C---:B------:R-:W-:Y:S02]  /*1640*/  LOP3.LUT R14, R10.reuse, 0xa0, RZ, 0xfc, !PT ;  /* 0x000000a00a0e7812 */ /* 0x040fe400078efcff */
[----:B------:R-:W-:Y:S01]  /*1650*/  LOP3.LUT R46, R10, 0x100, RZ, 0xfc, !PT ;  /* 0x000001000a2e7812 */ /* 0x000fe200078efcff */
[----:B------:R-:W4:Y:S01]  /*1660*/  @!P6 LDG.E.U16 R15, desc[UR6][R12.64] ;  /* 0x000000060c0fe981 */ /* 0x000f22000c1e1500 */
[-C--:B------:R-:W-:Y:S02]  /*1670*/  ISETP.GE.AND P3, PT, R16, R49.reuse, PT ;  /* 0x000000311000720c */ /* 0x080fe40003f66270 */
[----:B------:R-:W-:Y:S01]  /*1680*/  ISETP.GE.AND P1, PT, R14, R49, PT ;  /* 0x000000310e00720c */ /* 0x000fe20003f26270 */
[----:B------:R-:W5:Y:S01]  /*1690*/  @!P0 LDG.E.U16 R55, desc[UR6][R12.64+0x1c0] ;  /* 0x0001c0060c378981 */ /* 0x000f62000c1e1500 */
[----:B------:R-:W-:-:S02]  /*16a0*/  P2R R174, PR, RZ, 0x1 ;  /* 0x00000001ffae7803 */ /* 0x000fc40000000000 */
[----:B------:R-:W-:Y:S01]  /*16b0*/  ISETP.GE.AND P0, PT, R46, R49, PT ;  /* 0x000000312e00720c */ /* 0x000fe20003f06270 */
[----:B------:R-:W2:Y:S01]  /*16c0*/  @!P4 LDG.E.U16 R17, desc[UR6][R12.64+0x80] ;  /* 0x000080060c11c981 */ /* 0x000ea2000c1e1500 */
[----:B------:R-:W-:Y:S02]  /*16d0*/  PRMT R14, RZ, 0x7610, R14 ;  /* 0x00007610ff0e7816 */ /* 0x000fe4000000000e */
[----:B------:R-:W-:Y:S02]  /*16e0*/  PRMT R16, RZ, 0x7610, R16 ;  /* 0x00007610ff107816 */ /* 0x000fe40000000010 */
[C---:B------:R-:W-:Y:S02]  /*16f0*/  LOP3.LUT R48, R10.reuse, 0x120, RZ, 0xfc, !PT ;  /* 0x000001200a307812 */ /* 0x040fe400078efcff */
[C---:B------:R-:W-:Y:S01]  /*1700*/  LOP3.LUT R50, R10.reuse, 0x140, RZ, 0xfc, !PT ;  /* 0x000001400a327812 */ /* 0x040fe200078efcff */
[----:B------:R-:W3:Y:S01]  /*1710*/  @!P5 LDG.E.U16 R14, desc[UR6][R12.64+0x40] ;  /* 0x000040060c0ed981 */ /* 0x000ee2000c1e1500 */
[----:B------:R-:W-:-:S02]  /*1720*/  LOP3.LUT R52, R10, 0x160, RZ, 0xfc, !PT ;  /* 0x000001600a347812 */ /* 0x000fc400078efcff */
[----:B------:R-:W-:Y:S01]  /*1730*/  P2R R180, PR, RZ, 0x40 ;  /* 0x00000040ffb47803 */ /* 0x000fe20000000000 */
[----:B------:R-:W5:Y:S01]  /*1740*/  @!P3 LDG.E.U16 R16, desc[UR6][R12.64+0xc0] ;  /* 0x0000c0060c10b981 */ /* 0x000f62000c1e1500 */
[C---:B------:R-:W-:Y:S02]  /*1750*/  LOP3.LUT R54, R10.reuse, 0x180, RZ, 0xfc, !PT ;  /* 0x000001800a367812 */ /* 0x040fe400078efcff */
[----:B------:R-:W-:Y:S01]  /*1760*/  P2R R179, PR, RZ, 0x20 ;  /* 0x00000020ffb37803 */ /* 0x000fe20000000000 */
[----:B------:R-:W5:Y:S01]  /*1770*/  @!P1 LDG.E.U16 R21, desc[UR6][R12.64+0x140] ;  /* 0x000140060c159981 */ /* 0x000f62000c1e1500 */
[----:B------:R-:W-:Y:S02]  /*1780*/  LOP3.LUT R58, R10, 0x1a0, RZ, 0xfc, !PT ;  /* 0x000001a00a3a7812 */ /* 0x000fe400078efcff */
[----:B------:R-:W-:Y:S01]  /*1790*/  ISETP.GE.AND P6, PT, R48, R49, PT ;  /* 0x000000313000720c */ /* 0x000fe20003fc6270 */
[----:B------:R-:W5:Y:S01]  /*17a0*/  @!P0 LDG.E.U16 R57, desc[UR6][R12.64+0x200] ;  /* 0x000200060c398981 */ /* 0x000f62000c1e1500 */
[----:B------:R-:W-:-:S02]  /*17b0*/  P2R R178, PR, RZ, 0x10 ;  /* 0x00000010ffb27803 */ /* 0x000fc40000000000 */
[----:B------:R-:W-:Y:S02]  /*17c0*/  LOP3.LUT R60, R10, 0x1c0, RZ, 0xfc, !PT ;  /* 0x000001c00a3c7812 */ /* 0x000fe400078efcff */
[-C--:B------:R-:W-:Y:S02]  /*17d0*/  ISETP.GE.AND P5, PT, R50, R49.reuse, PT ;  /* 0x000000313200720c */ /* 0x080fe40003fa6270 */
[----:B------:R-:W-:Y:S02]  /*17e0*/  P2R R177, PR, RZ, 0x8 ;  /* 0x00000008ffb17803 */ /* 0x000fe40000000000 */
[----:B------:R-:W-:Y:S02]  /*17f0*/  LOP3.LUT R62, R10, 0x1e0, RZ, 0xfc, !PT ;  /* 0x000001e00a3e7812 */ /* 0x000fe400078efcff */
[----:B------:R-:W-:Y:S02]  /*1800*/  ISETP.GE.AND P4, PT, R52, R49, PT ;  /* 0x000000313400720c */ /* 0x000fe40003f86270 */
[----:B------:R-:W-:-:S02]  /*1810*/  P2R R176, PR, RZ, 0x4 ;  /* 0x00000004ffb07803 */ /* 0x000fc40000000000 */
[-C--:B------:R-:W-:Y:S02]  /*1820*/  ISETP.GE.AND P3, PT, R54, R49.reuse, PT ;  /* 0x000000313600720c */ /* 0x080fe40003f66270 */
[----:B------:R-:W-:Y:S01]  /*1830*/  P2R R181, PR, RZ, 0x2 ;  /* 0x00000002ffb57803 */ /* 0x000fe20000000000 */
[----:B------:R-:W5:Y:S01]  /*1840*/  @!P5 LDG.E.U16 R59, desc[UR6][R12.64+0x280] ;  /* 0x000280060c3bd981 */ /* 0x000f62000c1e1500 */
[-C--:B------:R-:W-:Y:S02]  /*1850*/  ISETP.GE.AND P2, PT, R58, R49.reuse, PT ;  /* 0x000000313a00720c */ /* 0x080fe40003f46270 */
[----:B------:R-:W-:Y:S02]  /*1860*/  P2R R175, PR, RZ, 0x1 ;  /* 0x00000001ffaf7803 */ /* 0x000fe40000000000 */
[-C--:B------:R-:W-:Y:S01]  /*1870*/  ISETP.GE.AND P1, PT, R60, R49.reuse, PT ;  /* 0x000000313c00720c */ /* 0x080fe20003f26270 */
[----:B------:R-:W5:Y:S01]  /*1880*/  @!P4 LDG.E.U16 R20, desc[UR6][R12.64+0x2c0] ;  /* 0x0002c0060c14c981 */ /* 0x000f62000c1e1500 */
[----:B------:R-:W-:-:S02]  /*1890*/  ISETP.GE.AND P0, PT, R62, R49, PT ;  /* 0x000000313e00720c */ /* 0x000fc40003f06270 */
[----:B------:R-:W-:Y:S01]  /*18a0*/  PRMT R18, RZ, 0x7610, R18 ;  /* 0x00007610ff127816 */ /* 0x000fe20000000012 */
[----:B------:R-:W5:Y:S04]  /*18b0*/  @!P3 LDG.E.U16 R61, desc[UR6][R12.64+0x300] ;  /* 0x000300060c3db981 */ /* 0x000f68000c1e1500 */
[----:B------:R-:W5:Y:S04]  /*18c0*/  @!P2 LDG.E.U16 R22, desc[UR6][R12.64+0x340] ;  /* 0x000340060c16a981 */ /* 0x000f68000c1e1500 */
[----:B------:R-:W5:Y:S04]  /*18d0*/  @!P6 LDG.E.U16 R18, desc[UR6][R12.64+0x240] ;  /* 0x000240060c12e981 */ /* 0x000f68000c1e1500 */
[----:B------:R-:W5:Y:S04]  /*18e0*/  @!P1 LDG.E.U16 R71, desc[UR6][R12.64+0x380] ;  /* 0x000380060c479981 */ /* 0x000f68000c1e1500 */
[----:B------:R1:W5:Y:S01]  /*18f0*/  @!P0 LDG.E.U16 R56, desc[UR6][R12.64+0x3c0] ;  /* 0x0003c0060c388981 */ /* 0x000362000c1e1500 */
[----:B------:R-:W1:Y:S01]  /*1900*/  S2UR UR5, SR_CgaCtaId ;  /* 0x00000000000579c3 */ /* 0x000e620000008800 */
[----:B------:R-:W-:Y:S01]  /*1910*/  UMOV UR4, 0x400 ;  /* 0x0000040000047882 */ /* 0x000fe20000000000 */
[C---:B0-----:R-:W-:Y:S01]  /*1920*/  LEA.HI.SX32 R44, R42.reuse, R42, 0x1b ;  /* 0x0000002a2a2c7211 */ /* 0x041fe200078fdaff */
[C---:B------:R-:W-:Y:S01]  /*1930*/  VIADD R51, R42.reuse, 0x20 ;  /* 0x000000202a337836 */ /* 0x040fe20000000000 */
[----:B------:R-:W-:-:S02]  /*1940*/  IADD3 R53, R42, 0x40, RZ ;  /* 0x000000402a357810 */ /* 0x000fc40007ffe0ff */
[C---:B-1----:R-:W-:Y:S01]  /*1950*/  IADD3 R13, R42.reuse, 0xa0, RZ ;  /* 0x000000a02a0d7810 */ /* 0x042fe20007ffe0ff */
[----:B------:R-:W-:-:S03]  /*1960*/  VIADD R63, R42, 0x60 ;  /* 0x000000602a3f7836 */ /* 0x000fc60000000000 */
[-C--:B------:R-:W-:Y:S01]  /*1970*/  LEA.HI.SX32 R13, R13, R42.reuse, 0x1b ;  /* 0x0000002a0d0d7211 */ /* 0x080fe200078fdaff */
[C---:B------:R-:W-:Y:S01]  /*1980*/  VIADD R65, R42.reuse, 0x80 ;  /* 0x000000802a417836 */ /* 0x040fe20000000000 */
[----:B------:R-:W-:Y:S01]  /*1990*/  ULEA UR4, UR5, UR4, 0x18 ;  /* 0x0000000405047291 */ /* 0x000fe2000f8ec03f */
[-C--:B------:R-:W-:Y:S02]  /*19a0*/  LEA.HI.SX32 R51, R51, R42.reuse, 0x1b ;  /* 0x0000002a33337211 */ /* 0x080fe400078fdaff */
[----:B------:R-:W-:Y:S02]  /*19b0*/  P2R R171, PR, RZ, 0x40 ;  /* 0x00000040ffab7803 */ /* 0x000fe40000000000 */
[----:B------:R-:W-:Y:S01]  /*19c0*/  P2R R99, PR, RZ, 0x40 ;  /* 0x00000040ff637803 */ /* 0x000fe20000000000 */
[----:B------:R-:W-:Y:S01]  /*19d0*/  VIADD R67, R42, 0x140 ;  /* 0x000001402a437836 */ /* 0x000fe20000000000 */
[----:B------:R-:W-:Y:S01]  /*19e0*/  LEA R44, R44, UR4, 0x1 ;  /* 0x000000042c2c7c11 */ /* 0x000fe2000f8e08ff */
[C---:B------:R-:W-:Y:S01]  /*19f0*/  IMAD.SHL.U32 R12, R42.reuse, 0x10, RZ ;  /* 0x000000102a0c7824 */ /* 0x040fe200078e00ff */
[----:B------:R-:W-:Y:S01]  /*1a00*/  LEA R54, R13, UR4, 0x1 ;  /* 0x000000040d367c11 */ /* 0x000fe2000f8e08ff */
[----:B------:R-:W-:Y:S01]  /*1a10*/  VIADD R13, R42, 0xc0 ;  /* 0x000000c02a0d7836 */ /* 0x000fe20000000000 */
[----:B------:R-:W-:Y:S01]  /*1a20*/  LEA.HI.SX32 R53, R53, R42, 0x1b ;  /* 0x0000002a35357211 */ /* 0x000fe200078fdaff */
[----:B------:R-:W-:Y:S01]  /*1a30*/  ULDC.U8 UR5, c[0x0][0x238] ;  /* 0x00008e0000057ab9 */ /* 0x000fe20000000000 */
[----:B------:R-:W-:-:S02]  /*1a40*/  ISETP.NE.AND P6, PT, R175, RZ, PT ;  /* 0x000000ffaf00720c */ /* 0x000fc40003fc5270 */
[-C--:B------:R-:W-:Y:S02]  /*1a50*/  LEA.HI.SX32 R63, R63, R42.reuse, 0x1b ;  /* 0x0000002a3f3f7211 */ /* 0x080fe400078fdaff */
[----:B------:R-:W-:Y:S02]  /*1a60*/  LEA.HI.SX32 R65, R65, R42, 0x1b ;  /* 0x0000002a41417211 */ /* 0x000fe400078fdaff */
[----:B------:R-:W-:Y:S02]  /*1a70*/  LEA R51, R51, UR4, 0x1 ;  /* 0x0000000433337c11 */ /* 0x000fe4000f8e08ff */
[----:B------:R-:W-:Y:S02]  /*1a80*/  LEA R48, R53, UR4, 0x1 ;  /* 0x0000000435307c11 */ /* 0x000fe4000f8e08ff */
[----:B------:R-:W-:Y:S02]  /*1a90*/  P2R R98, PR, RZ, 0x40 ;  /* 0x00000040ff627803 */ /* 0x000fe40000000000 */
[----:B------:R-:W-:-:S02]  /*1aa0*/  LEA R53, R63, UR4, 0x1 ;  /* 0x000000043f357c11 */ /* 0x000fc4000f8e08ff */
[----:B------:R-:W-:Y:S02]  /*1ab0*/  LEA.HI.SX32 R13, R13, R42, 0x1b ;  /* 0x0000002a0d0d7211 */ /* 0x000fe400078fdaff */
[----:B------:R-:W-:Y:S02]  /*1ac0*/  ISETP.NE.AND P6, PT, R174, RZ, PT ;  /* 0x000000ffae00720c */ /* 0x000fe40003fc5270 */
[----:B------:R-:W-:Y:S01]  /*1ad0*/  LEA R46, R65, UR4, 0x1 ;  /* 0x00000004412e7c11 */ /* 0x000fe2000f8e08ff */
[C---:B------:R-:W-:Y:S01]  /*1ae0*/  VIADD R65, R42.reuse, 0x120 ;  /* 0x000001202a417836 */ /* 0x040fe20000000000 */
[----:B------:R-:W-:Y:S02]  /*1af0*/  IADD3 R63, R42, 0x100, RZ ;  /* 0x000001002a3f7810 */ /* 0x000fe40007ffe0ff */
[----:B------:R-:W-:Y:S02]  /*1b00*/  LEA R52, R13, UR4, 0x1 ;  /* 0x000000040d347c11 */ /* 0x000fe4000f8e08ff */
[----:B------:R-:W-:-:S02]  /*1b10*/  P2R R97, PR, RZ, 0x40 ;  /* 0x00000040ff617803 */ /* 0x000fc40000000000 */
[----:B------:R-:W-:Y:S02]  /*1b20*/  IADD3 R13, R42, 0x160, RZ ;  /* 0x000001602a0d7810 */ /* 0x000fe40007ffe0ff */
[----:B------:R-:W-:Y:S02]  /*1b30*/  ISETP.NE.AND P6, PT, R173, RZ, PT ;  /* 0x000000ffad00720c */ /* 0x000fe40003fc5270 */
[-C--:B------:R-:W-:Y:S02]  /*1b40*/  LEA.HI.SX32 R63, R63, R42.reuse, 0x1b ;  /* 0x0000002a3f3f7211 */ /* 0x080fe400078fdaff */
[-C--:B------:R-:W-:Y:S02]  /*1b50*/  LEA.HI.SX32 R65, R65, R42.reuse, 0x1b ;  /* 0x0000002a41417211 */ /* 0x080fe400078fdaff */
[-C--:B------:R-:W-:Y:S02]  /*1b60*/  LEA.HI.SX32 R67, R67, R42.reuse, 0x1b ;  /* 0x0000002a43437211 */ /* 0x080fe400078fdaff */
[----:B------:R-:W-:-:S02]  /*1b70*/  LEA.HI.SX32 R13, R13, R42, 0x1b ;  /* 0x0000002a0d0d7211 */ /* 0x000fc400078fdaff */
[----:B------:R-:W-:Y:S02]  /*1b80*/  P2R R96, PR, RZ, 0x40 ;  /* 0x00000040ff607803 */ /* 0x000fe40000000000 */
[----:B------:R-:W-:Y:S02]  /*1b90*/  LEA R70, R63, UR4, 0x1 ;  /* 0x000000043f467c11 */ /* 0x000fe4000f8e08ff */
[----:B------:R-:W-:Y:S02]  /*1ba0*/  ISETP.NE.AND P6, PT, R181, RZ, PT ;  /* 0x000000ffb500720c */ /* 0x000fe40003fc5270 */
[----:B------:R-:W-:Y:S02]  /*1bb0*/  LEA R69, R65, UR4, 0x1 ;  /* 0x0000000441457c11 */ /* 0x000fe4000f8e08ff */
[----:B------:R-:W-:Y:S02]  /*1bc0*/  LEA R68, R67, UR4, 0x1 ;  /* 0x0000000443447c11 */ /* 0x000fe4000f8e08ff */
[----:B------:R-:W-:-:S02]  /*1bd0*/  LEA R67, R13, UR4, 0x1 ;  /* 0x000000040d437c11 */ /* 0x000fc4000f8e08ff */
[----:B------:R-:W-:Y:S02]  /*1be0*/  P2R R95, PR, RZ, 0x40 ;  /* 0x00000040ff5f7803 */ /* 0x000fe40000000000 */
[----:B------:R-:W-:Y:S02]  /*1bf0*/  LEA.HI.SX32 R12, R12, R12, 0x1b ;  /* 0x0000000c0c0c7211 */ /* 0x000fe400078fdaff */
[----:B------:R-:W-:-:S04]  /*1c00*/  ISETP.NE.AND P6, PT, R176, RZ, PT ;  /* 0x000000ffb000720c */ /* 0x000fc80003fc5270 */
        /* <DEDUP_REMOVED lines=10> */
[----:B----4-:R0:W-:Y:S02]  /*1cb0*/  STS.U16 [R44], R15 ;  /* 0x0000000f2c007388 */ /* 0x0101e40000000400 */
[----:B0-----:R-:W-:-:S05]  /*1cc0*/  VIADD R15, R42, 0xe0 ;  /* 0x000000e02a0f7836 */ /* 0x001fca0000000000 */
[----:B------:R-:W-:Y:S01]  /*1cd0*/  LEA.HI.SX32 R15, R15, R42, 0x1b ;  /* 0x0000002a0f0f7211 */ /* 0x000fe200078fdaff */
[----:B---3--:R-:W-:Y:S03]  /*1ce0*/  STS.U16 [R51+0x40], R14 ;  /* 0x0000400e33007388 */ /* 0x008fe60000000400 */
[----:B------:R-:W-:Y:S01]  /*1cf0*/  LEA R50, R15, UR4, 0x1 ;  /* 0x000000040f327c11 */ /* 0x000fe2000f8e08ff */
[----:B--2---:R0:W-:Y:S01]  /*1d00*/  STS.U16 [R48+0x80], R17 ;  /* 0x0000801130007388 */ /* 0x0041e20000000400 */
[----:B------:R-:W-:-:S03]  /*1d10*/  VIADD R15, R42, 0x180 ;  /* 0x000001802a0f7836 */ /* 0x000fc60000000000 */
[----:B-----5:R-:W-:Y:S04]  /*1d20*/  STS.U16 [R53+0xc0], R16 ;  /* 0x0000c01035007388 */ /* 0x020fe80000000400 */
[----:B------:R1:W-:Y:S01]  /*1d30*/  STS.U16 [R46+0x100], R19 ;  /* 0x000100132e007388 */ /* 0x0003e20000000400 */
[----:B0-----:R-:W-:-:S03]  /*1d40*/  VIADD R17, R42, 0x1a0 ;  /* 0x000001a02a117836 */ /* 0x001fc60000000000 */
[----:B------:R0:W-:Y:S01]  /*1d50*/  STS.U16 [R54+0x140], R21 ;  /* 0x0001401536007388 */ /* 0x0001e20000000400 */
[-C--:B------:R-:W-:Y:S02]  /*1d60*/  LEA.HI.SX32 R15, R15, R42.reuse, 0x1b ;  /* 0x0000002a0f0f7211 */ /* 0x080fe400078fdaff */
[----:B------:R-:W-:Y:S02]  /*1d70*/  LEA.HI.SX32 R17, R17, R42, 0x1b ;  /* 0x0000002a11117211 */ /* 0x000fe400078fdaff */
[C---:B-1----:R-:W-:Y:S01]  /*1d80*/  IADD3 R19, R42.reuse, 0x1c0, RZ ;  /* 0x000001c02a137810 */ /* 0x042fe20007ffe0ff */
[----:B0-----:R-:W-:-:S03]  /*1d90*/  VIADD R21, R42, 0x1e0 ;  /* 0x000001e02a157836 */ /* 0x001fc60000000000 */
[-C--:B------:R-:W-:Y:S01]  /*1da0*/  LEA.HI.SX32 R19, R19, R42.reuse, 0x1b ;  /* 0x0000002a13137211 */ /* 0x080fe200078fdaff */
[----:B------:R-:W-:Y:S01]  /*1db0*/  STS.U16 [R52+0x180], R23 ;  /* 0x0001801734007388 */ /* 0x000fe20000000400 */
[----:B------:R-:W-:Y:S02]  /*1dc0*/  LEA R66, R15, UR4, 0x1 ;  /* 0x000000040f427c11 */ /* 0x000fe4000f8e08ff */
[----:B------:R-:W-:Y:S01]  /*1dd0*/  LEA.HI.SX32 R21, R21, R42, 0x1b ;  /* 0x0000002a15157211 */ /* 0x000fe200078fdaff */
[----:B------:R0:W-:Y:S01]  /*1de0*/  STS.U16 [R50+0x1c0], R55 ;  /* 0x0001c03732007388 */ /* 0x0001e20000000400 */
[----:B------:R-:W-:Y:S02]  /*1df0*/  LEA R65, R17, UR4, 0x1 ;  /* 0x0000000411417c11 */ /* 0x000fe4000f8e08ff */
[----:B------:R-:W-:Y:S01]  /*1e00*/  LEA R64, R19, UR4, 0x1 ;  /* 0x0000000413407c11 */ /* 0x000fe2000f8e08ff */
[----:B------:R-:W-:Y:S01]  /*1e10*/  STS.U16 [R70+0x200], R57 ;  /* 0x0002003946007388 */ /* 0x000fe20000000400 */
[----:B------:R-:W-:-:S02]  /*1e20*/  LEA R63, R21, UR4, 0x1 ;  /* 0x00000004153f7c11 */ /* 0x000fc4000f8e08ff */
[----:B0-----:R-:W-:Y:S01]  /*1e30*/  LEA R55, R12, UR4, 0x1 ;  /* 0x000000040c377c11 */ /* 0x001fe2000f8e08ff */
        /* <DEDUP_REMOVED lines=25> */
[----:B0-----:R-:W-:Y:S01]  /*1fd0*/  IMAD.WIDE R56, R10, 0x2, R76 ;  /* 0x000000020a387825 */ /* 0x001fe200078e024c */
[----:B------:R-:W-:Y:S01]  /*1fe0*/  BAR.SYNC.DEFER_BLOCKING 0x0 ;  /* 0x0000000000007b1d */ /* 0x000fe20000010000 */
[----:B------:R-:W-:-:S05]  /*1ff0*/  PRMT R59, RZ, 0x7610, R59 ;  /* 0x00007610ff3b7816 */ /* 0x000fca000000003b */
        /* <DEDUP_REMOVED lines=111> */
.L_x_2196:
[----:B------:R-:W-:Y:S05]  /*26f0*/  BSYNC B0 ;  /* 0x0000000000007941 */ /* 0x000fea0003800000 */
.L_x_2195:
[----:B------:R-:W-:Y:S01]  /*2700*/  FSETP.GTU.FTZ.AND P5, PT, R57, 20, PT ;  /* 0x41a000003900780b */ /* 0x000fe20003fbc000 */
[----:B------:R-:W-:Y:S01]  /*2710*/  HADD2.F32 R58, -RZ, R58.H0_H0 ;  /* 0x2000003aff3a7230 */ /* 0x000fe20000004100 */
[----:B------:R-:W-:Y:S02]  /*2720*/  BSSY B0, `(.L_x_2197) ;  /* 0x0000023000007945 */ /* 0x000fe40003800000 */
[----:B------:R-:W-:Y:S02]  /*2730*/  ISETP.EQ.OR P5, PT, RZ, UR5, P5 ;  /* 0x00000005ff007c0c */ /* 0x000fe4000afa2670 */
[----:B------:R-:W-:-:S11]  /*2740*/  FADD.FTZ R58, R58, R31 ;  /* 0x0000001f3a3a7221 */ /* 0x000fd60000010000 */
        /* <DEDUP_REMOVED lines=32> */
.L_x_2198:
[----:B------:R-:W-:Y:S05]  /*2950*/  BSYNC B0 ;  /* 0x0000000000007941 */ /* 0x000fea0003800000 */
.L_x_2197:
        /* <DEDUP_REMOVED lines=37> */
.L_x_2200:
[----:B------:R-:W-:Y:S05]  /*2bb0*/  BSYNC B0 ;  /* 0x0000000000007941 */ /* 0x000fea0003800000 */
.L_x_2199:
        /* <DEDUP_REMOVED lines=37> */
.L_x_2202:
[----:B------:R-:W-:Y:S05]  /*2e10*/  BSYNC B0 ;  /* 0x0000000000007941 */ /* 0x000fea0003800000 */
.L_x_2201:
        /* <DEDUP_REMOVED lines=37> */
.L_x_2204:
[----:B------:R-:W-:Y:S05]  /*3070*/  BSYNC B0 ;  /* 0x0000000000007941 */ /* 0x000fea0003800000 */
.L_x_2203:
        /* <DEDUP_REMOVED lines=37> */
.L_x_2206:
[----:B------:R-:W-:Y:S05]  /*32d0*/  BSYNC B0 ;  /* 0x0000000000007941 */ /* 0x000fea0003800000 */
.L_x_2205:
        /* <DEDUP_REMOVED lines=37> */
.L_x_2208:
[----:B------:R-:W-:Y:S05]  /*3530*/  BSYNC B0 ;  /* 0x0000000000007941 */ /* 0x000fea0003800000 */
.L_x_2207:
        /* <DEDUP_REMOVED lines=37> */
.L_x_2210:
[----:B------:R-:W-:Y:S05]  /*3790*/  BSYNC B0 ;  /* 0x0000000000007941 */ /* 0x000fea0003800000 */
.L_x_2209:
        /* <DEDUP_REMOVED lines=37> */
.L_x_2212:
[----:B------:R-:W-:Y:S05]  /*39f0*/  BSYNC B0 ;  /* 0x0000000000007941 */ /* 0x000fea0003800000 */
.L_x_2211:
        /* <DEDUP_REMOVED lines=37> */
.L_x_2214:
[----:B------:R-:W-:Y:S05]  /*3c50*/  BSYNC B0 ;  /* 0x0000000000007941 */ /* 0x000fea0003800000 */
.L_x_2213:
        /* <DEDUP_REMOVED lines=39> */
.L_x_2216:
[----:B------:R-:W-:Y:S05]  /*3ed0*/  BSYNC B0 ;  /* 0x0000000000007941 */ /* 0x000fea0003800000 */
.L_x_2215:
        /* <DEDUP_REMOVED lines=37> */
.L_x_2218:
[----:B------:R-:W-:Y:S05]  /*4130*/  BSYNC B0 ;  /* 0x0000000000007941 */ /* 0x000fea0003800000 */
.L_x_2217:
        /* <DEDUP_REMOVED lines=42> */
.L_x_2220:
[----:B------:R-:W-:Y:S05]  /*43e0*/  BSYNC B0 ;  /* 0x0000000000007941 */ /* 0x000fea0003800000 */
.L_x_2219:
        /* <DEDUP_REMOVED lines=42> */
.L_x_2222:
[----:B------:R-:W-:Y:S05]  /*4690*/  BSYNC B0 ;  /* 0x0000000000007941 */ /* 0x000fea0003800000 */
.L_x_2221:
        /* <DEDUP_REMOVED lines=42> */
.L_x_2224:
[----:B------:R-:W-:Y:S05]  /*4940*/  BSYNC B0 ;  /* 0x0000000000007941 */ /* 0x000fea0003800000 */
.L_x_2223:
        /* <DEDUP_REMOVED lines=42> */
.L_x_2226:
[----:B------:R-:W-:Y:S05]  /*4bf0*/  BSYNC B0 ;  /* 0x0000000000007941 */ /* 0x000fea0003800000 */
.L_x_2225:
        /* <DEDUP_REMOVED lines=44> */
.L_x_2235:
[----:B------:R-:W-:Y:S01]  /*4ec0*/  SHF.R.S32.HI R118, RZ, 0x1f, R117 ;  /* 0x0000001fff767819 */ /* 0x000fe20000011475 */
[C---:B-1----:R-:W-:Y:S01]  /*4ed0*/  IMAD.WIDE.U32 R18, R117.reuse, UR10, R10 ;  /* 0x0000000a75127c25 */ /* 0x042fe2000f8e000a */
[----:B------:R-:W-:Y:S02]  /*4ee0*/  P2R R138, PR, RZ, 0x10 ;  /* 0x00000010ff8a7803 */ /* 0x000fe40000000000 */
[----:B------:R-:W-:Y:S01]  /*4ef0*/  ISETP.NE.AND P4, PT, R176, RZ, PT ;  /* 0x000000ffb000720c */ /* 0x000fe20003f85270 */
[----:B--2---:R-:W-:Y:S01]  /*4f00*/  IMAD R20, R118, UR10, RZ ;  /* 0x0000000a76147c24 */ /* 0x004fe2000f8e02ff */
[----:B------:R-:W-:Y:S01]  /*4f10*/  PRMT R123, RZ, 0x7610, R123 ;  /* 0x00007610ff7b7816 */ /* 0x000fe2000000007b */
[----:B------:R-:W-:Y:S01]  /*4f20*/  IMAD.WIDE.U32 R22, R117, UR12, R10 ;  /* 0x0000000c75167c25 */ /* 0x000fe2000f8e000a */
[----:B------:R-:W-:Y:S02]  /*4f30*/  P2R R136, PR, RZ, 0x10 ;  /* 0x00000010ff887803 */ /* 0x000fe40000000000 */
[----:B------:R-:W-:Y:S01]  /*4f40*/  ISETP.NE.AND P4, PT, R177, RZ, PT ;  /* 0x000000ffb100720c */ /* 0x000fe20003f85270 */
[----:B------:R-:W-:Y:S01]  /*4f50*/  IMAD R21, R117, UR11, R20 ;  /* 0x0000000b75157c24 */ /* 0x000fe2000f8e0214 */
[----:B------:R-:W-:Y:S01]  /*4f60*/  LEA R20, P5, R18, R32, 0x1 ;  /* 0x0000002012147211 */ /* 0x000fe200078a08ff */
[----:B------:R-:W-:Y:S01]  /*4f70*/  IMAD R80, R118, UR8, RZ ;  /* 0x0000000876507c24 */ /* 0x000fe2000f8e02ff */
[----:B------:R-:W-:Y:S01]  /*4f80*/  P2R R134, PR, RZ, 0x10 ;  /* 0x00000010ff867803 */ /* 0x000fe20000000000 */
[----:B------:R-:W-:Y:S01]  /*4f90*/  IMAD.IADD R19, R19, 0x1, R21 ;  /* 0x0000000113137824 */ /* 0x000fe200078e0215 */
[----:B------:R-:W-:-:S02]  /*4fa0*/  ISETP.NE.AND P4, PT, R178, RZ, PT ;  /* 0x000000ffb200720c */ /* 0x000fc40003f85270 */
[----:B------:R-:W-:Y:S02]  /*4fb0*/  P2R R140, PR, RZ, 0x8 ;  /* 0x00000008ff8c7803 */ /* 0x000fe40000000000 */
[----:B------:R-:W-:Y:S01]  /*4fc0*/  LEA.HI.X R21, R18, R35, R19, 0x1, P5 ;  /* 0x0000002312157211 */ /* 0x000fe200028f0c13 */
[----:B------:R-:W-:Y:S01]  /*4fd0*/  IMAD R18, R118, UR12, RZ ;  /* 0x0000000c76127c24 */ /* 0x000fe2000f8e02ff */
[----:B------:R-:W-:Y:S02]  /*4fe0*/  P2R R132, PR, RZ, 0x10 ;  /* 0x00000010ff847803 */ /* 0x000fe40000000000 */
[----:B------:R-:W-:Y:S01]  /*4ff0*/  ISETP.NE.AND P4, PT, R179, RZ, PT ;  /* 0x000000ffb300720c */ /* 0x000fe20003f85270 */
[----:B------:R-:W-:Y:S01]  /*5000*/  IMAD R19, R117, UR13, R18 ;  /* 0x0000000d75137c24 */ /* 0x000fe2000f8e0212 */
[----:B------:R-:W-:Y:S02]  /*5010*/  LEA R18, P5, R22, R34, 0x1 ;  /* 0x0000002216127211 */ /* 0x000fe400078a08ff */
[----:B------:R-:W-:Y:S01]  /*5020*/  P2R R130, PR, RZ, 0x10 ;  /* 0x00000010ff827803 */ /* 0x000fe20000000000 */
[----:B------:R-:W-:Y:S01]  /*5030*/  IMAD.IADD R19, R23, 0x1, R19 ;  /* 0x0000000117137824 */ /* 0x000fe200078e0213 */
[----:B------:R-:W-:Y:S01]  /*5040*/  ISETP.NE.AND P4, PT, R180, RZ, PT ;  /* 0x000000ffb400720c */ /* 0x000fe20003f85270 */
[----:B------:R-:W-:Y:S01]  /*5050*/  IMAD.MOV.U32 R23, RZ, RZ, R119 ;  /* 0x000000ffff177224 */ /* 0x000fe200078e0077 */
[----:B------:R-:W-:-:S02]  /*5060*/  ISETP.NE.AND P3, PT, R181, RZ, PT ;  /* 0x000000ffb500720c */ /* 0x000fc40003f65270 */
[----:B------:R-:W-:Y:S02]  /*5070*/  LEA.HI.X R19, R22, R37, R19, 0x1, P5 ;  /* 0x0000002516137211 */ /* 0x000fe400028f0c13 */
[----:B------:R-:W-:Y:S02]  /*5080*/  MOV R22, R16 ;  /* 0x0000001000167202 */ /* 0x000fe40000000f00 */
[----:B------:R-:W-:Y:S02]  /*5090*/  P2R R141, PR, RZ, 0x4 ;  /* 0x00000004ff8d7803 */ /* 0x000fe40000000000 */
[----:B------:R-:W-:Y:S01]  /*50a0*/  ISETP.NE.AND P2, PT, R173, RZ, PT ;  /* 0x000000ffad00720c */ /* 0x000fe20003f45270 */
[C---:B------:R-:W-:Y:S01]  /*50b0*/  IMAD.WIDE.U32 R120, R117.reuse, UR8, R22 ;  /* 0x0000000875787c25 */ /* 0x040fe2000f8e0016 */
[----:B------:R-:W-:Y:S02]  /*50c0*/  P2R R142, PR, RZ, 0x2 ;  /* 0x00000002ff8e7803 */ /* 0x000fe40000000000 */
[----:B------:R-:W-:Y:S01]  /*50d0*/  ISETP.NE.AND P1, PT, R174, RZ, PT ;  /* 0x000000ffae00720c */ /* 0x000fe20003f25270 */
[--C-:B------:R-:W-:Y:S01]  /*50e0*/  IMAD R23, R117, UR9, R80.reuse ;  /* 0x0000000975177c24 */ /* 0x100fe2000f8e0250 */
[----:B------:R-:W-:-:S02]  /*50f0*/  PRMT R80, RZ, 0x7610, R80 ;  /* 0x00007610ff507816 */ /* 0x000fc40000000050 */
[C---:B-1----:R-:W-:Y:S01]  /*5100*/  LEA R22, P5, R120.reuse, R12, 0x2 ;  /* 0x0000000c78167211 */ /* 0x042fe200078a10ff */
[----:B------:R-:W-:Y:S01]  /*5110*/  IMAD.IADD R23, R121, 0x1, R23 ;  /* 0x0000000179177824 */ /* 0x000fe200078e0217 */
[----:B------:R-:W-:Y:S02]  /*5120*/  PRMT R121, RZ, 0x7610, R121 ;  /* 0x00007610ff797816 */ /* 0x000fe40000000079 */
[----:B------:R-:W-:Y:S02]  /*5130*/  P2R R143, PR, RZ, 0x1 ;  /* 0x00000001ff8f7803 */ /* 0x000fe40000000000 */
[----:B------:R-:W-:Y:S02]  /*5140*/  LEA.HI.X R23, R120, R13, R23, 0x2, P5 ;  /* 0x0000000d78177211 */ /* 0x000fe400028f1417 */
[----:B------:R-:W2:Y:S01]  /*5150*/  @!P4 LDG.E.U16 R121, desc[UR6][R20.64] ;  /* 0x000000061479c981 */ /* 0x000ea2000c1e1500 */
[----:B------:R-:W-:Y:S02]  /*5160*/  ISETP.NE.AND P4, PT, R130, RZ, PT ;  /* 0x000000ff8200720c */ /* 0x000fe40003f85270 */
[----:B------:R-:W-:Y:S01]  /*5170*/  PRMT R120, RZ, 0x7610, R120 ;  /* 0x00007610ff787816 */ /* 0x000fe20000000078 */
[----:B------:R-:W3:Y:S01]  /*5180*/  LDG.E R23, desc[UR6][R22.64] ;  /* 0x0000000616177981 */ /* 0x000ee2000c1e1900 */
[----:B------:R-:W-:-:S02]  /*5190*/  ISETP.NE.AND P0, PT, R175, RZ, PT ;  /* 0x000000ffaf00720c */ /* 0x000fc40003f05270 */
[----:B------:R-:W-:Y:S02]  /*51a0*/  PRMT R125, RZ, 0x7610, R125 ;  /* 0x00007610ff7d7816 */ /* 0x000fe4000000007d */
[----:B------:R-:W-:Y:S02]  /*51b0*/  PRMT R127, RZ, 0x7610, R127 ;  /* 0x00007610ff7f7816 */ /* 0x000fe4000000007f */
[----:B------:R-:W-:Y:S02]  /*51c0*/  PRMT R129, RZ, 0x7610, R129 ;  /* 0x00007610ff817816 */ /* 0x000fe40000000081 */
[----:B------:R-:W-:Y:S01]  /*51d0*/  PRMT R131, RZ, 0x7610, R131 ;  /* 0x00007610ff837816 */ /* 0x000fe20000000083 */
[----:B------:R-:W4:Y:S01]  /*51e0*/  @!P4 LDG.E.U16 R80, desc[UR6][R20.64+0x40] ;  /* 0x000040061450c981 */ /* 0x000f22000c1e1500 */
[----:B------:R-:W-:Y:S02]  /*51f0*/  ISETP.NE.AND P4, PT, R132, RZ, PT ;  /* 0x000000ff8400720c */ /* 0x000fe40003f85270 */
[----:B------:R-:W-:Y:S01]  /*5200*/  PRMT R133, RZ, 0x7610, R133 ;  /* 0x00007610ff857816 */ /* 0x000fe20000000085 */
[----:B------:R-:W5:Y:S01]  /*5210*/  @!P3 LDG.E.U16 R127, desc[UR6][R20.64+0x140] ;  /* 0x00014006147fb981 */ /* 0x000f62000c1e1500 */
[----:B------:R-:W-:-:S02]  /*5220*/  ISETP.NE.AND P5, PT, R171, RZ, PT ;  /* 0x000000ffab00720c */ /* 0x000fc40003fa5270 */
[----:B------:R-:W-:Y:S01]  /*5230*/  ISETP.NE.AND P6, PT, R172, RZ, PT ;  /* 0x000000ffac00720c */ /* 0x000fe20003fc5270 */
[----:B------:R-:W3:Y:S01]  /*5240*/  @!P2 LDG.E.U16 R129, desc[UR6][R20.64+0x180] ;  /* 0x000180061481a981 */ /* 0x000ee2000c1e1500 */
[----:B------:R-:W-:Y:S02]  /*5250*/  PRMT R122, RZ, 0x7610, R122 ;  /* 0x00007610ff7a7816 */ /* 0x000fe4000000007a */
[----:B------:R-:W-:Y:S01]  /*5260*/  PRMT R135, RZ, 0x7610, R135 ;  /* 0x00007610ff877816 */ /* 0x000fe20000000087 */
[----:B------:R-:W3:Y:S01]  /*5270*/  @!P1 LDG.E.U16 R131, desc[UR6][R20.64+0x1c0] ;  /* 0x0001c00614839981 */ /* 0x000ee2000c1e1500 */
[----:B------:R-:W-:Y:S02]  /*5280*/  PRMT R124, RZ, 0x7610, R124 ;  /* 0x00007610ff7c7816 */ /* 0x000fe4000000007c */
[----:B------:R-:W-:Y:S01]  /*5290*/  PRMT R137, RZ, 0x7610, R137 ;  /* 0x00007610ff897816 */ /* 0x000fe20000000089 */
[----:B------:R-:W5:Y:S01]  /*52a0*/  @!P4 LDG.E.U16 R123, desc[UR6][R20.64+0x80] ;  /* 0x00008006147bc981 */ /* 0x000f62000c1e1500 */
[----:B------:R-:W-:-:S02]  /*52b0*/  ISETP.NE.AND P4, PT, R134, RZ, PT ;  /* 0x000000ff8600720c */ /* 0x000fc40003f85270 */
[----:B------:R-:W-:Y:S01]  /*52c0*/  ISETP.NE.AND P3, PT, R140, RZ, PT ;  /* 0x000000ff8c00720c */ /* 0x000fe20003f65270 */
[----:B------:R-:W3:Y:S01]  /*52d0*/  @!P0 LDG.E.U16 R133, desc[UR6][R20.64+0x200] ;  /* 0x0002000614858981 */ /* 0x000ee2000c1e1500 */
[----:B------:R-:W-:Y:S02]  /*52e0*/  ISETP.NE.AND P2, PT, R141, RZ, PT ;  /* 0x000000ff8d00720c */ /* 0x000fe40003f45270 */
[----:B------:R-:W-:Y:S01]  /*52f0*/  PRMT R126, RZ, 0x7610, R126 ;  /* 0x00007610ff7e7816 */ /* 0x000fe2000000007e */
[----:B------:R-:W3:Y:S01]  /*5300*/  @!P5 LDG.E.U16 R122, desc[UR6][R20.64+0x240] ;  /* 0x00024006147ad981 */ /* 0x000ee2000c1e1500 */
[----:B------:R-:W-:Y:S02]  /*5310*/  PRMT R139, RZ, 0x7610, R139 ;  /* 0x00007610ff8b7816 */ /* 0x000fe4000000008b */
[----:B------:R-:W-:Y:S01]  /*5320*/  PRMT R128, RZ, 0x7610, R128 ;  /* 0x00007610ff807816 */ /* 0x000fe20000000080 */
[----:B------:R-:W3:Y:S04]  /*5330*/  @!P6 LDG.E.U16 R135, desc[UR6][R20.64+0x280] ;  /* 0x000280061487e981 */ /* 0x000ee8000c1e1500 */
[----:B------:R-:W3:Y:S01]  /*5340*/  @!P4 LDG.E.U16 R120, desc[UR6][R20.64+0xc0] ;  /* 0x0000c0061478c981 */ /* 0x000ee2000c1e1500 */
[----:B------:R-:W-:-:S02]  /*5350*/  ISETP.NE.AND P4, PT, R136, RZ, PT ;  /* 0x000000ff8800720c */ /* 0x000fc40003f85270 */
[----:B------:R-:W-:Y:S01]  /*5360*/  ISETP.NE.AND P1, PT, R142, RZ, PT ;  /* 0x000000ff8e00720c */ /* 0x000fe20003f25270 */
[----:B------:R-:W3:Y:S01]  /*5370*/  @!P3 LDG.E.U16 R137, desc[UR6][R20.64+0x300] ;  /* 0x000300061489b981 */ /* 0x000ee2000c1e1500 */
[----:B------:R-:W-:-:S03]  /*5380*/  ISETP.NE.AND P0, PT, R143, RZ, PT ;  /* 0x000000ff8f00720c */ /* 0x000fc60003f05270 */
[----:B------:R-:W3:Y:S06]  /*5390*/  @!P2 LDG.E.U16 R126, desc[UR6][R20.64+0x340] ;  /* 0x00034006147ea981 */ /* 0x000eec000c1e1500 */
[----:B------:R-:W3:Y:S01]  /*53a0*/  @!P4 LDG.E.U16 R125, desc[UR6][R20.64+0x100] ;  /* 0x00010006147dc981 */ /* 0x000ee2000c1e1500 */
[----:B------:R-:W-:-:S03]  /*53b0*/  ISETP.NE.AND P4, PT, R138, RZ, PT ;  /* 0x000000ff8a00720c */ /* 0x000fc60003f85270 */
[----:B------:R-:W3:Y:S04]  /*53c0*/  @!P1 LDG.E.U16 R139, desc[UR6][R20.64+0x380] ;  /* 0x00038006148b9981 */ /* 0x000ee8000c1e1500 */
[----:B------:R-:W3:Y:S06]  /*53d0*/  @!P0 LDG.E.U16 R128, desc[UR6][R20.64+0x3c0] ;  /* 0x0003c00614808981 */ /* 0x000eec000c1e1500 */
[----:B------:R-:W3:Y:S04]  /*53e0*/  @!P4 LDG.E.U16 R124, desc[UR6][R20.64+0x2c0] ;  /* 0x0002c006147cc981 */ /* 0x000ee8000c1e1500 */
[----:B--2---:R-:W-:Y:S04]  /*53f0*/  STS.U16 [R44], R121 ;  /* 0x000000792c007388 */ /* 0x004fe80000000400 */
[----:B----4-:R1:W-:Y:S04]  /*5400*/  STS.U16 [R51+0x40], R80 ;  /* 0x0000405033007388 */ /* 0x0103e80000000400 */
[----:B-----5:R2:W-:Y:S04]  /*5410*/  STS.U16 [R48+0x80], R123 ;  /* 0x0000807b30007388 */ /* 0x0205e80000000400 */
[----:B---3--:R-:W-:Y:S04]  /*5420*/  STS.U16 [R53+0xc0], R120 ;  /* 0x0000c07835007388 */ /* 0x008fe80000000400 */
        /* <DEDUP_REMOVED lines=13> */
[----:B------:R-:W3:Y:S01]  /*5500*/  LDS.U16 R20, [R55+0x1c] ;  /* 0x00001c0037147984 */ /* 0x000ee20000000400 */
[----:B-1----:R-:W2:Y:S01]  /*5510*/  S2R R80, SR_TID.X ;  /* 0x0000000000507919 */ /* 0x002ea20000002100 */
[----:B------:R-:W-:Y:S01]  /*5520*/  FMUL.FTZ R23, R23, 1.4426950216293334961 ;  /* 0x3fb8aa3b17177820 */ /* 0x000fe20000410000 */
[----:B--2---:R-:W-:Y:S01]  /*5530*/  SHF.L.U32 R48, R80, 0x4, RZ ;  /* 0x0000000450307819 */ /* 0x004fe200000006ff */
[----:B---3--:R-:W-:-:S04]  /*5540*/  HADD2.F32 R20, -RZ, R20.H0_H0 ;  /* 0x20000014ff147230 */ /* 0x008fc80000004100 */
[----:B------:R-:W-:Y:S02]  /*5550*/  VIADD R22, R48, 0xe ;  /* 0x0000000e30167836 */ /* 0x000fe40000000000 */
[----:B------:R-:W-:-:S03]  /*5560*/  FMUL.FTZ R20, R101, R20 ;  /* 0x0000001465147220 */ /* 0x000fc60000410000 */
[----:B------:R-:W-:-:S04]  /*5570*/  ISETP.GE.U32.AND P5, PT, R22, R49, PT ;  /* 0x000000311600720c */ /* 0x000fc80003fa6070 */
[----:B------:R-:W-:Y:S02]  /*5580*/  FSEL R121, R20, RZ, !P5 ;  /* 0x000000ff14797208 */ /* 0x000fe40006800000 */
[----:B------:R-:W1:Y:S01]  /*5590*/  LDS.U16 R20, [R55] ;  /* 0x0000000037147984 */ /* 0x000e620000000400 */
[----:B------:R-:W-:-:S06]  /*55a0*/  FMUL.FTZ R21, R23, R83 ;  /* 0x0000005317157220 */ /* 0x000fcc0000410000 */
[----:B------:R-:W2:Y:S02]  /*55b0*/  MUFU.EX2 R21, R21 ;  /* 0x0000001500157308 */ /* 0x000ea40000000800 */
[----:B--2---:R-:W-:Y:S01]  /*55c0*/  FSEL R120, R21, 1, !P5 ;  /* 0x3f80000015787808 */ /* 0x004fe20006800000 */
[----:B-1----:R-:W-:Y:S02]  /*55d0*/  HADD2.F32 R21, -RZ, R20.H0_H0 ;  /* 0x20000014ff157230 */ /* 0x002fe40000004100 */
[----:B------:R-:W1:Y:S01]  /*55e0*/  LDS.U16 R20, [R55+0x2] ;  /* 0x0000020037147984 */ /* 0x000e620000000400 */
[----:B------:R-:W-:-:S06]  /*55f0*/  FMUL.FTZ R44, R23, R56 ;  /* 0x00000038172c7220 */ /* 0x000fcc0000410000 */
[----:B------:R-:W2:Y:S01]  /*5600*/  MUFU.EX2 R44, R44 ;  /* 0x0000002c002c7308 */ /* 0x000ea20000000800 */
[----:B------:R-:W-:Y:S01]  /*5610*/  FMUL.FTZ R21, R108, R21 ;  /* 0x000000156c157220 */ /* 0x000fe20000410000 */
[C---:B------:R-:W-:Y:S01]  /*5620*/  ISETP.GE.U32.AND P5, PT, R48.reuse, R49, PT ;  /* 0x000000313000720c */ /* 0x040fe20003fa6070 */
[----:B------:R-:W-:-:S03]  /*5630*/  VIADD R22, R48, 0x1 ;  /* 0x0000000130167836 */ /* 0x000fc60000000000 */
[----:B------:R-:W-:Y:S02]  /*5640*/  FSEL R122, R21, RZ, !P5 ;  /* 0x000000ff157a7208 */ /* 0x000fe40006800000 */
[----:B--2---:R-:W-:Y:S02]  /*5650*/  FSEL R123, R44, 1, !P5 ;  /* 0x3f8000002c7b7808 */ /* 0x004fe40006800000 */
[----:B------:R-:W-:Y:S01]  /*5660*/  ISETP.GE.U32.AND P5, PT, R22, R49, PT ;  /* 0x000000311600720c */ /* 0x000fe20003fa6070 */
[----:B-1----:R-:W-:-:S05]  /*5670*/  HADD2.F32 R20, -RZ, R20.H0_H0 ;  /* 0x20000014ff147230 */ /* 0x002fca0000004100 */
[----:B------:R-:W-:-:S05]  /*5680*/  FMUL.FTZ R20, R109, R20 ;  /* 0x000000146d147220 */ /* 0x000fca0000410000 */
[----:B------:R-:W-:Y:S02]  /*5690*/  FSEL R125, R20, RZ, !P5 ;  /* 0x000000ff147d7208 */ /* 0x000fe40006800000 */
[----:B------:R-:W1:Y:S01]  /*56a0*/  LDS.U16 R20, [R55+0x4] ;  /* 0x0000040037147984 */ /* 0x000e620000000400 */
[----:B------:R-:W-:-:S06]  /*56b0*/  FMUL.FTZ R21, R23, R57 ;  /* 0x0000003917157220 */ /* 0x000fcc0000410000 */
[----:B------:R-:W2:Y:S01]  /*56c0*/  MUFU.EX2 R21, R21 ;  /* 0x0000001500157308 */ /* 0x000ea20000000800 */
[----:B------:R-:W-:Y:S02]  /*56d0*/  IADD3 R22, R48, 0x2, RZ ;  /* 0x0000000230167810 */ /* 0x000fe40007ffe0ff */
[----:B--2---:R-:W-:Y:S02]  /*56e0*/  FSEL R124, R21, 1, !P5 ;  /* 0x3f800000157c7808 */ /* 0x004fe40006800000 */
[----:B------:R-:W-:Y:S01]  /*56f0*/  ISETP.GE.U32.AND P5, PT, R22, R49, PT ;  /* 0x000000311600720c */ /* 0x000fe20003fa6070 */
[----:B-1----:R-:W-:-:S05]  /*5700*/  HADD2.F32 R20, -RZ, R20.H0_H0 ;  /* 0x20000014ff147230 */ /* 0x002fca0000004100 */
[----:B------:R-:W-:-:S05]  /*5710*/  FMUL.FTZ R20, R107, R20 ;  /* 0x000000146b147220 */ /* 0x000fca0000410000 */
[----:B------:R-:W-:Y:S02]  /*5720*/  FSEL R127, R20, RZ, !P5 ;  /* 0x000000ff147f7208 */ /* 0x000fe40006800000 */
[----:B------:R-:W1:Y:S01]  /*5730*/  LDS.U16 R20, [R55+0x6] ;  /* 0x0000060037147984 */ /* 0x000e620000000400 */
[----:B------:R-:W-:-:S06]  /*5740*/  FMUL.FTZ R44, R23, R58 ;  /* 0x0000003a172c7220 */ /* 0x000fcc0000410000 */
[----:B------:R-:W2:Y:S02]  /*5750*/  MUFU.EX2 R44, R44 ;  /* 0x0000002c002c7308 */ /* 0x000ea40000000800 */
[----:B--2---:R-:W-:Y:S01]  /*5760*/  FSEL R126, R44, 1, !P5 ;  /* 0x3f8000002c7e7808 */ /* 0x004fe20006800000 */
[----:B-1----:R-:W-:Y:S02]  /*5770*/  HADD2.F32 R21, -RZ, R20.H0_H0 ;  /* 0x20000014ff157230 */ /* 0x002fe40000004100 */
[----:B------:R-:W-:-:S05]  /*5780*/  VIADD R20, R48, 0x3 ;  /* 0x0000000330147836 */ /* 0x000fca0000000000 */
[----:B------:R-:W-:Y:S02]  /*5790*/  ISETP.GE.U32.AND P5, PT, R20, R49, PT ;  /* 0x000000311400720c */ /* 0x000fe40003fa6070 */
[----:B------:R-:W1:Y:S01]  /*57a0*/  LDS.U16 R20, [R55+0x8] ;  /* 0x0000080037147984 */ /* 0x000e620000000400 */
[----:B------:R-:W-:-:S06]  /*57b0*/  FMUL.FTZ R22, R23, R59 ;  /* 0x0000003b17167220 */ /* 0x000fcc0000410000 */
[----:B------:R-:W2:Y:S01]  /*57c0*/  MUFU.EX2 R22, R22 ;  /* 0x0000001600167308 */ /* 0x000ea20000000800 */
[----:B------:R-:W-:-:S05]  /*57d0*/  FMUL.FTZ R21, R110, R21 ;  /* 0x000000156e157220 */ /* 0x000fca0000410000 */
[----:B------:R-:W-:Y:S02]  /*57e0*/  FSEL R129, R21, RZ, !P5 ;  /* 0x000000ff15817208 */ /* 0x000fe40006800000 */
[----:B--2---:R-:W-:Y:S01]  /*57f0*/  FSEL R128, R22, 1, !P5 ;  /* 0x3f80000016807808 */ /* 0x004fe20006800000 */
[----:B-1----:R-:W-:Y:S02]  /*5800*/  HADD2.F32 R21, -RZ, R20.H0_H0 ;  /* 0x20000014ff157230 */ /* 0x002fe40000004100 */
[----:B------:R-:W-:-:S05]  /*5810*/  VIADD R20, R48, 0x4 ;  /* 0x0000000430147836 */ /* 0x000fca0000000000 */
[----:B------:R-:W-:Y:S02]  /*5820*/  ISETP.GE.U32.AND P5, PT, R20, R49, PT ;  /* 0x000000311400720c */ /* 0x000fe40003fa6070 */
[----:B------:R-:W1:Y:S01]  /*5830*/  LDS.U16 R20, [R55+0xa] ;  /* 0x00000a0037147984 */ /* 0x000e620000000400 */
[----:B------:R-:W-:-:S06]  /*5840*/  FMUL.FTZ R44, R23, R60 ;  /* 0x0000003c172c7220 */ /* 0x000fcc0000410000 */
[----:B------:R-:W2:Y:S01]  /*5850*/  MUFU.EX2 R44, R44 ;  /* 0x0000002c002c7308 */ /* 0x000ea20000000800 */
[----:B------:R-:W-:Y:S01]  /*5860*/  FMUL.FTZ R21, R106, R21 ;  /* 0x000000156a157220 */ /* 0x000fe20000410000 */
[----:B------:R-:W-:-:S04]  /*5870*/  IADD3 R22, R48, 0x5, RZ ;  /* 0x0000000530167810 */ /* 0x000fc80007ffe0ff */
        /* <DEDUP_REMOVED lines=9> */
[----:B------:R-:W-:Y:S01]  /*5910*/  VIADD R22, R48, 0x6 ;  /* 0x0000000630167836 */ /* 0x000fe20000000000 */
[----:B--2---:R-:W-:-:S04]  /*5920*/  FSEL R132, R21, 1, !P5 ;  /* 0x3f80000015847808 */ /* 0x004fc80006800000 */
        /* <DEDUP_REMOVED lines=17> */
[----:B-1----:R-:W-:Y:S01]  /*5a40*/  HADD2.F32 R21, -RZ, R20.H0_H0 ;  /* 0x20000014ff157230 */ /* 0x002fe20000004100 */
[----:B------:R-:W-:-:S04]  /*5a50*/  IADD3 R20, R48, 0x8, RZ ;  /* 0x0000000830147810 */ /* 0x000fc80007ffe0ff */
[----:B------:R-:W-:Y:S02]  /*5a60*/  ISETP.GE.U32.AND P5, PT, R20, R49, PT ;  /* 0x000000311400720c */ /* 0x000fe40003fa6070 */
[----:B------:R-:W1:Y:S01]  /*5a70*/  LDS.U16 R20, [R55+0x12] ;  /* 0x0000120037147984 */ /* 0x000e620000000400 */
[----:B------:R-:W-:-:S06]  /*5a80*/  FMUL.FTZ R44, R23, R72 ;  /* 0x00000048172c7220 */ /* 0x000fcc0000410000 */
[----:B------:R-:W2:Y:S01]  /*5a90*/  MUFU.EX2 R44, R44 ;  /* 0x0000002c002c7308 */ /* 0x000ea20000000800 */
[----:B------:R-:W-:Y:S01]  /*5aa0*/  FMUL.FTZ R21, R104, R21 ;  /* 0x0000001568157220 */ /* 0x000fe20000410000 */
[----:B------:R-:W-:-:S04]  /*5ab0*/  VIADD R22, R48, 0x9 ;  /* 0x0000000930167836 */ /* 0x000fc80000000000 */
        /* <DEDUP_REMOVED lines=19> */
[----:B-1----:R-:W-:Y:S01]  /*5bf0*/  HADD2.F32 R21, -RZ, R20.H0_H0 ;  /* 0x20000014ff157230 */ /* 0x002fe20000004100 */
[----:B------:R-:W-:-:S04]  /*5c00*/  IADD3 R20, R48, 0xb, RZ ;  /* 0x0000000b30147810 */ /* 0x000fc80007ffe0ff */
        /* <DEDUP_REMOVED lines=14> */
[----:B------:R-:W-:-:S04]  /*5cf0*/  VIADD R22, R48, 0xd ;  /* 0x0000000d30167836 */ /* 0x000fc80000000000 */
[----:B------:R-:W-:Y:S02]  /*5d00*/  FSEL R147, R21, RZ, !P5 ;  /* 0x000000ff15937208 */ /* 0x000fe40006800000 */
[----:B------:R-:W-:Y:S02]  /*5d10*/  P2R R156, PR, RZ, 0x40 ;  /* 0x00000040ff9c7803 */ /* 0x000fe40000000000 */
[----:B--2---:R-:W-:Y:S02]  /*5d20*/  FSEL R146, R44, 1, !P5 ;  /* 0x3f8000002c927808 */ /* 0x004fe40006800000 */
[----:B------:R-:W-:Y:S01]  /*5d30*/  ISETP.GE.U32.AND P5, PT, R22, R49, PT ;  /* 0x000000311600720c */ /* 0x000fe20003fa6070 */
[----:B-1----:R-:W-:-:S05]  /*5d40*/  HADD2.F32 R20, -RZ, R20.H0_H0 ;  /* 0x20000014ff147230 */ /* 0x002fca0000004100 */
[----:B------:R-:W-:-:S05]  /*5d50*/  FMUL.FTZ R20, R115, R20 ;  /* 0x0000001473147220 */ /* 0x000fca0000410000 */
[----:B------:R-:W-:Y:S02]  /*5d60*/  FSEL R149, R20, RZ, !P5 ;  /* 0x000000ff14957208 */ /* 0x000fe40006800000 */
[----:B------:R-:W1:Y:S01]  /*5d70*/  LDS.U16 R20, [R55+0x1e] ;  /* 0x00001e0037147984 */ /* 0x000e620000000400 */
[----:B------:R-:W-:-:S04]  /*5d80*/  ISETP.NE.AND P6, PT, R175, RZ, PT ;  /* 0x000000ffaf00720c */ /* 0x000fc80003fc5270 */
        /* <DEDUP_REMOVED lines=14> */
[----:B------:R-:W-:Y:S01]  /*5e70*/  P2R R160, PR, RZ, 0x40 ;  /* 0x00000040ffa07803 */ /* 0x000fe20000000000 */
[----:B-1----:R-:W-:Y:S01]  /*5e80*/  HADD2.F32 R21, -RZ, R20.H0_H0 ;  /* 0x20000014ff157230 */ /* 0x002fe20000004100 */
[----:B------:R-:W-:Y:S02]  /*5e90*/  ISETP.NE.AND P6, PT, R179, RZ, PT ;  /* 0x000000ffb300720c */ /* 0x000fe40003fc5270 */
[----:B------:R-:W-:Y:S02]  /*5ea0*/  IADD3 R20, R48, 0xf, RZ ;  /* 0x0000000f30147810 */ /* 0x000fe40007ffe0ff */
[----:B------:R-:W-:Y:S01]  /*5eb0*/  P2R R159, PR, RZ, 0x40 ;  /* 0x00000040ff9f7803 */ /* 0x000fe20000000000 */
[----:B------:R-:W-:Y:S01]  /*5ec0*/  FMUL.FTZ R21, R116, R21 ;  /* 0x0000001574157220 */ /* 0x000fe20000410000 */
[----:B------:R-:W-:Y:S02]  /*5ed0*/  ISETP.NE.AND P6, PT, R180, RZ, PT ;  /* 0x000000ffb400720c */ /* 0x000fe40003fc5270 */
[----:B--2---:R-:W-:-:S02]  /*5ee0*/  FSEL R148, R46, 1, !P5 ;  /* 0x3f8000002e947808 */ /* 0x004fc40006800000 */
[----:B------:R-:W-:-:S04]  /*5ef0*/  ISETP.GE.U32.AND P5, PT, R20, R49, PT ;  /* 0x000000311400720c */ /* 0x000fc80003fa6070 */
[----:B------:R-:W-:Y:S02]  /*5f00*/  FSEL R151, R21, RZ, !P5 ;  /* 0x000000ff15977208 */ /* 0x000fe40006800000 */
[----:B------:R-:W-:Y:S01]  /*5f10*/  PRMT R21, RZ, 0x7610, R21 ;  /* 0x00007610ff157816 */ /* 0x000fe20000000015 */
[----:B------:R-:W-:-:S05]  /*5f20*/  FMUL.FTZ R23, R23, R84 ;  /* 0x0000005417177220 */ /* 0x000fca0000410000 */
        /* <DEDUP_REMOVED lines=11> */
[----:B------:R-:W-:-:S09]  /*5fe0*/  PRMT R55, RZ, 0x7610, R55 ;  /* 0x00007610ff377816 */ /* 0x000fd20000000037 */
        /* <DEDUP_REMOVED lines=14> */
[----:B------:R-:W-:Y:S02]  /*60d0*/  ISETP.NE.AND P5, PT, R171, RZ, PT ;  /* 0x000000ffab00720c */ /* 0x000fe40003fa5270 */
[----:B------:R-:W-:-:S09]  /*60e0*/  PRMT R64, RZ, 0x7610, R64 ;  /* 0x00007610ff407816 */ /* 0x000fd20000000040 */
[----:B------:R-:W5:Y:S01]  /*60f0*/  @!P6 LDG.E.U16 R155, desc[UR6][R18.64+0x200] ;  /* 0x00020006129be981 */ /* 0x000f62000c1e1500 */
[----:B------:R-:W-:Y:S02]  /*6100*/  ISETP.NE.AND P6, PT, R156, RZ, PT ;  /* 0x000000ff9c00720c */ /* 0x000fe40003fc5270 */
[----:B------:R-:W-:Y:S01]  /*6110*/  PRMT R157, RZ, 0x7610, R157 ;  /* 0x00007610ff9d7816 */ /* 0x000fe2000000009d */
[----:B------:R-:W5:Y:S01]  /*6120*/  @!P5 LDG.E.U16 R64, desc[UR6][R18.64+0x240] ;  /* 0x000240061240d981 */ /* 0x000f62000c1e1500 */
[----:B------:R-:W-:Y:S02]  /*6130*/  PRMT R152, RZ, 0x7610, R152 ;  /* 0x00007610ff987816 */ /* 0x000fe40000000098 */
[----:B------:R-:W-:Y:S02]  /*6140*/  PRMT R159, RZ, 0x7610, R159 ;  /* 0x00007610ff9f7816 */ /* 0x000fe4000000009f */
        /* <DEDUP_REMOVED lines=9> */
[----:B0-----:R-:W0:Y:S01]  /*61e0*/  S2UR UR5, SR_CgaCtaId ;  /* 0x00000000000579c3 */ /* 0x001e220000008800 */
[----:B------:R-:W-:Y:S01]  /*61f0*/  UMOV UR4, 0x400 ;  /* 0x0000040000047882 */ /* 0x000fe20000000000 */
[C---:B------:R-:W-:Y:S01]  /*6200*/  LEA.HI.SX32 R44, R42.reuse, R42, 0x1b ;  /* 0x0000002a2a2c7211 */ /* 0x040fe200078fdaff */
[C---:B------:R-:W-:Y:S01]  /*6210*/  VIADD R51, R42.reuse, 0x20 ;  /* 0x000000202a337836 */ /* 0x040fe20000000000 */
[C---:B------:R-:W-:Y:S01]  /*6220*/  IADD3 R69, R42.reuse, 0x60, RZ ;  /* 0x000000602a457810 */ /* 0x040fe20007ffe0ff */
[----:B------:R-:W-:-:S02]  /*6230*/  VIADD R163, R42, 0x40 ;  /* 0x000000402aa37836 */ /* 0x000fc40000000000 */
[C---:B------:R-:W-:Y:S02]  /*6240*/  VIADD R67, R42.reuse, 0x80 ;  /* 0x000000802a437836 */ /* 0x040fe40000000000 */
[C---:B------:R-:W-:Y:S01]  /*6250*/  VIADD R53, R42.reuse, 0xa0 ;  /* 0x000000a02a357836 */ /* 0x040fe20000000000 */
[----:B-1----:R-:W-:Y:S02]  /*6260*/  IADD3 R19, R42, 0xc0, RZ ;  /* 0x000000c02a137810 */ /* 0x002fe40007ffe0ff */
[-C--:B------:R-:W-:Y:S02]  /*6270*/  LEA.HI.SX32 R69, R69, R42.reuse, 0x1b ;  /* 0x0000002a45457211 */ /* 0x080fe400078fdaff */
[-C--:B------:R-:W-:Y:S01]  /*6280*/  LEA.HI.SX32 R51, R51, R42.reuse, 0x1b ;  /* 0x0000002a33337211 */ /* 0x080fe200078fdaff */
[----:B0-----:R-:W-:Y:S01]  /*6290*/  ULEA UR4, UR5, UR4, 0x18 ;  /* 0x0000000405047291 */ /* 0x001fe2000f8ec03f */
[-C--:B------:R-:W-:Y:S02]  /*62a0*/  LEA.HI.SX32 R163, R163, R42.reuse, 0x1b ;  /* 0x0000002aa3a37211 */ /* 0x080fe400078fdaff */
[----:B------:R-:W-:-:S03]  /*62b0*/  LEA.HI.SX32 R67, R67, R42, 0x1b ;  /* 0x0000002a43437211 */ /* 0x000fc600078fdaff */
[----:B------:R-:W-:Y:S02]  /*62c0*/  LEA R44, R44, UR4, 0x1 ;  /* 0x000000042c2c7c11 */ /* 0x000fe4000f8e08ff */
[-C--:B------:R-:W-:Y:S02]  /*62d0*/  LEA.HI.SX32 R19, R19, R42.reuse, 0x1b ;  /* 0x0000002a13137211 */ /* 0x080fe400078fdaff */
[----:B------:R-:W-:Y:S02]  /*62e0*/  LEA.HI.SX32 R54, R53, R42, 0x1b ;  /* 0x0000002a35367211 */ /* 0x000fe400078fdaff */
[----:B------:R-:W-:Y:S01]  /*62f0*/  LEA R53, R69, UR4, 0x1 ;  /* 0x0000000445357c11 */ /* 0x000fe2000f8e08ff */
[C---:B------:R-:W-:Y:S01]  /*6300*/  VIADD R69, R42.reuse, 0x100 ;  /* 0x000001002a457836 */ /* 0x040fe20000000000 */
[----:B------:R-:W-:Y:S02]  /*6310*/  LEA R51, R51, UR4, 0x1 ;  /* 0x0000000433337c11 */ /* 0x000fe4000f8e08ff */
[----:B------:R-:W-:Y:S01]  /*6320*/  LEA R48, R163, UR4, 0x1 ;  /* 0x00000004a3307c11 */ /* 0x000fe2000f8e08ff */
[----:B------:R-:W-:Y:S01]  /*6330*/  VIADD R163, R42, 0xe0 ;  /* 0x000000e02aa37836 */ /* 0x000fe20000000000 */
[----:B------:R-:W-:-:S02]  /*6340*/  LEA R46, R67, UR4, 0x1 ;  /* 0x00000004432e7c11 */ /* 0x000fc4000f8e08ff */
[----:B------:R-:W-:Y:S01]  /*6350*/  LEA R52, R19, UR4, 0x1 ;  /* 0x0000000413347c11 */ /* 0x000fe2000f8e08ff */
[C---:B------:R-:W-:Y:S01]  /*6360*/  VIADD R19, R42.reuse, 0x160 ;  /* 0x000001602a137836 */ /* 0x040fe20000000000 */
[----:B------:R-:W-:Y:S02]  /*6370*/  IADD3 R67, R42, 0x120, RZ ;  /* 0x000001202a437810 */ /* 0x000fe40007ffe0ff */
[-C--:B------:R-:W-:Y:S02]  /*6380*/  LEA.HI.SX32 R69, R69, R42.reuse, 0x1b ;  /* 0x0000002a45457211 */ /* 0x080fe400078fdaff */
[-C--:B------:R-:W-:Y:S02]  /*6390*/  LEA.HI.SX32 R67, R67, R42.reuse, 0x1b ;  /* 0x0000002a43437211 */ /* 0x080fe400078fdaff */
[-C--:B------:R-:W-:Y:S02]  /*63a0*/  LEA.HI.SX32 R163, R163, R42.reuse, 0x1b ;  /* 0x0000002aa3a37211 */ /* 0x080fe400078fdaff */
[----:B------:R-:W-:-:S02]  /*63b0*/  LEA.HI.SX32 R19, R19, R42, 0x1b ;  /* 0x0000002a13137211 */ /* 0x000fc400078fdaff */
[----:B------:R-:W-:Y:S02]  /*63c0*/  LEA R54, R54, UR4, 0x1 ;  /* 0x0000000436367c11 */ /* 0x000fe4000f8e08ff */
[----:B------:R-:W-:Y:S02]  /*63d0*/  LEA R70, R69, UR4, 0x1 ;  /* 0x0000000445467c11 */ /* 0x000fe4000f8e08ff */
[----:B------:R-:W-:Y:S02]  /*63e0*/  LEA R69, R67, UR4, 0x1 ;  /* 0x0000000443457c11 */ /* 0x000fe4000f8e08ff */
[----:B------:R-:W-:Y:S02]  /*63f0*/  LEA R50, R163, UR4, 0x1 ;  /* 0x00000004a3327c11 */ /* 0x000fe4000f8e08ff */
[----:B------:R-:W-:Y:S01]  /*6400*/  LEA R67, R19, UR4, 0x1 ;  /* 0x0000000413437c11 */ /* 0x000fe2000f8e08ff */
[C---:B------:R-:W-:Y:S01]  /*6410*/  IMAD.SHL.U32 R18, R42.reuse, 0x10, RZ ;  /* 0x000000102a127824 */ /* 0x040fe200078e00ff */
[----:B------:R-:W-:-:S02]  /*6420*/  IADD3 R19, R42, 0x1e0, RZ ;  /* 0x000001e02a137810 */ /* 0x000fc40007ffe0ff */
[----:B------:R-:W-:Y:S02]  /*6430*/  ISETP.NE.AND P5, PT, R43, RZ, PT ;  /* 0x000000ff2b00720c */ /* 0x000fe40003fa5270 */
[----:B------:R-:W-:Y:S02]  /*6440*/  LEA.HI.SX32 R19, R19, R42, 0x1b ;  /* 0x0000002a13137211 */ /* 0x000fe400078fdaff */
[----:B------:R-:W-:Y:S01]  /*6450*/  LEA.HI.SX32 R18, R18, R18, 0x1b ;  /* 0x0000001212127211 */ /* 0x000fe200078fdaff */
[----:B--2---:R0:W-:Y:S02]  /*6460*/  STS.U16 [R44+0x420], R21 ;  /* 0x000420152c007388 */ /* 0x0041e40000000400 */
[----:B0-----:R-:W-:Y:S02]  /*6470*/  VIADD R21, R42, 0x140 ;  /* 0x000001402a157836 */ /* 0x001fe40000000000 */
[----:B---3--:R-:W-:Y:S03]  /*6480*/  STS.U16 [R51+0x460], R20 ;  /* 0x0004601433007388 */ /* 0x008fe60000000400 */
[----:B------:R-:W-:-:S04]  /*6490*/  LEA.HI.SX32 R21, R21, R42, 0x1b ;  /* 0x0000002a15157211 */ /* 0x000fc800078fdaff */
[----:B------:R-:W-:Y:S01]  /*64a0*/  LEA R68, R21, UR4, 0x1 ;  /* 0x0000000415447c11 */ /* 0x000fe2000f8e08ff */
[C---:B------:R-:W-:Y:S01]  /*64b0*/  VIADD R21, R42.reuse, 0x1c0 ;  /* 0x000001c02a157836 */ /* 0x040fe20000000000 */
[----:B----4-:R0:W-:Y:S04]  /*64c0*/  STS.U16 [R48+0x4a0], R23 ;  /* 0x0004a01730007388 */ /* 0x0101e80000000400 */
[-C--:B------:R-:W-:Y:S01]  /*64d0*/  LEA.HI.SX32 R21, R21, R42.reuse, 0x1b ;  /* 0x0000002a15157211 */ /* 0x080fe200078fdaff */
[C---:B0-----:R-:W-:Y:S01]  /*64e0*/  VIADD R23, R42.reuse, 0x1a0 ;  /* 0x000001a02a177836 */ /* 0x041fe20000000000 */
[----:B-----5:R-:W-:Y:S04]  /*64f0*/  STS.U16 [R53+0x4e0], R22 ;  /* 0x0004e01635007388 */ /* 0x020fe80000000400 */
[----:B------:R-:W-:Y:S01]  /*6500*/  LEA.HI.SX32 R23, R23, R42, 0x1b ;  /* 0x0000002a17177211 */ /* 0x000fe200078fdaff */
[----:B------:R0:W-:Y:S02]  /*6510*/  STS.U16 [R46+0x520], R55 ;  /* 0x000520372e007388 */ /* 0x0001e40000000400 */
[----:B0-----:R-:W-:-:S04]  /*6520*/  IADD3 R55, R42, 0x180, RZ ;  /* 0x000001802a377810 */ /* 0x001fc80007ffe0ff */
[----:B------:R-:W-:Y:S01]  /*6530*/  LEA.HI.SX32 R55, R55, R42, 0x1b ;  /* 0x0000002a37377211 */ /* 0x000fe200078fdaff */
[----:B------:R0:W-:Y:S03]  /*6540*/  STS.U16 [R54+0x560], R63 ;  /* 0x0005603f36007388 */ /* 0x0001e60000000400 */
[----:B------:R-:W-:Y:S02]  /*6550*/  LEA R66, R55, UR4, 0x1 ;  /* 0x0000000437427c11 */ /* 0x000fe4000f8e08ff */
[----:B------:R-:W-:Y:S01]  /*6560*/  LEA R55, R18, UR4, 0x1 ;  /* 0x0000000412377c11 */ /* 0x000fe2000f8e08ff */
[----:B------:R1:W-:Y:S01]  /*6570*/  STS.U16 [R52+0x5a0], R65 ;  /* 0x0005a04134007388 */ /* 0x0003e20000000400 */
[----:B0-----:R-:W-:Y:S02]  /*6580*/  LEA R63, R19, UR4, 0x1 ;  /* 0x00000004133f7c11 */ /* 0x001fe4000f8e08ff */
[----:B------:R-:W-:-:S02]  /*6590*/  @P5 LEA R18, R117, UR4, 0x3 ;  /* 0x0000000475125c11 */ /* 0x000fc4000f8e18ff */
[----:B-1----:R-:W-:Y:S01]  /*65a0*/  LEA R65, R23, UR4, 0x1 ;  /* 0x0000000417417c11 */ /* 0x002fe2000f8e08ff */
[----:B------:R-:W-:Y:S04]  /*65b0*/  STS.U16 [R50+0x5e0], R153 ;  /* 0x0005e09932007388 */ /* 0x000fe80000000400 */
[----:B------:R-:W-:Y:S04]  /*65c0*/  STS.U16 [R70+0x620], R155 ;  /* 0x0006209b46007388 */ /* 0x000fe80000000400 */
[----:B------:R0:W-:Y:S02]  /*65d0*/  STS.U16 [R69+0x660], R64 ;  /* 0x0006604045007388 */ /* 0x0001e40000000400 */
[----:B0-----:R-:W-:-:S02]  /*65e0*/  LEA R64, R21, UR4, 0x1 ;  /* 0x0000000415407c11 */ /* 0x001fc4000f8e08ff */
[----:B------:R-:W-:Y:S04]  /*65f0*/  STS.U16 [R68+0x6a0], R157 ;  /* 0x0006a09d44007388 */ /* 0x000fe80000000400 */
[----:B------:R-:W-:Y:S04]  /*6600*/  STS.U16 [R67+0x6e0], R152 ;  /* 0x0006e09843007388 */ /* 0x000fe80000000400 */
[----:B------:R-:W-:Y:S04]  /*6610*/  STS.U16 [R66+0x720], R159 ;  /* 0x0007209f42007388 */ /* 0x000fe80000000400 */
[----:B------:R-:W-:Y:S04]  /*6620*/  STS.U16 [R65+0x760], R154 ;  /* 0x0007609a41007388 */ /* 0x000fe80000000400 */
        /* <DEDUP_REMOVED lines=42> */
[----:B------:R-:W-:-:S12]  /*68d0*/  HFMA2.MMA R18, -RZ, RZ, 1.875, 0 ;  /* 0x3f800000ff127435 */ /* 0x000fd800000001ff */
        /* <DEDUP_REMOVED lines=14> */
.L_x_2229:
        /* <DEDUP_REMOVED lines=9> */
.L_x_2228:
        /* <DEDUP_REMOVED lines=111> */
.L_x_2232:
        /* <DEDUP_REMOVED lines=31> */
.L_x_2233:
[----:B------:R0:W5:Y:S02]  /*7330*/  LDG.E R19, desc[UR6][R6.64] ;  /* 0x0000000606137981 */ /* 0x000164000c1e1900 */
.L_x_2234:
        /* <DEDUP_REMOVED lines=16> */
.L_x_2231:
[----:B------:R-:W-:Y:S05]  /*7440*/  BSYNC B0 ;  /* 0x0000000000007941 */ /* 0x000fea0003800000 */
.L_x_2230:
        /* <DEDUP_REMOVED lines=19> */
.L_x_2227:
[----:B------:R-:W-:Y:S01]  /*7580*/  BAR.SYNC.DEFER_BLOCKING 0x0 ;  /* 0x0000000000007b1d */ /* 0x000fe20000010000 */
[----:B------:R-:W-:Y:S02]  /*7590*/  F2FP.F16.F32.PACK_AB R85, R86, R85 ;  /* 0x000000555655723e */ /* 0x000fe400000000ff */
[----:B------:R-:W-:Y:S02]  /*75a0*/  F2FP.F16.F32.PACK_AB R87, R88, R87 ;  /* 0x000000575857723e */ /* 0x000fe400000000ff */
[----:B------:R-:W-:Y:S01]  /*75b0*/  F2FP.F16.F32.PACK_AB R89, R90, R89 ;  /* 0x000000595a59723e */ /* 0x000fe200000000ff */
[----:B------:R-:W-:Y:S01]  /*75c0*/  BSSY B0, `(.L_x_2236) ;  /* 0x0000048000007945 */ /* 0x000fe20003800000 */
[----:B------:R-:W-:Y:S02]  /*75d0*/  PRMT R12, R85, 0x7632, R12 ;  /* 0x00007632550c7816 */ /* 0x000fe4000000000c */
        /* <DEDUP_REMOVED lines=13> */
[----:B---3--:R-:W-:-:S03]  /*76b0*/  PRMT R12, R91, 0x7632, R12 ;  /* 0x000076325b0c7816 */ /* 0x008fc6000000000c */
[----:B------:R-:W-:Y:S01]  /*76c0*/  STS.U16 [R55], R85 ;  /* 0x0000005537007388 */ /* 0x000fe20000000400 */
[----:B----4-:R-:W-:-:S03]  /*76d0*/  PRMT R13, R95, 0x7632, R13 ;  /* 0x000076325f0d7816 */ /* 0x010fc6000000000d */
[----:B------:R-:W-:Y:S01]  /*76e0*/  STS.U16 [R55+0x4], R87 ;  /* 0x0000045737007388 */ /* 0x000fe20000000400 */
[----:B-----5:R-:W-:-:S03]  /*76f0*/  PRMT R14, R97, 0x7632, R14 ;  /* 0x00007632610e7816 */ /* 0x020fc6000000000e */
        /* <DEDUP_REMOVED lines=12> */
[----:B-1----:R-:W-:Y:S04]  /*77c0*/  LDS.U16 R19, [R44] ;  /* 0x000000002c137984 */ /* 0x002fe80000000400 */
[----:B------:R-:W-:Y:S04]  /*77d0*/  LDS.U16 R51, [R51+0x40] ;  /* 0x0000400033337984 */ /* 0x000fe80000000400 */
[----:B--2---:R-:W-:Y:S04]  /*77e0*/  LDS.U16 R21, [R48+0x80] ;  /* 0x0000800030157984 */ /* 0x004fe80000000400 */
        /* <DEDUP_REMOVED lines=15> */
[----:B------:R-:W1:Y:S01]  /*78e0*/  LDS R81, [UR4+0x420] ;  /* 0x00042004ff517984 */ /* 0x000e620008000800 */
[----:B------:R-:W-:-:S02]  /*78f0*/  ULDC.64 UR4, c[0x0][0x2c0] ;  /* 0x0000b00000047ab9 */ /* 0x000fc40000000a00 */
[----:B---3--:R-:W-:Y:S02]  /*7900*/  IMAD R14, R33, UR4, RZ ;  /* 0x00000004210e7c24 */ /* 0x008fe4000f8e02ff */
        /* <DEDUP_REMOVED lines=18> */
[----:B------:R1:W-:Y:S04]  /*7a30*/  STG.E.U16 desc[UR6][R16.64], R19 ;  /* 0x0000001310007986 */ /* 0x0003e8000c101506 */
.L_x_2237:
[----:B------:R-:W-:Y:S05]  /*7a40*/  BSYNC B0 ;  /* 0x0000000000007941 */ /* 0x000fea0003800000 */
.L_x_2236:
[----:B-1----:R-:W1:Y:S01]  /*7a50*/  LDC.64 R16, c[0x0][0x338] ;  /* 0x0000ce00ff107b82 */ /* 0x002e620000000a00 */
        /* <DEDUP_REMOVED lines=11> */
[----:B------:R-:W-:Y:S01]  /*7b10*/  VIADD R43, R43, 0x1 ;  /* 0x000000012b2b7836 */ /* 0x000fe20000000000 */
[----:B------:R-:W-:Y:S01]  /*7b20*/  LOP3.LUT R22, R10, 0x60, RZ, 0xfc, !PT ;  /* 0x000000600a167812 */ /* 0x000fe200078efcff */
[----:B------:R-:W-:Y:S01]  /*7b30*/  IMAD.IADD R38, R49, 0x1, R38 ;  /* 0x0000000131267824 */ /* 0x000fe200078e0226 */
[----:B------:R-:W-:-:S02]  /*7b40*/  IADD3.X R15, R19, R18, R15, P0, !PT ;  /* 0x00000012130f7210 */ /* 0x000fc400007fe40f */
[-C--:B------:R-:W-:Y:S02]  /*7b50*/  ISETP.GE.AND P4, PT, R20, R81.reuse, PT ;  /* 0x000000511400720c */ /* 0x080fe40003f86270 */
[-C--:B------:R-:W-:Y:S02]  /*7b60*/  ISETP.GE.AND P5, PT, R22, R81.reuse, PT ;  /* 0x000000511600720c */ /* 0x080fe40003fa6270 */
[C---:B------:R-:W-:Y:S01]  /*7b70*/  LOP3.LUT R44, R10.reuse, 0x80, RZ, 0xfc, !PT ;  /* 0x000000800a2c7812 */ /* 0x040fe200078efcff */
[C---:B-1----:R-:W-:Y:S01]  /*7b80*/  IMAD.WIDE R12, R10.reuse, 0x2, R16 ;  /* 0x000000020a0c7825 */ /* 0x042fe200078e0210 */
[----:B------:R-:W-:Y:S02]  /*7b90*/  LOP3.LUT R16, R10, 0xc0, RZ, 0xfc, !PT ;  /* 0x000000c00a107812 */ /* 0x000fe400078efcff */
[----:B------:R-:W-:Y:S02]  /*7ba0*/  ISETP.GE.AND P6, PT, R44, R81, PT ;  /* 0x000000512c00720c */ /* 0x000fe40003fc6270 */
[----:B------:R-:W-:-:S02]  /*7bb0*/  LEA R14, P0, R11, R12, 0x1 ;  /* 0x0000000c0b0e7211 */ /* 0x000fc400078008ff */
[----:B------:R-:W-:Y:S02]  /*7bc0*/  LOP3.LUT R12, R10, 0xa0, RZ, 0xfc, !PT ;  /* 0x000000a00a0c7812 */ /* 0x000fe400078efcff */
[----:B------:R-:W-:Y:S02]  /*7bd0*/  LEA.HI.X R15, R11, R13, R15, 0x1, P0 ;  /* 0x0000000d0b0f7211 */ /* 0x000fe400000f0c0f */
        /* <DEDUP_REMOVED lines=15> */
[----:B------:R-:W-:-:S02]  /*7cd0*/  LOP3.LUT R16, R10, 0x160, RZ, 0xfc, !PT ;  /* 0x000001600a107812 */ /* 0x000fc400078efcff */
[----:B------:R-:W-:Y:S01]  /*7ce0*/  LOP3.LUT R12, R10, 0x180, RZ, 0xfc, !PT ;  /* 0x000001800a0c7812 */ /* 0x000fe200078efcff */
[----:B------:R1:W-:Y:S01]  /*7cf0*/  @!P1 STG.E.U16 desc[UR6][R14.64+0x180], R59 ;  /* 0x0001803b0e009986 */ /* 0x0003e2000c101506 */
[-C--:B------:R-:W-:Y:S02]  /*7d00*/  ISETP.GE.AND P6, PT, R16, R81.reuse, PT ;  /* 0x000000511000720c */ /* 0x080fe40003fc6270 */
[----:B------:R-:W-:Y:S01]  /*7d10*/  ISETP.GE.AND P0, PT, R12, R81, PT ;  /* 0x000000510c00720c */ /* 0x000fe20003f06270 */
[----:B------:R1:W-:Y:S01]  /*7d20*/  @!P2 STG.E.U16 desc[UR6][R14.64+0x1c0], R61 ;  /* 0x0001c03d0e00a986 */ /* 0x0003e2000c101506 */
[C---:B------:R-:W-:Y:S02]  /*7d30*/  LOP3.LUT R16, R10.reuse, 0x1a0, RZ, 0xfc, !PT ;  /* 0x000001a00a107812 */ /* 0x040fe400078efcff */
[C---:B------:R-:W-:Y:S01]  /*7d40*/  LOP3.LUT R12, R10.reuse, 0x1c0, RZ, 0xfc, !PT ;  /* 0x000001c00a0c7812 */ /* 0x040fe200078efcff */
[----:B------:R1:W-:Y:S01]  /*7d50*/  @!P3 STG.E.U16 desc[UR6][R14.64+0x200], R71 ;  /* 0x000200470e00b986 */ /* 0x0003e2000c101506 */
[----:B------:R-:W-:-:S02]  /*7d60*/  LOP3.LUT R10, R10, 0x1e0, RZ, 0xfc, !PT ;  /* 0x000001e00a0a7812 */ /* 0x000fc400078efcff */
[-C--:B------:R-:W-:Y:S01]  /*7d70*/  ISETP.GE.AND P1, PT, R16, R81.reuse, PT ;  /* 0x000000511000720c */ /* 0x080fe20003f26270 */
[----:B------:R1:W-:Y:S01]  /*7d80*/  @!P4 STG.E.U16 desc[UR6][R14.64+0x240], R69 ;  /* 0x000240450e00c986 */ /* 0x0003e2000c101506 */
[-C--:B------:R-:W-:Y:S02]  /*7d90*/  ISETP.GE.AND P2, PT, R12, R81.reuse, PT ;  /* 0x000000510c00720c */ /* 0x080fe40003f46270 */
[----:B------:R-:W-:Y:S01]  /*7da0*/  ISETP.GE.AND P3, PT, R10, R81, PT ;  /* 0x000000510a00720c */ /* 0x000fe20003f66270 */
[----:B------:R1:W-:Y:S01]  /*7db0*/  @!P5 STG.E.U16 desc[UR6][R14.64+0x280], R55 ;  /* 0x000280370e00d986 */ /* 0x0003e2000c101506 */
[----:B------:R-:W-:Y:S01]  /*7dc0*/  MOV R11, R35 ;  /* 0x00000023000b7202 */ /* 0x000fe20000000f00 */
[----:B------:R-:W-:Y:S01]  /*7dd0*/  IMAD.MOV.U32 R10, RZ, RZ, R32 ;  /* 0x000000ffff0a7224 */ /* 0x000fe200078e0020 */
[----:B------:R-:W-:Y:S01]  /*7de0*/  MOV R35, R37 ;  /* 0x0000002500237202 */ /* 0x000fe20000000f00 */
[----:B------:R1:W-:Y:S01]  /*7df0*/  @!P6 STG.E.U16 desc[UR6][R14.64+0x2c0], R67 ;  /* 0x0002c0430e00e986 */ /* 0x0003e2000c101506 */
[C---:B------:R-:W-:Y:S01]  /*7e00*/  IADD3 R45, R49.reuse, R45, RZ ;  /* 0x0000002d312d7210 */ /* 0x040fe20007ffe0ff */
[----:B------:R-:W-:-:S02]  /*7e10*/  IMAD.WIDE R10, R49, 0x2, R10 ;  /* 0x00000002310a7825 */ /* 0x000fc400078e020a */
        /* <DEDUP_REMOVED lines=12> */
.L_x_2239:
        /* <DEDUP_REMOVED lines=10> */
.L_x_8659:


//--------------------- .text._Z25selective_scan_fwd_kernelI32Selective_Scan_fwd_kernel_traitsILi32ELi16ELi1ELb0ELb1ELb1ELb1ELb0EN3c104HalfEffEEv13SSMParamsBase --------------------------
	.section	.text._Z25selective_scan_fwd_kernelI32Selective_Scan_fwd_kernel_traitsILi32ELi16ELi1ELb0ELb1ELb1ELb1ELb0EN3c104HalfEffEEv13SSMParamsBase,"ax",@progbits
	.align	128
        .global         _Z25selective_scan_fwd_kernelI32Selective_Scan_fwd_kernel_traitsILi32ELi16ELi1ELb0ELb1ELb1ELb1ELb0EN3c104HalfEffEEv13SSMParamsBase
        .type           _Z25selective_scan_fwd_kernelI32Selective_Scan_fwd_kernel_traitsILi32ELi16ELi1ELb0ELb1ELb1ELb1ELb0EN3c104HalfEffEEv13SSMParamsBase,@function
        .size           _Z25selective_scan_fwd_kernelI32Selective_Scan_fwd_kernel_traitsILi32ELi16ELi1ELb0ELb1ELb1ELb1ELb0EN3c104HalfEffEEv13SSMParamsBase,(.L_x_8660 - _Z25selective_scan_fwd_kernelI32Selective_Scan_fwd_kernel_traitsILi32ELi16ELi1ELb0ELb1ELb1ELb1ELb0EN3c104HalfEffEEv13SSMParamsBase)
        .other          _Z25selective_scan_fwd_kernelI32Selective_Scan_fwd_kernel_traitsILi32ELi16ELi1ELb0ELb1ELb1ELb1ELb0EN3c104HalfEffEEv13SSMParamsBase,@"STO_CUDA_ENTRY STV_DEFAULT"
_Z25selective_scan_fwd_kernelI32Selective_Scan_fwd_kernel_traitsILi32ELi16ELi1ELb0ELb1ELb1ELb1ELb0EN3c104HalfEffEEv13SSMParamsBase:
.text._Z25selective_scan_fwd_kernelI32Selective_Scan_fwd_kernel_traitsILi32ELi16ELi1ELb0ELb1ELb1ELb1ELb0EN3c104HalfEffEEv13SSMParamsBase:
        /* <DEDUP_REMOVED lines=38> */
.L_x_2240:
        /* <DEDUP_REMOVED lines=8> */
[----:B------:R-:W-:Y:S02]  /*02e0*/  SHF.R.S32.HI R27, RZ, 0x1f, R0 ;  /* 0x0000001fff1b7819 */ /* 0x000fe40000011400 */
[----:B------:R-:W-:Y:S01]  /*02f0*/  CS2R R10, SRZ ;  /* 0x00000000000a7805 */ /* 0x000fe2000001ff00 */
[----:B------:R-:W-:Y:S01]  /*0300*/  IMAD.MOV.U32 R55, RZ, RZ, RZ ;  /* 0x000000ffff377224 */ /* 0x000fe200078e00ff */
[----:B------:R-:W-:Y:S01]  /*0310*/  MOV R21, R4 ;  /* 0x0000000400157202 */ /* 0x000fe20000000f00 */
        /* <DEDUP_REMOVED lines=27> */
.L_x_2241:
        /* <DEDUP_REMOVED lines=12> */
.L_x_2242:
[----:B------:R-:W-:Y:S01]  /*0590*/  ISETP.EQ.U32.AND P0, PT, R56, RZ, PT ;  /* 0x000000ff3800720c */ /* 0x000fe20003f02070 */
[----:B------:R-:W0:Y:S01]  /*05a0*/  LDC.64 R16, c[0x0][0x330] ;  /* 0x0000cc00ff107b82 */ /* 0x000e220000000a00 */
[----:B------:R-:W-:Y:S01]  /*05b0*/  IMAD.MOV.U32 R9, RZ, RZ, RZ ;  /* 0x000000ffff097224 */ /* 0x000fe200078e00ff */
[----:B------:R-:W-:Y:S02]  /*05c0*/  PRMT R169, RZ, 0x7610, R169 ;  /* 0x00007610ffa97816 */ /* 0x000fe400000000a9 */
[----:B------:R-:W-:Y:S02]  /*05d0*/  CS2R R12, SRZ ;  /* 0x00000000000c7805 */ /* 0x000fe4000001ff00 */
[----:B------:R-:W-:Y:S01]  /*05e0*/  ISETP.EQ.OR.EX P0, PT, R55, RZ, !P5, P0 ;  /* 0x000000ff3700720c */ /* 0x000fe20006f02700 */
[----:B------:R-:W-:Y:S01]  /*05f0*/  HFMA2.MMA R15, -RZ, RZ, 0, 0 ;  /* 0x00000000ff0f7435 */ /* 0x000fe200000001ff */
[----:B------:R-:W-:Y:S01]  /*0600*/  MOV R54, RZ ;  /* 0x000000ff00367202 */ /* 0x000fe20000000f00 */
[----:B------:R-:W-:Y:S01]  /*0610*/  IMAD.MOV.U32 R53, RZ, RZ, RZ ;  /* 0x000000ffff357224 */ /* 0x000fe200078e00ff */
[----:B------:R-:W1:Y:S01]  /*0620*/  LDC.64 R30, c[0x0][0x388] ;  /* 0x0000e200ff1e7b82 */ /* 0x000e620000000a00 */
[----:B------:R-:W-:Y:S01]  /*0630*/  ULDC.64 UR4, c[0x0][0x250] ;  /* 0x0000940000047ab9 */ /* 0x000fe20000000a00 */
[----:B------:R-:W-:-:S06]  /*0640*/  ULDC.64 UR8, c[0x0][0x2a0] ;  /* 0x0000a80000087ab9 */ /* 0x000fcc0000000a00 */
[----:B------:R-:W3:Y:S01]  /*0650*/  LDC.64 R48, c[0x0][0x288] ;  /* 0x0000a200ff307b82 */ /* 0x000ee20000000a00 */
[----:B------:R-:W-:-:S04]  /*0660*/  @!P0 LEA R2, P1, R0, R5, 0x2 ;  /* 0x0000000500028211 */ /* 0x000fc800078210ff */
[----:B--2---:R-:W-:-:S03]  /*0670*/  @!P0 LEA.HI.X R3, R0, R7, R27, 0x2, P1 ;  /* 0x0000000700038211 */ /* 0x004fc600008f141b */
[----:B------:R-:W2:Y:S03]  /*0680*/  LDC.64 R6, c[0x0][0x370] ;  /* 0x0000dc00ff067b82 */ /* 0x000ea60000000a00 */
[----:B------:R-:W4:Y:S01]  /*0690*/  @!P0 LDG.E R3, desc[UR6][R2.64] ;  /* 0x0000000602038981 */ /* 0x000f22000c1e1900 */
[----:B0-----:R-:W-:-:S04]  /*06a0*/  ISETP.NE.U32.AND P6, PT, R16, RZ, PT ;  /* 0x000000ff1000720c */ /* 0x001fc80003fc5070 */
        /* <DEDUP_REMOVED lines=8> */
[----:B------:R-:W1:Y:S06]  /*0730*/  @P1 LDC R9, c[0x0][0x370] ;  /* 0x0000dc00ff091b82 */ /* 0x000e6c0000000800 */
[C---:B------:R-:W-:Y:S02]  /*0740*/  @P2 IADD3 R4, P4, R0.reuse, R4, RZ ;  /* 0x0000000400042210 */ /* 0x040fe40007f9e0ff */
[----:B------:R-:W3:Y:S02]  /*0750*/  @P1 LDC R12, c[0x0][0x374] ;  /* 0x0000dd00ff0c1b82 */ /* 0x000ee40000000800 */
[----:B------:R-:W-:-:S02]  /*0760*/  @P2 LEA.HI.X.SX32 R5, R0, R5, 0x1, P4 ;  /* 0x0000000500052211 */ /* 0x000fc400020f0eff */
[----:B------:R-:W-:Y:S02]  /*0770*/  ISETP.NE.AND.EX P4, PT, R17, RZ, PT, P6 ;  /* 0x000000ff1100720c */ /* 0x000fe40003f85360 */
[----:B0-----:R-:W-:Y:S01]  /*0780*/  ISETP.NE.U32.AND P3, PT, R6, RZ, PT ;  /* 0x000000ff0600720c */ /* 0x001fe20003f65070 */
[----:B------:R0:W5:Y:S01]  /*0790*/  @P2 LDG.E.U8 R169, desc[UR6][R4.64] ;  /* 0x0000000604a92981 */ /* 0x000162000c1e1100 */
[----:B------:R-:W2:Y:S02]  /*07a0*/  LDC.64 R18, c[0x0][0x308] ;  /* 0x0000c200ff127b82 */ /* 0x000ea40000000a00 */
[----:B------:R-:W-:Y:S02]  /*07b0*/  ISETP.NE.AND.EX P3, PT, R7, RZ, PT, P3 ;  /* 0x000000ff0700720c */ /* 0x000fe40003f65330 */
[----:B-1----:R-:W-:Y:S01]  /*07c0*/  ISETP.EQ.U32.AND P6, PT, R9, RZ, PT ;  /* 0x000000ff0900720c */ /* 0x002fe20003fc2070 */
[----:B------:R-:W-:-:S03]  /*07d0*/  @P1 IMAD.MOV.U32 R13, RZ, RZ, R9 ;  /* 0x000000ffff0d1224 */ /* 0x000fc600078e0009 */
[----:B------:R-:W1:Y:S07]  /*07e0*/  LDC.64 R28, c[0x0][0x378] ;  /* 0x0000de00ff1c7b82 */ /* 0x000e6e0000000a00 */
[----:B------:R-:W-:Y:S01]  /*07f0*/  @P3 LEA R6, P2, R60, R6, 0x2 ;  /* 0x000000063c063211 */ /* 0x000fe200078410ff */
[----:B---3--:R-:W-:Y:S01]  /*0800*/  @P1 IMAD.MOV.U32 R15, RZ, RZ, R12 ;  /* 0x000000ffff0f1224 */ /* 0x008fe200078e000c */
[----:B------:R-:W-:Y:S01]  /*0810*/  ISETP.EQ.OR.EX P6, PT, R12, RZ, !P5, P6 ;  /* 0x000000ff0c00720c */ /* 0x000fe20006fc2760 */
[----:B------:R-:W3:Y:S01]  /*0820*/  LDC.64 R32, c[0x0][0x390] ;  /* 0x0000e400ff207b82 */ /* 0x000ee20000000a00 */
[----:B------:R-:W-:-:S02]  /*0830*/  @P3 LEA.HI.X R7, R60, R7, R59, 0x2, P2 ;  /* 0x000000073c073211 */ /* 0x000fc400010f143b */
[----:B------:R-:W-:-:S03]  /*0840*/  @P4 LEA R8, P2, R60, R16, 0x2 ;  /* 0x000000103c084211 */ /* 0x000fc600078410ff */
[----:B------:R-:W5:Y:S01]  /*0850*/  @P3 LDG.E R54, desc[UR6][R6.64] ;  /* 0x0000000606363981 */ /* 0x000f62000c1e1900 */
[----:B------:R-:W-:Y:S01]  /*0860*/  @P4 LEA.HI.X R9, R60, R17, R59, 0x2, P2 ;  /* 0x000000113c094211 */ /* 0x000fe200010f143b */
[----:B------:R-:W3:Y:S04]  /*0870*/  LDC.64 R64, c[0x0][0x320] ;  /* 0x0000c800ff407b82 */ /* 0x000ee80000000a00 */
[----:B0-----:R-:W-:-:S04]  /*0880*/  @!P6 LEA R4, P1, R0, R13, 0x2 ;  /* 0x0000000d0004e211 */ /* 0x001fc800078210ff */
[----:B------:R-:W0:Y:S01]  /*0890*/  LDC R17, c[0x0][0x224] ;  /* 0x00008900ff117b82 */ /* 0x000e220000000800 */
[----:B------:R-:W5:Y:S01]  /*08a0*/  @P4 LDG.E R53, desc[UR6][R8.64] ;  /* 0x0000000608354981 */ /* 0x000f62000c1e1900 */
[----:B0-----:R-:W-:-:S04]  /*08b0*/  IABS R14, R17 ;  /* 0x00000011000e7213 */ /* 0x001fc80000000000 */
[----:B------:R-:W0:Y:S08]  /*08c0*/  I2F.RP R12, R14 ;  /* 0x0000000e000c7306 */ /* 0x000e300000209400 */
[----:B0-----:R-:W0:Y:S01]  /*08d0*/  MUFU.RCP R12, R12 ;  /* 0x0000000c000c7308 */ /* 0x001e220000001000 */
[----:B----4-:R-:W-:-:S05]  /*08e0*/  @!P0 IMAD.WIDE R2, R3, 0x4, R10 ;  /* 0x0000000403028825 */ /* 0x010fca00078e020a */
[----:B------:R0:W4:Y:S02]  /*08f0*/  @!P0 LDG.E R21, desc[UR6][R2.64] ;  /* 0x0000000602158981 */ /* 0x000124000c1e1900 */
[----:B0-----:R-:W-:-:S04]  /*0900*/  IADD3 R2, R12, 0xffffffe, RZ ;  /* 0x0ffffffe0c027810 */ /* 0x001fc80007ffe0ff */
[----:B------:R0:W2:Y:S01]  /*0910*/  F2I.FTZ.U32.TRUNC.NTZ R3, R2 ;  /* 0x0000000200037305 */ /* 0x0000a2000021f000 */
[----:B------:R-:W-:Y:S01]  /*0920*/  IMAD.MOV.U32 R13, RZ, RZ, RZ ;  /* 0x000000ffff0d7224 */ /* 0x000fe200078e00ff */
[----:B------:R-:W-:-:S05]  /*0930*/  @!P6 LEA.HI.X R5, R0, R15, R27, 0x2, P1 ;  /* 0x0000000f0005e211 */ /* 0x000fca00008f141b */
[----:B------:R1:W5:Y:S01]  /*0940*/  @!P6 LDG.E R13, desc[UR6][R4.64] ;  /* 0x00000006040de981 */ /* 0x000362000c1e1900 */
[----:B0-----:R-:W-:Y:S02]  /*0950*/  IMAD.MOV.U32 R2, RZ, RZ, RZ ;  /* 0x000000ffff027224 */ /* 0x001fe400078e00ff */
[----:B--2---:R-:W-:-:S04]  /*0960*/  IMAD.MOV R7, RZ, RZ, -R3 ;  /* 0x000000ffff077224 */ /* 0x004fc800078e0a03 */
[----:B------:R-:W-:Y:S01]  /*0970*/  IMAD R7, R7, R14, RZ ;  /* 0x0000000e07077224 */ /* 0x000fe200078e02ff */
[----:B-1----:R-:W-:-:S03]  /*0980*/  IABS R4, R60 ;  /* 0x0000003c00047213 */ /* 0x002fc60000000000 */
[----:B------:R-:W-:-:S06]  /*0990*/  IMAD.HI.U32 R3, R3, R7, R2 ;  /* 0x0000000703037227 */ /* 0x000fcc00078e0002 */
[----:B------:R-:W-:-:S05]  /*09a0*/  IMAD.HI.U32 R6, R3, R4, RZ ;  /* 0x0000000403067227 */ /* 0x000fca00078e00ff */
[----:B------:R-:W-:-:S05]  /*09b0*/  IADD3 R3, -R6, RZ, RZ ;  /* 0x000000ff06037210 */ /* 0x000fca0007ffe1ff */
[C---:B------:R-:W-:Y:S02]  /*09c0*/  IMAD R3, R14.reuse, R3, R4 ;  /* 0x000000030e037224 */ /* 0x040fe400078e0204 */
[----:B------:R-:W0:Y:S03]  /*09d0*/  LDC.64 R4, c[0x0][0x270] ;  /* 0x00009c00ff047b82 */ /* 0x000e260000000a00 */
[----:B------:R-:W-:-:S13]  /*09e0*/  ISETP.GT.U32.AND P2, PT, R14, R3, PT ;  /* 0x000000030e00720c */ /* 0x000fda0003f44070 */
[----:B------:R-:W-:-:S05]  /*09f0*/  @!P2 IMAD.IADD R3, R3, 0x1, -R14 ;  /* 0x000000010303a824 */ /* 0x000fca00078e0a0e */
[----:B------:R-:W-:Y:S02]  /*0a00*/  ISETP.GE.U32.AND P1, PT, R3, R14, PT ;  /* 0x0000000e0300720c */ /* 0x000fe40003f26070 */
[----:B------:R-:W-:Y:S01]  /*0a10*/  LOP3.LUT R3, R60, R17, RZ, 0x3c, !PT ;  /* 0x000000113c037212 */ /* 0x000fe200078e3cff */
[----:B------:R-:W-:Y:S01]  /*0a20*/  @!P2 VIADD R6, R6, 0x1 ;  /* 0x000000010606a836 */ /* 0x000fe20000000000 */
[----:B------:R-:W-:Y:S02]  /*0a30*/  ISETP.NE.AND P2, PT, R17, RZ, PT ;  /* 0x000000ff1100720c */ /* 0x000fe40003f45270 */
[----:B------:R-:W-:Y:S01]  /*0a40*/  ISETP.GE.AND P3, PT, R3, RZ, PT ;  /* 0x000000ff0300720c */ /* 0x000fe20003f66270 */
[----:B0-----:R-:W-:-:S06]  /*0a50*/  IMAD R2, R27, R4, RZ ;  /* 0x000000041b027224 */ /* 0x001fcc00078e02ff */
[----:B------:R-:W-:Y:S01]  /*0a60*/  @P1 IADD3 R6, R6, 0x1, RZ ;  /* 0x0000000106061810 */ /* 0x000fe20007ffe0ff */
[C---:B------:R-:W-:Y:S02]  /*0a70*/  IMAD R15, R0.reuse, R5, R2 ;  /* 0x00000005000f7224 */ /* 0x040fe400078e0202 */
[----:B------:R-:W-:Y:S02]  /*0a80*/  IMAD R5, R27, UR4, RZ ;  /* 0x000000041b057c24 */ /* 0x000fe4000f8e02ff */
        /* <DEDUP_REMOVED lines=8> */
[----:B------:R-:W-:Y:S01]  /*0b10*/  HFMA2.MMA R168, -RZ, RZ, 0, 0 ;  /* 0x00000000ffa87435 */ /* 0x000fe200000001ff */
[----:B------:R-:W-:Y:S01]  /*0b20*/  ULDC.64 UR4, c[0x0][0x290] ;  /* 0x0000a40000047ab9 */ /* 0x000fe20000000a00 */
[----:B------:R-:W-:-:S02]  /*0b30*/  IMAD.IADD R3, R3, 0x1, R7 ;  /* 0x0000000103037824 */ /* 0x000fc400078e0207 */
[----:B------:R-:W-:Y:S01]  /*0b40*/  IMAD.IADD R7, R5, 0x1, R15 ;  /* 0x0000000105077824 */ /* 0x000fe200078e020f */
[----:B------:R-:W-:Y:S01]  /*0b50*/  SHF.R.S32.HI R15, RZ, 0x1f, R9 ;  /* 0x0000001fff0f7819 */ /* 0x000fe20000011409 */
[----:B------:R-:W-:-:S04]  /*0b60*/  IMAD.MOV.U32 R6, RZ, RZ, R4 ;  /* 0x000000ffff067224 */ /* 0x000fc800078e0004 */
[C---:B------:R-:W-:Y:S02]  /*0b70*/  IMAD R12, R15.reuse, R48, RZ ;  /* 0x000000300f0c7224 */ /* 0x040fe400078e02ff */
[----:B------:R-:W-:Y:S02]  /*0b80*/  IMAD R8, R15, R50, RZ ;  /* 0x000000320f087224 */ /* 0x000fe400078e02ff */
[C---:B------:R-:W-:Y:S01]  /*0b90*/  IMAD.WIDE.U32 R6, R9.reuse, R48, R6 ;  /* 0x0000003009067225 */ /* 0x040fe200078e0006 */
[----:B------:R-:W0:Y:S03]  /*0ba0*/  @P1 LDC R168, c[0x0][0x388] ;  /* 0x0000e200ffa81b82 */ /* 0x000e260000000800 */
[C---:B------:R-:W-:Y:S02]  /*0bb0*/  IMAD R49, R9.reuse, R49, R12 ;  /* 0x0000003109317224 */ /* 0x040fe400078e020c */
[----:B------:R-:W-:-:S04]  /*0bc0*/  IMAD.WIDE.U32 R4, R9, R50, R2 ;  /* 0x0000003209047225 */ /* 0x000fc800078e0002 */
[----:B------:R-:W-:Y:S02]  /*0bd0*/  IMAD R51, R9, R51, R8 ;  /* 0x0000003309337224 */ /* 0x000fe400078e0208 */
[----:B------:R-:W-:Y:S01]  /*0be0*/  IMAD.MOV.U32 R167, RZ, RZ, RZ ;  /* 0x000000ffffa77224 */ /* 0x000fe200078e00ff */
[----:B------:R-:W-:Y:S01]  /*0bf0*/  LEA R50, P3, R6, R24, 0x1 ;  /* 0x0000001806327211 */ /* 0x000fe200078608ff */
[----:B------:R-:W-:Y:S01]  /*0c00*/  IMAD.IADD R49, R7, 0x1, R49 ;  /* 0x0000000107317824 */ /* 0x000fe200078e0231 */
[----:B------:R-:W-:Y:S01]  /*0c10*/  LEA R52, P2, R4, R18, 0x1 ;  /* 0x0000001204347211 */ /* 0x000fe200078408ff */
[----:B------:R-:W-:Y:S01]  /*0c20*/  IMAD.IADD R51, R5, 0x1, R51 ;  /* 0x0000000105337824 */ /* 0x000fe200078e0233 */
[----:B------:R-:W1:Y:S01]  /*0c30*/  LDC R48, c[0x0][0x23c] ;  /* 0x00008f00ff307b82 */ /* 0x000e620000000800 */
[----:B------:R-:W-:Y:S01]  /*0c40*/  IMAD R17, R27, UR4, RZ ;  /* 0x000000041b117c24 */ /* 0x000fe2000f8e02ff */
[----:B------:R-:W-:Y:S01]  /*0c50*/  LEA.HI.X R49, R6, R25, R49, 0x1, P3 ;  /* 0x0000001906317211 */ /* 0x000fe200018f0c31 */
[----:B------:R-:W-:Y:S01]  /*0c60*/  IMAD.WIDE.U32 R2, R0, UR4, RZ ;  /* 0x0000000400027c25 */ /* 0x000fe2000f8e00ff */
[----:B------:R-:W-:-:S02]  /*0c70*/  LEA.HI.X R51, R4, R19, R51, 0x1, P2 ;  /* 0x0000001304337211 */ /* 0x000fc400010f0c33 */
[----:B------:R-:W-:Y:S02]  /*0c80*/  ISETP.NE.U32.AND P3, PT, R28, RZ, PT ;  /* 0x000000ff1c00720c */ /* 0x000fe40003f65070 */
[----:B------:R-:W2:Y:S01]  /*0c90*/  @P1 LDC R167, c[0x0][0x38c] ;  /* 0x0000e300ffa71b82 */ /* 0x000ea20000000800 */
[----:B------:R-:W-:Y:S01]  /*0ca0*/  IMAD R17, R0, UR5, R17 ;  /* 0x0000000500117c24 */ /* 0x000fe2000f8e0211 */
[----:B---3--:R-:W-:Y:S01]  /*0cb0*/  ISETP.NE.U32.AND P2, PT, R32, RZ, PT ;  /* 0x000000ff2000720c */ /* 0x008fe20003f45070 */
[----:B------:R-:W-:Y:S01]  /*0cc0*/  ULDC.64 UR4, c[0x0][0x298] ;  /* 0x0000a60000047ab9 */ /* 0x000fe20000000a00 */
[----:B------:R-:W-:Y:S02]  /*0cd0*/  ISETP.NE.AND.EX P3, PT, R29, RZ, PT, P3 ;  /* 0x000000ff1d00720c */ /* 0x000fe40003f65330 */
[----:B------:R-:W-:Y:S01]  /*0ce0*/  ISETP.NE.AND.EX P2, PT, R33, RZ, PT, P2 ;  /* 0x000000ff2100720c */ /* 0x000fe20003f45320 */
[----:B------:R-:W-:Y:S01]  /*0cf0*/  IMAD R7, R59, UR4, RZ ;  /* 0x000000043b077c24 */ /* 0x000fe2000f8e02ff */
[----:B------:R-:W-:Y:S01]  /*0d00*/  IADD3 R3, R3, R17, RZ ;  /* 0x0000001103037210 */ /* 0x000fe20007ffe0ff */
[----:B------:R-:W3:Y:S01]  /*0d10*/  LDC.64 R24, c[0x0][0x328] ;  /* 0x0000ca00ff187b82 */ /* 0x000ee20000000a00 */
[----:B------:R-:W-:-:S02]  /*0d20*/  IMAD.MOV.U32 R17, RZ, RZ, RZ ;  /* 0x000000ffff117224 */ /* 0x000fc400078e00ff */
[C---:B------:R-:W-:Y:S02]  /*0d30*/  IMAD R7, R60.reuse, UR5, R7 ;  /* 0x000000053c077c24 */ /* 0x040fe4000f8e0207 */
[----:B------:R-:W-:Y:S01]  /*0d40*/  IMAD.WIDE.U32 R2, R60, UR4, R2 ;  /* 0x000000043c027c25 */ /* 0x000fe2000f8e0002 */
[----:B------:R-:W-:-:S03]  /*0d50*/  ULDC.64 UR4, c[0x0][0x2a8] ;  /* 0x0000aa0000047ab9 */ /* 0x000fc60000000a00 */
[----:B------:R-:W-:Y:S01]  /*0d60*/  IMAD.MOV.U32 R19, RZ, RZ, RZ ;  /* 0x000000ffff137224 */ /* 0x000fe200078e00ff */
[----:B------:R-:W-:Y:S01]  /*0d70*/  IADD3 R63, R3, R7, RZ ;  /* 0x00000007033f7210 */ /* 0x000fe20007ffe0ff */
[----:B------:R-:W-:Y:S01]  /*0d80*/  IMAD R9, R27, UR8, RZ ;  /* 0x000000081b097c24 */ /* 0x000fe2000f8e02ff */
[----:B------:R-:W-:Y:S01]  /*0d90*/  LEA R64, P4, R2, R64, 0x1 ;  /* 0x0000004002407211 */ /* 0x000fe200078808ff */
[----:B------:R-:W4:Y:S01]  /*0da0*/  @P3 LDC R17, c[0x0][0x378] ;  /* 0x0000de00ff113b82 */ /* 0x000f220000000800 */
[----:B------:R-:W-:Y:S01]  /*0db0*/  @P2 ISETP.NE.U32.AND P6, PT, R32, RZ, PT ;  /* 0x000000ff2000220c */ /* 0x000fe20003fc5070 */
[----:B------:R-:W-:Y:S01]  /*0dc0*/  IMAD.WIDE.U32 R4, R0, UR8, RZ ;  /* 0x0000000800047c25 */ /* 0x000fe2000f8e00ff */
[----:B------:R-:W-:-:S05]  /*0dd0*/  LEA.HI.X R63, R2, R65, R63, 0x1, P4 ;  /* 0x00000041023f7211 */ /* 0x000fca00020f0c3f */
[----:B------:R-:W4:Y:S01]  /*0de0*/  @P3 LDC R19, c[0x0][0x37c] ;  /* 0x0000df00ff133b82 */ /* 0x000f220000000800 */
[----:B0-----:R-:W-:Y:S01]  /*0df0*/  ISETP.NE.U32.AND P3, PT, R168, RZ, PT ;  /* 0x000000ffa800720c */ /* 0x001fe20003f65070 */
[----:B------:R-:W-:Y:S01]  /*0e00*/  IMAD R9, R0, UR9, R9 ;  /* 0x0000000900097c24 */ /* 0x000fe2000f8e0209 */
[----:B------:R-:W-:Y:S01]  /*0e10*/  PLOP3.LUT P4, PT, PT, PT, PT, 0x8, 0x0 ;  /* 0x000000000000781c */ /* 0x000fe20003f8e170 */
[----:B------:R-:W-:Y:S01]  /*0e20*/  HFMA2.MMA R15, -RZ, RZ, 0, 0 ;  /* 0x00000000ff0f7435 */ /* 0x000fe200000001ff */
[----:B------:R-:W-:Y:S01]  /*0e30*/  @P2 ISETP.NE.AND.EX P4, PT, R33, RZ, PT, P6 ;  /* 0x000000ff2100220c */ /* 0x000fe20003f85360 */
[----:B------:R-:W-:Y:S01]  /*0e40*/  IMAD R3, R59, UR4, RZ ;  /* 0x000000043b037c24 */ /* 0x000fe2000f8e02ff */
[----:B--2---:R-:W-:Y:S01]  /*0e50*/  ISETP.NE.AND.EX P3, PT, R167, RZ, PT, P3 ;  /* 0x000000ffa700720c */ /* 0x004fe20003f65330 */
[----:B------:R-:W-:Y:S02]  /*0e60*/  IMAD.IADD R5, R5, 0x1, R9 ;  /* 0x0000000105057824 */ /* 0x000fe400078e0209 */
[----:B------:R-:W-:-:S02]  /*0e70*/  IMAD.MOV.U32 R7, RZ, RZ, RZ ;  /* 0x000000ffff077224 */ /* 0x000fc400078e00ff */
[C---:B------:R-:W-:Y:S02]  /*0e80*/  IMAD R61, R60.reuse, UR5, R3 ;  /* 0x000000053c3d7c24 */ /* 0x040fe4000f8e0203 */
[----:B------:R-:W-:Y:S01]  /*0e90*/  IMAD.WIDE.U32 R2, R60, UR4, R4 ;  /* 0x000000043c027c25 */ /* 0x000fe2000f8e0004 */
[----:B------:R-:W-:Y:S01]  /*0ea0*/  HFMA2.MMA R9, -RZ, RZ, 0, 0 ;  /* 0x00000000ff097435 */ /* 0x000fe200000001ff */
[----:B------:R-:W0:Y:S02]  /*0eb0*/  @P2 LDC R7, c[0x0][0x390] ;  /* 0x0000e400ff072b82 */ /* 0x000e240000000800 */
[----:B------:R-:W-:Y:S01]  /*0ec0*/  IMAD.IADD R61, R3, 0x1, R61 ;  /* 0x00000001033d7824 */ /* 0x000fe200078e023d */
[----:B-1----:R-:W-:Y:S01]  /*0ed0*/  SEL R48, R48, 0x800, P5 ;  /* 0x0000080030307807 */ /* 0x002fe20002800000 */
[----:B------:R-:W-:-:S04]  /*0ee0*/  IMAD.MOV.U32 R8, RZ, RZ, RZ ;  /* 0x000000ffff087224 */ /* 0x000fc800078e00ff */
[----:B------:R-:W1:Y:S01]  /*0ef0*/  @P2 LDC R15, c[0x0][0x394] ;  /* 0x0000e500ff0f2b82 */ /* 0x000e620000000800 */
[C---:B---3--:R-:W-:Y:S01]  /*0f00*/  LEA R62, P2, R2.reuse, R24, 0x1 ;  /* 0x00000018023e7211 */ /* 0x048fe200078408ff */
[----:B------:R-:W-:Y:S01]  /*0f10*/  @P1 IMAD.MOV.U32 R8, RZ, RZ, R168 ;  /* 0x000000ffff081224 */ /* 0x000fe200078e00a8 */
[----:B------:R-:W-:Y:S02]  /*0f20*/  @P1 MOV R9, R167 ;  /* 0x000000a700091202 */ /* 0x000fe40000000f00 */
[----:B------:R-:W-:Y:S02]  /*0f30*/  LEA.HI.X R61, R2, R25, R61, 0x1, P2 ;  /* 0x00000019023d7211 */ /* 0x000fe400010f0c3d */
[----:B----4-:R-:W-:Y:S01]  /*0f40*/  @!P0 SHF.R.S32.HI R23, RZ, 0x1f, R21 ;  /* 0x0000001fff178819 */ /* 0x010fe20000011415 */
[----:B01----:R-:W-:Y:S06]  /*0f50*/  @P4 BRA P3, `(.L_x_2243) ;  /* 0x0000000000784947 */ /* 0x003fec0001800000 */
[-C--:B------:R-:W-:Y:S01]  /*0f60*/  IABS R7, R48.reuse ;  /* 0x0000003000077213 */ /* 0x080fe20000000000 */
[----:B------:R-:W0:Y:S01]  /*0f70*/  LDC R5, c[0x0][0x218] ;  /* 0x00008600ff057b82 */ /* 0x000e220000000800 */
[----:B------:R-:W-:Y:S02]  /*0f80*/  IABS R12, R48 ;  /* 0x00000030000c7213 */ /* 0x000fe40000000000 */
[----:B------:R-:W-:Y:S01]  /*0f90*/  CS2R R46, SRZ ;  /* 0x00000000002e7805 */ /* 0x000fe2000001ff00 */
[----:B------:R-:W1:Y:S01]  /*0fa0*/  I2F.RP R4, R7 ;  /* 0x0000000700047306 */ /* 0x000e620000209400 */
[----:B------:R-:W-:-:S07]  /*0fb0*/  IADD3 R12, RZ, -R12, RZ ;  /* 0x8000000cff0c7210 */ /* 0x000fce0007ffe0ff */
        /* <DEDUP_REMOVED lines=9> */
[----:B-----5:R-:W-:-:S04]  /*1050*/  IMAD R13, R6, R7, RZ ;  /* 0x00000007060d7224 */ /* 0x020fc800078e02ff */
        /* <DEDUP_REMOVED lines=14> */
.L_x_2243:
        /* <DEDUP_REMOVED lines=18> */
.L_x_2244:
        /* <DEDUP_REMOVED lines=10> */
[----:B------:R-:W-:-:S04]  /*1300*/  IMAD.WIDE.U32 R4, R21, UR4, R2 ;  /* 0x0000000415047c25 */ /* 0x000fc8000f8e0002 */
[----:B------:R-:W-:Y:S01]  /*1310*/  IMAD.MOV.U32 R42, RZ, RZ, RZ ;  /* 0x000000ffff2a7224 */ /* 0x000fe200078e00ff */
[----:B------:R-:W-:Y:S01]  /*1320*/  IADD3 R43, R5, R43, RZ ;  /* 0x0000002b052b7210 */ /* 0x000fe20007ffe0ff */
[----:B------:R-:W-:-:S07]  /*1330*/  IMAD.MOV.U32 R40, RZ, RZ, RZ ;  /* 0x000000ffff287224 */ /* 0x000fce00078e00ff */
.L_x_2290:
[----:B------:R-:W-:-:S04]  /*1340*/  ISETP.NE.U32.AND P0, PT, R168, RZ, PT ;  /* 0x000000ffa800720c */ /* 0x000fc80003f05070 */
[----:B------:R-:W-:-:S13]  /*1350*/  ISETP.NE.AND.EX P0, PT, R167, RZ, PT, P0 ;  /* 0x000000ffa700720c */ /* 0x000fda0003f05300 */
[----:B------:R-:W-:Y:S01]  /*1360*/  @P0 IMAD.IADD R3, R42, 0x1, R47 ;  /* 0x000000012a030824 */ /* 0x000fe200078e022f */
[----:B------:R-:W1:Y:S03]  /*1370*/  @!P0 LDC R12, c[0x0][0x218] ;  /* 0x00008600ff0c8b82 */ /* 0x000e660000000800 */
[----:B------:R-:W-:-:S05]  /*1380*/  @P0 IMAD.WIDE R2, R3, 0x4, R8 ;  /* 0x0000000403020825 */ /* 0x000fca00078e0208 */
        /* <DEDUP_REMOVED lines=8> */
[----:B------:R-:W-:Y:S02]  /*1410*/  MOV R13, R63 ;  /* 0x0000003f000d7202 */ /* 0x000fe40000000f00 */
        /* <DEDUP_REMOVED lines=23> */
[-C--:B------:R-:W-:Y:S01]  /*1590*/  ISETP.GE.AND P1, PT, R12, R41.reuse, PT ;  /* 0x000000290c00720c */ /* 0x080fe20003f26270 */
[----:B------:R-:W-:Y:S01]  /*15a0*/  IMAD.MOV.U32 R12, RZ, RZ, R64 ;  /* 0x000000ffff0c7224 */ /* 0x000fe200078e0040 */
[-C--:B------:R-:W-:Y:S02]  /*15b0*/  ISETP.GE.AND P3, PT, R14, R41.reuse, PT ;  /* 0x000000290e00720c */ /* 0x080fe40003f66270 */
[C---:B------:R-:W-:Y:S01]  /*15c0*/  LOP3.LUT R26, R2.reuse, 0xe0, RZ, 0xfc, !PT ;  /* 0x000000e0021a7812 */ /* 0x040fe200078efcff */
[C---:B------:R-:W-:Y:S01]  /*15d0*/  IMAD.WIDE R14, R2.reuse, 0x2, R12 ;  /* 0x00000002020e7825 */ /* 0x040fe200078e020c */
[----:B------:R-:W-:Y:S02]  /*15e0*/  P2R R173, PR, RZ, 0x1 ;  /* 0x00000001ffad7803 */ /* 0x000fe40000000000 */
[----:B------:R-:W-:Y:S02]  /*15f0*/  LOP3.LUT R28, R2, 0x100, RZ, 0xfc, !PT ;  /* 0x00000100021c7812 */ /* 0x000fe400078efcff */
[----:B------:R-:W2:Y:S01]  /*1600*/  @!P0 LDG.E.U16 R20, desc[UR6][R14.64+0x180] ;  /* 0x000180060e148981 */ /* 0x000ea2000c1e1500 */
[----:B------:R-:W-:-:S02]  /*1610*/  ISETP.GE.AND P0, PT, R26, R41, PT ;  /* 0x000000291a00720c */ /* 0x000fc40003f06270 */
[----:B------:R-:W-:Y:S01]  /*1620*/  LOP3.LUT R0, R2, 0x20, RZ, 0xfc, !PT ;  /* 0x0000002002007812 */ /* 0x000fe200078efcff */
[----:B------:R-:W3:Y:S01]  /*1630*/  @!P1 LDG.E.U16 R21, desc[UR6][R14.64+0x140] ;  /* 0x000140060e159981 */ /* 0x000ee2000c1e1500 */
[----:B------:R-:W-:Y:S02]  /*1640*/  P2R R170, PR, RZ, 0x1 ;  /* 0x00000001ffaa7803 */ /* 0x000fe40000000000 */
[-C--:B------:R-:W-:Y:S01]  /*1650*/  ISETP.GE.AND P6, PT, R0, R41.reuse, PT ;  /* 0x000000290000720c */ /* 0x080fe20003fc6270 */
[----:B------:R-:W4:Y:S01]  /*1660*/  @!P3 LDG.E.U16 R19, desc[UR6][R14.64+0xc0] ;  /* 0x0000c0060e13b981 */ /* 0x000f22000c1e1500 */
[C---:B------:R-:W-:Y:S02]  /*1670*/  LOP3.LUT R0, R2.reuse, 0x80, RZ, 0xfc, !PT ;  /* 0x0000008002007812 */ /* 0x040fe400078efcff */
[CC--:B------:R-:W-:Y:S02]  /*1680*/  ISETP.GE.AND P4, PT, R2.reuse, R41.reuse, PT ;  /* 0x000000290200720c */ /* 0x0c0fe40003f86270 */
[----:B------:R-:W-:Y:S01]  /*1690*/  LOP3.LUT R30, R2, 0x120, RZ, 0xfc, !PT ;  /* 0x00000120021e7812 */ /* 0x000fe200078efcff */
[----:B------:R-:W5:Y:S01]  /*16a0*/  @!P0 LDG.E.U16 R23, desc[UR6][R14.64+0x1c0] ;  /* 0x0001c0060e178981 */ /* 0x000f62000c1e1500 */
[----:B------:R-:W-:-:S02]  /*16b0*/  ISETP.GE.AND P0, PT, R28, R41, PT ;  /* 0x000000291c00720c */ /* 0x000fc40003f06270 */
[-C--:B------:R-:W-:Y:S02]  /*16c0*/  ISETP.GE.AND P2, PT, R0, R41.reuse, PT ;  /* 0x000000290000720c */ /* 0x080fe40003f46270 */
[----:B------:R-:W-:Y:S01]  /*16d0*/  P2R R171, PR, RZ, 0x1 ;  /* 0x00000001ffab7803 */ /* 0x000fe20000000000 */
[----:B------:R-:W2:Y:S01]  /*16e0*/  @!P6 LDG.E.U16 R17, desc[UR6][R14.64+0x40] ;  /* 0x000040060e11e981 */ /* 0x000ea2000c1e1500 */
[----:B------:R-:W-:Y:S02]  /*16f0*/  PRMT R0, RZ, 0x7610, R0 ;  /* 0x00007610ff007816 */ /* 0x000fe40000000000 */
[----:B------:R-:W-:Y:S02]  /*1700*/  PRMT R16, RZ, 0x7610, R16 ;  /* 0x00007610ff107816 */ /* 0x000fe40000000010 */
[C---:B------:R-:W-:Y:S02]  /*1710*/  LOP3.LUT R32, R2.reuse, 0x140, RZ, 0xfc, !PT ;  /* 0x0000014002207812 */ /* 0x040fe400078efcff */
[----:B------:R-:W-:Y:S01]  /*1720*/  LOP3.LUT R34, R2, 0x160, RZ, 0xfc, !PT ;  /* 0x0000016002227812 */ /* 0x000fe200078efcff */
[----:B------:R-:W5:Y:S01]  /*1730*/  @!P0 LDG.E.U16 R22, desc[UR6][R14.64+0x200] ;  /* 0x000200060e168981 */ /* 0x000f62000c1e1500 */
[----:B------:R-:W-:-:S02]  /*1740*/  ISETP.GE.AND P0, PT, R30, R41, PT ;  /* 0x000000291e00720c */ /* 0x000fc40003f06270 */
[----:B------:R-:W-:Y:S01]  /*1750*/  P2R R178, PR, RZ, 0x40 ;  /* 0x00000040ffb27803 */ /* 0x000fe20000000000 */
[----:B------:R-:W3:Y:S01]  /*1760*/  @!P4 LDG.E.U16 R0, desc[UR6][R14.64] ;  /* 0x000000060e00c981 */ /* 0x000ee2000c1e1500 */
[C---:B------:R-:W-:Y:S02]  /*1770*/  LOP3.LUT R36, R2.reuse, 0x180, RZ, 0xfc, !PT ;  /* 0x0000018002247812 */ /* 0x040fe400078efcff */
[----:B------:R-:W-:Y:S01]  /*1780*/  LOP3.LUT R38, R2, 0x1a0, RZ, 0xfc, !PT ;  /* 0x000001a002267812 */ /* 0x000fe200078efcff */
[----:B------:R-:W4:Y:S01]  /*1790*/  @!P5 LDG.E.U16 R16, desc[UR6][R14.64+0x80] ;  /* 0x000080060e10d981 */ /* 0x000f22000c1e1500 */
[----:B------:R-:W-:Y:S02]  /*17a0*/  ISETP.GE.AND P6, PT, R32, R41, PT ;  /* 0x000000292000720c */ /* 0x000fe40003fc6270 */
[----:B------:R-:W-:Y:S01]  /*17b0*/  P2R R177, PR, RZ, 0x20 ;  /* 0x00000020ffb17803 */ /* 0x000fe20000000000 */
[----:B------:R-:W5:Y:S01]  /*17c0*/  @!P2 LDG.E.U16 R18, desc[UR6][R14.64+0x100] ;  /* 0x000100060e12a981 */ /* 0x000f62000c1e1500 */
[----:B------:R-:W-:-:S02]  /*17d0*/  LOP3.LUT R68, R2, 0x1c0, RZ, 0xfc, !PT ;  /* 0x000001c002447812 */ /* 0x000fc400078efcff */
[----:B------:R-:W-:Y:S01]  /*17e0*/  P2R R176, PR, RZ, 0x8 ;  /* 0x00000008ffb07803 */ /* 0x000fe20000000000 */
[----:B------:R-:W5:Y:S01]  /*17f0*/  @!P0 LDG.E.U16 R25, desc[UR6][R14.64+0x240] ;  /* 0x000240060e198981 */ /* 0x000f62000c1e1500 */
[----:B------:R-:W-:Y:S02]  /*1800*/  LOP3.LUT R70, R2, 0x1e0, RZ, 0xfc, !PT ;  /* 0x000001e002467812 */ /* 0x000fe400078efcff */
[-C--:B------:R-:W-:Y:S02]  /*1810*/  ISETP.GE.AND P5, PT, R34, R41.reuse, PT ;  /* 0x000000292200720c */ /* 0x080fe40003fa6270 */
[----:B------:R-:W-:Y:S01]  /*1820*/  P2R R175, PR, RZ, 0x4 ;  /* 0x00000004ffaf7803 */ /* 0x000fe20000000000 */
[----:B------:R-:W5:Y:S01]  /*1830*/  @!P6 LDG.E.U16 R24, desc[UR6][R14.64+0x280] ;  /* 0x000280060e18e981 */ /* 0x000f62000c1e1500 */
[----:B------:R-:W-:Y:S02]  /*1840*/  ISETP.GE.AND P3, PT, R36, R41, PT ;  /* 0x000000292400720c */ /* 0x000fe40003f66270 */
[----:B------:R-:W-:-:S02]  /*1850*/  P2R R174, PR, RZ, 0x2 ;  /* 0x00000002ffae7803 */ /* 0x000fc40000000000 */
[-C--:B------:R-:W-:Y:S02]  /*1860*/  ISETP.GE.AND P2, PT, R38, R41.reuse, PT ;  /* 0x000000292600720c */ /* 0x080fe40003f46270 */
[----:B------:R-:W-:Y:S02]  /*1870*/  P2R R172, PR, RZ, 0x1 ;  /* 0x00000001ffac7803 */ /* 0x000fe40000000000 */
[-C--:B------:R-:W-:Y:S01]  /*1880*/  ISETP.GE.AND P1, PT, R68, R41.reuse, PT ;  /* 0x000000294400720c */ /* 0x080fe20003f26270 */
[----:B------:R-:W5:Y:S01]  /*1890*/  @!P5 LDG.E.U16 R63, desc[UR6][R14.64+0x2c0] ;  /* 0x0002c0060e3fd981 */ /* 0x000f62000c1e1500 */
[----:B------:R-:W-:Y:S02]  /*18a0*/  ISETP.GE.AND P0, PT, R70, R41, PT ;  /* 0x000000294600720c */ /* 0x000fe40003f06270 */
[----:B------:R-:W-:-:S05]  /*18b0*/  PRMT R64, RZ, 0x7610, R64 ;  /* 0x00007610ff407816 */ /* 0x000fca0000000040 */
[----:B------:R-:W5:Y:S04]  /*18c0*/  @!P2 LDG.E.U16 R65, desc[UR6][R14.64+0x340] ;  /* 0x000340060e41a981 */ /* 0x000f68000c1e1500 */
[----:B------:R-:W5:Y:S04]  /*18d0*/  @!P3 LDG.E.U16 R64, desc[UR6][R14.64+0x300] ;  /* 0x000300060e40b981 */ /* 0x000f68000c1e1500 */
[----:B------:R-:W5:Y:S04]  /*18e0*/  @!P1 LDG.E.U16 R66, desc[UR6][R14.64+0x380] ;  /* 0x000380060e429981 */ /* 0x000f68000c1e1500 */
[----:B------:R1:W5:Y:S01]  /*18f0*/  @!P0 LDG.E.U16 R67, desc[UR6][R14.64+0x3c0] ;  /* 0x0003c0060e438981 */ /* 0x000362000c1e1500 */
[----:B------:R-:W1:Y:S01]  /*1900*/  S2UR UR5, SR_CgaCtaId ;  /* 0x00000000000579c3 */ /* 0x000e620000008800 */
[----:B------:R-:W-:Y:S01]  /*1910*/  UMOV UR4, 0x400 ;  /* 0x0000040000047882 */ /* 0x000fe20000000000 */
[----:B0-----:R-:W-:-:S02]  /*1920*/  VIADD R33, R44, 0x80 ;  /* 0x000000802c217836 */ /* 0x001fc40000000000 */
[C---:B------:R-:W-:Y:S02]  /*1930*/  VIADD R27, R44.reuse, 0x20 ;  /* 0x000000202c1b7836 */ /* 0x040fe40000000000 */
[C---:B-1----:R-:W-:Y:S02]  /*1940*/  VIADD R15, R44.reuse, 0xa0 ;  /* 0x000000a02c0f7836 */ /* 0x042fe40000000000 */
[C---:B------:R-:W-:Y:S01]  /*1950*/  VIADD R29, R44.reuse, 0x40 ;  /* 0x000000402c1d7836 */ /* 0x040fe20000000000 */
[C---:B------:R-:W-:Y:S02]  /*1960*/  IADD3 R31, R44.reuse, 0x60, RZ ;  /* 0x000000602c1f7810 */ /* 0x040fe40007ffe0ff */
[-C--:B------:R-:W-:Y:S02]  /*1970*/  LEA.HI.SX32 R15, R15, R44.reuse, 0x1b ;  /* 0x0000002c0f0f7211 */ /* 0x080fe400078fdaff */
[-C--:B------:R-:W-:Y:S02]  /*1980*/  LEA.HI.SX32 R39, R44, R44.reuse, 0x1b ;  /* 0x0000002c2c277211 */ /* 0x080fe400078fdaff */
[-C--:B------:R-:W-:Y:S01]  /*1990*/  LEA.HI.SX32 R33, R33, R44.reuse, 0x1b ;  /* 0x0000002c21217211 */ /* 0x080fe200078fdaff */
[----:B------:R-:W-:Y:S01]  /*19a0*/  ULEA UR4, UR5, UR4, 0x18 ;  /* 0x0000000405047291 */ /* 0x000fe2000f8ec03f */
[----:B------:R-:W-:-:S02]  /*19b0*/  LEA.HI.SX32 R27, R27, R44, 0x1b ;  /* 0x0000002c1b1b7211 */ /* 0x000fc400078fdaff */
[-C--:B------:R-:W-:Y:S01]  /*19c0*/  LEA.HI.SX32 R29, R29, R44.reuse, 0x1b ;  /* 0x0000002c1d1d7211 */ /* 0x080fe200078fdaff */
[----:B------:R-:W-:Y:S01]  /*19d0*/  ULDC.U8 UR5, c[0x0][0x238] ;  /* 0x00008e0000057ab9 */ /* 0x000fe20000000000 */
[----:B------:R-:W-:Y:S02]  /*19e0*/  P2R R164, PR, RZ, 0x40 ;  /* 0x00000040ffa47803 */ /* 0x000fe40000000000 */
[----:B------:R-:W-:Y:S02]  /*19f0*/  LEA R34, R15, UR4, 0x1 ;  /* 0x000000040f227c11 */ /* 0x000fe4000f8e08ff */
[----:B------:R-:W-:Y:S02]  /*1a00*/  P2R R96, PR, RZ, 0x40 ;  /* 0x00000040ff607803 */ /* 0x000fe40000000000 */
[----:B------:R-:W-:Y:S02]  /*1a10*/  LEA.HI.SX32 R31, R31, R44, 0x1b ;  /* 0x0000002c1f1f7211 */ /* 0x000fe400078fdaff */
[----:B------:R-:W-:-:S02]  /*1a20*/  IADD3 R15, R44, 0xc0, RZ ;  /* 0x000000c02c0f7810 */ /* 0x000fc40007ffe0ff */
[----:B------:R-:W-:Y:S02]  /*1a30*/  ISETP.NE.AND P6, PT, R172, RZ, PT ;  /* 0x000000ffac00720c */ /* 0x000fe40003fc5270 */
[----:B------:R-:W-:Y:S02]  /*1a40*/  LEA R39, R39, UR4, 0x1 ;  /* 0x0000000427277c11 */ /* 0x000fe4000f8e08ff */
[----:B------:R-:W-:Y:S01]  /*1a50*/  LEA R35, R33, UR4, 0x1 ;  /* 0x0000000421237c11 */ /* 0x000fe2000f8e08ff */
[C---:B------:R-:W-:Y:S01]  /*1a60*/  VIADD R33, R44.reuse, 0x140 ;  /* 0x000001402c217836 */ /* 0x040fe20000000000 */
[----:B------:R-:W-:Y:S01]  /*1a70*/  LEA R38, R27, UR4, 0x1 ;  /* 0x000000041b267c11 */ /* 0x000fe2000f8e08ff */
[C---:B------:R-:W-:Y:S01]  /*1a80*/  VIADD R27, R44.reuse, 0xe0 ;  /* 0x000000e02c1b7836 */ /* 0x040fe20000000000 */
[----:B------:R-:W-:Y:S01]  /*1a90*/  LEA R37, R29, UR4, 0x1 ;  /* 0x000000041d257c11 */ /* 0x000fe2000f8e08ff */
[----:B------:R-:W-:Y:S01]  /*1aa0*/  VIADD R29, R44, 0x100 ;  /* 0x000001002c1d7836 */ /* 0x000fe20000000000 */
[----:B------:R-:W-:-:S02]  /*1ab0*/  LEA R36, R31, UR4, 0x1 ;  /* 0x000000041f247c11 */ /* 0x000fc4000f8e08ff */
[-C--:B------:R-:W-:Y:S02]  /*1ac0*/  LEA.HI.SX32 R15, R15, R44.reuse, 0x1b ;  /* 0x0000002c0f0f7211 */ /* 0x080fe400078fdaff */
[----:B------:R-:W-:Y:S02]  /*1ad0*/  P2R R95, PR, RZ, 0x40 ;  /* 0x00000040ff5f7803 */ /* 0x000fe40000000000 */
[----:B------:R-:W-:Y:S02]  /*1ae0*/  ISETP.NE.AND P6, PT, R171, RZ, PT ;  /* 0x000000ffab00720c */ /* 0x000fe40003fc5270 */
[----:B------:R-:W-:Y:S02]  /*1af0*/  IADD3 R31, R44, 0x120, RZ ;  /* 0x000001202c1f7810 */ /* 0x000fe40007ffe0ff */
[-C--:B------:R-:W-:Y:S02]  /*1b00*/  LEA.HI.SX32 R27, R27, R44.reuse, 0x1b ;  /* 0x0000002c1b1b7211 */ /* 0x080fe400078fdaff */
[----:B------:R-:W-:-:S02]  /*1b10*/  LEA.HI.SX32 R29, R29, R44, 0x1b ;  /* 0x0000002c1d1d7211 */ /* 0x000fc400078fdaff */
[----:B------:R-:W-:Y:S02]  /*1b20*/  P2R R94, PR, RZ, 0x40 ;  /* 0x00000040ff5e7803 */ /* 0x000fe40000000000 */
[----:B------:R-:W-:Y:S02]  /*1b30*/  ISETP.NE.AND P6, PT, R170, RZ, PT ;  /* 0x000000ffaa00720c */ /* 0x000fe40003fc5270 */
[----:B------:R-:W-:Y:S02]  /*1b40*/  LEA.HI.SX32 R30, R31, R44, 0x1b ;  /* 0x0000002c1f1e7211 */ /* 0x000fe400078fdaff */
[----:B------:R-:W-:Y:S02]  /*1b50*/  LEA R32, R27, UR4, 0x1 ;  /* 0x000000041b207c11 */ /* 0x000fe4000f8e08ff */
[----:B------:R-:W-:Y:S02]  /*1b60*/  LEA R31, R29, UR4, 0x1 ;  /* 0x000000041d1f7c11 */ /* 0x000fe4000f8e08ff */
[----:B------:R-:W-:-:S02]  /*1b70*/  IADD3 R69, R44, 0x1e0, RZ ;  /* 0x000001e02c457810 */ /* 0x000fc40007ffe0ff */
[----:B------:R-:W-:Y:S02]  /*1b80*/  P2R R93, PR, RZ, 0x40 ;  /* 0x00000040ff5d7803 */ /* 0x000fe40000000000 */
[----:B------:R-:W-:Y:S02]  /*1b90*/  LEA R30, R30, UR4, 0x1 ;  /* 0x000000041e1e7c11 */ /* 0x000fe4000f8e08ff */
[----:B------:R-:W-:Y:S02]  /*1ba0*/  ISETP.NE.AND P6, PT, R173, RZ, PT ;  /* 0x000000ffad00720c */ /* 0x000fe40003fc5270 */
[----:B------:R-:W-:Y:S02]  /*1bb0*/  LEA.HI.SX32 R69, R69, R44, 0x1b ;  /* 0x0000002c45457211 */ /* 0x000fe400078fdaff */
[----:B------:R-:W-:Y:S02]  /*1bc0*/  P2R R91, PR, RZ, 0x40 ;  /* 0x00000040ff5b7803 */ /* 0x000fe40000000000 */
        /* <DEDUP_REMOVED lines=10> */
[----:B------:R-:W-:Y:S02]  /*1c70*/  PRMT R72, RZ, 0x7610, R72 ;  /* 0x00007610ff487816 */ /* 0x000fe40000000048 */
[----:B------:R-:W-:Y:S02]  /*1c80*/  PRMT R71, RZ, 0x7610, R71 ;  /* 0x00007610ff477816 */ /* 0x000fe40000000047 */
[----:B------:R-:W-:-:S02]  /*1c90*/  PRMT R74, RZ, 0x7610, R74 ;  /* 0x00007610ff4a7816 */ /* 0x000fc4000000004a */
[----:B------:R-:W-:Y:S01]  /*1ca0*/  PRMT R73, RZ, 0x7610, R73 ;  /* 0x00007610ff497816 */ /* 0x000fe20000000049 */
[----:B---3--:R0:W-:Y:S04]  /*1cb0*/  STS.U16 [R39], R0 ;  /* 0x0000000027007388 */ /* 0x0081e80000000400 */
[----:B--2---:R1:W-:Y:S04]  /*1cc0*/  STS.U16 [R38+0x40], R17 ;  /* 0x0000401126007388 */ /* 0x0043e80000000400 */
[----:B----4-:R-:W-:Y:S01]  /*1cd0*/  STS.U16 [R37+0x80], R16 ;  /* 0x0000801025007388 */ /* 0x010fe20000000400 */
[----:B0-----:R-:W-:-:S02]  /*1ce0*/  LEA.HI.SX32 R0, R33, R44, 0x1b ;  /* 0x0000002c21007211 */ /* 0x001fc400078fdaff */
[----:B------:R-:W-:Y:S01]  /*1cf0*/  LEA R33, R15, UR4, 0x1 ;  /* 0x000000040f217c11 */ /* 0x000fe2000f8e08ff */
[----:B------:R0:W-:Y:S01]  /*1d00*/  STS.U16 [R36+0xc0], R19 ;  /* 0x0000c01324007388 */ /* 0x0001e20000000400 */
[C---:B------:R-:W-:Y:S01]  /*1d10*/  VIADD R15, R44.reuse, 0x160 ;  /* 0x000001602c0f7836 */ /* 0x040fe20000000000 */
[----:B-1----:R-:W-:Y:S02]  /*1d20*/  IADD3 R17, R44, 0x180, RZ ;  /* 0x000001802c117810 */ /* 0x002fe40007ffe0ff */
[----:B-----5:R-:W-:Y:S01]  /*1d30*/  STS.U16 [R35+0x100], R18 ;  /* 0x0001001223007388 */ /* 0x020fe20000000400 */
[----:B------:R-:W-:-:S03]  /*1d40*/  LEA R29, R0, UR4, 0x1 ;  /* 0x00000004001d7c11 */ /* 0x000fc6000f8e08ff */
[----:B------:R1:W-:Y:S01]  /*1d50*/  STS.U16 [R34+0x140], R21 ;  /* 0x0001401522007388 */ /* 0x0003e20000000400 */
[C---:B0-----:R-:W-:Y:S01]  /*1d60*/  VIADD R19, R44.reuse, 0x1a0 ;  /* 0x000001a02c137836 */ /* 0x041fe20000000000 */
[-C--:B------:R-:W-:Y:S01]  /*1d70*/  LEA.HI.SX32 R15, R15, R44.reuse, 0x1b ;  /* 0x0000002c0f0f7211 */ /* 0x080fe200078fdaff */
[C---:B------:R-:W-:Y:S01]  /*1d80*/  IMAD.SHL.U32 R0, R44.reuse, 0x10, RZ ;  /* 0x000000102c007824 */ /* 0x040fe200078e00ff */
[-C--:B------:R-:W-:Y:S01]  /*1d90*/  LEA.HI.SX32 R17, R17, R44.reuse, 0x1b ;  /* 0x0000002c11117211 */ /* 0x080fe200078fdaff */
[----:B-1----:R-:W-:Y:S01]  /*1da0*/  VIADD R21, R44, 0x1c0 ;  /* 0x000001c02c157836 */ /* 0x002fe20000000000 */
[-C--:B------:R-:W-:Y:S01]  /*1db0*/  LEA.HI.SX32 R19, R19, R44.reuse, 0x1b ;  /* 0x0000002c13137211 */ /* 0x080fe200078fdaff */
[----:B------:R-:W-:Y:S01]  /*1dc0*/  STS.U16 [R33+0x180], R20 ;  /* 0x0001801421007388 */ /* 0x000fe20000000400 */
[----:B------:R-:W-:Y:S02]  /*1dd0*/  LEA R28, R15, UR4, 0x1 ;  /* 0x000000040f1c7c11 */ /* 0x000fe4000f8e08ff */
[----:B------:R-:W-:Y:S01]  /*1de0*/  LEA.HI.SX32 R21, R21, R44, 0x1b ;  /* 0x0000002c15157211 */ /* 0x000fe200078fdaff */
[----:B------:R-:W-:Y:S01]  /*1df0*/  STS.U16 [R32+0x1c0], R23 ;  /* 0x0001c01720007388 */ /* 0x000fe20000000400 */
[----:B------:R-:W-:-:S02]  /*1e00*/  LEA R27, R17, UR4, 0x1 ;  /* 0x00000004111b7c11 */ /* 0x000fc4000f8e08ff */
[----:B------:R-:W-:Y:S01]  /*1e10*/  LEA R26, R19, UR4, 0x1 ;  /* 0x00000004131a7c11 */ /* 0x000fe2000f8e08ff */
[----:B------:R-:W-:Y:S01]  /*1e20*/  STS.U16 [R31+0x200], R22 ;  /* 0x000200161f007388 */ /* 0x000fe20000000400 */
[----:B------:R-:W-:-:S03]  /*1e30*/  LEA.HI.SX32 R0, R0, R0, 0x1b ;  /* 0x0000000000007211 */ /* 0x000fc600078fdaff */
[----:B------:R0:W-:Y:S01]  /*1e40*/  STS.U16 [R30+0x240], R25 ;  /* 0x000240191e007388 */ /* 0x0001e20000000400 */
[----:B------:R-:W-:-:S03]  /*1e50*/  LEA R0, R0, UR4, 0x1 ;  /* 0x0000000400007c11 */ /* 0x000fc6000f8e08ff */
[----:B------:R1:W-:Y:S04]  /*1e60*/  STS.U16 [R29+0x280], R24 ;  /* 0x000280181d007388 */ /* 0x0003e80000000400 */
[----:B------:R2:W-:Y:S01]  /*1e70*/  STS.U16 [R28+0x2c0], R63 ;  /* 0x0002c03f1c007388 */ /* 0x0005e20000000400 */
[----:B0-----:R-:W-:-:S03]  /*1e80*/  LEA R25, R21, UR4, 0x1 ;  /* 0x0000000415197c11 */ /* 0x001fc6000f8e08ff */
[----:B------:R-:W-:Y:S01]  /*1e90*/  STS.U16 [R27+0x300], R64 ;  /* 0x000300401b007388 */ /* 0x000fe20000000400 */
[----:B-1----:R-:W-:-:S03]  /*1ea0*/  LEA R24, R69, UR4, 0x1 ;  /* 0x0000000445187c11 */ /* 0x002fc6000f8e08ff */
[----:B------:R0:W-:Y:S04]  /*1eb0*/  STS.U16 [R26+0x340], R65 ;  /* 0x000340411a007388 */ /* 0x0001e80000000400 */
[----:B------:R1:W-:Y:S04]  /*1ec0*/  STS.U16 [R25+0x380], R66 ;  /* 0x0003804219007388 */ /* 0x0003e80000000400 */
        /* <DEDUP_REMOVED lines=18> */
[--C-:B--2---:R-:W-:Y:S01]  /*1ff0*/  IMAD.MOV.U32 R63, RZ, RZ, R61.reuse ;  /* 0x000000ffff3f7224 */ /* 0x104fe200078e003d */
[----:B------:R-:W-:Y:S01]  /*2000*/  PRMT R61, RZ, 0x7610, R61 ;  /* 0x00007610ff3d7816 */ /* 0x000fe2000000003d */
[----:B0-----:R-:W-:Y:S01]  /*2010*/  IMAD.WIDE R64, R2, 0x2, R62 ;  /* 0x0000000202407825 */ /* 0x001fe200078e023e */
[----:B------:R-:W-:Y:S01]  /*2020*/  BAR.SYNC.DEFER_BLOCKING 0x0 ;  /* 0x0000000000007b1d */ /* 0x000fe20000010000 */
[----:B------:R-:W-:-:S05]  /*2030*/  PRMT R69, RZ, 0x7610, R69 ;  /* 0x00007610ff457816 */ /* 0x000fca0000000045 */
[----:B------:R-:W2:Y:S01]  /*2040*/  @!P6 LDG.E.U16 R61, desc[UR6][R64.64+0x40] ;  /* 0x00004006403de981 */ /* 0x000ea2000c1e1500 */
[----:B------:R-:W-:-:S13]  /*2050*/  ISETP.NE.AND P6, PT, R87, RZ, PT ;  /* 0x000000ff5700720c */ /* 0x000fda0003fc5270 */
[----:B------:R-:W4:Y:S01]  /*2060*/  @!P6 LDG.E.U16 R70, desc[UR6][R64.64+0x80] ;  /* 0x000080064046e981 */ /* 0x000f22000c1e1500 */
[----:B------:R-:W-:-:S13]  /*2070*/  ISETP.NE.AND P6, PT, R88, RZ, PT ;  /* 0x000000ff5800720c */ /* 0x000fda0003fc5270 */
[----:B------:R-:W5:Y:S01]  /*2080*/  @!P6 LDG.E.U16 R69, desc[UR6][R64.64+0xc0] ;  /* 0x0000c0064045e981 */ /* 0x000f62000c1e1500 */
[----:B------:R-:W-:-:S13]  /*2090*/  ISETP.NE.AND P6, PT, R89, RZ, PT ;  /* 0x000000ff5900720c */ /* 0x000fda0003fc5270 */
[----:B------:R-:W5:Y:S01]  /*20a0*/  @!P6 LDG.E.U16 R72, desc[UR6][R64.64+0x100] ;  /* 0x000100064048e981 */ /* 0x000f62000c1e1500 */
[----:B------:R-:W-:-:S13]  /*20b0*/  ISETP.NE.AND P6, PT, R90, RZ, PT ;  /* 0x000000ff5a00720c */ /* 0x000fda0003fc5270 */
[----:B------:R-:W5:Y:S01]  /*20c0*/  @!P6 LDG.E.U16 R71, desc[UR6][R64.64+0x140] ;  /* 0x000140064047e981 */ /* 0x000f62000c1e1500 */
[----:B------:R-:W-:-:S13]  /*20d0*/  ISETP.NE.AND P6, PT, R91, RZ, PT ;  /* 0x000000ff5b00720c */ /* 0x000fda0003fc5270 */
[----:B------:R-:W5:Y:S01]  /*20e0*/  @!P6 LDG.E.U16 R74, desc[UR6][R64.64+0x180] ;  /* 0x00018006404ae981 */ /* 0x000f62000c1e1500 */
[----:B------:R-:W-:Y:S02]  /*20f0*/  ISETP.NE.AND P6, PT, R93, RZ, PT ;  /* 0x000000ff5d00720c */ /* 0x000fe40003fc5270 */
[----:B-1----:R-:W-:-:S11]  /*2100*/  PRMT R66, RZ, 0x7610, R66 ;  /* 0x00007610ff427816 */ /* 0x002fd60000000042 */
[----:B------:R-:W5:Y:S01]  /*2110*/  @!P6 LDG.E.U16 R73, desc[UR6][R64.64+0x1c0] ;  /* 0x0001c0064049e981 */ /* 0x000f62000c1e1500 */
[----:B------:R-:W-:Y:S02]  /*2120*/  ISETP.NE.AND P6, PT, R94, RZ, PT ;  /* 0x000000ff5e00720c */ /* 0x000fe40003fc5270 */
[----:B------:R-:W-:Y:S01]  /*2130*/  PRMT R75, RZ, 0x7610, R75 ;  /* 0x00007610ff4b7816 */ /* 0x000fe2000000004b */
[----:B------:R-:W0:Y:S10]  /*2140*/  LDC R94, c[0x0][0x21c] ;  /* 0x00008700ff5e7b82 */ /* 0x000e340000000800 */
[----:B------:R-:W5:Y:S01]  /*2150*/  @!P6 LDG.E.U16 R66, desc[UR6][R64.64+0x200] ;  /* 0x000200064042e981 */ /* 0x000f62000c1e1500 */
[----:B------:R-:W-:-:S02]  /*2160*/  ISETP.NE.AND P6, PT, R95, RZ, PT ;  /* 0x000000ff5f00720c */ /* 0x000fc40003fc5270 */
[----:B------:R-:W-:Y:S02]  /*2170*/  PRMT R68, RZ, 0x7610, R68 ;  /* 0x00007610ff447816 */ /* 0x000fe40000000044 */
[----:B------:R-:W-:-:S04]  /*2180*/  PRMT R82, RZ, 0x7610, R82 ;  /* 0x00007610ff527816 */ /* 0x000fc80000000052 */
[----:B------:R-:W2:Y:S05]  /*2190*/  @!P4 LDG.E.U16 R68, desc[UR6][R64.64] ;  /* 0x000000064044c981 */ /* 0x000eaa000c1e1500 */
[----:B------:R-:W5:Y:S01]  /*21a0*/  @!P6 LDG.E.U16 R75, desc[UR6][R64.64+0x240] ;  /* 0x00024006404be981 */ /* 0x000f62000c1e1500 */
[----:B------:R-:W-:Y:S02]  /*21b0*/  ISETP.NE.AND P6, PT, R96, RZ, PT ;  /* 0x000000ff6000720c */ /* 0x000fe40003fc5270 */
[----:B---3--:R-:W-:Y:S02]  /*21c0*/  PRMT R67, RZ, 0x7610, R67 ;  /* 0x00007610ff437816 */ /* 0x008fe40000000043 */
[----:B------:R-:W-:-:S02]  /*21d0*/  PRMT R84, RZ, 0x7610, R84 ;  /* 0x00007610ff547816 */ /* 0x000fc40000000054 */
[----:B------:R-:W-:Y:S02]  /*21e0*/  PRMT R83, RZ, 0x7610, R83 ;  /* 0x00007610ff537816 */ /* 0x000fe40000000053 */
[----:B------:R-:W-:Y:S01]  /*21f0*/  PRMT R86, RZ, 0x7610, R86 ;  /* 0x00007610ff567816 */ /* 0x000fe20000000056 */
[----:B------:R-:W3:Y:S01]  /*2200*/  @!P5 LDG.E.U16 R67, desc[UR6][R64.64+0x2c0] ;  /* 0x0002c0064043d981 */ /* 0x000ee2000c1e1500 */
[----:B------:R-:W-:-:S03]  /*2210*/  PRMT R85, RZ, 0x7610, R85 ;  /* 0x00007610ff557816 */ /* 0x000fc60000000055 */
[----:B------:R-:W3:Y:S04]  /*2220*/  @!P6 LDG.E.U16 R82, desc[UR6][R64.64+0x280] ;  /* 0x000280064052e981 */ /* 0x000ee8000c1e1500 */
[----:B------:R-:W3:Y:S04]  /*2230*/  @!P3 LDG.E.U16 R84, desc[UR6][R64.64+0x300] ;  /* 0x000300064054b981 */ /* 0x000ee8000c1e1500 */
[----:B------:R-:W3:Y:S04]  /*2240*/  @!P2 LDG.E.U16 R83, desc[UR6][R64.64+0x340] ;  /* 0x000340064053a981 */ /* 0x000ee8000c1e1500 */
[----:B------:R-:W3:Y:S04]  /*2250*/  @!P1 LDG.E.U16 R86, desc[UR6][R64.64+0x380] ;  /* 0x0003800640569981 */ /* 0x000ee8000c1e1500 */
[----:B------:R-:W3:Y:S01]  /*2260*/  @!P0 LDG.E.U16 R85, desc[UR6][R64.64+0x3c0] ;  /* 0x0003c00640558981 */ /* 0x000ee2000c1e1500 */
[----:B------:R-:W-:Y:S01]  /*2270*/  P2R R166, PR, RZ, 0x20 ;  /* 0x00000020ffa67803 */ /* 0x000fe20000000000 */
[----:B------:R-:W-:Y:S02]  /*2280*/  BSSY B0, `(.L_x_2245) ;  /* 0x0000048000007945 */ /* 0x000fe40003800000 */
[----:B--2---:R-:W-:Y:S04]  /*2290*/  STS.U16 [R39], R68 ;  /* 0x0000004427007388 */ /* 0x004fe80000000400 */
[----:B------:R-:W-:Y:S04]  /*22a0*/  STS.U16 [R38+0x40], R61 ;  /* 0x0000403d26007388 */ /* 0x000fe80000000400 */
        /* <DEDUP_REMOVED lines=8> */
[----:B---3--:R-:W-:Y:S04]  /*2330*/  STS.U16 [R29+0x280], R82 ;  /* 0x000280521d007388 */ /* 0x008fe80000000400 */
[----:B------:R-:W-:Y:S04]  /*2340*/  STS.U16 [R28+0x2c0], R67 ;  /* 0x0002c0431c007388 */ /* 0x000fe80000000400 */
[----:B------:R-:W-:Y:S04]  /*2350*/  STS.U16 [R27+0x300], R84 ;  /* 0x000300541b007388 */ /* 0x000fe80000000400 */
[----:B------:R-:W-:Y:S04]  /*2360*/  STS.U16 [R26+0x340], R83 ;  /* 0x000340531a007388 */ /* 0x000fe80000000400 */
[----:B------:R-:W-:Y:S04]  /*2370*/  STS.U16 [R25+0x380], R86 ;  /* 0x0003805619007388 */ /* 0x000fe80000000400 */
[----:B------:R-:W-:Y:S01]  /*2380*/  STS.U16 [R24+0x3c0], R85 ;  /* 0x0003c05518007388 */ /* 0x000fe20000000400 */
[----:B------:R-:W-:-:S03]  /*2390*/  NOP ;  /* 0x0000000000007918 */ /* 0x000fc60000000000 */
[----:B------:R-:W1:Y:S04]  /*23a0*/  LDS.U16 R65, [R0] ;  /* 0x0000000000417984 */ /* 0x000e680000000400 */
[----:B------:R-:W2:Y:S04]  /*23b0*/  LDS.U16 R68, [R0+0x2] ;  /* 0x0000020000447984 */ /* 0x000ea80000000400 */
[----:B------:R3:W4:Y:S04]  /*23c0*/  LDS.U16 R69, [R0+0x4] ;  /* 0x0000040000457984 */ /* 0x0007280000000400 */
[----:B------:R3:W0:Y:S04]  /*23d0*/  LDS.U16 R70, [R0+0x6] ;  /* 0x0000060000467984 */ /* 0x0006280000000400 */
        /* <DEDUP_REMOVED lines=11> */
[----:B------:R3:W0:Y:S01]  /*2490*/  LDS.U16 R82, [R0+0x1e] ;  /* 0x00001e0000527984 */ /* 0x0006220000000400 */
[----:B-1----:R-:W-:-:S05]  /*24a0*/  HADD2.F32 R66, -RZ, R65.H0_H0 ;  /* 0x20000041ff427230 */ /* 0x002fca0000004100 */
[----:B------:R-:W-:-:S05]  /*24b0*/  FADD.FTZ R65, R66, R53 ;  /* 0x0000003542417221 */ /* 0x000fca0000010000 */
[----:B------:R-:W-:-:S04]  /*24c0*/  FSETP.GTU.FTZ.AND P5, PT, R65, 20, PT ;  /* 0x41a000004100780b */ /* 0x000fc80003fbc000 */
[----:B------:R-:W-:Y:S01]  /*24d0*/  ISETP.EQ.OR P5, PT, RZ, UR5, P5 ;  /* 0x00000005ff007c0c */ /* 0x000fe2000afa2670 */
[----:B--2---:R-:W-:-:S05]  /*24e0*/  HADD2.F32 R68, -RZ, R68.H0_H0 ;  /* 0x20000044ff447230 */ /* 0x004fca0000004100 */
        /* <DEDUP_REMOVED lines=33> */
.L_x_2246:
[----:B------:R-:W-:Y:S05]  /*2700*/  BSYNC B0 ;  /* 0x0000000000007941 */ /* 0x000fea0003800000 */
.L_x_2245:
        /* <DEDUP_REMOVED lines=37> */
.L_x_2248:
[----:B------:R-:W-:Y:S05]  /*2960*/  BSYNC B0 ;  /* 0x0000000000007941 */ /* 0x000fea0003800000 */
.L_x_2247:
[----:B------:R-:W-:Y:S01]  /*2970*/  FSETP.GTU.FTZ.AND P5, PT, R67, 20, PT ;  /* 0x41a000004300780b */ /* 0x000fe20003fbc000 */
[----:B0-----:R-:W-:Y:S01]  /*2980*/  HADD2.F32 R70, -RZ, R70.H0_H0 ;  /* 0x20000046ff467230 */ /* 0x001fe20000004100 */
[----:B------:R-:W-:Y:S02]  /*2990*/  BSSY B0, `(.L_x_2249) ;  /* 0x0000023000007945 */ /* 0x000fe40003800000 */
[----:B------:R-:W-:Y:S02]  /*29a0*/  ISETP.EQ.OR P5, PT, RZ, UR5, P5 ;  /* 0x00000005ff007c0c */ /* 0x000fe4000afa2670 */
[----:B------:R-:W-:-:S11]  /*29b0*/  FADD.FTZ R68, R70, R53 ;  /* 0x0000003546447221 */ /* 0x000fd60000010000 */
        /* <DEDUP_REMOVED lines=32> */
.L_x_2250:
[----:B------:R-:W-:Y:S05]  /*2bc0*/  BSYNC B0 ;  /* 0x0000000000007941 */ /* 0x000fea0003800000 */
.L_x_2249:
        /* <DEDUP_REMOVED lines=37> */
.L_x_2252:
[----:B------:R-:W-:Y:S05]  /*2e20*/  BSYNC B0 ;  /* 0x0000000000007941 */ /* 0x000fea0003800000 */
.L_x_2251:
        /* <DEDUP_REMOVED lines=37> */
.L_x_2254:
[----:B------:R-:W-:Y:S05]  /*3080*/  BSYNC B0 ;  /* 0x0000000000007941 */ /* 0x000fea0003800000 */
.L_x_2253:
        /* <DEDUP_REMOVED lines=37> */
.L_x_2256:
[----:B------:R-:W-:Y:S05]  /*32e0*/  BSYNC B0 ;  /* 0x0000000000007941 */ /* 0x000fea0003800000 */
.L_x_2255:
        /* <DEDUP_REMOVED lines=37> */
.L_x_2258:
[----:B------:R-:W-:Y:S05]  /*3540*/  BSYNC B0 ;  /* 0x0000000000007941 */ /* 0x000fea0003800000 */
.L_x_2257:
        /* <DEDUP_REMOVED lines=37> */
.L_x_2260:
[----:B------:R-:W-:Y:S05]  /*37a0*/  BSYNC B0 ;  /* 0x0000000000007941 */ /* 0x000fea0003800000 */
.L_x_2259:
        /* <DEDUP_REMOVED lines=37> */
.L_x_2262:
[----:B------:R-:W-:Y:S05]  /*3a00*/  BSYNC B0 ;  /* 0x0000000000007941 */ /* 0x000fea0003800000 */
.L_x_2261:
        /* <DEDUP_REMOVED lines=37> */
.L_x_2264:
[----:B------:R-:W-:Y:S05]  /*3c60*/  BSYNC B0 ;  /* 0x0000000000007941 */ /* 0x000fea0003800000 */
.L_x_2263:
        /* <DEDUP_REMOVED lines=39> */
.L_x_2266:
[----:B------:R-:W-:Y:S05]  /*3ee0*/  BSYNC B0 ;  /* 0x0000000000007941 */ /* 0x000fea0003800000 */
.L_x_2265:
[----:B------:R-:W-:Y:S01]  /*3ef0*/  FSETP.GTU.FTZ.AND P5, PT, R93, 20, PT ;  /* 0x41a000005d00780b */ /* 0x000fe20003fbc000 */
[----:B------:R-:W-:Y:S01]  /*3f00*/  HADD2.F32 R88, -RZ, R61.H0_H0 ;  /* 0x2000003dff587230 */ /* 0x000fe20000004100 */
[----:B------:R-:W-:Y:S01]  /*3f10*/  BSSY B0, `(.L_x_2267) ;  /* 0x0000027000007945 */ /* 0x000fe20003800000 */
[----:B------:R-:W-:Y:S01]  /*3f20*/  IMAD.MOV.U32 R64, RZ, RZ, R12 ;  /* 0x000000ffff407224 */ /* 0x000fe200078e000c */
[----:B------:R-:W-:Y:S01]  /*3f30*/  ISETP.EQ.OR P5, PT, RZ, UR5, P5 ;  /* 0x00000005ff007c0c */ /* 0x000fe2000afa2670 */
[----:B------:R-:W-:Y:S01]  /*3f40*/  IMAD.MOV.U32 R63, RZ, RZ, R13 ;  /* 0x000000ffff3f7224 */ /* 0x000fe200078e000d */
[----:B------:R-:W-:Y:S01]  /*3f50*/  MOV R62, R86 ;  /* 0x00000056003e7202 */ /* 0x000fe20000000f00 */
[----:B------:R-:W-:Y:S02]  /*3f60*/  IMAD.MOV.U32 R61, RZ, RZ, R87 ;  /* 0x000000ffff3d7224 */ /* 0x000fe400078e0057 */
[----:B------:R-:W-:-:S08]  /*3f70*/  FADD.FTZ R95, R88, R53 ;  /* 0x00000035585f7221 */ /* 0x000fd00000010000 */
        /* <DEDUP_REMOVED lines=32> */
.L_x_2268:
[----:B------:R-:W-:Y:S05]  /*4180*/  BSYNC B0 ;  /* 0x0000000000007941 */ /* 0x000fea0003800000 */
.L_x_2267:
        /* <DEDUP_REMOVED lines=42> */
.L_x_2270:
[----:B------:R-:W-:Y:S05]  /*4430*/  BSYNC B0 ;  /* 0x0000000000007941 */ /* 0x000fea0003800000 */
.L_x_2269:
        /* <DEDUP_REMOVED lines=42> */
.L_x_2272:
[----:B------:R-:W-:Y:S05]  /*46e0*/  BSYNC B0 ;  /* 0x0000000000007941 */ /* 0x000fea0003800000 */
.L_x_2271:
        /* <DEDUP_REMOVED lines=42> */
.L_x_2274:
[----:B------:R-:W-:Y:S05]  /*4990*/  BSYNC B0 ;  /* 0x0000000000007941 */ /* 0x000fea0003800000 */
.L_x_2273:
        /* <DEDUP_REMOVED lines=42> */
.L_x_2276:
[----:B------:R-:W-:Y:S05]  /*4c40*/  BSYNC B0 ;  /* 0x0000000000007941 */ /* 0x000fea0003800000 */
.L_x_2275:
        /* <DEDUP_REMOVED lines=44> */
.L_x_2285:
        /* <DEDUP_REMOVED lines=28> */
[----:B------:R-:W-:Y:S02]  /*50d0*/  P2R R130, PR, RZ, 0x8 ;  /* 0x00000008ff827803 */ /* 0x000fe40000000000 */
[----:B------:R-:W-:Y:S01]  /*50e0*/  ISETP.NE.AND P3, PT, R178, RZ, PT ;  /* 0x000000ffb200720c */ /* 0x000fe20003f65270 */
[----:B------:R-:W-:Y:S01]  /*50f0*/  IMAD R23, R115, UR9, R22 ;  /* 0x0000000973177c24 */ /* 0x000fe2000f8e0216 */
[----:B0-----:R-:W-:Y:S02]  /*5100*/  LEA R22, P5, R118, R12, 0x2 ;  /* 0x0000000c76167211 */ /* 0x001fe400078a10ff */
[----:B------:R-:W-:-:S02]  /*5110*/  PRMT R123, RZ, 0x7610, R123 ;  /* 0x00007610ff7b7816 */ /* 0x000fc4000000007b */
[----:B------:R-:W-:Y:S02]  /*5120*/  IADD3 R23, R119, R23, RZ ;  /* 0x0000001777177210 */ /* 0x000fe40007ffe0ff */
[----:B------:R-:W-:Y:S02]  /*5130*/  PRMT R119, RZ, 0x7610, R119 ;  /* 0x00007610ff777816 */ /* 0x000fe40000000077 */
[----:B------:R-:W-:Y:S02]  /*5140*/  LEA.HI.X R23, R118, R13, R23, 0x2, P5 ;  /* 0x0000000d76177211 */ /* 0x000fe400028f1417 */
[----:B------:R-:W-:Y:S02]  /*5150*/  PRMT R118, RZ, 0x7610, R118 ;  /* 0x00007610ff767816 */ /* 0x000fe40000000076 */
[----:B------:R-:W2:Y:S01]  /*5160*/  @!P3 LDG.E.U16 R119, desc[UR6][R20.64+0x40] ;  /* 0x000040061477b981 */ /* 0x000ea2000c1e1500 */
[----:B------:R-:W-:Y:S02]  /*5170*/  ISETP.NE.AND P3, PT, R130, RZ, PT ;  /* 0x000000ff8200720c */ /* 0x000fe40003f65270 */
[----:B------:R-:W-:Y:S01]  /*5180*/  P2R R138, PR, RZ, 0x4 ;  /* 0x00000004ff8a7803 */ /* 0x000fe20000000000 */
[----:B------:R-:W3:Y:S01]  /*5190*/  LDG.E R22, desc[UR6][R22.64] ;  /* 0x0000000616167981 */ /* 0x000ee2000c1e1900 */
[----:B------:R-:W-:-:S02]  /*51a0*/  ISETP.NE.AND P2, PT, R170, RZ, PT ;  /* 0x000000ffaa00720c */ /* 0x000fc40003f45270 */
[----:B------:R-:W-:Y:S02]  /*51b0*/  P2R R139, PR, RZ, 0x2 ;  /* 0x00000002ff8b7803 */ /* 0x000fe40000000000 */
[----:B------:R-:W-:Y:S02]  /*51c0*/  ISETP.NE.AND P1, PT, R171, RZ, PT ;  /* 0x000000ffab00720c */ /* 0x000fe40003f25270 */
[----:B------:R-:W-:Y:S02]  /*51d0*/  P2R R140, PR, RZ, 0x1 ;  /* 0x00000001ff8c7803 */ /* 0x000fe40000000000 */
[----:B------:R-:W-:Y:S01]  /*51e0*/  ISETP.NE.AND P0, PT, R172, RZ, PT ;  /* 0x000000ffac00720c */ /* 0x000fe20003f05270 */
[----:B------:R-:W4:Y:S01]  /*51f0*/  @!P3 LDG.E.U16 R116, desc[UR6][R20.64+0x80] ;  /* 0x000080061474b981 */ /* 0x000f22000c1e1500 */
[----:B------:R-:W-:Y:S02]  /*5200*/  ISETP.NE.AND P3, PT, R132, RZ, PT ;  /* 0x000000ff8400720c */ /* 0x000fe40003f65270 */
[----:B------:R-:W-:-:S02]  /*5210*/  PRMT R120, RZ, 0x7610, R120 ;  /* 0x00007610ff787816 */ /* 0x000fc40000000078 */
[----:B------:R-:W-:Y:S02]  /*5220*/  PRMT R125, RZ, 0x7610, R125 ;  /* 0x00007610ff7d7816 */ /* 0x000fe4000000007d */
[----:B------:R-:W-:Y:S02]  /*5230*/  PRMT R92, RZ, 0x7610, R92 ;  /* 0x00007610ff5c7816 */ /* 0x000fe4000000005c */
[----:B------:R-:W-:Y:S02]  /*5240*/  PRMT R122, RZ, 0x7610, R122 ;  /* 0x00007610ff7a7816 */ /* 0x000fe4000000007a */
[----:B------:R-:W-:Y:S01]  /*5250*/  PRMT R127, RZ, 0x7610, R127 ;  /* 0x00007610ff7f7816 */ /* 0x000fe2000000007f */
[----:B------:R-:W5:Y:S01]  /*5260*/  @!P2 LDG.E.U16 R125, desc[UR6][R20.64+0x1c0] ;  /* 0x0001c006147da981 */ /* 0x000f62000c1e1500 */
[----:B------:R-:W-:Y:S02]  /*5270*/  ISETP.NE.AND P5, PT, R164, RZ, PT ;  /* 0x000000ffa400720c */ /* 0x000fe40003fa5270 */
[----:B------:R-:W-:Y:S01]  /*5280*/  ISETP.NE.AND P6, PT, R166, RZ, PT ;  /* 0x000000ffa600720c */ /* 0x000fe20003fc5270 */
[----:B------:R-:W3:Y:S01]  /*5290*/  @!P3 LDG.E.U16 R121, desc[UR6][R20.64+0xc0] ;  /* 0x0000c0061479b981 */ /* 0x000ee2000c1e1500 */
[----:B------:R-:W-:-:S02]  /*52a0*/  ISETP.NE.AND P3, PT, R134, RZ, PT ;  /* 0x000000ff8600720c */ /* 0x000fc40003f65270 */
[----:B------:R-:W-:Y:S01]  /*52b0*/  PRMT R124, RZ, 0x7610, R124 ;  /* 0x00007610ff7c7816 */ /* 0x000fe2000000007c */
[----:B------:R-:W2:Y:S01]  /*52c0*/  @!P4 LDG.E.U16 R92, desc[UR6][R20.64] ;  /* 0x00000006145cc981 */ /* 0x000ea2000c1e1500 */
[----:B------:R-:W-:Y:S02]  /*52d0*/  ISETP.NE.AND P2, PT, R138, RZ, PT ;  /* 0x000000ff8a00720c */ /* 0x000fe40003f45270 */
[----:B------:R-:W-:Y:S01]  /*52e0*/  PRMT R129, RZ, 0x7610, R129 ;  /* 0x00007610ff817816 */ /* 0x000fe20000000081 */
[----:B------:R-:W5:Y:S01]  /*52f0*/  @!P1 LDG.E.U16 R122, desc[UR6][R20.64+0x200] ;  /* 0x00020006147a9981 */ /* 0x000f62000c1e1500 */
[----:B------:R-:W-:Y:S02]  /*5300*/  PRMT R126, RZ, 0x7610, R126 ;  /* 0x00007610ff7e7816 */ /* 0x000fe4000000007e */
[----:B------:R-:W-:Y:S01]  /*5310*/  PRMT R131, RZ, 0x7610, R131 ;  /* 0x00007610ff837816 */ /* 0x000fe20000000083 */
[----:B------:R-:W5:Y:S01]  /*5320*/  @!P0 LDG.E.U16 R127, desc[UR6][R20.64+0x240] ;  /* 0x00024006147f8981 */ /* 0x000f62000c1e1500 */
[----:B------:R-:W-:-:S02]  /*5330*/  PRMT R128, RZ, 0x7610, R128 ;  /* 0x00007610ff807816 */ /* 0x000fc40000000080 */
[----:B------:R-:W-:Y:S01]  /*5340*/  PRMT R133, RZ, 0x7610, R133 ;  /* 0x00007610ff857816 */ /* 0x000fe20000000085 */
[----:B------:R-:W5:Y:S01]  /*5350*/  @!P3 LDG.E.U16 R118, desc[UR6][R20.64+0x100] ;  /* 0x000100061476b981 */ /* 0x000f62000c1e1500 */
[----:B------:R-:W-:Y:S02]  /*5360*/  ISETP.NE.AND P3, PT, R135, RZ, PT ;  /* 0x000000ff8700720c */ /* 0x000fe40003f65270 */
[----:B------:R-:W-:Y:S01]  /*5370*/  ISETP.NE.AND P1, PT, R139, RZ, PT ;  /* 0x000000ff8b00720c */ /* 0x000fe20003f25270 */
[----:B------:R-:W5:Y:S04]  /*5380*/  @!P5 LDG.E.U16 R124, desc[UR6][R20.64+0x280] ;  /* 0x00028006147cd981 */ /* 0x000f68000c1e1500 */
[----:B------:R-:W5:Y:S04]  /*5390*/  @!P6 LDG.E.U16 R129, desc[UR6][R20.64+0x2c0] ;  /* 0x0002c0061481e981 */ /* 0x000f68000c1e1500 */
[----:B------:R-:W5:Y:S04]  /*53a0*/  @!P2 LDG.E.U16 R131, desc[UR6][R20.64+0x340] ;  /* 0x000340061483a981 */ /* 0x000f68000c1e1500 */
[----:B------:R-:W5:Y:S01]  /*53b0*/  @!P3 LDG.E.U16 R123, desc[UR6][R20.64+0x140] ;  /* 0x00014006147bb981 */ /* 0x000f62000c1e1500 */
[----:B------:R-:W-:-:S02]  /*53c0*/  ISETP.NE.AND P3, PT, R136, RZ, PT ;  /* 0x000000ff8800720c */ /* 0x000fc40003f65270 */
[----:B------:R-:W-:Y:S01]  /*53d0*/  ISETP.NE.AND P0, PT, R140, RZ, PT ;  /* 0x000000ff8c00720c */ /* 0x000fe20003f05270 */
[----:B------:R-:W5:Y:S10]  /*53e0*/  @!P1 LDG.E.U16 R128, desc[UR6][R20.64+0x380] ;  /* 0x0003800614809981 */ /* 0x000f74000c1e1500 */
[----:B------:R-:W5:Y:S01]  /*53f0*/  @!P3 LDG.E.U16 R120, desc[UR6][R20.64+0x180] ;  /* 0x000180061478b981 */ /* 0x000f62000c1e1500 */
[----:B------:R-:W-:-:S03]  /*5400*/  ISETP.NE.AND P3, PT, R137, RZ, PT ;  /* 0x000000ff8900720c */ /* 0x000fc60003f65270 */
[----:B------:R-:W5:Y:S10]  /*5410*/  @!P0 LDG.E.U16 R133, desc[UR6][R20.64+0x3c0] ;  /* 0x0003c00614858981 */ /* 0x000f74000c1e1500 */
[----:B------:R-:W5:Y:S04]  /*5420*/  @!P3 LDG.E.U16 R126, desc[UR6][R20.64+0x300] ;  /* 0x00030006147eb981 */ /* 0x000f68000c1e1500 */
[----:B--2---:R0:W-:Y:S04]  /*5430*/  STS.U16 [R39], R92 ;  /* 0x0000005c27007388 */ /* 0x0041e80000000400 */
[----:B------:R-:W-:Y:S04]  /*5440*/  STS.U16 [R38+0x40], R119 ;  /* 0x0000407726007388 */ /* 0x000fe80000000400 */
[----:B----4-:R-:W-:Y:S04]  /*5450*/  STS.U16 [R37+0x80], R116 ;  /* 0x0000807425007388 */ /* 0x010fe80000000400 */
[----:B---3--:R-:W-:Y:S04]  /*5460*/  STS.U16 [R36+0xc0], R121 ;  /* 0x0000c07924007388 */ /* 0x008fe80000000400 */
[----:B-----5:R-:W-:Y:S04]  /*5470*/  STS.U16 [R35+0x100], R118 ;  /* 0x0001007623007388 */ /* 0x020fe80000000400 */
[----:B------:R-:W-:Y:S04]  /*5480*/  STS.U16 [R34+0x140], R123 ;  /* 0x0001407b22007388 */ /* 0x000fe80000000400 */
[----:B------:R-:W-:Y:S04]  /*5490*/  STS.U16 [R33+0x180], R120 ;  /* 0x0001807821007388 */ /* 0x000fe80000000400 */
[----:B------:R2:W-:Y:S04]  /*54a0*/  STS.U16 [R32+0x1c0], R125 ;  /* 0x0001c07d20007388 */ /* 0x0005e80000000400 */
[----:B------:R-:W-:Y:S04]  /*54b0*/  STS.U16 [R31+0x200], R122 ;  /* 0x0002007a1f007388 */ /* 0x000fe80000000400 */
[----:B------:R-:W-:Y:S04]  /*54c0*/  STS.U16 [R30+0x240], R127 ;  /* 0x0002407f1e007388 */ /* 0x000fe80000000400 */
[----:B------:R-:W-:Y:S04]  /*54d0*/  STS.U16 [R29+0x280], R124 ;  /* 0x0002807c1d007388 */ /* 0x000fe80000000400 */
[----:B------:R3:W-:Y:S04]  /*54e0*/  STS.U16 [R28+0x2c0], R129 ;  /* 0x0002c0811c007388 */ /* 0x0007e80000000400 */
[----:B------:R-:W-:Y:S04]  /*54f0*/  STS.U16 [R27+0x300], R126 ;  /* 0x0003007e1b007388 */ /* 0x000fe80000000400 */
[----:B------:R-:W-:Y:S04]  /*5500*/  STS.U16 [R26+0x340], R131 ;  /* 0x000340831a007388 */ /* 0x000fe80000000400 */
[----:B------:R-:W-:Y:S04]  /*5510*/  STS.U16 [R25+0x380], R128 ;  /* 0x0003808019007388 */ /* 0x000fe80000000400 */
[----:B------:R-:W-:Y:S01]  /*5520*/  STS.U16 [R24+0x3c0], R133 ;  /* 0x0003c08518007388 */ /* 0x000fe20000000400 */
[----:B------:R-:W-:-:S03]  /*5530*/  NOP ;  /* 0x0000000000007918 */ /* 0x000fc60000000000 */
[----:B------:R-:W4:Y:S01]  /*5540*/  LDS.U16 R20, [R0+0x1c] ;  /* 0x00001c0000147984 */ /* 0x000f220000000400 */
[----:B0-----:R-:W3:Y:S01]  /*5550*/  S2R R92, SR_TID.X ;  /* 0x00000000005c7919 */ /* 0x001ee20000002100 */
[----:B--2---:R-:W-:Y:S01]  /*5560*/  FMUL.FTZ R32, R22, 1.4426950216293334961 ;  /* 0x3fb8aa3b16207820 */ /* 0x004fe20000410000 */
[----:B---3--:R-:W-:Y:S02]  /*5570*/  IMAD.SHL.U32 R28, R92, 0x10, RZ ;  /* 0x000000105c1c7824 */ /* 0x008fe400078e00ff */
[----:B----4-:R-:W-:-:S03]  /*5580*/  HADD2.F32 R21, -RZ, R20.H0_H0 ;  /* 0x20000014ff157230 */ /* 0x010fc60000004100 */
[----:B------:R-:W-:-:S04]  /*5590*/  IADD3 R20, R28, 0xe, RZ ;  /* 0x0000000e1c147810 */ /* 0x000fc80007ffe0ff */
        /* <DEDUP_REMOVED lines=144> */
[----:B------:R-:W-:Y:S01]  /*5ea0*/  ISETP.GE.U32.AND P5, PT, R20, R41, PT ;  /* 0x000000291400720c */ /* 0x000fe20003fa6070 */
[----:B------:R-:W-:Y:S01]  /*5eb0*/  FMUL.FTZ R22, R32, R96 ;  /* 0x0000006020167220 */ /* 0x000fe20000410000 */
[----:B------:R0:W2:Y:S02]  /*5ec0*/  LDS.U16 R20, [R0+0x1e] ;  /* 0x00001e0000147984 */ /* 0x0000a40000000400 */
[----:B------:R-:W-:Y:S02]  /*5ed0*/  FSEL R147, R21, RZ, !P5 ;  /* 0x000000ff15937208 */ /* 0x000fe40006800000 */
[----:B------:R-:W-:-:S06]  /*5ee0*/  PRMT R21, RZ, 0x7610, R21 ;  /* 0x00007610ff157816 */ /* 0x000fcc0000000015 */
[----:B------:R-:W3:Y:S01]  /*5ef0*/  @!P6 LDG.E.U16 R21, desc[UR6][R18.64+0x40] ;  /* 0x000040061215e981 */ /* 0x000ee2000c1e1500 */
[----:B------:R-:W-:Y:S02]  /*5f00*/  ISETP.NE.AND P6, PT, R157, RZ, PT ;  /* 0x000000ff9d00720c */ /* 0x000fe40003fc5270 */
[----:B0-----:R-:W-:Y:S01]  /*5f10*/  PRMT R0, RZ, 0x7610, R0 ;  /* 0x00007610ff007816 */ /* 0x001fe20000000000 */
[----:B------:R-:W0:Y:S01]  /*5f20*/  MUFU.EX2 R22, R22 ;  /* 0x0000001600167308 */ /* 0x000e220000000800 */
[----:B------:R-:W-:-:S09]  /*5f30*/  PRMT R23, RZ, 0x7610, R23 ;  /* 0x00007610ff177816 */ /* 0x000fd20000000017 */
[----:B------:R-:W4:Y:S01]  /*5f40*/  @!P6 LDG.E.U16 R0, desc[UR6][R18.64+0x80] ;  /* 0x000080061200e981 */ /* 0x000f22000c1e1500 */
[----:B------:R-:W-:Y:S02]  /*5f50*/  ISETP.NE.AND P6, PT, R153, RZ, PT ;  /* 0x000000ff9900720c */ /* 0x000fe40003fc5270 */
[----:B0-----:R-:W-:Y:S02]  /*5f60*/  FSEL R144, R22, 1, !P5 ;  /* 0x3f80000016907808 */ /* 0x001fe40006800000 */
[----:B------:R-:W-:-:S09]  /*5f70*/  IADD3 R22, R28, 0xf, RZ ;  /* 0x0000000f1c167810 */ /* 0x000fd20007ffe0ff */
[----:B------:R-:W5:Y:S01]  /*5f80*/  @!P6 LDG.E.U16 R23, desc[UR6][R18.64+0xc0] ;  /* 0x0000c0061217e981 */ /* 0x000f62000c1e1500 */
[----:B------:R-:W-:Y:S02]  /*5f90*/  ISETP.NE.AND P6, PT, R155, RZ, PT ;  /* 0x000000ff9b00720c */ /* 0x000fe40003fc5270 */
[----:B------:R-:W-:Y:S02]  /*5fa0*/  ISETP.GE.U32.AND P5, PT, R22, R41, PT ;  /* 0x000000291600720c */ /* 0x000fe40003fa6070 */
[----:B------:R-:W-:-:S09]  /*5fb0*/  PRMT R22, RZ, 0x7610, R22 ;  /* 0x00007610ff167816 */ /* 0x000fd20000000016 */
[----:B------:R-:W5:Y:S01]  /*5fc0*/  @!P6 LDG.E.U16 R22, desc[UR6][R18.64+0x100] ;  /* 0x000100061216e981 */ /* 0x000f62000c1e1500 */
[----:B------:R-:W-:Y:S02]  /*5fd0*/  ISETP.NE.AND P6, PT, R148, RZ, PT ;  /* 0x000000ff9400720c */ /* 0x000fe40003fc5270 */
[----:B------:R-:W-:Y:S02]  /*5fe0*/  PRMT R25, RZ, 0x7610, R25 ;  /* 0x00007610ff197816 */ /* 0x000fe40000000019 */
[----:B------:R-:W-:-:S09]  /*5ff0*/  PRMT R24, RZ, 0x7610, R24 ;  /* 0x00007610ff187816 */ /* 0x000fd20000000018 */
[----:B------:R-:W5:Y:S01]  /*6000*/  @!P6 LDG.E.U16 R25, desc[UR6][R18.64+0x140] ;  /* 0x000140061219e981 */ /* 0x000f62000c1e1500 */
[----:B------:R-:W-:Y:S02]  /*6010*/  ISETP.NE.AND P6, PT, R151, RZ, PT ;  /* 0x000000ff9700720c */ /* 0x000fe40003fc5270 */
[----:B------:R-:W-:-:S11]  /*6020*/  PRMT R27, RZ, 0x7610, R27 ;  /* 0x00007610ff1b7816 */ /* 0x000fd6000000001b */
[----:B------:R-:W5:Y:S01]  /*6030*/  @!P6 LDG.E.U16 R24, desc[UR6][R18.64+0x180] ;  /* 0x000180061218e981 */ /* 0x000f62000c1e1500 */
[----:B------:R-:W-:Y:S01]  /*6040*/  ISETP.NE.AND P6, PT, R156, RZ, PT ;  /* 0x000000ff9c00720c */ /* 0x000fe20003fc5270 */
[----:B------:R-:W-:Y:S01]  /*6050*/  FMUL.FTZ R32, R32, R98 ;  /* 0x0000006220207220 */ /* 0x000fe20000410000 */
[----:B--2---:R-:W-:Y:S01]  /*6060*/  HADD2.F32 R20, -RZ, R20.H0_H0 ;  /* 0x20000014ff147230 */ /* 0x004fe20000004100 */
[----:B------:R-:W-:-:S10]  /*6070*/  PRMT R26, RZ, 0x7610, R26 ;  /* 0x00007610ff1a7816 */ /* 0x000fd4000000001a */
[----:B------:R-:W2:Y:S01]  /*6080*/  @!P6 LDG.E.U16 R27, desc[UR6][R18.64+0x1c0] ;  /* 0x0001c006121be981 */ /* 0x000ea2000c1e1500 */
[----:B------:R-:W-:Y:S01]  /*6090*/  ISETP.NE.AND P6, PT, R152, RZ, PT ;  /* 0x000000ff9800720c */ /* 0x000fe20003fc5270 */
[----:B------:R-:W-:Y:S01]  /*60a0*/  FMUL.FTZ R20, R113, R20 ;  /* 0x0000001471147220 */ /* 0x000fe20000410000 */
[----:B------:R-:W0:Y:S04]  /*60b0*/  MUFU.EX2 R32, R32 ;  /* 0x0000002000207308 */ /* 0x000e280000000800 */
[----:B------:R-:W-:Y:S02]  /*60c0*/  FSEL R149, R20, RZ, !P5 ;  /* 0x000000ff14957208 */ /* 0x000fe40006800000 */
[----:B------:R-:W-:-:S05]  /*60d0*/  PRMT R20, RZ, 0x7610, R20 ;  /* 0x00007610ff147816 */ /* 0x000fca0000000014 */
[----:B------:R-:W2:Y:S01]  /*60e0*/  @!P6 LDG.E.U16 R26, desc[UR6][R18.64+0x200] ;  /* 0x00020006121ae981 */ /* 0x000ea2000c1e1500 */
[----:B------:R-:W-:Y:S02]  /*60f0*/  ISETP.NE.AND P6, PT, R154, RZ, PT ;  /* 0x000000ff9a00720c */ /* 0x000fe40003fc5270 */
[----:B------:R-:W-:Y:S01]  /*6100*/  PRMT R151, RZ, 0x7610, R151 ;  /* 0x00007610ff977816 */ /* 0x000fe20000000097 */
[----:B------:R-:W3:Y:S01]  /*6110*/  @!P4 LDG.E.U16 R20, desc[UR6][R18.64] ;  /* 0x000000061214c981 */ /* 0x000ee2000c1e1500 */
[----:B0-----:R-:W-:Y:S02]  /*6120*/  FSEL R146, R32, 1, !P5 ;  /* 0x3f80000020927808 */ /* 0x001fe40006800000 */
[----:B------:R-:W-:-:S07]  /*6130*/  ISETP.NE.AND P5, PT, R164, RZ, PT ;  /* 0x000000ffa400720c */ /* 0x000fce0003fa5270 */
[----:B------:R-:W2:Y:S01]  /*6140*/  @!P6 LDG.E.U16 R151, desc[UR6][R18.64+0x240] ;  /* 0x000240061297e981 */ /* 0x000ea2000c1e1500 */
[----:B------:R-:W-:Y:S02]  /*6150*/  ISETP.NE.AND P6, PT, R150, RZ, PT ;  /* 0x000000ff9600720c */ /* 0x000fe40003fc5270 */
[----:B------:R-:W-:Y:S02]  /*6160*/  PRMT R148, RZ, 0x7610, R148 ;  /* 0x00007610ff947816 */ /* 0x000fe40000000094 */
[----:B------:R-:W-:Y:S02]  /*6170*/  PRMT R153, RZ, 0x7610, R153 ;  /* 0x00007610ff997816 */ /* 0x000fe40000000099 */
[----:B------:R-:W-:Y:S02]  /*6180*/  PRMT R150, RZ, 0x7610, R150 ;  /* 0x00007610ff967816 */ /* 0x000fe40000000096 */
[----:B------:R-:W-:Y:S01]  /*6190*/  PRMT R155, RZ, 0x7610, R155 ;  /* 0x00007610ff9b7816 */ /* 0x000fe2000000009b */
[----:B------:R-:W2:Y:S01]  /*61a0*/  @!P5 LDG.E.U16 R148, desc[UR6][R18.64+0x280] ;  /* 0x000280061294d981 */ /* 0x000ea2000c1e1500 */
[----:B------:R-:W-:-:S02]  /*61b0*/  PRMT R152, RZ, 0x7610, R152 ;  /* 0x00007610ff987816 */ /* 0x000fc40000000098 */
[----:B------:R-:W-:Y:S01]  /*61c0*/  PRMT R157, RZ, 0x7610, R157 ;  /* 0x00007610ff9d7816 */ /* 0x000fe2000000009d */
[----:B------:R-:W2:Y:S04]  /*61d0*/  @!P6 LDG.E.U16 R153, desc[UR6][R18.64+0x2c0] ;  /* 0x0002c0061299e981 */ /* 0x000ea8000c1e1500 */
[----:B------:R-:W2:Y:S04]  /*61e0*/  @!P3 LDG.E.U16 R150, desc[UR6][R18.64+0x300] ;  /* 0x000300061296b981 */ /* 0x000ea8000c1e1500 */
[----:B------:R-:W2:Y:S04]  /*61f0*/  @!P2 LDG.E.U16 R155, desc[UR6][R18.64+0x340] ;  /* 0x00034006129ba981 */ /* 0x000ea8000c1e1500 */
[----:B------:R-:W2:Y:S04]  /*6200*/  @!P1 LDG.E.U16 R152, desc[UR6][R18.64+0x380] ;  /* 0x0003800612989981 */ /* 0x000ea8000c1e1500 */
[----:B------:R0:W2:Y:S01]  /*6210*/  @!P0 LDG.E.U16 R157, desc[UR6][R18.64+0x3c0] ;  /* 0x0003c006129d8981 */ /* 0x0000a2000c1e1500 */
[----:B------:R-:W1:Y:S01]  /*6220*/  S2UR UR5, SR_CgaCtaId ;  /* 0x00000000000579c3 */ /* 0x000e620000008800 */
[----:B------:R-:W-:Y:S01]  /*6230*/  VIADD R29, R44, 0x20 ;  /* 0x000000202c1d7836 */ /* 0x000fe20000000000 */
[----:B------:R-:W-:-:S04]  /*6240*/  UMOV UR4, 0x400 ;  /* 0x0000040000047882 */ /* 0x000fc80000000000 */
[-C--:B------:R-:W-:Y:S01]  /*6250*/  LEA.HI.SX32 R29, R29, R44.reuse, 0x1b ;  /* 0x0000002c1d1d7211 */ /* 0x080fe200078fdaff */
[C---:B------:R-:W-:Y:S01]  /*6260*/  VIADD R33, R44.reuse, 0x60 ;  /* 0x000000602c217836 */ /* 0x040fe20000000000 */
[C---:B------:R-:W-:Y:S02]  /*6270*/  LEA.HI.SX32 R39, R44.reuse, R44, 0x1b ;  /* 0x0000002c2c277211 */ /* 0x040fe400078fdaff */
[C---:B------:R-:W-:Y:S02]  /*6280*/  IADD3 R35, R44.reuse, 0x40, RZ ;  /* 0x000000402c237810 */ /* 0x040fe40007ffe0ff */
[C---:B0-----:R-:W-:Y:S01]  /*6290*/  IADD3 R19, R44.reuse, 0xc0, RZ ;  /* 0x000000c02c137810 */ /* 0x041fe20007ffe0ff */
[----:B-1----:R-:W-:Y:S01]  /*62a0*/  ULEA UR4, UR5, UR4, 0x18 ;  /* 0x0000000405047291 */ /* 0x002fe2000f8ec03f */
[----:B------:R-:W-:-:S05]  /*62b0*/  IADD3 R31, R44, 0x80, RZ ;  /* 0x000000802c1f7810 */ /* 0x000fca0007ffe0ff */
[----:B------:R-:W-:Y:S01]  /*62c0*/  LEA R38, R29, UR4, 0x1 ;  /* 0x000000041d267c11 */ /* 0x000fe2000f8e08ff */
[----:B------:R-:W-:Y:S01]  /*62d0*/  VIADD R29, R44, 0xa0 ;  /* 0x000000a02c1d7836 */ /* 0x000fe20000000000 */
[----:B------:R-:W-:Y:S02]  /*62e0*/  LEA R39, R39, UR4, 0x1 ;  /* 0x0000000427277c11 */ /* 0x000fe4000f8e08ff */
[-C--:B------:R-:W-:Y:S02]  /*62f0*/  LEA.HI.SX32 R33, R33, R44.reuse, 0x1b ;  /* 0x0000002c21217211 */ /* 0x080fe400078fdaff */
[-C--:B------:R-:W-:Y:S02]  /*6300*/  LEA.HI.SX32 R29, R29, R44.reuse, 0x1b ;  /* 0x0000002c1d1d7211 */ /* 0x080fe400078fdaff */
[-C--:B------:R-:W-:Y:S02]  /*6310*/  LEA.HI.SX32 R35, R35, R44.reuse, 0x1b ;  /* 0x0000002c23237211 */ /* 0x080fe400078fdaff */
[----:B------:R-:W-:-:S02]  /*6320*/  LEA.HI.SX32 R19, R19, R44, 0x1b ;  /* 0x0000002c13137211 */ /* 0x000fc400078fdaff */
[----:B------:R-:W-:Y:S02]  /*6330*/  LEA.HI.SX32 R31, R31, R44, 0x1b ;  /* 0x0000002c1f1f7211 */ /* 0x000fe400078fdaff */
[----:B------:R-:W-:Y:S02]  /*6340*/  LEA R36, R33, UR4, 0x1 ;  /* 0x0000000421247c11 */ /* 0x000fe4000f8e08ff */
[----:B------:R-:W-:Y:S01]  /*6350*/  LEA R34, R29, UR4, 0x1 ;  /* 0x000000041d227c11 */ /* 0x000fe2000f8e08ff */
[C---:B------:R-:W-:Y:S01]  /*6360*/  VIADD R29, R44.reuse, 0x120 ;  /* 0x000001202c1d7836 */ /* 0x040fe20000000000 */
[----:B------:R-:W-:Y:S02]  /*6370*/  LEA R37, R35, UR4, 0x1 ;  /* 0x0000000423257c11 */ /* 0x000fe4000f8e08ff */
[----:B------:R-:W-:Y:S01]  /*6380*/  LEA R33, R19, UR4, 0x1 ;  /* 0x0000000413217c11 */ /* 0x000fe2000f8e08ff */
[C---:B------:R-:W-:Y:S01]  /*6390*/  VIADD R19, R44.reuse, 0x160 ;  /* 0x000001602c137836 */ /* 0x040fe20000000000 */
[----:B------:R-:W-:Y:S01]  /*63a0*/  LEA R35, R31, UR4, 0x1 ;  /* 0x000000041f237c11 */ /* 0x000fe2000f8e08ff */
[C---:B------:R-:W-:Y:S01]  /*63b0*/  VIADD R159, R44.reuse, 0xe0 ;  /* 0x000000e02c9f7836 */ /* 0x040fe20000000000 */
[----:B------:R-:W-:-:S02]  /*63c0*/  IADD3 R31, R44, 0x100, RZ ;  /* 0x000001002c1f7810 */ /* 0x000fc40007ffe0ff */
[-C--:B------:R-:W-:Y:S02]  /*63d0*/  LEA.HI.SX32 R29, R29, R44.reuse, 0x1b ;  /* 0x0000002c1d1d7211 */ /* 0x080fe400078fdaff */
[-C--:B------:R-:W-:Y:S02]  /*63e0*/  LEA.HI.SX32 R19, R19, R44.reuse, 0x1b ;  /* 0x0000002c13137211 */ /* 0x080fe400078fdaff */
[-C--:B------:R-:W-:Y:S02]  /*63f0*/  LEA.HI.SX32 R159, R159, R44.reuse, 0x1b ;  /* 0x0000002c9f9f7211 */ /* 0x080fe400078fdaff */
[----:B------:R-:W-:Y:S02]  /*6400*/  LEA.HI.SX32 R31, R31, R44, 0x1b ;  /* 0x0000002c1f1f7211 */ /* 0x000fe400078fdaff */
[----:B------:R-:W-:Y:S02]  /*6410*/  LEA R30, R29, UR4, 0x1 ;  /* 0x000000041d1e7c11 */ /* 0x000fe4000f8e08ff */
[----:B------:R-:W-:Y:S01]  /*6420*/  LEA R28, R19, UR4, 0x1 ;  /* 0x00000004131c7c11 */ /* 0x000fe2000f8e08ff */
[----:B------:R-:W-:Y:S01]  /*6430*/  VIADD R19, R44, 0x1e0 ;  /* 0x000001e02c137836 */ /* 0x000fe20000000000 */
[----:B------:R-:W-:-:S02]  /*6440*/  LEA R32, R159, UR4, 0x1 ;  /* 0x000000049f207c11 */ /* 0x000fc4000f8e08ff */
[----:B------:R-:W-:Y:S02]  /*6450*/  LEA R31, R31, UR4, 0x1 ;  /* 0x000000041f1f7c11 */ /* 0x000fe4000f8e08ff */
[----:B------:R-:W-:Y:S02]  /*6460*/  ISETP.NE.AND P5, PT, R42, RZ, PT ;  /* 0x000000ff2a00720c */ /* 0x000fe40003fa5270 */
[----:B------:R-:W-:-:S11]  /*6470*/  LEA.HI.SX32 R19, R19, R44, 0x1b ;  /* 0x0000002c13137211 */ /* 0x000fd600078fdaff */
[----:B------:R-:W-:Y:S01]  /*6480*/  @P5 LEA R18, R115, UR4, 0x3 ;  /* 0x0000000473125c11 */ /* 0x000fe2000f8e18ff */
[----:B---3--:R-:W-:Y:S04]  /*6490*/  STS.U16 [R39+0x420], R20 ;  /* 0x0004201427007388 */ /* 0x008fe80000000400 */
[----:B------:R0:W-:Y:S04]  /*64a0*/  STS.U16 [R38+0x460], R21 ;  /* 0x0004601526007388 */ /* 0x0001e80000000400 */
[----:B----4-:R-:W-:Y:S01]  /*64b0*/  STS.U16 [R37+0x4a0], R0 ;  /* 0x0004a00025007388 */ /* 0x010fe20000000400 */
[----:B0-----:R-:W-:-:S03]  /*64c0*/  IADD3 R21, R44, 0x140, RZ ;  /* 0x000001402c157810 */ /* 0x001fc60007ffe0ff */
[----:B-----5:R0:W-:Y:S01]  /*64d0*/  STS.U16 [R36+0x4e0], R23 ;  /* 0x0004e01724007388 */ /* 0x0201e20000000400 */
[----:B------:R-:W-:-:S03]  /*64e0*/  LEA.HI.SX32 R21, R21, R44, 0x1b ;  /* 0x0000002c15157211 */ /* 0x000fc600078fdaff */
[----:B------:R-:W-:Y:S04]  /*64f0*/  STS.U16 [R35+0x520], R22 ;  /* 0x0005201623007388 */ /* 0x000fe80000000400 */
[----:B------:R1:W-:Y:S01]  /*6500*/  STS.U16 [R34+0x560], R25 ;  /* 0x0005601922007388 */ /* 0x0003e20000000400 */
[----:B------:R-:W-:Y:S01]  /*6510*/  LEA R29, R21, UR4, 0x1 ;  /* 0x00000004151d7c11 */ /* 0x000fe2000f8e08ff */
[C---:B0-----:R-:W-:Y:S01]  /*6520*/  VIADD R23, R44.reuse, 0x1a0 ;  /* 0x000001a02c177836 */ /* 0x041fe20000000000 */
[C---:B------:R-:W-:Y:S01]  /*6530*/  IADD3 R21, R44.reuse, 0x1c0, RZ ;  /* 0x000001c02c157810 */ /* 0x040fe20007ffe0ff */
[----:B------:R0:W-:Y:S01]  /*6540*/  STS.U16 [R33+0x5a0], R24 ;  /* 0x0005a01821007388 */ /* 0x0001e20000000400 */
[C---:B------:R-:W-:Y:S02]  /*6550*/  SHF.L.U32 R0, R44.reuse, 0x4, RZ ;  /* 0x000000042c007819 */ /* 0x040fe400000006ff */
[----:B-1----:R-:W-:-:S02]  /*6560*/  IADD3 R25, R44, 0x180, RZ ;  /* 0x000001802c197810 */ /* 0x002fc40007ffe0ff */
[-C--:B------:R-:W-:Y:S02]  /*6570*/  LEA.HI.SX32 R23, R23, R44.reuse, 0x1b ;  /* 0x0000002c17177211 */ /* 0x080fe400078fdaff */
[-C--:B------:R-:W-:Y:S01]  /*6580*/  LEA.HI.SX32 R25, R25, R44.reuse, 0x1b ;  /* 0x0000002c19197211 */ /* 0x080fe200078fdaff */
[----:B--2---:R1:W-:Y:S01]  /*6590*/  STS.U16 [R32+0x5e0], R27 ;  /* 0x0005e01b20007388 */ /* 0x0043e20000000400 */
[----:B------:R-:W-:Y:S02]  /*65a0*/  LEA.HI.SX32 R21, R21, R44, 0x1b ;  /* 0x0000002c15157211 */ /* 0x000fe400078fdaff */
[----:B------:R-:W-:Y:S01]  /*65b0*/  LEA.HI.SX32 R0, R0, R0, 0x1b ;  /* 0x0000000000007211 */ /* 0x000fe200078fdaff */
[----:B------:R2:W-:Y:S01]  /*65c0*/  STS.U16 [R31+0x620], R26 ;  /* 0x0006201a1f007388 */ /* 0x0005e20000000400 */
[----:B0-----:R-:W-:-:S03]  /*65d0*/  LEA R24, R19, UR4, 0x1 ;  /* 0x0000000413187c11 */ /* 0x001fc6000f8e08ff */
[----:B------:R-:W-:Y:S01]  /*65e0*/  STS.U16 [R30+0x660], R151 ;  /* 0x000660971e007388 */ /* 0x000fe20000000400 */
[----:B-1----:R-:W-:Y:S02]  /*65f0*/  LEA R27, R25, UR4, 0x1 ;  /* 0x00000004191b7c11 */ /* 0x002fe4000f8e08ff */
[----:B------:R-:W-:Y:S02]  /*6600*/  LEA R25, R21, UR4, 0x1 ;  /* 0x0000000415197c11 */ /* 0x000fe4000f8e08ff */
[----:B--2---:R-:W-:Y:S01]  /*6610*/  LEA R26, R23, UR4, 0x1 ;  /* 0x00000004171a7c11 */ /* 0x004fe2000f8e08ff */
[----:B------:R-:W-:Y:S01]  /*6620*/  STS.U16 [R29+0x6a0], R148 ;  /* 0x0006a0941d007388 */ /* 0x000fe20000000400 */
[----:B------:R-:W-:-:S03]  /*6630*/  LEA R0, R0, UR4, 0x1 ;  /* 0x0000000400007c11 */ /* 0x000fc6000f8e08ff */
        /* <DEDUP_REMOVED lines=60> */
.L_x_2279:
        /* <DEDUP_REMOVED lines=9> */
.L_x_2278:
        /* <DEDUP_REMOVED lines=111> */
.L_x_2282:
        /* <DEDUP_REMOVED lines=32> */
.L_x_2283:
[----:B------:R0:W5:Y:S02]  /*7380*/  LDG.E R19, desc[UR6][R6.64] ;  /* 0x0000000606137981 */ /* 0x000164000c1e1900 */
.L_x_2284:
        /* <DEDUP_REMOVED lines=16> */
.L_x_2281:
[----:B------:R-:W-:Y:S05]  /*7490*/  BSYNC B0 ;  /* 0x0000000000007941 */ /* 0x000fea0003800000 */
.L_x_2280:
        /* <DEDUP_REMOVED lines=19> */
.L_x_2277:
[----:B------:R-:W-:Y:S01]  /*75d0*/  BAR.SYNC.DEFER_BLOCKING 0x0 ;  /* 0x0000000000007b1d */ /* 0x000fe20000010000 */
[----:B------:R-:W-:Y:S02]  /*75e0*/  F2FP.F16.F32.PACK_AB R14, R77, R76 ;  /* 0x0000004c4d0e723e */ /* 0x000fe400000000ff */
[----:B------:R-:W-:Y:S02]  /*75f0*/  F2FP.F16.F32.PACK_AB R16, R79, R78 ;  /* 0x0000004e4f10723e */ /* 0x000fe400000000ff */
[----:B------:R-:W-:-:S03]  /*7600*/  PRMT R17, R14, 0x7610, R17 ;  /* 0x000076100e117816 */ /* 0x000fc60000000011 */
[----:B------:R-:W3:Y:S01]  /*7610*/  S2UR UR10, SR_CTAID.X ;  /* 0x00000000000a79c3 */ /* 0x000ee20000002500 */
[----:B-1----:R-:W-:Y:S01]  /*7620*/  PRMT R18, R14, 0x7632, R18 ;  /* 0x000076320e127816 */ /* 0x002fe20000000012 */
[----:B------:R-:W-:Y:S01]  /*7630*/  BSSY B0, `(.L_x_2286) ;  /* 0x000004e000007945 */ /* 0x000fe20003800000 */
[----:B------:R-:W-:Y:S02]  /*7640*/  F2FP.F16.F32.PACK_AB R14, R81, R80 ;  /* 0x00000050510e723e */ /* 0x000fe400000000ff */
[C---:B------:R-:W-:Y:S02]  /*7650*/  PRMT R19, R16.reuse, 0x7610, R19 ;  /* 0x0000761010137816 */ /* 0x040fe40000000013 */
[----:B--2---:R-:W-:Y:S02]  /*7660*/  PRMT R20, R16, 0x7632, R20 ;  /* 0x0000763210147816 */ /* 0x004fe40000000014 */
        /* <DEDUP_REMOVED lines=14> */
[----:B-1----:R-:W-:Y:S01]  /*7750*/  PRMT R18, R14, 0x7632, R18 ;  /* 0x000076320e127816 */ /* 0x002fe20000000012 */
[----:B------:R1:W-:Y:S01]  /*7760*/  STS.U16 [R0+0x6], R20 ;  /* 0x0000061400007388 */ /* 0x0003e20000000400 */
[----:B------:R-:W-:Y:S02]  /*7770*/  F2FP.F16.F32.PACK_AB R14, R89, R88 ;  /* 0x00000058590e723e */ /* 0x000fe400000000ff */
[----:B--2---:R-:W-:Y:S01]  /*7780*/  F2FP.F16.F32.PACK_AB R17, R87, R86 ;  /* 0x000000565711723e */ /* 0x004fe200000000ff */
[----:B------:R2:W-:Y:S01]  /*7790*/  STS.U16 [R0+0x8], R21 ;  /* 0x0000081500007388 */ /* 0x0005e20000000400 */
[----:B------:R-:W-:Y:S02]  /*77a0*/  SHF.R.S32.HI R96, RZ, 0x1f, R2 ;  /* 0x0000001fff607819 */ /* 0x000fe40000011402 */
[----:B---3--:R-:W-:Y:S01]  /*77b0*/  PRMT R19, R17, 0x7632, R19 ;  /* 0x0000763211137816 */ /* 0x008fe20000000013 */
[----:B------:R-:W-:Y:S01]  /*77c0*/  STS.U16 [R0+0xa], R22 ;  /* 0x00000a1600007388 */ /* 0x000fe20000000400 */
[----:B------:R-:W-:-:S02]  /*77d0*/  IADD3 R12, P5, R2, R40, RZ ;  /* 0x00000028020c7210 */ /* 0x000fc40007fbe0ff */
[----:B-1----:R-:W-:Y:S01]  /*77e0*/  PRMT R20, R14, 0x7632, R20 ;  /* 0x000076320e147816 */ /* 0x002fe20000000014 */
[----:B------:R-:W-:Y:S01]  /*77f0*/  STS.U16 [R0+0xc], R23 ;  /* 0x00000c1700007388 */ /* 0x000fe20000000400 */
[----:B------:R-:W-:Y:S02]  /*7800*/  IADD3.X R13, R96, R15, RZ, P5, !PT ;  /* 0x0000000f600d7210 */ /* 0x000fe40002ffe4ff */
[----:B--2---:R-:W-:Y:S01]  /*7810*/  PRMT R21, R16, 0x7632, R21 ;  /* 0x0000763210157816 */ /* 0x004fe20000000015 */
        /* <DEDUP_REMOVED lines=10> */
[----:B------:R-:W-:Y:S01]  /*78c0*/  LDS.U16 R23, [R39] ;  /* 0x0000000027177984 */ /* 0x000fe20000000400 */
[----:B-1----:R-:W1:Y:S03]  /*78d0*/  LDC.64 R20, c[0x0][0x2c0] ;  /* 0x0000b000ff147b82 */ /* 0x002e660000000a00 */
[----:B------:R-:W-:Y:S04]  /*78e0*/  LDS.U16 R65, [R38+0x40] ;  /* 0x0000400026417984 */ /* 0x000fe80000000400 */
[----:B------:R-:W-:Y:S04]  /*78f0*/  LDS.U16 R67, [R37+0x80] ;  /* 0x0000800025437984 */ /* 0x000fe80000000400 */
[----:B------:R-:W-:Y:S04]  /*7900*/  LDS.U16 R69, [R36+0xc0] ;  /* 0x0000c00024457984 */ /* 0x000fe80000000400 */
[----:B------:R-:W-:Y:S04]  /*7910*/  LDS.U16 R71, [R35+0x100] ;  /* 0x0001000023477984 */ /* 0x000fe80000000400 */
[----:B------:R-:W-:Y:S04]  /*7920*/  LDS.U16 R73, [R34+0x140] ;  /* 0x0001400022497984 */ /* 0x000fe80000000400 */
[----:B------:R-:W-:Y:S01]  /*7930*/  LDS.U16 R75, [R33+0x180] ;  /* 0x00018000214b7984 */ /* 0x000fe20000000400 */
[----:B-1----:R-:W-:-:S03]  /*7940*/  IMAD R14, R20, UR5, RZ ;  /* 0x00000005140e7c24 */ /* 0x002fc6000f8e02ff */
[----:B------:R-:W-:Y:S01]  /*7950*/  LDS.U16 R95, [R32+0x1c0] ;  /* 0x0001c000205f7984 */ /* 0x000fe20000000400 */
[----:B------:R-:W-:-:S03]  /*7960*/  IMAD.WIDE.U32 R16, R20, UR10, RZ ;  /* 0x0000000a14107c25 */ /* 0x000fc6000f8e00ff */
[----:B------:R-:W-:Y:S01]  /*7970*/  LDS.U16 R97, [R31+0x200] ;  /* 0x000200001f617984 */ /* 0x000fe20000000400 */
[----:B------:R-:W-:-:S03]  /*7980*/  IMAD R21, R21, UR10, R14 ;  /* 0x0000000a15157c24 */ /* 0x000fc6000f8e020e */
        /* <DEDUP_REMOVED lines=24> */
.L_x_2287:
[----:B------:R-:W-:Y:S05]  /*7b10*/  BSYNC B0 ;  /* 0x0000000000007941 */ /* 0x000fea0003800000 */
.L_x_2286:
[----:B-1----:R-:W1:Y:S01]  /*7b20*/  LDC.64 R22, c[0x0][0x2b0] ;  /* 0x0000ac00ff167b82 */ /* 0x002e620000000a00 */
[----:B------:R-:W-:Y:S01]  /*7b30*/  MOV R17, R93 ;  /* 0x0000005d00117202 */ /* 0x000fe20000000f00 */
[----:B------:R-:W-:Y:S01]  /*7b40*/  ULDC.64 UR8, c[0x0][0x2c8] ;  /* 0x0000b20000087ab9 */ /* 0x000fe20000000a00 */
[----:B------:R-:W-:Y:S01]  /*7b50*/  @!P4 IMAD.MOV.U32 R14, RZ, RZ, R40 ;  /* 0x000000ffff0ec224 */ /* 0x000fe200078e0028 */
[C---:B------:R-:W-:Y:S01]  /*7b60*/  LOP3.LUT R66, R2.reuse, 0x160, RZ, 0xfc, !PT ;  /* 0x0000016002427812 */ /* 0x040fe200078efcff */
[----:B------:R-:W-:Y:S01]  /*7b70*/  IMAD R19, R59, UR8, RZ ;  /* 0x000000083b137c24 */ /* 0x000fe2000f8e02ff */
[----:B------:R-:W-:Y:S01]  /*7b80*/  LOP3.LUT R68, R2, 0x1a0, RZ, 0xfc, !PT ;  /* 0x000001a002447812 */ /* 0x000fe200078efcff */
[----:B------:R-:W-:Y:S01]  /*7b90*/  IMAD.WIDE.U32 R16, R60, UR8, R16 ;  /* 0x000000083c107c25 */ /* 0x000fe2000f8e0010 */
[----:B------:R-:W-:Y:S02]  /*7ba0*/  LOP3.LUT R70, R2, 0x1e0, RZ, 0xfc, !PT ;  /* 0x000001e002467812 */ /* 0x000fe400078efcff */
[----:B------:R-:W-:Y:S01]  /*7bb0*/  P2R R106, PR, RZ, 0x8 ;  /* 0x00000008ff6a7803 */ /* 0x000fe20000000000 */
[----:B------:R-:W-:Y:S01]  /*7bc0*/  IMAD R18, R60, UR9, R19 ;  /* 0x000000093c127c24 */ /* 0x000fe2000f8e0213 */
[----:B------:R-:W-:Y:S01]  /*7bd0*/  IADD3 R19, P5, R40, R16, RZ ;  /* 0x0000001028137210 */ /* 0x000fe20007fbe0ff */
[----:B------:R-:W-:Y:S01]  /*7be0*/  ULDC.64 UR8, c[0x0][0x2b8] ;  /* 0x0000ae0000087ab9 */ /* 0x000fe20000000a00 */
[----:B------:R-:W-:-:S02]  /*7bf0*/  ISETP.NE.AND P3, PT, R174, RZ, PT ;  /* 0x000000ffae00720c */ /* 0x000fc40003f65270 */
[----:B------:R-:W-:Y:S02]  /*7c00*/  IADD3.X R18, R15, R18, R17, P5, !PT ;  /* 0x000000120f127210 */ /* 0x000fe40002ffe411 */
[----:B------:R-:W-:Y:S02]  /*7c10*/  P2R R104, PR, RZ, 0x8 ;  /* 0x00000008ff687803 */ /* 0x000fe40000000000 */
[----:B------:R-:W-:Y:S02]  /*7c20*/  ISETP.NE.AND P3, PT, R175, RZ, PT ;  /* 0x000000ffaf00720c */ /* 0x000fe40003f65270 */
[----:B------:R-:W-:Y:S01]  /*7c30*/  P2R R108, PR, RZ, 0x4 ;  /* 0x00000004ff6c7803 */ /* 0x000fe20000000000 */
[C---:B-1----:R-:W-:Y:S01]  /*7c40*/  IMAD R20, R22.reuse, UR5, RZ ;  /* 0x0000000516147c24 */ /* 0x042fe2000f8e02ff */
[----:B------:R-:W-:Y:S01]  /*7c50*/  P2R R102, PR, RZ, 0x8 ;  /* 0x00000008ff667803 */ /* 0x000fe20000000000 */
[----:B------:R-:W-:Y:S01]  /*7c60*/  @!P4 IMAD.WIDE.U32 R16, R22, UR10, R14 ;  /* 0x0000000a1610cc25 */ /* 0x000fe2000f8e000e */
[----:B------:R-:W-:-:S02]  /*7c70*/  LOP3.LUT R14, R2, 0x20, RZ, 0xfc, !PT ;  /* 0x00000020020e7812 */ /* 0x000fc400078efcff */
[----:B------:R-:W-:Y:S01]  /*7c80*/  ISETP.NE.AND P3, PT, R176, RZ, PT ;  /* 0x000000ffb000720c */ /* 0x000fe20003f65270 */
[----:B------:R-:W-:Y:S01]  /*7c90*/  IMAD R21, R23, UR10, R20 ;  /* 0x0000000a17157c24 */ /* 0x000fe2000f8e0214 */
[----:B------:R-:W-:Y:S01]  /*7ca0*/  LOP3.LUT R20, R2, 0xc0, RZ, 0xfc, !PT ;  /* 0x000000c002147812 */ /* 0x000fe200078efcff */
[----:B------:R-:W-:Y:S01]  /*7cb0*/  IMAD R23, R59, UR8, RZ ;  /* 0x000000083b177c24 */ /* 0x000fe2000f8e02ff */
[----:B------:R-:W-:Y:S02]  /*7cc0*/  P2R R100, PR, RZ, 0x8 ;  /* 0x00000008ff647803 */ /* 0x000fe40000000000 */
[----:B------:R-:W-:Y:S01]  /*7cd0*/  @!P4 IADD3 R17, R21, R17, RZ ;  /* 0x000000111511c210 */ /* 0x000fe20007ffe0ff */
[C---:B------:R-:W-:Y:S01]  /*7ce0*/  IMAD R23, R60.reuse, UR9, R23 ;  /* 0x000000093c177c24 */ /* 0x040fe2000f8e0217 */
[----:B------:R-:W-:Y:S02]  /*7cf0*/  ISETP.NE.AND P3, PT, R177, RZ, PT ;  /* 0x000000ffb100720c */ /* 0x000fe40003f65270 */
[----:B------:R-:W-:Y:S01]  /*7d00*/  ISETP.NE.AND P2, PT, R173, RZ, PT ;  /* 0x000000ffad00720c */ /* 0x000fe20003f45270 */
[----:B------:R-:W-:Y:S01]  /*7d10*/  @!P4 IMAD.WIDE.U32 R16, R60, UR8, R16 ;  /* 0x000000083c10cc25 */ /* 0x000fe2000f8e0010 */
[----:B------:R-:W-:-:S02]  /*7d20*/  P2R R98, PR, RZ, 0x8 ;  /* 0x00000008ff627803 */ /* 0x000fc40000000000 */
[----:B------:R-:W-:Y:S02]  /*7d30*/  ISETP.NE.AND P3, PT, R178, RZ, PT ;  /* 0x000000ffb200720c */ /* 0x000fe40003f65270 */
[----:B------:R-:W-:Y:S02]  /*7d40*/  @!P4 IADD3 R72, P5, R2, R16, RZ ;  /* 0x000000100248c210 */ /* 0x000fe40007fbe0ff */
[----:B------:R-:W-:Y:S02]  /*7d50*/  P2R R110, PR, RZ, 0x2 ;  /* 0x00000002ff6e7803 */ /* 0x000fe40000000000 */
[----:B------:R-:W-:Y:S02]  /*7d60*/  @!P4 IADD3.X R96, R96, R17, R23, P5, !PT ;  /* 0x000000116060c210 */ /* 0x000fe40002ffe417 */
[----:B------:R-:W1:Y:S01]  /*7d70*/  LDC.64 R16, c[0x0][0x338] ;  /* 0x0000ce00ff107b82 */ /* 0x000e620000000a00 */
[----:B------:R-:W-:Y:S02]  /*7d80*/  ISETP.NE.AND P1, PT, R170, RZ, PT ;  /* 0x000000ffaa00720c */ /* 0x000fe40003f25270 */
[----:B------:R-:W-:-:S02]  /*7d90*/  P2R R112, PR, RZ, 0x1 ;  /* 0x00000001ff707803 */ /* 0x000fc40000000000 */
[----:B------:R-:W-:Y:S02]  /*7da0*/  ISETP.NE.AND P0, PT, R171, RZ, PT ;  /* 0x000000ffab00720c */ /* 0x000fe40003f05270 */
[----:B------:R-:W-:Y:S02]  /*7db0*/  P2R R114, PR, RZ, 0x40 ;  /* 0x00000040ff727803 */ /* 0x000fe40000000000 */
[----:B------:R-:W-:Y:S01]  /*7dc0*/  ISETP.NE.AND P6, PT, R172, RZ, PT ;  /* 0x000000ffac00720c */ /* 0x000fe20003fc5270 */
[----:B-1----:R-:W-:-:S03]  /*7dd0*/  IMAD.WIDE R16, R2, 0x2, R16 ;  /* 0x0000000202107825 */ /* 0x002fc600078e0210 */
[----:B------:R-:W-:-:S04]  /*7de0*/  LEA R92, P5, R19, R16, 0x1 ;  /* 0x00000010135c7211 */ /* 0x000fc800078a08ff */
[----:B------:R-:W-:Y:S01]  /*7df0*/  LEA.HI.X R93, R19, R17, R18, 0x1, P5 ;  /* 0x00000011135d7211 */ /* 0x000fe200028f0c12 */
[----:B------:R-:W-:Y:S01]  /*7e00*/  IMAD.WIDE.U32 R16, R22, UR10, RZ ;  /* 0x0000000a16107c25 */ /* 0x000fe2000f8e00ff */
[C---:B------:R-:W-:Y:S02]  /*7e10*/  LOP3.LUT R18, R2.reuse, 0x80, RZ, 0xfc, !PT ;  /* 0x0000008002127812 */ /* 0x040fe400078efcff */
[C---:B------:R-:W-:Y:S01]  /*7e20*/  LOP3.LUT R19, R2.reuse, 0xa0, RZ, 0xfc, !PT ;  /* 0x000000a002137812 */ /* 0x040fe200078efcff */
[----:B------:R-:W-:Y:S01]  /*7e30*/  IMAD.IADD R17, R17, 0x1, R21 ;  /* 0x0000000111117824 */ /* 0x000fe200078e0215 */
[C---:B------:R-:W-:Y:S02]  /*7e40*/  LOP3.LUT R21, R2.reuse, 0xe0, RZ, 0xfc, !PT ;  /* 0x000000e002157812 */ /* 0x040fe400078efcff */
[----:B------:R-:W-:Y:S01]  /*7e50*/  LOP3.LUT R22, R2, 0x100, RZ, 0xfc, !PT ;  /* 0x0000010002167812 */ /* 0x000fe200078efcff */
[----:B------:R-:W-:-:S03]  /*7e60*/  IMAD.WIDE.U32 R16, R60, UR8, R16 ;  /* 0x000000083c107c25 */ /* 0x000fc6000f8e0010 */
[----:B------:R-:W-:Y:S02]  /*7e70*/  IADD3 R115, P5, R40, R16, RZ ;  /* 0x0000001028737210 */ /* 0x000fe40007fbe0ff */
[----:B------:R-:W-:Y:S02]  /*7e80*/  LOP3.LUT R16, R2, 0x60, RZ, 0xfc, !PT ;  /* 0x0000006002107812 */ /* 0x000fe400078efcff */
[----:B------:R-:W-:Y:S02]  /*7e90*/  IADD3.X R94, R15, R23, R17, P5, !PT ;  /* 0x000000170f5e7210 */ /* 0x000fe40002ffe411 */
[----:B------:R-:W-:Y:S02]  /*7ea0*/  ISETP.GE.AND P5, PT, R14, R113, PT ;  /* 0x000000710e00720c */ /* 0x000fe40003fa6270 */
[C---:B------:R-:W-:Y:S02]  /*7eb0*/  LOP3.LUT R17, R2.reuse, 0x40, RZ, 0xfc, !PT ;  /* 0x0000004002117812 */ /* 0x040fe400078efcff */
[----:B------:R-:W-:-:S09]  /*7ec0*/  LOP3.LUT R23, R2, 0x120, RZ, 0xfc, !PT ;  /* 0x0000012002177812 */ /* 0x000fd200078efcff */
        /* <DEDUP_REMOVED lines=14> */
[----:B------:R-:W-:Y:S01]  /*7fb0*/  ISETP.GE.AND P5, PT, R21, R113, PT ;  /* 0x000000711500720c */ /* 0x000fe20003fa6270 */
[----:B-1----:R-:W1:-:S12]  /*7fc0*/  @!P4 LDC.64 R74, c[0x0][0x348] ;  /* 0x0000d200ff4acb82 */ /* 0x002e580000000a00 */
        /* <DEDUP_REMOVED lines=17> */
[----:B-1----:R-:W-:-:S04]  /*80e0*/  @!P4 LEA R74, P5, R72, R74, 0x1 ;  /* 0x0000004a484ac211 */ /* 0x002fc800078a08ff */
[----:B------:R-:W-:Y:S02]  /*80f0*/  @!P4 LEA.HI.X R75, R72, R75, R96, 0x1, P5 ;  /* 0x0000004b484bc211 */ /* 0x000fe400028f0c60 */
[----:B------:R-:W1:Y:S01]  /*8100*/  LDC.64 R72, c[0x0][0x348] ;  /* 0x0000d200ff487b82 */ /* 0x000e620000000a00 */
[----:B------:R-:W-:Y:S01]  /*8110*/  PRMT R71, RZ, 0x7610, R71 ;  /* 0x00007610ff477816 */ /* 0x000fe20000000047 */
[----:B-1----:R-:W-:-:S03]  /*8120*/  IMAD.WIDE R72, R2, 0x2, R72 ;  /* 0x0000000202487825 */ /* 0x002fc600078e0248 */
[----:B------:R-:W-:-:S04]  /*8130*/  LEA R72, P5, R115, R72, 0x1 ;  /* 0x0000004873487211 */ /* 0x000fc800078a08ff */
[----:B------:R-:W-:Y:S01]  /*8140*/  LEA.HI.X R73, R115, R73, R94, 0x1, P5 ;  /* 0x0000004973497211 */ /* 0x000fe200028f0c5e */
[----:B------:R-:W-:Y:S01]  /*8150*/  BAR.SYNC.DEFER_BLOCKING 0x0 ;  /* 0x0000000000007b1d */ /* 0x000fe20000010000 */
[----:B--2---:R-:W-:Y:S02]  /*8160*/  PRMT R92, RZ, 0x7610, R92 ;  /* 0x00007610ff5c7816 */ /* 0x004fe4000000005c */
[----:B------:R-:W-:Y:S02]  /*8170*/  PRMT R93, RZ, 0x7610, R93 ;  /* 0x00007610ff5d7816 */ /* 0x000fe4000000005d */
[----:B------:R-:W-:Y:S02]  /*8180*/  PRMT R96, RZ, 0x7610, R96 ;  /* 0x00007610ff607816 */ /* 0x000fe40000000060 */
[----:B------:R-:W-:Y:S02]  /*8190*/  PRMT R94, RZ, 0x7610, R94 ;  /* 0x00007610ff5e7816 */ /* 0x000fe4000000005e */
[----:B------:R-:W-:-:S02]  /*81a0*/  PRMT R95, RZ, 0x7610, R95 ;  /* 0x00007610ff5f7816 */ /* 0x000fc4000000005f */
[----:B------:R-:W-:Y:S01]  /*81b0*/  ISETP.NE.AND P5, PT, R166, RZ, PT ;  /* 0x000000ffa600720c */ /* 0x000fe20003fa5270 */
[----:B------:R-:W2:Y:S01]  /*81c0*/  @!P3 LDG.E.U16 R71, desc[UR6][R72.64+0x40] ;  /* 0x000040064847b981 */ /* 0x000ea2000c1e1500 */
[----:B------:R-:W-:-:S03]  /*81d0*/  ISETP.NE.AND P3, PT, R98, RZ, PT ;  /* 0x000000ff6200720c */ /* 0x000fc60003f65270 */
[----:B------:R1:W3:Y:S01]  /*81e0*/  @!P4 LDG.E.U16 R94, desc[UR6][R74.64] ;  /* 0x000000064a5ec981 */ /* 0x0002e2000c1e1500 */
[----:B------:R-:W-:Y:S02]  /*81f0*/  PRMT R98, RZ, 0x7610, R98 ;  /* 0x00007610ff627816 */ /* 0x000fe40000000062 */
[----:B------:R-:W-:Y:S02]  /*8200*/  ISETP.NE.AND P4, PT, R164, RZ, PT ;  /* 0x000000ffa400720c */ /* 0x000fe40003f85270 */
[----:B------:R-:W-:Y:S02]  /*8210*/  PRMT R97, RZ, 0x7610, R97 ;  /* 0x00007610ff617816 */ /* 0x000fe40000000061 */
[----:B------:R-:W4:Y:S04]  /*8220*/  @!P0 LDG.E.U16 R98, desc[UR6][R72.64+0x200] ;  /* 0x0002000648628981 */ /* 0x000f28000c1e1500 */
[----:B------:R-:W5:Y:S01]  /*8230*/  @!P3 LDG.E.U16 R92, desc[UR6][R72.64+0x80] ;  /* 0x00008006485cb981 */ /* 0x000f62000c1e1500 */
[----:B------:R-:W-:-:S02]  /*8240*/  ISETP.NE.AND P3, PT, R100, RZ, PT ;  /* 0x000000ff6400720c */ /* 0x000fc40003f65270 */
[----:B-1----:R-:W-:Y:S01]  /*8250*/  PRMT R74, RZ, 0x7610, R74 ;  /* 0x00007610ff4a7816 */ /* 0x002fe2000000004a */
[----:B------:R-:W4:Y:S01]  /*8260*/  @!P6 LDG.E.U16 R97, desc[UR6][R72.64+0x240] ;  /* 0x000240064861e981 */ /* 0x000f22000c1e1500 */
[----:B------:R-:W-:-:S04]  /*8270*/  PRMT R75, RZ, 0x7610, R75 ;  /* 0x00007610ff4b7816 */ /* 0x000fc8000000004b */
[----:B------:R-:W4:Y:S05]  /*8280*/  @!P2 LDG.E.U16 R74, desc[UR6][R72.64+0x180] ;  /* 0x00018006484aa981 */ /* 0x000f2a000c1e1500 */
[----:B------:R-:W4:Y:S01]  /*8290*/  @!P3 LDG.E.U16 R93, desc[UR6][R72.64+0xc0] ;  /* 0x0000c006485db981 */ /* 0x000f22000c1e1500 */
[----:B------:R-:W-:-:S03]  /*82a0*/  ISETP.NE.AND P3, PT, R102, RZ, PT ;  /* 0x000000ff6600720c */ /* 0x000fc60003f65270 */
[----:B------:R-:W4:Y:S10]  /*82b0*/  @!P1 LDG.E.U16 R75, desc[UR6][R72.64+0x1c0] ;  /* 0x0001c006484b9981 */ /* 0x000f34000c1e1500 */
[----:B------:R-:W4:Y:S01]  /*82c0*/  @!P3 LDG.E.U16 R96, desc[UR6][R72.64+0x100] ;  /* 0x000100064860b981 */ /* 0x000f22000c1e1500 */
[----:B------:R-:W-:-:S02]  /*82d0*/  ISETP.NE.AND P3, PT, R104, RZ, PT ;  /* 0x000000ff6800720c */ /* 0x000fc40003f65270 */
[----:B------:R-:W-:Y:S02]  /*82e0*/  ISETP.NE.AND P2, PT, R108, RZ, PT ;  /* 0x000000ff6c00720c */ /* 0x000fe40003f45270 */
[----:B------:R-:W-:Y:S02]  /*82f0*/  ISETP.NE.AND P1, PT, R110, RZ, PT ;  /* 0x000000ff6e00720c */ /* 0x000fe40003f25270 */
[----:B------:R-:W-:-:S07]  /*8300*/  ISETP.NE.AND P0, PT, R112, RZ, PT ;  /* 0x000000ff7000720c */ /* 0x000fce0003f05270 */
[----:B------:R-:W4:Y:S01]  /*8310*/  @!P3 LDG.E.U16 R95, desc[UR6][R72.64+0x140] ;  /* 0x00014006485fb981 */ /* 0x000f22000c1e1500 */
[----:B------:R-:W-:Y:S02]  /*8320*/  ISETP.NE.AND P3, PT, R106, RZ, PT ;  /* 0x000000ff6a00720c */ /* 0x000fe40003f65270 */
[----:B------:R-:W-:Y:S02]  /*8330*/  PRMT R100, RZ, 0x7610, R100 ;  /* 0x00007610ff647816 */ /* 0x000fe40000000064 */
[----:B------:R-:W-:Y:S02]  /*8340*/  PRMT R99, RZ, 0x7610, R99 ;  /* 0x00007610ff637816 */ /* 0x000fe40000000063 */
[----:B------:R-:W-:Y:S02]  /*8350*/  PRMT R102, RZ, 0x7610, R102 ;  /* 0x00007610ff667816 */ /* 0x000fe40000000066 */
[----:B------:R-:W-:Y:S01]  /*8360*/  PRMT R101, RZ, 0x7610, R101 ;  /* 0x00007610ff657816 */ /* 0x000fe20000000065 */
[----:B------:R-:W4:Y:S01]  /*8370*/  @!P4 LDG.E.U16 R100, desc[UR6][R72.64+0x280] ;  /* 0x000280064864c981 */ /* 0x000f22000c1e1500 */
[----:B------:R-:W-:-:S02]  /*8380*/  PRMT R104, RZ, 0x7610, R104 ;  /* 0x00007610ff687816 */ /* 0x000fc40000000068 */
[----:B------:R-:W-:Y:S01]  /*8390*/  PRMT R103, RZ, 0x7610, R103 ;  /* 0x00007610ff677816 */ /* 0x000fe20000000067 */
[----:B------:R-:W4:Y:S04]  /*83a0*/  @!P5 LDG.E.U16 R99, desc[UR6][R72.64+0x2c0] ;  /* 0x0002c0064863d981 */ /* 0x000f28000c1e1500 */
[----:B------:R-:W4:Y:S04]  /*83b0*/  @!P3 LDG.E.U16 R102, desc[UR6][R72.64+0x300] ;  /* 0x000300064866b981 */ /* 0x000f28000c1e1500 */
[----:B------:R-:W4:Y:S04]  /*83c0*/  @!P2 LDG.E.U16 R101, desc[UR6][R72.64+0x340] ;  /* 0x000340064865a981 */ /* 0x000f28000c1e1500 */
[----:B------:R-:W4:Y:S04]  /*83d0*/  @!P1 LDG.E.U16 R104, desc[UR6][R72.64+0x380] ;  /* 0x0003800648689981 */ /* 0x000f28000c1e1500 */
[----:B------:R-:W4:Y:S01]  /*83e0*/  @!P0 LDG.E.U16 R103, desc[UR6][R72.64+0x3c0] ;  /* 0x0003c00648678981 */ /* 0x000f22000c1e1500 */
[----:B------:R-:W-:-:S03]  /*83f0*/  ISETP.NE.AND P6, PT, R114, RZ, PT ;  /* 0x000000ff7200720c */ /* 0x000fc60003fc5270 */
[----:B---3--:R-:W-:Y:S04]  /*8400*/  STS.U16 [R39], R94 ;  /* 0x0000005e27007388 */ /* 0x008fe80000000400 */
[----:B--2---:R-:W-:Y:S04]  /*8410*/  STS.U16 [R38+0x40], R71 ;  /* 0x0000404726007388 */ /* 0x004fe80000000400 */
[----:B-----5:R-:W-:Y:S04]  /*8420*/  STS.U16 [R37+0x80], R92 ;  /* 0x0000805c25007388 */ /* 0x020fe80000000400 */
[----:B----4-:R-:W-:Y:S04]  /*8430*/  STS.U16 [R36+0xc0], R93 ;  /* 0x0000c05d24007388 */ /* 0x010fe80000000400 */
        /* <DEDUP_REMOVED lines=15> */
[----:B------:R-:W3:Y:S04]  /*8530*/  LDS.U16 R75, [R0+0x8] ;  /* 0x00000800004b7984 */ /* 0x000ee80000000400 */
[----:B------:R-:W4:Y:S04]  /*8540*/  LDS.U16 R92, [R0+0xa] ;  /* 0x00000a00005c7984 */ /* 0x000f280000000400 */
[----:B------:R-:W5:Y:S04]  /*8550*/  LDS.U16 R72, [R0+0x2] ;  /* 0x0000020000487984 */ /* 0x000f680000000400 */
[----:B------:R-:W0:Y:S04]  /*8560*/  LDS.U16 R74, [R0+0x6] ;  /* 0x00000600004a7984 */ /* 0x000e280000000400 */
[----:B------:R-:W0:Y:S04]  /*8570*/  LDS.U16 R93, [R0+0xc] ;  /* 0x00000c00005d7984 */ /* 0x000e280000000400 */
[----:B------:R-:W-:Y:S01]  /*8580*/  LDS.U16 R94, [R0+0x16] ;  /* 0x00001600005e7984 */ /* 0x000fe20000000400 */
[----:B-1----:R-:W-:-:S03]  /*8590*/  HADD2.F32 R95, -RZ, R71.H0_H0 ;  /* 0x20000047ff5f7230 */ /* 0x002fc60000004100 */
[----:B------:R-:W1:Y:S01]  /*85a0*/  LDS.U16 R71, [R0+0xe] ;  /* 0x00000e0000477984 */ /* 0x000e620000000400 */
[----:B--2---:R-:W-:-:S03]  /*85b0*/  HADD2.F32 R99, -RZ, R73.H0_H0 ;  /* 0x20000049ff637230 */ /* 0x004fc60000004100 */
[----:B------:R-:W2:Y:S01]  /*85c0*/  LDS.U16 R73, [R0+0x12] ;  /* 0x0000120000497984 */ /* 0x000ea20000000400 */
[----:B---3--:R-:W-:-:S03]  /*85d0*/  HADD2.F32 R103, -RZ, R75.H0_H0 ;  /* 0x2000004bff677230 */ /* 0x008fc60000004100 */
[----:B------:R-:W3:Y:S01]  /*85e0*/  LDS.U16 R75, [R0+0x18] ;  /* 0x00001800004b7984 */ /* 0x000ee20000000400 */
[----:B----4-:R-:W-:-:S03]  /*85f0*/  HADD2.F32 R105, -RZ, R92.H0_H0 ;  /* 0x2000005cff697230 */ /* 0x010fc60000004100 */
[----:B------:R-:W4:Y:S01]  /*8600*/  LDS.U16 R92, [R0+0x1a] ;  /* 0x00001a00005c7984 */ /* 0x000f220000000400 */
[----:B-----5:R-:W-:-:S03]  /*8610*/  HADD2.F32 R97, -RZ, R72.H0_H0 ;  /* 0x20000048ff617230 */ /* 0x020fc60000004100 */
[----:B------:R-:W5:Y:S01]  /*8620*/  LDS.U16 R72, [R0+0x10] ;  /* 0x0000100000487984 */ /* 0x000f620000000400 */
[----:B0-----:R-:W-:-:S03]  /*8630*/  HADD2.F32 R101, -RZ, R74.H0_H0 ;  /* 0x2000004aff657230 */ /* 0x001fc60000004100 */
[----:B------:R-:W0:Y:S01]  /*8640*/  LDS.U16 R74, [R0+0x14] ;  /* 0x00001400004a7984 */ /* 0x000e220000000400 */
[----:B------:R-:W-:-:S03]  /*8650*/  HADD2.F32 R107, -RZ, R93.H0_H0 ;  /* 0x2000005dff6b7230 */ /* 0x000fc60000004100 */
[----:B------:R-:W0:Y:S01]  /*8660*/  LDS.U16 R93, [R0+0x1c] ;  /* 0x00001c00005d7984 */ /* 0x000e220000000400 */
[----:B-1----:R-:W-:-:S03]  /*8670*/  HADD2.F32 R109, -RZ, R71.H0_H0 ;  /* 0x20000047ff6d7230 */ /* 0x002fc60000004100 */
[----:B------:R-:W1:Y:S01]  /*8680*/  LDS.U16 R71, [R0+0x1e] ;  /* 0x00001e0000477984 */ /* 0x000e620000000400 */
[----:B------:R-:W-:Y:S01]  /*8690*/  FMUL.FTZ R96, R95, -1.4426950216293334961 ;  /* 0xbfb8aa3b5f607820 */ /* 0x000fe20000410000 */
[----:B------:R-:W-:-:S05]  /*86a0*/  FMUL.FTZ R98, R97, -1.4426950216293334961 ;  /* 0xbfb8aa3b61627820 */ /* 0x000fca0000410000 */
[----:B------:R-:W1:Y:S01]  /*86b0*/  MUFU.EX2 R96, R96 ;  /* 0x0000006000607308 */ /* 0x000e620000000800 */
[----:B------:R-:W-:Y:S01]  /*86c0*/  FMUL.FTZ R100, R99, -1.4426950216293334961 ;  /* 0xbfb8aa3b63647820 */ /* 0x000fe20000410000 */
[----:B------:R-:W-:Y:S01]  /*86d0*/  FMUL.FTZ R104, R103, -1.4426950216293334961 ;  /* 0xbfb8aa3b67687820 */ /* 0x000fe20000410000 */
[----:B------:R-:W-:Y:S01]  /*86e0*/  FMUL.FTZ R106, R105, -1.4426950216293334961 ;  /* 0xbfb8aa3b696a7820 */ /* 0x000fe20000410000 */
[----:B------:R-:W-:Y:S01]  /*86f0*/  FMUL.FTZ R108, R107, -1.4426950216293334961 ;  /* 0xbfb8aa3b6b6c7820 */ /* 0x000fe20000410000 */
[----:B--2---:R-:W-:Y:S02]  /*8700*/  HADD2.F32 R73, -RZ, R73.H0_H0 ;  /* 0x20000049ff497230 */ /* 0x004fe40000004100 */
[----:B---3--:R-:W-:Y:S01]  /*8710*/  HADD2.F32 R75, -RZ, R75.H0_H0 ;  /* 0x2000004bff4b7230 */ /* 0x008fe20000004100 */
[----:B------:R-:W2:Y:S01]  /*8720*/  MUFU.EX2 R98, R98 ;  /* 0x0000006200627308 */ /* 0x000ea20000000800 */
[----:B----4-:R-:W-:Y:S02]  /*8730*/  HADD2.F32 R115, -RZ, R92.H0_H0 ;  /* 0x2000005cff737230 */ /* 0x010fe40000004100 */
[----:B------:R-:W-:Y:S01]  /*8740*/  FMUL.FTZ R102, R101, -1.4426950216293334961 ;  /* 0xbfb8aa3b65667820 */ /* 0x000fe20000410000 */
[----:B-----5:R-:W-:-:S02]  /*8750*/  HADD2.F32 R111, -RZ, R72.H0_H0 ;  /* 0x20000048ff6f7230 */ /* 0x020fc40000004100 */
[----:B------:R-:W-:Y:S01]  /*8760*/  FMUL.FTZ R110, R109, -1.4426950216293334961 ;  /* 0xbfb8aa3b6d6e7820 */ /* 0x000fe20000410000 */
[----:B0-----:R-:W-:Y:S02]  /*8770*/  HADD2.F32 R113, -RZ, R74.H0_H0 ;  /* 0x2000004aff717230 */ /* 0x001fe40000004100 */
[----:B------:R-:W-:Y:S02]  /*8780*/  HADD2.F32 R94, -RZ, R94.H0_H0 ;  /* 0x2000005eff5e7230 */ /* 0x000fe40000004100 */
[----:B------:R-:W-:Y:S01]  /*8790*/  HADD2.F32 R93, -RZ, R93.H0_H0 ;  /* 0x2000005dff5d7230 */ /* 0x000fe20000004100 */
[----:B------:R-:W0:Y:S01]  /*87a0*/  MUFU.EX2 R100, R100 ;  /* 0x0000006400647308 */ /* 0x000e220000000800 */
[----:B------:R-:W-:Y:S01]  /*87b0*/  FMUL.FTZ R112, R73, -1.4426950216293334961 ;  /* 0xbfb8aa3b49707820 */ /* 0x000fe20000410000 */
[----:B------:R-:W-:Y:S01]  /*87c0*/  FMUL.FTZ R92, R75, -1.4426950216293334961 ;  /* 0xbfb8aa3b4b5c7820 */ /* 0x000fe20000410000 */
[----:B------:R-:W-:Y:S01]  /*87d0*/  FMUL.FTZ R116, R115, -1.4426950216293334961 ;  /* 0xbfb8aa3b73747820 */ /* 0x000fe20000410000 */
[----:B------:R-:W-:Y:S01]  /*87e0*/  FMUL.FTZ R72, R111, -1.4426950216293334961 ;  /* 0xbfb8aa3b6f487820 */ /* 0x000fe20000410000 */
[----:B------:R-:W-:Y:S01]  /*87f0*/  FMUL.FTZ R74, R113, -1.4426950216293334961 ;  /* 0xbfb8aa3b714a7820 */ /* 0x000fe20000410000 */
[----:B------:R-:W-:-:S02]  /*8800*/  FMUL.FTZ R114, R94, -1.4426950216293334961 ;  /* 0xbfb8aa3b5e727820 */ /* 0x000fc40000410000 */
[----:B------:R-:W3:Y:S01]  /*8810*/  MUFU.EX2 R104, R104 ;  /* 0x0000006800687308 */ /* 0x000ee20000000800 */
[----:B-1----:R-:W-:-:S07]  /*8820*/  HADD2.F32 R117, -RZ, R71.H0_H0 ;  /* 0x20000047ff757230 */ /* 0x002fce0000004100 */
[----:B------:R-:W1:Y:S01]  /*8830*/  MUFU.EX2 R106, R106 ;  /* 0x0000006a006a7308 */ /* 0x000e620000000800 */
[----:B------:R-:W-:Y:S01]  /*8840*/  FMUL.FTZ R71, R93, -1.4426950216293334961 ;  /* 0xbfb8aa3b5d477820 */ /* 0x000fe20000410000 */
[----:B------:R-:W-:-:S06]  /*8850*/  FMUL.FTZ R118, R117, -1.4426950216293334961 ;  /* 0xbfb8aa3b75767820 */ /* 0x000fcc0000410000 */
[----:B------:R-:W4:Y:S01]  /*8860*/  MUFU.EX2 R108, R108 ;  /* 0x0000006c006c7308 */ /* 0x000f220000000800 */
[----:B------:R-:W-:-:S07]  /*8870*/  FADD.FTZ R96, R96, 1 ;  /* 0x3f80000060607421 */ /* 0x000fce0000010000 */
[----:B------:R-:W5:Y:S08]  /*8880*/  MUFU.EX2 R102, R102 ;  /* 0x0000006600667308 */ /* 0x000f700000000800 */
[----:B------:R-:W5:Y:S01]  /*8890*/  MUFU.EX2 R110, R110 ;  /* 0x0000006e006e7308 */ /* 0x000f620000000800 */
[----:B--2---:R-:W-:-:S07]  /*88a0*/  FADD.FTZ R98, R98, 1 ;  /* 0x3f80000062627421 */ /* 0x004fce0000010000 */
[----:B------:R-:W2:Y:S08]  /*88b0*/  MUFU.EX2 R112, R112 ;  /* 0x0000007000707308 */ /* 0x000eb00000000800 */
[----:B------:R-:W2:Y:S08]  /*88c0*/  MUFU.EX2 R92, R92 ;  /* 0x0000005c005c7308 */ /* 0x000eb00000000800 */
[----:B------:R-:W2:Y:S08]  /*88d0*/  MUFU.EX2 R116, R116 ;  /* 0x0000007400747308 */ /* 0x000eb00000000800 */
[----:B------:R-:W2:Y:S08]  /*88e0*/  MUFU.EX2 R118, R118 ;  /* 0x0000007600767308 */ /* 0x000eb00000000800 */
[----:B------:R-:W2:Y:S08]  /*88f0*/  MUFU.EX2 R72, R72 ;  /* 0x0000004800487308 */ /* 0x000eb00000000800 */
[----:B------:R-:W2:Y:S08]  /*8900*/  MUFU.EX2 R74, R74 ;  /* 0x0000004a004a7308 */ /* 0x000eb00000000800 */
[----:B------:R-:W2:Y:S08]  /*8910*/  MUFU.EX2 R114, R114 ;  /* 0x0000007200727308 */ /* 0x000eb00000000800 */
[----:B------:R-:W2:Y:S01]  /*8920*/  MUFU.EX2 R71, R71 ;  /* 0x0000004700477308 */ /* 0x000ea20000000800 */
[----:B0-----:R-:W-:Y:S01]  /*8930*/  FADD.FTZ R100, R100, 1 ;  /* 0x3f80000064647421 */ /* 0x001fe20000010000 */
[----:B---3--:R-:W-:-:S06]  /*8940*/  FADD.FTZ R104, R104, 1 ;  /* 0x3f80000068687421 */ /* 0x008fcc0000010000 */
[----:B------:R-:W0:Y:S01]  /*8950*/  MUFU.RCP R96, R96 ;  /* 0x0000006000607308 */ /* 0x000e220000001000 */
[----:B-1----:R-:W-:Y:S01]  /*8960*/  FADD.FTZ R106, R106, 1 ;  /* 0x3f8000006a6a7421 */ /* 0x002fe20000010000 */
[----:B----4-:R-:W-:Y:S01]  /*8970*/  FADD.FTZ R108, R108, 1 ;  /* 0x3f8000006c6c7421 */ /* 0x010fe20000010000 */
[----:B-----5:R-:W-:Y:S01]  /*8980*/  FADD.FTZ R102, R102, 1 ;  /* 0x3f80000066667421 */ /* 0x020fe20000010000 */
[----:B------:R-:W-:-:S04]  /*8990*/  FADD.FTZ R110, R110, 1 ;  /* 0x3f8000006e6e7421 */ /* 0x000fc80000010000 */
[----:B------:R-:W1:Y:S01]  /*89a0*/  MUFU.RCP R98, R98 ;  /* 0x0000006200627308 */ /* 0x000e620000001000 */
[----:B--2---:R-:W-:Y:S01]  /*89b0*/  FADD.FTZ R112, R112, 1 ;  /* 0x3f80000070707421 */ /* 0x004fe20000010000 */
[----:B------:R-:W-:Y:S01]  /*89c0*/  FADD.FTZ R92, R92, 1 ;  /* 0x3f8000005c5c7421 */ /* 0x000fe20000010000 */
[----:B------:R-:W-:Y:S01]  /*89d0*/  FADD.FTZ R116, R116, 1 ;  /* 0x3f80000074747421 */ /* 0x000fe20000010000 */
[----:B------:R-:W-:Y:S01]  /*89e0*/  FADD.FTZ R118, R118, 1 ;  /* 0x3f80000076767421 */ /* 0x000fe20000010000 */
[----:B------:R-:W-:-:S03]  /*89f0*/  FADD.FTZ R72, R72, 1 ;  /* 0x3f80000048487421 */ /* 0x000fc60000010000 */
[----:B------:R-:W2:Y:S01]  /*8a00*/  MUFU.RCP R100, R100 ;  /* 0x0000006400647308 */ /* 0x000ea20000001000 */
[----:B------:R-:W-:Y:S01]  /*8a10*/  FADD.FTZ R74, R74, 1 ;  /* 0x3f8000004a4a7421 */ /* 0x000fe20000010000 */
[----:B------:R-:W-:Y:S01]  /*8a20*/  FADD.FTZ R114, R114, 1 ;  /* 0x3f80000072727421 */ /* 0x000fe20000010000 */
[----:B------:R-:W-:-:S05]  /*8a30*/  FADD.FTZ R71, R71, 1 ;  /* 0x3f80000047477421 */ /* 0x000fca0000010000 */
[----:B------:R-:W3:Y:S01]  /*8a40*/  MUFU.RCP R104, R104 ;  /* 0x0000006800687308 */ /* 0x000ee20000001000 */
[----:B0-----:R-:W-:-:S07]  /*8a50*/  FMUL.FTZ R95, R95, R96 ;  /* 0x000000605f5f7220 */ /* 0x001fce0000410000 */
[----:B------:R-:W0:Y:S08]  /*8a60*/  MUFU.RCP R106, R106 ;  /* 0x0000006a006a7308 */ /* 0x000e300000001000 */
[----:B------:R-:W4:Y:S08]  /*8a70*/  MUFU.RCP R108, R108 ;  /* 0x0000006c006c7308 */ /* 0x000f300000001000 */
[----:B------:R-:W5:Y:S08]  /*8a80*/  MUFU.RCP R102, R102 ;  /* 0x0000006600667308 */ /* 0x000f700000001000 */
[----:B------:R-:W5:Y:S08]  /*8a90*/  MUFU.RCP R110, R110 ;  /* 0x0000006e006e7308 */ /* 0x000f700000001000 */
[----:B------:R1:W5:Y:S08]  /*8aa0*/  MUFU.RCP R120, R72 ;  /* 0x0000004800787308 */ /* 0x0003700000001000 */
[----:B------:R-:W5:Y:S01]  /*8ab0*/  MUFU.RCP R112, R112 ;  /* 0x0000007000707308 */ /* 0x000f620000001000 */
[----:B-1----:R-:W-:-:S07]  /*8ac0*/  FMUL.FTZ R72, R97, R98 ;  /* 0x0000006261487220 */ /* 0x002fce0000410000 */
[----:B------:R5:W1:Y:S08]  /*8ad0*/  MUFU.RCP R122, R74 ;  /* 0x0000004a007a7308 */ /* 0x000a700000001000 */
[----:B------:R-:W1:Y:S08]  /*8ae0*/  MUFU.RCP R119, R114 ;  /* 0x0000007200777308 */ /* 0x000e700000001000 */
[----:B------:R-:W1:Y:S08]  /*8af0*/  MUFU.RCP R92, R92 ;  /* 0x0000005c005c7308 */ /* 0x000e700000001000 */
[----:B------:R-:W1:Y:S08]  /*8b00*/  MUFU.RCP R116, R116 ;  /* 0x0000007400747308 */ /* 0x000e700000001000 */
[----:B------:R-:W1:Y:S08]  /*8b10*/  MUFU.RCP R96, R71 ;  /* 0x0000004700607308 */ /* 0x000e700000001000 */
[----:B------:R-:W1:Y:S01]  /*8b20*/  MUFU.RCP R118, R118 ;  /* 0x0000007600767308 */ /* 0x000e620000001000 */
[----:B------:R-:W-:Y:S01]  /*8b30*/  FMUL.FTZ R95, R95, R76 ;  /* 0x0000004c5f5f7220 */ /* 0x000fe20000410000 */
[----:B--2---:R-:W-:Y:S01]  /*8b40*/  FMUL.FTZ R99, R99, R100 ;  /* 0x0000006463637220 */ /* 0x004fe20000410000 */
[----:B------:R-:W-:Y:S01]  /*8b50*/  FMUL.FTZ R72, R72, R77 ;  /* 0x0000004d48487220 */ /* 0x000fe20000410000 */
[----:B---3--:R-:W-:Y:S01]  /*8b60*/  FMUL.FTZ R103, R103, R104 ;  /* 0x0000006867677220 */ /* 0x008fe20000410000 */
[----:B0-----:R-:W-:Y:S01]  /*8b70*/  FMUL.FTZ R76, R105, R106 ;  /* 0x0000006a694c7220 */ /* 0x001fe20000410000 */
[----:B----4-:R-:W-:Y:S01]  /*8b80*/  FMUL.FTZ R107, R107, R108 ;  /* 0x0000006c6b6b7220 */ /* 0x010fe20000410000 */
[----:B------:R-:W-:Y:S01]  /*8b90*/  FMUL.FTZ R99, R99, R78 ;  /* 0x0000004e63637220 */ /* 0x000fe20000410000 */
[----:B-----5:R-:W-:Y:S01]  /*8ba0*/  FMUL.FTZ R74, R101, R102 ;  /* 0x00000066654a7220 */ /* 0x020fe20000410000 */
[----:B------:R-:W-:Y:S01]  /*8bb0*/  FMUL.FTZ R103, R103, R80 ;  /* 0x0000005067677220 */ /* 0x000fe20000410000 */
[----:B------:R-:W-:Y:S01]  /*8bc0*/  FMUL.FTZ R78, R109, R110 ;  /* 0x0000006e6d4e7220 */ /* 0x000fe20000410000 */
[----:B------:R-:W-:Y:S01]  /*8bd0*/  FMUL.FTZ R76, R76, R81 ;  /* 0x000000514c4c7220 */ /* 0x000fe20000410000 */
[----:B------:R-:W-:Y:S01]  /*8be0*/  BAR.SYNC.DEFER_BLOCKING 0x0 ;  /* 0x0000000000007b1d */ /* 0x000fe20000010000 */
[----:B------:R-:W-:Y:S01]  /*8bf0*/  FMUL.FTZ R107, R107, R82 ;  /* 0x000000526b6b7220 */ /* 0x000fe20000410000 */
[----:B------:R-:W-:Y:S01]  /*8c00*/  F2FP.F16.F32.PACK_AB R95, R72, R95 ;  /* 0x0000005f485f723e */ /* 0x000fe200000000ff */
[----:B------:R-:W-:Y:S01]  /*8c10*/  FMUL.FTZ R111, R111, R120 ;  /* 0x000000786f6f7220 */ /* 0x000fe20000410000 */
[----:B------:R-:W-:Y:S01]  /*8c20*/  FMUL.FTZ R80, R73, R112 ;  /* 0x0000007049507220 */ /* 0x000fe20000410000 */
        /* <DEDUP_REMOVED lines=18> */
[----:B------:R-:W-:Y:S02]  /*8d50*/  F2FP.F16.F32.PACK_AB R74, R74, R99 ;  /* 0x000000634a4a723e */ /* 0x000fe400000000ff */
        /* <DEDUP_REMOVED lines=40> */
[----:B------:R1:W-:Y:S04]  /*8fe0*/  LDS.U16 R81, [R30+0x240] ;  /* 0x000240001e517984 */ /* 0x0003e80000000400 */
        /* <DEDUP_REMOVED lines=9> */
[----:B0-----:R-:W-:-:S02]  /*9080*/  IMAD R0, R94, UR5, RZ ;  /* 0x000000055e007c24 */ /* 0x001fc4000f8e02ff */
[----:B-1----:R-:W-:Y:S01]  /*9090*/  IMAD.WIDE.U32 R30, R94, UR10, RZ ;  /* 0x0000000a5e1e7c25 */ /* 0x002fe2000f8e00ff */
[----:B------:R-:W-:Y:S03]  /*90a0*/  BSSY B0, `(.L_x_2288) ;  /* 0x0000010000007945 */ /* 0x000fe60003800000 */
[----:B------:R-:W-:-:S05]  /*90b0*/  IMAD R95, R95, UR10, R0 ;  /* 0x0000000a5f5f7c24 */ /* 0x000fca000f8e0200 */
        /* <DEDUP_REMOVED lines=14> */
.L_x_2289:
[----:B------:R-:W-:Y:S05]  /*91a0*/  BSYNC B0 ;  /* 0x0000000000007941 */ /* 0x000fea0003800000 */
.L_x_2288:
        /* <DEDUP_REMOVED lines=14> */
[----:B------:R-:W-:-:S02]  /*9290*/  IMAD.IADD R46, R41, 0x1, R46 ;  /* 0x00000001292e7824 */ /* 0x000fc400078e022e */
[----:B0-----:R-:W-:Y:S01]  /*92a0*/  IMAD.WIDE R2, R2, 0x2, R24 ;  /* 0x0000000202027825 */ /* 0x001fe200078e0218 */
[----:B------:R-:W-:Y:S02]  /*92b0*/  IADD3 R25, P0, R40, R12, RZ ;  /* 0x0000000c28197210 */ /* 0x000fe40007f1e0ff */
[----:B------:R-:W-:Y:S02]  /*92c0*/  IADD3 R40, R41, R40, RZ ;  /* 0x0000002829287210 */ /* 0x000fe40007ffe0ff */
[----:B------:R-:W-:Y:S02]  /*92d0*/  IADD3.X R12, R15, R31, R13, P0, !PT ;  /* 0x0000001f0f0c7210 */ /* 0x000fe400007fe40d */
[----:B------:R-:W-:Y:S01]  /*92e0*/  LEA R14, P0, R25, R2, 0x1 ;  /* 0x00000002190e7211 */ /* 0x000fe200078008ff */
[----:B------:R-:W-:-:S03]  /*92f0*/  IMAD.MOV.U32 R2, RZ, RZ, R52 ;  /* 0x000000ffff027224 */ /* 0x000fc600078e0034 */
[----:B------:R-:W-:Y:S02]  /*9300*/  LEA.HI.X R15, R25, R3, R12, 0x1, P0 ;  /* 0x00000003190f7211 */ /* 0x000fe400000f0c0c */
[----:B------:R-:W-:Y:S02]  /*9310*/  ISETP.GE.AND P0, PT, R19, R91, PT ;  /* 0x0000005b1300720c */ /* 0x000fe40003f06270 */
[----:B------:R-:W-:Y:S01]  /*9320*/  MOV R3, R51 ;  /* 0x0000003300037202 */ /* 0x000fe20000000f00 */
[----:B------:R1:W-:Y:S01]  /*9330*/  @!P3 STG.E.U16 desc[UR6][R14.64+0x40], R71 ;  /* 0x000040470e00b986 */ /* 0x0003e2000c101506 */
[----:B------:R-:W-:Y:S02]  /*9340*/  ISETP.GE.AND P3, PT, R22, R91, PT ;  /* 0x0000005b1600720c */ /* 0x000fe40003f66270 */
[----:B------:R-:W-:Y:S01]  /*9350*/  MOV R51, R49 ;  /* 0x0000003100337202 */ /* 0x000fe20000000f00 */
[----:B------:R1:W-:Y:S01]  /*9360*/  @!P4 STG.E.U16 desc[UR6][R14.64+0x80], R37 ;  /* 0x000080250e00c986 */ /* 0x0003e2000c101506 */
[----:B------:R-:W-:Y:S01]  /*9370*/  ISETP.GE.AND P4, PT, R23, R91, PT ;  /* 0x0000005b1700720c */ /* 0x000fe20003f86270 */
[----:B------:R-:W-:-:S02]  /*9380*/  IMAD.WIDE R2, R41, 0x2, R2 ;  /* 0x0000000229027825 */ /* 0x000fc400078e0202 */
        /* <DEDUP_REMOVED lines=27> */
.L_x_2291:
        /* <DEDUP_REMOVED lines=12> */
.L_x_8660:


//--------------------- .text._Z25selective_scan_fwd_kernelI32Selective_Scan_fwd_kernel_traitsILi32ELi16ELi1ELb0ELb1ELb1ELb1ELb1EN3c104HalfEffEEv13SSMParamsBase --------------------------
	.section	.text._Z25selective_scan_fwd_kernelI32Selective_Scan_fwd_kernel_traitsILi32ELi16ELi1ELb0ELb1ELb1ELb1ELb1EN3c104HalfEffEEv13SSMParamsBase,"ax",@progbits
	.align	128
        .global         _Z25selective_scan_fwd_kernelI32Selective_Scan_fwd_kernel_traitsILi32ELi16ELi1ELb0ELb1ELb1ELb1ELb1EN3c104HalfEffEEv13SSMParamsBase
        .type           _Z25selective_scan_fwd_kernelI32Selective_Scan_fwd_kernel_traitsILi32ELi16ELi1ELb0ELb1ELb1ELb1ELb1EN3c104HalfEffEEv13SSMParamsBase,@function
        .size           _Z25selective_scan_fwd_kernelI32Selective_Scan_fwd_kernel_traitsILi32ELi16ELi1ELb0ELb1ELb1ELb1ELb1EN3c104HalfEffEEv13SSMParamsBase,(.L_x_8661 - _Z25selective_scan_fwd_kernelI32Selective_Scan_fwd_kernel_traitsILi32ELi16ELi1ELb0ELb1ELb1ELb1ELb1EN3c104HalfEffEEv13SSMParamsBase)
        .other          _Z25selective_scan_fwd_kernelI32Selective_Scan_fwd_kernel_traitsILi32ELi16ELi1ELb0ELb1ELb1ELb1ELb1EN3c104HalfEffEEv13SSMParamsBase,@"STO_CUDA_ENTRY STV_DEFAULT"
_Z25selective_scan_fwd_kernelI32Selective_Scan_fwd_kernel_traitsILi32ELi16ELi1ELb0ELb1ELb1ELb1ELb1EN3c104HalfEffEEv13SSMParamsBase:
.text._Z25selective_scan_fwd_kernelI32Selective_Scan_fwd_kernel_traitsILi32ELi16ELi1ELb0ELb1ELb1ELb1ELb1EN3c104HalfEffEEv13SSMParamsBase:
        /* <DEDUP_REMOVED lines=38> */
.L_x_2292:
        /* <DEDUP_REMOVED lines=9> */
[----:B------:R-:W-:-:S04]  /*02f0*/  IMAD.MOV.U32 R19, RZ, RZ, R2 ;  /* 0x000000ffff137224 */ /* 0x000fc800078e0002 */
[----:B------:R-:W0:Y:S01]  /*0300*/  LDC.64 R6, c[0x0][0x380] ;  /* 0x0000e000ff067b82 */ /* 0x000e220000000a00 */
[----:B-1----:R-:W-:Y:S02]  /*0310*/  ISETP.NE.AND P5, PT, R4, RZ, PT ;  /* 0x000000ff0400720c */ /* 0x002fe40003fa5270 */
[----:B0-----:R-:W-:Y:S02]  /*0320*/  ISETP.NE.U32.AND P1, PT, R6, RZ, PT ;  /* 0x000000ff0600720c */ /* 0x001fe40003f25070 */
[----:B--2---:R-:W-:Y:S02]  /*0330*/  SHF.R.S32.HI R62, RZ, 0x1f, R63 ;  /* 0x0000001fff3e7819 */ /* 0x004fe4000001143f */
[----:B------:R-:W-:-:S07]  /*0340*/  ISETP.NE.AND.EX P1, PT, R7, RZ, PT, P1 ;  /* 0x000000ff0700720c */ /* 0x000fce0003f25310 */
[----:B------:R-:W0:Y:S01]  /*0350*/  @P5 LDC.64 R10, c[0x0][0x2e8] ;  /* 0x0000ba00ff0a5b82 */ /* 0x000e220000000a00 */
[----:B------:R-:W-:-:S07]  /*0360*/  IMAD.MOV.U32 R7, RZ, RZ, RZ ;  /* 0x000000ffff077224 */ /* 0x000fce00078e00ff */
[----:B------:R-:W1:Y:S08]  /*0370*/  @P1 LDC R7, c[0x0][0x380] ;  /* 0x0000e000ff071b82 */ /* 0x000e700000000800 */
[----:B------:R-:W2:Y:S01]  /*0380*/  @P1 LDC R8, c[0x0][0x384] ;  /* 0x0000e100ff081b82 */ /* 0x000ea20000000800 */
[-C--:B0-----:R-:W-:Y:S02]  /*0390*/  @P5 IMAD R4, R62, R10.reuse, RZ ;  /* 0x0000000a3e045224 */ /* 0x081fe400078e02ff */
[----:B------:R-:W-:-:S04]  /*03a0*/  @P5 IMAD.WIDE.U32 R60, R63, R10, RZ ;  /* 0x0000000a3f3c5225 */ /* 0x000fc800078e00ff */
[----:B------:R-:W-:Y:S01]  /*03b0*/  @P5 IMAD R5, R63, R11, R4 ;  /* 0x0000000b3f055224 */ /* 0x000fe200078e0204 */
[----:B------:R-:W-:-:S04]  /*03c0*/  CS2R R10, SRZ ;  /* 0x00000000000a7805 */ /* 0x000fc8000001ff00 */
        /* <DEDUP_REMOVED lines=12> */
.L_x_2293:
        /* <DEDUP_REMOVED lines=12> */
.L_x_2294:
[----:B------:R-:W-:Y:S01]  /*0550*/  ISETP.EQ.U32.AND P0, PT, R59, RZ, PT ;  /* 0x000000ff3b00720c */ /* 0x000fe20003f02070 */
[----:B------:R-:W0:Y:S01]  /*0560*/  LDC.64 R4, c[0x0][0x358] ;  /* 0x0000d600ff047b82 */ /* 0x000e220000000a00 */
[----:B------:R-:W-:Y:S01]  /*0570*/  ULDC.64 UR4, c[0x0][0x368] ;  /* 0x0000da0000047ab9 */ /* 0x000fe20000000a00 */
[----:B------:R-:W-:Y:S01]  /*0580*/  PRMT R181, RZ, 0x7610, R181 ;  /* 0x00007610ffb57816 */ /* 0x000fe200000000b5 */
[----:B------:R-:W-:Y:S01]  /*0590*/  IMAD.MOV.U32 R2, RZ, RZ, RZ ;  /* 0x000000ffff027224 */ /* 0x000fe200078e00ff */
[----:B------:R-:W-:-:S04]  /*05a0*/  ISETP.EQ.OR.EX P0, PT, R58, RZ, !P5, P0 ;  /* 0x000000ff3a00720c */ /* 0x000fc80006f02700 */
[----:B------:R-:W1:Y:S01]  /*05b0*/  LDC.64 R22, c[0x0][0x330] ;  /* 0x0000cc00ff167b82 */ /* 0x000e620000000a00 */
[----:B------:R-:W-:Y:S01]  /*05c0*/  CS2R R16, SRZ ;  /* 0x0000000000107805 */ /* 0x000fe2000001ff00 */
[----:B------:R-:W-:-:S06]  /*05d0*/  HFMA2.MMA R15, -RZ, RZ, 0, 0 ;  /* 0x00000000ff0f7435 */ /* 0x000fcc00000001ff */
[----:B------:R-:W3:Y:S01]  /*05e0*/  LDC.64 R12, c[0x0][0x318] ;  /* 0x0000c600ff0c7b82 */ /* 0x000ee20000000a00 */
[C---:B------:R-:W-:Y:S01]  /*05f0*/  @!P0 LEA R6, P1, R0.reuse, R7, 0x2 ;  /* 0x0000000700068211 */ /* 0x040fe200078210ff */
[----:B------:R-:W-:Y:S01]  /*0600*/  HFMA2.MMA R56, -RZ, RZ, 0, 0 ;  /* 0x00000000ff387435 */ /* 0x000fe200000001ff */
[----:B------:R-:W-:Y:S01]  /*0610*/  IMAD.MOV.U32 R46, RZ, RZ, RZ ;  /* 0x000000ffff2e7224 */ /* 0x000fe200078e00ff */
[----:B------:R-:W-:Y:S01]  /*0620*/  ULDC.64 UR8, c[0x0][0x2a0] ;  /* 0x0000a80000087ab9 */ /* 0x000fe20000000a00 */
[C---:B--2---:R-:W-:Y:S01]  /*0630*/  @!P0 LEA.HI.X R7, R0.reuse, R8, R3, 0x2, P1 ;  /* 0x0000000800078211 */ /* 0x044fe200008f1403 */
[----:B0-----:R-:W-:Y:S02]  /*0640*/  IMAD.WIDE R4, R0, 0x4, R4 ;  /* 0x0000000400047825 */ /* 0x001fe400078e0204 */
[----:B------:R-:W0:Y:S03]  /*0650*/  LDC.64 R8, c[0x0][0x370] ;  /* 0x0000dc00ff087b82 */ /* 0x000e260000000a00 */
[----:B------:R-:W2:Y:S04]  /*0660*/  @!P0 LDG.E R7, desc[UR6][R6.64] ;  /* 0x0000000606078981 */ /* 0x000ea8000c1e1900 */
[----:B------:R-:W4:Y:S01]  /*0670*/  LDG.E R57, desc[UR6][R4.64] ;  /* 0x0000000604397981 */ /* 0x000f22000c1e1900 */
[----:B------:R-:W-:Y:S01]  /*0680*/  ISETP.NE.U32.AND P2, PT, RZ, UR4, PT ;  /* 0x00000004ff007c0c */ /* 0x000fe2000bf45070 */
[----:B------:R-:W4:Y:S01]  /*0690*/  LDC.64 R30, c[0x0][0x388] ;  /* 0x0000e200ff1e7b82 */ /* 0x000f220000000a00 */
[----:B-1----:R-:W-:Y:S01]  /*06a0*/  ISETP.NE.U32.AND P6, PT, R22, RZ, PT ;  /* 0x000000ff1600720c */ /* 0x002fe20003fc5070 */
[----:B------:R-:W4:Y:S01]  /*06b0*/  LDG.E R48, desc[UR6][R4.64+0x4] ;  /* 0x0000040604307981 */ /* 0x000f22000c1e1900 */
[----:B------:R-:W-:-:S02]  /*06c0*/  ISETP.NE.AND.EX P2, PT, RZ, UR5, PT, P2 ;  /* 0x00000005ff007c0c */ /* 0x000fc4000bf45320 */
[----:B---3--:R-:W-:-:S03]  /*06d0*/  ISETP.NE.U32.AND P3, PT, R12, RZ, PT ;  /* 0x000000ff0c00720c */ /* 0x008fc60003f65070 */
[----:B------:R-:W1:Y:S01]  /*06e0*/  LDC.64 R52, c[0x0][0x268] ;  /* 0x00009a00ff347b82 */ /* 0x000e620000000a00 */
[----:B------:R-:W-:Y:S02]  /*06f0*/  ISETP.NE.AND.EX P3, PT, R13, RZ, PT, P3 ;  /* 0x000000ff0d00720c */ /* 0x000fe40003f65330 */
[----:B0-----:R-:W-:Y:S01]  /*0700*/  ISETP.NE.U32.AND P1, PT, R8, RZ, PT ;  /* 0x000000ff0800720c */ /* 0x001fe20003f25070 */
[----:B------:R-:W-:-:S04]  /*0710*/  IMAD.MOV.U32 R54, RZ, RZ, RZ ;  /* 0x000000ffff367224 */ /* 0x000fc800078e00ff */
[----:B------:R-:W-:Y:S01]  /*0720*/  @P2 IADD3 R8, P4, R0, UR4, RZ ;  /* 0x0000000400082c10 */ /* 0x000fe2000ff9e0ff */
[----:B------:R-:W0:Y:S01]  /*0730*/  LDC.64 R24, c[0x0][0x308] ;  /* 0x0000c200ff187b82 */ /* 0x000e220000000a00 */
[----:B------:R-:W-:Y:S02]  /*0740*/  ISETP.NE.AND.EX P1, PT, R9, RZ, PT, P1 ;  /* 0x000000ff0900720c */ /* 0x000fe40003f25310 */
[----:B------:R-:W-:Y:S01]  /*0750*/  @P2 IADD3.X R9, R3, UR5, RZ, P4, !PT ;  /* 0x0000000503092c10 */ /* 0x000fe2000a7fe4ff */
[----:B------:R-:W-:Y:S01]  /*0760*/  ULDC.64 UR4, c[0x0][0x250] ;  /* 0x0000940000047ab9 */ /* 0x000fe20000000a00 */
[----:B------:R-:W-:-:S03]  /*0770*/  ISETP.NE.AND.EX P4, PT, R23, RZ, PT, P6 ;  /* 0x000000ff1700720c */ /* 0x000fc60003f85360 */
[----:B------:R3:W5:Y:S01]  /*0780*/  @P2 LDG.E.U8 R181, desc[UR6][R8.64] ;  /* 0x0000000608b52981 */ /* 0x000762000c1e1100 */
[----:B------:R-:W0:Y:S08]  /*0790*/  LDC.64 R50, c[0x0][0x288] ;  /* 0x0000a200ff327b82 */ /* 0x000e300000000a00 */
[----:B------:R-:W1:Y:S08]  /*07a0*/  @P1 LDC R2, c[0x0][0x370] ;  /* 0x0000dc00ff021b82 */ /* 0x000e700000000800 */
[----:B---3--:R-:W3:Y:S08]  /*07b0*/  LDC R8, c[0x0][0x224] ;  /* 0x00008900ff087b82 */ /* 0x008ef00000000800 */
[----:B------:R-:W0:Y:S01]  /*07c0*/  @P1 LDC R15, c[0x0][0x374] ;  /* 0x0000dd00ff0f1b82 */ /* 0x000e220000000800 */
[----:B-1----:R-:W-:Y:S01]  /*07d0*/  ISETP.EQ.U32.AND P6, PT, R2, RZ, PT ;  /* 0x000000ff0200720c */ /* 0x002fe20003fc2070 */
[----:B------:R-:W-:-:S06]  /*07e0*/  @P1 IMAD.MOV.U32 R17, RZ, RZ, R2 ;  /* 0x000000ffff111224 */ /* 0x000fcc00078e0002 */
[----:B------:R-:W1:Y:S01]  /*07f0*/  LDC.64 R32, c[0x0][0x390] ;  /* 0x0000e400ff207b82 */ /* 0x000e620000000a00 */
[----:B---3--:R-:W-:-:S07]  /*0800*/  IABS R9, R8 ;  /* 0x0000000800097213 */ /* 0x008fce0000000000 */
[----:B------:R-:W3:Y:S01]  /*0810*/  LDC.64 R28, c[0x0][0x378] ;  /* 0x0000de00ff1c7b82 */ /* 0x000ee20000000a00 */
[----:B------:R-:W0:Y:S07]  /*0820*/  I2F.RP R2, R9 ;  /* 0x0000000900027306 */ /* 0x000e2e0000209400 */
[----:B------:R-:W3:Y:S01]  /*0830*/  LDC.64 R26, c[0x0][0x310] ;  /* 0x0000c400ff1a7b82 */ /* 0x000ee20000000a00 */
[----:B------:R-:W-:Y:S01]  /*0840*/  MOV R180, RZ ;  /* 0x000000ff00b47202 */ /* 0x000fe20000000f00 */
[----:B------:R-:W-:-:S06]  /*0850*/  IMAD.MOV.U32 R179, RZ, RZ, RZ ;  /* 0x000000ffffb37224 */ /* 0x000fcc00078e00ff */
[----:B------:R-:W3:Y:S01]  /*0860*/  LDC R49, c[0x0][0x23c] ;  /* 0x00008f00ff317b82 */ /* 0x000ee20000000800 */
[----:B0-----:R-:W0:Y:S01]  /*0870*/  MUFU.RCP R2, R2 ;  /* 0x0000000200027308 */ /* 0x001e220000001000 */
[----:B------:R-:W-:Y:S02]  /*0880*/  ISETP.EQ.OR.EX P2, PT, R15, RZ, !P5, P6 ;  /* 0x000000ff0f00720c */ /* 0x000fe40006f42760 */
[----:B------:R-:W-:-:S04]  /*0890*/  @P3 LEA R12, P6, R63, R12, 0x2 ;  /* 0x0000000c3f0c3211 */ /* 0x000fc800078c10ff */
[----:B------:R-:W-:Y:S01]  /*08a0*/  @P3 LEA.HI.X R13, R63, R13, R62, 0x2, P6 ;  /* 0x0000000d3f0d3211 */ /* 0x000fe200030f143e */
[----:B------:R-:W-:-:S04]  /*08b0*/  @P1 IMAD.MOV.U32 R16, RZ, RZ, R15 ;  /* 0x000000ffff101224 */ /* 0x000fc800078e000f */
[----:B------:R-:W5:Y:S02]  /*08c0*/  @P3 LDG.E R56, desc[UR6][R12.64] ;  /* 0x000000060c383981 */ /* 0x000f64000c1e1900 */
[----:B------:R-:W-:-:S04]  /*08d0*/  @!P2 LEA R4, P1, R0, R17, 0x2 ;  /* 0x000000110004a211 */ /* 0x000fc800078210ff */
[----:B------:R-:W-:-:S05]  /*08e0*/  @!P2 LEA.HI.X R5, R0, R16, R3, 0x2, P1 ;  /* 0x000000100005a211 */ /* 0x000fca00008f1403 */
[----:B------:R-:W5:Y:S01]  /*08f0*/  @!P2 LDG.E R46, desc[UR6][R4.64] ;  /* 0x00000006042ea981 */ /* 0x000f62000c1e1900 */
[----:B--2---:R-:W-:-:S05]  /*0900*/  @!P0 IMAD.WIDE R6, R7, 0x4, R10 ;  /* 0x0000000407068825 */ /* 0x004fca00078e020a */
[----:B------:R0:W2:Y:S02]  /*0910*/  @!P0 LDG.E R19, desc[UR6][R6.64] ;  /* 0x0000000606138981 */ /* 0x0000a4000c1e1900 */
[----:B0-----:R-:W-:-:S04]  /*0920*/  IADD3 R6, R2, 0xffffffe, RZ ;  /* 0x0ffffffe02067810 */ /* 0x001fc80007ffe0ff */
[----:B------:R0:W1:Y:S01]  /*0930*/  F2I.FTZ.U32.TRUNC.NTZ R7, R6 ;  /* 0x0000000600077305 */ /* 0x000062000021f000 */
[----:B------:R-:W-:Y:S01]  /*0940*/  IABS R4, R63 ;  /* 0x0000003f00047213 */ /* 0x000fe20000000000 */
[----:B0-----:R-:W-:Y:S02]  /*0950*/  IMAD.MOV.U32 R6, RZ, RZ, RZ ;  /* 0x000000ffff067224 */ /* 0x001fe400078e00ff */
[----:B-1----:R-:W-:-:S04]  /*0960*/  IMAD.MOV R12, RZ, RZ, -R7 ;  /* 0x000000ffff0c7224 */ /* 0x002fc800078e0a07 */
[----:B------:R-:W-:-:S04]  /*0970*/  IMAD R13, R12, R9, RZ ;  /* 0x000000090c0d7224 */ /* 0x000fc800078e02ff */
[----:B------:R-:W-:Y:S02]  /*0980*/  IMAD.HI.U32 R7, R7, R13, R6 ;  /* 0x0000000d07077227 */ /* 0x000fe400078e0006 */
[----:B------:R-:W0:Y:S04]  /*0990*/  LDC.64 R12, c[0x0][0x270] ;  /* 0x00009c00ff0c7b82 */ /* 0x000e280000000a00 */
[----:B------:R-:W-:-:S05]  /*09a0*/  IMAD.HI.U32 R7, R7, R4, RZ ;  /* 0x0000000407077227 */ /* 0x000fca00078e00ff */
[----:B------:R-:W-:-:S05]  /*09b0*/  IADD3 R2, -R7, RZ, RZ ;  /* 0x000000ff07027210 */ /* 0x000fca0007ffe1ff */
[----:B------:R-:W-:-:S05]  /*09c0*/  IMAD R2, R9, R2, R4 ;  /* 0x0000000209027224 */ /* 0x000fca00078e0204 */
[----:B------:R-:W-:-:S13]  /*09d0*/  ISETP.GT.U32.AND P2, PT, R9, R2, PT ;  /* 0x000000020900720c */ /* 0x000fda0003f44070 */
[----:B------:R-:W-:-:S05]  /*09e0*/  @!P2 IMAD.IADD R2, R2, 0x1, -R9 ;  /* 0x000000010202a824 */ /* 0x000fca00078e0a09 */
[----:B------:R-:W-:Y:S02]  /*09f0*/  ISETP.GE.U32.AND P1, PT, R2, R9, PT ;  /* 0x000000090200720c */ /* 0x000fe40003f26070 */
[----:B------:R-:W-:Y:S01]  /*0a00*/  LOP3.LUT R2, R63, R8, RZ, 0x3c, !PT ;  /* 0x000000083f027212 */ /* 0x000fe200078e3cff */
[----:B------:R-:W-:Y:S01]  /*0a10*/  @!P2 VIADD R7, R7, 0x1 ;  /* 0x000000010707a836 */ /* 0x000fe20000000000 */
[C---:B------:R-:W-:Y:S02]  /*0a20*/  @P4 LEA R14, P6, R63.reuse, R22, 0x2 ;  /* 0x000000163f0e4211 */ /* 0x040fe400078c10ff */
[----:B------:R-:W-:Y:S02]  /*0a30*/  ISETP.GE.AND P3, PT, R2, RZ, PT ;  /* 0x000000ff0200720c */ /* 0x000fe40003f66270 */
[----:B------:R-:W-:Y:S02]  /*0a40*/  ISETP.NE.AND P2, PT, R8, RZ, PT ;  /* 0x000000ff0800720c */ /* 0x000fe40003f45270 */
[----:B------:R-:W-:-:S03]  /*0a50*/  @P4 LEA.HI.X R15, R63, R23, R62, 0x2, P6 ;  /* 0x000000173f0f4211 */ /* 0x000fc600030f143e */
[----:B------:R-:W-:Y:S02]  /*0a60*/  @P1 IADD3 R7, R7, 0x1, RZ ;  /* 0x0000000107071810 */ /* 0x000fe40007ffe0ff */
[----:B----4-:R-:W-:Y:S01]  /*0a70*/  SHF.R.S32.HI R55, RZ, 0x1f, R57 ;  /* 0x0000001fff377819 */ /* 0x010fe20000011439 */
[----:B------:R1:W5:Y:S04]  /*0a80*/  @P4 LDG.E R54, desc[UR6][R14.64] ;  /* 0x000000060e364981 */ /* 0x000368000c1e1900 */
[C---:B0-----:R-:W-:Y:S02]  /*0a90*/  IMAD R4, R55.reuse, R12, RZ ;  /* 0x0000000c37047224 */ /* 0x041fe400078e02ff */
[----:B------:R-:W-:Y:S02]  /*0aa0*/  IMAD R2, R55, UR4, RZ ;  /* 0x0000000437027c24 */ /* 0x000fe4000f8e02ff */
[----:B-1----:R-:W-:Y:S01]  /*0ab0*/  IMAD.MOV.U32 R15, RZ, RZ, R7 ;  /* 0x000000ffff0f7224 */ /* 0x002fe200078e0007 */
[----:B------:R-:W-:-:S03]  /*0ac0*/  ISETP.NE.U32.AND P1, PT, R30, RZ, PT ;  /* 0x000000ff1e00720c */ /* 0x000fc60003f25070 */
[----:B------:R-:W-:Y:S01]  /*0ad0*/  @!P3 IMAD.MOV R15, RZ, RZ, -R15 ;  /* 0x000000ffff0fb224 */ /* 0x000fe200078e0a0f */
[----:B------:R-:W-:Y:S01]  /*0ae0*/  @!P2 LOP3.LUT R15, RZ, R8, RZ, 0x33, !PT ;  /* 0x00000008ff0fa212 */ /* 0x000fe200078e33ff */
[C---:B------:R-:W-:Y:S02]  /*0af0*/  IMAD R13, R57.reuse, R13, R4 ;  /* 0x0000000d390d7224 */ /* 0x040fe400078e0204 */
        /* <DEDUP_REMOVED lines=15> */
[-C--:B------:R-:W-:Y:S02]  /*0bf0*/  IMAD R16, R17, R50.reuse, RZ ;  /* 0x0000003211107224 */ /* 0x080fe400078e02ff */
[----:B------:R-:W-:Y:S01]  /*0c00*/  IMAD R2, R55, UR4, RZ ;  /* 0x0000000437027c24 */ /* 0x000fe2000f8e02ff */
[----:B------:R-:W-:Y:S01]  /*0c10*/  LEA.HI.X R53, R8, R25, R53, 0x1, P3 ;  /* 0x0000001908357211 */ /* 0x000fe200018f0c35 */
[----:B------:R-:W1:Y:S01]  /*0c20*/  @P1 LDC R179, c[0x0][0x38c] ;  /* 0x0000e300ffb31b82 */ /* 0x000e620000000800 */
[----:B---3--:R-:W-:Y:S01]  /*0c30*/  ISETP.NE.U32.AND P3, PT, R28, RZ, PT ;  /* 0x000000ff1c00720c */ /* 0x008fe20003f65070 */
[----:B------:R-:W-:Y:S01]  /*0c40*/  IMAD.WIDE.U32 R12, R15, R50, R6 ;  /* 0x000000320f0c7225 */ /* 0x000fe200078e0006 */
[----:B------:R-:W-:-:S03]  /*0c50*/  ISETP.NE.AND.EX P2, PT, R33, RZ, PT, P2 ;  /* 0x000000ff2100720c */ /* 0x000fc60003f45320 */
[----:B------:R-:W-:Y:S02]  /*0c60*/  IMAD R14, R55, UR8, RZ ;  /* 0x00000008370e7c24 */ /* 0x000fe4000f8e02ff */
[----:B------:R-:W-:Y:S01]  /*0c70*/  IMAD.WIDE.U32 R4, R57, UR4, RZ ;  /* 0x0000000439047c25 */ /* 0x000fe2000f8e00ff */
[----:B------:R-:W-:-:S03]  /*0c80*/  ISETP.NE.AND.EX P3, PT, R29, RZ, PT, P3 ;  /* 0x000000ff1d00720c */ /* 0x000fc60003f65330 */
[----:B------:R-:W-:Y:S01]  /*0c90*/  IMAD R17, R57, UR5, R2 ;  /* 0x0000000539117c24 */ /* 0x000fe2000f8e0202 */
[----:B------:R-:W-:Y:S01]  /*0ca0*/  ULDC.64 UR4, c[0x0][0x298] ;  /* 0x0000a60000047ab9 */ /* 0x000fe20000000a00 */
[----:B------:R-:W-:Y:S02]  /*0cb0*/  IMAD R51, R15, R51, R16 ;  /* 0x000000330f337224 */ /* 0x000fe400078e0210 */
[----:B------:R-:W-:Y:S01]  /*0cc0*/  IMAD R2, R62, UR4, RZ ;  /* 0x000000043e027c24 */ /* 0x000fe2000f8e02ff */
[----:B------:R-:W-:Y:S01]  /*0cd0*/  LEA R50, P4, R12, R26, 0x1 ;  /* 0x0000001a0c327211 */ /* 0x000fe200078808ff */
[----:B------:R-:W-:-:S04]  /*0ce0*/  IMAD.WIDE.U32 R6, R57, UR8, RZ ;  /* 0x0000000839067c25 */ /* 0x000fc8000f8e00ff */
[----:B------:R-:W-:Y:S02]  /*0cf0*/  IMAD R23, R57, UR9, R14 ;  /* 0x0000000939177c24 */ /* 0x000fe4000f8e020e */
[----:B------:R-:W-:Y:S02]  /*0d00*/  IMAD.IADD R51, R13, 0x1, R51 ;  /* 0x000000010d337824 */ /* 0x000fe400078e0233 */
[----:B------:R-:W-:Y:S01]  /*0d10*/  IMAD R67, R63, UR5, R2 ;  /* 0x000000053f437c24 */ /* 0x000fe2000f8e0202 */
[----:B------:R-:W-:Y:S01]  /*0d20*/  HFMA2.MMA R2, -RZ, RZ, 0, 0 ;  /* 0x00000000ff027435 */ /* 0x000fe200000001ff */
[----:B------:R-:W-:Y:S01]  /*0d30*/  IMAD.IADD R5, R5, 0x1, R17 ;  /* 0x0000000105057824 */ /* 0x000fe200078e0211 */
[----:B------:R-:W-:Y:S01]  /*0d40*/  IADD3 R7, R7, R23, RZ ;  /* 0x0000001707077210 */ /* 0x000fe20007ffe0ff */
[----:B------:R-:W3:Y:S01]  /*0d50*/  LDC.64 R16, c[0x0][0x320] ;  /* 0x0000c800ff107b82 */ /* 0x000ee20000000a00 */
[----:B------:R-:W-:Y:S01]  /*0d60*/  LEA.HI.X R51, R12, R27, R51, 0x1, P4 ;  /* 0x0000001b0c337211 */ /* 0x000fe200020f0c33 */
[----:B------:R-:W-:Y:S01]  /*0d70*/  IMAD.MOV.U32 R15, RZ, RZ, RZ ;  /* 0x000000ffff0f7224 */ /* 0x000fe200078e00ff */
[----:B------:R-:W-:-:S02]  /*0d80*/  CS2R R12, SRZ ;  /* 0x00000000000c7805 */ /* 0x000fc4000001ff00 */
[----:B------:R-:W-:-:S03]  /*0d90*/  @P2 ISETP.NE.U32.AND P4, PT, R32, RZ, PT ;  /* 0x000000ff2000220c */ /* 0x000fc60003f85070 */
[----:B------:R-:W4:Y:S01]  /*0da0*/  LDC.64 R22, c[0x0][0x328] ;  /* 0x0000ca00ff167b82 */ /* 0x000f220000000a00 */
[----:B------:R-:W-:Y:S01]  /*0db0*/  IMAD.WIDE.U32 R4, R63, UR4, R4 ;  /* 0x000000043f047c25 */ /* 0x000fe2000f8e0004 */
[----:B------:R-:W-:-:S06]  /*0dc0*/  ULDC.64 UR4, c[0x0][0x2a8] ;  /* 0x0000aa0000047ab9 */ /* 0x000fcc0000000a00 */
[----:B------:R-:W2:Y:S08]  /*0dd0*/  @P3 LDC R15, c[0x0][0x378] ;  /* 0x0000de00ff0f3b82 */ /* 0x000eb00000000800 */
[----:B------:R-:W2:Y:S01]  /*0de0*/  @P3 LDC R12, c[0x0][0x37c] ;  /* 0x0000df00ff0c3b82 */ /* 0x000ea20000000800 */
[----:B------:R-:W-:Y:S02]  /*0df0*/  PLOP3.LUT P3, PT, PT, PT, PT, 0x8, 0x0 ;  /* 0x000000000000781c */ /* 0x000fe40003f6e170 */
[----:B------:R-:W-:-:S05]  /*0e00*/  @P2 ISETP.NE.AND.EX P3, PT, R33, RZ, PT, P4 ;  /* 0x000000ff2100220c */ /* 0x000fca0003f65340 */
[----:B------:R-:W2:Y:S01]  /*0e10*/  @P2 LDC R13, c[0x0][0x390] ;  /* 0x0000e400ff0d2b82 */ /* 0x000ea20000000800 */
[----:B------:R-:W-:-:S07]  /*0e20*/  IMAD R8, R62, UR4, RZ ;  /* 0x000000043e087c24 */ /* 0x000fce000f8e02ff */
[----:B------:R-:W2:Y:S01]  /*0e30*/  @P2 LDC R2, c[0x0][0x394] ;  /* 0x0000e500ff022b82 */ /* 0x000ea20000000800 */
[----:B0-----:R-:W-:-:S04]  /*0e40*/  ISETP.NE.U32.AND P2, PT, R180, RZ, PT ;  /* 0x000000ffb400720c */ /* 0x001fc80003f45070 */
[----:B-1----:R-:W-:Y:S01]  /*0e50*/  ISETP.NE.AND.EX P2, PT, R179, RZ, PT, P2 ;  /* 0x000000ffb300720c */ /* 0x002fe20003f45320 */
[C---:B------:R-:W-:Y:S02]  /*0e60*/  IMAD R65, R63.reuse, UR5, R8 ;  /* 0x000000053f417c24 */ /* 0x040fe4000f8e0208 */
[----:B------:R-:W-:Y:S01]  /*0e70*/  IMAD.WIDE.U32 R6, R63, UR4, R6 ;  /* 0x000000043f067c25 */ /* 0x000fe2000f8e0006 */
[----:B---3--:R-:W-:-:S03]  /*0e80*/  LEA R66, P6, R4, R16, 0x1 ;  /* 0x0000001004427211 */ /* 0x008fc600078c08ff */
[----:B------:R-:W-:Y:S01]  /*0e90*/  IMAD.IADD R67, R5, 0x1, R67 ;  /* 0x0000000105437824 */ /* 0x000fe200078e0243 */
[----:B----4-:R-:W-:Y:S01]  /*0ea0*/  LEA R64, P4, R6, R22, 0x1 ;  /* 0x0000001606407211 */ /* 0x010fe200078808ff */
[----:B------:R-:W-:Y:S01]  /*0eb0*/  IMAD.IADD R65, R7, 0x1, R65 ;  /* 0x0000000107417824 */ /* 0x000fe200078e0241 */
[----:B------:R-:W-:Y:S01]  /*0ec0*/  CS2R R8, SRZ ;  /* 0x0000000000087805 */ /* 0x000fe2000001ff00 */
[----:B------:R-:W-:Y:S01]  /*0ed0*/  IMAD.IADD R48, R48, 0x1, -R57 ;  /* 0x0000000130307824 */ /* 0x000fe200078e0a39 */
[----:B------:R-:W-:Y:S01]  /*0ee0*/  LEA.HI.X R67, R4, R17, R67, 0x1, P6 ;  /* 0x0000001104437211 */ /* 0x000fe200030f0c43 */
[----:B------:R-:W-:Y:S01]  /*0ef0*/  @P1 IMAD.MOV.U32 R9, RZ, RZ, R179 ;  /* 0x000000ffff091224 */ /* 0x000fe200078e00b3 */
[----:B------:R-:W-:Y:S02]  /*0f00*/  LEA.HI.X R65, R6, R23, R65, 0x1, P4 ;  /* 0x0000001706417211 */ /* 0x000fe400020f0c41 */
[----:B------:R-:W-:Y:S02]  /*0f10*/  @P1 MOV R8, R180 ;  /* 0x000000b400081202 */ /* 0x000fe40000000f00 */
[----:B------:R-:W-:-:S02]  /*0f20*/  SEL R49, R49, 0x800, P5 ;  /* 0x0000080031317807 */ /* 0x000fc40002800000 */
[----:B--2---:R-:W-:Y:S01]  /*0f30*/  @!P0 SHF.R.S32.HI R21, RZ, 0x1f, R19 ;  /* 0x0000001fff158819 */ /* 0x004fe20000011413 */
[----:B------:R-:W-:Y:S06]  /*0f40*/  @P3 BRA P2, `(.L_x_2295) ;  /* 0x0000000000743947 */ /* 0x000fec0001000000 */
[-C--:B------:R-:W-:Y:S02]  /*0f50*/  IABS R7, R49.reuse ;  /* 0x0000003100077213 */ /* 0x080fe40000000000 */
[----:B-----5:R-:W-:Y:S02]  /*0f60*/  CS2R R46, SRZ ;  /* 0x00000000002e7805 */ /* 0x020fe4000001ff00 */
[----:B------:R-:W-:Y:S01]  /*0f70*/  IADD3 R2, R48, -0x1, R49 ;  /* 0xffffffff30027810 */ /* 0x000fe20007ffe031 */
[----:B------:R-:W0:Y:S01]  /*0f80*/  I2F.RP R6, R7 ;  /* 0x0000000700067306 */ /* 0x000e220000209400 */
[----:B------:R-:W-:-:S05]  /*0f90*/  IABS R16, R49 ;  /* 0x0000003100107213 */ /* 0x000fca0000000000 */
        /* <DEDUP_REMOVED lines=23> */
[----:B------:R-:W-:Y:S06]  /*1110*/  BRA `(.L_x_2296) ;  /* 0x0000000000487947 */ /* 0x000fec0003800000 */
.L_x_2295:
        /* <DEDUP_REMOVED lines=18> */
.L_x_2296:
[----:B------:R-:W-:-:S13]  /*1240*/  ISETP.GE.AND P0, PT, R45, 0x1, PT ;  /* 0x000000012d00780c */ /* 0x000fda0003f06270 */
[----:B------:R-:W-:Y:S05]  /*1250*/  @!P0 EXIT ;  /* 0x000000000000894d */ /* 0x000fea0003800000 */
[----:B------:R-:W0:Y:S01]  /*1260*/  S2R R44, SR_LANEID ;  /* 0x00000000002c7919 */ /* 0x000e220000000000 */
[----:B------:R-:W-:Y:S01]  /*1270*/  ULDC.64 UR4, c[0x0][0x2e0] ;  /* 0x0000b80000047ab9 */ /* 0x000fe20000000a00 */
[C---:B------:R-:W-:Y:S01]  /*1280*/  LEA R6, P0, R0.reuse, R15, 0x2 ;  /* 0x0000000f00067211 */ /* 0x040fe200078010ff */
[----:B------:R-:W-:Y:S02]  /*1290*/  IMAD R2, R21, UR4, RZ ;  /* 0x0000000415027c24 */ /* 0x000fe4000f8e02ff */
[----:B------:R-:W-:Y:S01]  /*12a0*/  IMAD.WIDE.U32 R4, R19, UR4, R60 ;  /* 0x0000000413047c25 */ /* 0x000fe2000f8e003c */
[----:B------:R-:W-:-:S03]  /*12b0*/  LEA.HI.X R7, R0, R12, R3, 0x2, P0 ;  /* 0x0000000c00077211 */ /* 0x000fc600000f1403 */
[----:B------:R-:W-:Y:S02]  /*12c0*/  IMAD R43, R19, UR5, R2 ;  /* 0x00000005132b7c24 */ /* 0x000fe4000f8e0202 */
[----:B------:R-:W-:Y:S02]  /*12d0*/  IMAD.MOV.U32 R42, RZ, RZ, RZ ;  /* 0x000000ffff2a7224 */ /* 0x000fe400078e00ff */
[----:B------:R-:W-:Y:S01]  /*12e0*/  IMAD.MOV.U32 R40, RZ, RZ, RZ ;  /* 0x000000ffff287224 */ /* 0x000fe200078e00ff */
[----:B------:R-:W-:-:S07]  /*12f0*/  IADD3 R43, R5, R43, RZ ;  /* 0x0000002b052b7210 */ /* 0x000fce0007ffe0ff */
.L_x_2342:
        /* <DEDUP_REMOVED lines=25> */
[C---:B-1----:R-:W-:Y:S02]  /*1490*/  SHF.L.U32 R2, R79.reuse, 0x4, RZ ;  /* 0x000000044f027819 */ /* 0x042fe400000006ff */
        /* <DEDUP_REMOVED lines=11> */
[----:B------:R-:W-:Y:S02]  /*1550*/  LOP3.LUT R26, R2, 0x100, RZ, 0xfc, !PT ;  /* 0x00000100021a7812 */ /* 0x000fe400078efcff */
[----:B------:R-:W2:Y:S01]  /*1560*/  @!P0 LDG.E.U16 R18, desc[UR6][R12.64+0x180] ;  /* 0x000180060c128981 */ /* 0x000ea2000c1e1500 */
[----:B------:R-:W-:Y:S02]  /*1570*/  ISETP.GE.AND P0, PT, R24, R41, PT ;  /* 0x000000291800720c */ /* 0x000fe40003f06270 */
[----:B------:R-:W-:Y:S02]  /*1580*/  LOP3.LUT R0, R2, 0x20, RZ, 0xfc, !PT ;  /* 0x0000002002007812 */ /* 0x000fe400078efcff */
[----:B------:R-:W-:-:S02]  /*1590*/  P2R R172, PR, RZ, 0x1 ;  /* 0x00000001ffac7803 */ /* 0x000fc40000000000 */
[----:B------:R-:W-:Y:S01]  /*15a0*/  LOP3.LUT R14, R2, 0x60, RZ, 0xfc, !PT ;  /* 0x00000060020e7812 */ /* 0x000fe200078efcff */
[----:B------:R-:W3:Y:S01]  /*15b0*/  @!P1 LDG.E.U16 R19, desc[UR6][R12.64+0x140] ;  /* 0x000140060c139981 */ /* 0x000ee2000c1e1500 */
[-C--:B------:R-:W-:Y:S02]  /*15c0*/  ISETP.GE.AND P6, PT, R0, R41.reuse, PT ;  /* 0x000000290000720c */ /* 0x080fe40003fc6270 */
[C---:B------:R-:W-:Y:S02]  /*15d0*/  LOP3.LUT R0, R2.reuse, 0x80, RZ, 0xfc, !PT ;  /* 0x0000008002007812 */ /* 0x040fe400078efcff */
[-C--:B------:R-:W-:Y:S01]  /*15e0*/  ISETP.GE.AND P4, PT, R2, R41.reuse, PT ;  /* 0x000000290200720c */ /* 0x080fe20003f86270 */
[----:B------:R-:W4:Y:S01]  /*15f0*/  @!P0 LDG.E.U16 R21, desc[UR6][R12.64+0x1c0] ;  /* 0x0001c0060c158981 */ /* 0x000f22000c1e1500 */
[-C--:B------:R-:W-:Y:S02]  /*1600*/  ISETP.GE.AND P0, PT, R26, R41.reuse, PT ;  /* 0x000000291a00720c */ /* 0x080fe40003f06270 */
[----:B------:R-:W-:-:S02]  /*1610*/  ISETP.GE.AND P3, PT, R14, R41, PT ;  /* 0x000000290e00720c */ /* 0x000fc40003f66270 */
[----:B------:R-:W-:Y:S02]  /*1620*/  LOP3.LUT R28, R2, 0x120, RZ, 0xfc, !PT ;  /* 0x00000120021c7812 */ /* 0x000fe400078efcff */
[-C--:B------:R-:W-:Y:S01]  /*1630*/  ISETP.GE.AND P2, PT, R0, R41.reuse, PT ;  /* 0x000000290000720c */ /* 0x080fe20003f46270 */
[----:B------:R-:W5:Y:S01]  /*1640*/  @!P6 LDG.E.U16 R15, desc[UR6][R12.64+0x40] ;  /* 0x000040060c0fe981 */ /* 0x000f62000c1e1500 */
[----:B------:R-:W-:Y:S02]  /*1650*/  P2R R171, PR, RZ, 0x1 ;  /* 0x00000001ffab7803 */ /* 0x000fe40000000000 */
[----:B------:R-:W-:Y:S02]  /*1660*/  PRMT R0, RZ, 0x7610, R0 ;  /* 0x00007610ff007816 */ /* 0x000fe40000000000 */
[----:B------:R-:W-:Y:S01]  /*1670*/  PRMT R14, RZ, 0x7610, R14 ;  /* 0x00007610ff0e7816 */ /* 0x000fe2000000000e */
[----:B------:R-:W4:Y:S01]  /*1680*/  @!P0 LDG.E.U16 R20, desc[UR6][R12.64+0x200] ;  /* 0x000200060c148981 */ /* 0x000f22000c1e1500 */
[----:B------:R-:W-:-:S02]  /*1690*/  ISETP.GE.AND P0, PT, R28, R41, PT ;  /* 0x000000291c00720c */ /* 0x000fc40003f06270 */
[----:B------:R-:W-:Y:S01]  /*16a0*/  PRMT R16, RZ, 0x7610, R16 ;  /* 0x00007610ff107816 */ /* 0x000fe20000000010 */
[----:B------:R-:W2:Y:S01]  /*16b0*/  @!P4 LDG.E.U16 R0, desc[UR6][R12.64] ;  /* 0x000000060c00c981 */ /* 0x000ea2000c1e1500 */
[C---:B------:R-:W-:Y:S02]  /*16c0*/  LOP3.LUT R30, R2.reuse, 0x140, RZ, 0xfc, !PT ;  /* 0x00000140021e7812 */ /* 0x040fe400078efcff */
[C---:B------:R-:W-:Y:S01]  /*16d0*/  LOP3.LUT R32, R2.reuse, 0x160, RZ, 0xfc, !PT ;  /* 0x0000016002207812 */ /* 0x040fe200078efcff */
[----:B------:R-:W3:Y:S01]  /*16e0*/  @!P5 LDG.E.U16 R14, desc[UR6][R12.64+0x80] ;  /* 0x000080060c0ed981 */ /* 0x000ee2000c1e1500 */
[C---:B------:R-:W-:Y:S02]  /*16f0*/  LOP3.LUT R34, R2.reuse, 0x180, RZ, 0xfc, !PT ;  /* 0x0000018002227812 */ /* 0x040fe400078efcff */
[----:B------:R-:W-:Y:S01]  /*1700*/  P2R R173, PR, RZ, 0x40 ;  /* 0x00000040ffad7803 */ /* 0x000fe20000000000 */
[----:B------:R-:W4:Y:S01]  /*1710*/  @!P3 LDG.E.U16 R17, desc[UR6][R12.64+0xc0] ;  /* 0x0000c0060c11b981 */ /* 0x000f22000c1e1500 */
[----:B------:R-:W-:-:S02]  /*1720*/  LOP3.LUT R36, R2, 0x1a0, RZ, 0xfc, !PT ;  /* 0x000001a002247812 */ /* 0x000fc400078efcff */
[----:B------:R-:W-:Y:S01]  /*1730*/  P2R R174, PR, RZ, 0x20 ;  /* 0x00000020ffae7803 */ /* 0x000fe20000000000 */
[----:B------:R-:W4:Y:S01]  /*1740*/  @!P2 LDG.E.U16 R16, desc[UR6][R12.64+0x100] ;  /* 0x000100060c10a981 */ /* 0x000f22000c1e1500 */
[----:B------:R-:W-:Y:S02]  /*1750*/  LOP3.LUT R38, R2, 0x1c0, RZ, 0xfc, !PT ;  /* 0x000001c002267812 */ /* 0x000fe400078efcff */
[-C--:B------:R-:W-:Y:S01]  /*1760*/  ISETP.GE.AND P6, PT, R30, R41.reuse, PT ;  /* 0x000000291e00720c */ /* 0x080fe20003fc6270 */
[----:B------:R-:W4:Y:S01]  /*1770*/  @!P0 LDG.E.U16 R23, desc[UR6][R12.64+0x240] ;  /* 0x000240060c178981 */ /* 0x000f22000c1e1500 */
[----:B------:R-:W-:Y:S02]  /*1780*/  P2R R175, PR, RZ, 0x8 ;  /* 0x00000008ffaf7803 */ /* 0x000fe40000000000 */
[----:B------:R-:W-:Y:S02]  /*1790*/  LOP3.LUT R72, R2, 0x1e0, RZ, 0xfc, !PT ;  /* 0x000001e002487812 */ /* 0x000fe400078efcff */
[----:B------:R-:W-:-:S02]  /*17a0*/  ISETP.GE.AND P5, PT, R32, R41, PT ;  /* 0x000000292000720c */ /* 0x000fc40003fa6270 */
[----:B------:R-:W-:Y:S02]  /*17b0*/  P2R R176, PR, RZ, 0x4 ;  /* 0x00000004ffb07803 */ /* 0x000fe40000000000 */
[-C--:B------:R-:W-:Y:S02]  /*17c0*/  ISETP.GE.AND P3, PT, R34, R41.reuse, PT ;  /* 0x000000292200720c */ /* 0x080fe40003f66270 */
[----:B------:R-:W-:Y:S01]  /*17d0*/  P2R R177, PR, RZ, 0x2 ;  /* 0x00000002ffb17803 */ /* 0x000fe20000000000 */
[----:B------:R-:W4:Y:S01]  /*17e0*/  @!P6 LDG.E.U16 R22, desc[UR6][R12.64+0x280] ;  /* 0x000280060c16e981 */ /* 0x000f22000c1e1500 */
[-C--:B------:R-:W-:Y:S02]  /*17f0*/  ISETP.GE.AND P2, PT, R36, R41.reuse, PT ;  /* 0x000000292400720c */ /* 0x080fe40003f46270 */
[----:B------:R-:W-:Y:S02]  /*1800*/  P2R R170, PR, RZ, 0x1 ;  /* 0x00000001ffaa7803 */ /* 0x000fe40000000000 */
[-C--:B------:R-:W-:Y:S01]  /*1810*/  ISETP.GE.AND P1, PT, R38, R41.reuse, PT ;  /* 0x000000292600720c */ /* 0x080fe20003f26270 */
[----:B------:R-:W4:Y:S01]  /*1820*/  @!P5 LDG.E.U16 R69, desc[UR6][R12.64+0x2c0] ;  /* 0x0002c0060c45d981 */ /* 0x000f22000c1e1500 */
[----:B------:R-:W-:-:S03]  /*1830*/  ISETP.GE.AND P0, PT, R72, R41, PT ;  /* 0x000000294800720c */ /* 0x000fc60003f06270 */
[----:B------:R-:W4:Y:S04]  /*1840*/  @!P3 LDG.E.U16 R68, desc[UR6][R12.64+0x300] ;  /* 0x000300060c44b981 */ /* 0x000f28000c1e1500 */
[----:B------:R-:W4:Y:S04]  /*1850*/  @!P2 LDG.E.U16 R71, desc[UR6][R12.64+0x340] ;  /* 0x000340060c47a981 */ /* 0x000f28000c1e1500 */
[----:B------:R-:W4:Y:S04]  /*1860*/  @!P1 LDG.E.U16 R70, desc[UR6][R12.64+0x380] ;  /* 0x000380060c469981 */ /* 0x000f28000c1e1500 */
[----:B------:R1:W4:Y:S01]  /*1870*/  @!P0 LDG.E.U16 R73, desc[UR6][R12.64+0x3c0] ;  /* 0x0003c0060c498981 */ /* 0x000322000c1e1500 */
[----:B------:R-:W1:Y:S01]  /*1880*/  S2UR UR5, SR_CgaCtaId ;  /* 0x00000000000579c3 */ /* 0x000e620000008800 */
[----:B------:R-:W-:Y:S01]  /*1890*/  UMOV UR4, 0x400 ;  /* 0x0000040000047882 */ /* 0x000fe20000000000 */
[----:B0-----:R-:W-:-:S02]  /*18a0*/  VIADD R25, R44, 0x20 ;  /* 0x000000202c197836 */ /* 0x001fc40000000000 */
[C---:B------:R-:W-:Y:S02]  /*18b0*/  VIADD R27, R44.reuse, 0x40 ;  /* 0x000000402c1b7836 */ /* 0x040fe40000000000 */
[C---:B-1----:R-:W-:Y:S01]  /*18c0*/  VIADD R13, R44.reuse, 0xa0 ;  /* 0x000000a02c0d7836 */ /* 0x042fe20000000000 */
[C---:B------:R-:W-:Y:S01]  /*18d0*/  IADD3 R29, R44.reuse, 0x60, RZ ;  /* 0x000000602c1d7810 */ /* 0x040fe20007ffe0ff */
[C---:B------:R-:W-:Y:S01]  /*18e0*/  VIADD R31, R44.reuse, 0x80 ;  /* 0x000000802c1f7836 */ /* 0x040fe20000000000 */
[-C--:B------:R-:W-:Y:S02]  /*18f0*/  LEA.HI.SX32 R39, R44, R44.reuse, 0x1b ;  /* 0x0000002c2c277211 */ /* 0x080fe400078fdaff */
[-C--:B------:R-:W-:Y:S02]  /*1900*/  LEA.HI.SX32 R13, R13, R44.reuse, 0x1b ;  /* 0x0000002c0d0d7211 */ /* 0x080fe400078fdaff */
[-C--:B------:R-:W-:Y:S02]  /*1910*/  LEA.HI.SX32 R25, R25, R44.reuse, 0x1b ;  /* 0x0000002c19197211 */ /* 0x080fe400078fdaff */
[----:B------:R-:W-:Y:S01]  /*1920*/  LEA.HI.SX32 R27, R27, R44, 0x1b ;  /* 0x0000002c1b1b7211 */ /* 0x000fe200078fdaff */
[----:B------:R-:W-:Y:S01]  /*1930*/  ULEA UR4, UR5, UR4, 0x18 ;  /* 0x0000000405047291 */ /* 0x000fe2000f8ec03f */
[----:B------:R-:W-:-:S02]  /*1940*/  P2R R168, PR, RZ, 0x40 ;  /* 0x00000040ffa87803 */ /* 0x000fc40000000000 */
[----:B------:R-:W-:Y:S01]  /*1950*/  P2R R99, PR, RZ, 0x40 ;  /* 0x00000040ff637803 */ /* 0x000fe20000000000 */
[----:B------:R-:W-:Y:S01]  /*1960*/  ULDC.U8 UR5, c[0x0][0x238] ;  /* 0x00008e0000057ab9 */ /* 0x000fe20000000000 */
[-C--:B------:R-:W-:Y:S02]  /*1970*/  LEA.HI.SX32 R29, R29, R44.reuse, 0x1b ;  /* 0x0000002c1d1d7211 */ /* 0x080fe400078fdaff */
[----:B------:R-:W-:Y:S02]  /*1980*/  LEA R34, R13, UR4, 0x1 ;  /* 0x000000040d227c11 */ /* 0x000fe4000f8e08ff */
[----:B------:R-:W-:Y:S02]  /*1990*/  LEA.HI.SX32 R31, R31, R44, 0x1b ;  /* 0x0000002c1f1f7211 */ /* 0x000fe400078fdaff */
[----:B------:R-:W-:Y:S02]  /*19a0*/  IADD3 R13, R44, 0xc0, RZ ;  /* 0x000000c02c0d7810 */ /* 0x000fe40007ffe0ff */
[----:B------:R-:W-:-:S02]  /*19b0*/  ISETP.NE.AND P6, PT, R170, RZ, PT ;  /* 0x000000ffaa00720c */ /* 0x000fc40003fc5270 */
[----:B------:R-:W-:Y:S02]  /*19c0*/  LEA R39, R39, UR4, 0x1 ;  /* 0x0000000427277c11 */ /* 0x000fe4000f8e08ff */
[----:B------:R-:W-:Y:S01]  /*19d0*/  LEA R38, R25, UR4, 0x1 ;  /* 0x0000000419267c11 */ /* 0x000fe2000f8e08ff */
[C---:B------:R-:W-:Y:S01]  /*19e0*/  VIADD R25, R44.reuse, 0xe0 ;  /* 0x000000e02c197836 */ /* 0x040fe20000000000 */
[----:B------:R-:W-:Y:S02]  /*19f0*/  LEA R37, R27, UR4, 0x1 ;  /* 0x000000041b257c11 */ /* 0x000fe4000f8e08ff */
[----:B------:R-:W-:Y:S02]  /*1a00*/  LEA R36, R29, UR4, 0x1 ;  /* 0x000000041d247c11 */ /* 0x000fe4000f8e08ff */
[----:B------:R-:W-:Y:S01]  /*1a10*/  LEA R35, R31, UR4, 0x1 ;  /* 0x000000041f237c11 */ /* 0x000fe2000f8e08ff */
[C---:B------:R-:W-:Y:S01]  /*1a20*/  VIADD R31, R44.reuse, 0x140 ;  /* 0x000001402c1f7836 */ /* 0x040fe20000000000 */
[----:B------:R-:W-:Y:S01]  /*1a30*/  LEA.HI.SX32 R13, R13, R44, 0x1b ;  /* 0x0000002c0d0d7211 */ /* 0x000fe200078fdaff */
[----:B------:R-:W-:Y:S01]  /*1a40*/  VIADD R27, R44, 0x100 ;  /* 0x000001002c1b7836 */ /* 0x000fe20000000000 */
[----:B------:R-:W-:-:S02]  /*1a50*/  P2R R98, PR, RZ, 0x40 ;  /* 0x00000040ff627803 */ /* 0x000fc40000000000 */
[C---:B------:R-:W-:Y:S02]  /*1a60*/  IADD3 R29, R44.reuse, 0x120, RZ ;  /* 0x000001202c1d7810 */ /* 0x040fe40007ffe0ff */
[----:B------:R-:W-:Y:S02]  /*1a70*/  ISETP.NE.AND P6, PT, R171, RZ, PT ;  /* 0x000000ffab00720c */ /* 0x000fe40003fc5270 */
[----:B------:R-:W-:Y:S01]  /*1a80*/  LEA R33, R13, UR4, 0x1 ;  /* 0x000000040d217c11 */ /* 0x000fe2000f8e08ff */
[----:B------:R-:W-:Y:S01]  /*1a90*/  VIADD R13, R44, 0x160 ;  /* 0x000001602c0d7836 */ /* 0x000fe20000000000 */
[-C--:B------:R-:W-:Y:S02]  /*1aa0*/  LEA.HI.SX32 R25, R25, R44.reuse, 0x1b ;  /* 0x0000002c19197211 */ /* 0x080fe400078fdaff */
[----:B------:R-:W-:Y:S02]  /*1ab0*/  LEA.HI.SX32 R29, R29, R44, 0x1b ;  /* 0x0000002c1d1d7211 */ /* 0x000fe400078fdaff */
[----:B------:R-:W-:-:S02]  /*1ac0*/  P2R R97, PR, RZ, 0x40 ;  /* 0x00000040ff617803 */ /* 0x000fc40000000000 */
[----:B------:R-:W-:Y:S02]  /*1ad0*/  ISETP.NE.AND P6, PT, R172, RZ, PT ;  /* 0x000000ffac00720c */ /* 0x000fe40003fc5270 */
[-C--:B------:R-:W-:Y:S02]  /*1ae0*/  LEA.HI.SX32 R27, R27, R44.reuse, 0x1b ;  /* 0x0000002c1b1b7211 */ /* 0x080fe400078fdaff */
[----:B------:R-:W-:Y:S02]  /*1af0*/  LEA R32, R25, UR4, 0x1 ;  /* 0x0000000419207c11 */ /* 0x000fe4000f8e08ff */
[----:B------:R-:W-:Y:S02]  /*1b00*/  LEA R30, R29, UR4, 0x1 ;  /* 0x000000041d1e7c11 */ /* 0x000fe4000f8e08ff */
[----:B------:R-:W-:Y:S02]  /*1b10*/  IADD3 R25, R44, 0x1e0, RZ ;  /* 0x000001e02c197810 */ /* 0x000fe40007ffe0ff */
[----:B------:R-:W-:-:S02]  /*1b20*/  LEA.HI.SX32 R13, R13, R44, 0x1b ;  /* 0x0000002c0d0d7211 */ /* 0x000fc400078fdaff */
[----:B------:R-:W-:Y:S02]  /*1b30*/  P2R R96, PR, RZ, 0x40 ;  /* 0x00000040ff607803 */ /* 0x000fe40000000000 */
[----:B------:R-:W-:Y:S02]  /*1b40*/  ISETP.NE.AND P6, PT, R178, RZ, PT ;  /* 0x000000ffb200720c */ /* 0x000fe40003fc5270 */
[----:B------:R-:W-:Y:S02]  /*1b50*/  LEA R28, R13, UR4, 0x1 ;  /* 0x000000040d1c7c11 */ /* 0x000fe4000f8e08ff */
[----:B------:R-:W-:Y:S02]  /*1b60*/  LEA.HI.SX32 R24, R25, R44, 0x1b ;  /* 0x0000002c19187211 */ /* 0x000fe400078fdaff */
[----:B------:R-:W-:Y:S02]  /*1b70*/  P2R R95, PR, RZ, 0x40 ;  /* 0x00000040ff5f7803 */ /* 0x000fe40000000000 */
[----:B------:R-:W-:-:S02]  /*1b80*/  ISETP.NE.AND P6, PT, R177, RZ, PT ;  /* 0x000000ffb100720c */ /* 0x000fc40003fc5270 */
        /* <DEDUP_REMOVED lines=14> */
[----:B--2---:R0:W-:Y:S04]  /*1c70*/  STS.U16 [R39], R0 ;  /* 0x0000000027007388 */ /* 0x0041e80000000400 */
[----:B-----5:R1:W-:Y:S04]  /*1c80*/  STS.U16 [R38+0x40], R15 ;  /* 0x0000400f26007388 */ /* 0x0203e80000000400 */
[----:B---3--:R-:W-:Y:S01]  /*1c90*/  STS.U16 [R37+0x80], R14 ;  /* 0x0000800e25007388 */ /* 0x008fe20000000400 */
[----:B0-----:R-:W-:-:S03]  /*1ca0*/  LEA.HI.SX32 R0, R31, R44, 0x1b ;  /* 0x0000002c1f007211 */ /* 0x001fc600078fdaff */
[----:B----4-:R0:W-:Y:S01]  /*1cb0*/  STS.U16 [R36+0xc0], R17 ;  /* 0x0000c01124007388 */ /* 0x0101e20000000400 */
[----:B-1----:R-:W-:-:S03]  /*1cc0*/  IADD3 R15, R44, 0x180, RZ ;  /* 0x000001802c0f7810 */ /* 0x002fc60007ffe0ff */
[----:B------:R-:W-:Y:S01]  /*1cd0*/  STS.U16 [R35+0x100], R16 ;  /* 0x0001001023007388 */ /* 0x000fe20000000400 */
[----:B------:R-:W-:-:S03]  /*1ce0*/  LEA R29, R0, UR4, 0x1 ;  /* 0x00000004001d7c11 */ /* 0x000fc6000f8e08ff */
[----:B------:R1:W-:Y:S01]  /*1cf0*/  STS.U16 [R34+0x140], R19 ;  /* 0x0001401322007388 */ /* 0x0003e20000000400 */
[C---:B0-----:R-:W-:Y:S01]  /*1d00*/  VIADD R17, R44.reuse, 0x1a0 ;  /* 0x000001a02c117836 */ /* 0x041fe20000000000 */
[----:B------:R-:W-:Y:S01]  /*1d10*/  LEA R31, R27, UR4, 0x1 ;  /* 0x000000041b1f7c11 */ /* 0x000fe2000f8e08ff */
        /* <DEDUP_REMOVED lines=9> */
[----:B------:R-:W-:Y:S01]  /*1db0*/  LEA.HI.SX32 R0, R0, R0, 0x1b ;  /* 0x0000000000007211 */ /* 0x000fe200078fdaff */
[----:B------:R-:W-:Y:S01]  /*1dc0*/  STS.U16 [R31+0x200], R20 ;  /* 0x000200141f007388 */ /* 0x000fe20000000400 */
[----:B------:R-:W-:-:S03]  /*1dd0*/  LEA R25, R19, UR4, 0x1 ;  /* 0x0000000413197c11 */ /* 0x000fc6000f8e08ff */
[----:B------:R0:W-:Y:S01]  /*1de0*/  STS.U16 [R30+0x240], R23 ;  /* 0x000240171e007388 */ /* 0x0001e20000000400 */
[----:B------:R-:W-:-:S03]  /*1df0*/  LEA R0, R0, UR4, 0x1 ;  /* 0x0000000400007c11 */ /* 0x000fc6000f8e08ff */
[----:B------:R-:W-:Y:S04]  /*1e00*/  STS.U16 [R29+0x280], R22 ;  /* 0x000280161d007388 */ /* 0x000fe80000000400 */
[----:B------:R-:W-:Y:S04]  /*1e10*/  STS.U16 [R28+0x2c0], R69 ;  /* 0x0002c0451c007388 */ /* 0x000fe80000000400 */
[----:B------:R1:W-:Y:S04]  /*1e20*/  STS.U16 [R27+0x300], R68 ;  /* 0x000300441b007388 */ /* 0x0003e80000000400 */
        /* <DEDUP_REMOVED lines=20> */
[----:B0-----:R-:W-:Y:S01]  /*1f70*/  PRMT R23, RZ, 0x7610, R23 ;  /* 0x00007610ff177816 */ /* 0x001fe20000000017 */
[----:B-1----:R-:W-:Y:S01]  /*1f80*/  IMAD.WIDE R68, R2, 0x2, R64 ;  /* 0x0000000202447825 */ /* 0x002fe200078e0240 */
[----:B------:R-:W-:Y:S06]  /*1f90*/  BAR.SYNC.DEFER_BLOCKING 0x0 ;  /* 0x0000000000007b1d */ /* 0x000fec0000010000 */
[----:B------:R-:W5:Y:S01]  /*1fa0*/  @!P6 LDG.E.U16 R23, desc[UR6][R68.64+0x40] ;  /* 0x000040064417e981 */ /* 0x000f62000c1e1500 */
        /* <DEDUP_REMOVED lines=9> */
[----:B--2---:R-:W-:-:S11]  /*2040*/  PRMT R71, RZ, 0x7610, R71 ;  /* 0x00007610ff477816 */ /* 0x004fd60000000047 */
[----:B------:R-:W2:Y:S01]  /*2050*/  @!P6 LDG.E.U16 R78, desc[UR6][R68.64+0x180] ;  /* 0x00018006444ee981 */ /* 0x000ea2000c1e1500 */
[----:B------:R-:W-:Y:S02]  /*2060*/  ISETP.NE.AND P6, PT, R96, RZ, PT ;  /* 0x000000ff6000720c */ /* 0x000fe40003fc5270 */
[----:B---3--:R-:W-:-:S11]  /*2070*/  PRMT R70, RZ, 0x7610, R70 ;  /* 0x00007610ff467816 */ /* 0x008fd60000000046 */
[----:B------:R-:W3:Y:S01]  /*2080*/  @!P6 LDG.E.U16 R71, desc[UR6][R68.64+0x1c0] ;  /* 0x0001c0064447e981 */ /* 0x000ee2000c1e1500 */
[----:B------:R-:W-:Y:S02]  /*2090*/  ISETP.NE.AND P6, PT, R97, RZ, PT ;  /* 0x000000ff6100720c */ /* 0x000fe40003fc5270 */
[----:B------:R-:W-:-:S11]  /*20a0*/  PRMT R87, RZ, 0x7610, R87 ;  /* 0x00007610ff577816 */ /* 0x000fd60000000057 */
[----:B------:R-:W3:Y:S01]  /*20b0*/  @!P6 LDG.E.U16 R70, desc[UR6][R68.64+0x200] ;  /* 0x000200064446e981 */ /* 0x000ee2000c1e1500 */
[----:B------:R-:W-:Y:S02]  /*20c0*/  ISETP.NE.AND P6, PT, R98, RZ, PT ;  /* 0x000000ff6200720c */ /* 0x000fe40003fc5270 */
[----:B------:R-:W-:Y:S02]  /*20d0*/  PRMT R72, RZ, 0x7610, R72 ;  /* 0x00007610ff487816 */ /* 0x000fe40000000048 */
[----:B------:R-:W-:-:S04]  /*20e0*/  PRMT R80, RZ, 0x7610, R80 ;  /* 0x00007610ff507816 */ /* 0x000fc80000000050 */
[----:B------:R-:W5:Y:S05]  /*20f0*/  @!P4 LDG.E.U16 R72, desc[UR6][R68.64] ;  /* 0x000000064448c981 */ /* 0x000f6a000c1e1500 */
[----:B------:R-:W3:Y:S01]  /*2100*/  @!P6 LDG.E.U16 R87, desc[UR6][R68.64+0x240] ;  /* 0x000240064457e981 */ /* 0x000ee2000c1e1500 */
[----:B------:R-:W-:Y:S02]  /*2110*/  ISETP.NE.AND P6, PT, R99, RZ, PT ;  /* 0x000000ff6300720c */ /* 0x000fe40003fc5270 */
[----:B----4-:R-:W-:Y:S02]  /*2120*/  PRMT R73, RZ, 0x7610, R73 ;  /* 0x00007610ff497816 */ /* 0x010fe40000000049 */
[----:B------:R-:W-:-:S02]  /*2130*/  PRMT R86, RZ, 0x7610, R86 ;  /* 0x00007610ff567816 */ /* 0x000fc40000000056 */
[----:B------:R-:W-:Y:S02]  /*2140*/  PRMT R89, RZ, 0x7610, R89 ;  /* 0x00007610ff597816 */ /* 0x000fe40000000059 */
[----:B------:R-:W-:Y:S01]  /*2150*/  PRMT R88, RZ, 0x7610, R88 ;  /* 0x00007610ff587816 */ /* 0x000fe20000000058 */
[----:B------:R-:W4:Y:S01]  /*2160*/  @!P5 LDG.E.U16 R73, desc[UR6][R68.64+0x2c0] ;  /* 0x0002c0064449d981 */ /* 0x000f22000c1e1500 */
[----:B------:R-:W-:-:S03]  /*2170*/  PRMT R91, RZ, 0x7610, R91 ;  /* 0x00007610ff5b7816 */ /* 0x000fc6000000005b */
[----:B------:R-:W4:Y:S04]  /*2180*/  @!P6 LDG.E.U16 R80, desc[UR6][R68.64+0x280] ;  /* 0x000280064450e981 */ /* 0x000f28000c1e1500 */
[----:B------:R-:W4:Y:S04]  /*2190*/  @!P3 LDG.E.U16 R86, desc[UR6][R68.64+0x300] ;  /* 0x000300064456b981 */ /* 0x000f28000c1e1500 */
[----:B------:R-:W4:Y:S04]  /*21a0*/  @!P2 LDG.E.U16 R89, desc[UR6][R68.64+0x340] ;  /* 0x000340064459a981 */ /* 0x000f28000c1e1500 */
[----:B------:R-:W4:Y:S04]  /*21b0*/  @!P1 LDG.E.U16 R88, desc[UR6][R68.64+0x380] ;  /* 0x0003800644589981 */ /* 0x000f28000c1e1500 */
[----:B------:R-:W4:Y:S01]  /*21c0*/  @!P0 LDG.E.U16 R91, desc[UR6][R68.64+0x3c0] ;  /* 0x0003c006445b8981 */ /* 0x000f22000c1e1500 */
[----:B------:R-:W-:Y:S01]  /*21d0*/  P2R R169, PR, RZ, 0x20 ;  /* 0x00000020ffa97803 */ /* 0x000fe20000000000 */
[----:B------:R-:W-:Y:S02]  /*21e0*/  BSSY B0, `(.L_x_2297) ;  /* 0x0000049000007945 */ /* 0x000fe40003800000 */
[----:B-----5:R-:W-:Y:S04]  /*21f0*/  STS.U16 [R39], R72 ;  /* 0x0000004827007388 */ /* 0x020fe80000000400 */
[----:B------:R-:W-:Y:S04]  /*2200*/  STS.U16 [R38+0x40], R23 ;  /* 0x0000401726007388 */ /* 0x000fe80000000400 */
[----:B------:R-:W-:Y:S04]  /*2210*/  STS.U16 [R37+0x80], R74 ;  /* 0x0000804a25007388 */ /* 0x000fe80000000400 */
[----:B------:R-:W-:Y:S04]  /*2220*/  STS.U16 [R36+0xc0], R75 ;  /* 0x0000c04b24007388 */ /* 0x000fe80000000400 */
[----:B------:R-:W-:Y:S04]  /*2230*/  STS.U16 [R35+0x100], R76 ;  /* 0x0001004c23007388 */ /* 0x000fe80000000400 */
[----:B------:R-:W-:Y:S04]  /*2240*/  STS.U16 [R34+0x140], R77 ;  /* 0x0001404d22007388 */ /* 0x000fe80000000400 */
[----:B--2---:R-:W-:Y:S04]  /*2250*/  STS.U16 [R33+0x180], R78 ;  /* 0x0001804e21007388 */ /* 0x004fe80000000400 */
[----:B---3--:R-:W-:Y:S04]  /*2260*/  STS.U16 [R32+0x1c0], R71 ;  /* 0x0001c04720007388 */ /* 0x008fe80000000400 */
[----:B------:R-:W-:Y:S04]  /*2270*/  STS.U16 [R31+0x200], R70 ;  /* 0x000200461f007388 */ /* 0x000fe80000000400 */
[----:B------:R-:W-:Y:S04]  /*2280*/  STS.U16 [R30+0x240], R87 ;  /* 0x000240571e007388 */ /* 0x000fe80000000400 */
[----:B----4-:R-:W-:Y:S04]  /*2290*/  STS.U16 [R29+0x280], R80 ;  /* 0x000280501d007388 */ /* 0x010fe80000000400 */
        /* <DEDUP_REMOVED lines=61> */
.L_x_2298:
[----:B------:R-:W-:Y:S05]  /*2670*/  BSYNC B0 ;  /* 0x0000000000007941 */ /* 0x000fea0003800000 */
.L_x_2297:
        /* <DEDUP_REMOVED lines=37> */
.L_x_2300:
[----:B------:R-:W-:Y:S05]  /*28d0*/  BSYNC B0 ;  /* 0x0000000000007941 */ /* 0x000fea0003800000 */
.L_x_2299:
        /* <DEDUP_REMOVED lines=37> */
.L_x_2302:
[----:B------:R-:W-:Y:S05]  /*2b30*/  BSYNC B0 ;  /* 0x0000000000007941 */ /* 0x000fea0003800000 */
.L_x_2301:
        /* <DEDUP_REMOVED lines=37> */
.L_x_2304:
[----:B------:R-:W-:Y:S05]  /*2d90*/  BSYNC B0 ;  /* 0x0000000000007941 */ /* 0x000fea0003800000 */
.L_x_2303:
        /* <DEDUP_REMOVED lines=37> */
.L_x_2306:
[----:B------:R-:W-:Y:S05]  /*2ff0*/  BSYNC B0 ;  /* 0x0000000000007941 */ /* 0x000fea0003800000 */
.L_x_2305:
        /* <DEDUP_REMOVED lines=37> */
.L_x_2308:
[----:B------:R-:W-:Y:S05]  /*3250*/  BSYNC B0 ;  /* 0x0000000000007941 */ /* 0x000fea0003800000 */
.L_x_2307:
        /* <DEDUP_REMOVED lines=37> */
.L_x_2310:
[----:B------:R-:W-:Y:S05]  /*34b0*/  BSYNC B0 ;  /* 0x0000000000007941 */ /* 0x000fea0003800000 */
.L_x_2309:
        /* <DEDUP_REMOVED lines=37> */
.L_x_2312:
[----:B------:R-:W-:Y:S05]  /*3710*/  BSYNC B0 ;  /* 0x0000000000007941 */ /* 0x000fea0003800000 */
.L_x_2311:
        /* <DEDUP_REMOVED lines=37> */
.L_x_2314:
[----:B------:R-:W-:Y:S05]  /*3970*/  BSYNC B0 ;  /* 0x0000000000007941 */ /* 0x000fea0003800000 */
.L_x_2313:
[----:B------:R-:W-:Y:S01]  /*3980*/  FSETP.GTU.FTZ.AND P5, PT, R77, 20, PT ;  /* 0x41a000004d00780b */ /* 0x000fe20003fbc000 */
[----:B--2---:R-:W-:Y:S01]  /*3990*/  HADD2.F32 R91, -RZ, R78.H0_H0 ;  /* 0x2000004eff5b7230 */ /* 0x004fe20000004100 */
        /* <DEDUP_REMOVED lines=35> */
.L_x_2316:
[----:B------:R-:W-:Y:S05]  /*3bd0*/  BSYNC B0 ;  /* 0x0000000000007941 */ /* 0x000fea0003800000 */
.L_x_2315:
        /* <DEDUP_REMOVED lines=39> */
.L_x_2318:
[----:B------:R-:W-:Y:S05]  /*3e50*/  BSYNC B0 ;  /* 0x0000000000007941 */ /* 0x000fea0003800000 */
.L_x_2317:
        /* <DEDUP_REMOVED lines=37> */
.L_x_2320:
[----:B------:R-:W-:Y:S05]  /*40b0*/  BSYNC B0 ;  /* 0x0000000000007941 */ /* 0x000fea0003800000 */
.L_x_2319:
        /* <DEDUP_REMOVED lines=42> */
.L_x_2322:
[----:B------:R-:W-:Y:S05]  /*4360*/  BSYNC B0 ;  /* 0x0000000000007941 */ /* 0x000fea0003800000 */
.L_x_2321:
        /* <DEDUP_REMOVED lines=42> */
.L_x_2324:
[----:B------:R-:W-:Y:S05]  /*4610*/  BSYNC B0 ;  /* 0x0000000000007941 */ /* 0x000fea0003800000 */
.L_x_2323:
        /* <DEDUP_REMOVED lines=42> */
.L_x_2326:
[----:B------:R-:W-:Y:S05]  /*48c0*/  BSYNC B0 ;  /* 0x0000000000007941 */ /* 0x000fea0003800000 */
.L_x_2325:
        /* <DEDUP_REMOVED lines=42> */
.L_x_2328:
[----:B------:R-:W-:Y:S05]  /*4b70*/  BSYNC B0 ;  /* 0x0000000000007941 */ /* 0x000fea0003800000 */
.L_x_2327:
        /* <DEDUP_REMOVED lines=13> */
[----:B------:R-:W-:Y:S01]  /*4c50*/  ULDC.64 UR4, c[0x0][0x240] ;  /* 0x0000900000047ab9 */ /* 0x000fe20000000a00 */
[----:B------:R-:W-:Y:S01]  /*4c60*/  FMUL.FTZ R102, R15, R97 ;  /* 0x000000610f667220 */ /* 0x000fe20000410000 */
[----:B------:R-:W-:Y:S02]  /*4c70*/  IMAD R12, R62, UR4, RZ ;  /* 0x000000043e0c7c24 */ /* 0x000fe4000f8e02ff */
[----:B------:R-:W-:Y:S01]  /*4c80*/  FMUL.FTZ R103, R13, R78 ;  /* 0x0000004e0d677220 */ /* 0x000fe20000410000 */
[----:B------:R-:W0:Y:S01]  /*4c90*/  LDC.64 R14, c[0x0][0x340] ;  /* 0x0000d000ff0e7b82 */ /* 0x000e220000000a00 */
[----:B------:R-:W-:Y:S01]  /*4ca0*/  FMUL.FTZ R101, R17, R99 ;  /* 0x0000006311657220 */ /* 0x000fe20000410000 */
[----:B------:R-:W-:Y:S02]  /*4cb0*/  IMAD R23, R63, UR5, R12 ;  /* 0x000000053f177c24 */ /* 0x000fe4000f8e020c */
[----:B------:R-:W-:Y:S01]  /*4cc0*/  FMUL.FTZ R108, R109, R68 ;  /* 0x000000446d6c7220 */ /* 0x000fe20000410000 */
[----:B------:R-:W-:-:S04]  /*4cd0*/  IMAD.WIDE.U32 R16, R63, UR4, RZ ;  /* 0x000000043f107c25 */ /* 0x000fc8000f8e00ff */
        /* <DEDUP_REMOVED lines=22> */
.L_x_2337:
[----:B------:R-:W-:Y:S01]  /*4e40*/  P2R R140, PR, RZ, 0x8 ;  /* 0x00000008ff8c7803 */ /* 0x000fe20000000000 */
[C---:B-1----:R-:W-:Y:S01]  /*4e50*/  IMAD.WIDE.U32 R18, R117.reuse, UR10, R2 ;  /* 0x0000000a75127c25 */ /* 0x042fe2000f8e0002 */
[----:B------:R-:W-:Y:S02]  /*4e60*/  ISETP.NE.AND P3, PT, R178, RZ, PT ;  /* 0x000000ffb200720c */ /* 0x000fe40003f65270 */
[----:B------:R-:W-:Y:S01]  /*4e70*/  SHF.R.S32.HI R118, RZ, 0x1f, R117 ;  /* 0x0000001fff767819 */ /* 0x000fe20000011475 */
[----:B--2---:R-:W-:Y:S01]  /*4e80*/  IMAD.WIDE.U32 R22, R117, UR12, R2 ;  /* 0x0000000c75167c25 */ /* 0x004fe2000f8e0002 */
[----:B------:R-:W-:Y:S02]  /*4e90*/  P2R R139, PR, RZ, 0x8 ;  /* 0x00000008ff8b7803 */ /* 0x000fe40000000000 */
[----:B------:R-:W-:Y:S01]  /*4ea0*/  ISETP.NE.AND P3, PT, R177, RZ, PT ;  /* 0x000000ffb100720c */ /* 0x000fe20003f65270 */
[C---:B------:R-:W-:Y:S01]  /*4eb0*/  IMAD R20, R118.reuse, UR10, RZ ;  /* 0x0000000a76147c24 */ /* 0x040fe2000f8e02ff */
[----:B------:R-:W-:Y:S01]  /*4ec0*/  PRMT R79, RZ, 0x7610, R79 ;  /* 0x00007610ff4f7816 */ /* 0x000fe2000000004f */
[----:B------:R-:W-:Y:S01]  /*4ed0*/  IMAD R122, R118, UR8, RZ ;  /* 0x00000008767a7c24 */ /* 0x000fe2000f8e02ff */
[----:B------:R-:W-:Y:S01]  /*4ee0*/  P2R R138, PR, RZ, 0x8 ;  /* 0x00000008ff8a7803 */ /* 0x000fe20000000000 */
[----:B------:R-:W-:Y:S01]  /*4ef0*/  IMAD R21, R117, UR11, R20 ;  /* 0x0000000b75157c24 */ /* 0x000fe2000f8e0214 */
[----:B------:R-:W-:-:S02]  /*4f00*/  ISETP.NE.AND P3, PT, R176, RZ, PT ;  /* 0x000000ffb000720c */ /* 0x000fc40003f65270 */
[----:B------:R-:W-:Y:S02]  /*4f10*/  LEA R20, P5, R18, R52, 0x1 ;  /* 0x0000003412147211 */ /* 0x000fe400078a08ff */
[----:B------:R-:W-:Y:S02]  /*4f20*/  P2R R137, PR, RZ, 0x8 ;  /* 0x00000008ff897803 */ /* 0x000fe40000000000 */
[----:B------:R-:W-:Y:S02]  /*4f30*/  ISETP.NE.AND P3, PT, R175, RZ, PT ;  /* 0x000000ffaf00720c */ /* 0x000fe40003f65270 */
[----:B------:R-:W-:Y:S02]  /*4f40*/  IADD3 R19, R19, R21, RZ ;  /* 0x0000001513137210 */ /* 0x000fe40007ffe0ff */
[----:B------:R-:W-:Y:S02]  /*4f50*/  P2R R136, PR, RZ, 0x8 ;  /* 0x00000008ff887803 */ /* 0x000fe40000000000 */
[----:B------:R-:W-:-:S02]  /*4f60*/  ISETP.NE.AND P3, PT, R174, RZ, PT ;  /* 0x000000ffae00720c */ /* 0x000fc40003f65270 */
[----:B------:R-:W-:Y:S01]  /*4f70*/  LEA.HI.X R21, R18, R53, R19, 0x1, P5 ;  /* 0x0000003512157211 */ /* 0x000fe200028f0c13 */
[----:B------:R-:W-:Y:S01]  /*4f80*/  IMAD R18, R118, UR12, RZ ;  /* 0x0000000c76127c24 */ /* 0x000fe2000f8e02ff */
[----:B------:R-:W-:Y:S02]  /*4f90*/  P2R R135, PR, RZ, 0x8 ;  /* 0x00000008ff877803 */ /* 0x000fe40000000000 */
[----:B------:R-:W-:Y:S01]  /*4fa0*/  ISETP.NE.AND P3, PT, R173, RZ, PT ;  /* 0x000000ffad00720c */ /* 0x000fe20003f65270 */
[----:B------:R-:W-:Y:S01]  /*4fb0*/  IMAD R19, R117, UR13, R18 ;  /* 0x0000000d75137c24 */ /* 0x000fe2000f8e0212 */
[----:B------:R-:W-:Y:S02]  /*4fc0*/  LEA R18, P5, R22, R50, 0x1 ;  /* 0x0000003216127211 */ /* 0x000fe400078a08ff */
[----:B------:R-:W-:Y:S01]  /*4fd0*/  PRMT R124, RZ, 0x7610, R124 ;  /* 0x00007610ff7c7816 */ /* 0x000fe2000000007c */
[----:B------:R-:W-:Y:S01]  /*4fe0*/  IMAD.IADD R19, R23, 0x1, R19 ;  /* 0x0000000117137824 */ /* 0x000fe200078e0213 */
[----:B------:R-:W-:-:S02]  /*4ff0*/  MOV R23, R119 ;  /* 0x0000007700177202 */ /* 0x000fc40000000f00 */
[----:B------:R-:W-:Y:S02]  /*5000*/  PRMT R123, RZ, 0x7610, R123 ;  /* 0x00007610ff7b7816 */ /* 0x000fe4000000007b */
[----:B------:R-:W-:Y:S01]  /*5010*/  LEA.HI.X R19, R22, R51, R19, 0x1, P5 ;  /* 0x0000003316137211 */ /* 0x000fe200028f0c13 */
[----:B------:R-:W-:Y:S01]  /*5020*/  IMAD.MOV.U32 R22, RZ, RZ, R16 ;  /* 0x000000ffff167224 */ /* 0x000fe200078e0010 */
[----:B------:R-:W-:Y:S01]  /*5030*/  P2R R141, PR, RZ, 0x4 ;  /* 0x00000004ff8d7803 */ /* 0x000fe20000000000 */
[----:B------:R-:W2:Y:S01]  /*5040*/  @!P3 LDG.E.U16 R79, desc[UR6][R20.64+0x40] ;  /* 0x00004006144fb981 */ /* 0x000ea2000c1e1500 */
[----:B------:R-:W-:Y:S01]  /*5050*/  ISETP.NE.AND P3, PT, R135, RZ, PT ;  /* 0x000000ff8700720c */ /* 0x000fe20003f65270 */
[C---:B------:R-:W-:Y:S01]  /*5060*/  IMAD.WIDE.U32 R120, R117.reuse, UR8, R22 ;  /* 0x0000000875787c25 */ /* 0x040fe2000f8e0016 */
[----:B------:R-:W-:Y:S02]  /*5070*/  ISETP.NE.AND P2, PT, R172, RZ, PT ;  /* 0x000000ffac00720c */ /* 0x000fe40003f45270 */
[----:B------:R-:W-:Y:S01]  /*5080*/  P2R R142, PR, RZ, 0x2 ;  /* 0x00000002ff8e7803 */ /* 0x000fe20000000000 */
[--C-:B------:R-:W-:Y:S01]  /*5090*/  IMAD R23, R117, UR9, R122.reuse ;  /* 0x0000000975177c24 */ /* 0x100fe2000f8e027a */
[----:B------:R-:W-:-:S02]  /*50a0*/  PRMT R122, RZ, 0x7610, R122 ;  /* 0x00007610ff7a7816 */ /* 0x000fc4000000007a */
[----:B------:R-:W-:Y:S01]  /*50b0*/  ISETP.NE.AND P1, PT, R171, RZ, PT ;  /* 0x000000ffab00720c */ /* 0x000fe20003f25270 */
[----:B------:R-:W-:Y:S01]  /*50c0*/  IMAD.IADD R23, R121, 0x1, R23 ;  /* 0x0000000179177824 */ /* 0x000fe200078e0217 */
[----:B------:R-:W-:Y:S02]  /*50d0*/  PRMT R121, RZ, 0x7610, R121 ;  /* 0x00007610ff797816 */ /* 0x000fe40000000079 */
[----:B------:R-:W-:Y:S01]  /*50e0*/  P2R R143, PR, RZ, 0x1 ;  /* 0x00000001ff8f7803 */ /* 0x000fe20000000000 */
[----:B------:R-:W3:Y:S01]  /*50f0*/  @!P3 LDG.E.U16 R122, desc[UR6][R20.64+0x80] ;  /* 0x00008006147ab981 */ /* 0x000ee2000c1e1500 */
[----:B------:R-:W-:Y:S02]  /*5100*/  ISETP.NE.AND P3, PT, R136, RZ, PT ;  /* 0x000000ff8800720c */ /* 0x000fe40003f65270 */
[----:B------:R-:W-:Y:S02]  /*5110*/  ISETP.NE.AND P0, PT, R170, RZ, PT ;  /* 0x000000ffaa00720c */ /* 0x000fe40003f05270 */
[----:B-1----:R-:W-:-:S02]  /*5120*/  LEA R22, P5, R120, R12, 0x2 ;  /* 0x0000000c78167211 */ /* 0x002fc400078a10ff */
[----:B------:R-:W-:Y:S02]  /*5130*/  PRMT R126, RZ, 0x7610, R126 ;  /* 0x00007610ff7e7816 */ /* 0x000fe4000000007e */
[----:B------:R-:W-:Y:S02]  /*5140*/  LEA.HI.X R23, R120, R13, R23, 0x2, P5 ;  /* 0x0000000d78177211 */ /* 0x000fe400028f1417 */
[----:B------:R-:W-:Y:S02]  /*5150*/  PRMT R125, RZ, 0x7610, R125 ;  /* 0x00007610ff7d7816 */ /* 0x000fe4000000007d */
[----:B------:R-:W-:Y:S01]  /*5160*/  PRMT R120, RZ, 0x7610, R120 ;  /* 0x00007610ff787816 */ /* 0x000fe20000000078 */
[----:B------:R-:W4:Y:S01]  /*5170*/  @!P3 LDG.E.U16 R121, desc[UR6][R20.64+0xc0] ;  /* 0x0000c0061479b981 */ /* 0x000f22000c1e1500 */
[----:B------:R-:W-:Y:S02]  /*5180*/  ISETP.NE.AND P3, PT, R137, RZ, PT ;  /* 0x000000ff8900720c */ /* 0x000fe40003f65270 */
[----:B------:R-:W-:Y:S01]  /*5190*/  PRMT R128, RZ, 0x7610, R128 ;  /* 0x00007610ff807816 */ /* 0x000fe20000000080 */
[----:B------:R-:W5:Y:S01]  /*51a0*/  @!P2 LDG.E.U16 R125, desc[UR6][R20.64+0x1c0] ;  /* 0x0001c006147da981 */ /* 0x000f62000c1e1500 */
[----:B------:R-:W-:-:S02]  /*51b0*/  PRMT R127, RZ, 0x7610, R127 ;  /* 0x00007610ff7f7816 */ /* 0x000fc4000000007f */
[----:B------:R-:W-:Y:S01]  /*51c0*/  ISETP.NE.AND P5, PT, R168, RZ, PT ;  /* 0x000000ffa800720c */ /* 0x000fe20003fa5270 */
[----:B------:R-:W2:Y:S01]  /*51d0*/  @!P4 LDG.E.U16 R120, desc[UR6][R20.64] ;  /* 0x000000061478c981 */ /* 0x000ea2000c1e1500 */
[----:B------:R-:W-:Y:S02]  /*51e0*/  ISETP.NE.AND P6, PT, R169, RZ, PT ;  /* 0x000000ffa900720c */ /* 0x000fe40003fc5270 */
        /* <DEDUP_REMOVED lines=9> */
[----:B------:R-:W-:Y:S01]  /*5280*/  PRMT R131, RZ, 0x7610, R131 ;  /* 0x00007610ff837816 */ /* 0x000fe20000000083 */
[----:B------:R-:W5:Y:S01]  /*5290*/  @!P5 LDG.E.U16 R130, desc[UR6][R20.64+0x280] ;  /* 0x000280061482d981 */ /* 0x000f62000c1e1500 */
[----:B------:R-:W-:Y:S02]  /*52a0*/  PRMT R134, RZ, 0x7610, R134 ;  /* 0x00007610ff867816 */ /* 0x000fe40000000086 */
[----:B------:R-:W-:Y:S01]  /*52b0*/  PRMT R133, RZ, 0x7610, R133 ;  /* 0x00007610ff857816 */ /* 0x000fe20000000085 */
[----:B------:R-:W5:Y:S04]  /*52c0*/  @!P6 LDG.E.U16 R129, desc[UR6][R20.64+0x2c0] ;  /* 0x0002c0061481e981 */ /* 0x000f68000c1e1500 */
[----:B------:R-:W5:Y:S01]  /*52d0*/  @!P3 LDG.E.U16 R123, desc[UR6][R20.64+0x140] ;  /* 0x00014006147bb981 */ /* 0x000f62000c1e1500 */
[----:B------:R-:W-:-:S02]  /*52e0*/  ISETP.NE.AND P3, PT, R139, RZ, PT ;  /* 0x000000ff8b00720c */ /* 0x000fc40003f65270 */
[----:B------:R-:W-:Y:S01]  /*52f0*/  ISETP.NE.AND P0, PT, R143, RZ, PT ;  /* 0x000000ff8f00720c */ /* 0x000fe20003f05270 */
[----:B------:R-:W5:Y:S04]  /*5300*/  @!P2 LDG.E.U16 R131, desc[UR6][R20.64+0x340] ;  /* 0x000340061483a981 */ /* 0x000f68000c1e1500 */
[----:B------:R-:W5:Y:S04]  /*5310*/  @!P1 LDG.E.U16 R134, desc[UR6][R20.64+0x380] ;  /* 0x0003800614869981 */ /* 0x000f68000c1e1500 */
[----:B------:R-:W5:Y:S04]  /*5320*/  LDG.E R23, desc[UR6][R22.64] ;  /* 0x0000000616177981 */ /* 0x000f68000c1e1900 */
[----:B------:R-:W5:Y:S01]  /*5330*/  @!P3 LDG.E.U16 R126, desc[UR6][R20.64+0x180] ;  /* 0x00018006147eb981 */ /* 0x000f62000c1e1500 */
[----:B------:R-:W-:-:S03]  /*5340*/  ISETP.NE.AND P3, PT, R140, RZ, PT ;  /* 0x000000ff8c00720c */ /* 0x000fc60003f65270 */
[----:B------:R-:W5:Y:S10]  /*5350*/  @!P0 LDG.E.U16 R133, desc[UR6][R20.64+0x3c0] ;  /* 0x0003c00614858981 */ /* 0x000f74000c1e1500 */
[----:B------:R-:W5:Y:S04]  /*5360*/  @!P3 LDG.E.U16 R132, desc[UR6][R20.64+0x300] ;  /* 0x000300061484b981 */ /* 0x000f68000c1e1500 */
[----:B--2---:R-:W-:Y:S04]  /*5370*/  STS.U16 [R39], R120 ;  /* 0x0000007827007388 */ /* 0x004fe80000000400 */
[----:B------:R1:W-:Y:S04]  /*5380*/  STS.U16 [R38+0x40], R79 ;  /* 0x0000404f26007388 */ /* 0x0003e80000000400 */
        /* <DEDUP_REMOVED lines=18> */
[----:B--2---:R-:W-:Y:S02]  /*54b0*/  IMAD.SHL.U32 R28, R79, 0x10, RZ ;  /* 0x000000104f1c7824 */ /* 0x004fe400078e00ff */
[----:B---3--:R-:W-:-:S03]  /*54c0*/  HADD2.F32 R20, -RZ, R20.H0_H0 ;  /* 0x20000014ff147230 */ /* 0x008fc60000004100 */
[----:B------:R-:W-:Y:S02]  /*54d0*/  IADD3 R22, R28, 0xe, RZ ;  /* 0x0000000e1c167810 */ /* 0x000fe40007ffe0ff */
[----:B------:R-:W-:Y:S02]  /*54e0*/  FMUL.FTZ R20, R101, R20 ;  /* 0x0000001465147220 */ /* 0x000fe40000410000 */
        /* <DEDUP_REMOVED lines=146> */
[----:B------:R-:W-:Y:S01]  /*5e10*/  ISETP.NE.AND P6, PT, R174, RZ, PT ;  /* 0x000000ffae00720c */ /* 0x000fe20003fc5270 */
[----:B------:R-:W-:Y:S01]  /*5e20*/  VIADD R20, R28, 0xf ;  /* 0x0000000f1c147836 */ /* 0x000fe20000000000 */
[----:B--2---:R-:W-:Y:S02]  /*5e30*/  FSEL R148, R25, 1, !P5 ;  /* 0x3f80000019947808 */ /* 0x004fe40006800000 */
[----:B------:R-:W-:Y:S01]  /*5e40*/  P2R R160, PR, RZ, 0x40 ;  /* 0x00000040ffa07803 */ /* 0x000fe20000000000 */
[----:B------:R-:W-:Y:S01]  /*5e50*/  FMUL.FTZ R21, R116, R21 ;  /* 0x0000001574157220 */ /* 0x000fe20000410000 */
[----:B------:R-:W-:Y:S02]  /*5e60*/  ISETP.NE.AND P6, PT, R173, RZ, PT ;  /* 0x000000ffad00720c */ /* 0x000fe40003fc5270 */
        /* <DEDUP_REMOVED lines=42> */
[----:B------:R-:W5:Y:S04]  /*6110*/  @!P3 LDG.E.U16 R154, desc[UR6][R18.64+0x300] ;  /* 0x00030006129ab981 */ /* 0x000f68000c1e1500 */
[----:B------:R-:W5:Y:S04]  /*6120*/  @!P6 LDG.E.U16 R155, desc[UR6][R18.64+0x2c0] ;  /* 0x0002c006129be981 */ /* 0x000f68000c1e1500 */
[----:B------:R-:W5:Y:S04]  /*6130*/  @!P2 LDG.E.U16 R157, desc[UR6][R18.64+0x340] ;  /* 0x00034006129da981 */ /* 0x000f68000c1e1500 */
[----:B------:R-:W5:Y:S04]  /*6140*/  @!P1 LDG.E.U16 R156, desc[UR6][R18.64+0x380] ;  /* 0x00038006129c9981 */ /* 0x000f68000c1e1500 */
[----:B------:R1:W5:Y:S01]  /*6150*/  @!P0 LDG.E.U16 R159, desc[UR6][R18.64+0x3c0] ;  /* 0x0003c006129f8981 */ /* 0x000362000c1e1500 */
[----:B0-----:R-:W0:Y:S01]  /*6160*/  S2UR UR5, SR_CgaCtaId ;  /* 0x00000000000579c3 */ /* 0x001e220000008800 */
[----:B------:R-:W-:Y:S01]  /*6170*/  UMOV UR4, 0x400 ;  /* 0x0000040000047882 */ /* 0x000fe20000000000 */
[----:B------:R-:W-:-:S04]  /*6180*/  IADD3 R29, R44, 0x20, RZ ;  /* 0x000000202c1d7810 */ /* 0x000fc80007ffe0ff */
[-C--:B------:R-:W-:Y:S01]  /*6190*/  LEA.HI.SX32 R29, R29, R44.reuse, 0x1b ;  /* 0x0000002c1d1d7211 */ /* 0x080fe200078fdaff */
[C---:B------:R-:W-:Y:S01]  /*61a0*/  VIADD R35, R44.reuse, 0x40 ;  /* 0x000000402c237836 */ /* 0x040fe20000000000 */
[C---:B------:R-:W-:Y:S01]  /*61b0*/  LEA.HI.SX32 R39, R44.reuse, R44, 0x1b ;  /* 0x0000002c2c277211 */ /* 0x040fe200078fdaff */
[C---:B------:R-:W-:Y:S02]  /*61c0*/  VIADD R33, R44.reuse, 0x60 ;  /* 0x000000602c217836 */ /* 0x040fe40000000000 */
[C---:B-1----:R-:W-:Y:S01]  /*61d0*/  VIADD R19, R44.reuse, 0xc0 ;  /* 0x000000c02c137836 */ /* 0x042fe20000000000 */
[----:B------:R-:W-:Y:S01]  /*61e0*/  IADD3 R31, R44, 0x80, RZ ;  /* 0x000000802c1f7810 */ /* 0x000fe20007ffe0ff */
[----:B0-----:R-:W-:-:S06]  /*61f0*/  ULEA UR4, UR5, UR4, 0x18 ;  /* 0x0000000405047291 */ /* 0x001fcc000f8ec03f */
        /* <DEDUP_REMOVED lines=8> */
[----:B------:R-:W-:Y:S01]  /*6280*/  LEA R34, R29, UR4, 0x1 ;  /* 0x000000041d227c11 */ /* 0x000fe2000f8e08ff */
[C---:B------:R-:W-:Y:S01]  /*6290*/  VIADD R29, R44.reuse, 0x120 ;  /* 0x000001202c1d7836 */ /* 0x040fe20000000000 */
[----:B------:R-:W-:Y:S02]  /*62a0*/  LEA R37, R35, UR4, 0x1 ;  /* 0x0000000423257c11 */ /* 0x000fe4000f8e08ff */
        /* <DEDUP_REMOVED lines=18> */
[----:B--2---:R-:W-:Y:S04]  /*63d0*/  STS.U16 [R39+0x420], R20 ;  /* 0x0004201427007388 */ /* 0x004fe80000000400 */
[----:B------:R0:W-:Y:S04]  /*63e0*/  STS.U16 [R38+0x460], R21 ;  /* 0x0004601526007388 */ /* 0x0001e80000000400 */
[----:B---3--:R-:W-:Y:S01]  /*63f0*/  STS.U16 [R37+0x4a0], R0 ;  /* 0x0004a00025007388 */ /* 0x008fe20000000400 */
[----:B0-----:R-:W-:-:S03]  /*6400*/  IADD3 R21, R44, 0x140, RZ ;  /* 0x000001402c157810 */ /* 0x001fc60007ffe0ff */
[----:B----4-:R0:W-:Y:S01]  /*6410*/  STS.U16 [R36+0x4e0], R23 ;  /* 0x0004e01724007388 */ /* 0x0101e20000000400 */
[----:B------:R-:W-:-:S03]  /*6420*/  LEA.HI.SX32 R21, R21, R44, 0x1b ;  /* 0x0000002c15157211 */ /* 0x000fc600078fdaff */
[----:B-----5:R-:W-:Y:S04]  /*6430*/  STS.U16 [R35+0x520], R22 ;  /* 0x0005201623007388 */ /* 0x020fe80000000400 */
[----:B------:R1:W-:Y:S01]  /*6440*/  STS.U16 [R34+0x560], R25 ;  /* 0x0005601922007388 */ /* 0x0003e20000000400 */
[----:B------:R-:W-:Y:S01]  /*6450*/  LEA R29, R21, UR4, 0x1 ;  /* 0x00000004151d7c11 */ /* 0x000fe2000f8e08ff */
[C---:B------:R-:W-:Y:S01]  /*6460*/  VIADD R21, R44.reuse, 0x1c0 ;  /* 0x000001c02c157836 */ /* 0x040fe20000000000 */
[C---:B0-----:R-:W-:Y:S01]  /*6470*/  IADD3 R23, R44.reuse, 0x1a0, RZ ;  /* 0x000001a02c177810 */ /* 0x041fe20007ffe0ff */
[----:B-1----:R-:W-:-:S03]  /*6480*/  VIADD R25, R44, 0x180 ;  /* 0x000001802c197836 */ /* 0x002fc60000000000 */
[-C--:B------:R-:W-:Y:S01]  /*6490*/  LEA.HI.SX32 R23, R23, R44.reuse, 0x1b ;  /* 0x0000002c17177211 */ /* 0x080fe200078fdaff */
[----:B------:R0:W-:Y:S01]  /*64a0*/  STS.U16 [R33+0x5a0], R24 ;  /* 0x0005a01821007388 */ /* 0x0001e20000000400 */
[----:B------:R-:W-:Y:S02]  /*64b0*/  SHF.L.U32 R0, R44, 0x4, RZ ;  /* 0x000000042c007819 */ /* 0x000fe400000006ff */
[-C--:B------:R-:W-:Y:S01]  /*64c0*/  LEA.HI.SX32 R25, R25, R44.reuse, 0x1b ;  /* 0x0000002c19197211 */ /* 0x080fe200078fdaff */
[----:B------:R1:W-:Y:S01]  /*64d0*/  STS.U16 [R32+0x5e0], R27 ;  /* 0x0005e01b20007388 */ /* 0x0003e20000000400 */
        /* <DEDUP_REMOVED lines=70> */
.L_x_2331:
        /* <DEDUP_REMOVED lines=9> */
.L_x_2330:
        /* <DEDUP_REMOVED lines=111> */
.L_x_2334:
        /* <DEDUP_REMOVED lines=31> */
.L_x_2335:
[----:B------:R0:W5:Y:S02]  /*72b0*/  LDG.E R19, desc[UR6][R6.64] ;  /* 0x0000000606137981 */ /* 0x000164000c1e1900 */
.L_x_2336:
        /* <DEDUP_REMOVED lines=16> */
.L_x_2333:
[----:B------:R-:W-:Y:S05]  /*73c0*/  BSYNC B0 ;  /* 0x0000000000007941 */ /* 0x000fea0003800000 */
.L_x_2332:
        /* <DEDUP_REMOVED lines=19> */
.L_x_2329:
[----:B------:R-:W-:Y:S01]  /*7500*/  BAR.SYNC.DEFER_BLOCKING 0x0 ;  /* 0x0000000000007b1d */ /* 0x000fe20000010000 */
[----:B------:R-:W-:Y:S02]  /*7510*/  F2FP.F16.F32.PACK_AB R14, R95, R84 ;  /* 0x000000545f0e723e */ /* 0x000fe400000000ff */
[----:B------:R-:W-:Y:S02]  /*7520*/  F2FP.F16.F32.PACK_AB R16, R94, R81 ;  /* 0x000000515e10723e */ /* 0x000fe400000000ff */
[C---:B------:R-:W-:Y:S01]  /*7530*/  PRMT R17, R14.reuse, 0x7610, R17 ;  /* 0x000076100e117816 */ /* 0x040fe20000000011 */
[----:B------:R-:W-:Y:S01]  /*7540*/  ULDC.64 UR8, c[0x0][0x2c0] ;  /* 0x0000b00000087ab9 */ /* 0x000fe20000000a00 */
[----:B-1----:R-:W-:Y:S01]  /*7550*/  PRMT R18, R14, 0x7632, R18 ;  /* 0x000076320e127816 */ /* 0x002fe20000000012 */
[----:B------:R-:W-:Y:S01]  /*7560*/  BSSY B0, `(.L_x_2338) ;  /* 0x000004c000007945 */ /* 0x000fe20003800000 */
[----:B------:R-:W-:Y:S02]  /*7570*/  F2FP.F16.F32.PACK_AB R14, R85, R82 ;  /* 0x00000052550e723e */ /* 0x000fe400000000ff */
[----:B------:R-:W-:-:S02]  /*7580*/  PRMT R19, R16, 0x7610, R19 ;  /* 0x0000761010137816 */ /* 0x000fc40000000013 */
[----:B--2---:R-:W-:Y:S02]  /*7590*/  PRMT R20, R16, 0x7632, R20 ;  /* 0x0000763210147816 */ /* 0x004fe40000000014 */
        /* <DEDUP_REMOVED lines=13> */
[----:B-1----:R-:W-:Y:S01]  /*7670*/  PRMT R18, R14, 0x7632, R18 ;  /* 0x000076320e127816 */ /* 0x002fe20000000012 */
[----:B------:R1:W-:Y:S01]  /*7680*/  STS.U16 [R0+0x6], R20 ;  /* 0x0000061400007388 */ /* 0x0003e20000000400 */
[----:B------:R-:W-:-:S02]  /*7690*/  F2FP.F16.F32.PACK_AB R14, R96, R87 ;  /* 0x00000057600e723e */ /* 0x000fc400000000ff */
[----:B--2---:R-:W-:Y:S01]  /*76a0*/  F2FP.F16.F32.PACK_AB R17, R88, R91 ;  /* 0x0000005b5811723e */ /* 0x004fe200000000ff */
[----:B------:R2:W-:Y:S01]  /*76b0*/  STS.U16 [R0+0x8], R21 ;  /* 0x0000081500007388 */ /* 0x0005e20000000400 */
[----:B------:R-:W-:Y:S02]  /*76c0*/  SHF.R.S32.HI R98, RZ, 0x1f, R2 ;  /* 0x0000001fff627819 */ /* 0x000fe40000011402 */
[----:B---3--:R-:W-:Y:S01]  /*76d0*/  PRMT R19, R17, 0x7632, R19 ;  /* 0x0000763211137816 */ /* 0x008fe20000000013 */
[----:B------:R-:W-:Y:S01]  /*76e0*/  STS.U16 [R0+0xa], R22 ;  /* 0x00000a1600007388 */ /* 0x000fe20000000400 */
[----:B------:R-:W-:Y:S02]  /*76f0*/  IADD3 R12, P5, R2, R40, RZ ;  /* 0x00000028020c7210 */ /* 0x000fe40007fbe0ff */
[----:B-1----:R-:W-:Y:S01]  /*7700*/  PRMT R20, R14, 0x7632, R20 ;  /* 0x000076320e147816 */ /* 0x002fe20000000014 */
[----:B------:R-:W-:Y:S01]  /*7710*/  STS.U16 [R0+0xc], R23 ;  /* 0x00000c1700007388 */ /* 0x000fe20000000400 */
[----:B------:R-:W-:-:S02]  /*7720*/  IADD3.X R13, R98, R15, RZ, P5, !PT ;  /* 0x0000000f620d7210 */ /* 0x000fc40002ffe4ff */
[----:B--2---:R-:W-:Y:S01]  /*7730*/  PRMT R21, R16, 0x7632, R21 ;  /* 0x0000763210157816 */ /* 0x004fe20000000015 */
        /* <DEDUP_REMOVED lines=8> */
[----:B-1----:R-:W-:-:S03]  /*77c0*/  IMAD R14, R55, UR8, RZ ;  /* 0x00000008370e7c24 */ /* 0x002fc6000f8e02ff */
[----:B------:R1:W-:Y:S01]  /*77d0*/  STS.U16 [R0+0x1e], R21 ;  /* 0x00001e1500007388 */ /* 0x0003e20000000400 */
[----:B------:R-:W-:-:S03]  /*77e0*/  NOP ;  /* 0x0000000000007918 */ /* 0x000fc60000000000 */
[----:B------:R-:W-:Y:S01]  /*77f0*/  LDS.U16 R23, [R39] ;  /* 0x0000000027177984 */ /* 0x000fe20000000400 */
[----:B--2---:R-:W-:-:S03]  /*7800*/  IMAD.WIDE.U32 R16, R57, UR8, RZ ;  /* 0x0000000839107c25 */ /* 0x004fc6000f8e00ff */
[----:B------:R-:W-:Y:S01]  /*7810*/  LDS.U16 R69, [R38+0x40] ;  /* 0x0000400026457984 */ /* 0x000fe20000000400 */
[----:B-1----:R-:W-:-:S03]  /*7820*/  IMAD R21, R57, UR9, R14 ;  /* 0x0000000939157c24 */ /* 0x002fc6000f8e020e */
        /* <DEDUP_REMOVED lines=31> */
.L_x_2339:
[----:B------:R-:W-:Y:S05]  /*7a20*/  BSYNC B0 ;  /* 0x0000000000007941 */ /* 0x000fea0003800000 */
.L_x_2338:
[----:B------:R-:W-:Y:S01]  /*7a30*/  MOV R17, R75 ;  /* 0x0000004b00117202 */ /* 0x000fe20000000f00 */
[----:B------:R-:W-:Y:S01]  /*7a40*/  ULDC.64 UR8, c[0x0][0x2c8] ;  /* 0x0000b20000087ab9 */ /* 0x000fe20000000a00 */
[----:B------:R-:W-:Y:S01]  /*7a50*/  ULDC.64 UR10, c[0x0][0x2b8] ;  /* 0x0000ae00000a7ab9 */ /* 0x000fe20000000a00 */
[----:B------:R-:W-:Y:S01]  /*7a60*/  IMAD R14, R62, UR8, RZ ;  /* 0x000000083e0e7c24 */ /* 0x000fe2000f8e02ff */
[C---:B-1----:R-:W-:Y:S01]  /*7a70*/  LOP3.LUT R20, R2.reuse, 0xc0, RZ, 0xfc, !PT ;  /* 0x000000c002147812 */ /* 0x042fe200078efcff */
[C---:B------:R-:W-:Y:S01]  /*7a80*/  IMAD.WIDE.U32 R16, R63.reuse, UR8, R16 ;  /* 0x000000083f107c25 */ /* 0x040fe2000f8e0010 */
[C---:B------:R-:W-:Y:S02]  /*7a90*/  LOP3.LUT R22, R2.reuse, 0x100, RZ, 0xfc, !PT ;  /* 0x0000010002167812 */ /* 0x040fe400078efcff */
[----:B------:R-:W-:Y:S01]  /*7aa0*/  LOP3.LUT R23, R2, 0x120, RZ, 0xfc, !PT ;  /* 0x0000012002177812 */ /* 0x000fe200078efcff */
[----:B------:R-:W-:Y:S01]  /*7ab0*/  IMAD R14, R63, UR9, R14 ;  /* 0x000000093f0e7c24 */ /* 0x000fe2000f8e020e */
[----:B------:R-:W-:Y:S01]  /*7ac0*/  IADD3 R19, P5, R40, R16, RZ ;  /* 0x0000001028137210 */ /* 0x000fe20007fbe0ff */
[----:B------:R-:W-:Y:S01]  /*7ad0*/  ULDC.64 UR8, c[0x0][0x2b0] ;  /* 0x0000ac0000087ab9 */ /* 0x000fe20000000a00 */
[----:B------:R-:W-:Y:S01]  /*7ae0*/  LOP3.LUT R68, R2, 0x140, RZ, 0xfc, !PT ;  /* 0x0000014002447812 */ /* 0x000fe200078efcff */
[----:B------:R-:W-:Y:S01]  /*7af0*/  IMAD R18, R55, UR8, RZ ;  /* 0x0000000837127c24 */ /* 0x000fe2000f8e02ff */
[----:B------:R-:W-:-:S02]  /*7b00*/  IADD3.X R14, R15, R14, R17, P5, !PT ;  /* 0x0000000e0f0e7210 */ /* 0x000fc40002ffe411 */
[----:B------:R-:W1:Y:S01]  /*7b10*/  LDC.64 R16, c[0x0][0x338] ;  /* 0x0000ce00ff107b82 */ /* 0x000e620000000a00 */
[C---:B------:R-:W-:Y:S02]  /*7b20*/  LOP3.LUT R70, R2.reuse, 0x180, RZ, 0xfc, !PT ;  /* 0x0000018002467812 */ /* 0x040fe400078efcff */
[----:B------:R-:W-:Y:S02]  /*7b30*/  LOP3.LUT R72, R2, 0x1c0, RZ, 0xfc, !PT ;  /* 0x000001c002487812 */ /* 0x000fe400078efcff */
[----:B------:R-:W-:Y:S02]  /*7b40*/  P2R R108, PR, RZ, 0x8 ;  /* 0x00000008ff6c7803 */ /* 0x000fe40000000000 */
[----:B------:R-:W-:Y:S02]  /*7b50*/  ISETP.NE.AND P3, PT, R177, RZ, PT ;  /* 0x000000ffb100720c */ /* 0x000fe40003f65270 */
[----:B------:R-:W-:Y:S02]  /*7b60*/  P2R R110, PR, RZ, 0x4 ;  /* 0x00000004ff6e7803 */ /* 0x000fe40000000000 */
[----:B------:R-:W-:-:S02]  /*7b70*/  P2R R106, PR, RZ, 0x8 ;  /* 0x00000008ff6a7803 */ /* 0x000fc40000000000 */
[----:B------:R-:W-:Y:S02]  /*7b80*/  ISETP.NE.AND P3, PT, R176, RZ, PT ;  /* 0x000000ffb000720c */ /* 0x000fe40003f65270 */
[----:B------:R-:W-:Y:S02]  /*7b90*/  ISETP.NE.AND P2, PT, R178, RZ, PT ;  /* 0x000000ffb200720c */ /* 0x000fe40003f45270 */
[----:B------:R-:W-:Y:S02]  /*7ba0*/  P2R R104, PR, RZ, 0x8 ;  /* 0x00000008ff687803 */ /* 0x000fe40000000000 */
[----:B------:R-:W-:Y:S02]  /*7bb0*/  ISETP.NE.AND P3, PT, R175, RZ, PT ;  /* 0x000000ffaf00720c */ /* 0x000fe40003f65270 */
[----:B------:R-:W-:Y:S02]  /*7bc0*/  P2R R112, PR, RZ, 0x2 ;  /* 0x00000002ff707803 */ /* 0x000fe40000000000 */
[----:B------:R-:W-:Y:S01]  /*7bd0*/  P2R R102, PR, RZ, 0x8 ;  /* 0x00000008ff667803 */ /* 0x000fe20000000000 */
[----:B-1----:R-:W-:Y:S01]  /*7be0*/  IMAD.WIDE R16, R2, 0x2, R16 ;  /* 0x0000000202107825 */ /* 0x002fe200078e0210 */
[----:B------:R-:W-:-:S02]  /*7bf0*/  ISETP.NE.AND P3, PT, R174, RZ, PT ;  /* 0x000000ffae00720c */ /* 0x000fc40003f65270 */
[----:B------:R-:W-:Y:S02]  /*7c00*/  ISETP.NE.AND P1, PT, R172, RZ, PT ;  /* 0x000000ffac00720c */ /* 0x000fe40003f25270 */
[C---:B------:R-:W-:Y:S01]  /*7c10*/  LEA R74, P5, R19.reuse, R16, 0x1 ;  /* 0x00000010134a7211 */ /* 0x040fe200078a08ff */
[----:B------:R-:W-:Y:S01]  /*7c20*/  @!P4 IMAD.MOV.U32 R16, RZ, RZ, R40 ;  /* 0x000000ffff10c224 */ /* 0x000fe200078e0028 */
[----:B------:R-:W-:Y:S02]  /*7c30*/  P2R R100, PR, RZ, 0x8 ;  /* 0x00000008ff647803 */ /* 0x000fe40000000000 */
[----:B------:R-:W-:Y:S01]  /*7c40*/  LEA.HI.X R75, R19, R17, R14, 0x1, P5 ;  /* 0x00000011134b7211 */ /* 0x000fe200028f0c0e */
[----:B------:R-:W-:Y:S01]  /*7c50*/  IMAD R19, R57, UR9, R18 ;  /* 0x0000000939137c24 */ /* 0x000fe2000f8e0212 */
[----:B------:R-:W-:Y:S01]  /*7c60*/  LOP3.LUT R14, R2, 0x20, RZ, 0xfc, !PT ;  /* 0x00000020020e7812 */ /* 0x000fe200078efcff */
[----:B------:R-:W-:Y:S01]  /*7c70*/  IMAD R18, R62, UR10, RZ ;  /* 0x0000000a3e127c24 */ /* 0x000fe2000f8e02ff */
[----:B------:R-:W-:-:S02]  /*7c80*/  @!P4 MOV R17, R15 ;  /* 0x0000000f0011c202 */ /* 0x000fc40000000f00 */
[----:B------:R-:W-:Y:S01]  /*7c90*/  ISETP.GE.AND P5, PT, R14, R79, PT ;  /* 0x0000004f0e00720c */ /* 0x000fe20003fa6270 */
[----:B------:R-:W-:Y:S01]  /*7ca0*/  IMAD R21, R63, UR11, R18 ;  /* 0x0000000b3f157c24 */ /* 0x000fe2000f8e0212 */
[----:B------:R-:W-:Y:S01]  /*7cb0*/  LOP3.LUT R18, R2, 0x80, RZ, 0xfc, !PT ;  /* 0x0000008002127812 */ /* 0x000fe200078efcff */
[----:B------:R-:W-:Y:S01]  /*7cc0*/  @!P4 IMAD.WIDE.U32 R16, R57, UR8, R16 ;  /* 0x000000083910cc25 */ /* 0x000fe2000f8e0010 */
[----:B------:R-:W-:Y:S02]  /*7cd0*/  ISETP.NE.AND P3, PT, R173, RZ, PT ;  /* 0x000000ffad00720c */ /* 0x000fe40003f65270 */
[----:B------:R-:W-:Y:S01]  /*7ce0*/  P2R R114, PR, RZ, 0x1 ;  /* 0x00000001ff727803 */ /* 0x000fe20000000000 */
[----:B------:R-:W-:Y:S01]  /*7cf0*/  @!P4 IMAD.IADD R17, R19, 0x1, R17 ;  /* 0x000000011311c824 */ /* 0x000fe200078e0211 */
[----:B------:R-:W-:Y:S02]  /*7d00*/  ISETP.NE.AND P0, PT, R171, RZ, PT ;  /* 0x000000ffab00720c */ /* 0x000fe40003f05270 */
[----:B------:R-:W-:Y:S01]  /*7d10*/  P2R R116, PR, RZ, 0x40 ;  /* 0x00000040ff747803 */ /* 0x000fe20000000000 */
[----:B------:R-:W-:Y:S01]  /*7d20*/  @!P4 IMAD.WIDE.U32 R16, R63, UR10, R16 ;  /* 0x0000000a3f10cc25 */ /* 0x000fe2000f8e0010 */
[----:B------:R-:W-:Y:S01]  /*7d30*/  ISETP.NE.AND P6, PT, R170, RZ, PT ;  /* 0x000000ffaa00720c */ /* 0x000fe20003fc5270 */
[----:B------:R1:W-:Y:S01]  /*7d40*/  @!P5 STG.E.U16 desc[UR6][R74.64+0x40], R69 ;  /* 0x000040454a00d986 */ /* 0x0003e2000c101506 */
[----:B------:R-:W-:-:S04]  /*7d50*/  @!P4 IADD3 R76, P5, R2, R16, RZ ;  /* 0x00000010024cc210 */ /* 0x000fc80007fbe0ff */
[----:B------:R-:W-:Y:S01]  /*7d60*/  @!P4 IADD3.X R98, R98, R17, R21, P5, !PT ;  /* 0x000000116262c210 */ /* 0x000fe20002ffe415 */
[----:B------:R-:W-:Y:S01]  /*7d70*/  IMAD.WIDE.U32 R16, R57, UR8, RZ ;  /* 0x0000000839107c25 */ /* 0x000fe2000f8e00ff */
[----:B-1----:R-:W-:-:S04]  /*7d80*/  LOP3.LUT R69, R2, 0x160, RZ, 0xfc, !PT ;  /* 0x0000016002457812 */ /* 0x002fc800078efcff */
[----:B------:R-:W-:Y:S02]  /*7d90*/  IADD3 R17, R17, R19, RZ ;  /* 0x0000001311117210 */ /* 0x000fe40007ffe0ff */
[----:B------:R-:W-:Y:S01]  /*7da0*/  LOP3.LUT R19, R2, 0xa0, RZ, 0xfc, !PT ;  /* 0x000000a002137812 */ /* 0x000fe200078efcff */
[----:B------:R-:W-:-:S03]  /*7db0*/  IMAD.WIDE.U32 R16, R63, UR10, R16 ;  /* 0x0000000a3f107c25 */ /* 0x000fc6000f8e0010 */
[----:B------:R-:W-:Y:S02]  /*7dc0*/  IADD3 R119, P5, R40, R16, RZ ;  /* 0x0000001028777210 */ /* 0x000fe40007fbe0ff */
[C---:B------:R-:W-:Y:S02]  /*7dd0*/  LOP3.LUT R16, R2.reuse, 0x60, RZ, 0xfc, !PT ;  /* 0x0000006002107812 */ /* 0x040fe400078efcff */
[----:B------:R-:W-:Y:S02]  /*7de0*/  IADD3.X R80, R15, R21, R17, P5, !PT ;  /* 0x000000150f507210 */ /* 0x000fe40002ffe411 */
[C---:B------:R-:W-:Y:S02]  /*7df0*/  LOP3.LUT R17, R2.reuse, 0x40, RZ, 0xfc, !PT ;  /* 0x0000004002117812 */ /* 0x040fe400078efcff */
[----:B------:R-:W-:Y:S02]  /*7e00*/  LOP3.LUT R21, R2, 0xe0, RZ, 0xfc, !PT ;  /* 0x000000e002157812 */ /* 0x000fe400078efcff */
[----:B------:R-:W-:-:S13]  /*7e10*/  ISETP.GE.AND P5, PT, R17, R79, PT ;  /* 0x0000004f1100720c */ /* 0x000fda0003fa6270 */
[----:B------:R1:W-:Y:S01]  /*7e20*/  @!P5 STG.E.U16 desc[UR6][R74.64+0x80], R71 ;  /* 0x000080474a00d986 */ /* 0x0003e2000c101506 */
[----:B------:R-:W-:Y:S02]  /*7e30*/  ISETP.GE.AND P5, PT, R16, R79, PT ;  /* 0x0000004f1000720c */ /* 0x000fe40003fa6270 */
[----:B-1----:R-:W-:-:S11]  /*7e40*/  LOP3.LUT R71, R2, 0x1a0, RZ, 0xfc, !PT ;  /* 0x000001a002477812 */ /* 0x002fd600078efcff */
[----:B------:R1:W-:Y:S01]  /*7e50*/  @!P5 STG.E.U16 desc[UR6][R74.64+0xc0], R73 ;  /* 0x0000c0494a00d986 */ /* 0x0003e2000c101506 */
[----:B------:R-:W-:Y:S02]  /*7e60*/  ISETP.GE.AND P5, PT, R18, R79, PT ;  /* 0x0000004f1200720c */ /* 0x000fe40003fa6270 */
[----:B-1----:R-:W-:-:S11]  /*7e70*/  LOP3.LUT R73, R2, 0x1e0, RZ, 0xfc, !PT ;  /* 0x000001e002497812 */ /* 0x002fd600078efcff */
[----:B------:R1:W-:Y:S01]  /*7e80*/  @!P5 STG.E.U16 desc[UR6][R74.64+0x100], R77 ;  /* 0x0001004d4a00d986 */ /* 0x0003e2000c101506 */
        /* <DEDUP_REMOVED lines=20> */
[----:B------:R-:W-:Y:S02]  /*7fd0*/  ISETP.GE.AND P5, PT, R73, R79, PT ;  /* 0x0000004f4900720c */ /* 0x000fe40003fa6270 */
[----:B------:R-:W2:Y:S11]  /*7fe0*/  @!P4 LDC.64 R78, c[0x0][0x348] ;  /* 0x0000d200ff4ecb82 */ /* 0x000eb60000000a00 */
[----:B------:R3:W-:Y:S01]  /*7ff0*/  @!P5 STG.E.U16 desc[UR6][R74.64+0x3c0], R117 ;  /* 0x0003c0754a00d986 */ /* 0x0007e2000c101506 */
[----:B--2---:R-:W-:-:S04]  /*8000*/  @!P4 LEA R78, P5, R76, R78, 0x1 ;  /* 0x0000004e4c4ec211 */ /* 0x004fc800078a08ff */
[----:B------:R-:W-:Y:S02]  /*8010*/  @!P4 LEA.HI.X R79, R76, R79, R98, 0x1, P5 ;  /* 0x0000004f4c4fc211 */ /* 0x000fe400028f0c62 */
[----:B-1----:R-:W1:Y:S01]  /*8020*/  LDC.64 R76, c[0x0][0x348] ;  /* 0x0000d200ff4c7b82 */ /* 0x002e620000000a00 */
[----:B---3--:R-:W-:Y:S01]  /*8030*/  PRMT R75, RZ, 0x7610, R75 ;  /* 0x00007610ff4b7816 */ /* 0x008fe2000000004b */
[----:B-1----:R-:W-:-:S03]  /*8040*/  IMAD.WIDE R76, R2, 0x2, R76 ;  /* 0x00000002024c7825 */ /* 0x002fc600078e024c */
[----:B------:R-:W-:-:S04]  /*8050*/  LEA R76, P5, R119, R76, 0x1 ;  /* 0x0000004c774c7211 */ /* 0x000fc800078a08ff */
[----:B------:R-:W-:Y:S01]  /*8060*/  LEA.HI.X R77, R119, R77, R80, 0x1, P5 ;  /* 0x0000004d774d7211 */ /* 0x000fe200028f0c50 */
[----:B------:R-:W-:Y:S01]  /*8070*/  BAR.SYNC.DEFER_BLOCKING 0x0 ;  /* 0x0000000000007b1d */ /* 0x000fe20000010000 */
[----:B------:R-:W-:Y:S02]  /*8080*/  PRMT R74, RZ, 0x7610, R74 ;  /* 0x00007610ff4a7816 */ /* 0x000fe4000000004a */
        /* <DEDUP_REMOVED lines=83> */
[----:B------:R-:W-:Y:S01]  /*85c0*/  FMUL.FTZ R101, R100, -1.4426950216293334961 ;  /* 0xbfb8aa3b64657820 */ /* 0x000fe20000410000 */
[----:B------:R-:W-:Y:S01]  /*85d0*/  FMUL.FTZ R103, R102, -1.4426950216293334961 ;  /* 0xbfb8aa3b66677820 */ /* 0x000fe20000410000 */
[----:B------:R-:W-:Y:S01]  /*85e0*/  FMUL.FTZ R105, R104, -1.4426950216293334961 ;  /* 0xbfb8aa3b68697820 */ /* 0x000fe20000410000 */
[----:B------:R-:W-:Y:S01]  /*85f0*/  FMUL.FTZ R107, R106, -1.4426950216293334961 ;  /* 0xbfb8aa3b6a6b7820 */ /* 0x000fe20000410000 */
[----:B------:R-:W-:Y:S01]  /*8600*/  FMUL.FTZ R109, R108, -1.4426950216293334961 ;  /* 0xbfb8aa3b6c6d7820 */ /* 0x000fe20000410000 */
[----:B------:R-:W-:Y:S01]  /*8610*/  FMUL.FTZ R111, R110, -1.4426950216293334961 ;  /* 0xbfb8aa3b6e6f7820 */ /* 0x000fe20000410000 */
[----:B--2---:R-:W-:Y:S02]  /*8620*/  HADD2.F32 R76, -RZ, R76.H0_H0 ;  /* 0x2000004cff4c7230 */ /* 0x004fe40000004100 */
[----:B---3--:R-:W-:-:S02]  /*8630*/  HADD2.F32 R118, -RZ, R79.H0_H0 ;  /* 0x2000004fff767230 */ /* 0x008fc40000004100 */
[----:B----4-:R-:W-:Y:S02]  /*8640*/  HADD2.F32 R114, -RZ, R75.H0_H0 ;  /* 0x2000004bff727230 */ /* 0x010fe40000004100 */
[----:B-----5:R-:W-:Y:S02]  /*8650*/  HADD2.F32 R116, -RZ, R77.H0_H0 ;  /* 0x2000004dff747230 */ /* 0x020fe40000004100 */
[----:B------:R-:W-:Y:S02]  /*8660*/  HADD2.F32 R97, -RZ, R97.H0_H0 ;  /* 0x20000061ff617230 */ /* 0x000fe40000004100 */
[----:B0-----:R-:W-:Y:S01]  /*8670*/  HADD2.F32 R78, -RZ, R78.H0_H0 ;  /* 0x2000004eff4e7230 */ /* 0x001fe20000004100 */
[----:B------:R-:W0:Y:S01]  /*8680*/  MUFU.EX2 R99, R99 ;  /* 0x0000006300637308 */ /* 0x000e220000000800 */
[----:B------:R-:W-:Y:S02]  /*8690*/  HADD2.F32 R120, -RZ, R80.H0_H0 ;  /* 0x20000050ff787230 */ /* 0x000fe40000004100 */
[----:B------:R-:W-:Y:S01]  /*86a0*/  FMUL.FTZ R113, R112, -1.4426950216293334961 ;  /* 0xbfb8aa3b70717820 */ /* 0x000fe20000410000 */
[----:B------:R-:W-:Y:S01]  /*86b0*/  FMUL.FTZ R115, R76, -1.4426950216293334961 ;  /* 0xbfb8aa3b4c737820 */ /* 0x000fe20000410000 */
[----:B------:R-:W-:-:S03]  /*86c0*/  FMUL.FTZ R119, R118, -1.4426950216293334961 ;  /* 0xbfb8aa3b76777820 */ /* 0x000fc60000410000 */
[----:B------:R-:W2:Y:S01]  /*86d0*/  MUFU.EX2 R101, R101 ;  /* 0x0000006500657308 */ /* 0x000ea20000000800 */
[----:B------:R-:W-:Y:S01]  /*86e0*/  FMUL.FTZ R75, R114, -1.4426950216293334961 ;  /* 0xbfb8aa3b724b7820 */ /* 0x000fe20000410000 */
[----:B------:R-:W-:Y:S01]  /*86f0*/  FMUL.FTZ R77, R116, -1.4426950216293334961 ;  /* 0xbfb8aa3b744d7820 */ /* 0x000fe20000410000 */
[----:B------:R-:W-:Y:S01]  /*8700*/  FMUL.FTZ R117, R97, -1.4426950216293334961 ;  /* 0xbfb8aa3b61757820 */ /* 0x000fe20000410000 */
[----:B------:R-:W-:-:S04]  /*8710*/  FMUL.FTZ R79, R78, -1.4426950216293334961 ;  /* 0xbfb8aa3b4e4f7820 */ /* 0x000fc80000410000 */
[----:B------:R-:W3:Y:S01]  /*8720*/  MUFU.EX2 R103, R103 ;  /* 0x0000006700677308 */ /* 0x000ee20000000800 */
[----:B-1----:R-:W-:Y:S02]  /*8730*/  HADD2.F32 R122, -RZ, R74.H0_H0 ;  /* 0x2000004aff7a7230 */ /* 0x002fe40000004100 */
[----:B------:R-:W-:-:S05]  /*8740*/  FMUL.FTZ R74, R120, -1.4426950216293334961 ;  /* 0xbfb8aa3b784a7820 */ /* 0x000fca0000410000 */
[----:B------:R-:W1:Y:S01]  /*8750*/  MUFU.EX2 R105, R105 ;  /* 0x0000006900697308 */ /* 0x000e620000000800 */
[----:B------:R-:W-:-:S07]  /*8760*/  FMUL.FTZ R80, R122, -1.4426950216293334961 ;  /* 0xbfb8aa3b7a507820 */ /* 0x000fce0000410000 */
        /* <DEDUP_REMOVED lines=13> */
[----:B--2---:R-:W-:Y:S01]  /*8840*/  FADD.FTZ R101, R101, 1 ;  /* 0x3f80000065657421 */ /* 0x004fe20000010000 */
[----:B---3--:R-:W-:Y:S01]  /*8850*/  FADD.FTZ R103, R103, 1 ;  /* 0x3f80000067677421 */ /* 0x008fe20000010000 */
[----:B-1----:R-:W-:Y:S01]  /*8860*/  FADD.FTZ R105, R105, 1 ;  /* 0x3f80000069697421 */ /* 0x002fe20000010000 */
[----:B----4-:R-:W-:Y:S01]  /*8870*/  FADD.FTZ R107, R107, 1 ;  /* 0x3f8000006b6b7421 */ /* 0x010fe20000010000 */
[----:B-----5:R-:W-:Y:S01]  /*8880*/  FADD.FTZ R109, R109, 1 ;  /* 0x3f8000006d6d7421 */ /* 0x020fe20000010000 */
[----:B------:R-:W-:Y:S01]  /*8890*/  FADD.FTZ R111, R111, 1 ;  /* 0x3f8000006f6f7421 */ /* 0x000fe20000010000 */
[----:B------:R-:W0:Y:S01]  /*88a0*/  MUFU.RCP R99, R99 ;  /* 0x0000006300637308 */ /* 0x000e220000001000 */
[----:B------:R-:W-:Y:S01]  /*88b0*/  FADD.FTZ R113, R113, 1 ;  /* 0x3f80000071717421 */ /* 0x000fe20000010000 */
[----:B------:R-:W-:Y:S01]  /*88c0*/  FADD.FTZ R115, R115, 1 ;  /* 0x3f80000073737421 */ /* 0x000fe20000010000 */
[----:B------:R-:W-:Y:S01]  /*88d0*/  FADD.FTZ R119, R119, 1 ;  /* 0x3f80000077777421 */ /* 0x000fe20000010000 */
[----:B------:R-:W-:Y:S01]  /*88e0*/  FADD.FTZ R121, R121, 1 ;  /* 0x3f80000079797421 */ /* 0x000fe20000010000 */
[----:B------:R-:W-:Y:S01]  /*88f0*/  FADD.FTZ R123, R123, 1 ;  /* 0x3f8000007b7b7421 */ /* 0x000fe20000010000 */
[----:B------:R-:W-:-:S02]  /*8900*/  FADD.FTZ R74, R75, 1 ;  /* 0x3f8000004b4a7421 */ /* 0x000fc40000010000 */
        /* <DEDUP_REMOVED lines=12> */
[----:B------:R3:W5:Y:S08]  /*89d0*/  MUFU.RCP R127, R77 ;  /* 0x0000004d007f7308 */ /* 0x0007700000001000 */
[----:B------:R-:W5:Y:S08]  /*89e0*/  MUFU.RCP R124, R117 ;  /* 0x00000075007c7308 */ /* 0x000f700000001000 */
[----:B------:R-:W5:Y:S08]  /*89f0*/  MUFU.RCP R129, R80 ;  /* 0x0000005000817308 */ /* 0x000f700000001000 */
[----:B------:R-:W5:Y:S08]  /*8a00*/  MUFU.RCP R119, R119 ;  /* 0x0000007700777308 */ /* 0x000f700000001000 */
[----:B------:R-:W5:Y:S08]  /*8a10*/  MUFU.RCP R121, R121 ;  /* 0x0000007900797308 */ /* 0x000f700000001000 */
[----:B------:R-:W5:Y:S01]  /*8a20*/  MUFU.RCP R123, R123 ;  /* 0x0000007b007b7308 */ /* 0x000f620000001000 */
[----:B0-----:R-:W-:Y:S01]  /*8a30*/  FMUL.FTZ R75, R98, R99 ;  /* 0x00000063624b7220 */ /* 0x001fe20000410000 */
[----:B-1----:R-:W-:Y:S01]  /*8a40*/  FMUL.FTZ R100, R100, R101 ;  /* 0x0000006564647220 */ /* 0x002fe20000410000 */
        /* <DEDUP_REMOVED lines=42> */
[----:B------:R0:W-:Y:S04]  /*8cf0*/  STS.U16 [R0], R75 ;  /* 0x0000004b00007388 */ /* 0x0001e80000000400 */
[----:B------:R1:W-:Y:S04]  /*8d00*/  STS.U16 [R0+0x2], R74 ;  /* 0x0000024a00007388 */ /* 0x0003e80000000400 */
[----:B------:R2:W-:Y:S01]  /*8d10*/  STS.U16 [R0+0x6], R80 ;  /* 0x0000065000007388 */ /* 0x0005e20000000400 */
[----:B0-----:R-:W-:-:S03]  /*8d20*/  PRMT R75, R76, 0x7632, R75 ;  /* 0x000076324c4b7816 */ /* 0x001fc6000000004b */
[----:B------:R0:W-:Y:S01]  /*8d30*/  STS.U16 [R0+0x8], R79 ;  /* 0x0000084f00007388 */ /* 0x0001e20000000400 */
[----:B-1----:R-:W-:-:S03]  /*8d40*/  PRMT R74, R81, 0x7632, R74 ;  /* 0x00007632514a7816 */ /* 0x002fc6000000004a */
[----:B------:R1:W-:Y:S01]  /*8d50*/  STS.U16 [R0+0xa], R82 ;  /* 0x00000a5200007388 */ /* 0x0003e20000000400 */
[----:B--2---:R-:W-:Y:S02]  /*8d60*/  PRMT R80, R78, 0x7632, R80 ;  /* 0x000076324e507816 */ /* 0x004fe40000000050 */
[----:B0-----:R-:W-:Y:S02]  /*8d70*/  PRMT R79, R97, 0x7632, R79 ;  /* 0x00007632614f7816 */ /* 0x001fe4000000004f */
[----:B-1----:R-:W-:Y:S01]  /*8d80*/  PRMT R82, R85, 0x7632, R82 ;  /* 0x0000763255527816 */ /* 0x002fe20000000052 */
        /* <DEDUP_REMOVED lines=32> */
[----:B0-----:R-:W-:Y:S01]  /*8f90*/  IMAD R0, R55, UR4, RZ ;  /* 0x0000000437007c24 */ /* 0x001fe2000f8e02ff */
[----:B------:R-:W-:Y:S01]  /*8fa0*/  BSSY B0, `(.L_x_2340) ;  /* 0x0000011000007945 */ /* 0x000fe20003800000 */
[----:B-1----:R-:W-:-:S04]  /*8fb0*/  IMAD.WIDE.U32 R30, R57, UR4, RZ ;  /* 0x00000004391e7c25 */ /* 0x002fc8000f8e00ff */
[----:B------:R-:W-:-:S04]  /*8fc0*/  IMAD R99, R57, UR5, R0 ;  /* 0x0000000539637c24 */ /* 0x000fc8000f8e0200 */
[----:B------:R-:W-:Y:S01]  /*8fd0*/  IMAD.IADD R97, R31, 0x1, R99 ;  /* 0x000000011f617824 */ /* 0x000fe200078e0263 */
[----:B--2---:R-:W-:-:S13]  /*8fe0*/  ISETP.GE.AND P0, PT, R2, R95, PT ;  /* 0x0000005f0200720c */ /* 0x004fda0003f06270 */
        /* <DEDUP_REMOVED lines=12> */
.L_x_2341:
[----:B------:R-:W-:Y:S05]  /*90b0*/  BSYNC B0 ;  /* 0x0000000000007941 */ /* 0x000fea0003800000 */
.L_x_2340:
        /* <DEDUP_REMOVED lines=11> */
[-C--:B------:R-:W-:Y:S01]  /*9170*/  ISETP.GE.AND P1, PT, R20, R95.reuse, PT ;  /* 0x0000005f1400720c */ /* 0x080fe20003f26270 */
[----:B------:R-:W-:Y:S01]  /*9180*/  IMAD.WIDE R52, R41, 0x2, R52 ;  /* 0x0000000229347825 */ /* 0x000fe200078e0234 */
[----:B------:R-:W-:-:S02]  /*9190*/  ISETP.GE.AND P2, PT, R21, R95, PT ;  /* 0x0000005f1500720c */ /* 0x000fc40003f46270 */
[----:B------:R-:W-:Y:S01]  /*91a0*/  IADD3 R42, R42, 0x1, RZ ;  /* 0x000000012a2a7810 */ /* 0x000fe20007ffe0ff */
[----:B------:R-:W-:-:S04]  /*91b0*/  IMAD.WIDE R50, R41, 0x2, R50 ;  /* 0x0000000229327825 */ /* 0x000fc800078e0232 */
[C---:B------:R-:W-:Y:S02]  /*91c0*/  IMAD.IADD R46, R41.reuse, 0x1, R46 ;  /* 0x00000001292e7824 */ /* 0x040fe400078e022e */
[----:B0-----:R-:W-:Y:S01]  /*91d0*/  IMAD.WIDE R2, R2, 0x2, R24 ;  /* 0x0000000202027825 */ /* 0x001fe200078e0218 */
[----:B------:R-:W-:Y:S02]  /*91e0*/  IADD3 R25, P0, R40, R12, RZ ;  /* 0x0000000c28197210 */ /* 0x000fe40007f1e0ff */
[----:B------:R-:W-:Y:S02]  /*91f0*/  IADD3 R40, R41, R40, RZ ;  /* 0x0000002829287210 */ /* 0x000fe40007ffe0ff */
[----:B------:R-:W-:Y:S02]  /*9200*/  IADD3.X R12, R15, R0, R13, P0, !PT ;  /* 0x000000000f0c7210 */ /* 0x000fe400007fe40d */
[----:B------:R-:W-:-:S04]  /*9210*/  LEA R2, P0, R25, R2, 0x1 ;  /* 0x0000000219027211 */ /* 0x000fc800078008ff */
[----:B------:R-:W-:Y:S02]  /*9220*/  LEA.HI.X R3, R25, R3, R12, 0x1, P0 ;  /* 0x0000000319037211 */ /* 0x000fe400000f0c0c */
        /* <DEDUP_REMOVED lines=27> */
.L_x_2343:
        /* <DEDUP_REMOVED lines=10> */
.L_x_8661:


//--------------------- .text._Z25selective_scan_fwd_kernelI32Selective_Scan_fwd_kernel_traitsILi32ELi16ELi1ELb1ELb1ELb1ELb0ELb0EN3c104HalfEffEEv13SSMParamsBase --------------------------
	.section	.text._Z25selective_scan_fwd_kernelI32Selective_Scan_fwd_kernel_traitsILi32ELi16ELi1ELb1ELb1ELb1ELb0ELb0EN3c104HalfEffEEv13SSMParamsBase,"ax",@progbits
	.align	128
        .global         _Z25selective_scan_fwd_kernelI32Selective_Scan_fwd_kernel_traitsILi32ELi16ELi1ELb1ELb1ELb1ELb0ELb0EN3c104HalfEffEEv13SSMParamsBase
        .type           _Z25selective_scan_fwd_kernelI32Selective_Scan_fwd_kernel_traitsILi32ELi16ELi1ELb1ELb1ELb1ELb0ELb0EN3c104HalfEffEEv13SSMParamsBase,@function
        .size           _Z25selective_scan_fwd_kernelI32Selective_Scan_fwd_kernel_traitsILi32ELi16ELi1ELb1ELb1ELb1ELb0ELb0EN3c104HalfEffEEv13SSMParamsBase,(.L_x_8662 - _Z25selective_scan_fwd_kernelI32Selective_Scan_fwd_kernel_traitsILi32ELi16ELi1ELb1ELb1ELb1ELb0ELb0EN3c104HalfEffEEv13SSMParamsBase)
        .other          _Z25selective_scan_fwd_kernelI32Selective_Scan_fwd_kernel_traitsILi32ELi16ELi1ELb1ELb1ELb1ELb0ELb0EN3c104HalfEffEEv13SSMParamsBase,@"STO_CUDA_ENTRY STV_DEFAULT"
_Z25selective_scan_fwd_kernelI32Selective_Scan_fwd_kernel_traitsILi32ELi16ELi1ELb1ELb1ELb1ELb0ELb0EN3c104HalfEffEEv13SSMParamsBase:
.text._Z25selective_scan_fwd_kernelI32Selective_Scan_fwd_kernel_traitsILi32ELi16ELi1ELb1ELb1ELb1ELb0ELb0EN3c104HalfEffEEv13SSMParamsBase:
[----:B------:R-:W-:Y:S08]  /*0000*/  LDC R1, c[0x0][0x28] ;  /* 0x00000a00ff017b82 */ /* 0x000ff00000000800 */
[----:B------:R-:W0:Y:S01]  /*0010*/  LDC.64 R2, c[0x0][0x360] ;  /* 0x0000d800ff027b82 */ /* 0x000e220000000a00 */
[----:B------:R-:W-:Y:S01]  /*0020*/  CS2R R10, SRZ ;  /* 0x00000000000a7805 */ /* 0x000fe2000001ff00 */
[----:B------:R-:W-:Y:S01]  /*0030*/  HFMA2.MMA R13, -RZ, RZ, 0, 0 ;  /* 0x00000000ff0d7435 */ /* 0x000fe200000001ff */
[----:B------:R-:W-:Y:S01]  /*0040*/  ULDC.64 UR6, c[0x0][0x208] ;  /* 0x0000820000067ab9 */ /* 0x000fe20000000a00 */
[----:B------:R-:W-:Y:S01]  /*0050*/  HFMA2.MMA R15, -RZ, RZ, 0, 0 ;  /* 0x00000000ff0f7435 */ /* 0x000fe200000001ff */
[----:B------:R-:W-:Y:S01]  /*0060*/  ULDC.64 UR4, c[0x0][0x230] ;  /* 0x00008c0000047ab9 */ /* 0x000fe20000000a00 */
[----:B0-----:R-:W-:-:S02]  /*0070*/  ISETP.NE.U32.AND P1, PT, R2, RZ, PT ;  /* 0x000000ff0200720c */ /* 0x001fc40003f25070 */
[----:B------:R-:W0:Y:S02]  /*0080*/  S2R R2, SR_CTAID.X ;  /* 0x0000000000027919 */ /* 0x000e240000002500 */
[----:B------:R-:W-:-:S13]  /*0090*/  ISETP.NE.AND.EX P1, PT, R3, RZ, PT, P1 ;  /* 0x000000ff0300720c */ /* 0x000fda0003f25310 */
[----:B------:R-:W1:Y:S08]  /*00a0*/  @P1 LDC R11, c[0x0][0x360] ;  /* 0x0000d800ff0b1b82 */ /* 0x000e700000000800 */
[----:B------:R-:W2:Y:S01]  /*00b0*/  @P1 LDC R13, c[0x0][0x364] ;  /* 0x0000d900ff0d1b82 */ /* 0x000ea20000000800 */
[----:B0-----:R-:W-:Y:S02]  /*00c0*/  MOV R3, R2 ;  /* 0x0000000200037202 */ /* 0x001fe40000000f00 */
[----:B-1----:R-:W-:-:S02]  /*00d0*/  ISETP.NE.U32.AND P0, PT, R11, RZ, PT ;  /* 0x000000ff0b00720c */ /* 0x002fc40003f05070 */
[----:B------:R-:W-:Y:S02]  /*00e0*/  ISETP.NE.U32.AND P2, PT, R11, RZ, PT ;  /* 0x000000ff0b00720c */ /* 0x000fe40003f45070 */
[----:B------:R-:W-:Y:S02]  /*00f0*/  @P1 MOV R15, R11 ;  /* 0x0000000b000f1202 */ /* 0x000fe40000000f00 */
[----:B--2---:R-:W-:Y:S02]  /*0100*/  ISETP.NE.AND.EX P0, PT, R13, RZ, PT, P0 ;  /* 0x000000ff0d00720c */ /* 0x004fe40003f05300 */
        /* <DEDUP_REMOVED lines=21> */
.L_x_2344:
        /* <DEDUP_REMOVED lines=8> */
[----:B0-----:R-:W-:Y:S02]  /*02e0*/  MOV R9, RZ ;  /* 0x000000ff00097202 */ /* 0x001fe40000000f00 */
[----:B------:R-:W-:Y:S02]  /*02f0*/  CS2R R34, SRZ ;  /* 0x0000000000227805 */ /* 0x000fe4000001ff00 */
[----:B------:R-:W-:Y:S02]  /*0300*/  SHF.R.S32.HI R23, RZ, 0x1f, R2 ;  /* 0x0000001fff177819 */ /* 0x000fe40000011402 */
[----:B------:R-:W-:Y:S01]  /*0310*/  MOV R44, RZ ;  /* 0x000000ff002c7202 */ /* 0x000fe20000000f00 */
[----:B------:R-:W0:Y:S01]  /*0320*/  LDC.64 R4, c[0x0][0x380] ;  /* 0x0000e000ff047b82 */ /* 0x000e220000000a00 */
[----:B------:R-:W-:-:S02]  /*0330*/  MOV R17, R3 ;  /* 0x0000000300117202 */ /* 0x000fc40000000f00 */
        /* <DEDUP_REMOVED lines=11> */
[----:B------:R-:W-:-:S04]  /*03f0*/  @P5 MOV R40, R4 ;  /* 0x0000000400285202 */ /* 0x000fc80000000f00 */
        /* <DEDUP_REMOVED lines=13> */
.L_x_2345:
        /* <DEDUP_REMOVED lines=12> */
.L_x_2346:
[----:B------:R-:W-:Y:S01]  /*0590*/  ISETP.EQ.U32.AND P0, PT, R42, RZ, PT ;  /* 0x000000ff2a00720c */ /* 0x000fe20003f02070 */
[----:B------:R-:W-:Y:S01]  /*05a0*/  HFMA2.MMA R3, -RZ, RZ, 0, 0 ;  /* 0x00000000ff037435 */ /* 0x000fe200000001ff */
[----:B------:R-:W0:Y:S01]  /*05b0*/  LDC.64 R20, c[0x0][0x330] ;  /* 0x0000cc00ff147b82 */ /* 0x000e220000000a00 */
[----:B------:R-:W-:Y:S01]  /*05c0*/  MOV R11, RZ ;  /* 0x000000ff000b7202 */ /* 0x000fe20000000f00 */
[----:B------:R-:W-:Y:S01]  /*05d0*/  HFMA2.MMA R13, -RZ, RZ, 0, 0 ;  /* 0x00000000ff0d7435 */ /* 0x000fe200000001ff */
[----:B------:R-:W-:Y:S02]  /*05e0*/  ISETP.EQ.OR.EX P0, PT, R44, RZ, !P5, P0 ;  /* 0x000000ff2c00720c */ /* 0x000fe40006f02700 */
[----:B------:R-:W-:Y:S02]  /*05f0*/  PRMT R148, RZ, 0x7610, R148 ;  /* 0x00007610ff947816 */ /* 0x000fe40000000094 */
[----:B------:R-:W-:Y:S01]  /*0600*/  MOV R15, RZ ;  /* 0x000000ff000f7202 */ /* 0x000fe20000000f00 */
[----:B------:R-:W-:Y:S01]  /*0610*/  HFMA2.MMA R45, -RZ, RZ, 0, 0 ;  /* 0x00000000ff2d7435 */ /* 0x000fe200000001ff */
[----:B------:R-:W1:Y:S01]  /*0620*/  LDC.64 R48, c[0x0][0x268] ;  /* 0x00009a00ff307b82 */ /* 0x000e620000000a00 */
[----:B------:R-:W-:Y:S01]  /*0630*/  HFMA2.MMA R56, -RZ, RZ, 0, 0 ;  /* 0x00000000ff387435 */ /* 0x000fe200000001ff */
[----:B------:R-:W-:Y:S01]  /*0640*/  MOV R46, RZ ;  /* 0x000000ff002e7202 */ /* 0x000fe20000000f00 */
        /* <DEDUP_REMOVED lines=26> */
[----:B------:R-:W-:Y:S01]  /*07f0*/  HFMA2.MMA R149, -RZ, RZ, 0, 0 ;  /* 0x00000000ff957435 */ /* 0x000fe200000001ff */
[----:B------:R-:W-:Y:S01]  /*0800*/  MOV R150, RZ ;  /* 0x000000ff00967202 */ /* 0x000fe20000000f00 */
[----:B------:R-:W1:Y:S01]  /*0810*/  LDC R47, c[0x0][0x23c] ;  /* 0x00008f00ff2f7b82 */ /* 0x000e620000000800 */
[----:B---3--:R-:W-:-:S02]  /*0820*/  ISETP.EQ.OR.EX P6, PT, R11, RZ, !P5, P6 ;  /* 0x000000ff0b00720c */ /* 0x008fc40006fc2760 */
[----:B------:R-:W-:Y:S02]  /*0830*/  @P1 MOV R13, R3 ;  /* 0x00000003000d1202 */ /* 0x000fe40000000f00 */
[----:B------:R-:W-:-:S09]  /*0840*/  @P1 MOV R15, R11 ;  /* 0x0000000b000f1202 */ /* 0x000fd20000000f00 */
[----:B0-----:R-:W-:Y:S02]  /*0850*/  @!P6 LEA R6, P1, R2, R13, 0x2 ;  /* 0x0000000d0206e211 */ /* 0x001fe400078210ff */
[----:B------:R-:W0:Y:S02]  /*0860*/  LDC R13, c[0x0][0x224] ;  /* 0x00008900ff0d7b82 */ /* 0x000e240000000800 */
[----:B0-----:R-:W-:-:S04]  /*0870*/  IABS R12, R13 ;  /* 0x0000000d000c7213 */ /* 0x001fc80000000000 */
[----:B------:R-:W0:Y:S08]  /*0880*/  I2F.RP R3, R12 ;  /* 0x0000000c00037306 */ /* 0x000e300000209400 */
[----:B0-----:R-:W0:Y:S01]  /*0890*/  MUFU.RCP R3, R3 ;  /* 0x0000000300037308 */ /* 0x001e220000001000 */
[----:B------:R-:W-:-:S04]  /*08a0*/  @P3 LEA R8, P2, R0, R8, 0x2 ;  /* 0x0000000800083211 */ /* 0x000fc800078410ff */
[----:B------:R-:W-:-:S05]  /*08b0*/  @P3 LEA.HI.X R9, R0, R9, R41, 0x2, P2 ;  /* 0x0000000900093211 */ /* 0x000fca00010f1429 */
[----:B------:R-:W5:Y:S01]  /*08c0*/  @P3 LDG.E R45, desc[UR6][R8.64] ;  /* 0x00000006082d3981 */ /* 0x000f62000c1e1900 */
[----:B------:R-:W-:Y:S01]  /*08d0*/  @!P6 LEA.HI.X R7, R2, R15, R23, 0x2, P1 ;  /* 0x0000000f0207e211 */ /* 0x000fe200008f1417 */
[----:B----4-:R-:W-:-:S04]  /*08e0*/  @!P0 IMAD.WIDE R4, R5, 0x4, R34 ;  /* 0x0000000405048825 */ /* 0x010fc800078e0222 */
[----:B------:R-:W5:Y:S01]  /*08f0*/  @!P6 LDG.E R56, desc[UR6][R6.64] ;  /* 0x000000060638e981 */ /* 0x000f62000c1e1900 */
[----:B------:R-:W-:Y:S01]  /*0900*/  @P4 LEA R10, P2, R0, R20, 0x2 ;  /* 0x00000014000a4211 */ /* 0x000fe200078410ff */
[----:B------:R-:W3:Y:S02]  /*0910*/  LDC.64 R14, c[0x0][0x270] ;  /* 0x00009c00ff0e7b82 */ /* 0x000ee40000000a00 */
[----:B------:R0:W4:Y:S02]  /*0920*/  @!P0 LDG.E R17, desc[UR6][R4.64] ;  /* 0x0000000604118981 */ /* 0x000124000c1e1900 */
[----:B0-----:R-:W-:-:S04]  /*0930*/  IADD3 R4, R3, 0xffffffe, RZ ;  /* 0x0ffffffe03047810 */ /* 0x001fc80007ffe0ff */
[----:B------:R0:W2:Y:S01]  /*0940*/  F2I.FTZ.U32.TRUNC.NTZ R5, R4 ;  /* 0x0000000400057305 */ /* 0x0000a2000021f000 */
[----:B------:R-:W-:Y:S02]  /*0950*/  IABS R6, R0 ;  /* 0x0000000000067213 */ /* 0x000fe40000000000 */
[----:B0-----:R-:W-:Y:S02]  /*0960*/  MOV R4, RZ ;  /* 0x000000ff00047202 */ /* 0x001fe40000000f00 */
[----:B--2---:R-:W-:-:S05]  /*0970*/  IADD3 R9, RZ, -R5, RZ ;  /* 0x80000005ff097210 */ /* 0x004fca0007ffe0ff */
[----:B------:R-:W-:-:S04]  /*0980*/  IMAD R9, R9, R12, RZ ;  /* 0x0000000c09097224 */ /* 0x000fc800078e02ff */
[----:B------:R-:W-:-:S06]  /*0990*/  IMAD.HI.U32 R5, R5, R9, R4 ;  /* 0x0000000905057227 */ /* 0x000fcc00078e0004 */
[----:B------:R-:W-:-:S05]  /*09a0*/  IMAD.HI.U32 R5, R5, R6, RZ ;  /* 0x0000000605057227 */ /* 0x000fca00078e00ff */
[----:B------:R-:W-:-:S05]  /*09b0*/  IADD3 R3, -R5, RZ, RZ ;  /* 0x000000ff05037210 */ /* 0x000fca0007ffe1ff */
[----:B------:R-:W-:Y:S01]  /*09c0*/  IMAD R3, R12, R3, R6 ;  /* 0x000000030c037224 */ /* 0x000fe200078e0206 */
[----:B------:R-:W-:Y:S02]  /*09d0*/  @P4 LEA.HI.X R11, R0, R21, R41, 0x2, P2 ;  /* 0x00000015000b4211 */ /* 0x000fe400010f1429 */
[----:B------:R-:W0:Y:S02]  /*09e0*/  LDC.64 R20, c[0x0][0x308] ;  /* 0x0000c200ff147b82 */ /* 0x000e240000000a00 */
[----:B------:R-:W-:Y:S01]  /*09f0*/  ISETP.GT.U32.AND P2, PT, R12, R3, PT ;  /* 0x000000030c00720c */ /* 0x000fe20003f44070 */
[----:B------:R2:W5:-:S12]  /*0a00*/  @P4 LDG.E R46, desc[UR6][R10.64] ;  /* 0x000000060a2e4981 */ /* 0x000558000c1e1900 */
[----:B------:R-:W-:-:S04]  /*0a10*/  @!P2 IADD3 R3, R3, -R12, RZ ;  /* 0x8000000c0303a210 */ /* 0x000fc80007ffe0ff */
[----:B------:R-:W-:Y:S02]  /*0a20*/  ISETP.GE.U32.AND P1, PT, R3, R12, PT ;  /* 0x0000000c0300720c */ /* 0x000fe40003f26070 */
[----:B------:R-:W-:Y:S02]  /*0a30*/  LOP3.LUT R3, R0, R13, RZ, 0x3c, !PT ;  /* 0x0000000d00037212 */ /* 0x000fe400078e3cff */
[----:B------:R-:W-:Y:S02]  /*0a40*/  @!P2 IADD3 R5, R5, 0x1, RZ ;  /* 0x000000010505a810 */ /* 0x000fe40007ffe0ff */
[----:B------:R-:W-:Y:S02]  /*0a50*/  ISETP.GE.AND P3, PT, R3, RZ, PT ;  /* 0x000000ff0300720c */ /* 0x000fe40003f66270 */
[----:B------:R-:W-:-:S05]  /*0a60*/  ISETP.NE.AND P2, PT, R13, RZ, PT ;  /* 0x000000ff0d00720c */ /* 0x000fca0003f45270 */
[----:B------:R-:W-:-:S04]  /*0a70*/  @P1 IADD3 R5, R5, 0x1, RZ ;  /* 0x0000000105051810 */ /* 0x000fc80007ffe0ff */
[----:B------:R-:W-:Y:S01]  /*0a80*/  MOV R3, R5 ;  /* 0x0000000500037202 */ /* 0x000fe20000000f00 */
[----:B------:R-:W-:Y:S02]  /*0a90*/  IMAD R5, R23, UR8, RZ ;  /* 0x0000000817057c24 */ /* 0x000fe4000f8e02ff */
[----:B------:R-:W-:Y:S01]  /*0aa0*/  IMAD.WIDE.U32 R6, R2, UR8, RZ ;  /* 0x0000000802067c25 */ /* 0x000fe2000f8e00ff */
[----:B------:R-:W-:-:S03]  /*0ab0*/  @!P3 IADD3 R3, -R3, RZ, RZ ;  /* 0x000000ff0303b210 */ /* 0x000fc60007ffe1ff */
[C---:B--2---:R-:W-:Y:S01]  /*0ac0*/  IMAD R11, R2.reuse, UR9, R5 ;  /* 0x00000009020b7c24 */ /* 0x044fe2000f8e0205 */
        /* <DEDUP_REMOVED lines=11> */
[----:B------:R-:W2:Y:S01]  /*0b80*/  LDC.64 R12, c[0x0][0x320] ;  /* 0x0000c800ff0c7b82 */ /* 0x000ea20000000a00 */
[----:B------:R-:W-:Y:S02]  /*0b90*/  IMAD R49, R3, R49, R10 ;  /* 0x0000003103317224 */ /* 0x000fe400078e020a */
[----:B---3--:R-:W-:Y:S01]  /*0ba0*/  IMAD R8, R23, R14, RZ ;  /* 0x0000000e17087224 */ /* 0x008fe200078e02ff */
[----:B0-----:R-:W-:-:S02]  /*0bb0*/  LEA R48, P1, R6, R20, 0x1 ;  /* 0x0000001406307211 */ /* 0x001fc400078208ff */
[----:B------:R-:W-:Y:S01]  /*0bc0*/  IADD3 R49, R7, R49, RZ ;  /* 0x0000003107317210 */ /* 0x000fe20007ffe0ff */
[C---:B------:R-:W-:Y:S02]  /*0bd0*/  IMAD R15, R2.reuse, R15, R8 ;  /* 0x0000000f020f7224 */ /* 0x040fe400078e0208 */
[----:B------:R-:W-:Y:S01]  /*0be0*/  IMAD.WIDE.U32 R8, R2, R14, RZ ;  /* 0x0000000e02087225 */ /* 0x000fe200078e00ff */
[----:B------:R-:W-:Y:S02]  /*0bf0*/  LEA.HI.X R49, R6, R21, R49, 0x1, P1 ;  /* 0x0000001506317211 */ /* 0x000fe400008f0c31 */
[----:B------:R-:W-:Y:S01]  /*0c00*/  ISETP.NE.U32.AND P1, PT, R26, RZ, PT ;  /* 0x000000ff1a00720c */ /* 0x000fe20003f25070 */
[-C--:B------:R-:W-:Y:S01]  /*0c10*/  IMAD R10, R11, R50.reuse, RZ ;  /* 0x000000320b0a7224 */ /* 0x080fe200078e02ff */
[----:B------:R-:W-:Y:S02]  /*0c20*/  IADD3 R9, R9, R15, RZ ;  /* 0x0000000f09097210 */ /* 0x000fe40007ffe0ff */
[----:B------:R-:W-:Y:S01]  /*0c30*/  ISETP.NE.AND.EX P1, PT, R27, RZ, PT, P1 ;  /* 0x000000ff1b00720c */ /* 0x000fe20003f25310 */
[C---:B------:R-:W-:Y:S01]  /*0c40*/  IMAD R51, R3.reuse, R51, R10 ;  /* 0x0000003303337224 */ /* 0x040fe200078e020a */
[----:B------:R-:W0:Y:S01]  /*0c50*/  LDC.64 R14, c[0x0][0x310] ;  /* 0x0000c400ff0e7b82 */ /* 0x000e220000000a00 */
[----:B------:R-:W-:-:S04]  /*0c60*/  IMAD.WIDE.U32 R8, R3, R50, R8 ;  /* 0x0000003203087225 */ /* 0x000fc800078e0008 */
[----:B------:R-:W-:Y:S02]  /*0c70*/  IMAD R3, R41, UR4, RZ ;  /* 0x0000000429037c24 */ /* 0x000fe4000f8e02ff */
[----:B------:R-:W-:-:S04]  /*0c80*/  IMAD.WIDE.U32 R4, R0, UR4, R4 ;  /* 0x0000000400047c25 */ /* 0x000fc8000f8e0004 */
[----:B------:R-:W-:Y:S01]  /*0c90*/  IMAD R3, R0, UR5, R3 ;  /* 0x0000000500037c24 */ /* 0x000fe2000f8e0203 */
[----:B--2---:R-:W-:Y:S01]  /*0ca0*/  LEA R52, P3, R4, R12, 0x1 ;  /* 0x0000000c04347211 */ /* 0x004fe200078608ff */
[----:B------:R-:W2:Y:S01]  /*0cb0*/  @P1 LDC R149, c[0x0][0x388] ;  /* 0x0000e200ff951b82 */ /* 0x000ea20000000800 */
[----:B------:R-:W-:Y:S01]  /*0cc0*/  IMAD R11, R23, UR8, RZ ;  /* 0x00000008170b7c24 */ /* 0x000fe2000f8e02ff */
[----:B------:R-:W-:Y:S01]  /*0cd0*/  ISETP.NE.U32.AND P2, PT, R30, RZ, PT ;  /* 0x000000ff1e00720c */ /* 0x000fe20003f45070 */
[----:B------:R-:W-:Y:S01]  /*0ce0*/  IMAD.WIDE.U32 R6, R2, UR8, RZ ;  /* 0x0000000802067c25 */ /* 0x000fe2000f8e00ff */
[----:B------:R-:W-:Y:S01]  /*0cf0*/  IADD3 R53, R5, R3, RZ ;  /* 0x0000000305357210 */ /* 0x000fe20007ffe0ff */
[----:B------:R-:W-:-:S03]  /*0d00*/  ULDC.64 UR4, c[0x0][0x2a8] ;  /* 0x0000aa0000047ab9 */ /* 0x000fc60000000a00 */
[----:B------:R-:W-:Y:S01]  /*0d10*/  LEA.HI.X R53, R4, R13, R53, 0x1, P3 ;  /* 0x0000000d04357211 */ /* 0x000fe200018f0c35 */
[----:B------:R-:W3:Y:S01]  /*0d20*/  @P1 LDC R150, c[0x0][0x38c] ;  /* 0x0000e300ff961b82 */ /* 0x000ee20000000800 */
[----:B------:R-:W-:Y:S01]  /*0d30*/  ISETP.NE.U32.AND P3, PT, R24, RZ, PT ;  /* 0x000000ff1800720c */ /* 0x000fe20003f65070 */
[----:B------:R-:W-:Y:S01]  /*0d40*/  IMAD R11, R2, UR9, R11 ;  /* 0x00000009020b7c24 */ /* 0x000fe2000f8e020b */
[----:B------:R-:W-:Y:S01]  /*0d50*/  ISETP.NE.AND.EX P2, PT, R31, RZ, PT, P2 ;  /* 0x000000ff1f00720c */ /* 0x000fe20003f45320 */
[----:B------:R-:W-:Y:S01]  /*0d60*/  IMAD R3, R41, UR4, RZ ;  /* 0x0000000429037c24 */ /* 0x000fe2000f8e02ff */
[----:B------:R-:W-:Y:S01]  /*0d70*/  ISETP.NE.AND.EX P3, PT, R25, RZ, PT, P3 ;  /* 0x000000ff1900720c */ /* 0x000fe20003f65330 */
[----:B------:R-:W-:Y:S01]  /*0d80*/  HFMA2.MMA R29, -RZ, RZ, 0, 0 ;  /* 0x00000000ff1d7435 */ /* 0x000fe200000001ff */
[----:B------:R-:W-:Y:S01]  /*0d90*/  IADD3 R7, R7, R11, RZ ;  /* 0x0000000b07077210 */ /* 0x000fe20007ffe0ff */
[----:B------:R-:W-:Y:S01]  /*0da0*/  IMAD R55, R0, UR5, R3 ;  /* 0x0000000500377c24 */ /* 0x000fe2000f8e0203 */
[----:B------:R-:W-:Y:S01]  /*0db0*/  HFMA2.MMA R3, -RZ, RZ, 0, 0 ;  /* 0x00000000ff037435 */ /* 0x000fe200000001ff */
[----:B0-----:R-:W-:Y:S01]  /*0dc0*/  LEA R50, P4, R8, R14, 0x1 ;  /* 0x0000000e08327211 */ /* 0x001fe200078808ff */
[----:B------:R-:W0:Y:S01]  /*0dd0*/  LDC.64 R12, c[0x0][0x328] ;  /* 0x0000ca00ff0c7b82 */ /* 0x000e220000000a00 */
[----:B------:R-:W-:Y:S01]  /*0de0*/  IADD3 R51, R9, R51, RZ ;  /* 0x0000003309337210 */ /* 0x000fe20007ffe0ff */
[----:B------:R-:W-:Y:S01]  /*0df0*/  IMAD.WIDE.U32 R4, R0, UR4, R6 ;  /* 0x0000000400047c25 */ /* 0x000fe2000f8e0006 */
[----:B------:R-:W-:Y:S01]  /*0e00*/  MOV R9, RZ ;  /* 0x000000ff00097202 */ /* 0x000fe20000000f00 */
[----:B------:R-:W-:Y:S01]  /*0e10*/  ULDC.64 UR4, c[0x0][0x240] ;  /* 0x0000900000047ab9 */ /* 0x000fe20000000a00 */
[----:B------:R-:W-:-:S02]  /*0e20*/  MOV R7, RZ ;  /* 0x000000ff00077202 */ /* 0x000fc40000000f00 */
[----:B------:R-:W-:Y:S02]  /*0e30*/  LEA.HI.X R51, R8, R15, R51, 0x1, P4 ;  /* 0x0000000f08337211 */ /* 0x000fe400020f0c33 */
[----:B------:R-:W-:Y:S01]  /*0e40*/  @P2 ISETP.NE.U32.AND P4, PT, R30, RZ, PT ;  /* 0x000000ff1e00220c */ /* 0x000fe20003f85070 */
[----:B------:R-:W1:Y:S08]  /*0e50*/  @P3 LDC R29, c[0x0][0x378] ;  /* 0x0000de00ff1d3b82 */ /* 0x000e700000000800 */
[----:B------:R-:W4:Y:S01]  /*0e60*/  @P3 LDC R9, c[0x0][0x37c] ;  /* 0x0000df00ff093b82 */ /* 0x000f220000000800 */
[----:B------:R-:W-:-:S02]  /*0e70*/  PLOP3.LUT P3, PT, PT, PT, PT, 0x8, 0x0 ;  /* 0x000000000000781c */ /* 0x000fc40003f6e170 */
[----:B------:R-:W-:-:S05]  /*0e80*/  @P2 ISETP.NE.AND.EX P3, PT, R31, RZ, PT, P4 ;  /* 0x000000ff1f00220c */ /* 0x000fca0003f65340 */
[----:B------:R-:W4:Y:S08]  /*0e90*/  @P2 LDC R7, c[0x0][0x390] ;  /* 0x0000e400ff072b82 */ /* 0x000f300000000800 */
[----:B------:R-:W4:Y:S01]  /*0ea0*/  @P2 LDC R3, c[0x0][0x394] ;  /* 0x0000e500ff032b82 */ /* 0x000f220000000800 */
[----:B--2---:R-:W-:-:S04]  /*0eb0*/  ISETP.NE.U32.AND P2, PT, R149, RZ, PT ;  /* 0x000000ff9500720c */ /* 0x004fc80003f45070 */
[----:B---3--:R-:W-:Y:S01]  /*0ec0*/  ISETP.NE.AND.EX P2, PT, R150, RZ, PT, P2 ;  /* 0x000000ff9600720c */ /* 0x008fe20003f45320 */
[----:B------:R-:W-:Y:S01]  /*0ed0*/  IMAD R11, R41, UR4, RZ ;  /* 0x00000004290b7c24 */ /* 0x000fe2000f8e02ff */
[----:B------:R-:W-:Y:S01]  /*0ee0*/  IADD3 R55, R5, R55, RZ ;  /* 0x0000003705377210 */ /* 0x000fe20007ffe0ff */
[----:B------:R-:W-:Y:S01]  /*0ef0*/  IMAD.WIDE.U32 R32, R0, UR4, RZ ;  /* 0x0000000400207c25 */ /* 0x000fe2000f8e00ff */
[----:B0-----:R-:W-:-:S03]  /*0f00*/  LEA R54, P4, R4, R12, 0x1 ;  /* 0x0000000c04367211 */ /* 0x001fc600078808ff */
[----:B------:R-:W-:Y:S01]  /*0f10*/  IMAD R11, R0, UR5, R11 ;  /* 0x00000005000b7c24 */ /* 0x000fe2000f8e020b */
[----:B------:R-:W-:Y:S02]  /*0f20*/  CS2R R30, SRZ ;  /* 0x00000000001e7805 */ /* 0x000fe4000001ff00 */
[----:B------:R-:W-:Y:S02]  /*0f30*/  LEA.HI.X R55, R4, R13, R55, 0x1, P4 ;  /* 0x0000000d04377211 */ /* 0x000fe400020f0c37 */
[----:B------:R-:W-:Y:S02]  /*0f40*/  @P1 MOV R30, R149 ;  /* 0x00000095001e1202 */ /* 0x000fe40000000f00 */
[----:B------:R-:W-:Y:S02]  /*0f50*/  @P1 MOV R31, R150 ;  /* 0x00000096001f1202 */ /* 0x000fe40000000f00 */
[----:B-1----:R-:W-:Y:S02]  /*0f60*/  SEL R47, R47, 0x800, P5 ;  /* 0x000008002f2f7807 */ /* 0x002fe40002800000 */
[----:B------:R-:W-:-:S02]  /*0f70*/  IADD3 R57, R33, R11, RZ ;  /* 0x0000000b21397210 */ /* 0x000fc40007ffe0ff */
[----:B----4-:R-:W-:Y:S01]  /*0f80*/  @!P0 SHF.R.S32.HI R19, RZ, 0x1f, R17 ;  /* 0x0000001fff138819 */ /* 0x010fe20000011411 */
[----:B------:R-:W-:Y:S06]  /*0f90*/  @P3 BRA P2, `(.L_x_2347) ;  /* 0x0000000000783947 */ /* 0x000fec0001000000 */
[-C--:B------:R-:W-:Y:S01]  /*0fa0*/  IABS R8, R47.reuse ;  /* 0x0000002f00087213 */ /* 0x080fe20000000000 */
[----:B------:R-:W0:Y:S01]  /*0fb0*/  LDC R6, c[0x0][0x218] ;  /* 0x00008600ff067b82 */ /* 0x000e220000000800 */
[----:B------:R-:W-:Y:S02]  /*0fc0*/  IABS R11, R47 ;  /* 0x0000002f000b7213 */ /* 0x000fe40000000000 */
[----:B------:R-:W1:Y:S01]  /*0fd0*/  I2F.RP R3, R8 ;  /* 0x0000000800037306 */ /* 0x000e620000209400 */
[----:B------:R-:W-:Y:S02]  /*0fe0*/  MOV R59, RZ ;  /* 0x000000ff003b7202 */ /* 0x000fe40000000f00 */
[----:B-----5:R-:W-:-:S05]  /*0ff0*/  MOV R56, RZ ;  /* 0x000000ff00387202 */ /* 0x020fca0000000f00 */
[----:B-1----:R-:W1:Y:S01]  /*1000*/  MUFU.RCP R3, R3 ;  /* 0x0000000300037308 */ /* 0x002e620000001000 */
[----:B0-----:R-:W-:-:S04]  /*1010*/  IADD3 R6, R47, -0x1, R6 ;  /* 0xffffffff2f067810 */ /* 0x001fc80007ffe006 */
[----:B------:R-:W-:Y:S02]  /*1020*/  IABS R10, R6 ;  /* 0x00000006000a7213 */ /* 0x000fe40000000000 */
        /* <DEDUP_REMOVED lines=21> */
.L_x_2347:
        /* <DEDUP_REMOVED lines=18> */
.L_x_2348:
        /* <DEDUP_REMOVED lines=32> */
[----:B-1----:R-:W-:-:S07]  /*14a0*/  SHF.R.S32.HI R78, RZ, 0x1f, R61 ;  /* 0x0000001fff4e7819 */ /* 0x002fce000001143d */
.L_x_2390:
[----:B------:R-:W-:-:S04]  /*14b0*/  ISETP.NE.U32.AND P0, PT, R149, RZ, PT ;  /* 0x000000ff9500720c */ /* 0x000fc80003f05070 */
[----:B------:R-:W-:-:S13]  /*14c0*/  ISETP.NE.AND.EX P0, PT, R150, RZ, PT, P0 ;  /* 0x000000ff9600720c */ /* 0x000fda0003f05300 */
[----:B-1----:R-:W-:Y:S01]  /*14d0*/  @P0 IADD3 R5, R62, R59, RZ ;  /* 0x0000003b3e050210 */ /* 0x002fe20007ffe0ff */
        /* <DEDUP_REMOVED lines=12> */
[----:B------:R-:W-:-:S03]  /*15a0*/  IADD3 R4, P0, R52, R81, RZ ;  /* 0x0000005134047210 */ /* 0x000fc60007f1e0ff */
[----:B------:R-:W0:Y:S01]  /*15b0*/  S2UR UR5, SR_CgaCtaId ;  /* 0x00000000000579c3 */ /* 0x000e220000008800 */
[----:B------:R-:W-:Y:S01]  /*15c0*/  IADD3.X R5, R53, R80, RZ, P0, !PT ;  /* 0x0000005035057210 */ /* 0x000fe200007fe4ff */
[----:B------:R-:W-:-:S06]  /*15d0*/  UMOV UR4, 0x400 ;  /* 0x0000040000047882 */ /* 0x000fcc0000000000 */
[----:B------:R-:W1:Y:S01]  /*15e0*/  LDC R20, c[0x0][0x21c] ;  /* 0x00008700ff147b82 */ /* 0x000e620000000800 */
[----:B------:R-:W2:Y:S04]  /*15f0*/  LDG.E.128 R12, desc[UR6][R4.64] ;  /* 0x00000006040c7981 */ /* 0x000ea8000c1e1d00 */
[----:B------:R-:W3:Y:S01]  /*1600*/  LDG.E.128 R16, desc[UR6][R4.64+0x200] ;  /* 0x0002000604107981 */ /* 0x000ee2000c1e1d00 */
[----:B------:R-:W-:Y:S01]  /*1610*/  IADD3 R22, P0, R54, R81, RZ ;  /* 0x0000005136167210 */ /* 0x000fe20007f1e0ff */
[----:B0-----:R-:W-:-:S03]  /*1620*/  ULEA UR4, UR5, UR4, 0x18 ;  /* 0x0000000405047291 */ /* 0x001fc6000f8ec03f */
[----:B------:R-:W-:-:S03]  /*1630*/  IADD3.X R23, R55, R80, RZ, P0, !PT ;  /* 0x0000005037177210 */ /* 0x000fc600007fe4ff */
[C---:B------:R-:W-:Y:S02]  /*1640*/  LEA R82, R60.reuse, UR4, 0x4 ;  /* 0x000000043c527c11 */ /* 0x040fe4000f8e20ff */
[----:B------:R-:W-:Y:S01]  /*1650*/  LEA R92, R60, UR4, 0x5 ;  /* 0x000000043c5c7c11 */ /* 0x000fe2000f8e28ff */
[----:B------:R-:W-:Y:S02]  /*1660*/  ULDC.U8 UR4, c[0x0][0x238] ;  /* 0x00008e0000047ab9 */ /* 0x000fe40000000000 */
[----:B--2---:R-:W-:Y:S04]  /*1670*/  STS.128 [R82], R12 ;  /* 0x0000000c52007388 */ /* 0x004fe80000000c00 */
[----:B---3--:R-:W-:Y:S01]  /*1680*/  STS.128 [R82+0x200], R16 ;  /* 0x0002001052007388 */ /* 0x008fe20000000c00 */
[----:B------:R-:W-:-:S03]  /*1690*/  NOP ;  /* 0x0000000000007918 */ /* 0x000fc60000000000 */
[----:B------:R-:W-:Y:S04]  /*16a0*/  LDS.128 R4, [R92] ;  /* 0x000000005c047984 */ /* 0x000fe80000000c00 */
[----:B------:R-:W-:Y:S01]  /*16b0*/  LDS.128 R8, [R92+0x10] ;  /* 0x000010005c087984 */ /* 0x000fe20000000c00 */
        /* <DEDUP_REMOVED lines=8> */
[----:B------:R2:W3:Y:S01]  /*1740*/  LDS.128 R12, [R92+0x10] ;  /* 0x000010005c0c7984 */ /* 0x0004e20000000c00 */
[--C-:B0-----:R-:W-:Y:S02]  /*1750*/  HADD2.F32 R89, -RZ, R16.reuse.H0_H0 ;  /* 0x20000010ff597230 */ /* 0x101fe40000004100 */
[--C-:B------:R-:W-:Y:S02]  /*1760*/  HADD2.F32 R87, -RZ, R17.reuse.H0_H0 ;  /* 0x20000011ff577230 */ /* 0x100fe40000004100 */
[----:B------:R-:W-:Y:S02]  /*1770*/  HADD2.F32 R21, -RZ, R16.H1_H1 ;  /* 0x30000010ff157230 */ /* 0x000fe40000004100 */
[----:B------:R-:W-:Y:S01]  /*1780*/  FADD.FTZ R89, R89, R46 ;  /* 0x0000002e59597221 */ /* 0x000fe20000010000 */
[----:B------:R-:W-:-:S02]  /*1790*/  HADD2.F32 R17, -RZ, R17.H1_H1 ;  /* 0x30000011ff117230 */ /* 0x000fc40000004100 */
[--C-:B------:R-:W-:Y:S01]  /*17a0*/  FADD.FTZ R87, R87, R46.reuse ;  /* 0x0000002e57577221 */ /* 0x100fe20000010000 */
[--C-:B------:R-:W-:Y:S02]  /*17b0*/  HADD2.F32 R85, -RZ, R18.reuse.H0_H0 ;  /* 0x20000012ff557230 */ /* 0x100fe40000004100 */
        /* <DEDUP_REMOVED lines=49> */
.L_x_2350:
[----:B------:R-:W-:Y:S05]  /*1ad0*/  BSYNC B0 ;  /* 0x0000000000007941 */ /* 0x000fea0003800000 */
.L_x_2349:
        /* <DEDUP_REMOVED lines=38> */
.L_x_2352:
[----:B------:R-:W-:Y:S05]  /*1d40*/  BSYNC B0 ;  /* 0x0000000000007941 */ /* 0x000fea0003800000 */
.L_x_2351:
        /* <DEDUP_REMOVED lines=36> */
.L_x_2354:
[----:B------:R-:W-:Y:S05]  /*1f90*/  BSYNC B0 ;  /* 0x0000000000007941 */ /* 0x000fea0003800000 */
.L_x_2353:
        /* <DEDUP_REMOVED lines=38> */
.L_x_2356:
[----:B------:R-:W-:Y:S05]  /*2200*/  BSYNC B0 ;  /* 0x0000000000007941 */ /* 0x000fea0003800000 */
.L_x_2355:
[----:B------:R-:W-:Y:S01]  /*2210*/  HADD2.F32 R13, -RZ, R13.H1_H1 ;  /* 0x3000000dff0d7230 */ /* 0x000fe20000004100 */
[----:B------:R-:W-:Y:S01]  /*2220*/  BSSY B0, `(.L_x_2357) ;  /* 0x0000024000007945 */ /* 0x000fe20003800000 */
[----:B------:R-:W-:Y:S01]  /*2230*/  FSETP.GTU.FTZ.AND P2, PT, R93, 20, PT ;  /* 0x41a000005d00780b */ /* 0x000fe20003f5c000 */
[----:B------:R-:W-:-:S04]  /*2240*/  IMAD.WIDE R52, R79, 0x2, R52 ;  /* 0x000000024f347825 */ /* 0x000fc800078e0234 */
        /* <DEDUP_REMOVED lines=33> */
.L_x_2358:
[----:B------:R-:W-:Y:S05]  /*2460*/  BSYNC B0 ;  /* 0x0000000000007941 */ /* 0x000fea0003800000 */
.L_x_2357:
[----:B------:R-:W-:Y:S01]  /*2470*/  ISETP.EQ.OR P0, PT, RZ, UR4, P0 ;  /* 0x00000004ff007c0c */ /* 0x000fe20008702670 */
[----:B------:R-:W-:Y:S01]  /*2480*/  HADD2.F32 R95, -RZ, R14.H0_H0 ;  /* 0x2000000eff5f7230 */ /* 0x000fe20000004100 */
[----:B------:R-:W-:Y:S01]  /*2490*/  BSSY B0, `(.L_x_2359) ;  /* 0x0000025000007945 */ /* 0x000fe20003800000 */
[----:B------:R-:W-:Y:S01]  /*24a0*/  FSETP.GTU.FTZ.AND P1, PT, R96, 20, PT ;  /* 0x41a000006000780b */ /* 0x000fe20003f3c000 */
[----:B------:R-:W-:Y:S01]  /*24b0*/  IMAD.WIDE R54, R79, 0x2, R54 ;  /* 0x000000024f367825 */ /* 0x000fe200078e0236 */
[----:B------:R-:W-:-:S03]  /*24c0*/  ISETP.EQ.OR P6, PT, RZ, UR4, P6 ;  /* 0x00000004ff007c0c */ /* 0x000fc6000b7c2670 */
[----:B------:R-:W-:-:S05]  /*24d0*/  FADD.FTZ R95, R95, R46 ;  /* 0x0000002e5f5f7221 */ /* 0x000fca0000010000 */
        /* <DEDUP_REMOVED lines=32> */
.L_x_2360:
[----:B------:R-:W-:Y:S05]  /*26e0*/  BSYNC B0 ;  /* 0x0000000000007941 */ /* 0x000fea0003800000 */
.L_x_2359:
[----:B------:R-:W-:Y:S01]  /*26f0*/  HADD2.F32 R97, -RZ, R14.H1_H1 ;  /* 0x3000000eff617230 */ /* 0x000fe20000004100 */
[----:B------:R-:W-:Y:S01]  /*2700*/  BSSY B0, `(.L_x_2361) ;  /* 0x0000025000007945 */ /* 0x000fe20003800000 */
[----:B------:R-:W-:Y:S01]  /*2710*/  FSETP.GTU.FTZ.AND P0, PT, R95, 20, PT ;  /* 0x41a000005f00780b */ /* 0x000fe20003f1c000 */
[--C-:B------:R-:W-:Y:S02]  /*2720*/  HADD2.F32 R17, -RZ, R15.reuse.H0_H0 ;  /* 0x2000000fff117230 */ /* 0x100fe40000004100 */
        /* <DEDUP_REMOVED lines=34> */
.L_x_2362:
[----:B------:R-:W-:Y:S05]  /*2950*/  BSYNC B0 ;  /* 0x0000000000007941 */ /* 0x000fea0003800000 */
.L_x_2361:
        /* <DEDUP_REMOVED lines=42> */
.L_x_2364:
[----:B------:R-:W-:Y:S05]  /*2c00*/  BSYNC B0 ;  /* 0x0000000000007941 */ /* 0x000fea0003800000 */
.L_x_2363:
[----:B------:R-:W-:Y:S01]  /*2c10*/  BSSY B0, `(.L_x_2365) ;  /* 0x0000028000007945 */ /* 0x000fe20003800000 */
[----:B------:R-:W-:Y:S01]  /*2c20*/  HADD2.F32 R119, -RZ, R8.H0_H0 ;  /* 0x20000008ff777230 */ /* 0x000fe20000004100 */
[----:B------:R-:W-:Y:S01]  /*2c30*/  FSETP.GTU.FTZ.AND P5, PT, R98, 20, PT ;  /* 0x41a000006200780b */ /* 0x000fe20003fbc000 */
[----:B------:R-:W-:Y:S02]  /*2c40*/  HADD2.F32 R6, -RZ, R6.H1_H1 ;  /* 0x30000006ff067230 */ /* 0x000fe40000004100 */
[----:B------:R-:W-:Y:S01]  /*2c50*/  FADD.FTZ R99, R99, R46 ;  /* 0x0000002e63637221 */ /* 0x000fe20000010000 */
[--C-:B------:R-:W-:Y:S02]  /*2c60*/  HADD2.F32 R120, -RZ, R7.reuse.H0_H0 ;  /* 0x20000007ff787230 */ /* 0x100fe40000004100 */
[----:B------:R-:W-:Y:S02]  /*2c70*/  HADD2.F32 R18, -RZ, R7.H1_H1 ;  /* 0x30000007ff127230 */ /* 0x000fe40000004100 */
        /* <DEDUP_REMOVED lines=33> */
.L_x_2366:
[----:B------:R-:W-:Y:S05]  /*2e90*/  BSYNC B0 ;  /* 0x0000000000007941 */ /* 0x000fea0003800000 */
.L_x_2365:
[----:B------:R-:W-:Y:S01]  /*2ea0*/  ISETP.EQ.OR P3, PT, RZ, UR4, P3 ;  /* 0x00000004ff007c0c */ /* 0x000fe20009f62670 */
[----:B------:R-:W-:Y:S01]  /*2eb0*/  BSSY B0, `(.L_x_2367) ;  /* 0x000002e000007945 */ /* 0x000fe20003800000 */
[----:B------:R-:W-:Y:S01]  /*2ec0*/  FSETP.GTU.FTZ.AND P4, PT, R99, 20, PT ;  /* 0x41a000006300780b */ /* 0x000fe20003f9c000 */
[--C-:B------:R-:W-:Y:S01]  /*2ed0*/  HADD2.F32 R118, -RZ, R9.reuse.H0_H0 ;  /* 0x20000009ff767230 */ /* 0x100fe20000004100 */
[----:B------:R-:W-:Y:S01]  /*2ee0*/  ISETP.EQ.OR P2, PT, RZ, UR4, P2 ;  /* 0x00000004ff007c0c */ /* 0x000fe20009742670 */
[--C-:B------:R-:W-:Y:S01]  /*2ef0*/  HADD2.F32 R24, -RZ, R10.reuse.H0_H0 ;  /* 0x2000000aff187230 */ /* 0x100fe20000004100 */
[----:B------:R-:W-:Y:S01]  /*2f00*/  ISETP.EQ.OR P1, PT, RZ, UR4, P1 ;  /* 0x00000004ff007c0c */ /* 0x000fe20008f22670 */
[----:B------:R-:W-:Y:S01]  /*2f10*/  HADD2.F32 R9, -RZ, R9.H1_H1 ;  /* 0x30000009ff097230 */ /* 0x000fe20000004100 */
        /* <DEDUP_REMOVED lines=39> */
.L_x_2368:
[----:B------:R-:W-:Y:S05]  /*3190*/  BSYNC B0 ;  /* 0x0000000000007941 */ /* 0x000fea0003800000 */
.L_x_2367:
        /* <DEDUP_REMOVED lines=33> */
.L_x_2370:
[----:B------:R-:W-:Y:S05]  /*33b0*/  BSYNC B0 ;  /* 0x0000000000007941 */ /* 0x000fea0003800000 */
.L_x_2369:
        /* <DEDUP_REMOVED lines=33> */
.L_x_2372:
[----:B------:R-:W-:Y:S05]  /*35d0*/  BSYNC B0 ;  /* 0x0000000000007941 */ /* 0x000fea0003800000 */
.L_x_2371:
        /* <DEDUP_REMOVED lines=33> */
.L_x_2374:
[----:B------:R-:W-:Y:S05]  /*37f0*/  BSYNC B0 ;  /* 0x0000000000007941 */ /* 0x000fea0003800000 */
.L_x_2373:
        /* <DEDUP_REMOVED lines=33> */
.L_x_2376:
[----:B------:R-:W-:Y:S05]  /*3a10*/  BSYNC B0 ;  /* 0x0000000000007941 */ /* 0x000fea0003800000 */
.L_x_2375:
        /* <DEDUP_REMOVED lines=33> */
.L_x_2378:
[----:B------:R-:W-:Y:S05]  /*3c30*/  BSYNC B0 ;  /* 0x0000000000007941 */ /* 0x000fea0003800000 */
.L_x_2377:
        /* <DEDUP_REMOVED lines=33> */
.L_x_2380:
[----:B------:R-:W-:Y:S05]  /*3e50*/  BSYNC B0 ;  /* 0x0000000000007941 */ /* 0x000fea0003800000 */
.L_x_2379:
        /* <DEDUP_REMOVED lines=44> */
.L_x_2389:
[----:B------:R-:W-:Y:S01]  /*4120*/  SHF.R.S32.HI R132, RZ, 0x1f, R133 ;  /* 0x0000001fff847819 */ /* 0x000fe20000011485 */
[----:B------:R-:W-:-:S04]  /*4130*/  IMAD.WIDE.U32 R4, R133, UR8, RZ ;  /* 0x0000000885047c25 */ /* 0x000fc8000f8e00ff */
[----:B-12---:R-:W-:Y:S01]  /*4140*/  IMAD R6, R132, UR8, RZ ;  /* 0x0000000884067c24 */ /* 0x006fe2000f8e02ff */
[----:B------:R-:W-:-:S03]  /*4150*/  LEA R12, P0, R4, R48, 0x1 ;  /* 0x00000030040c7211 */ /* 0x000fc600078008ff */
[----:B------:R-:W-:Y:S01]  /*4160*/  IMAD R7, R133, UR9, R6 ;  /* 0x0000000985077c24 */ /* 0x000fe2000f8e0206 */
[----:B------:R-:W-:-:S04]  /*4170*/  IADD3 R12, P1, R12, R81, RZ ;  /* 0x000000510c0c7210 */ /* 0x000fc80007f3e0ff */
[----:B------:R-:W-:-:S04]  /*4180*/  IADD3 R5, R5, R7, RZ ;  /* 0x0000000705057210 */ /* 0x000fc80007ffe0ff */
[----:B------:R-:W-:-:S04]  /*4190*/  LEA.HI.X R5, R4, R49, R5, 0x1, P0 ;  /* 0x0000003104057211 */ /* 0x000fc800000f0c05 */
[----:B------:R-:W-:-:S05]  /*41a0*/  IADD3.X R13, R5, R80, RZ, P1, !PT ;  /* 0x00000050050d7210 */ /* 0x000fca0000ffe4ff */
[----:B------:R-:W2:Y:S04]  /*41b0*/  LDG.E.128 R4, desc[UR6][R12.64] ;  /* 0x000000060c047981 */ /* 0x000ea8000c1e1d00 */
[----:B------:R3:W4:Y:S01]  /*41c0*/  LDG.E.128 R8, desc[UR6][R12.64+0x200] ;  /* 0x000200060c087981 */ /* 0x000722000c1e1d00 */
[----:B------:R-:W-:Y:S01]  /*41d0*/  IMAD R16, R132, UR4, RZ ;  /* 0x0000000484107c24 */ /* 0x000fe2000f8e02ff */
[----:B------:R-:W5:Y:S03]  /*41e0*/  S2R R19, SR_CgaCtaId ;  /* 0x0000000000137919 */ /* 0x000f660000008800 */
[----:B------:R-:W-:Y:S01]  /*41f0*/  IMAD R17, R133, UR5, R16 ;  /* 0x0000000585117c24 */ /* 0x000fe2000f8e0210 */
[----:B---3--:R-:W-:-:S02]  /*4200*/  MOV R12, R32 ;  /* 0x00000020000c7202 */ /* 0x008fc40000000f00 */
[----:B------:R-:W-:-:S03]  /*4210*/  MOV R13, R57 ;  /* 0x00000039000d7202 */ /* 0x000fc60000000f00 */
[----:B------:R-:W-:-:S03]  /*4220*/  IMAD.WIDE.U32 R14, R133, UR4, R12 ;  /* 0x00000004850e7c25 */ /* 0x000fc6000f8e000c */
[----:B-1----:R-:W-:Y:S02]  /*4230*/  LEA R16, P0, R14, R38, 0x2 ;  /* 0x000000260e107211 */ /* 0x002fe400078010ff */
[----:B------:R-:W-:-:S04]  /*4240*/  IADD3 R15, R15, R17, RZ ;  /* 0x000000110f0f7210 */ /* 0x000fc80007ffe0ff */
[----:B------:R-:W-:Y:S01]  /*4250*/  LEA.HI.X R17, R14, R39, R15, 0x2, P0 ;  /* 0x000000270e117211 */ /* 0x000fe200000f140f */
[----:B------:R-:W-:Y:S02]  /*4260*/  IMAD R14, R132, UR10, RZ ;  /* 0x0000000a840e7c24 */ /* 0x000fe4000f8e02ff */
[C---:B------:R-:W-:Y:S01]  /*4270*/  IMAD.WIDE.U32 R12, R133.reuse, UR10, RZ ;  /* 0x0000000a850c7c25 */ /* 0x040fe2000f8e00ff */
[----:B------:R-:W-:Y:S01]  /*4280*/  MOV R134, 0x400 ;  /* 0x0000040000867802 */ /* 0x000fe20000000f00 */
[----:B------:R-:W3:Y:S02]  /*4290*/  LDG.E R22, desc[UR6][R16.64] ;  /* 0x0000000610167981 */ /* 0x000ee4000c1e1900 */
[----:B------:R-:W-:Y:S01]  /*42a0*/  IMAD R15, R133, UR11, R14 ;  /* 0x0000000b850f7c24 */ /* 0x000fe2000f8e020e */
[----:B------:R-:W-:Y:S02]  /*42b0*/  LEA R20, P0, R12, R50, 0x1 ;  /* 0x000000320c147211 */ /* 0x000fe400078008ff */
[----:B-----5:R-:W-:-:S02]  /*42c0*/  LEA R134, R19, R134, 0x18 ;  /* 0x0000008613867211 */ /* 0x020fc400078ec0ff */
[----:B------:R-:W-:Y:S02]  /*42d0*/  IADD3 R13, R13, R15, RZ ;  /* 0x0000000f0d0d7210 */ /* 0x000fe40007ffe0ff */
[----:B------:R-:W-:Y:S02]  /*42e0*/  LEA R82, R60, R134, 0x4 ;  /* 0x000000863c527211 */ /* 0x000fe400078e20ff */
[----:B------:R-:W-:Y:S02]  /*42f0*/  LEA.HI.X R13, R12, R51, R13, 0x1, P0 ;  /* 0x000000330c0d7211 */ /* 0x000fe400000f0c0d */
[----:B------:R-:W-:-:S05]  /*4300*/  IADD3 R20, P0, R20, R81, RZ ;  /* 0x0000005114147210 */ /* 0x000fca0007f1e0ff */
[----:B------:R-:W-:Y:S01]  /*4310*/  IMAD.X R21, R13, 0x1, R80, P0 ;  /* 0x000000010d157824 */ /* 0x000fe200000e0650 */
[----:B--2---:R-:W-:Y:S04]  /*4320*/  STS.128 [R82], R4 ;  /* 0x0000000452007388 */ /* 0x004fe80000000c00 */
[----:B----4-:R-:W-:Y:S01]  /*4330*/  STS.128 [R82+0x200], R8 ;  /* 0x0002000852007388 */ /* 0x010fe20000000c00 */
[----:B------:R-:W-:-:S03]  /*4340*/  NOP ;  /* 0x0000000000007918 */ /* 0x000fc60000000000 */
[----:B------:R-:W2:Y:S04]  /*4350*/  LDG.E.128 R12, desc[UR6][R20.64] ;  /* 0x00000006140c7981 */ /* 0x000ea8000c1e1d00 */
[----:B------:R-:W4:Y:S01]  /*4360*/  LDG.E.128 R16, desc[UR6][R20.64+0x200] ;  /* 0x0002000614107981 */ /* 0x000f22000c1e1d00 */
[----:B------:R-:W-:Y:S02]  /*4370*/  LEA R92, R60, R134, 0x5 ;  /* 0x000000863c5c7211 */ /* 0x000fe400078e28ff */
[-C--:B------:R-:W-:Y:S01]  /*4380*/  ISETP.GE.U32.AND P3, PT, R63, R79.reuse, PT ;  /* 0x0000004f3f00720c */ /* 0x080fe20003f66070 */
[----:B------:R-:W1:Y:S01]  /*4390*/  S2R R135, SR_TID.X ;  /* 0x0000000000877919 */ /* 0x000e620000002100 */
[-C--:B------:R-:W-:Y:S02]  /*43a0*/  ISETP.GE.U32.AND P5, PT, R66, R79.reuse, PT ;  /* 0x0000004f4200720c */ /* 0x080fe40003fa6070 */
[-C--:B------:R-:W-:Y:S01]  /*43b0*/  ISETP.GE.U32.AND P4, PT, R65, R79.reuse, PT ;  /* 0x0000004f4100720c */ /* 0x080fe20003f86070 */
[----:B------:R-:W5:Y:S01]  /*43c0*/  LDS.128 R4, [R92] ;  /* 0x000000005c047984 */ /* 0x000f620000000c00 */
[----:B------:R-:W-:-:S03]  /*43d0*/  ISETP.GE.U32.AND P6, PT, R67, R79, PT ;  /* 0x0000004f4300720c */ /* 0x000fc60003fc6070 */
[----:B0-----:R-:W0:Y:S01]  /*43e0*/  LDS.128 R8, [R92+0x10] ;  /* 0x000010005c087984 */ /* 0x001e220000000c00 */
[----:B---3--:R-:W-:-:S04]  /*43f0*/  FMUL.FTZ R146, R22, 1.4426950216293334961 ;  /* 0x3fb8aa3b16927820 */ /* 0x008fc80000410000 */
[C---:B------:R-:W-:Y:S01]  /*4400*/  FMUL.FTZ R22, R146.reuse, R89 ;  /* 0x0000005992167220 */ /* 0x040fe20000410000 */
[C---:B------:R-:W-:Y:S01]  /*4410*/  FMUL.FTZ R23, R146.reuse, R88 ;  /* 0x0000005892177220 */ /* 0x040fe20000410000 */
        /* <DEDUP_REMOVED lines=8> */
[----:B-1----:R-:W-:Y:S01]  /*44a0*/  SHF.L.U32 R144, R135, 0x4, RZ ;  /* 0x0000000487907819 */ /* 0x002fe200000006ff */
[----:B------:R-:W-:Y:S01]  /*44b0*/  FMUL.FTZ R157, R146, R98 ;  /* 0x00000062929d7220 */ /* 0x000fe20000410000 */
[----:B------:R-:W-:Y:S02]  /*44c0*/  MUFU.EX2 R138, R23 ;  /* 0x00000017008a7308 */ /* 0x000fe40000000800 */
[----:B------:R-:W-:-:S06]  /*44d0*/  ISETP.GE.U32.AND P2, PT, R144, R79, PT ;  /* 0x0000004f9000720c */ /* 0x000fcc0003f46070 */
[----:B------:R-:W-:Y:S01]  /*44e0*/  MUFU.EX2 R141, R24 ;  /* 0x00000018008d7308 */ /* 0x000fe20000000800 */
[----:B-----5:R-:W-:Y:S02]  /*44f0*/  HADD2.F32 R147, -RZ, R7.H0_H0 ;  /* 0x20000007ff937230 */ /* 0x020fe40000004100 */
[----:B0-----:R-:W-:-:S03]  /*4500*/  HADD2.F32 R152, -RZ, R8.H0_H0 ;  /* 0x20000008ff987230 */ /* 0x001fc60000004100 */
[----:B------:R-:W-:Y:S02]  /*4510*/  FMUL.FTZ R147, R120, R147 ;  /* 0x0000009378937220 */ /* 0x000fe40000410000 */
[----:B------:R-:W-:Y:S01]  /*4520*/  MUFU.EX2 R142, R25 ;  /* 0x00000019008e7308 */ /* 0x000fe20000000800 */
[----:B------:R-:W-:Y:S02]  /*4530*/  HADD2.F32 R155, -RZ, R9.H0_H0 ;  /* 0x20000009ff9b7230 */ /* 0x000fe40000004100 */
[----:B------:R-:W-:Y:S02]  /*4540*/  HADD2.F32 R166, -RZ, R10.H0_H0 ;  /* 0x2000000affa67230 */ /* 0x000fe40000004100 */
[--C-:B------:R-:W-:Y:S02]  /*4550*/  HADD2.F32 R163, -RZ, R11.reuse.H0_H0 ;  /* 0x2000000bffa37230 */ /* 0x100fe40000004100 */
[----:B------:R-:W-:Y:S01]  /*4560*/  HADD2.F32 R168, -RZ, R11.H1_H1 ;  /* 0x3000000bffa87230 */ /* 0x000fe20000004100 */
[----:B------:R0:W1:Y:S01]  /*4570*/  MUFU.EX2 R143, R137 ;  /* 0x00000089008f7308 */ /* 0x0000620000000800 */
[----:B------:R-:W-:Y:S01]  /*4580*/  FMUL.FTZ R166, R117, R166 ;  /* 0x000000a675a67220 */ /* 0x000fe20000410000 */
[----:B------:R-:W-:-:S02]  /*4590*/  FMUL.FTZ R163, R116, R163 ;  /* 0x000000a374a37220 */ /* 0x000fc40000410000 */
[----:B------:R-:W-:-:S04]  /*45a0*/  FMUL.FTZ R168, R131, R168 ;  /* 0x000000a883a87220 */ /* 0x000fc80000410000 */
[----:B------:R3:W-:Y:S01]  /*45b0*/  MUFU.EX2 R145, R139 ;  /* 0x0000008b00917308 */ /* 0x0007e20000000800 */
[----:B0-----:R-:W-:-:S05]  /*45c0*/  HADD2.F32 R137, -RZ, R4.H1_H1 ;  /* 0x30000004ff897230 */ /* 0x001fca0000004100 */
[----:B------:R-:W-:Y:S02]  /*45d0*/  FMUL.FTZ R137, R124, R137 ;  /* 0x000000897c897220 */ /* 0x000fe40000410000 */
[----:B------:R0:W-:Y:S01]  /*45e0*/  MUFU.EX2 R151, R140 ;  /* 0x0000008c00977308 */ /* 0x0001e20000000800 */
[----:B---3--:R-:W-:Y:S01]  /*45f0*/  HADD2.F32 R139, -RZ, R5.H0_H0 ;  /* 0x20000005ff8b7230 */ /* 0x008fe20000004100 */
[----:B-1----:R-:W-:Y:S02]  /*4600*/  FSEL R143, R143, 1, !P6 ;  /* 0x3f8000008f8f7808 */ /* 0x002fe40007000000 */
[----:B------:R-:W-:Y:S02]  /*4610*/  FSEL R137, R137, RZ, !P3 ;  /* 0x000000ff89897208 */ /* 0x000fe40005800000 */
[----:B------:R-:W-:Y:S02]  /*4620*/  FMUL.FTZ R139, R122, R139 ;  /* 0x0000008b7a8b7220 */ /* 0x000fe40000410000 */
[----:B------:R1:W-:Y:S01]  /*4630*/  MUFU.EX2 R162, R156 ;  /* 0x0000009c00a27308 */ /* 0x0003e20000000800 */
[----:B0-----:R-:W-:-:S07]  /*4640*/  HADD2.F32 R140, -RZ, R6.H0_H0 ;  /* 0x20000006ff8c7230 */ /* 0x001fce0000004100 */
[----:B------:R0:W-:Y:S01]  /*4650*/  MUFU.EX2 R159, R157 ;  /* 0x0000009d009f7308 */ /* 0x0001e20000000800 */
[----:B-1----:R-:W-:-:S07]  /*4660*/  FMUL.FTZ R156, R146, R97 ;  /* 0x00000061929c7220 */ /* 0x002fce0000410000 */
[----:B------:R1:W-:Y:S01]  /*4670*/  MUFU.EX2 R160, R156 ;  /* 0x0000009c00a07308 */ /* 0x0003e20000000800 */
[----:B0-----:R-:W-:-:S07]  /*4680*/  FMUL.FTZ R157, R118, R155 ;  /* 0x0000009b769d7220 */ /* 0x001fce0000410000 */
[----:B------:R-:W-:Y:S01]  /*4690*/  MUFU.EX2 R165, R165 ;  /* 0x000000a500a57308 */ /* 0x000fe20000000800 */
[----:B-1----:R-:W-:Y:S01]  /*46a0*/  FMUL.FTZ R156, R119, R152 ;  /* 0x00000098779c7220 */ /* 0x002fe20000410000 */
[----:B--2---:R0:W-:Y:S04]  /*46b0*/  STS.128 [R82+0x420], R12 ;  /* 0x0004200c52007388 */ /* 0x0041e80000000c00 */
[----:B----4-:R1:W-:Y:S01]  /*46c0*/  STS.128 [R82+0x620], R16 ;  /* 0x0006201052007388 */ /* 0x0103e20000000c00 */
[----:B------:R-:W-:-:S03]  /*46d0*/  NOP ;  /* 0x0000000000007918 */ /* 0x000fc60000000000 */
[----:B------:R-:W2:Y:S04]  /*46e0*/  LDS.128 R20, [R92+0x420] ;  /* 0x000420005c147984 */ /* 0x000ea80000000c00 */
[----:B------:R-:W3:Y:S01]  /*46f0*/  LDS.128 R24, [R92+0x430] ;  /* 0x000430005c187984 */ /* 0x000ee20000000c00 */
[----:B0-----:R-:W-:Y:S01]  /*4700*/  IADD3 R14, R144, 0x6, RZ ;  /* 0x00000006900e7810 */ /* 0x001fe20007ffe0ff */
[----:B------:R-:W-:Y:S01]  /*4710*/  FMUL.FTZ R13, R146, R91 ;  /* 0x0000005b920d7220 */ /* 0x000fe20000410000 */
[----:B------:R-:W-:Y:S01]  /*4720*/  IADD3 R12, R144, 0x7, RZ ;  /* 0x00000007900c7810 */ /* 0x000fe20007ffe0ff */
[----:B------:R-:W-:Y:S01]  /*4730*/  FMUL.FTZ R144, R146, R93 ;  /* 0x0000005d92907220 */ /* 0x000fe20000410000 */
[----:B-1----:R-:W-:Y:S01]  /*4740*/  HADD2.F32 R18, -RZ, R4.H0_H0 ;  /* 0x20000004ff127230 */ /* 0x002fe20000004100 */
[----:B------:R-:W-:Y:S01]  /*4750*/  ISETP.GE.U32.AND P1, PT, R14, R79, PT ;  /* 0x0000004f0e00720c */ /* 0x000fe20003f26070 */
[----:B------:R-:W-:-:S02]  /*4760*/  HADD2.F32 R4, -RZ, R5.H1_H1 ;  /* 0x30000005ff047230 */ /* 0x000fc40000004100 */
[----:B------:R-:W-:Y:S01]  /*4770*/  FMUL.FTZ R14, R146, R94 ;  /* 0x0000005e920e7220 */ /* 0x000fe20000410000 */
[----:B------:R-:W-:Y:S01]  /*4780*/  HADD2.F32 R5, -RZ, R6.H1_H1 ;  /* 0x30000006ff057230 */ /* 0x000fe20000004100 */
[----:B------:R-:W0:Y:S01]  /*4790*/  MUFU.EX2 R153, R13 ;  /* 0x0000000d00997308 */ /* 0x000e220000000800 */
[----:B------:R-:W-:Y:S02]  /*47a0*/  HADD2.F32 R6, -RZ, R7.H1_H1 ;  /* 0x30000007ff067230 */ /* 0x000fe40000004100 */
[----:B------:R-:W-:Y:S01]  /*47b0*/  FMUL.FTZ R4, R125, R4 ;  /* 0x000000047d047220 */ /* 0x000fe20000410000 */
[----:B------:R-:W-:Y:S02]  /*47c0*/  HADD2.F32 R7, -RZ, R8.H1_H1 ;  /* 0x30000008ff077230 */ /* 0x000fe40000004100 */
[----:B------:R-:W-:Y:S01]  /*47d0*/  FMUL.FTZ R18, R123, R18 ;  /* 0x000000127b127220 */ /* 0x000fe20000410000 */
[----:B------:R-:W-:Y:S02]  /*47e0*/  HADD2.F32 R8, -RZ, R9.H1_H1 ;  /* 0x30000009ff087230 */ /* 0x000fe40000004100 */
[----:B------:R-:W-:Y:S01]  /*47f0*/  FMUL.FTZ R5, R126, R5 ;  /* 0x000000057e057220 */ /* 0x000fe20000410000 */
[----:B------:R-:W-:Y:S01]  /*4800*/  HADD2.F32 R9, -RZ, R10.H1_H1 ;  /* 0x3000000aff097230 */ /* 0x000fe20000004100 */
[----:B------:R-:W-:Y:S01]  /*4810*/  MUFU.EX2 R158, R14 ;  /* 0x0000000e009e7308 */ /* 0x000fe20000000800 */
[----:B------:R-:W-:Y:S01]  /*4820*/  FSEL R18, R18, RZ, !P2 ;  /* 0x000000ff12127208 */ /* 0x000fe20005000000 */
[----:B------:R-:W-:Y:S01]  /*4830*/  FMUL.FTZ R6, R127, R6 ;  /* 0x000000067f067220 */ /* 0x000fe20000410000 */
[----:B------:R-:W-:Y:S01]  /*4840*/  ISETP.GE.U32.AND P0, PT, R12, R79, PT ;  /* 0x0000004f0c00720c */ /* 0x000fe20003f06070 */
[----:B------:R-:W-:Y:S01]  /*4850*/  FMUL.FTZ R12, R146, R90 ;  /* 0x0000005a920c7220 */ /* 0x000fe20000410000 */
[----:B------:R-:W-:Y:S01]  /*4860*/  FMUL.FTZ R7, R128, R7 ;  /* 0x0000000780077220 */ /* 0x000fe20000410000 */
[----:B------:R-:W-:Y:S01]  /*4870*/  FMUL.FTZ R8, R129, R8 ;  /* 0x0000000881087220 */ /* 0x000fe20000410000 */
[----:B------:R-:W-:Y:S01]  /*4880*/  FMUL.FTZ R9, R130, R9 ;  /* 0x0000000982097220 */ /* 0x000fe20000410000 */
[----:B------:R1:W-:Y:S01]  /*4890*/  MUFU.EX2 R164, R144 ;  /* 0x0000009000a47308 */ /* 0x0003e20000000800 */
[----:B0-----:R-:W-:-:S07]  /*48a0*/  FSEL R152, R153, 1, !P0 ;  /* 0x3f80000099987808 */ /* 0x001fce0004000000 */
[----:B------:R0:W4:Y:S01]  /*48b0*/  MUFU.EX2 R154, R12 ;  /* 0x0000000c009a7308 */ /* 0x0001220000000800 */
[----:B-1----:R-:W-:Y:S01]  /*48c0*/  FMUL.FTZ R144, R146, R95 ;  /* 0x0000005f92907220 */ /* 0x002fe20000410000 */
[--C-:B--2---:R-:W-:Y:S01]  /*48d0*/  HADD2.F32 R13, -RZ, R21.reuse.H0_H0 ;  /* 0x20000015ff0d7230 */ /* 0x104fe20000004100 */
[----:B------:R-:W-:Y:S01]  /*48e0*/  FSEL R146, R147, RZ, !P1 ;  /* 0x000000ff93927208 */ /* 0x000fe20004800000 */
[----:B------:R-:W-:Y:S01]  /*48f0*/  HADD2.F32 R10, -RZ, R21.H1_H1 ;  /* 0x30000015ff0a7230 */ /* 0x000fe20000004100 */
[----:B------:R-:W-:Y:S01]  /*4900*/  FSEL R147, R151, 1, !P1 ;  /* 0x3f80000097937808 */ /* 0x000fe20004800000 */
[--C-:B---3--:R-:W-:Y:S01]  /*4910*/  HADD2.F32 R21, -RZ, R25.reuse.H0_H0 ;  /* 0x20000019ff157230 */ /* 0x108fe20000004100 */
[----:B------:R-:W-:Y:S01]  /*4920*/  FSEL R151, R6, RZ, !P0 ;  /* 0x000000ff06977208 */ /* 0x000fe20004000000 */
[----:B------:R-:W-:Y:S01]  /*4930*/  HADD2.F32 R14, -RZ, R25.H1_H1 ;  /* 0x30000019ff0e7230 */ /* 0x000fe20000004100 */
[----:B------:R1:W2:Y:S01]  /*4940*/  MUFU.EX2 R161, R144 ;  /* 0x0000009000a17308 */ /* 0x0002a20000000800 */
[--C-:B------:R-:W-:Y:S01]  /*4950*/  HADD2.F32 R25, -RZ, R27.reuse.H0_H0 ;  /* 0x2000001bff197230 */ /* 0x100fe20000004100 */
[-C--:B------:R-:W-:Y:S01]  /*4960*/  ISETP.GE.U32.AND P1, PT, R73, R79.reuse, PT ;  /* 0x0000004f4900720c */ /* 0x080fe20003f26070 */
[----:B------:R-:W-:Y:S01]  /*4970*/  HADD2.F32 R16, -RZ, R27.H1_H1 ;  /* 0x3000001bff107230 */ /* 0x000fe20000004100 */
[----:B------:R-:W-:Y:S01]  /*4980*/  FSEL R27, R136, 1, !P2 ;  /* 0x3f800000881b7808 */ /* 0x000fe20005000000 */
[--C-:B------:R-:W-:Y:S01]  /*4990*/  HADD2.F32 R17, -RZ, R23.reuse.H0_H0 ;  /* 0x20000017ff117230 */ /* 0x100fe20000004100 */
[----:B------:R-:W-:Y:S01]  /*49a0*/  FSEL R136, R138, 1, !P3 ;  /* 0x3f8000008a887808 */ /* 0x000fe20005800000 */
[----:B0-----:R-:W-:Y:S01]  /*49b0*/  HADD2.F32 R12, -RZ, R23.H1_H1 ;  /* 0x30000017ff0c7230 */ /* 0x001fe20000004100 */
[----:B------:R-:W-:Y:S01]  /*49c0*/  ISETP.NE.AND P3, PT, R62, RZ, PT ;  /* 0x000000ff3e00720c */ /* 0x000fe20003f65270 */
[----:B-1----:R-:W-:Y:S01]  /*49d0*/  FMUL.FTZ R144, R121, R140 ;  /* 0x0000008c79907220 */ /* 0x002fe20000410000 */
[----:B------:R-:W-:Y:S01]  /*49e0*/  FSEL R140, R4, RZ, !P5 ;  /* 0x000000ff048c7208 */ /* 0x000fe20006800000 */
[----:B------:R-:W-:Y:S01]  /*49f0*/  HADD2.F32 R11, -RZ, R20.H0_H0 ;  /* 0x20000014ff0b7230 */ /* 0x000fe20000004100 */
[-C--:B------:R-:W-:Y:S01]  /*4a00*/  ISETP.GE.U32.AND P2, PT, R68, R79.reuse, PT ;  /* 0x0000004f4400720c */ /* 0x080fe20003f46070 */
[----:B------:R-:W-:Y:S01]  /*4a10*/  HADD2.F32 R15, -RZ, R22.H0_H0 ;  /* 0x20000016ff0f7230 */ /* 0x000fe20000004100 */
[----:B------:R-:W-:Y:S01]  /*4a20*/  FSEL R138, R139, RZ, !P4 ;  /* 0x000000ff8b8a7208 */ /* 0x000fe20006000000 */
[----:B------:R-:W-:Y:S01]  /*4a30*/  HADD2.F32 R19, -RZ, R24.H0_H0 ;  /* 0x20000018ff137230 */ /* 0x000fe20000004100 */
[----:B------:R-:W-:Y:S01]  /*4a40*/  FSEL R139, R141, 1, !P4 ;  /* 0x3f8000008d8b7808 */ /* 0x000fe20006000000 */
[----:B------:R-:W-:Y:S01]  /*4a50*/  HADD2.F32 R23, -RZ, R26.H0_H0 ;  /* 0x2000001aff177230 */ /* 0x000fe20000004100 */
[----:B------:R-:W-:Y:S01]  /*4a60*/  FSEL R141, R142, 1, !P5 ;  /* 0x3f8000008e8d7808 */ /* 0x000fe20006800000 */
[----:B------:R-:W-:Y:S01]  /*4a70*/  HADD2.F32 R20, -RZ, R20.H1_H1 ;  /* 0x30000014ff147230 */ /* 0x000fe20000004100 */
[----:B------:R-:W-:Y:S01]  /*4a80*/  FSEL R142, R144, RZ, !P6 ;  /* 0x000000ff908e7208 */ /* 0x000fe20007000000 */
[----:B------:R-:W-:Y:S01]  /*4a90*/  HADD2.F32 R22, -RZ, R22.H1_H1 ;  /* 0x30000016ff167230 */ /* 0x000fe20000004100 */
[----:B------:R-:W-:Y:S01]  /*4aa0*/  @P3 LEA R4, R133, R134, 0x3 ;  /* 0x0000008685043211 */ /* 0x000fe200078e18ff */
[----:B------:R-:W-:Y:S01]  /*4ab0*/  HADD2.F32 R24, -RZ, R24.H1_H1 ;  /* 0x30000018ff187230 */ /* 0x000fe20000004100 */
[----:B------:R-:W-:Y:S01]  /*4ac0*/  FSEL R144, R5, RZ, !P2 ;  /* 0x000000ff05907208 */ /* 0x000fe20005000000 */
[----:B------:R-:W-:Y:S01]  /*4ad0*/  HADD2.F32 R26, -RZ, R26.H1_H1 ;  /* 0x3000001aff1a7230 */ /* 0x000fe20000004100 */
[----:B------:R-:W-:-:S02]  /*4ae0*/  ISETP.GE.U32.AND P4, PT, R69, R79, PT ;  /* 0x0000004f4500720c */ /* 0x000fc40003f86070 */
[----:B------:R-:W0:Y:S01]  /*4af0*/  @P3 LDS.64 R4, [R4+0x860] ;  /* 0x0008600004043984 */ /* 0x000e220000000a00 */
[----:B------:R-:W-:Y:S02]  /*4b00*/  ISETP.GE.U32.AND P5, PT, R70, R79, PT ;  /* 0x0000004f4600720c */ /* 0x000fe40003fa6070 */
[----:B------:R-:W-:Y:S02]  /*4b10*/  FSEL R145, R145, 1, !P2 ;  /* 0x3f80000091917808 */ /* 0x000fe40005000000 */
[----:B------:R-:W-:Y:S02]  /*4b20*/  FSEL R153, R156, RZ, !P4 ;  /* 0x000000ff9c997208 */ /* 0x000fe40006000000 */
[----:B----4-:R-:W-:Y:S02]  /*4b30*/  FSEL R154, R154, 1, !P4 ;  /* 0x3f8000009a9a7808 */ /* 0x010fe40006000000 */
[----:B------:R-:W-:Y:S02]  /*4b40*/  FSEL R155, R7, RZ, !P5 ;  /* 0x000000ff079b7208 */ /* 0x000fe40006800000 */
[----:B------:R-:W-:-:S02]  /*4b50*/  FSEL R158, R158, 1, !P5 ;  /* 0x3f8000009e9e7808 */ /* 0x000fc40006800000 */
[-C--:B------:R-:W-:Y:S02]  /*4b60*/  ISETP.GE.U32.AND P6, PT, R71, R79.reuse, PT ;  /* 0x0000004f4700720c */ /* 0x080fe40003fc6070 */
[-C--:B------:R-:W-:Y:S02]  /*4b70*/  ISETP.GE.U32.AND P2, PT, R72, R79.reuse, PT ;  /* 0x0000004f4800720c */ /* 0x080fe40003f46070 */
[-C--:B------:R-:W-:Y:S02]  /*4b80*/  ISETP.GE.U32.AND P0, PT, R74, R79.reuse, PT ;  /* 0x0000004f4a00720c */ /* 0x080fe40003f06070 */
[-C--:B------:R-:W-:Y:S02]  /*4b90*/  ISETP.GE.U32.AND P4, PT, R75, R79.reuse, PT ;  /* 0x0000004f4b00720c */ /* 0x080fe40003f86070 */
[----:B------:R-:W-:Y:S02]  /*4ba0*/  ISETP.GE.U32.AND P5, PT, R76, R79, PT ;  /* 0x0000004f4c00720c */ /* 0x000fe40003fa6070 */
[----:B------:R-:W-:-:S02]  /*4bb0*/  FSEL R157, R157, RZ, !P6 ;  /* 0x000000ff9d9d7208 */ /* 0x000fc40007000000 */
[----:B------:R-:W-:Y:S02]  /*4bc0*/  FSEL R164, R164, 1, !P6 ;  /* 0x3f800000a4a47808 */ /* 0x000fe40007000000 */
[----:B------:R-:W-:Y:S02]  /*4bd0*/  FSEL R162, R162, 1, !P2 ;  /* 0x3f800000a2a27808 */ /* 0x000fe40005000000 */
[----:B--2---:R-:W-:Y:S02]  /*4be0*/  FSEL R161, R161, 1, !P1 ;  /* 0x3f800000a1a17808 */ /* 0x004fe40004800000 */
[----:B------:R-:W-:Y:S02]  /*4bf0*/  FSEL R160, R160, 1, !P0 ;  /* 0x3f800000a0a07808 */ /* 0x000fe40004000000 */
[----:B------:R-:W-:Y:S02]  /*4c00*/  FSEL R159, R159, 1, !P4 ;  /* 0x3f8000009f9f7808 */ /* 0x000fe40006000000 */
[----:B------:R-:W-:-:S02]  /*4c10*/  FSEL R156, R165, 1, !P5 ;  /* 0x3f800000a59c7808 */ /* 0x000fc40006800000 */
[----:B------:R-:W-:Y:S02]  /*4c20*/  FSEL R167, R8, RZ, !P2 ;  /* 0x000000ff08a77208 */ /* 0x000fe40005000000 */
[----:B------:R-:W-:Y:S02]  /*4c30*/  FSEL R170, R166, RZ, !P1 ;  /* 0x000000ffa6aa7208 */ /* 0x000fe40004800000 */
[----:B------:R-:W-:Y:S02]  /*4c40*/  FSEL R169, R9, RZ, !P0 ;  /* 0x000000ff09a97208 */ /* 0x000fe40004000000 */
[----:B------:R-:W-:Y:S02]  /*4c50*/  FSEL R172, R163, RZ, !P4 ;  /* 0x000000ffa3ac7208 */ /* 0x000fe40006000000 */
[----:B------:R-:W-:Y:S01]  /*4c60*/  FSEL R171, R168, RZ, !P5 ;  /* 0x000000ffa8ab7208 */ /* 0x000fe20006800000 */
[----:B0-----:R-:W-:Y:S06]  /*4c70*/  @P3 BRA `(.L_x_2382) ;  /* 0x0000000000743947 */ /* 0x001fec0003800000 */
[----:B------:R-:W0:Y:S01]  /*4c80*/  LDC.U8 R4, c[0x0][0x239] ;  /* 0x00008e40ff047b82 */ /* 0x000e220000000000 */
[----:B------:R-:W-:Y:S02]  /*4c90*/  LOP3.LUT P0, R5, R148, 0xff, RZ, 0xc0, !PT ;  /* 0x000000ff94057812 */ /* 0x000fe4000780c0ff */
[----:B------:R-:W-:-:S04]  /*4ca0*/  ISETP.NE.U32.AND P1, PT, R42, RZ, PT ;  /* 0x000000ff2a00720c */ /* 0x000fc80003f25070 */
[----:B------:R-:W-:Y:S02]  /*4cb0*/  ISETP.NE.AND.EX P1, PT, R44, RZ, PT, P1 ;  /* 0x000000ff2c00720c */ /* 0x000fe40003f25310 */
[----:B0-----:R-:W-:Y:S01]  /*4cc0*/  ISETP.NE.AND P0, PT, R4, RZ, P0 ;  /* 0x000000ff0400720c */ /* 0x001fe20000705270 */
[----:B------:R-:W-:-:S12]  /*4cd0*/  HFMA2.MMA R4, -RZ, RZ, 1.875, 0 ;  /* 0x3f800000ff047435 */ /* 0x000fd800000001ff */
[----:B------:R-:W-:Y:S05]  /*4ce0*/  @P0 BRA P1, `(.L_x_2383) ;  /* 0x0000000000340947 */ /* 0x000fea0000800000 */
[----:B------:R-:W-:Y:S02]  /*4cf0*/  ISETP.NE.AND P0, PT, R5, RZ, PT ;  /* 0x000000ff0500720c */ /* 0x000fe40003f05270 */
[----:B------:R-:W-:-:S11]  /*4d00*/  MOV R5, RZ ;  /* 0x000000ff00057202 */ /* 0x000fd60000000f00 */
[----:B------:R-:W-:Y:S05]  /*4d10*/  @!P0 BRA `(.L_x_2382) ;  /* 0x00000000004c8947 */ /* 0x000fea0003800000 */
        /* <DEDUP_REMOVED lines=8> */
[----:B------:R1:W5:Y:S01]  /*4da0*/  LDG.E R5, desc[UR6][R8.64] ;  /* 0x0000000608057981 */ /* 0x000362000c1e1900 */
[----:B------:R-:W-:Y:S05]  /*4db0*/  BRA `(.L_x_2382) ;  /* 0x0000000000247947 */ /* 0x000fea0003800000 */
.L_x_2383:
        /* <DEDUP_REMOVED lines=9> */
.L_x_2382:
[-C--:B------:R-:W-:Y:S01]  /*4e50*/  FFMA.FTZ R6, R18, R136.reuse, R137 ;  /* 0x0000008812067223 */ /* 0x080fe20000010089 */
[----:B01----:R-:W-:Y:S01]  /*4e60*/  FMUL.FTZ R8, R27, R136 ;  /* 0x000000881b087220 */ /* 0x003fe20000410000 */
        /* <DEDUP_REMOVED lines=65> */
[----:B-1----:R-:W-:-:S05]  /*5280*/  @!P2 MOV R163, R4 ;  /* 0x0000000400a3a202 */ /* 0x002fca0000000f00 */
[----:B------:R-:W1:Y:S01]  /*5290*/  LDS R166, [R134+0x854] ;  /* 0x0008540086a67984 */ /* 0x000e620000000800 */
        /* <DEDUP_REMOVED lines=39> */
[----:B------:R2:W-:Y:S01]  /*5510*/  STG.E desc[UR6][R6.64], R9 ;  /* 0x0000000906007986 */ /* 0x0005e2000c101906 */
[----:B------:R-:W-:Y:S05]  /*5520*/  BRA `(.L_x_2385) ;  /* 0x0000000000c07947 */ /* 0x000fea0003800000 */
.L_x_2386:
        /* <DEDUP_REMOVED lines=31> */
.L_x_2387:
[----:B------:R0:W5:Y:S02]  /*5720*/  LDG.E R7, desc[UR6][R28.64] ;  /* 0x000000061c077981 */ /* 0x000164000c1e1900 */
.L_x_2388:
[----:B-----5:R-:W-:-:S06]  /*5730*/  IMAD.WIDE R6, R7, 0x4, R34 ;  /* 0x0000000407067825 */ /* 0x020fcc00078e0222 */
[----:B------:R-:W2:Y:S01]  /*5740*/  LDG.E R7, desc[UR6][R6.64] ;  /* 0x0000000606077981 */ /* 0x000ea2000c1e1900 */
[----:B------:R-:W-:Y:S01]  /*5750*/  MOV R5, R43 ;  /* 0x0000002b00057202 */ /* 0x000fe20000000f00 */
[----:B------:R-:W-:Y:S01]  /*5760*/  IMAD R132, R132, UR12, RZ ;  /* 0x0000000c84847c24 */ /* 0x000fe2000f8e02ff */
[----:B--2---:R-:W-:-:S05]  /*5770*/  SHF.R.S32.HI R4, RZ, 0x1f, R7 ;  /* 0x0000001fff047819 */ /* 0x004fca0000011407 */
[----:B------:R-:W-:Y:S01]  /*5780*/  IMAD R8, R4, UR16, RZ ;  /* 0x0000001004087c24 */ /* 0x000fe2000f8e02ff */
[----:B------:R-:W-:-:S03]  /*5790*/  MOV R4, R40 ;  /* 0x0000002800047202 */ /* 0x000fc60000000f00 */
[C---:B------:R-:W-:Y:S02]  /*57a0*/  IMAD R27, R7.reuse, UR17, R8 ;  /* 0x00000011071b7c24 */ /* 0x040fe4000f8e0208 */
[----:B------:R-:W-:-:S05]  /*57b0*/  IMAD.WIDE.U32 R4, R7, UR16, R4 ;  /* 0x0000001007047c25 */ /* 0x000fca000f8e0004 */
[----:B------:R-:W-:Y:S01]  /*57c0*/  IADD3 R5, R5, R27, RZ ;  /* 0x0000001b05057210 */ /* 0x000fe20007ffe0ff */
[C---:B------:R-:W-:Y:S02]  /*57d0*/  IMAD R27, R133.reuse, UR13, R132 ;  /* 0x0000000d851b7c24 */ /* 0x040fe4000f8e0284 */
[----:B------:R-:W-:-:S05]  /*57e0*/  IMAD.WIDE.U32 R4, R133, UR12, R4 ;  /* 0x0000000c85047c25 */ /* 0x000fca000f8e0004 */
[----:B------:R-:W-:Y:S02]  /*57f0*/  IADD3 R5, R27, R5, RZ ;  /* 0x000000051b057210 */ /* 0x000fe40007ffe0ff */
[----:B------:R-:W-:-:S04]  /*5800*/  LEA R6, P0, R4, R36, 0x2 ;  /* 0x0000002404067211 */ /* 0x000fc800078010ff */
[----:B------:R-:W-:-:S05]  /*5810*/  LEA.HI.X R7, R4, R37, R5, 0x2, P0 ;  /* 0x0000002504077211 */ /* 0x000fca00000f1405 */
[----:B------:R1:W-:Y:S04]  /*5820*/  STG.E desc[UR6][R6.64], R9 ;  /* 0x0000000906007986 */ /* 0x0003e8000c101906 */
.L_x_2385:
[----:B------:R-:W-:Y:S05]  /*5830*/  BSYNC B0 ;  /* 0x0000000000007941 */ /* 0x000fea0003800000 */
.L_x_2384:
        /* <DEDUP_REMOVED lines=19> */
.L_x_2381:
[----:B------:R-:W-:Y:S01]  /*5970*/  BAR.SYNC.DEFER_BLOCKING 0x0 ;  /* 0x0000000000007b1d */ /* 0x000fe20000010000 */
[----:B------:R-:W-:Y:S01]  /*5980*/  F2FP.F16.F32.PACK_AB R107, R107, R106 ;  /* 0x0000006a6b6b723e */ /* 0x000fe200000000ff */
[----:B------:R-:W-:Y:S01]  /*5990*/  IMAD.WIDE R48, R79, 0x2, R48 ;  /* 0x000000024f307825 */ /* 0x000fe200078e0230 */
[----:B------:R-:W-:Y:S02]  /*59a0*/  F2FP.F16.F32.PACK_AB R106, R105, R104 ;  /* 0x00000068696a723e */ /* 0x000fe400000000ff */
[----:B-12---:R-:W-:-:S03]  /*59b0*/  F2FP.F16.F32.PACK_AB R7, R115, R114 ;  /* 0x000000727307723e */ /* 0x006fc600000000ff */
[----:B------:R-:W1:Y:S01]  /*59c0*/  S2UR UR4, SR_CTAID.X ;  /* 0x00000000000479c3 */ /* 0x000e620000002500 */
[----:B------:R-:W-:Y:S01]  /*59d0*/  F2FP.F16.F32.PACK_AB R6, R113, R112 ;  /* 0x000000707106723e */ /* 0x000fe200000000ff */
[----:B------:R-:W-:Y:S01]  /*59e0*/  IMAD.WIDE R50, R79, 0x2, R50 ;  /* 0x000000024f327825 */ /* 0x000fe200078e0232 */
[----:B------:R-:W-:Y:S02]  /*59f0*/  F2FP.F16.F32.PACK_AB R5, R111, R110 ;  /* 0x0000006e6f05723e */ /* 0x000fe400000000ff */
[----:B------:R-:W-:Y:S02]  /*5a00*/  F2FP.F16.F32.PACK_AB R4, R109, R108 ;  /* 0x0000006c6d04723e */ /* 0x000fe400000000ff */
[----:B------:R-:W-:Y:S01]  /*5a10*/  F2FP.F16.F32.PACK_AB R105, R103, R102 ;  /* 0x000000666769723e */ /* 0x000fe200000000ff */
[----:B------:R-:W2:Y:S01]  /*5a20*/  LDC.64 R20, c[0x0][0x2c0] ;  /* 0x0000b000ff147b82 */ /* 0x000ea20000000a00 */
[----:B------:R-:W-:Y:S02]  /*5a30*/  F2FP.F16.F32.PACK_AB R104, R101, R100 ;  /* 0x000000646568723e */ /* 0x000fe400000000ff */
[----:B------:R-:W-:-:S02]  /*5a40*/  SHF.R.S32.HI R17, RZ, 0x1f, R64 ;  /* 0x0000001fff117819 */ /* 0x000fc40000011440 */
[----:B------:R-:W-:Y:S02]  /*5a50*/  MOV R16, R64 ;  /* 0x0000004000107202 */ /* 0x000fe40000000f00 */
[----:B------:R-:W-:Y:S01]  /*5a60*/  IADD3 R62, R62, 0x1, RZ ;  /* 0x000000013e3e7810 */ /* 0x000fe20007ffe0ff */
[----:B------:R-:W3:Y:S01]  /*5a70*/  LDC.64 R22, c[0x0][0x338] ;  /* 0x0000ce00ff167b82 */ /* 0x000ee20000000a00 */
[C---:B------:R-:W-:Y:S01]  /*5a80*/  IADD3 R56, R79.reuse, R56, RZ ;  /* 0x000000384f387210 */ /* 0x040fe20007ffe0ff */
[----:B------:R4:W-:Y:S01]  /*5a90*/  STS.128 [R92], R4 ;  /* 0x000000045c007388 */ /* 0x0009e20000000c00 */
[----:B------:R-:W-:-:S03]  /*5aa0*/  IADD3 R64, R79, R64, RZ ;  /* 0x000000404f407210 */ /* 0x000fc60007ffe0ff */
[----:B------:R-:W-:Y:S01]  /*5ab0*/  STS.128 [R92+0x10], R104 ;  /* 0x000010685c007388 */ /* 0x000fe20000000c00 */
[----:B------:R-:W-:Y:S01]  /*5ac0*/  NOP ;  /* 0x0000000000007918 */ /* 0x000fe20000000000 */
[----:B-1----:R-:W-:Y:S02]  /*5ad0*/  USHF.R.S32.HI UR5, URZ, 0x1f, UR4 ;  /* 0x0000001f3f057899 */ /* 0x002fe40008011404 */
[----:B------:R-:W1:Y:S01]  /*5ae0*/  LDS.128 R8, [R82] ;  /* 0x0000000052087984 */ /* 0x000e620000000c00 */
[----:B--2---:R-:W-:-:S03]  /*5af0*/  IMAD.WIDE.U32 R16, R20, UR4, R16 ;  /* 0x0000000414107c25 */ /* 0x004fc6000f8e0010 */
[----:B------:R-:W2:Y:S01]  /*5b00*/  LDS.128 R12, [R82+0x200] ;  /* 0x00020000520c7984 */ /* 0x000ea20000000c00 */
[----:B------:R-:W-:-:S04]  /*5b10*/  IMAD R18, R20, UR5, RZ ;  /* 0x0000000514127c24 */ /* 0x000fc8000f8e02ff */
[----:B----4-:R-:W-:Y:S01]  /*5b20*/  IMAD R5, R21, UR4, R18 ;  /* 0x0000000415057c24 */ /* 0x010fe2000f8e0212 */
[----:B------:R-:W-:-:S04]  /*5b30*/  ULDC.64 UR4, c[0x0][0x2c8] ;  /* 0x0000b20000047ab9 */ /* 0x000fc80000000a00 */
[----:B------:R-:W-:Y:S01]  /*5b40*/  IADD3 R17, R17, R5, RZ ;  /* 0x0000000511117210 */ /* 0x000fe20007ffe0ff */
[----:B------:R-:W-:-:S04]  /*5b50*/  IMAD R5, R41, UR4, RZ ;  /* 0x0000000429057c24 */ /* 0x000fc8000f8e02ff */
[C---:B------:R-:W-:Y:S02]  /*5b60*/  IMAD R7, R0.reuse, UR5, R5 ;  /* 0x0000000500077c24 */ /* 0x040fe4000f8e0205 */
[----:B------:R-:W-:-:S05]  /*5b70*/  IMAD.WIDE.U32 R4, R0, UR4, R16 ;  /* 0x0000000400047c25 */ /* 0x000fca000f8e0010 */
[----:B------:R-:W-:Y:S02]  /*5b80*/  IADD3 R5, R5, R7, RZ ;  /* 0x0000000705057210 */ /* 0x000fe40007ffe0ff */
[----:B---3--:R-:W-:-:S04]  /*5b90*/  LEA R6, P0, R4, R22, 0x1 ;  /* 0x0000001604067211 */ /* 0x008fc800078008ff */
[----:B------:R-:W-:Y:S02]  /*5ba0*/  LEA.HI.X R5, R4, R23, R5, 0x1, P0 ;  /* 0x0000001704057211 */ /* 0x000fe400000f0c05 */
[----:B------:R-:W-:-:S04]  /*5bb0*/  IADD3 R4, P0, R6, R81, RZ ;  /* 0x0000005106047210 */ /* 0x000fc80007f1e0ff */
[----:B------:R-:W-:Y:S02]  /*5bc0*/  IADD3.X R5, R5, R80, RZ, P0, !PT ;  /* 0x0000005005057210 */ /* 0x000fe400007fe4ff */
[----:B------:R-:W-:-:S03]  /*5bd0*/  ISETP.GE.AND P0, PT, R62, R58, PT ;  /* 0x0000003a3e00720c */ /* 0x000fc60003f06270 */
[----:B-1----:R1:W-:Y:S04]  /*5be0*/  STG.E.128 desc[UR6][R4.64], R8 ;  /* 0x0000000804007986 */ /* 0x0023e8000c101d06 */
[----:B--2---:R1:W-:Y:S06]  /*5bf0*/  STG.E.128 desc[UR6][R4.64+0x200], R12 ;  /* 0x0002000c04007986 */ /* 0x0043ec000c101d06 */
[----:B------:R-:W-:Y:S05]  /*5c00*/  @!P0 BRA `(.L_x_2390) ;  /* 0xffffffb800288947 */ /* 0x000fea000383ffff */
[----:B------:R-:W-:Y:S05]  /*5c10*/  EXIT ;  /* 0x000000000000794d */ /* 0x000fea0003800000 */
.L_x_2391:
        /* <DEDUP_REMOVED lines=14> */
.L_x_8662:


//--------------------- .text._Z25selective_scan_fwd_kernelI32Selective_Scan_fwd_kernel_traitsILi32ELi16ELi1ELb1ELb1ELb1ELb0ELb1EN3c104HalfEffEEv13SSMParamsBase --------------------------
	.section	.text._Z25selective_scan_fwd_kernelI32Selective_Scan_fwd_kernel_traitsILi32ELi16ELi1ELb1ELb1ELb1ELb0ELb1EN3c104HalfEffEEv13SSMParamsBase,"ax",@progbits
	.align	128
        .global         _Z25selective_scan_fwd_kernelI32Selective_Scan_fwd_kernel_traitsILi32ELi16ELi1ELb1ELb1ELb1ELb0ELb1EN3c104HalfEffEEv13SSMParamsBase
        .type           _Z25selective_scan_fwd_kernelI32Selective_Scan_fwd_kernel_traitsILi32ELi16ELi1ELb1ELb1ELb1ELb0ELb1EN3c104HalfEffEEv13SSMParamsBase,@function
        .size           _Z25selective_scan_fwd_kernelI32Selective_Scan_fwd_kernel_traitsILi32ELi16ELi1ELb1ELb1ELb1ELb0ELb1EN3c104HalfEffEEv13SSMParamsBase,(.L_x_8663 - _Z25selective_scan_fwd_kernelI32Selective_Scan_fwd_kernel_traitsILi32ELi16ELi1ELb1ELb1ELb1ELb0ELb1EN3c104HalfEffEEv13SSMParamsBase)
        .other          _Z25selective_scan_fwd_kernelI32Selective_Scan_fwd_kernel_traitsILi32ELi16ELi1ELb1ELb1ELb1ELb0ELb1EN3c104HalfEffEEv13SSMParamsBase,@"STO_CUDA_ENTRY STV_DEFAULT"
_Z25selective_scan_fwd_kernelI32Selective_Scan_fwd_kernel_traitsILi32ELi16ELi1ELb1ELb1ELb1ELb0ELb1EN3c104HalfEffEEv13SSMParamsBase:
.text._Z25selective_scan_fwd_kernelI32Selective_Scan_fwd_kernel_traitsILi32ELi16ELi1ELb1ELb1ELb1ELb0ELb1EN3c104HalfEffEEv13SSMParamsBase:
        /* <DEDUP_REMOVED lines=39> */
.L_x_2392:
        /* <DEDUP_REMOVED lines=38> */
.L_x_2393:
        /* <DEDUP_REMOVED lines=12> */
.L_x_2394:
        /* <DEDUP_REMOVED lines=191> */
.L_x_2395:
        /* <DEDUP_REMOVED lines=18> */
.L_x_2396:
        /* <DEDUP_REMOVED lines=14> */
.L_x_2440:
        /* <DEDUP_REMOVED lines=311> */
.L_x_2398:
[----:B------:R-:W-:Y:S05]  /*26f0*/  BSYNC B0 ;  /* 0x0000000000007941 */ /* 0x000fea0003800000 */
.L_x_2397:
        /* <DEDUP_REMOVED lines=37> */
.L_x_2400:
[----:B------:R-:W-:Y:S05]  /*2950*/  BSYNC B0 ;  /* 0x0000000000007941 */ /* 0x000fea0003800000 */
.L_x_2399:
        /* <DEDUP_REMOVED lines=37> */
.L_x_2402:
[----:B------:R-:W-:Y:S05]  /*2bb0*/  BSYNC B0 ;  /* 0x0000000000007941 */ /* 0x000fea0003800000 */
.L_x_2401:
        /* <DEDUP_REMOVED lines=37> */
.L_x_2404:
[----:B------:R-:W-:Y:S05]  /*2e10*/  BSYNC B0 ;  /* 0x0000000000007941 */ /* 0x000fea0003800000 */
.L_x_2403:
        /* <DEDUP_REMOVED lines=37> */
.L_x_2406:
[----:B------:R-:W-:Y:S05]  /*3070*/  BSYNC B0 ;  /* 0x0000000000007941 */ /* 0x000fea0003800000 */
.L_x_2405:
        /* <DEDUP_REMOVED lines=37> */
.L_x_2408:
[----:B------:R-:W-:Y:S05]  /*32d0*/  BSYNC B0 ;  /* 0x0000000000007941 */ /* 0x000fea0003800000 */
.L_x_2407:
        /* <DEDUP_REMOVED lines=37> */
.L_x_2410:
[----:B------:R-:W-:Y:S05]  /*3530*/  BSYNC B0 ;  /* 0x0000000000007941 */ /* 0x000fea0003800000 */
.L_x_2409:
        /* <DEDUP_REMOVED lines=37> */
.L_x_2412:
[----:B------:R-:W-:Y:S05]  /*3790*/  BSYNC B0 ;  /* 0x0000000000007941 */ /* 0x000fea0003800000 */
.L_x_2411:
        /* <DEDUP_REMOVED lines=37> */
.L_x_2414:
[----:B------:R-:W-:Y:S05]  /*39f0*/  BSYNC B0 ;  /* 0x0000000000007941 */ /* 0x000fea0003800000 */
.L_x_2413:
        /* <DEDUP_REMOVED lines=37> */
.L_x_2416:
[----:B------:R-:W-:Y:S05]  /*3c50*/  BSYNC B0 ;  /* 0x0000000000007941 */ /* 0x000fea0003800000 */
.L_x_2415:
        /* <DEDUP_REMOVED lines=39> */
.L_x_2418:
[----:B------:R-:W-:Y:S05]  /*3ed0*/  BSYNC B0 ;  /* 0x0000000000007941 */ /* 0x000fea0003800000 */
.L_x_2417:
        /* <DEDUP_REMOVED lines=37> */
.L_x_2420:
[----:B------:R-:W-:Y:S05]  /*4130*/  BSYNC B0 ;  /* 0x0000000000007941 */ /* 0x000fea0003800000 */
.L_x_2419:
        /* <DEDUP_REMOVED lines=42> */
.L_x_2422:
[----:B------:R-:W-:Y:S05]  /*43e0*/  BSYNC B0 ;  /* 0x0000000000007941 */ /* 0x000fea0003800000 */
.L_x_2421:
        /* <DEDUP_REMOVED lines=42> */
.L_x_2424:
[----:B------:R-:W-:Y:S05]  /*4690*/  BSYNC B0 ;  /* 0x0000000000007941 */ /* 0x000fea0003800000 */
.L_x_2423:
        /* <DEDUP_REMOVED lines=42> */
.L_x_2426:
[----:B------:R-:W-:Y:S05]  /*4940*/  BSYNC B0 ;  /* 0x0000000000007941 */ /* 0x000fea0003800000 */
.L_x_2425:
        /* <DEDUP_REMOVED lines=42> */
.L_x_2428:
[----:B------:R-:W-:Y:S05]  /*4bf0*/  BSYNC B0 ;  /* 0x0000000000007941 */ /* 0x000fea0003800000 */
.L_x_2427:
        /* <DEDUP_REMOVED lines=44> */
.L_x_2437:
        /* <DEDUP_REMOVED lines=432> */
.L_x_2431:
        /* <DEDUP_REMOVED lines=9> */
.L_x_2430:
        /* <DEDUP_REMOVED lines=111> */
.L_x_2434:
        /* <DEDUP_REMOVED lines=31> */
.L_x_2435:
[----:B------:R0:W5:Y:S02]  /*7330*/  LDG.E R19, desc[UR6][R6.64] ;  /* 0x0000000606137981 */ /* 0x000164000c1e1900 */
.L_x_2436:
        /* <DEDUP_REMOVED lines=16> */
.L_x_2433:
[----:B------:R-:W-:Y:S05]  /*7440*/  BSYNC B0 ;  /* 0x0000000000007941 */ /* 0x000fea0003800000 */
.L_x_2432:
        /* <DEDUP_REMOVED lines=19> */
.L_x_2429:
        /* <DEDUP_REMOVED lines=76> */
.L_x_2439:
[----:B------:R-:W-:Y:S05]  /*7a40*/  BSYNC B0 ;  /* 0x0000000000007941 */ /* 0x000fea0003800000 */
.L_x_2438:
        /* <DEDUP_REMOVED lines=73> */
.L_x_2441:
        /* <DEDUP_REMOVED lines=10> */
.L_x_8663:


//--------------------- .text._Z25selective_scan_fwd_kernelI32Selective_Scan_fwd_kernel_traitsILi32ELi16ELi1ELb1ELb1ELb1ELb1ELb0EN3c104HalfEffEEv13SSMParamsBase --------------------------
	.section	.text._Z25selective_scan_fwd_kernelI32Selective_Scan_fwd_kernel_traitsILi32ELi16ELi1ELb1ELb1ELb1ELb1ELb0EN3c104HalfEffEEv13SSMParamsBase,"ax",@progbits
	.align	128
        .global         _Z25selective_scan_fwd_kernelI32Selective_Scan_fwd_kernel_traitsILi32ELi16ELi1ELb1ELb1ELb1ELb1ELb0EN3c104HalfEffEEv13SSMParamsBase
        .type           _Z25selective_scan_fwd_kernelI32Selective_Scan_fwd_kernel_traitsILi32ELi16ELi1ELb1ELb1ELb1ELb1ELb0EN3c104HalfEffEEv13SSMParamsBase,@function
        .size           _Z25selective_scan_fwd_kernelI32Selective_Scan_fwd_kernel_traitsILi32ELi16ELi1ELb1ELb1ELb1ELb1ELb0EN3c104HalfEffEEv13SSMParamsBase,(.L_x_8664 - _Z25selective_scan_fwd_kernelI32Selective_Scan_fwd_kernel_traitsILi32ELi16ELi1ELb1ELb1ELb1ELb1ELb0EN3c104HalfEffEEv13SSMParamsBase)
        .other          _Z25selective_scan_fwd_kernelI32Selective_Scan_fwd_kernel_traitsILi32ELi16ELi1ELb1ELb1ELb1ELb1ELb0EN3c104HalfEffEEv13SSMParamsBase,@"STO_CUDA_ENTRY STV_DEFAULT"
_Z25selective_scan_fwd_kernelI32Selective_Scan_fwd_kernel_traitsILi32ELi16ELi1ELb1ELb1ELb1ELb1ELb0EN3c104HalfEffEEv13SSMParamsBase:
.text._Z25selective_scan_fwd_kernelI32Selective_Scan_fwd_kernel_traitsILi32ELi16ELi1ELb1ELb1ELb1ELb1ELb0EN3c104HalfEffEEv13SSMParamsBase:
        /* <DEDUP_REMOVED lines=38> */
.L_x_2442:
        /* <DEDUP_REMOVED lines=39> */
.L_x_2443:
        /* <DEDUP_REMOVED lines=12> */
.L_x_2444:
        /* <DEDUP_REMOVED lines=10> */
[----:B------:R-:W-:Y:S01]  /*0630*/  MOV R46, RZ ;  /* 0x000000ff002e7202 */ /* 0x000fe20000000f00 */
[----:B------:R-:W-:Y:S01]  /*0640*/  ULDC.64 UR8, c[0x0][0x250] ;  /* 0x0000940000087ab9 */ /* 0x000fe20000000a00 */
[----:B------:R-:W-:-:S04]  /*0650*/  ULDC.64 UR4, c[0x0][0x290] ;  /* 0x0000a40000047ab9 */ /* 0x000fc80000000a00 */
        /* <DEDUP_REMOVED lines=28> */
[----:B------:R-:W-:Y:S01]  /*0820*/  @P1 MOV R15, R11 ;  /* 0x0000000b000f1202 */ /* 0x000fe20000000f00 */
[----:B------:R-:W-:Y:S01]  /*0830*/  HFMA2.MMA R143, -RZ, RZ, 0, 0 ;  /* 0x00000000ff8f7435 */ /* 0x000fe200000001ff */
[----:B------:R-:W-:-:S03]  /*0840*/  MOV R144, RZ ;  /* 0x000000ff00907202 */ /* 0x000fc60000000f00 */
[----:B------:R-:W3:Y:S01]  /*0850*/  LDC R54, c[0x0][0x23c] ;  /* 0x00008f00ff367b82 */ /* 0x000ee20000000800 */
[----:B0-----:R-:W-:-:S04]  /*0860*/  @!P6 LEA R6, P1, R2, R13, 0x2 ;  /* 0x0000000d0206e211 */ /* 0x001fc800078210ff */
[----:B------:R-:W-:-:S03]  /*0870*/  @!P6 LEA.HI.X R7, R2, R15, R25, 0x2, P1 ;  /* 0x0000000f0207e211 */ /* 0x000fc600008f1419 */
[----:B------:R-:W0:Y:S02]  /*0880*/  LDC R15, c[0x0][0x224] ;  /* 0x00008900ff0f7b82 */ /* 0x000e240000000800 */
[----:B0-----:R-:W-:-:S04]  /*0890*/  IABS R12, R15 ;  /* 0x0000000f000c7213 */ /* 0x001fc80000000000 */
[----:B------:R-:W0:Y:S08]  /*08a0*/  I2F.RP R3, R12 ;  /* 0x0000000c00037306 */ /* 0x000e300000209400 */
[----:B0-----:R-:W0:Y:S01]  /*08b0*/  MUFU.RCP R3, R3 ;  /* 0x0000000300037308 */ /* 0x001e220000001000 */
[----:B------:R-:W-:-:S04]  /*08c0*/  @P3 LEA R8, P2, R0, R8, 0x2 ;  /* 0x0000000800083211 */ /* 0x000fc800078410ff */
[----:B------:R-:W-:Y:S01]  /*08d0*/  @P3 LEA.HI.X R9, R0, R9, R41, 0x2, P2 ;  /* 0x0000000900093211 */ /* 0x000fe200010f1429 */
[----:B------:R-:W-:-:S04]  /*08e0*/  HFMA2.MMA R13, -RZ, RZ, 0, 0 ;  /* 0x00000000ff0d7435 */ /* 0x000fc800000001ff */
[----:B------:R-:W5:Y:S06]  /*08f0*/  @P3 LDG.E R45, desc[UR6][R8.64] ;  /* 0x00000006082d3981 */ /* 0x000f6c000c1e1900 */
[----:B------:R-:W5:Y:S01]  /*0900*/  @!P6 LDG.E R13, desc[UR6][R6.64] ;  /* 0x00000006060de981 */ /* 0x000f62000c1e1900 */
[----:B----4-:R-:W-:-:S05]  /*0910*/  @!P0 IMAD.WIDE R4, R5, 0x4, R34 ;  /* 0x0000000405048825 */ /* 0x010fca00078e0222 */
        /* <DEDUP_REMOVED lines=9> */
[----:B------:R-:W-:Y:S02]  /*09b0*/  IADD3 R3, -R5, RZ, RZ ;  /* 0x000000ff05037210 */ /* 0x000fe40007ffe1ff */
[----:B------:R-:W-:-:S03]  /*09c0*/  @P4 LEA R10, P2, R0, R20, 0x2 ;  /* 0x00000014000a4211 */ /* 0x000fc600078410ff */
        /* <DEDUP_REMOVED lines=16> */
[----:B--2---:R-:W-:Y:S01]  /*0ad0*/  IMAD R11, R2, UR9, R5 ;  /* 0x00000009020b7c24 */ /* 0x004fe2000f8e0205 */
[----:B------:R-:W-:Y:S01]  /*0ae0*/  @!P2 LOP3.LUT R3, RZ, R15, RZ, 0x33, !PT ;  /* 0x0000000fff03a212 */ /* 0x000fe200078e33ff */
[----:B------:R-:W-:Y:S01]  /*0af0*/  IMAD R9, R25, UR4, RZ ;  /* 0x0000000419097c24 */ /* 0x000fe2000f8e02ff */
[----:B------:R-:W-:Y:S02]  /*0b00*/  ULDC.64 UR8, c[0x0][0x2a0] ;  /* 0x0000a80000087ab9 */ /* 0x000fe40000000a00 */
[----:B------:R-:W-:Y:S02]  /*0b10*/  IADD3 R7, R7, R11, RZ ;  /* 0x0000000b07077210 */ /* 0x000fe40007ffe0ff */
[----:B------:R-:W-:Y:S01]  /*0b20*/  SHF.R.S32.HI R11, RZ, 0x1f, R3 ;  /* 0x0000001fff0b7819 */ /* 0x000fe20000011403 */
[----:B0-----:R-:W-:-:S04]  /*0b30*/  IMAD R8, R25, R20, RZ ;  /* 0x0000001419087224 */ /* 0x001fc800078e02ff */
[-C--:B------:R-:W-:Y:S02]  /*0b40*/  IMAD R10, R11, R78.reuse, RZ ;  /* 0x0000004e0b0a7224 */ /* 0x080fe400078e02ff */
[C---:B------:R-:W-:Y:S02]  /*0b50*/  IMAD R15, R2.reuse, UR5, R9 ;  /* 0x00000005020f7c24 */ /* 0x040fe4000f8e0209 */
[----:B------:R-:W-:Y:S02]  /*0b60*/  IMAD R21, R2, R21, R8 ;  /* 0x0000001502157224 */ /* 0x000fe400078e0208 */
[----:B------:R-:W-:-:S04]  /*0b70*/  IMAD.WIDE.U32 R6, R3, R78, R6 ;  /* 0x0000004e03067225 */ /* 0x000fc800078e0006 */
[----:B------:R-:W-:Y:S02]  /*0b80*/  IMAD R79, R3, R79, R10 ;  /* 0x0000004f034f7224 */ /* 0x000fe400078e020a */
[----:B------:R-:W-:Y:S01]  /*0b90*/  IMAD.WIDE.U32 R8, R2, R20, RZ ;  /* 0x0000001402087225 */ /* 0x000fe200078e00ff */
[C---:B------:R-:W-:Y:S02]  /*0ba0*/  LEA R78, P1, R6.reuse, R22, 0x1 ;  /* 0x00000016064e7211 */ /* 0x040fe400078208ff */
[----:B------:R-:W-:Y:S02]  /*0bb0*/  IADD3 R79, R7, R79, RZ ;  /* 0x0000004f074f7210 */ /* 0x000fe40007ffe0ff */
[----:B------:R-:W-:Y:S02]  /*0bc0*/  IADD3 R9, R9, R21, RZ ;  /* 0x0000001509097210 */ /* 0x000fe40007ffe0ff */
[----:B------:R-:W0:Y:S01]  /*0bd0*/  LDC.64 R20, c[0x0][0x378] ;  /* 0x0000de00ff147b82 */ /* 0x000e220000000a00 */
[----:B------:R-:W-:Y:S01]  /*0be0*/  LEA.HI.X R79, R6, R23, R79, 0x1, P1 ;  /* 0x00000017064f7211 */ /* 0x000fe200008f0c4f */
[----:B------:R-:W-:Y:S01]  /*0bf0*/  IMAD.WIDE.U32 R4, R2, UR4, RZ ;  /* 0x0000000402047c25 */ /* 0x000fe2000f8e00ff */
[----:B------:R-:W-:Y:S01]  /*0c00*/  ISETP.NE.U32.AND P1, PT, R26, RZ, PT ;  /* 0x000000ff1a00720c */ /* 0x000fe20003f25070 */
[----:B------:R-:W-:-:S02]  /*0c10*/  ULDC.64 UR4, c[0x0][0x298] ;  /* 0x0000a60000047ab9 */ /* 0x000fc40000000a00 */
[-C--:B------:R-:W-:Y:S01]  /*0c20*/  IMAD R10, R11, R60.reuse, RZ ;  /* 0x0000003c0b0a7224 */ /* 0x080fe200078e02ff */
[----:B------:R-:W-:Y:S01]  /*0c30*/  ISETP.NE.AND.EX P1, PT, R27, RZ, PT, P1 ;  /* 0x000000ff1b00720c */ /* 0x000fe20003f25310 */
[----:B------:R-:W-:Y:S01]  /*0c40*/  IMAD.WIDE.U32 R8, R3, R60, R8 ;  /* 0x0000003c03087225 */ /* 0x000fe200078e0008 */
[----:B------:R-:W-:Y:S02]  /*0c50*/  IADD3 R5, R5, R15, RZ ;  /* 0x0000000f05057210 */ /* 0x000fe40007ffe0ff */
[----:B-1----:R-:W-:Y:S01]  /*0c60*/  ISETP.NE.U32.AND P2, PT, R30, RZ, PT ;  /* 0x000000ff1e00720c */ /* 0x002fe20003f45070 */
[----:B------:R-:W-:Y:S02]  /*0c70*/  IMAD R61, R3, R61, R10 ;  /* 0x0000003d033d7224 */ /* 0x000fe400078e020a */
[----:B------:R-:W-:-:S06]  /*0c80*/  IMAD R11, R25, UR8, RZ ;  /* 0x00000008190b7c24 */ /* 0x000fcc000f8e02ff */
[----:B------:R-:W1:Y:S01]  /*0c90*/  @P1 LDC R143, c[0x0][0x388] ;  /* 0x0000e200ff8f1b82 */ /* 0x000e620000000800 */
[----:B------:R-:W-:Y:S02]  /*0ca0*/  IMAD R3, R41, UR4, RZ ;  /* 0x0000000429037c24 */ /* 0x000fe4000f8e02ff */
[----:B------:R-:W-:-:S04]  /*0cb0*/  IMAD.WIDE.U32 R4, R0, UR4, R4 ;  /* 0x0000000400047c25 */ /* 0x000fc8000f8e0004 */
[----:B------:R-:W-:Y:S01]  /*0cc0*/  IMAD R3, R0, UR5, R3 ;  /* 0x0000000500037c24 */ /* 0x000fe2000f8e0203 */
[----:B------:R-:W-:Y:S01]  /*0cd0*/  LEA R50, P3, R4, R50, 0x1 ;  /* 0x0000003204327211 */ /* 0x000fe200078608ff */
[----:B------:R-:W2:Y:S01]  /*0ce0*/  @P1 LDC R144, c[0x0][0x38c] ;  /* 0x0000e300ff901b82 */ /* 0x000ea20000000800 */
[C---:B------:R-:W-:Y:S01]  /*0cf0*/  IMAD.WIDE.U32 R6, R2.reuse, UR8, RZ ;  /* 0x0000000802067c25 */ /* 0x040fe2000f8e00ff */
[----:B------:R-:W-:Y:S01]  /*0d00*/  ISETP.NE.AND.EX P2, PT, R31, RZ, PT, P2 ;  /* 0x000000ff1f00720c */ /* 0x000fe20003f45320 */
[----:B------:R-:W-:Y:S01]  /*0d10*/  ULDC.64 UR4, c[0x0][0x2a8] ;  /* 0x0000aa0000047ab9 */ /* 0x000fe20000000a00 */
[----:B------:R-:W-:Y:S01]  /*0d20*/  IADD3 R53, R5, R3, RZ ;  /* 0x0000000305357210 */ /* 0x000fe20007ffe0ff */
[----:B------:R-:W-:-:S03]  /*0d30*/  IMAD R11, R2, UR9, R11 ;  /* 0x00000009020b7c24 */ /* 0x000fc6000f8e020b */
[----:B------:R-:W-:Y:S01]  /*0d40*/  LEA.HI.X R53, R4, R51, R53, 0x1, P3 ;  /* 0x0000003304357211 */ /* 0x000fe200018f0c35 */
[----:B------:R-:W-:Y:S01]  /*0d50*/  HFMA2.MMA R29, -RZ, RZ, 0, 0 ;  /* 0x00000000ff1d7435 */ /* 0x000fe200000001ff */
[----:B0-----:R-:W-:Y:S01]  /*0d60*/  ISETP.NE.U32.AND P3, PT, R20, RZ, PT ;  /* 0x000000ff1400720c */ /* 0x001fe20003f65070 */
[----:B------:R-:W-:Y:S01]  /*0d70*/  IMAD R3, R41, UR4, RZ ;  /* 0x0000000429037c24 */ /* 0x000fe2000f8e02ff */
[----:B---3--:R-:W-:Y:S01]  /*0d80*/  LEA R76, P4, R8, R76, 0x1 ;  /* 0x0000004c084c7211 */ /* 0x008fe200078808ff */
[----:B------:R-:W0:Y:S01]  /*0d90*/  LDC.64 R14, c[0x0][0x328] ;  /* 0x0000ca00ff0e7b82 */ /* 0x000e220000000a00 */
[----:B------:R-:W-:Y:S01]  /*0da0*/  ISETP.NE.AND.EX P3, PT, R21, RZ, PT, P3 ;  /* 0x000000ff1500720c */ /* 0x000fe20003f65330 */
[----:B------:R-:W-:Y:S01]  /*0db0*/  IMAD R55, R0, UR5, R3 ;  /* 0x0000000500377c24 */ /* 0x000fe2000f8e0203 */
[----:B------:R-:W-:Y:S01]  /*0dc0*/  IADD3 R7, R7, R11, RZ ;  /* 0x0000000b07077210 */ /* 0x000fe20007ffe0ff */
[----:B------:R-:W-:Y:S01]  /*0dd0*/  HFMA2.MMA R3, -RZ, RZ, 0, 0 ;  /* 0x00000000ff037435 */ /* 0x000fe200000001ff */
[----:B------:R-:W-:-:S02]  /*0de0*/  IADD3 R61, R9, R61, RZ ;  /* 0x0000003d093d7210 */ /* 0x000fc40007ffe0ff */
[----:B------:R-:W-:Y:S01]  /*0df0*/  MOV R9, RZ ;  /* 0x000000ff00097202 */ /* 0x000fe20000000f00 */
[----:B------:R-:W-:Y:S01]  /*0e00*/  IMAD.WIDE.U32 R4, R0, UR4, R6 ;  /* 0x0000000400047c25 */ /* 0x000fe2000f8e0006 */
[----:B------:R-:W-:Y:S01]  /*0e10*/  MOV R7, RZ ;  /* 0x000000ff00077202 */ /* 0x000fe20000000f00 */
[----:B------:R-:W-:Y:S01]  /*0e20*/  ULDC.64 UR4, c[0x0][0x240] ;  /* 0x0000900000047ab9 */ /* 0x000fe20000000a00 */
[----:B------:R-:W-:Y:S02]  /*0e30*/  LEA.HI.X R61, R8, R77, R61, 0x1, P4 ;  /* 0x0000004d083d7211 */ /* 0x000fe400020f0c3d */
[----:B------:R-:W-:Y:S01]  /*0e40*/  @P2 ISETP.NE.U32.AND P4, PT, R30, RZ, PT ;  /* 0x000000ff1e00220c */ /* 0x000fe20003f85070 */
[----:B------:R-:W3:Y:S08]  /*0e50*/  @P3 LDC R29, c[0x0][0x378] ;  /* 0x0000de00ff1d3b82 */ /* 0x000ef00000000800 */
[----:B------:R-:W3:Y:S01]  /*0e60*/  @P3 LDC R9, c[0x0][0x37c] ;  /* 0x0000df00ff093b82 */ /* 0x000ee20000000800 */
[----:B------:R-:W-:-:S02]  /*0e70*/  PLOP3.LUT P3, PT, PT, PT, PT, 0x8, 0x0 ;  /* 0x000000000000781c */ /* 0x000fc40003f6e170 */
[----:B------:R-:W-:-:S05]  /*0e80*/  @P2 ISETP.NE.AND.EX P3, PT, R31, RZ, PT, P4 ;  /* 0x000000ff1f00220c */ /* 0x000fca0003f65340 */
[----:B------:R-:W3:Y:S08]  /*0e90*/  @P2 LDC R7, c[0x0][0x390] ;  /* 0x0000e400ff072b82 */ /* 0x000ef00000000800 */
[----:B------:R-:W3:Y:S01]  /*0ea0*/  @P2 LDC R3, c[0x0][0x394] ;  /* 0x0000e500ff032b82 */ /* 0x000ee20000000800 */
[----:B-1----:R-:W-:-:S04]  /*0eb0*/  ISETP.NE.U32.AND P2, PT, R143, RZ, PT ;  /* 0x000000ff8f00720c */ /* 0x002fc80003f45070 */
[----:B--2---:R-:W-:Y:S01]  /*0ec0*/  ISETP.NE.AND.EX P2, PT, R144, RZ, PT, P2 ;  /* 0x000000ff9000720c */ /* 0x004fe20003f45320 */
        /* <DEDUP_REMOVED lines=9> */
[----:B------:R-:W-:Y:S02]  /*0f60*/  SEL R54, R54, 0x800, P5 ;  /* 0x0000080036367807 */ /* 0x000fe40002800000 */
[----:B------:R-:W-:-:S02]  /*0f70*/  IADD3 R57, R33, R11, RZ ;  /* 0x0000000b21397210 */ /* 0x000fc40007ffe0ff */
[----:B----4-:R-:W-:Y:S01]  /*0f80*/  @!P0 SHF.R.S32.HI R19, RZ, 0x1f, R17 ;  /* 0x0000001fff138819 */ /* 0x010fe20000011411 */
[----:B---3--:R-:W-:Y:S06]  /*0f90*/  @P3 BRA P2, `(.L_x_2445) ;  /* 0x00000000007c3947 */ /* 0x008fec0001000000 */
        /* <DEDUP_REMOVED lines=31> */
.L_x_2445:
        /* <DEDUP_REMOVED lines=18> */
.L_x_2446:
        /* <DEDUP_REMOVED lines=33> */
.L_x_2488:
[----:B------:R-:W-:-:S04]  /*14c0*/  ISETP.NE.U32.AND P0, PT, R143, RZ, PT ;  /* 0x000000ff8f00720c */ /* 0x000fc80003f05070 */
[----:B------:R-:W-:-:S13]  /*14d0*/  ISETP.NE.AND.EX P0, PT, R144, RZ, PT, P0 ;  /* 0x000000ff9000720c */ /* 0x000fda0003f05300 */
[----:B0-----:R-:W-:Y:S01]  /*14e0*/  @P0 IADD3 R5, R47, R56, RZ ;  /* 0x000000382f050210 */ /* 0x001fe20007ffe0ff */
        /* <DEDUP_REMOVED lines=28> */
[----:B-----5:R-:W-:Y:S04]  /*16b0*/  LDS.128 R12, [R83] ;  /* 0x00000000530c7984 */ /* 0x020fe80000000c00 */
        /* <DEDUP_REMOVED lines=66> */
.L_x_2448:
[----:B------:R-:W-:Y:S05]  /*1ae0*/  BSYNC B0 ;  /* 0x0000000000007941 */ /* 0x000fea0003800000 */
.L_x_2447:
        /* <DEDUP_REMOVED lines=38> */
.L_x_2450:
[----:B------:R-:W-:Y:S05]  /*1d50*/  BSYNC B0 ;  /* 0x0000000000007941 */ /* 0x000fea0003800000 */
.L_x_2449:
        /* <DEDUP_REMOVED lines=36> */
.L_x_2452:
[----:B------:R-:W-:Y:S05]  /*1fa0*/  BSYNC B0 ;  /* 0x0000000000007941 */ /* 0x000fea0003800000 */
.L_x_2451:
        /* <DEDUP_REMOVED lines=38> */
.L_x_2454:
[----:B------:R-:W-:Y:S05]  /*2210*/  BSYNC B0 ;  /* 0x0000000000007941 */ /* 0x000fea0003800000 */
.L_x_2453:
        /* <DEDUP_REMOVED lines=39> */
.L_x_2456:
[----:B------:R-:W-:Y:S05]  /*2490*/  BSYNC B0 ;  /* 0x0000000000007941 */ /* 0x000fea0003800000 */
.L_x_2455:
        /* <DEDUP_REMOVED lines=43> */
.L_x_2458:
[----:B------:R-:W-:Y:S05]  /*2750*/  BSYNC B0 ;  /* 0x0000000000007941 */ /* 0x000fea0003800000 */
.L_x_2457:
        /* <DEDUP_REMOVED lines=40> */
.L_x_2460:
[----:B------:R-:W-:Y:S05]  /*29e0*/  BSYNC B0 ;  /* 0x0000000000007941 */ /* 0x000fea0003800000 */
.L_x_2459:
[----:B------:R-:W-:Y:S01]  /*29f0*/  ISETP.EQ.OR P5, PT, RZ, UR4, P5 ;  /* 0x00000004ff007c0c */ /* 0x000fe2000afa2670 */
[----:B------:R-:W-:Y:S01]  /*2a00*/  BSSY B0, `(.L_x_2461) ;  /* 0x0000029000007945 */ /* 0x000fe20003800000 */
[--C-:B------:R-:W-:Y:S01]  /*2a10*/  HADD2.F32 R4, -RZ, R12.reuse.H0_H0 ;  /* 0x2000000cff047230 */ /* 0x100fe20000004100 */
[----:B------:R-:W-:Y:S01]  /*2a20*/  FSETP.GTU.FTZ.AND P6, PT, R113, 20, PT ;  /* 0x41a000007100780b */ /* 0x000fe20003fdc000 */
[----:B------:R-:W-:Y:S01]  /*2a30*/  HADD2.F32 R12, -RZ, R12.H1_H1 ;  /* 0x3000000cff0c7230 */ /* 0x000fe20000004100 */
[----:B------:R-:W-:Y:S01]  /*2a40*/  ISETP.EQ.OR P4, PT, RZ, UR4, P4 ;  /* 0x00000004ff007c0c */ /* 0x000fe2000a782670 */
[--C-:B------:R-:W-:Y:S02]  /*2a50*/  HADD2.F32 R5, -RZ, R13.reuse.H0_H0 ;  /* 0x2000000dff057230 */ /* 0x100fe40000004100 */
        /* <DEDUP_REMOVED lines=35> */
.L_x_2462:
[----:B------:R-:W-:Y:S05]  /*2c90*/  BSYNC B0 ;  /* 0x0000000000007941 */ /* 0x000fea0003800000 */
.L_x_2461:
[----:B------:R-:W-:Y:S01]  /*2ca0*/  BSSY B0, `(.L_x_2463) ;  /* 0x0000028000007945 */ /* 0x000fe20003800000 */
[--C-:B------:R-:W-:Y:S01]  /*2cb0*/  HADD2.F32 R120, -RZ, R15.reuse.H0_H0 ;  /* 0x2000000fff787230 */ /* 0x100fe20000004100 */
[----:B------:R-:W-:Y:S01]  /*2cc0*/  FSETP.GTU.FTZ.AND P5, PT, R114, 20, PT ;  /* 0x41a000007200780b */ /* 0x000fe20003fbc000 */
[----:B------:R-:W-:Y:S02]  /*2cd0*/  HADD2.F32 R16, -RZ, R8.H0_H0 ;  /* 0x20000008ff107230 */ /* 0x000fe40000004100 */
[----:B------:R-:W-:Y:S01]  /*2ce0*/  FADD.FTZ R115, R115, R46 ;  /* 0x0000002e73737221 */ /* 0x000fe20000010000 */
[----:B------:R-:W-:Y:S02]  /*2cf0*/  HADD2.F32 R14, -RZ, R14.H1_H1 ;  /* 0x3000000eff0e7230 */ /* 0x000fe40000004100 */
        /* <DEDUP_REMOVED lines=34> */
.L_x_2464:
[----:B------:R-:W-:Y:S05]  /*2f20*/  BSYNC B0 ;  /* 0x0000000000007941 */ /* 0x000fea0003800000 */
.L_x_2463:
        /* <DEDUP_REMOVED lines=47> */
.L_x_2466:
[----:B------:R-:W-:Y:S05]  /*3220*/  BSYNC B0 ;  /* 0x0000000000007941 */ /* 0x000fea0003800000 */
.L_x_2465:
        /* <DEDUP_REMOVED lines=33> */
.L_x_2468:
[----:B------:R-:W-:Y:S05]  /*3440*/  BSYNC B0 ;  /* 0x0000000000007941 */ /* 0x000fea0003800000 */
.L_x_2467:
        /* <DEDUP_REMOVED lines=33> */
.L_x_2470:
[----:B------:R-:W-:Y:S05]  /*3660*/  BSYNC B0 ;  /* 0x0000000000007941 */ /* 0x000fea0003800000 */
.L_x_2469:
        /* <DEDUP_REMOVED lines=33> */
.L_x_2472:
[----:B------:R-:W-:Y:S05]  /*3880*/  BSYNC B0 ;  /* 0x0000000000007941 */ /* 0x000fea0003800000 */
.L_x_2471:
        /* <DEDUP_REMOVED lines=33> */
.L_x_2474:
[----:B------:R-:W-:Y:S05]  /*3aa0*/  BSYNC B0 ;  /* 0x0000000000007941 */ /* 0x000fea0003800000 */
.L_x_2473:
        /* <DEDUP_REMOVED lines=33> */
.L_x_2476:
[----:B------:R-:W-:Y:S05]  /*3cc0*/  BSYNC B0 ;  /* 0x0000000000007941 */ /* 0x000fea0003800000 */
.L_x_2475:
        /* <DEDUP_REMOVED lines=33> */
.L_x_2478:
[----:B------:R-:W-:Y:S05]  /*3ee0*/  BSYNC B0 ;  /* 0x0000000000007941 */ /* 0x000fea0003800000 */
.L_x_2477:
        /* <DEDUP_REMOVED lines=44> */
.L_x_2487:
        /* <DEDUP_REMOVED lines=30> */
[----:B------:R-:W-:-:S04]  /*4390*/  IADD3 R20, P0, R20, R81, RZ ;  /* 0x0000005114147210 */ /* 0x000fc80007f1e0ff */
[----:B------:R-:W-:Y:S01]  /*43a0*/  IADD3.X R21, R13, R80, RZ, P0, !PT ;  /* 0x000000500d157210 */ /* 0x000fe200007fe4ff */
        /* <DEDUP_REMOVED lines=24> */
[----:B-1----:R-:W-:Y:S01]  /*4530*/  SHF.L.U32 R152, R135, 0x4, RZ ;  /* 0x0000000487987819 */ /* 0x002fe200000006ff */
[C---:B------:R-:W-:Y:S01]  /*4540*/  FMUL.FTZ R165, R149.reuse, R115 ;  /* 0x0000007395a57220 */ /* 0x040fe20000410000 */
[----:B------:R-:W-:Y:S01]  /*4550*/  MUFU.EX2 R138, R23 ;  /* 0x00000017008a7308 */ /* 0x000fe20000000800 */
[----:B------:R-:W-:Y:S01]  /*4560*/  FMUL.FTZ R157, R149, R114 ;  /* 0x00000072959d7220 */ /* 0x000fe20000410000 */
[----:B------:R-:W-:-:S06]  /*4570*/  ISETP.GE.U32.AND P2, PT, R152, R77, PT ;  /* 0x0000004d9800720c */ /* 0x000fcc0003f46070 */
[----:B------:R-:W-:Y:S01]  /*4580*/  MUFU.EX2 R141, R24 ;  /* 0x00000018008d7308 */ /* 0x000fe20000000800 */
[----:B-----5:R-:W-:Y:S02]  /*4590*/  HADD2.F32 R151, -RZ, R7.H0_H0 ;  /* 0x20000007ff977230 */ /* 0x020fe40000004100 */
[----:B0-----:R-:W-:-:S03]  /*45a0*/  HADD2.F32 R155, -RZ, R9.H0_H0 ;  /* 0x20000009ff9b7230 */ /* 0x001fc60000004100 */
[----:B------:R-:W-:Y:S02]  /*45b0*/  FMUL.FTZ R151, R120, R151 ;  /* 0x0000009778977220 */ /* 0x000fe40000410000 */
[----:B------:R-:W-:Y:S01]  /*45c0*/  MUFU.EX2 R145, R25 ;  /* 0x0000001900917308 */ /* 0x000fe20000000800 */
[----:B------:R-:W-:Y:S02]  /*45d0*/  HADD2.F32 R166, -RZ, R10.H0_H0 ;  /* 0x2000000affa67230 */ /* 0x000fe40000004100 */
[--C-:B------:R-:W-:Y:S02]  /*45e0*/  HADD2.F32 R163, -RZ, R11.reuse.H0_H0 ;  /* 0x2000000bffa37230 */ /* 0x100fe40000004100 */
[----:B------:R-:W-:Y:S02]  /*45f0*/  HADD2.F32 R168, -RZ, R11.H1_H1 ;  /* 0x3000000bffa87230 */ /* 0x000fe40000004100 */
[----:B------:R-:W-:Y:S01]  /*4600*/  FMUL.FTZ R166, R117, R166 ;  /* 0x000000a675a67220 */ /* 0x000fe20000410000 */
[----:B------:R0:W1:Y:S01]  /*4610*/  MUFU.EX2 R146, R137 ;  /* 0x0000008900927308 */ /* 0x0000620000000800 */
[----:B------:R-:W-:Y:S01]  /*4620*/  FMUL.FTZ R163, R116, R163 ;  /* 0x000000a374a37220 */ /* 0x000fe20000410000 */
[----:B------:R-:W-:-:S06]  /*4630*/  FMUL.FTZ R168, R131, R168 ;  /* 0x000000a883a87220 */ /* 0x000fcc0000410000 */
        /* <DEDUP_REMOVED lines=15> */
[----:B-1----:R-:W-:-:S07]  /*4730*/  FMUL.FTZ R147, R121, R140 ;  /* 0x0000008c79937220 */ /* 0x002fce0000410000 */
[----:B------:R0:W-:Y:S08]  /*4740*/  MUFU.EX2 R159, R157 ;  /* 0x0000009d009f7308 */ /* 0x0001f00000000800 */
[----:B------:R-:W-:Y:S01]  /*4750*/  MUFU.EX2 R165, R165 ;  /* 0x000000a500a57308 */ /* 0x000fe20000000800 */
[----:B0-----:R-:W-:Y:S01]  /*4760*/  FMUL.FTZ R157, R118, R155 ;  /* 0x0000009b769d7220 */ /* 0x001fe20000410000 */
[----:B--2---:R0:W-:Y:S04]  /*4770*/  STS.128 [R82+0x420], R12 ;  /* 0x0004200c52007388 */ /* 0x0041e80000000c00 */
[----:B----4-:R1:W-:Y:S01]  /*4780*/  STS.128 [R82+0x620], R16 ;  /* 0x0006201052007388 */ /* 0x0103e20000000c00 */
[----:B------:R-:W-:-:S03]  /*4790*/  NOP ;  /* 0x0000000000007918 */ /* 0x000fc60000000000 */
[----:B------:R-:W2:Y:S04]  /*47a0*/  LDS.128 R20, [R83+0x420] ;  /* 0x0004200053147984 */ /* 0x000ea80000000c00 */
[----:B------:R-:W3:Y:S01]  /*47b0*/  LDS.128 R24, [R83+0x430] ;  /* 0x0004300053187984 */ /* 0x000ee20000000c00 */
[C---:B0-----:R-:W-:Y:S01]  /*47c0*/  IADD3 R14, R152.reuse, 0x6, RZ ;  /* 0x00000006980e7810 */ /* 0x041fe20007ffe0ff */
[----:B------:R-:W-:Y:S01]  /*47d0*/  FMUL.FTZ R13, R149, R108 ;  /* 0x0000006c950d7220 */ /* 0x000fe20000410000 */
[----:B------:R-:W-:Y:S01]  /*47e0*/  IADD3 R12, R152, 0x7, RZ ;  /* 0x00000007980c7810 */ /* 0x000fe20007ffe0ff */
[----:B------:R-:W-:Y:S01]  /*47f0*/  HADD2.F32 R152, -RZ, R8.H0_H0 ;  /* 0x20000008ff987230 */ /* 0x000fe20000004100 */
[----:B------:R-:W-:Y:S01]  /*4800*/  ISETP.GE.U32.AND P1, PT, R14, R77, PT ;  /* 0x0000004d0e00720c */ /* 0x000fe20003f26070 */
[----:B-1----:R-:W-:-:S02]  /*4810*/  HADD2.F32 R18, -RZ, R4.H0_H0 ;  /* 0x20000004ff127230 */ /* 0x002fc40000004100 */
        /* <DEDUP_REMOVED lines=10> */
[----:B------:R1:W-:Y:S01]  /*48c0*/  MUFU.EX2 R158, R14 ;  /* 0x0000000e009e7308 */ /* 0x0003e20000000800 */
[----:B------:R-:W-:Y:S01]  /*48d0*/  HADD2.F32 R9, -RZ, R10.H1_H1 ;  /* 0x3000000aff097230 */ /* 0x000fe20000004100 */
[----:B------:R-:W-:Y:S01]  /*48e0*/  FSEL R140, R4, RZ, !P5 ;  /* 0x000000ff048c7208 */ /* 0x000fe20006800000 */
[----:B------:R-:W-:Y:S01]  /*48f0*/  FMUL.FTZ R6, R127, R6 ;  /* 0x000000067f067220 */ /* 0x000fe20000410000 */
[----:B------:R-:W-:Y:S01]  /*4900*/  FSEL R18, R18, RZ, !P2 ;  /* 0x000000ff12127208 */ /* 0x000fe20005000000 */
[----:B------:R-:W-:Y:S01]  /*4910*/  FMUL.FTZ R156, R119, R152 ;  /* 0x00000098779c7220 */ /* 0x000fe20000410000 */
[----:B------:R-:W-:Y:S01]  /*4920*/  ISETP.GE.U32.AND P0, PT, R12, R77, PT ;  /* 0x0000004d0c00720c */ /* 0x000fe20003f06070 */
[----:B------:R-:W-:Y:S01]  /*4930*/  FMUL.FTZ R12, R149, R107 ;  /* 0x0000006b950c7220 */ /* 0x000fe20000410000 */
[----:B------:R-:W-:Y:S01]  /*4940*/  FMUL.FTZ R7, R128, R7 ;  /* 0x0000000780077220 */ /* 0x000fe20000410000 */
[----:B------:R-:W-:Y:S01]  /*4950*/  FSEL R149, R151, RZ, !P1 ;  /* 0x000000ff97957208 */ /* 0x000fe20004800000 */
[----:B------:R-:W-:Y:S01]  /*4960*/  FMUL.FTZ R8, R129, R8 ;  /* 0x0000000881087220 */ /* 0x000fe20000410000 */
[----:B------:R4:W5:Y:S01]  /*4970*/  MUFU.EX2 R154, R12 ;  /* 0x0000000c009a7308 */ /* 0x0009620000000800 */
[----:B0-----:R-:W-:Y:S01]  /*4980*/  FSEL R152, R153, 1, !P0 ;  /* 0x3f80000099987808 */ /* 0x001fe20004000000 */
[----:B------:R-:W-:Y:S01]  /*4990*/  FMUL.FTZ R9, R130, R9 ;  /* 0x0000000982097220 */ /* 0x000fe20000410000 */
[----:B------:R-:W-:-:S02]  /*49a0*/  FSEL R150, R150, 1, !P1 ;  /* 0x3f80000096967808 */ /* 0x000fc40004800000 */
[----:B------:R-:W-:Y:S02]  /*49b0*/  FSEL R151, R6, RZ, !P0 ;  /* 0x000000ff06977208 */ /* 0x000fe40004000000 */
[-C--:B------:R-:W-:Y:S01]  /*49c0*/  ISETP.GE.U32.AND P1, PT, R73, R77.reuse, PT ;  /* 0x0000004d4900720c */ /* 0x080fe20003f26070 */
[--C-:B--2---:R-:W-:Y:S01]  /*49d0*/  HADD2.F32 R13, -RZ, R21.reuse.H0_H0 ;  /* 0x20000015ff0d7230 */ /* 0x104fe20000004100 */
[-C--:B------:R-:W-:Y:S01]  /*49e0*/  ISETP.GE.U32.AND P0, PT, R74, R77.reuse, PT ;  /* 0x0000004d4a00720c */ /* 0x080fe20003f06070 */
[----:B------:R-:W-:Y:S01]  /*49f0*/  HADD2.F32 R10, -RZ, R21.H1_H1 ;  /* 0x30000015ff0a7230 */ /* 0x000fe20000004100 */
[----:B------:R-:W-:Y:S01]  /*4a00*/  FSEL R161, R161, 1, !P1 ;  /* 0x3f800000a1a17808 */ /* 0x000fe20004800000 */
[--C-:B---3--:R-:W-:Y:S01]  /*4a10*/  HADD2.F32 R21, -RZ, R25.reuse.H0_H0 ;  /* 0x20000019ff157230 */ /* 0x108fe20000004100 */
[----:B------:R-:W-:Y:S01]  /*4a20*/  FSEL R160, R160, 1, !P0 ;  /* 0x3f800000a0a07808 */ /* 0x000fe20004000000 */
[----:B-1----:R-:W-:Y:S01]  /*4a30*/  HADD2.F32 R14, -RZ, R25.H1_H1 ;  /* 0x30000019ff0e7230 */ /* 0x002fe20000004100 */
[----:B------:R-:W-:Y:S01]  /*4a40*/  FSEL R170, R166, RZ, !P1 ;  /* 0x000000ffa6aa7208 */ /* 0x000fe20004800000 */
[--C-:B------:R-:W-:Y:S01]  /*4a50*/  HADD2.F32 R25, -RZ, R27.reuse.H0_H0 ;  /* 0x2000001bff197230 */ /* 0x100fe20000004100 */
[----:B------:R-:W-:Y:S01]  /*4a60*/  FSEL R169, R9, RZ, !P0 ;  /* 0x000000ff09a97208 */ /* 0x000fe20004000000 */
[----:B------:R-:W-:Y:S01]  /*4a70*/  HADD2.F32 R16, -RZ, R27.H1_H1 ;  /* 0x3000001bff107230 */ /* 0x000fe20000004100 */
[----:B------:R-:W-:Y:S01]  /*4a80*/  FSEL R27, R136, 1, !P2 ;  /* 0x3f800000881b7808 */ /* 0x000fe20005000000 */
[--C-:B------:R-:W-:Y:S01]  /*4a90*/  HADD2.F32 R17, -RZ, R23.reuse.H0_H0 ;  /* 0x20000017ff117230 */ /* 0x100fe20000004100 */
[----:B------:R-:W-:Y:S01]  /*4aa0*/  FSEL R136, R138, 1, !P3 ;  /* 0x3f8000008a887808 */ /* 0x000fe20005800000 */
[----:B----4-:R-:W-:Y:S01]  /*4ab0*/  HADD2.F32 R12, -RZ, R23.H1_H1 ;  /* 0x30000017ff0c7230 */ /* 0x010fe20000004100 */
[----:B------:R-:W-:Y:S01]  /*4ac0*/  ISETP.NE.AND P3, PT, R47, RZ, PT ;  /* 0x000000ff2f00720c */ /* 0x000fe20003f65270 */
        /* <DEDUP_REMOVED lines=11> */
[----:B------:R-:W-:Y:S01]  /*4b80*/  FSEL R147, R5, RZ, !P2 ;  /* 0x000000ff05937208 */ /* 0x000fe20005000000 */
[----:B------:R-:W-:Y:S01]  /*4b90*/  HADD2.F32 R24, -RZ, R24.H1_H1 ;  /* 0x30000018ff187230 */ /* 0x000fe20000004100 */
[----:B------:R-:W-:Y:S01]  /*4ba0*/  @P3 LEA R4, R133, R134, 0x3 ;  /* 0x0000008685043211 */ /* 0x000fe200078e18ff */
[----:B------:R-:W-:Y:S01]  /*4bb0*/  HADD2.F32 R26, -RZ, R26.H1_H1 ;  /* 0x3000001aff1a7230 */ /* 0x000fe20000004100 */
[----:B------:R-:W-:-:S02]  /*4bc0*/  ISETP.GE.U32.AND P4, PT, R69, R77, PT ;  /* 0x0000004d4500720c */ /* 0x000fc40003f86070 */
[----:B------:R-:W-:Y:S02]  /*4bd0*/  ISETP.GE.U32.AND P5, PT, R70, R77, PT ;  /* 0x0000004d4600720c */ /* 0x000fe40003fa6070 */
[----:B------:R-:W0:Y:S01]  /*4be0*/  @P3 LDS.64 R4, [R4+0x860] ;  /* 0x0008600004043984 */ /* 0x000e220000000a00 */
[----:B------:R-:W-:Y:S02]  /*4bf0*/  FSEL R148, R148, 1, !P2 ;  /* 0x3f80000094947808 */ /* 0x000fe40005000000 */
[----:B------:R-:W-:Y:S02]  /*4c00*/  FSEL R153, R156, RZ, !P4 ;  /* 0x000000ff9c997208 */ /* 0x000fe40006000000 */
[----:B-----5:R-:W-:Y:S02]  /*4c10*/  FSEL R154, R154, 1, !P4 ;  /* 0x3f8000009a9a7808 */ /* 0x020fe40006000000 */
[----:B------:R-:W-:Y:S02]  /*4c20*/  FSEL R155, R7, RZ, !P5 ;  /* 0x000000ff079b7208 */ /* 0x000fe40006800000 */
[----:B------:R-:W-:-:S02]  /*4c30*/  FSEL R158, R158, 1, !P5 ;  /* 0x3f8000009e9e7808 */ /* 0x000fc40006800000 */
[-C--:B------:R-:W-:Y:S02]  /*4c40*/  ISETP.GE.U32.AND P6, PT, R71, R77.reuse, PT ;  /* 0x0000004d4700720c */ /* 0x080fe40003fc6070 */
[-C--:B------:R-:W-:Y:S02]  /*4c50*/  ISETP.GE.U32.AND P2, PT, R72, R77.reuse, PT ;  /* 0x0000004d4800720c */ /* 0x080fe40003f46070 */
[-C--:B------:R-:W-:Y:S02]  /*4c60*/  ISETP.GE.U32.AND P4, PT, R75, R77.reuse, PT ;  /* 0x0000004d4b00720c */ /* 0x080fe40003f86070 */
[----:B------:R-:W-:Y:S02]  /*4c70*/  ISETP.GE.U32.AND P5, PT, R63, R77, PT ;  /* 0x0000004d3f00720c */ /* 0x000fe40003fa6070 */
[----:B------:R-:W-:Y:S02]  /*4c80*/  FSEL R157, R157, RZ, !P6 ;  /* 0x000000ff9d9d7208 */ /* 0x000fe40007000000 */
[----:B------:R-:W-:-:S02]  /*4c90*/  FSEL R164, R164, 1, !P6 ;  /* 0x3f800000a4a47808 */ /* 0x000fc40007000000 */
[----:B------:R-:W-:Y:S02]  /*4ca0*/  FSEL R162, R162, 1, !P2 ;  /* 0x3f800000a2a27808 */ /* 0x000fe40005000000 */
[----:B------:R-:W-:Y:S02]  /*4cb0*/  FSEL R159, R159, 1, !P4 ;  /* 0x3f8000009f9f7808 */ /* 0x000fe40006000000 */
[----:B------:R-:W-:Y:S02]  /*4cc0*/  FSEL R156, R165, 1, !P5 ;  /* 0x3f800000a59c7808 */ /* 0x000fe40006800000 */
[----:B------:R-:W-:Y:S02]  /*4cd0*/  FSEL R167, R8, RZ, !P2 ;  /* 0x000000ff08a77208 */ /* 0x000fe40005000000 */
[----:B------:R-:W-:Y:S02]  /*4ce0*/  FSEL R172, R163, RZ, !P4 ;  /* 0x000000ffa3ac7208 */ /* 0x000fe40006000000 */
[----:B------:R-:W-:Y:S01]  /*4cf0*/  FSEL R171, R168, RZ, !P5 ;  /* 0x000000ffa8ab7208 */ /* 0x000fe20006800000 */
[----:B------:R-:W-:Y:S06]  /*4d00*/  @P3 BRA `(.L_x_2480) ;  /* 0x0000000000743947 */ /* 0x000fec0003800000 */
[----:B0-----:R-:W0:Y:S01]  /*4d10*/  LDC.U8 R4, c[0x0][0x239] ;  /* 0x00008e40ff047b82 */ /* 0x001e220000000000 */
        /* <DEDUP_REMOVED lines=19> */
.L_x_2481:
        /* <DEDUP_REMOVED lines=9> */
.L_x_2480:
[-C--:B------:R-:W-:Y:S01]  /*4ee0*/  FFMA.FTZ R6, R18, R136.reuse, R137 ;  /* 0x0000008812067223 */ /* 0x080fe20000010089 */
[----:B-12---:R-:W-:Y:S01]  /*4ef0*/  FMUL.FTZ R8, R27, R136 ;  /* 0x000000881b087220 */ /* 0x006fe20000410000 */
[----:B------:R-:W-:Y:S01]  /*4f00*/  ISETP.GE.AND P0, PT, R59, 0x1, PT ;  /* 0x000000013b00780c */ /* 0x000fe20003f06270 */
[----:B------:R-:W-:Y:S01]  /*4f10*/  BSSY B0, `(.L_x_2482) ;  /* 0x000009c000007945 */ /* 0x000fe20003800000 */
[C---:B------:R-:W-:Y:S01]  /*4f20*/  FFMA.FTZ R6, R139.reuse, R6, R138 ;  /* 0x000000068b067223 */ /* 0x040fe2000001008a */
[----:B------:R-:W-:Y:S01]  /*4f30*/  FMUL.FTZ R8, R139, R8 ;  /* 0x000000088b087220 */ /* 0x000fe20000410000 */
[----:B------:R-:W-:Y:S02]  /*4f40*/  ISETP.NE.AND P1, PT, R59, 0x1f, PT ;  /* 0x0000001f3b00780c */ /* 0x000fe40003f25270 */
        /* <DEDUP_REMOVED lines=103> */
.L_x_2484:
        /* <DEDUP_REMOVED lines=14> */
[----:B0-----:R-:W-:Y:S01]  /*56a0*/  HFMA2.MMA R4, -RZ, RZ, 0, 0 ;  /* 0x00000000ff047435 */ /* 0x001fe200000001ff */
        /* <DEDUP_REMOVED lines=17> */
.L_x_2485:
[----:B------:R0:W5:Y:S02]  /*57c0*/  LDG.E R7, desc[UR6][R28.64] ;  /* 0x000000061c077981 */ /* 0x000164000c1e1900 */
.L_x_2486:
        /* <DEDUP_REMOVED lines=16> */
.L_x_2483:
[----:B------:R-:W-:Y:S05]  /*58d0*/  BSYNC B0 ;  /* 0x0000000000007941 */ /* 0x000fea0003800000 */
.L_x_2482:
        /* <DEDUP_REMOVED lines=19> */
.L_x_2479:
[----:B------:R-:W3:Y:S08]  /*5a10*/  S2UR UR10, SR_CTAID.X ;  /* 0x00000000000a79c3 */ /* 0x000ef00000002500 */
[----:B------:R-:W-:Y:S01]  /*5a20*/  BAR.SYNC.DEFER_BLOCKING 0x0 ;  /* 0x0000000000007b1d */ /* 0x000fe20000010000 */
[----:B-12---:R-:W-:Y:S02]  /*5a30*/  F2FP.F16.F32.PACK_AB R7, R91, R90 ;  /* 0x0000005a5b07723e */ /* 0x006fe400000000ff */
[----:B------:R-:W-:-:S02]  /*5a40*/  F2FP.F16.F32.PACK_AB R6, R89, R88 ;  /* 0x000000585906723e */ /* 0x000fc400000000ff */
[----:B------:R-:W-:Y:S01]  /*5a50*/  F2FP.F16.F32.PACK_AB R5, R87, R86 ;  /* 0x000000565705723e */ /* 0x000fe200000000ff */
[----:B------:R-:W-:Y:S02]  /*5a60*/  ULDC.64 UR4, c[0x0][0x2c8] ;  /* 0x0000b20000047ab9 */ /* 0x000fe40000000a00 */
[----:B------:R-:W1:Y:S01]  /*5a70*/  LDC.64 R22, c[0x0][0x2c0] ;  /* 0x0000b000ff167b82 */ /* 0x000e620000000a00 */
[----:B------:R-:W-:Y:S01]  /*5a80*/  F2FP.F16.F32.PACK_AB R4, R85, R84 ;  /* 0x000000545504723e */ /* 0x000fe200000000ff */
[----:B------:R-:W-:Y:S01]  /*5a90*/  ULDC.64 UR8, c[0x0][0x2b8] ;  /* 0x0000ae0000087ab9 */ /* 0x000fe20000000a00 */
[----:B------:R-:W-:Y:S02]  /*5aa0*/  F2FP.F16.F32.PACK_AB R11, R99, R98 ;  /* 0x00000062630b723e */ /* 0x000fe400000000ff */
[----:B------:R-:W-:Y:S02]  /*5ab0*/  F2FP.F16.F32.PACK_AB R10, R97, R96 ;  /* 0x00000060610a723e */ /* 0x000fe400000000ff */
[----:B------:R-:W-:Y:S01]  /*5ac0*/  F2FP.F16.F32.PACK_AB R9, R95, R94 ;  /* 0x0000005e5f09723e */ /* 0x000fe200000000ff */
[----:B------:R-:W2:Y:S01]  /*5ad0*/  LDC.64 R38, c[0x0][0x338] ;  /* 0x0000ce00ff267b82 */ /* 0x000ea20000000a00 */
[----:B------:R-:W-:-:S02]  /*5ae0*/  F2FP.F16.F32.PACK_AB R8, R93, R92 ;  /* 0x0000005c5d08723e */ /* 0x000fc400000000ff */
[----:B------:R-:W-:Y:S02]  /*5af0*/  SHF.R.S32.HI R37, RZ, 0x1f, R58 ;  /* 0x0000001fff257819 */ /* 0x000fe4000001143a */
[----:B------:R-:W-:Y:S01]  /*5b00*/  MOV R36, R58 ;  /* 0x0000003a00247202 */ /* 0x000fe20000000f00 */
[----:B---3--:R-:W-:Y:S01]  /*5b10*/  USHF.R.S32.HI UR11, URZ, 0x1f, UR10 ;  /* 0x0000001f3f0b7899 */ /* 0x008fe2000801140a */
[----:B------:R3:W-:Y:S01]  /*5b20*/  STS.128 [R83], R4 ;  /* 0x0000000453007388 */ /* 0x0007e20000000c00 */
[----:B------:R-:W4:Y:S03]  /*5b30*/  LDC.64 R24, c[0x0][0x2b0] ;  /* 0x0000ac00ff187b82 */ /* 0x000f260000000a00 */
[----:B------:R5:W-:Y:S01]  /*5b40*/  STS.128 [R83+0x10], R8 ;  /* 0x0000100853007388 */ /* 0x000be20000000c00 */
[----:B------:R-:W-:Y:S01]  /*5b50*/  NOP ;  /* 0x0000000000007918 */ /* 0x000fe20000000000 */
[----:B-1----:R-:W-:-:S02]  /*5b60*/  IMAD R12, R22, UR11, RZ ;  /* 0x0000000b160c7c24 */ /* 0x002fc4000f8e02ff */
[----:B------:R-:W1:Y:S01]  /*5b70*/  LDS.128 R16, [R82+0x200] ;  /* 0x0002000052107984 */ /* 0x000e620000000c00 */
[----:B------:R-:W0:Y:S01]  /*5b80*/  LDC.64 R100, c[0x0][0x348] ;  /* 0x0000d200ff647b82 */ /* 0x000e220000000a00 */
[----:B------:R-:W-:Y:S02]  /*5b90*/  IMAD R21, R23, UR10, R12 ;  /* 0x0000000a17157c24 */ /* 0x000fe4000f8e020c */
[----:B------:R-:W0:Y:S01]  /*5ba0*/  LDS.128 R12, [R82] ;  /* 0x00000000520c7984 */ /* 0x000e220000000c00 */
[----:B---3--:R-:W-:-:S04]  /*5bb0*/  IMAD.WIDE.U32 R4, R22, UR10, R36 ;  /* 0x0000000a16047c25 */ /* 0x008fc8000f8e0024 */
[----:B-----5:R-:W-:Y:S01]  /*5bc0*/  IMAD R9, R41, UR4, RZ ;  /* 0x0000000429097c24 */ /* 0x020fe2000f8e02ff */
[----:B------:R-:W-:Y:S01]  /*5bd0*/  IADD3 R5, R5, R21, RZ ;  /* 0x0000001505057210 */ /* 0x000fe20007ffe0ff */
[----:B------:R-:W-:Y:S02]  /*5be0*/  IMAD R11, R41, UR8, RZ ;  /* 0x00000008290b7c24 */ /* 0x000fe4000f8e02ff */
[C---:B------:R-:W-:Y:S02]  /*5bf0*/  IMAD R9, R0.reuse, UR5, R9 ;  /* 0x0000000500097c24 */ /* 0x040fe4000f8e0209 */
[----:B------:R-:W-:Y:S01]  /*5c00*/  IMAD.WIDE.U32 R4, R0, UR4, R4 ;  /* 0x0000000400047c25 */ /* 0x000fe2000f8e0004 */
[----:B------:R-:W-:-:S03]  /*5c10*/  ULDC.64 UR4, c[0x0][0x2d8] ;  /* 0x0000b60000047ab9 */ /* 0x000fc60000000a00 */
[C---:B----4-:R-:W-:Y:S01]  /*5c20*/  IMAD R20, R24.reuse, UR11, RZ ;  /* 0x0000000b18147c24 */ /* 0x050fe2000f8e02ff */
[----:B------:R-:W-:Y:S01]  /*5c30*/  IADD3 R5, R5, R9, RZ ;  /* 0x0000000905057210 */ /* 0x000fe20007ffe0ff */
[----:B------:R-:W-:Y:S01]  /*5c40*/  IMAD.WIDE.U32 R6, R24, UR10, R36 ;  /* 0x0000000a18067c25 */ /* 0x000fe2000f8e0024 */
[----:B--2---:R-:W-:-:S03]  /*5c50*/  LEA R38, P0, R4, R38, 0x1 ;  /* 0x0000002604267211 */ /* 0x004fc600078008ff */
[----:B------:R-:W-:Y:S01]  /*5c60*/  IMAD R23, R25, UR10, R20 ;  /* 0x0000000a19177c24 */ /* 0x000fe2000f8e0214 */
[----:B------:R-:W-:Y:S01]  /*5c70*/  LEA.HI.X R5, R4, R39, R5, 0x1, P0 ;  /* 0x0000002704057211 */ /* 0x000fe200000f0c05 */
[----:B------:R-:W-:Y:S01]  /*5c80*/  IMAD R11, R0, UR9, R11 ;  /* 0x00000009000b7c24 */ /* 0x000fe2000f8e020b */
[----:B------:R-:W-:Y:S02]  /*5c90*/  IADD3 R38, P0, R38, R81, RZ ;  /* 0x0000005126267210 */ /* 0x000fe40007f1e0ff */
[----:B------:R-:W-:Y:S02]  /*5ca0*/  IADD3 R7, R7, R23, RZ ;  /* 0x0000001707077210 */ /* 0x000fe40007ffe0ff */
[----:B------:R-:W-:Y:S01]  /*5cb0*/  IADD3.X R39, R5, R80, RZ, P0, !PT ;  /* 0x0000005005277210 */ /* 0x000fe200007fe4ff */
[----:B------:R-:W-:-:S04]  /*5cc0*/  IMAD.WIDE.U32 R6, R0, UR8, R6 ;  /* 0x0000000800067c25 */ /* 0x000fc8000f8e0006 */
[----:B-1----:R-:W-:Y:S01]  /*5cd0*/  STG.E.128 desc[UR6][R38.64+0x200], R16 ;  /* 0x0002001026007986 */ /* 0x002fe2000c101d06 */
[----:B------:R-:W-:Y:S02]  /*5ce0*/  IADD3 R7, R7, R11, RZ ;  /* 0x0000000b07077210 */ /* 0x000fe40007ffe0ff */
[C---:B0-----:R-:W-:Y:S01]  /*5cf0*/  LEA R100, P1, R6.reuse, R100, 0x1 ;  /* 0x0000006406647211 */ /* 0x041fe200078208ff */
[----:B------:R-:W-:Y:S03]  /*5d00*/  STG.E.128 desc[UR6][R38.64], R12 ;  /* 0x0000000c26007986 */ /* 0x000fe6000c101d06 */
[----:B------:R-:W-:Y:S01]  /*5d10*/  LEA.HI.X R7, R6, R101, R7, 0x1, P1 ;  /* 0x0000006506077211 */ /* 0x000fe200008f0c07 */
        /* <DEDUP_REMOVED lines=8> */
[----:B------:R-:W-:Y:S01]  /*5da0*/  IADD3 R58, R77, R58, RZ ;  /* 0x0000003a4d3a7210 */ /* 0x000fe20007ffe0ff */
[----:B--2---:R-:W-:Y:S04]  /*5db0*/  STS.128 [R82], R4 ;  /* 0x0000000452007388 */ /* 0x004fe80000000c00 */
[----:B---3--:R-:W-:Y:S01]  /*5dc0*/  STS.128 [R82+0x200], R8 ;  /* 0x0002000852007388 */ /* 0x008fe20000000c00 */
[----:B------:R-:W-:-:S03]  /*5dd0*/  NOP ;  /* 0x0000000000007918 */ /* 0x000fc60000000000 */
[----:B------:R-:W0:Y:S04]  /*5de0*/  LDS.128 R20, [R83] ;  /* 0x0000000053147984 */ /* 0x000e280000000c00 */
[----:B------:R-:W1:Y:S01]  /*5df0*/  LDS.128 R24, [R83+0x10] ;  /* 0x0000100053187984 */ /* 0x000e620000000c00 */
[----:B0-----:R-:W-:Y:S02]  /*5e00*/  HADD2.F32 R102, -RZ, R20.H0_H0 ;  /* 0x20000014ff667230 */ /* 0x001fe40000004100 */
[----:B------:R-:W-:Y:S02]  /*5e10*/  HADD2.F32 R14, -RZ, R21.H0_H0 ;  /* 0x20000015ff0e7230 */ /* 0x000fe40000004100 */
[--C-:B-1----:R-:W-:Y:S02]  /*5e20*/  HADD2.F32 R15, -RZ, R24.reuse.H0_H0 ;  /* 0x20000018ff0f7230 */ /* 0x102fe40000004100 */
[----:B------:R-:W-:Y:S01]  /*5e30*/  FMUL.FTZ R12, R102, -1.4426950216293334961 ;  /* 0xbfb8aa3b660c7820 */ /* 0x000fe20000410000 */
[----:B------:R-:W-:-:S02]  /*5e40*/  HADD2.F32 R24, -RZ, R24.H1_H1 ;  /* 0x30000018ff187230 */ /* 0x000fc40000004100 */
[----:B------:R-:W-:Y:S01]  /*5e50*/  FMUL.FTZ R4, R14, -1.4426950216293334961 ;  /* 0xbfb8aa3b0e047820 */ /* 0x000fe20000410000 */
[----:B------:R-:W-:Y:S02]  /*5e60*/  HADD2.F32 R21, -RZ, R21.H1_H1 ;  /* 0x30000015ff157230 */ /* 0x000fe40000004100 */
[----:B------:R-:W-:Y:S01]  /*5e70*/  FMUL.FTZ R16, R15, -1.4426950216293334961 ;  /* 0xbfb8aa3b0f107820 */ /* 0x000fe20000410000 */
[----:B------:R-:W-:Y:S01]  /*5e80*/  HADD2.F32 R8, -RZ, R22.H0_H0 ;  /* 0x20000016ff087230 */ /* 0x000fe20000004100 */
[----:B------:R-:W0:Y:S01]  /*5e90*/  MUFU.EX2 R12, R12 ;  /* 0x0000000c000c7308 */ /* 0x000e220000000800 */
[----:B------:R-:W-:Y:S02]  /*5ea0*/  HADD2.F32 R18, -RZ, R25.H0_H0 ;  /* 0x20000019ff127230 */ /* 0x000fe40000004100 */
[----:B------:R-:W-:Y:S01]  /*5eb0*/  FMUL.FTZ R17, R24, -1.4426950216293334961 ;  /* 0xbfb8aa3b18117820 */ /* 0x000fe20000410000 */
[----:B------:R-:W-:Y:S02]  /*5ec0*/  HADD2.F32 R10, -RZ, R23.H0_H0 ;  /* 0x20000017ff0a7230 */ /* 0x000fe40000004100 */
[----:B------:R-:W-:Y:S01]  /*5ed0*/  FMUL.FTZ R5, R21, -1.4426950216293334961 ;  /* 0xbfb8aa3b15057820 */ /* 0x000fe20000410000 */
[----:B------:R-:W-:-:S02]  /*5ee0*/  HADD2.F32 R25, -RZ, R25.H1_H1 ;  /* 0x30000019ff197230 */ /* 0x000fc40000004100 */
[----:B------:R-:W-:Y:S01]  /*5ef0*/  FMUL.FTZ R6, R8, -1.4426950216293334961 ;  /* 0xbfb8aa3b08067820 */ /* 0x000fe20000410000 */
[----:B------:R-:W-:Y:S02]  /*5f00*/  HADD2.F32 R23, -RZ, R23.H1_H1 ;  /* 0x30000017ff177230 */ /* 0x000fe40000004100 */
[----:B------:R-:W-:Y:S01]  /*5f10*/  FMUL.FTZ R9, R10, -1.4426950216293334961 ;  /* 0xbfb8aa3b0a097820 */ /* 0x000fe20000410000 */
[----:B------:R-:W-:Y:S02]  /*5f20*/  HADD2.F32 R20, -RZ, R20.H1_H1 ;  /* 0x30000014ff147230 */ /* 0x000fe40000004100 */
[----:B------:R-:W-:Y:S01]  /*5f30*/  FMUL.FTZ R38, R25, -1.4426950216293334961 ;  /* 0xbfb8aa3b19267820 */ /* 0x000fe20000410000 */
[--C-:B------:R-:W-:Y:S02]  /*5f40*/  HADD2.F32 R39, -RZ, R26.reuse.H0_H0 ;  /* 0x2000001aff277230 */ /* 0x100fe40000004100 */
[----:B------:R-:W-:Y:S01]  /*5f50*/  FMUL.FTZ R11, R23, -1.4426950216293334961 ;  /* 0xbfb8aa3b170b7820 */ /* 0x000fe20000410000 */
[----:B------:R-:W-:Y:S01]  /*5f60*/  HADD2.F32 R100, -RZ, R26.H1_H1 ;  /* 0x3000001aff647230 */ /* 0x000fe20000004100 */
[----:B------:R-:W1:Y:S01]  /*5f70*/  MUFU.EX2 R17, R17 ;  /* 0x0000001100117308 */ /* 0x000e620000000800 */
[----:B------:R-:W-:-:S02]  /*5f80*/  HADD2.F32 R104, -RZ, R27.H1_H1 ;  /* 0x3000001bff687230 */ /* 0x000fc40000004100 */
[----:B------:R-:W-:Y:S01]  /*5f90*/  FMUL.FTZ R13, R20, -1.4426950216293334961 ;  /* 0xbfb8aa3b140d7820 */ /* 0x000fe20000410000 */
[----:B------:R-:W-:Y:S02]  /*5fa0*/  HADD2.F32 R22, -RZ, R22.H1_H1 ;  /* 0x30000016ff167230 */ /* 0x000fe40000004100 */
[----:B------:R-:W-:Y:S01]  /*5fb0*/  FMUL.FTZ R19, R18, -1.4426950216293334961 ;  /* 0xbfb8aa3b12137820 */ /* 0x000fe20000410000 */
[----:B------:R-:W-:Y:S02]  /*5fc0*/  HADD2.F32 R103, -RZ, R27.H0_H0 ;  /* 0x2000001bff677230 */ /* 0x000fe40000004100 */
[----:B------:R-:W-:Y:S01]  /*5fd0*/  FMUL.FTZ R26, R39, -1.4426950216293334961 ;  /* 0xbfb8aa3b271a7820 */ /* 0x000fe20000410000 */
[----:B------:R-:W-:Y:S01]  /*5fe0*/  FMUL.FTZ R101, R100, -1.4426950216293334961 ;  /* 0xbfb8aa3b64657820 */ /* 0x000fe20000410000 */
[----:B------:R-:W-:Y:S01]  /*5ff0*/  FMUL.FTZ R105, R104, -1.4426950216293334961 ;  /* 0xbfb8aa3b68697820 */ /* 0x000fe20000410000 */
[----:B------:R-:W2:Y:S01]  /*6000*/  MUFU.EX2 R5, R5 ;  /* 0x0000000500057308 */ /* 0x000ea20000000800 */
[----:B------:R-:W-:Y:S01]  /*6010*/  FMUL.FTZ R7, R22, -1.4426950216293334961 ;  /* 0xbfb8aa3b16077820 */ /* 0x000fe20000410000 */
[----:B------:R-:W-:Y:S01]  /*6020*/  FMUL.FTZ R27, R103, -1.4426950216293334961 ;  /* 0xbfb8aa3b671b7820 */ /* 0x000fe20000410000 */
[----:B0-----:R-:W-:-:S05]  /*6030*/  FADD.FTZ R12, R12, 1 ;  /* 0x3f8000000c0c7421 */ /* 0x001fca0000010000 */
        /* <DEDUP_REMOVED lines=28> */
[----:B------:R-:W2:Y:S01]  /*6200*/  MUFU.RCP R17, R17 ;  /* 0x0000001100117308 */ /* 0x000ea20000001000 */
[----:B0-----:R-:W-:-:S07]  /*6210*/  FADD.FTZ R27, R27, 1 ;  /* 0x3f8000001b1b7421 */ /* 0x001fce0000010000 */
[----:B------:R1:W0:Y:S08]  /*6220*/  MUFU.RCP R106, R5 ;  /* 0x00000005006a7308 */ /* 0x0002300000001000 */
[----:B------:R0:W3:Y:S01]  /*6230*/  MUFU.RCP R111, R6 ;  /* 0x00000006006f7308 */ /* 0x0000e20000001000 */
[----:B-1----:R-:W-:Y:S01]  /*6240*/  FMUL.FTZ R5, R102, R107 ;  /* 0x0000006b66057220 */ /* 0x002fe20000410000 */
[----:B--2---:R-:W-:-:S06]  /*6250*/  FMUL.FTZ R24, R24, R17 ;  /* 0x0000001118187220 */ /* 0x004fcc0000410000 */
[----:B------:R3:W1:Y:S01]  /*6260*/  MUFU.RCP R115, R9 ;  /* 0x0000000900737308 */ /* 0x0006620000001000 */
[----:B0-----:R-:W-:-:S07]  /*6270*/  FMUL.FTZ R6, R21, R106 ;  /* 0x0000006a15067220 */ /* 0x001fce0000410000 */
[----:B------:R1:W0:Y:S01]  /*6280*/  MUFU.RCP R12, R11 ;  /* 0x0000000b000c7308 */ /* 0x0002220000001000 */
[----:B---3--:R-:W-:Y:S01]  /*6290*/  FMUL.FTZ R9, R8, R111 ;  /* 0x0000006f08097220 */ /* 0x008fe20000410000 */
[----:B------:R-:W-:-:S03]  /*62a0*/  FMUL.FTZ R8, R6, R87 ;  /* 0x0000005706087220 */ /* 0x000fc60000410000 */
[----:B------:R-:W-:-:S03]  /*62b0*/  FMUL.FTZ R6, R9, R88 ;  /* 0x0000005809067220 */ /* 0x000fc60000410000 */
[----:B------:R-:W2:Y:S01]  /*62c0*/  MUFU.RCP R16, R16 ;  /* 0x0000001000107308 */ /* 0x000ea20000001000 */
[----:B-1----:R-:W-:-:S07]  /*62d0*/  FMUL.FTZ R11, R10, R115 ;  /* 0x000000730a0b7220 */ /* 0x002fce0000410000 */
[----:B------:R-:W1:Y:S01]  /*62e0*/  MUFU.RCP R38, R38 ;  /* 0x0000002600267308 */ /* 0x000e620000001000 */
[----:B0-----:R-:W-:-:S04]  /*62f0*/  FMUL.FTZ R10, R23, R12 ;  /* 0x0000000c170a7220 */ /* 0x001fc80000410000 */
[----:B------:R-:W-:-:S03]  /*6300*/  FMUL.FTZ R10, R10, R91 ;  /* 0x0000005b0a0a7220 */ /* 0x000fc60000410000 */
[----:B------:R0:W3:Y:S01]  /*6310*/  MUFU.RCP R109, R4 ;  /* 0x00000004006d7308 */ /* 0x0000e20000001000 */
[----:B--2---:R-:W-:Y:S01]  /*6320*/  FMUL.FTZ R15, R15, R16 ;  /* 0x000000100f0f7220 */ /* 0x004fe20000410000 */
[----:B------:R-:W-:-:S03]  /*6330*/  FMUL.FTZ R16, R24, R93 ;  /* 0x0000005d18107220 */ /* 0x000fc60000410000 */
[----:B------:R-:W-:-:S03]  /*6340*/  FMUL.FTZ R15, R15, R92 ;  /* 0x0000005c0f0f7220 */ /* 0x000fc60000410000 */
[----:B------:R-:W2:Y:S01]  /*6350*/  MUFU.RCP R13, R13 ;  /* 0x0000000d000d7308 */ /* 0x000ea20000001000 */
[----:B-1----:R-:W-:Y:S01]  /*6360*/  FMUL.FTZ R12, R25, R38 ;  /* 0x00000026190c7220 */ /* 0x002fe20000410000 */
[----:B0-----:R-:W-:Y:S01]  /*6370*/  FMUL.FTZ R4, R5, R84 ;  /* 0x0000005405047220 */ /* 0x001fe20000410000 */
[----:B------:R-:W0:Y:S01]  /*6380*/  LDC.64 R24, c[0x0][0x2d0] ;  /* 0x0000b400ff187b82 */ /* 0x000e220000000a00 */
[----:B------:R-:W-:Y:S01]  /*6390*/  F2FP.F16.F32.PACK_AB R16, R16, R15 ;  /* 0x0000000f1010723e */ /* 0x000fe200000000ff */
[----:B------:R-:W-:-:S03]  /*63a0*/  FMUL.FTZ R12, R12, R95 ;  /* 0x0000005f0c0c7220 */ /* 0x000fc60000410000 */
[----:B------:R3:W1:Y:S08]  /*63b0*/  MUFU.RCP R113, R7 ;  /* 0x0000000700717308 */ /* 0x0006700000001000 */
[----:B------:R-:W4:Y:S01]  /*63c0*/  MUFU.RCP R19, R19 ;  /* 0x0000001300137308 */ /* 0x000f220000001000 */
[----:B---3--:R-:W-:Y:S01]  /*63d0*/  FMUL.FTZ R7, R14, R109 ;  /* 0x0000006d0e077220 */ /* 0x008fe20000410000 */
[----:B--2---:R-:W-:-:S03]  /*63e0*/  FMUL.FTZ R20, R20, R13 ;  /* 0x0000000d14147220 */ /* 0x004fc60000410000 */
[----:B------:R-:W-:Y:S01]  /*63f0*/  FMUL.FTZ R5, R7, R86 ;  /* 0x0000005607057220 */ /* 0x000fe20000410000 */
[----:B------:R-:W-:Y:S01]  /*6400*/  FMUL.FTZ R85, R20, R85 ;  /* 0x0000005514557220 */ /* 0x000fe20000410000 */
[----:B------:R-:W-:Y:S01]  /*6410*/  FMUL.FTZ R7, R11, R90 ;  /* 0x0000005a0b077220 */ /* 0x000fe20000410000 */
[----:B------:R-:W2:Y:S01]  /*6420*/  MUFU.RCP R26, R26 ;  /* 0x0000001a001a7308 */ /* 0x000ea20000001000 */
[----:B-1----:R-:W-:Y:S01]  /*6430*/  FMUL.FTZ R22, R22, R113 ;  /* 0x0000007116167220 */ /* 0x002fe20000410000 */
[----:B------:R-:W-:Y:S01]  /*6440*/  F2FP.F16.F32.PACK_AB R5, R8, R5 ;  /* 0x000000050805723e */ /* 0x000fe200000000ff */
[----:B0-----:R-:W-:Y:S01]  /*6450*/  IMAD.WIDE.U32 R20, R24, UR10, R36 ;  /* 0x0000000a18147c25 */ /* 0x001fe2000f8e0024 */
[----:B------:R-:W-:-:S03]  /*6460*/  F2FP.F16.F32.PACK_AB R7, R10, R7 ;  /* 0x000000070a07723e */ /* 0x000fc600000000ff */
[----:B------:R-:W-:Y:S01]  /*6470*/  FMUL.FTZ R89, R22, R89 ;  /* 0x0000005916597220 */ /* 0x000fe20000410000 */
[----:B------:R-:W-:Y:S01]  /*6480*/  F2FP.F16.F32.PACK_AB R4, R85, R4 ;  /* 0x000000045504723e */ /* 0x000fe200000000ff */
[----:B------:R-:W-:Y:S01]  /*6490*/  IMAD R22, R24, UR11, RZ ;  /* 0x0000000b18167c24 */ /* 0x000fe2000f8e02ff */
[----:B------:R-:W0:Y:S01]  /*64a0*/  MUFU.RCP R101, R101 ;  /* 0x0000006500657308 */ /* 0x000e220000001000 */
[----:B----4-:R-:W-:Y:S01]  /*64b0*/  FMUL.FTZ R9, R18, R19 ;  /* 0x0000001312097220 */ /* 0x010fe20000410000 */
[----:B------:R-:W-:Y:S01]  /*64c0*/  F2FP.F16.F32.PACK_AB R6, R89, R6 ;  /* 0x000000065906723e */ /* 0x000fe200000000ff */
[----:B------:R-:W-:Y:S01]  /*64d0*/  BAR.SYNC.DEFER_BLOCKING 0x0 ;  /* 0x0000000000007b1d */ /* 0x000fe20000010000 */
[----:B------:R-:W-:Y:S02]  /*64e0*/  IMAD R23, R25, UR10, R22 ;  /* 0x0000000a19177c24 */ /* 0x000fe4000f8e0216 */
[----:B------:R-:W-:-:S03]  /*64f0*/  FMUL.FTZ R9, R9, R94 ;  /* 0x0000005e09097220 */ /* 0x000fc60000410000 */
[----:B------:R1:W3:Y:S01]  /*6500*/  MUFU.RCP R102, R27 ;  /* 0x0000001b00667308 */ /* 0x0002e20000001000 */
[----:B--2---:R-:W-:Y:S01]  /*6510*/  FMUL.FTZ R39, R39, R26 ;  /* 0x0000001a27277220 */ /* 0x004fe20000410000 */
[----:B------:R-:W-:Y:S02]  /*6520*/  F2FP.F16.F32.PACK_AB R17, R12, R9 ;  /* 0x000000090c11723e */ /* 0x000fe400000000ff */
[----:B------:R-:W-:Y:S01]  /*6530*/  IADD3 R21, R21, R23, RZ ;  /* 0x0000001715157210 */ /* 0x000fe20007ffe0ff */
[----:B------:R-:W-:-:S03]  /*6540*/  FMUL.FTZ R18, R39, R96 ;  /* 0x0000006027127220 */ /* 0x000fc60000410000 */
[----:B------:R-:W2:Y:S01]  /*6550*/  MUFU.RCP R105, R105 ;  /* 0x0000006900697308 */ /* 0x000ea20000001000 */
[----:B0-----:R-:W-:Y:S01]  /*6560*/  FMUL.FTZ R100, R100, R101 ;  /* 0x0000006564647220 */ /* 0x001fe20000410000 */
[----:B-1----:R-:W0:Y:S03]  /*6570*/  LDC.64 R26, c[0x0][0x350] ;  /* 0x0000d400ff1a7b82 */ /* 0x002e260000000a00 */
[----:B------:R-:W-:Y:S01]  /*6580*/  FMUL.FTZ R97, R100, R97 ;  /* 0x0000006164617220 */ /* 0x000fe20000410000 */
[----:B---3--:R-:W-:-:S04]  /*6590*/  FMUL.FTZ R103, R103, R102 ;  /* 0x0000006667677220 */ /* 0x008fc80000410000 */
[----:B------:R-:W-:Y:S01]  /*65a0*/  F2FP.F16.F32.PACK_AB R18, R97, R18 ;  /* 0x000000126112723e */ /* 0x000fe200000000ff */
[----:B------:R1:W-:Y:S01]  /*65b0*/  STS.128 [R83], R4 ;  /* 0x0000000453007388 */ /* 0x0003e20000000c00 */
[----:B------:R-:W-:Y:S01]  /*65c0*/  FMUL.FTZ R19, R103, R98 ;  /* 0x0000006267137220 */ /* 0x000fe20000410000 */
[----:B--2---:R-:W-:-:S04]  /*65d0*/  FMUL.FTZ R104, R104, R105 ;  /* 0x0000006968687220 */ /* 0x004fc80000410000 */
[----:B------:R-:W-:-:S05]  /*65e0*/  FMUL.FTZ R104, R104, R99 ;  /* 0x0000006368687220 */ /* 0x000fca0000410000 */
[----:B------:R-:W-:Y:S01]  /*65f0*/  F2FP.F16.F32.PACK_AB R19, R104, R19 ;  /* 0x000000136813723e */ /* 0x000fe200000000ff */
[----:B-1----:R-:W-:-:S04]  /*6600*/  IMAD R5, R41, UR4, RZ ;  /* 0x0000000429057c24 */ /* 0x002fc8000f8e02ff */
[----:B------:R-:W-:Y:S01]  /*6610*/  STS.128 [R83+0x10], R16 ;  /* 0x0000101053007388 */ /* 0x000fe20000000c00 */
[----:B------:R-:W-:-:S03]  /*6620*/  NOP ;  /* 0x0000000000007918 */ /* 0x000fc60000000000 */
[----:B------:R-:W1:Y:S01]  /*6630*/  LDS.128 R8, [R82] ;  /* 0x0000000052087984 */ /* 0x000e620000000c00 */
[C---:B------:R-:W-:Y:S02]  /*6640*/  IMAD R7, R0.reuse, UR5, R5 ;  /* 0x0000000500077c24 */ /* 0x040fe4000f8e0205 */
[----:B------:R-:W-:Y:S01]  /*6650*/  IMAD.WIDE.U32 R4, R0, UR4, R20 ;  /* 0x0000000400047c25 */ /* 0x000fe2000f8e0014 */
[----:B------:R-:W2:Y:S04]  /*6660*/  LDS.128 R12, [R82+0x200] ;  /* 0x00020000520c7984 */ /* 0x000ea80000000c00 */
[----:B------:R-:W-:Y:S02]  /*6670*/  IADD3 R5, R5, R7, RZ ;  /* 0x0000000705057210 */ /* 0x000fe40007ffe0ff */
[----:B0-----:R-:W-:-:S02]  /*6680*/  LEA R6, P0, R4, R26, 0x1 ;  /* 0x0000001a04067211 */ /* 0x001fc400078008ff */
[----:B------:R-:W-:Y:S02]  /*6690*/  MOV R7, R61 ;  /* 0x0000003d00077202 */ /* 0x000fe40000000f00 */
[----:B------:R-:W-:Y:S02]  /*66a0*/  LEA.HI.X R5, R4, R27, R5, 0x1, P0 ;  /* 0x0000001b04057211 */ /* 0x000fe400000f0c05 */
[----:B------:R-:W-:Y:S02]  /*66b0*/  IADD3 R4, P0, R6, R81, RZ ;  /* 0x0000005106047210 */ /* 0x000fe40007f1e0ff */
[----:B------:R-:W-:Y:S02]  /*66c0*/  MOV R6, R76 ;  /* 0x0000004c00067202 */ /* 0x000fe40000000f00 */
[----:B------:R-:W-:Y:S02]  /*66d0*/  IADD3.X R5, R5, R80, RZ, P0, !PT ;  /* 0x0000005005057210 */ /* 0x000fe400007fe4ff */
[----:B------:R-:W-:Y:S01]  /*66e0*/  ISETP.GE.AND P0, PT, R47, R60, PT ;  /* 0x0000003c2f00720c */ /* 0x000fe20003f06270 */
[----:B------:R-:W-:-:S03]  /*66f0*/  IMAD.WIDE R6, R77, 0x2, R6 ;  /* 0x000000024d067825 */ /* 0x000fc600078e0206 */
[----:B------:R-:W-:Y:S02]  /*6700*/  MOV R76, R6 ;  /* 0x00000006004c7202 */ /* 0x000fe40000000f00 */
[----:B------:R-:W-:Y:S01]  /*6710*/  MOV R61, R7 ;  /* 0x00000007003d7202 */ /* 0x000fe20000000f00 */
[----:B-1----:R0:W-:Y:S04]  /*6720*/  STG.E.128 desc[UR6][R4.64], R8 ;  /* 0x0000000804007986 */ /* 0x0021e8000c101d06 */
[----:B--2---:R0:W-:Y:S02]  /*6730*/  STG.E.128 desc[UR6][R4.64+0x200], R12 ;  /* 0x0002000c04007986 */ /* 0x0041e4000c101d06 */
[----:B------:R-:W-:Y:S05]  /*6740*/  @!P0 BRA `(.L_x_2488) ;  /* 0xffffffac005c8947 */ /* 0x000fea000383ffff */
[----:B------:R-:W-:Y:S05]  /*6750*/  EXIT ;  /* 0x000000000000794d */ /* 0x000fea0003800000 */
.L_x_2489:
        /* <DEDUP_REMOVED lines=10> */
.L_x_8664:


//--------------------- .text._Z25selective_scan_fwd_kernelI32Selective_Scan_fwd_kernel_traitsILi32ELi16ELi1ELb1ELb1ELb1ELb1ELb1EN3c104HalfEffEEv13SSMParamsBase --------------------------
	.section	.text._Z25selective_scan_fwd_kernelI32Selective_Scan_fwd_kernel_traitsILi32ELi16ELi1ELb1ELb1ELb1ELb1ELb1EN3c104HalfEffEEv13SSMParamsBase,"ax",@progbits
	.align	128
        .global         _Z25selective_scan_fwd_kernelI32Selective_Scan_fwd_kernel_traitsILi32ELi16ELi1ELb1ELb1ELb1ELb1ELb1EN3c104HalfEffEEv13SSMParamsBase
        .type           _Z25selective_scan_fwd_kernelI32Selective_Scan_fwd_kernel_traitsILi32ELi16ELi1ELb1ELb1ELb1ELb1ELb1EN3c104HalfEffEEv13SSMParamsBase,@function
        .size           _Z25selective_scan_fwd_kernelI32Selective_Scan_fwd_kernel_traitsILi32ELi16ELi1ELb1ELb1ELb1ELb1ELb1EN3c104HalfEffEEv13SSMParamsBase,(.L_x_8665 - _Z25selective_scan_fwd_kernelI32Selective_Scan_fwd_kernel_traitsILi32ELi16ELi1ELb1ELb1ELb1ELb1ELb1EN3c104HalfEffEEv13SSMParamsBase)
        .other          _Z25selective_scan_fwd_kernelI32Selective_Scan_fwd_kernel_traitsILi32ELi16ELi1ELb1ELb1ELb1ELb1ELb1EN3c104HalfEffEEv13SSMParamsBase,@"STO_CUDA_ENTRY STV_DEFAULT"
_Z25selective_scan_fwd_kernelI32Selective_Scan_fwd_kernel_traitsILi32ELi16ELi1ELb1ELb1ELb1ELb1ELb1EN3c104HalfEffEEv13SSMParamsBase:
.text._Z25selective_scan_fwd_kernelI32Selective_Scan_fwd_kernel_traitsILi32ELi16ELi1ELb1ELb1ELb1ELb1ELb1EN3c104HalfEffEEv13SSMParamsBase:
        /* <DEDUP_REMOVED lines=38> */
.L_x_2490:
        /* <DEDUP_REMOVED lines=35> */
.L_x_2491:
        /* <DEDUP_REMOVED lines=12> */
.L_x_2492:
        /* <DEDUP_REMOVED lines=189> */
.L_x_2493:
        /* <DEDUP_REMOVED lines=18> */
.L_x_2494:
        /* <DEDUP_REMOVED lines=12> */
.L_x_2540:
        /* <DEDUP_REMOVED lines=311> */
.L_x_2496:
[----:B------:R-:W-:Y:S05]  /*2670*/  BSYNC B0 ;  /* 0x0000000000007941 */ /* 0x000fea0003800000 */
.L_x_2495:
        /* <DEDUP_REMOVED lines=37> */
.L_x_2498:
[----:B------:R-:W-:Y:S05]  /*28d0*/  BSYNC B0 ;  /* 0x0000000000007941 */ /* 0x000fea0003800000 */
.L_x_2497:
        /* <DEDUP_REMOVED lines=37> */
.L_x_2500:
[----:B------:R-:W-:Y:S05]  /*2b30*/  BSYNC B0 ;  /* 0x0000000000007941 */ /* 0x000fea0003800000 */
.L_x_2499:
        /* <DEDUP_REMOVED lines=37> */
.L_x_2502:
[----:B------:R-:W-:Y:S05]  /*2d90*/  BSYNC B0 ;  /* 0x0000000000007941 */ /* 0x000fea0003800000 */
.L_x_2501:
        /* <DEDUP_REMOVED lines=37> */
.L_x_2504:
[----:B------:R-:W-:Y:S05]  /*2ff0*/  BSYNC B0 ;  /* 0x0000000000007941 */ /* 0x000fea0003800000 */
.L_x_2503:
        /* <DEDUP_REMOVED lines=37> */
.L_x_2506:
[----:B------:R-:W-:Y:S05]  /*3250*/  BSYNC B0 ;  /* 0x0000000000007941 */ /* 0x000fea0003800000 */
.L_x_2505:
        /* <DEDUP_REMOVED lines=37> */
.L_x_2508:
[----:B------:R-:W-:Y:S05]  /*34b0*/  BSYNC B0 ;  /* 0x0000000000007941 */ /* 0x000fea0003800000 */
.L_x_2507:
        /* <DEDUP_REMOVED lines=37> */
.L_x_2510:
[----:B------:R-:W-:Y:S05]  /*3710*/  BSYNC B0 ;  /* 0x0000000000007941 */ /* 0x000fea0003800000 */
.L_x_2509:
        /* <DEDUP_REMOVED lines=37> */
.L_x_2512:
[----:B------:R-:W-:Y:S05]  /*3970*/  BSYNC B0 ;  /* 0x0000000000007941 */ /* 0x000fea0003800000 */
.L_x_2511:
        /* <DEDUP_REMOVED lines=37> */
.L_x_2514:
[----:B------:R-:W-:Y:S05]  /*3bd0*/  BSYNC B0 ;  /* 0x0000000000007941 */ /* 0x000fea0003800000 */
.L_x_2513:
        /* <DEDUP_REMOVED lines=39> */
.L_x_2516:
[----:B------:R-:W-:Y:S05]  /*3e50*/  BSYNC B0 ;  /* 0x0000000000007941 */ /* 0x000fea0003800000 */
.L_x_2515:
        /* <DEDUP_REMOVED lines=37> */
.L_x_2518:
[----:B------:R-:W-:Y:S05]  /*40b0*/  BSYNC B0 ;  /* 0x0000000000007941 */ /* 0x000fea0003800000 */
.L_x_2517:
        /* <DEDUP_REMOVED lines=42> */
.L_x_2520:
[----:B------:R-:W-:Y:S05]  /*4360*/  BSYNC B0 ;  /* 0x0000000000007941 */ /* 0x000fea0003800000 */
.L_x_2519:
        /* <DEDUP_REMOVED lines=42> */
.L_x_2522:
[----:B------:R-:W-:Y:S05]  /*4610*/  BSYNC B0 ;  /* 0x0000000000007941 */ /* 0x000fea0003800000 */
.L_x_2521:
        /* <DEDUP_REMOVED lines=42> */
.L_x_2524:
[----:B------:R-:W-:Y:S05]  /*48c0*/  BSYNC B0 ;  /* 0x0000000000007941 */ /* 0x000fea0003800000 */
.L_x_2523:
        /* <DEDUP_REMOVED lines=42> */
.L_x_2526:
[----:B------:R-:W-:Y:S05]  /*4b70*/  BSYNC B0 ;  /* 0x0000000000007941 */ /* 0x000fea0003800000 */
.L_x_2525:
        /* <DEDUP_REMOVED lines=44> */
.L_x_2535:
        /* <DEDUP_REMOVED lines=432> */
.L_x_2529:
        /* <DEDUP_REMOVED lines=9> */
.L_x_2528:
        /* <DEDUP_REMOVED lines=111> */
.L_x_2532:
        /* <DEDUP_REMOVED lines=31> */
.L_x_2533:
[----:B------:R0:W5:Y:S02]  /*72b0*/  LDG.E R19, desc[UR6][R6.64] ;  /* 0x0000000606137981 */ /* 0x000164000c1e1900 */
.L_x_2534:
        /* <DEDUP_REMOVED lines=16> */
.L_x_2531:
[----:B------:R-:W-:Y:S05]  /*73c0*/  BSYNC B0 ;  /* 0x0000000000007941 */ /* 0x000fea0003800000 */
.L_x_2530:
        /* <DEDUP_REMOVED lines=19> */
.L_x_2527:
        /* <DEDUP_REMOVED lines=82> */
.L_x_2537:
[----:B------:R-:W-:Y:S05]  /*7a20*/  BSYNC B0 ;  /* 0x0000000000007941 */ /* 0x000fea0003800000 */
.L_x_2536:
        /* <DEDUP_REMOVED lines=360> */
.L_x_2539:
[----:B------:R-:W-:Y:S05]  /*90b0*/  BSYNC B0 ;  /* 0x0000000000007941 */ /* 0x000fea0003800000 */
.L_x_2538:
        /* <DEDUP_REMOVED lines=50> */
.L_x_2541:
        /* <DEDUP_REMOVED lines=10> */
.L_x_8665:


//--------------------- .text._Z25selective_scan_fwd_kernelI32Selective_Scan_fwd_kernel_traitsILi32ELi8ELi1ELb0ELb1ELb1ELb0ELb0EN3c104HalfEffEEv13SSMParamsBase --------------------------
	.section	.text._Z25selective_scan_fwd_kernelI32Selective_Scan_fwd_kernel_traitsILi32ELi8ELi1ELb0ELb1ELb1ELb0ELb0EN3c104HalfEffEEv13SSMParamsBase,"ax",@progbits
	.align	128
        .global         _Z25selective_scan_fwd_kernelI32Selective_Scan_fwd_kernel_traitsILi32ELi8ELi1ELb0ELb1ELb1ELb0ELb0EN3c104HalfEffEEv13SSMParamsBase
        .type           _Z25selective_scan_fwd_kernelI32Selective_Scan_fwd_kernel_traitsILi32ELi8ELi1ELb0ELb1ELb1ELb0ELb0EN3c104HalfEffEEv13SSMParamsBase,@function
        .size           _Z25selective_scan_fwd_kernelI32Selective_Scan_fwd_kernel_traitsILi32ELi8ELi1ELb0ELb1ELb1ELb0ELb0EN3c104HalfEffEEv13SSMParamsBase,(.L_x_8666 - _Z25selective_scan_fwd_kernelI32Selective_Scan_fwd_kernel_traitsILi32ELi8ELi1ELb0ELb1ELb1ELb0ELb0EN3c104HalfEffEEv13SSMParamsBase)
        .other          _Z25selective_scan_fwd_kernelI32Selective_Scan_fwd_kernel_traitsILi32ELi8ELi1ELb0ELb1ELb1ELb0ELb0EN3c104HalfEffEEv13SSMParamsBase,@"STO_CUDA_ENTRY STV_DEFAULT"
_Z25selective_scan_fwd_kernelI32Selective_Scan_fwd_kernel_traitsILi32ELi8ELi1ELb0ELb1ELb1ELb0ELb0EN3c104HalfEffEEv13SSMParamsBase:
.text._Z25selective_scan_fwd_kernelI32Selective_Scan_fwd_kernel_traitsILi32ELi8ELi1ELb0ELb1ELb1ELb0ELb0EN3c104HalfEffEEv13SSMParamsBase:
        /* <DEDUP_REMOVED lines=37> */
.L_x_2542:
        /* <DEDUP_REMOVED lines=36> */
.L_x_2543:
        /* <DEDUP_REMOVED lines=12> */
.L_x_2544:
        /* <DEDUP_REMOVED lines=50> */
[----:B------:R-:W-:-:S07]  /*0870*/  IMAD.MOV.U32 R116, RZ, RZ, RZ ;  /* 0x000000ffff747224 */ /* 0x000fce00078e00ff */
[----:B------:R-:W4:Y:S01]  /*0880*/  LDC.64 R102, c[0x0][0x310] ;  /* 0x0000c400ff667b82 */ /* 0x000f220000000a00 */
[----:B-1----:R-:W-:Y:S01]  /*0890*/  IABS R17, R19 ;  /* 0x0000001300117213 */ /* 0x002fe20000000000 */
[----:B------:R-:W-:-:S06]  /*08a0*/  IMAD.MOV.U32 R115, RZ, RZ, RZ ;  /* 0x000000ffff737224 */ /* 0x000fcc00078e00ff */
[----:B------:R-:W1:Y:S01]  /*08b0*/  LDC R81, c[0x0][0x23c] ;  /* 0x00008f00ff517b82 */ /* 0x000e620000000800 */
[----:B------:R-:W3:Y:S08]  /*08c0*/  I2F.RP R4, R17 ;  /* 0x0000001100047306 */ /* 0x000ef00000209400 */
[----:B---3--:R-:W3:Y:S01]  /*08d0*/  MUFU.RCP R4, R4 ;  /* 0x0000000400047308 */ /* 0x008ee20000001000 */
[----:B------:R-:W-:-:S05]  /*08e0*/  @!P6 LEA.HI.X R9, R0, R16, R5, 0x2, P1 ;  /* 0x000000100009e211 */ /* 0x000fca00008f1405 */
[----:B------:R0:W5:Y:S02]  /*08f0*/  @!P6 LDG.E R96, desc[UR8][R8.64] ;  /* 0x000000080860e981 */ /* 0x000164000c1e1900 */
[----:B0-----:R-:W-:Y:S01]  /*0900*/  IABS R8, R108 ;  /* 0x0000006c00087213 */ /* 0x001fe20000000000 */
[----:B--2---:R-:W-:-:S05]  /*0910*/  @!P0 IMAD.WIDE R6, R7, 0x4, R12 ;  /* 0x0000000407068825 */ /* 0x004fca00078e020c */
[----:B------:R3:W2:Y:S02]  /*0920*/  @!P0 LDG.E R2, desc[UR8][R6.64] ;  /* 0x0000000806028981 */ /* 0x0006a4000c1e1900 */
[----:B---3--:R-:W-:-:S04]  /*0930*/  IADD3 R6, R4, 0xffffffe, RZ ;  /* 0x0ffffffe04067810 */ /* 0x008fc80007ffe0ff */
[----:B------:R0:W3:Y:S02]  /*0940*/  F2I.FTZ.U32.TRUNC.NTZ R7, R6 ;  /* 0x0000000600077305 */ /* 0x0000e4000021f000 */
[----:B0-----:R-:W-:Y:S02]  /*0950*/  IMAD.MOV.U32 R6, RZ, RZ, RZ ;  /* 0x000000ffff067224 */ /* 0x001fe400078e00ff */
        /* <DEDUP_REMOVED lines=18> */
[----:B------:R-:W-:Y:S01]  /*0a80*/  MOV R16, RZ ;  /* 0x000000ff00107202 */ /* 0x000fe20000000f00 */
[----:B------:R-:W-:Y:S01]  /*0a90*/  @!P3 IMAD.MOV R15, RZ, RZ, -R15 ;  /* 0x000000ffff0fb224 */ /* 0x000fe200078e0a0f */
[----:B------:R-:W-:Y:S01]  /*0aa0*/  @!P2 LOP3.LUT R15, RZ, R19, RZ, 0x33, !PT ;  /* 0x00000013ff0fa212 */ /* 0x000fe200078e33ff */
[----:B------:R-:W-:Y:S01]  /*0ab0*/  IMAD R4, R5, R20, RZ ;  /* 0x0000001405047224 */ /* 0x000fe200078e02ff */
[----:B------:R-:W-:Y:S01]  /*0ac0*/  IADD3 R9, R9, R17, RZ ;  /* 0x0000001109097210 */ /* 0x000fe20007ffe0ff */
[----:B------:R-:W-:Y:S01]  /*0ad0*/  IMAD R11, R5, UR4, RZ ;  /* 0x00000004050b7c24 */ /* 0x000fe2000f8e02ff */
[----:B------:R-:W-:Y:S01]  /*0ae0*/  SHF.R.S32.HI R17, RZ, 0x1f, R15 ;  /* 0x0000001fff117819 */ /* 0x000fe2000001140f */
[C---:B------:R-:W-:Y:S01]  /*0af0*/  IMAD R21, R0.reuse, R21, R4 ;  /* 0x0000001500157224 */ /* 0x040fe200078e0204 */
[----:B------:R-:W-:Y:S01]  /*0b00*/  ULDC.64 UR6, c[0x0][0x2a0] ;  /* 0x0000a80000067ab9 */ /* 0x000fe20000000a00 */
[----:B------:R-:W-:-:S02]  /*0b10*/  IMAD R19, R0, UR5, R11 ;  /* 0x0000000500137c24 */ /* 0x000fc4000f8e020b */
[----:B------:R-:W-:Y:S02]  /*0b20*/  IMAD R4, R17, R88, RZ ;  /* 0x0000005811047224 */ /* 0x000fe400078e02ff */
[----:B------:R-:W-:Y:S01]  /*0b30*/  IMAD.WIDE.U32 R6, R0, UR4, RZ ;  /* 0x0000000400067c25 */ /* 0x000fe2000f8e00ff */
[----:B------:R-:W-:-:S03]  /*0b40*/  ULDC.64 UR4, c[0x0][0x298] ;  /* 0x0000a60000047ab9 */ /* 0x000fc60000000a00 */
[----:B------:R-:W-:-:S04]  /*0b50*/  IMAD.WIDE.U32 R8, R15, R88, R8 ;  /* 0x000000580f087225 */ /* 0x000fc800078e0008 */
[----:B------:R-:W-:Y:S02]  /*0b60*/  IMAD R89, R15, R89, R4 ;  /* 0x000000590f597224 */ /* 0x000fe400078e0204 */
[----:B------:R-:W-:Y:S02]  /*0b70*/  IMAD.IADD R7, R7, 0x1, R19 ;  /* 0x0000000107077824 */ /* 0x000fe400078e0213 */
[----:B------:R-:W0:Y:S01]  /*0b80*/  LDC.64 R18, c[0x0][0x320] ;  /* 0x0000c800ff127b82 */ /* 0x000e220000000a00 */
[----:B------:R-:W-:Y:S02]  /*0b90*/  LEA R104, P1, R8, R104, 0x1 ;  /* 0x0000006808687211 */ /* 0x000fe400078208ff */
[----:B------:R-:W-:Y:S01]  /*0ba0*/  IADD3 R89, R9, R89, RZ ;  /* 0x0000005909597210 */ /* 0x000fe20007ffe0ff */
[----:B------:R-:W-:-:S03]  /*0bb0*/  IMAD.WIDE.U32 R10, R0, R20, RZ ;  /* 0x00000014000a7225 */ /* 0x000fc600078e00ff */
[----:B------:R-:W-:Y:S02]  /*0bc0*/  LEA.HI.X R89, R8, R105, R89, 0x1, P1 ;  /* 0x0000006908597211 */ /* 0x000fe400008f0c59 */
[----:B------:R-:W-:Y:S01]  /*0bd0*/  ISETP.NE.U32.AND P1, PT, R24, RZ, PT ;  /* 0x000000ff1800720c */ /* 0x000fe20003f25070 */
[----:B------:R-:W-:Y:S02]  /*0be0*/  IMAD.IADD R11, R11, 0x1, R21 ;  /* 0x000000010b0b7824 */ /* 0x000fe400078e0215 */
[-C--:B------:R-:W-:Y:S01]  /*0bf0*/  IMAD R4, R17, R86.reuse, RZ ;  /* 0x0000005611047224 */ /* 0x080fe200078e02ff */
[----:B------:R-:W-:Y:S01]  /*0c00*/  ISETP.NE.AND.EX P1, PT, R25, RZ, PT, P1 ;  /* 0x000000ff1900720c */ /* 0x000fe20003f25310 */
[C---:B------:R-:W-:Y:S01]  /*0c10*/  IMAD.WIDE.U32 R10, R15.reuse, R86, R10 ;  /* 0x000000560f0a7225 */ /* 0x040fe200078e000a */
[----:B------:R-:W-:Y:S01]  /*0c20*/  ISETP.NE.U32.AND P2, PT, R26, RZ, PT ;  /* 0x000000ff1a00720c */ /* 0x000fe20003f45070 */
[----:B------:R-:W3:Y:S02]  /*0c30*/  LDC.64 R20, c[0x0][0x328] ;  /* 0x0000ca00ff147b82 */ /* 0x000ee40000000a00 */
[----:B------:R-:W-:-:S02]  /*0c40*/  IMAD R87, R15, R87, R4 ;  /* 0x000000570f577224 */ /* 0x000fc400078e0204 */
[----:B------:R-:W-:Y:S02]  /*0c50*/  IMAD R15, R101, UR4, RZ ;  /* 0x00000004650f7c24 */ /* 0x000fe4000f8e02ff */
[----:B------:R-:W-:-:S04]  /*0c60*/  IMAD.WIDE.U32 R6, R108, UR4, R6 ;  /* 0x000000046c067c25 */ /* 0x000fc8000f8e0006 */
[----:B------:R-:W-:Y:S01]  /*0c70*/  IMAD R15, R108, UR5, R15 ;  /* 0x000000056c0f7c24 */ /* 0x000fe2000f8e020f */
[----:B0-----:R-:W-:Y:S01]  /*0c80*/  LEA R100, P3, R6, R18, 0x1 ;  /* 0x0000001206647211 */ /* 0x001fe200078608ff */
[----:B------:R-:W0:Y:S01]  /*0c90*/  @P1 LDC R116, c[0x0][0x388] ;  /* 0x0000e200ff741b82 */ /* 0x000e220000000800 */
[----:B------:R-:W-:-:S07]  /*0ca0*/  ISETP.NE.AND.EX P2, PT, R27, RZ, PT, P2 ;  /* 0x000000ff1b00720c */ /* 0x000fce0003f45320 */
[----:B------:R-:W1:Y:S01]  /*0cb0*/  @P1 LDC R115, c[0x0][0x38c] ;  /* 0x0000e300ff731b82 */ /* 0x000e620000000800 */
[----:B------:R-:W-:Y:S01]  /*0cc0*/  IADD3 R85, R7, R15, RZ ;  /* 0x0000000f07557210 */ /* 0x000fe20007ffe0ff */
[----:B------:R-:W-:Y:S01]  /*0cd0*/  IMAD.IADD R87, R11, 0x1, R87 ;  /* 0x000000010b577824 */ /* 0x000fe200078e0257 */
[----:B----4-:R-:W-:Y:S01]  /*0ce0*/  LEA R102, P4, R10, R102, 0x1 ;  /* 0x000000660a667211 */ /* 0x010fe200078808ff */
[----:B------:R-:W-:Y:S01]  /*0cf0*/  IMAD.MOV.U32 R4, RZ, RZ, RZ ;  /* 0x000000ffff047224 */ /* 0x000fe200078e00ff */
[----:B------:R-:W-:Y:S01]  /*0d00*/  LEA.HI.X R85, R6, R19, R85, 0x1, P3 ;  /* 0x0000001306557211 */ /* 0x000fe200018f0c55 */
[----:B------:R-:W-:Y:S01]  /*0d10*/  IMAD R17, R5, UR6, RZ ;  /* 0x0000000605117c24 */ /* 0x000fe2000f8e02ff */
[----:B------:R-:W-:Y:S01]  /*0d20*/  ISETP.NE.U32.AND P3, PT, R22, RZ, PT ;  /* 0x000000ff1600720c */ /* 0x000fe20003f65070 */
[----:B------:R-:W-:Y:S01]  /*0d30*/  HFMA2.MMA R19, -RZ, RZ, 0, 0 ;  /* 0x00000000ff137435 */ /* 0x000fe200000001ff */
[----:B------:R-:W-:Y:S01]  /*0d40*/  IMAD.WIDE.U32 R8, R0, UR6, RZ ;  /* 0x0000000600087c25 */ /* 0x000fe2000f8e00ff */
[----:B------:R-:W-:Y:S01]  /*0d50*/  ULDC.64 UR4, c[0x0][0x2a8] ;  /* 0x0000aa0000047ab9 */ /* 0x000fe20000000a00 */
[----:B------:R-:W-:-:S02]  /*0d60*/  ISETP.NE.AND.EX P3, PT, R23, RZ, PT, P3 ;  /* 0x000000ff1700720c */ /* 0x000fc40003f65330 */
[----:B------:R-:W-:Y:S01]  /*0d70*/  IMAD.MOV.U32 R15, RZ, RZ, RZ ;  /* 0x000000ffff0f7224 */ /* 0x000fe200078e00ff */
[----:B------:R-:W-:Y:S02]  /*0d80*/  LEA.HI.X R87, R10, R103, R87, 0x1, P4 ;  /* 0x000000670a577211 */ /* 0x000fe400020f0c57 */
[----:B------:R-:W-:Y:S01]  /*0d90*/  @P2 ISETP.NE.U32.AND P4, PT, R26, RZ, PT ;  /* 0x000000ff1a00220c */ /* 0x000fe20003f85070 */
[----:B------:R-:W4:Y:S01]  /*0da0*/  @P2 LDC R4, c[0x0][0x394] ;  /* 0x0000e500ff042b82 */ /* 0x000f220000000800 */
[----:B------:R-:W-:-:S07]  /*0db0*/  IMAD R17, R0, UR7, R17 ;  /* 0x0000000700117c24 */ /* 0x000fce000f8e0211 */
[----:B------:R-:W2:Y:S01]  /*0dc0*/  @P3 LDC R19, c[0x0][0x378] ;  /* 0x0000de00ff133b82 */ /* 0x000ea20000000800 */
[----:B------:R-:W-:-:S07]  /*0dd0*/  IMAD R7, R101, UR4, RZ ;  /* 0x0000000465077c24 */ /* 0x000fce000f8e02ff */
[----:B------:R-:W2:Y:S01]  /*0de0*/  @P3 LDC R16, c[0x0][0x37c] ;  /* 0x0000df00ff103b82 */ /* 0x000ea20000000800 */
[----:B------:R-:W-:Y:S02]  /*0df0*/  PLOP3.LUT P3, PT, PT, PT, PT, 0x8, 0x0 ;  /* 0x000000000000781c */ /* 0x000fe40003f6e170 */
[----:B------:R-:W-:-:S05]  /*0e00*/  @P2 ISETP.NE.AND.EX P3, PT, R27, RZ, PT, P4 ;  /* 0x000000ff1b00220c */ /* 0x000fca0003f65340 */
[----:B------:R-:W2:Y:S01]  /*0e10*/  @P2 LDC R15, c[0x0][0x390] ;  /* 0x0000e400ff0f2b82 */ /* 0x000ea20000000800 */
[----:B0-----:R-:W-:Y:S01]  /*0e20*/  ISETP.NE.U32.AND P2, PT, R116, RZ, PT ;  /* 0x000000ff7400720c */ /* 0x001fe20003f45070 */
[----:B------:R-:W-:-:S03]  /*0e30*/  IMAD.IADD R9, R9, 0x1, R17 ;  /* 0x0000000109097824 */ /* 0x000fc600078e0211 */
[----:B-1----:R-:W-:Y:S01]  /*0e40*/  ISETP.NE.AND.EX P2, PT, R115, RZ, PT, P2 ;  /* 0x000000ff7300720c */ /* 0x002fe20003f45320 */
[C---:B------:R-:W-:Y:S02]  /*0e50*/  IMAD R83, R108.reuse, UR5, R7 ;  /* 0x000000056c537c24 */ /* 0x040fe4000f8e0207 */
        /* <DEDUP_REMOVED lines=46> */
.L_x_2545:
        /* <DEDUP_REMOVED lines=18> */
.L_x_2546:
        /* <DEDUP_REMOVED lines=10> */
[C---:B------:R-:W-:Y:S02]  /*1300*/  IMAD R15, R2.reuse, UR5, R15 ;  /* 0x00000005020f7c24 */ /* 0x040fe4000f8e020f */
        /* <DEDUP_REMOVED lines=10> */
[C---:B------:R-:W-:Y:S02]  /*13b0*/  IADD3 R88, R80.reuse, 0x3, RZ ;  /* 0x0000000350587810 */ /* 0x040fe40007ffe0ff */
[C---:B------:R-:W-:Y:S02]  /*13c0*/  IADD3 R84, R80.reuse, 0x5, RZ ;  /* 0x0000000550547810 */ /* 0x040fe40007ffe0ff */
[----:B------:R-:W-:Y:S02]  /*13d0*/  IADD3 R80, R80, 0x7, RZ ;  /* 0x0000000750507810 */ /* 0x000fe40007ffe0ff */
[----:B------:R-:W-:-:S02]  /*13e0*/  SHF.R.S32.HI R3, RZ, 0x1f, R2 ;  /* 0x0000001fff037819 */ /* 0x000fc40000011402 */
[C---:B------:R-:W-:Y:S02]  /*13f0*/  LOP3.LUT R78, R2.reuse, 0x20, RZ, 0xfc, !PT ;  /* 0x00000020024e7812 */ /* 0x040fe400078efcff */
[C---:B------:R-:W-:Y:S02]  /*1400*/  LOP3.LUT R76, R2.reuse, 0x40, RZ, 0xfc, !PT ;  /* 0x00000040024c7812 */ /* 0x040fe400078efcff */
[C---:B------:R-:W-:Y:S02]  /*1410*/  LOP3.LUT R74, R2.reuse, 0x60, RZ, 0xfc, !PT ;  /* 0x00000060024a7812 */ /* 0x040fe400078efcff */
[C---:B------:R-:W-:Y:S02]  /*1420*/  LOP3.LUT R72, R2.reuse, 0x80, RZ, 0xfc, !PT ;  /* 0x0000008002487812 */ /* 0x040fe400078efcff */
[C---:B------:R-:W-:Y:S02]  /*1430*/  LOP3.LUT R70, R2.reuse, 0xa0, RZ, 0xfc, !PT ;  /* 0x000000a002467812 */ /* 0x040fe400078efcff */
[----:B------:R-:W-:-:S02]  /*1440*/  LOP3.LUT R68, R2, 0xc0, RZ, 0xfc, !PT ;  /* 0x000000c002447812 */ /* 0x000fc400078efcff */
[----:B-1----:R-:W-:-:S07]  /*1450*/  LOP3.LUT R66, R2, 0xe0, RZ, 0xfc, !PT ;  /* 0x000000e002427812 */ /* 0x002fce00078efcff */
.L_x_2574:
        /* <DEDUP_REMOVED lines=16> */
[----:B------:R-:W-:Y:S02]  /*1560*/  P2R R111, PR, RZ, 0x1 ;  /* 0x00000001ff6f7803 */ /* 0x000fe40000000000 */
[-C--:B------:R-:W-:Y:S02]  /*1570*/  IADD3 R14, P0, R98, R15.reuse, RZ ;  /* 0x0000000f620e7210 */ /* 0x080fe40007f1e0ff */
[----:B------:R-:W-:Y:S02]  /*1580*/  IADD3 R16, P1, R100, R15, RZ ;  /* 0x0000000f64107210 */ /* 0x000fe40007f3e0ff */
[----:B------:R-:W-:Y:S01]  /*1590*/  ISETP.GE.AND P6, PT, R78, R67, PT ;  /* 0x000000434e00720c */ /* 0x000fe20003fc6270 */
[----:B------:R-:W-:Y:S01]  /*15a0*/  IMAD.X R15, R83, 0x1, R0, P0 ;  /* 0x00000001530f7824 */ /* 0x000fe200000e0600 */
[----:B------:R-:W-:-:S02]  /*15b0*/  ISETP.NE.AND P0, PT, R111, RZ, PT ;  /* 0x000000ff6f00720c */ /* 0x000fc40003f05270 */
[----:B------:R-:W-:Y:S02]  /*15c0*/  IADD3.X R17, R85, R0, RZ, P1, !PT ;  /* 0x0000000055117210 */ /* 0x000fe40000ffe4ff */
[----:B------:R-:W-:Y:S02]  /*15d0*/  PRMT R0, RZ, 0x7610, R0 ;  /* 0x00007610ff007816 */ /* 0x000fe40000000000 */
[-C--:B------:R-:W-:Y:S02]  /*15e0*/  ISETP.GE.AND P5, PT, R76, R67.reuse, PT ;  /* 0x000000434c00720c */ /* 0x080fe40003fa6270 */
[-C--:B------:R-:W-:Y:S02]  /*15f0*/  ISETP.GE.AND P4, PT, R74, R67.reuse, PT ;  /* 0x000000434a00720c */ /* 0x080fe40003f86270 */
[-C--:B------:R-:W-:Y:S02]  /*1600*/  ISETP.GE.AND P3, PT, R72, R67.reuse, PT ;  /* 0x000000434800720c */ /* 0x080fe40003f66270 */
[-C--:B------:R-:W-:Y:S01]  /*1610*/  ISETP.GE.AND P2, PT, R70, R67.reuse, PT ;  /* 0x000000434600720c */ /* 0x080fe20003f46270 */
[----:B------:R-:W2:Y:S01]  /*1620*/  @!P0 LDG.E.U16 R0, desc[UR8][R16.64] ;  /* 0x0000000810008981 */ /* 0x000ea2000c1e1500 */
[----:B------:R-:W-:-:S02]  /*1630*/  ISETP.GE.AND P1, PT, R68, R67, PT ;  /* 0x000000434400720c */ /* 0x000fc40003f26270 */
[----:B------:R-:W-:Y:S02]  /*1640*/  ISETP.GE.AND P0, PT, R66, R67, PT ;  /* 0x000000434200720c */ /* 0x000fe40003f06270 */
[----:B------:R-:W-:Y:S02]  /*1650*/  PRMT R19, RZ, 0x7610, R19 ;  /* 0x00007610ff137816 */ /* 0x000fe40000000013 */
[----:B------:R-:W-:Y:S02]  /*1660*/  PRMT R18, RZ, 0x7610, R18 ;  /* 0x00007610ff127816 */ /* 0x000fe40000000012 */
[----:B------:R-:W-:Y:S02]  /*1670*/  PRMT R21, RZ, 0x7610, R21 ;  /* 0x00007610ff157816 */ /* 0x000fe40000000015 */
[----:B------:R-:W-:Y:S01]  /*1680*/  PRMT R20, RZ, 0x7610, R20 ;  /* 0x00007610ff147816 */ /* 0x000fe20000000014 */
[----:B------:R-:W3:Y:S01]  /*1690*/  @!P6 LDG.E.U16 R19, desc[UR8][R16.64+0x40] ;  /* 0x000040081013e981 */ /* 0x000ee2000c1e1500 */
[----:B------:R-:W-:-:S02]  /*16a0*/  PRMT R23, RZ, 0x7610, R23 ;  /* 0x00007610ff177816 */ /* 0x000fc40000000017 */
[----:B------:R-:W-:Y:S01]  /*16b0*/  PRMT R22, RZ, 0x7610, R22 ;  /* 0x00007610ff167816 */ /* 0x000fe20000000016 */
[----:B------:R-:W4:Y:S01]  /*16c0*/  @!P5 LDG.E.U16 R18, desc[UR8][R16.64+0x80] ;  /* 0x000080081012d981 */ /* 0x000f22000c1e1500 */
[----:B------:R-:W-:Y:S01]  /*16d0*/  PRMT R25, RZ, 0x7610, R25 ;  /* 0x00007610ff197816 */ /* 0x000fe20000000019 */
[----:B------:R-:W0:Y:S01]  /*16e0*/  S2UR UR5, SR_CgaCtaId ;  /* 0x00000000000579c3 */ /* 0x000e220000008800 */
[----:B------:R-:W-:Y:S01]  /*16f0*/  UMOV UR4, 0x400 ;  /* 0x0000040000047882 */ /* 0x000fe20000000000 */
[----:B------:R-:W5:Y:S01]  /*1700*/  @!P4 LDG.E.U16 R21, desc[UR8][R16.64+0xc0] ;  /* 0x0000c0081015c981 */ /* 0x000f62000c1e1500 */
[C---:B------:R-:W-:Y:S01]  /*1710*/  IADD3 R24, R75.reuse, 0x20, RZ ;  /* 0x000000204b187810 */ /* 0x040fe20007ffe0ff */
[C---:B------:R-:W-:Y:S01]  /*1720*/  VIADD R26, R75.reuse, 0x40 ;  /* 0x000000404b1a7836 */ /* 0x040fe20000000000 */
[C---:B------:R-:W-:Y:S01]  /*1730*/  LEA.HI.SX32 R65, R75.reuse, R75, 0x1b ;  /* 0x0000004b4b417211 */ /* 0x040fe200078fdaff */
[----:B------:R-:W5:Y:S01]  /*1740*/  @!P3 LDG.E.U16 R20, desc[UR8][R16.64+0x100] ;  /* 0x000100081014b981 */ /* 0x000f62000c1e1500 */
[C---:B------:R-:W-:Y:S01]  /*1750*/  VIADD R28, R75.reuse, 0xc0 ;  /* 0x000000c04b1c7836 */ /* 0x040fe20000000000 */
[----:B------:R-:W-:-:S02]  /*1760*/  IADD3 R30, R75, 0xe0, RZ ;  /* 0x000000e04b1e7810 */ /* 0x000fc40007ffe0ff */
[----:B------:R-:W5:Y:S01]  /*1770*/  @!P2 LDG.E.U16 R23, desc[UR8][R16.64+0x140] ;  /* 0x000140081017a981 */ /* 0x000f62000c1e1500 */
[----:B------:R-:W-:Y:S02]  /*1780*/  P2R R107, PR, RZ, 0x40 ;  /* 0x00000040ff6b7803 */ /* 0x000fe40000000000 */
[----:B------:R-:W-:Y:S01]  /*1790*/  P2R R34, PR, RZ, 0x40 ;  /* 0x00000040ff227803 */ /* 0x000fe20000000000 */
[----:B------:R-:W5:Y:S01]  /*17a0*/  @!P1 LDG.E.U16 R22, desc[UR8][R16.64+0x180] ;  /* 0x0001800810169981 */ /* 0x000f62000c1e1500 */
[----:B------:R-:W-:Y:S02]  /*17b0*/  PRMT R27, RZ, 0x7610, R27 ;  /* 0x00007610ff1b7816 */ /* 0x000fe4000000001b */
[----:B------:R-:W-:Y:S01]  /*17c0*/  PRMT R29, RZ, 0x7610, R29 ;  /* 0x00007610ff1d7816 */ /* 0x000fe2000000001d */
[----:B------:R1:W5:Y:S01]  /*17d0*/  @!P0 LDG.E.U16 R25, desc[UR8][R16.64+0x1c0] ;  /* 0x0001c00810198981 */ /* 0x000362000c1e1500 */
[----:B------:R-:W-:Y:S02]  /*17e0*/  LEA.HI.SX32 R24, R24, R75, 0x1b ;  /* 0x0000004b18187211 */ /* 0x000fe400078fdaff */
[----:B------:R-:W-:-:S02]  /*17f0*/  PRMT R31, RZ, 0x7610, R31 ;  /* 0x00007610ff1f7816 */ /* 0x000fc4000000001f */
[----:B------:R-:W-:Y:S01]  /*1800*/  PRMT R33, RZ, 0x7610, R33 ;  /* 0x00007610ff217816 */ /* 0x000fe20000000021 */
[----:B0-----:R-:W-:Y:S01]  /*1810*/  ULEA UR5, UR5, UR4, 0x18 ;  /* 0x0000000405057291 */ /* 0x001fe2000f8ec03f */
[-C--:B------:R-:W-:Y:S02]  /*1820*/  LEA.HI.SX32 R26, R26, R75.reuse, 0x1b ;  /* 0x0000004b1a1a7211 */ /* 0x080fe400078fdaff */
[----:B------:R-:W-:Y:S01]  /*1830*/  LEA.HI.SX32 R28, R28, R75, 0x1b ;  /* 0x0000004b1c1c7211 */ /* 0x000fe200078fdaff */
[----:B------:R-:W-:Y:S01]  /*1840*/  ULDC.U8 UR4, c[0x0][0x238] ;  /* 0x00008e0000047ab9 */ /* 0x000fe20000000000 */
[----:B-1----:R-:W-:Y:S02]  /*1850*/  IADD3 R16, R75, 0x60, RZ ;  /* 0x000000604b107810 */ /* 0x002fe40007ffe0ff */
[----:B------:R-:W-:Y:S02]  /*1860*/  LEA R65, R65, UR5, 0x1 ;  /* 0x0000000541417c11 */ /* 0x000fe4000f8e08ff */
[----:B------:R-:W-:Y:S01]  /*1870*/  LEA R64, R24, UR5, 0x1 ;  /* 0x0000000518407c11 */ /* 0x000fe2000f8e08ff */
        /* <DEDUP_REMOVED lines=9> */
[----:B------:R-:W-:Y:S02]  /*1910*/  LEA R60, R26, UR5, 0x1 ;  /* 0x000000051a3c7c11 */ /* 0x000fe4000f8e08ff */
[----:B------:R-:W-:Y:S02]  /*1920*/  LEA R59, R28, UR5, 0x1 ;  /* 0x000000051c3b7c11 */ /* 0x000fe4000f8e08ff */
[----:B------:R-:W-:Y:S02]  /*1930*/  LEA R58, R30, UR5, 0x1 ;  /* 0x000000051e3a7c11 */ /* 0x000fe4000f8e08ff */
[----:B------:R-:W-:Y:S02]  /*1940*/  ISETP.NE.AND P6, PT, R111, RZ, PT ;  /* 0x000000ff6f00720c */ /* 0x000fe40003fc5270 */
[----:B------:R-:W-:-:S02]  /*1950*/  PRMT R24, RZ, 0x7610, R24 ;  /* 0x00007610ff187816 */ /* 0x000fc40000000018 */
[----:B------:R-:W-:Y:S02]  /*1960*/  PRMT R26, RZ, 0x7610, R26 ;  /* 0x00007610ff1a7816 */ /* 0x000fe4000000001a */
[----:B------:R-:W-:Y:S02]  /*1970*/  PRMT R28, RZ, 0x7610, R28 ;  /* 0x00007610ff1c7816 */ /* 0x000fe4000000001c */
[----:B------:R-:W-:Y:S02]  /*1980*/  PRMT R30, RZ, 0x7610, R30 ;  /* 0x00007610ff1e7816 */ /* 0x000fe4000000001e */
[----:B------:R-:W-:Y:S01]  /*1990*/  P2R R109, PR, RZ, 0x20 ;  /* 0x00000020ff6d7803 */ /* 0x000fe20000000000 */
[----:B--2---:R0:W-:Y:S02]  /*19a0*/  STS.U16 [R65], R0 ;  /* 0x0000000041007388 */ /* 0x0041e40000000400 */
[----:B0-----:R-:W-:Y:S02]  /*19b0*/  IMAD.SHL.U32 R0, R75, 0x8, RZ ;  /* 0x000000084b007824 */ /* 0x001fe400078e00ff */
[----:B---3--:R-:W-:Y:S03]  /*19c0*/  STS.U16 [R64+0x40], R19 ;  /* 0x0000401340007388 */ /* 0x008fe60000000400 */
[----:B------:R-:W-:Y:S01]  /*19d0*/  LEA.HI.SX32 R0, R0, R0, 0x1b ;  /* 0x0000000000007211 */ /* 0x000fe200078fdaff */
[----:B----4-:R-:W-:Y:S03]  /*19e0*/  STS.U16 [R63+0x80], R18 ;  /* 0x000080123f007388 */ /* 0x010fe60000000400 */
[----:B------:R-:W-:Y:S01]  /*19f0*/  LEA R57, R0, UR5, 0x1 ;  /* 0x0000000500397c11 */ /* 0x000fe2000f8e08ff */
[----:B-----5:R-:W-:Y:S04]  /*1a00*/  STS.U16 [R62+0xc0], R21 ;  /* 0x0000c0153e007388 */ /* 0x020fe80000000400 */
        /* <DEDUP_REMOVED lines=15> */
[----:B------:R-:W-:-:S03]  /*1b00*/  ISETP.NE.AND P6, PT, R34, RZ, PT ;  /* 0x000000ff2200720c */ /* 0x000fc60003fc5270 */
[----:B------:R-:W3:Y:S04]  /*1b10*/  @!P5 LDG.E.U16 R26, desc[UR8][R14.64+0x80] ;  /* 0x000080080e1ad981 */ /* 0x000ee8000c1e1500 */
[----:B------:R-:W4:Y:S04]  /*1b20*/  @!P4 LDG.E.U16 R29, desc[UR8][R14.64+0xc0] ;  /* 0x0000c0080e1dc981 */ /* 0x000f28000c1e1500 */
[----:B------:R-:W5:Y:S04]  /*1b30*/  @!P3 LDG.E.U16 R28, desc[UR8][R14.64+0x100] ;  /* 0x000100080e1cb981 */ /* 0x000f68000c1e1500 */
[----:B------:R-:W3:Y:S04]  /*1b40*/  @!P6 LDG.E.U16 R27, desc[UR8][R14.64+0x40] ;  /* 0x000040080e1be981 */ /* 0x000ee8000c1e1500 */
[----:B------:R-:W5:Y:S04]  /*1b50*/  @!P2 LDG.E.U16 R31, desc[UR8][R14.64+0x140] ;  /* 0x000140080e1fa981 */ /* 0x000f68000c1e1500 */
[----:B------:R-:W5:Y:S04]  /*1b60*/  @!P1 LDG.E.U16 R30, desc[UR8][R14.64+0x180] ;  /* 0x000180080e1e9981 */ /* 0x000f68000c1e1500 */
[----:B------:R0:W5:Y:S02]  /*1b70*/  @!P0 LDG.E.U16 R33, desc[UR8][R14.64+0x1c0] ;  /* 0x0001c0080e218981 */ /* 0x000164000c1e1500 */
[----:B0-----:R-:W0:Y:S01]  /*1b80*/  LDC R14, c[0x0][0x21c] ;  /* 0x00008700ff0e7b82 */ /* 0x001e220000000800 */
[----:B------:R-:W-:Y:S01]  /*1b90*/  BSSY B0, `(.L_x_2547) ;  /* 0x0000038000007945 */ /* 0x000fe20003800000 */
[----:B--2---:R-:W-:Y:S04]  /*1ba0*/  STS.U16 [R65], R24 ;  /* 0x0000001841007388 */ /* 0x004fe80000000400 */
[----:B---3--:R-:W-:Y:S04]  /*1bb0*/  STS.U16 [R64+0x40], R27 ;  /* 0x0000401b40007388 */ /* 0x008fe80000000400 */
[----:B------:R-:W-:Y:S04]  /*1bc0*/  STS.U16 [R63+0x80], R26 ;  /* 0x0000801a3f007388 */ /* 0x000fe80000000400 */
[----:B----4-:R-:W-:Y:S04]  /*1bd0*/  STS.U16 [R62+0xc0], R29 ;  /* 0x0000c01d3e007388 */ /* 0x010fe80000000400 */
[----:B-----5:R-:W-:Y:S04]  /*1be0*/  STS.U16 [R61+0x100], R28 ;  /* 0x0001001c3d007388 */ /* 0x020fe80000000400 */
        /* <DEDUP_REMOVED lines=50> */
.L_x_2548:
[----:B------:R-:W-:Y:S05]  /*1f10*/  BSYNC B0 ;  /* 0x0000000000007941 */ /* 0x000fea0003800000 */
.L_x_2547:
        /* <DEDUP_REMOVED lines=37> */
.L_x_2550:
[----:B------:R-:W-:Y:S05]  /*2170*/  BSYNC B0 ;  /* 0x0000000000007941 */ /* 0x000fea0003800000 */
.L_x_2549:
        /* <DEDUP_REMOVED lines=37> */
.L_x_2552:
[----:B------:R-:W-:Y:S05]  /*23d0*/  BSYNC B0 ;  /* 0x0000000000007941 */ /* 0x000fea0003800000 */
.L_x_2551:
        /* <DEDUP_REMOVED lines=37> */
.L_x_2554:
[----:B------:R-:W-:Y:S05]  /*2630*/  BSYNC B0 ;  /* 0x0000000000007941 */ /* 0x000fea0003800000 */
.L_x_2553:
        /* <DEDUP_REMOVED lines=37> */
.L_x_2556:
[----:B------:R-:W-:Y:S05]  /*2890*/  BSYNC B0 ;  /* 0x0000000000007941 */ /* 0x000fea0003800000 */
.L_x_2555:
[----:B------:R-:W-:Y:S01]  /*28a0*/  FSETP.GTU.FTZ.AND P5, PT, R51, 20, PT ;  /* 0x41a000003300780b */ /* 0x000fe20003fbc000 */
[----:B------:R-:W-:Y:S01]  /*28b0*/  HADD2.F32 R50, -RZ, R23.H0_H0 ;  /* 0x20000017ff327230 */ /* 0x000fe20000004100 */
[----:B------:R-:W-:Y:S01]  /*28c0*/  MOV R25, R85 ;  /* 0x0000005500197202 */ /* 0x000fe20000000f00 */
[----:B------:R-:W-:Y:S01]  /*28d0*/  IMAD.MOV.U32 R24, RZ, RZ, R100 ;  /* 0x000000ffff187224 */ /* 0x000fe200078e0064 */
[----:B------:R-:W-:Y:S01]  /*28e0*/  ISETP.EQ.OR P5, PT, RZ, UR4, P5 ;  /* 0x00000004ff007c0c */ /* 0x000fe2000afa2670 */
[----:B------:R-:W-:Y:S01]  /*28f0*/  BSSY B0, `(.L_x_2557) ;  /* 0x0000025000007945 */ /* 0x000fe20003800000 */
[----:B------:R-:W-:Y:S01]  /*2900*/  FADD.FTZ R50, R50, R91 ;  /* 0x0000005b32327221 */ /* 0x000fe20000010000 */
[----:B------:R-:W-:Y:S01]  /*2910*/  IMAD.WIDE R24, R67, 0x2, R24 ;  /* 0x0000000243187825 */ /* 0x000fe200078e0218 */
[----:B------:R-:W-:-:S03]  /*2920*/  MOV R27, R83 ;  /* 0x00000053001b7202 */ /* 0x000fc60000000f00 */
[----:B------:R-:W-:-:S06]  /*2930*/  IMAD.MOV.U32 R26, RZ, RZ, R98 ;  /* 0x000000ffff1a7224 */ /* 0x000fcc00078e0062 */
        /* <DEDUP_REMOVED lines=32> */
.L_x_2558:
[----:B------:R-:W-:Y:S05]  /*2b40*/  BSYNC B0 ;  /* 0x0000000000007941 */ /* 0x000fea0003800000 */
.L_x_2557:
[----:B------:R-:W-:Y:S01]  /*2b50*/  FSETP.GTU.FTZ.AND P5, PT, R50, 20, PT ;  /* 0x41a000003200780b */ /* 0x000fe20003fbc000 */
[----:B------:R-:W-:Y:S01]  /*2b60*/  IMAD.WIDE R26, R67, 0x2, R26 ;  /* 0x00000002431a7825 */ /* 0x000fe200078e021a */
[----:B------:R-:W-:Y:S01]  /*2b70*/  BSSY B0, `(.L_x_2559) ;  /* 0x0000027000007945 */ /* 0x000fe20003800000 */
[----:B------:R-:W-:Y:S02]  /*2b80*/  MOV R100, R24 ;  /* 0x0000001800647202 */ /* 0x000fe40000000f00 */
[----:B------:R-:W-:Y:S01]  /*2b90*/  ISETP.EQ.OR P5, PT, RZ, UR4, P5 ;  /* 0x00000004ff007c0c */ /* 0x000fe2000afa2670 */
[----:B------:R-:W-:Y:S01]  /*2ba0*/  HADD2.F32 R28, -RZ, R15.H0_H0 ;  /* 0x2000000fff1c7230 */ /* 0x000fe20000004100 */
[----:B------:R-:W-:Y:S01]  /*2bb0*/  MOV R98, R26 ;  /* 0x0000001a00627202 */ /* 0x000fe20000000f00 */
[----:B------:R-:W-:-:S03]  /*2bc0*/  IMAD.MOV.U32 R85, RZ, RZ, R25 ;  /* 0x000000ffff557224 */ /* 0x000fc600078e0019 */
[----:B------:R-:W-:-:S07]  /*2bd0*/  FADD.FTZ R49, R28, R91 ;  /* 0x0000005b1c317221 */ /* 0x000fce0000010000 */
        /* <DEDUP_REMOVED lines=32> */
.L_x_2560:
[----:B------:R-:W-:Y:S05]  /*2de0*/  BSYNC B0 ;  /* 0x0000000000007941 */ /* 0x000fea0003800000 */
.L_x_2559:
[----:B------:R-:W-:Y:S01]  /*2df0*/  FSETP.GTU.FTZ.AND P5, PT, R49, 20, PT ;  /* 0x41a000003100780b */ /* 0x000fe20003fbc000 */
[----:B------:R-:W-:Y:S01]  /*2e00*/  BSSY B0, `(.L_x_2561) ;  /* 0x0000029000007945 */ /* 0x000fe20003800000 */
[----:B------:R-:W-:Y:S01]  /*2e10*/  MOV R83, R27 ;  /* 0x0000001b00537202 */ /* 0x000fe20000000f00 */
[----:B------:R-:W-:Y:S01]  /*2e20*/  HADD2.F32 R37, -RZ, R22.H0_H0 ;  /* 0x20000016ff257230 */ /* 0x000fe20000004100 */
[----:B------:R-:W-:Y:S01]  /*2e30*/  ISETP.EQ.OR P5, PT, RZ, UR4, P5 ;  /* 0x00000004ff007c0c */ /* 0x000fe2000afa2670 */
[----:B------:R-:W-:Y:S02]  /*2e40*/  HADD2.F32 R36, -RZ, R21.H0_H0 ;  /* 0x20000015ff247230 */ /* 0x000fe40000004100 */
[----:B------:R-:W-:Y:S02]  /*2e50*/  HADD2.F32 R38, -RZ, R20.H0_H0 ;  /* 0x20000014ff267230 */ /* 0x000fe40000004100 */
[----:B------:R-:W-:Y:S02]  /*2e60*/  HADD2.F32 R0, -RZ, R0.H0_H0 ;  /* 0x20000000ff007230 */ /* 0x000fe40000004100 */
[----:B------:R-:W-:-:S02]  /*2e70*/  HADD2.F32 R39, -RZ, R16.H0_H0 ;  /* 0x20000010ff277230 */ /* 0x000fc40000004100 */
[----:B------:R-:W-:-:S04]  /*2e80*/  HADD2.F32 R34, -RZ, R17.H0_H0 ;  /* 0x20000011ff227230 */ /* 0x000fc80000004100 */
        /* <DEDUP_REMOVED lines=32> */
.L_x_2562:
[----:B------:R-:W-:Y:S05]  /*3090*/  BSYNC B0 ;  /* 0x0000000000007941 */ /* 0x000fea0003800000 */
.L_x_2561:
[----:B------:R-:W-:Y:S01]  /*30a0*/  ISETP.GE.AND P5, PT, R14, 0x1, PT ;  /* 0x000000010e00780c */ /* 0x000fe20003fa6270 */
[----:B------:R-:W-:Y:S01]  /*30b0*/  HADD2.F32 R40, -RZ, R18.H0_H0 ;  /* 0x20000012ff287230 */ /* 0x000fe20000004100 */
[----:B------:R-:W-:Y:S01]  /*30c0*/  BAR.SYNC.DEFER_BLOCKING 0x0 ;  /* 0x0000000000007b1d */ /* 0x000fe20000010000 */
[----:B------:R-:W-:Y:S02]  /*30d0*/  HADD2.F32 R26, -RZ, R19.H0_H0 ;  /* 0x20000013ff1a7230 */ /* 0x000fe40000004100 */
        /* <DEDUP_REMOVED lines=26> */
.L_x_2571:
[----:B------:R-:W-:Y:S02]  /*3280*/  USHF.R.S32.HI UR7, URZ, 0x1f, UR4 ;  /* 0x0000001f3f077899 */ /* 0x000fe40008011404 */
[--C-:B0-----:R-:W-:Y:S01]  /*3290*/  IMAD.WIDE.U32 R28, R22, UR4, R2.reuse ;  /* 0x00000004161c7c25 */ /* 0x101fe2000f8e0002 */
[----:B------:R-:W-:Y:S02]  /*32a0*/  P2R R118, PR, RZ, 0x1 ;  /* 0x00000001ff767803 */ /* 0x000fe40000000000 */
[----:B------:R-:W-:Y:S01]  /*32b0*/  ISETP.NE.AND P0, PT, R111, RZ, PT ;  /* 0x000000ff6f00720c */ /* 0x000fe20003f05270 */
[----:B-12---:R-:W-:Y:S01]  /*32c0*/  IMAD.WIDE.U32 R30, R24, UR4, R2 ;  /* 0x00000004181e7c25 */ /* 0x006fe2000f8e0002 */
[----:B------:R-:W-:Y:S02]  /*32d0*/  ISETP.NE.AND P6, PT, R109, RZ, PT ;  /* 0x000000ff6d00720c */ /* 0x000fe40003fc5270 */
[----:B------:R-:W-:Y:S01]  /*32e0*/  PRMT R110, RZ, 0x7610, R110 ;  /* 0x00007610ff6e7816 */ /* 0x000fe2000000006e */
[----:B------:R-:W-:Y:S01]  /*32f0*/  IMAD R26, R22, UR7, RZ ;  /* 0x00000007161a7c24 */ /* 0x000fe2000f8e02ff */
[----:B------:R-:W-:Y:S01]  /*3300*/  PRMT R103, RZ, 0x7610, R103 ;  /* 0x00007610ff677816 */ /* 0x000fe20000000067 */
[----:B---3--:R-:W-:Y:S01]  /*3310*/  IMAD R32, R18, UR7, RZ ;  /* 0x0000000712207c24 */ /* 0x008fe2000f8e02ff */
[----:B------:R-:W-:Y:S01]  /*3320*/  PRMT R112, RZ, 0x7610, R112 ;  /* 0x00007610ff707816 */ /* 0x000fe20000000070 */
[----:B------:R-:W-:Y:S01]  /*3330*/  IMAD R27, R23, UR4, R26 ;  /* 0x00000004171b7c24 */ /* 0x000fe2000f8e021a */
[----:B------:R-:W-:Y:S01]  /*3340*/  LEA R26, P5, R28, R104, 0x1 ;  /* 0x000000681c1a7211 */ /* 0x000fe200078a08ff */
[----:B------:R-:W-:Y:S01]  /*3350*/  IMAD R33, R19, UR4, R32 ;  /* 0x0000000413217c24 */ /* 0x000fe2000f8e0220 */
[----:B------:R-:W-:-:S02]  /*3360*/  PRMT R105, RZ, 0x7610, R105 ;  /* 0x00007610ff697816 */ /* 0x000fc40000000069 */
[----:B------:R-:W-:Y:S02]  /*3370*/  IADD3 R27, R29, R27, RZ ;  /* 0x0000001b1d1b7210 */ /* 0x000fe40007ffe0ff */
[----:B------:R-:W-:Y:S02]  /*3380*/  PRMT R114, RZ, 0x7610, R114 ;  /* 0x00007610ff727816 */ /* 0x000fe40000000072 */
[----:B------:R-:W-:Y:S01]  /*3390*/  LEA.HI.X R27, R28, R89, R27, 0x1, P5 ;  /* 0x000000591c1b7211 */ /* 0x000fe200028f0c1b */
[----:B------:R-:W-:Y:S01]  /*33a0*/  IMAD R28, R24, UR7, RZ ;  /* 0x00000007181c7c24 */ /* 0x000fe2000f8e02ff */
[----:B------:R-:W-:-:S03]  /*33b0*/  PRMT R119, RZ, 0x7610, R119 ;  /* 0x00007610ff777816 */ /* 0x000fc60000000077 */
[----:B------:R-:W-:Y:S01]  /*33c0*/  IMAD R29, R25, UR4, R28 ;  /* 0x00000004191d7c24 */ /* 0x000fe2000f8e021c */
[C---:B------:R-:W-:Y:S01]  /*33d0*/  LEA R28, P5, R30.reuse, R102, 0x1 ;  /* 0x000000661e1c7211 */ /* 0x040fe200078a08ff */
[----:B------:R-:W3:Y:S02]  /*33e0*/  @!P6 LDG.E.U16 R110, desc[UR8][R26.64+0x80] ;  /* 0x000080081a6ee981 */ /* 0x000ee4000c1e1500 */
[----:B------:R-:W-:Y:S02]  /*33f0*/  IMAD.IADD R29, R31, 0x1, R29 ;  /* 0x000000011f1d7824 */ /* 0x000fe400078e021d */
[----:B------:R-:W-:Y:S01]  /*3400*/  IMAD.MOV.U32 R31, RZ, RZ, R79 ;  /* 0x000000ffff1f7224 */ /* 0x000fe200078e004f */
[----:B------:R-:W5:Y:S02]  /*3410*/  @!P4 LDG.E.U16 R103, desc[UR8][R26.64+0xc0] ;  /* 0x0000c0081a67c981 */ /* 0x000f64000c1e1500 */
[----:B------:R-:W-:Y:S02]  /*3420*/  LEA.HI.X R29, R30, R87, R29, 0x1, P5 ;  /* 0x000000571e1d7211 */ /* 0x000fe400028f0c1d */
[----:B------:R-:W-:Y:S01]  /*3430*/  MOV R30, R10 ;  /* 0x0000000a001e7202 */ /* 0x000fe20000000f00 */
[----:B------:R-:W2:Y:S04]  /*3440*/  @!P3 LDG.E.U16 R112, desc[UR8][R26.64+0x100] ;  /* 0x000100081a70b981 */ /* 0x000ea8000c1e1500 */
[----:B------:R-:W-:Y:S01]  /*3450*/  IMAD.WIDE.U32 R30, R18, UR4, R30 ;  /* 0x00000004121e7c25 */ /* 0x000fe2000f8e001e */
[----:B------:R-:W2:Y:S04]  /*3460*/  @!P2 LDG.E.U16 R105, desc[UR8][R26.64+0x140] ;  /* 0x000140081a69a981 */ /* 0x000ea8000c1e1500 */
[----:B------:R-:W-:Y:S01]  /*3470*/  IADD3 R31, R31, R33, RZ ;  /* 0x000000211f1f7210 */ /* 0x000fe20007ffe0ff */
[----:B------:R-:W2:Y:S01]  /*3480*/  @!P1 LDG.E.U16 R114, desc[UR8][R26.64+0x180] ;  /* 0x000180081a729981 */ /* 0x000ea2000c1e1500 */
[----:B----4-:R-:W-:-:S04]  /*3490*/  LEA R32, P5, R30, R20, 0x2 ;  /* 0x000000141e207211 */ /* 0x010fc800078a10ff */
[--C-:B------:R-:W-:Y:S02]  /*34a0*/  LEA.HI.X R33, R30, R21, R31.reuse, 0x2, P5 ;  /* 0x000000151e217211 */ /* 0x100fe400028f141f */
[----:B------:R-:W-:Y:S02]  /*34b0*/  PRMT R30, RZ, 0x7610, R30 ;  /* 0x00007610ff1e7816 */ /* 0x000fe4000000001e */
[----:B------:R-:W-:Y:S02]  /*34c0*/  ISETP.NE.AND P5, PT, R107, RZ, PT ;  /* 0x000000ff6b00720c */ /* 0x000fe40003fa5270 */
[----:B------:R-:W-:Y:S01]  /*34d0*/  PRMT R31, RZ, 0x7610, R31 ;  /* 0x00007610ff1f7816 */ /* 0x000fe2000000001f */
[----:B------:R-:W4:Y:S04]  /*34e0*/  LDG.E R33, desc[UR8][R32.64] ;  /* 0x0000000820217981 */ /* 0x000f28000c1e1900 */
[----:B------:R-:W3:Y:S01]  /*34f0*/  @!P0 LDG.E.U16 R30, desc[UR8][R26.64] ;  /* 0x000000081a1e8981 */ /* 0x000ee2000c1e1500 */
[----:B------:R-:W-:-:S05]  /*3500*/  ISETP.NE.AND P0, PT, R118, RZ, PT ;  /* 0x000000ff7600720c */ /* 0x000fca0003f05270 */
[----:B------:R-:W5:Y:S08]  /*3510*/  @!P5 LDG.E.U16 R31, desc[UR8][R26.64+0x40] ;  /* 0x000040081a1fd981 */ /* 0x000f70000c1e1500 */
[----:B------:R-:W4:Y:S01]  /*3520*/  @!P0 LDG.E.U16 R119, desc[UR8][R26.64+0x1c0] ;  /* 0x0001c0081a778981 */ /* 0x000f22000c1e1500 */
[----:B------:R-:W-:-:S03]  /*3530*/  ISETP.GE.U32.AND P5, PT, R82, R67, PT ;  /* 0x000000435200720c */ /* 0x000fc60003fa6070 */
[----:B---3--:R-:W-:Y:S04]  /*3540*/  STS.U16 [R65], R30 ;  /* 0x0000001e41007388 */ /* 0x008fe80000000400 */
[----:B-----5:R-:W-:Y:S04]  /*3550*/  STS.U16 [R64+0x40], R31 ;  /* 0x0000401f40007388 */ /* 0x020fe80000000400 */
[----:B------:R-:W-:Y:S04]  /*3560*/  STS.U16 [R63+0x80], R110 ;  /* 0x0000806e3f007388 */ /* 0x000fe80000000400 */
[----:B------:R-:W-:Y:S04]  /*3570*/  STS.U16 [R62+0xc0], R103 ;  /* 0x0000c0673e007388 */ /* 0x000fe80000000400 */
[----:B--2---:R-:W-:Y:S04]  /*3580*/  STS.U16 [R61+0x100], R112 ;  /* 0x000100703d007388 */ /* 0x004fe80000000400 */
[----:B------:R-:W-:Y:S04]  /*3590*/  STS.U16 [R60+0x140], R105 ;  /* 0x000140693c007388 */ /* 0x000fe80000000400 */
[----:B------:R-:W-:Y:S04]  /*35a0*/  STS.U16 [R59+0x180], R114 ;  /* 0x000180723b007388 */ /* 0x000fe80000000400 */
[----:B----4-:R-:W-:Y:S01]  /*35b0*/  STS.U16 [R58+0x1c0], R119 ;  /* 0x0001c0773a007388 */ /* 0x010fe20000000400 */
[----:B------:R-:W-:-:S03]  /*35c0*/  NOP ;  /* 0x0000000000007918 */ /* 0x000fc60000000000 */
[----:B------:R-:W0:Y:S01]  /*35d0*/  LDS.U16 R26, [R57+0xc] ;  /* 0x00000c00391a7984 */ /* 0x000e220000000400 */
[----:B------:R-:W-:-:S04]  /*35e0*/  FMUL.FTZ R33, R33, 1.4426950216293334961 ;  /* 0x3fb8aa3b21217820 */ /* 0x000fc80000410000 */
[----:B------:R-:W-:Y:S01]  /*35f0*/  FMUL.FTZ R32, R33, R50 ;  /* 0x0000003221207220 */ /* 0x000fe20000410000 */
[----:B0-----:R-:W-:Y:S02]  /*3600*/  HADD2.F32 R27, -RZ, R26.H0_H0 ;  /* 0x2000001aff1b7230 */ /* 0x001fe40000004100 */
[----:B------:R-:W0:Y:S03]  /*3610*/  LDS.U16 R26, [R57+0x2] ;  /* 0x00000200391a7984 */ /* 0x000e260000000400 */
[----:B------:R-:W2:Y:S01]  /*3620*/  MUFU.EX2 R32, R32 ;  /* 0x0000002000207308 */ /* 0x000ea20000000800 */
[----:B------:R-:W-:-:S05]  /*3630*/  FMUL.FTZ R27, R40, R27 ;  /* 0x0000001b281b7220 */ /* 0x000fca0000410000 */
[----:B------:R-:W-:Y:S01]  /*3640*/  FSEL R121, R27, RZ, !P5 ;  /* 0x000000ff1b797208 */ /* 0x000fe20006800000 */
[----:B------:R-:W-:Y:S01]  /*3650*/  FMUL.FTZ R30, R33, R55 ;  /* 0x00000037211e7220 */ /* 0x000fe20000410000 */
[----:B--2---:R-:W-:Y:S02]  /*3660*/  FSEL R120, R32, 1, !P5 ;  /* 0x3f80000020787808 */ /* 0x004fe40006800000 */
[----:B------:R-:W2:Y:S01]  /*3670*/  S2R R32, SR_TID.X ;  /* 0x0000000000207919 */ /* 0x000ea20000002100 */
[----:B0-----:R-:W-:Y:S02]  /*3680*/  HADD2.F32 R27, -RZ, R26.H0_H0 ;  /* 0x2000001aff1b7230 */ /* 0x001fe40000004100 */
[----:B------:R-:W0:Y:S01]  /*3690*/  LDS.U16 R26, [R57] ;  /* 0x00000000391a7984 */ /* 0x000e220000000400 */
[----:B------:R-:W3:Y:S01]  /*36a0*/  MUFU.EX2 R30, R30 ;  /* 0x0000001e001e7308 */ /* 0x000ee20000000800 */
[----:B------:R-:W-:Y:S01]  /*36b0*/  ISETP.GE.U32.AND P5, PT, R92, R67, PT ;  /* 0x000000435c00720c */ /* 0x000fe20003fa6070 */
[----:B------:R-:W-:-:S05]  /*36c0*/  FMUL.FTZ R27, R36, R27 ;  /* 0x0000001b241b7220 */ /* 0x000fca0000410000 */
[----:B------:R-:W-:Y:S02]  /*36d0*/  FSEL R123, R27, RZ, !P5 ;  /* 0x000000ff1b7b7208 */ /* 0x000fe40006800000 */
[----:B---3--:R-:W-:Y:S01]  /*36e0*/  FSEL R122, R30, 1, !P5 ;  /* 0x3f8000001e7a7808 */ /* 0x008fe20006800000 */
[----:B--2---:R-:W-:-:S05]  /*36f0*/  IMAD.SHL.U32 R30, R32, 0x8, RZ ;  /* 0x00000008201e7824 */ /* 0x004fca00078e00ff */
[----:B------:R-:W-:Y:S01]  /*3700*/  ISETP.GE.U32.AND P5, PT, R30, R67, PT ;  /* 0x000000431e00720c */ /* 0x000fe20003fa6070 */
[----:B0-----:R-:W-:-:S05]  /*3710*/  HADD2.F32 R26, -RZ, R26.H0_H0 ;  /* 0x2000001aff1a7230 */ /* 0x001fca0000004100 */
[----:B------:R-:W-:-:S05]  /*3720*/  FMUL.FTZ R26, R37, R26 ;  /* 0x0000001a251a7220 */ /* 0x000fca0000410000 */
[----:B------:R-:W-:Y:S02]  /*3730*/  FSEL R126, R26, RZ, !P5 ;  /* 0x000000ff1a7e7208 */ /* 0x000fe40006800000 */
[----:B------:R-:W0:Y:S01]  /*3740*/  LDS.U16 R26, [R57+0x6] ;  /* 0x00000600391a7984 */ /* 0x000e220000000400 */
[----:B------:R-:W-:-:S06]  /*3750*/  FMUL.FTZ R27, R33, R56 ;  /* 0x00000038211b7220 */ /* 0x000fcc0000410000 */
[----:B------:R-:W2:Y:S02]  /*3760*/  MUFU.EX2 R27, R27 ;  /* 0x0000001b001b7308 */ /* 0x000ea40000000800 */
        /* <DEDUP_REMOVED lines=8> */
[----:B0-----:R-:W-:Y:S02]  /*37f0*/  HADD2.F32 R27, -RZ, R26.H0_H0 ;  /* 0x2000001aff1b7230 */ /* 0x001fe40000004100 */
[----:B------:R-:W0:Y:S01]  /*3800*/  LDS.U16 R26, [R57+0xa] ;  /* 0x00000a00391a7984 */ /* 0x000e220000000400 */
[----:B--2---:R-:W-:Y:S02]  /*3810*/  FSEL R124, R31, 1, !P5 ;  /* 0x3f8000001f7c7808 */ /* 0x004fe40006800000 */
[----:B------:R-:W-:Y:S01]  /*3820*/  FMUL.FTZ R27, R38, R27 ;  /* 0x0000001b261b7220 */ /* 0x000fe20000410000 */
[----:B------:R-:W-:-:S04]  /*3830*/  ISETP.GE.U32.AND P5, PT, R90, R67, PT ;  /* 0x000000435a00720c */ /* 0x000fc80003fa6070 */
[----:B------:R-:W-:Y:S01]  /*3840*/  FSEL R133, R27, RZ, !P5 ;  /* 0x000000ff1b857208 */ /* 0x000fe20006800000 */
[C---:B------:R-:W-:Y:S01]  /*3850*/  FMUL.FTZ R30, R33.reuse, R54 ;  /* 0x00000036211e7220 */ /* 0x040fe20000410000 */
[----:B------:R-:W-:-:S05]  /*3860*/  FMUL.FTZ R31, R33, R51 ;  /* 0x00000033211f7220 */ /* 0x000fca0000410000 */
[----:B------:R-:W2:Y:S01]  /*3870*/  MUFU.EX2 R30, R30 ;  /* 0x0000001e001e7308 */ /* 0x000ea20000000800 */
[----:B0-----:R-:W-:Y:S02]  /*3880*/  HADD2.F32 R27, -RZ, R26.H0_H0 ;  /* 0x2000001aff1b7230 */ /* 0x001fe40000004100 */
[----:B------:R-:W0:Y:S05]  /*3890*/  LDS.U16 R26, [R57+0x8] ;  /* 0x00000800391a7984 */ /* 0x000e2a0000000400 */
[----:B------:R-:W3:Y:S01]  /*38a0*/  MUFU.EX2 R31, R31 ;  /* 0x0000001f001f7308 */ /* 0x000ee20000000800 */
[----:B--2---:R-:W-:Y:S01]  /*38b0*/  FSEL R132, R30, 1, !P5 ;  /* 0x3f8000001e847808 */ /* 0x004fe20006800000 */
[----:B------:R-:W-:Y:S01]  /*38c0*/  FMUL.FTZ R27, R34, R27 ;  /* 0x0000001b221b7220 */ /* 0x000fe20000410000 */
[----:B------:R-:W-:-:S04]  /*38d0*/  ISETP.GE.U32.AND P5, PT, R84, R67, PT ;  /* 0x000000435400720c */ /* 0x000fc80003fa6070 */
[----:B------:R-:W-:Y:S02]  /*38e0*/  FSEL R130, R27, RZ, !P5 ;  /* 0x000000ff1b827208 */ /* 0x000fe40006800000 */
[----:B---3--:R-:W-:Y:S02]  /*38f0*/  FSEL R129, R31, 1, !P5 ;  /* 0x3f8000001f817808 */ /* 0x008fe40006800000 */
[----:B------:R-:W-:Y:S01]  /*3900*/  ISETP.GE.U32.AND P5, PT, R86, R67, PT ;  /* 0x000000435600720c */ /* 0x000fe20003fa6070 */
[----:B0-----:R-:W-:-:S05]  /*3910*/  HADD2.F32 R26, -RZ, R26.H0_H0 ;  /* 0x2000001aff1a7230 */ /* 0x001fca0000004100 */
[----:B------:R-:W-:-:S05]  /*3920*/  FMUL.FTZ R26, R39, R26 ;  /* 0x0000001a271a7220 */ /* 0x000fca0000410000 */
[----:B------:R-:W-:Y:S02]  /*3930*/  FSEL R135, R26, RZ, !P5 ;  /* 0x000000ff1a877208 */ /* 0x000fe40006800000 */
[----:B------:R-:W0:Y:S01]  /*3940*/  LDS.U16 R26, [R57+0xe] ;  /* 0x00000e00391a7984 */ /* 0x000e220000000400 */
[C---:B------:R-:W-:Y:S01]  /*3950*/  FMUL.FTZ R30, R33.reuse, R52 ;  /* 0x00000034211e7220 */ /* 0x040fe20000410000 */
[----:B------:R-:W-:-:S05]  /*3960*/  FMUL.FTZ R33, R33, R49 ;  /* 0x0000003121217220 */ /* 0x000fca0000410000 */
[----:B------:R-:W2:Y:S01]  /*3970*/  MUFU.EX2 R30, R30 ;  /* 0x0000001e001e7308 */ /* 0x000ea20000000800 */
[----:B------:R-:W-:Y:S02]  /*3980*/  P2R R118, PR, RZ, 0x40 ;  /* 0x00000040ff767803 */ /* 0x000fe40000000000 */
[----:B------:R-:W-:-:S05]  /*3990*/  ISETP.NE.AND P6, PT, R111, RZ, PT ;  /* 0x000000ff6f00720c */ /* 0x000fca0003fc5270 */
[----:B------:R-:W3:Y:S01]  /*39a0*/  MUFU.EX2 R33, R33 ;  /* 0x0000002100217308 */ /* 0x000ee20000000800 */
[----:B--2---:R-:W-:Y:S02]  /*39b0*/  FSEL R134, R30, 1, !P5 ;  /* 0x3f8000001e867808 */ /* 0x004fe40006800000 */
[----:B------:R-:W-:Y:S01]  /*39c0*/  ISETP.GE.U32.AND P5, PT, R80, R67, PT ;  /* 0x000000435000720c */ /* 0x000fe20003fa6070 */
[----:B0-----:R-:W-:Y:S01]  /*39d0*/  HADD2.F32 R27, -RZ, R26.H0_H0 ;  /* 0x2000001aff1b7230 */ /* 0x001fe20000004100 */
[----:B------:R-:W-:-:S04]  /*39e0*/  PRMT R26, RZ, 0x7610, R26 ;  /* 0x00007610ff1a7816 */ /* 0x000fc8000000001a */
[----:B------:R-:W-:Y:S01]  /*39f0*/  FMUL.FTZ R27, R0, R27 ;  /* 0x0000001b001b7220 */ /* 0x000fe20000410000 */
[----:B---3--:R-:W-:Y:S01]  /*3a00*/  FSEL R131, R33, 1, !P5 ;  /* 0x3f80000021837808 */ /* 0x008fe20006800000 */
[----:B------:R-:W2:Y:S01]  /*3a10*/  @!P6 LDG.E.U16 R26, desc[UR8][R28.64] ;  /* 0x000000081c1ae981 */ /* 0x000ea2000c1e1500 */
[----:B------:R-:W-:Y:S02]  /*3a20*/  ISETP.NE.AND P6, PT, R118, RZ, PT ;  /* 0x000000ff7600720c */ /* 0x000fe40003fc5270 */
[----:B------:R-:W-:Y:S02]  /*3a30*/  FSEL R128, R27, RZ, !P5 ;  /* 0x000000ff1b807208 */ /* 0x000fe40006800000 */
[----:B------:R-:W-:Y:S02]  /*3a40*/  ISETP.NE.AND P5, PT, R107, RZ, PT ;  /* 0x000000ff6b00720c */ /* 0x000fe40003fa5270 */
[----:B------:R-:W-:Y:S02]  /*3a50*/  PRMT R27, RZ, 0x7610, R27 ;  /* 0x00007610ff1b7816 */ /* 0x000fe4000000001b */
[----:B------:R-:W-:-:S02]  /*3a60*/  PRMT R30, RZ, 0x7610, R30 ;  /* 0x00007610ff1e7816 */ /* 0x000fc4000000001e */
[----:B------:R-:W-:Y:S02]  /*3a70*/  PRMT R31, RZ, 0x7610, R31 ;  /* 0x00007610ff1f7816 */ /* 0x000fe4000000001f */
[----:B------:R-:W-:Y:S02]  /*3a80*/  PRMT R110, RZ, 0x7610, R110 ;  /* 0x00007610ff6e7816 */ /* 0x000fe4000000006e */
[----:B------:R-:W-:Y:S01]  /*3a90*/  PRMT R33, RZ, 0x7610, R33 ;  /* 0x00007610ff217816 */ /* 0x000fe20000000021 */
[----:B------:R-:W3:Y:S01]  /*3aa0*/  @!P6 LDG.E.U16 R30, desc[UR8][R28.64+0x80] ;  /* 0x000080081c1ee981 */ /* 0x000ee2000c1e1500 */
[----:B------:R-:W-:Y:S02]  /*3ab0*/  PRMT R112, RZ, 0x7610, R112 ;  /* 0x00007610ff707816 */ /* 0x000fe40000000070 */
[----:B------:R-:W-:Y:S01]  /*3ac0*/  PRMT R103, RZ, 0x7610, R103 ;  /* 0x00007610ff677816 */ /* 0x000fe20000000067 */
[----:B------:R-:W4:Y:S04]  /*3ad0*/  @!P5 LDG.E.U16 R27, desc[UR8][R28.64+0x40] ;  /* 0x000040081c1bd981 */ /* 0x000f28000c1e1500 */
[----:B------:R-:W5:Y:S04]  /*3ae0*/  @!P4 LDG.E.U16 R31, desc[UR8][R28.64+0xc0] ;  /* 0x0000c0081c1fc981 */ /* 0x000f68000c1e1500 */
[----:B------:R-:W5:Y:S04]  /*3af0*/  @!P3 LDG.E.U16 R110, desc[UR8][R28.64+0x100] ;  /* 0x000100081c6eb981 */ /* 0x000f68000c1e1500 */
[----:B------:R-:W5:Y:S04]  /*3b00*/  @!P2 LDG.E.U16 R33, desc[UR8][R28.64+0x140] ;  /* 0x000140081c21a981 */ /* 0x000f68000c1e1500 */
[----:B------:R-:W5:Y:S04]  /*3b10*/  @!P1 LDG.E.U16 R112, desc[UR8][R28.64+0x180] ;  /* 0x000180081c709981 */ /* 0x000f68000c1e1500 */
[----:B------:R0:W5:Y:S01]  /*3b20*/  @!P0 LDG.E.U16 R103, desc[UR8][R28.64+0x1c0] ;  /* 0x0001c0081c678981 */ /* 0x000162000c1e1500 */
        /* <DEDUP_REMOVED lines=20> */
[-C--:B------:R-:W-:Y:S02]  /*3c70*/  LEA.HI.SX32 R58, R58, R75.reuse, 0x1b ;  /* 0x0000004b3a3a7211 */ /* 0x080fe400078fdaff */
[----:B------:R-:W-:Y:S02]  /*3c80*/  LEA.HI.SX32 R28, R28, R75, 0x1b ;  /* 0x0000004b1c1c7211 */ /* 0x000fe400078fdaff */
[----:B------:R-:W-:Y:S02]  /*3c90*/  LEA R61, R114, UR5, 0x1 ;  /* 0x00000005723d7c11 */ /* 0x000fe4000f8e08ff */
[----:B------:R-:W-:Y:S02]  /*3ca0*/  LEA R60, R60, UR5, 0x1 ;  /* 0x000000053c3c7c11 */ /* 0x000fe4000f8e08ff */
[----:B------:R-:W-:-:S02]  /*3cb0*/  ISETP.NE.AND P5, PT, R73, RZ, PT ;  /* 0x000000ff4900720c */ /* 0x000fc40003fa5270 */
[----:B------:R-:W-:Y:S02]  /*3cc0*/  LEA R59, R58, UR5, 0x1 ;  /* 0x000000053a3b7c11 */ /* 0x000fe4000f8e08ff */
[----:B------:R-:W-:Y:S01]  /*3cd0*/  LEA R58, R28, UR5, 0x1 ;  /* 0x000000051c3a7c11 */ /* 0x000fe2000f8e08ff */
[----:B------:R-:W-:Y:S01]  /*3ce0*/  ULEA UR6, UR4, UR5, 0x3 ;  /* 0x0000000504067291 */ /* 0x000fe2000f8e183f */
[----:B--2---:R0:W-:Y:S02]  /*3cf0*/  STS.U16 [R65+0x210], R26 ;  /* 0x0002101a41007388 */ /* 0x0041e40000000400 */
[----:B0-----:R-:W-:-:S05]  /*3d00*/  IMAD.SHL.U32 R26, R75, 0x8, RZ ;  /* 0x000000084b1a7824 */ /* 0x001fca00078e00ff */
[----:B------:R-:W-:Y:S01]  /*3d10*/  LEA.HI.SX32 R26, R26, R26, 0x1b ;  /* 0x0000001a1a1a7211 */ /* 0x000fe200078fdaff */
[----:B----4-:R-:W-:Y:S03]  /*3d20*/  STS.U16 [R64+0x250], R27 ;  /* 0x0002501b40007388 */ /* 0x010fe60000000400 */
[----:B------:R-:W-:Y:S01]  /*3d30*/  LEA R57, R26, UR5, 0x1 ;  /* 0x000000051a397c11 */ /* 0x000fe2000f8e08ff */
[----:B---3--:R-:W-:Y:S04]  /*3d40*/  STS.U16 [R63+0x290], R30 ;  /* 0x0002901e3f007388 */ /* 0x008fe80000000400 */
[----:B-----5:R-:W-:Y:S04]  /*3d50*/  STS.U16 [R62+0x2d0], R31 ;  /* 0x0002d01f3e007388 */ /* 0x020fe80000000400 */
        /* <DEDUP_REMOVED lines=13> */
[----:B------:R-:W5:Y:S01]  /*3e30*/  @P5 LDS.64 R26, [UR6+0x440] ;  /* 0x00044006ff1a5984 */ /* 0x000f620008000a00 */
[----:B0-----:R-:W-:-:S02]  /*3e40*/  HADD2.F32 R33, -RZ, R29.H0_H0 ;  /* 0x2000001dff217230 */ /* 0x001fc40000004100 */
[----:B-1----:R-:W-:Y:S02]  /*3e50*/  HADD2.F32 R110, -RZ, R28.H0_H0 ;  /* 0x2000001cff6e7230 */ /* 0x002fe40000004100 */
[----:B--2---:R-:W-:Y:S02]  /*3e60*/  HADD2.F32 R103, -RZ, R31.H0_H0 ;  /* 0x2000001fff677230 */ /* 0x004fe40000004100 */
[----:B---3--:R-:W-:Y:S02]  /*3e70*/  HADD2.F32 R112, -RZ, R30.H0_H0 ;  /* 0x2000001eff707230 */ /* 0x008fe40000004100 */
[----:B----4-:R-:W-:Y:S02]  /*3e80*/  HADD2.F32 R105, -RZ, R105.H0_H0 ;  /* 0x20000069ff697230 */ /* 0x010fe40000004100 */
[----:B-----5:R-:W-:Y:S02]  /*3e90*/  HADD2.F32 R114, -RZ, R114.H0_H0 ;  /* 0x20000072ff727230 */ /* 0x020fe40000004100 */
[----:B------:R-:W-:-:S02]  /*3ea0*/  HADD2.F32 R119, -RZ, R119.H0_H0 ;  /* 0x20000077ff777230 */ /* 0x000fc40000004100 */
        /* <DEDUP_REMOVED lines=22> */
.L_x_2565:
        /* <DEDUP_REMOVED lines=9> */
.L_x_2564:
        /* <DEDUP_REMOVED lines=86> */
.L_x_2568:
        /* <DEDUP_REMOVED lines=31> */
.L_x_2569:
[----:B------:R0:W5:Y:S02]  /*47f0*/  LDG.E R31, desc[UR8][R6.64] ;  /* 0x00000008061f7981 */ /* 0x000164000c1e1900 */
.L_x_2570:
        /* <DEDUP_REMOVED lines=16> */
.L_x_2567:
[----:B------:R-:W-:Y:S05]  /*4900*/  BSYNC B0 ;  /* 0x0000000000007941 */ /* 0x000fea0003800000 */
.L_x_2566:
[----:B------:R-:W-:Y:S01]  /*4910*/  UIADD3 UR4, UR4, 0x1, URZ ;  /* 0x0000000104047890 */ /* 0x000fe2000fffe03f */
[----:B------:R-:W-:Y:S01]  /*4920*/  FFMA.FTZ R48, R33, R126, R48 ;  /* 0x0000007e21307223 */ /* 0x000fe20000010030 */
[----:B------:R-:W-:Y:S01]  /*4930*/  FFMA.FTZ R47, R110, R122, R47 ;  /* 0x0000007a6e2f7223 */ /* 0x000fe2000001002f */
[----:B------:R-:W-:Y:S01]  /*4940*/  FFMA.FTZ R46, R103, R132, R46 ;  /* 0x00000084672e7223 */ /* 0x000fe2000001002e */
[----:B------:R-:W-:Y:S01]  /*4950*/  FFMA.FTZ R45, R112, R124, R45 ;  /* 0x0000007c702d7223 */ /* 0x000fe2000001002d */
[----:B------:R-:W-:Y:S01]  /*4960*/  FFMA.FTZ R44, R105, R134, R44 ;  /* 0x00000086692c7223 */ /* 0x000fe2000001002c */
[----:B------:R-:W-:Y:S01]  /*4970*/  ISETP.LE.AND P5, PT, R113, UR4, PT ;  /* 0x0000000471007c0c */ /* 0x000fe2000bfa3270 */
[----:B------:R-:W-:Y:S01]  /*4980*/  FFMA.FTZ R43, R114, R129, R43 ;  /* 0x00000081722b7223 */ /* 0x000fe2000001002b */
[----:B------:R-:W-:Y:S01]  /*4990*/  FFMA.FTZ R42, R119, R120, R42 ;  /* 0x00000078772a7223 */ /* 0x000fe2000001002a */
[----:B------:R-:W-:-:S10]  /*49a0*/  FFMA.FTZ R41, R118, R128, R41 ;  /* 0x0000008076297223 */ /* 0x000fd40000010029 */
[----:B------:R-:W-:Y:S05]  /*49b0*/  @!P5 BRA `(.L_x_2571) ;  /* 0xffffffe80030d947 */ /* 0x000fea000383ffff */
.L_x_2563:
[----:B------:R-:W-:Y:S01]  /*49c0*/  BAR.SYNC.DEFER_BLOCKING 0x0 ;  /* 0x0000000000007b1d */ /* 0x000fe20000010000 */
[----:B------:R-:W-:Y:S02]  /*49d0*/  ISETP.NE.AND P0, PT, R32, RZ, PT ;  /* 0x000000ff2000720c */ /* 0x000fe40003f05270 */
[----:B------:R-:W-:Y:S02]  /*49e0*/  F2FP.F16.F32.PACK_AB R47, R47, R48 ;  /* 0x000000302f2f723e */ /* 0x000fe400000000ff */
[----:B------:R-:W-:-:S03]  /*49f0*/  F2FP.F16.F32.PACK_AB R45, R45, R46 ;  /* 0x0000002e2d2d723e */ /* 0x000fc600000000ff */
[----:B------:R-:W3:Y:S01]  /*4a00*/  S2UR UR6, SR_CTAID.X ;  /* 0x00000000000679c3 */ /* 0x000ee20000002500 */
[----:B------:R-:W-:Y:S01]  /*4a10*/  F2FP.F16.F32.PACK_AB R43, R43, R44 ;  /* 0x0000002c2b2b723e */ /* 0x000fe200000000ff */
[----:B------:R-:W-:Y:S01]  /*4a20*/  BSSY B0, `(.L_x_2572) ;  /* 0x000002f000007945 */ /* 0x000fe20003800000 */
[----:B------:R-:W-:Y:S02]  /*4a30*/  F2FP.F16.F32.PACK_AB R41, R41, R42 ;  /* 0x0000002a2929723e */ /* 0x000fe400000000ff */
[----:B------:R-:W-:Y:S02]  /*4a40*/  PRMT R0, R47, 0x7632, R0 ;  /* 0x000076322f007816 */ /* 0x000fe40000000000 */
[----:B------:R-:W-:Y:S01]  /*4a50*/  PRMT R14, R45, 0x7632, R14 ;  /* 0x000076322d0e7816 */ /* 0x000fe2000000000e */
[----:B------:R-:W4:Y:S01]  /*4a60*/  LDC.64 R18, c[0x0][0x2c0] ;  /* 0x0000b000ff127b82 */ /* 0x000f220000000a00 */
[----:B------:R-:W-:Y:S02]  /*4a70*/  PRMT R15, R43, 0x7632, R15 ;  /* 0x000076322b0f7816 */ /* 0x000fe4000000000f */
[----:B------:R-:W-:Y:S01]  /*4a80*/  PRMT R16, R41, 0x7632, R16 ;  /* 0x0000763229107816 */ /* 0x000fe20000000010 */
[----:B------:R-:W-:Y:S04]  /*4a90*/  STS.U16 [R57], R47 ;  /* 0x0000002f39007388 */ /* 0x000fe80000000400 */
[----:B------:R4:W-:Y:S01]  /*4aa0*/  STS.U16 [R57+0x2], R0 ;  /* 0x0000020039007388 */ /* 0x0009e20000000400 */
[----:B---3--:R-:W-:-:S03]  /*4ab0*/  USHF.R.S32.HI UR4, URZ, 0x1f, UR6 ;  /* 0x0000001f3f047899 */ /* 0x008fc60008011406 */
[----:B------:R-:W-:Y:S04]  /*4ac0*/  STS.U16 [R57+0x4], R45 ;  /* 0x0000042d39007388 */ /* 0x000fe80000000400 */
[----:B------:R-:W-:Y:S01]  /*4ad0*/  STS.U16 [R57+0x6], R14 ;  /* 0x0000060e39007388 */ /* 0x000fe20000000400 */
[----:B----4-:R-:W-:-:S03]  /*4ae0*/  IMAD R0, R18, UR4, RZ ;  /* 0x0000000412007c24 */ /* 0x010fc6000f8e02ff */
[----:B------:R-:W-:Y:S01]  /*4af0*/  STS.U16 [R57+0x8], R43 ;  /* 0x0000082b39007388 */ /* 0x000fe20000000400 */
[----:B------:R-:W-:-:S03]  /*4b00*/  IMAD R19, R19, UR6, R0 ;  /* 0x0000000613137c24 */ /* 0x000fc6000f8e0200 */
[----:B------:R3:W-:Y:S04]  /*4b10*/  STS.U16 [R57+0xa], R15 ;  /* 0x00000a0f39007388 */ /* 0x0007e80000000400 */
[----:B------:R-:W-:Y:S04]  /*4b20*/  STS.U16 [R57+0xc], R41 ;  /* 0x00000c2939007388 */ /* 0x000fe80000000400 */
[----:B------:R-:W-:Y:S01]  /*4b30*/  STS.U16 [R57+0xe], R16 ;  /* 0x00000e1039007388 */ /* 0x000fe20000000400 */
[----:B------:R-:W-:-:S03]  /*4b40*/  NOP ;  /* 0x0000000000007918 */ /* 0x000fc60000000000 */
[----:B------:R-:W-:Y:S01]  /*4b50*/  LDS.U16 R65, [R65] ;  /* 0x0000000041417984 */ /* 0x000fe20000000400 */
[----:B---3--:R-:W-:-:S03]  /*4b60*/  IMAD.WIDE.U32 R14, R18, UR6, RZ ;  /* 0x00000006120e7c25 */ /* 0x008fc6000f8e00ff */
[----:B------:R-:W-:Y:S01]  /*4b70*/  LDS.U16 R21, [R64+0x40] ;  /* 0x0000400040157984 */ /* 0x000fe20000000400 */
[----:B-12---:R-:W-:-:S03]  /*4b80*/  IMAD.IADD R31, R15, 0x1, R19 ;  /* 0x000000010f1f7824 */ /* 0x006fc600078e0213 */
        /* <DEDUP_REMOVED lines=24> */
.L_x_2573:
[----:B------:R-:W-:Y:S05]  /*4d10*/  BSYNC B0 ;  /* 0x0000000000007941 */ /* 0x000fea0003800000 */
.L_x_2572:
        /* <DEDUP_REMOVED lines=18> */
[----:B-1----:R-:W-:Y:S01]  /*4e40*/  IMAD.WIDE R14, R2, 0x2, R18 ;  /* 0x00000002020e7825 */ /* 0x002fe200078e0212 */
        /* <DEDUP_REMOVED lines=20> */
.L_x_2575:
        /* <DEDUP_REMOVED lines=15> */
.L_x_8666:


//--------------------- .text._Z25selective_scan_fwd_kernelI32Selective_Scan_fwd_kernel_traitsILi32ELi8ELi1ELb0ELb1ELb1ELb0ELb1EN3c104HalfEffEEv13SSMParamsBase --------------------------
	.section	.text._Z25selective_scan_fwd_kernelI32Selective_Scan_fwd_kernel_traitsILi32ELi8ELi1ELb0ELb1ELb1ELb0ELb1EN3c104HalfEffEEv13SSMParamsBase,"ax",@progbits
	.align	128
        .global         _Z25selective_scan_fwd_kernelI32Selective_Scan_fwd_kernel_traitsILi32ELi8ELi1ELb0ELb1ELb1ELb0ELb1EN3c104HalfEffEEv13SSMParamsBase
        .type           _Z25selective_scan_fwd_kernelI32Selective_Scan_fwd_kernel_traitsILi32ELi8ELi1ELb0ELb1ELb1ELb0ELb1EN3c104HalfEffEEv13SSMParamsBase,@function
        .size           _Z25selective_scan_fwd_kernelI32Selective_Scan_fwd_kernel_traitsILi32ELi8ELi1ELb0ELb1ELb1ELb0ELb1EN3c104HalfEffEEv13SSMParamsBase,(.L_x_8667 - _Z25selective_scan_fwd_kernelI32Selective_Scan_fwd_kernel_traitsILi32ELi8ELi1ELb0ELb1ELb1ELb0ELb1EN3c104HalfEffEEv13SSMParamsBase)
        .other          _Z25selective_scan_fwd_kernelI32Selective_Scan_fwd_kernel_traitsILi32ELi8ELi1ELb0ELb1ELb1ELb0ELb1EN3c104HalfEffEEv13SSMParamsBase,@"STO_CUDA_ENTRY STV_DEFAULT"
_Z25selective_scan_fwd_kernelI32Selective_Scan_fwd_kernel_traitsILi32ELi8ELi1ELb0ELb1ELb1ELb0ELb1EN3c104HalfEffEEv13SSMParamsBase:
.text._Z25selective_scan_fwd_kernelI32Selective_Scan_fwd_kernel_traitsILi32ELi8ELi1ELb0ELb1ELb1ELb0ELb1EN3c104HalfEffEEv13SSMParamsBase:
        /* <DEDUP_REMOVED lines=39> */
.L_x_2576:
        /* <DEDUP_REMOVED lines=9> */
[----:B------:R-:W-:Y:S01]  /*0300*/  IMAD.MOV.U32 R16, RZ, RZ, RZ ;  /* 0x000000ffff107224 */ /* 0x000fe200078e00ff */
[----:B------:R-:W-:Y:S01]  /*0310*/  MOV R77, RZ ;  /* 0x000000ff004d7202 */ /* 0x000fe20000000f00 */
[----:B------:R-:W-:Y:S02]  /*0320*/  IMAD.MOV.U32 R79, RZ, RZ, RZ ;  /* 0x000000ffff4f7224 */ /* 0x000fe400078e00ff */
[----:B------:R-:W0:Y:S01]  /*0330*/  LDC.64 R4, c[0x0][0x380] ;  /* 0x0000e000ff047b82 */ /* 0x000e220000000a00 */
[----:B-1----:R-:W-:Y:S02]  /*0340*/  ISETP.NE.AND P5, PT, R2, RZ, PT ;  /* 0x000000ff0200720c */ /* 0x002fe40003fa5270 */
[----:B0-----:R-:W-:-:S02]  /*0350*/  ISETP.NE.U32.AND P1, PT, R4, RZ, PT ;  /* 0x000000ff0400720c */ /* 0x001fc40003f25070 */
[----:B--2---:R-:W-:Y:S02]  /*0360*/  SHF.R.S32.HI R83, RZ, 0x1f, R94 ;  /* 0x0000001fff537819 */ /* 0x004fe4000001145e */
[----:B------:R-:W-:-:S07]  /*0370*/  ISETP.NE.AND.EX P1, PT, R5, RZ, PT, P1 ;  /* 0x000000ff0500720c */ /* 0x000fce0003f25310 */
[----:B------:R-:W0:Y:S01]  /*0380*/  @P5 LDC.64 R80, c[0x0][0x2e8] ;  /* 0x0000ba00ff505b82 */ /* 0x000e220000000a00 */
[----:B------:R-:W-:-:S10]  /*0390*/  HFMA2.MMA R5, -RZ, RZ, 0, 0 ;  /* 0x00000000ff057435 */ /* 0x000fd400000001ff */
        /* <DEDUP_REMOVED lines=16> */
[----:B------:R-:W-:-:S07]  /*04a0*/  IMAD.IADD R81, R81, 0x1, R93 ;  /* 0x0000000151517824 */ /* 0x000fce00078e025d */
.L_x_2577:
        /* <DEDUP_REMOVED lines=12> */
.L_x_2578:
[----:B------:R-:W-:Y:S01]  /*0570*/  ISETP.EQ.U32.AND P0, PT, R79, RZ, PT ;  /* 0x000000ff4f00720c */ /* 0x000fe20003f02070 */
[----:B------:R-:W0:Y:S01]  /*0580*/  LDC.64 R2, c[0x0][0x358] ;  /* 0x0000d600ff027b82 */ /* 0x000e220000000a00 */
[----:B------:R-:W-:Y:S01]  /*0590*/  IMAD.MOV.U32 R10, RZ, RZ, RZ ;  /* 0x000000ffff0a7224 */ /* 0x000fe200078e00ff */
[----:B------:R-:W-:Y:S01]  /*05a0*/  ULDC.64 UR4, c[0x0][0x368] ;  /* 0x0000da0000047ab9 */ /* 0x000fe20000000a00 */
[----:B------:R-:W-:-:S05]  /*05b0*/  ISETP.EQ.OR.EX P0, PT, R77, RZ, !P5, P0 ;  /* 0x000000ff4d00720c */ /* 0x000fca0006f02700 */
[----:B------:R-:W3:Y:S01]  /*05c0*/  LDC.64 R20, c[0x0][0x318] ;  /* 0x0000c600ff147b82 */ /* 0x000ee20000000a00 */
[----:B------:R-:W-:-:S07]  /*05d0*/  IMAD.MOV.U32 R13, RZ, RZ, RZ ;  /* 0x000000ffff0d7224 */ /* 0x000fce00078e00ff */
[----:B------:R-:W4:Y:S01]  /*05e0*/  LDC.64 R22, c[0x0][0x330] ;  /* 0x0000cc00ff167b82 */ /* 0x000f220000000a00 */
[C---:B-1----:R-:W-:Y:S02]  /*05f0*/  @!P0 LEA R4, P1, R0.reuse, R5, 0x2 ;  /* 0x0000000500048211 */ /* 0x042fe400078210ff */
[----:B------:R-:W-:Y:S02]  /*0600*/  PRMT R114, RZ, 0x7610, R114 ;  /* 0x00007610ff727816 */ /* 0x000fe40000000072 */
[----:B------:R-:W-:Y:S02]  /*0610*/  CS2R R18, SRZ ;  /* 0x0000000000127805 */ /* 0x000fe4000001ff00 */
[C---:B--2---:R-:W-:Y:S01]  /*0620*/  @!P0 LEA.HI.X R5, R0.reuse, R6, R9, 0x2, P1 ;  /* 0x0000000600058211 */ /* 0x044fe200008f1409 */
[----:B------:R-:W-:Y:S01]  /*0630*/  IMAD.MOV.U32 R73, RZ, RZ, RZ ;  /* 0x000000ffff497224 */ /* 0x000fe200078e00ff */
[----:B------:R-:W-:Y:S01]  /*0640*/  ULDC.64 UR6, c[0x0][0x2a0] ;  /* 0x0000a80000067ab9 */ /* 0x000fe20000000a00 */
[----:B0-----:R-:W-:Y:S01]  /*0650*/  IMAD.WIDE R2, R0, 0x4, R2 ;  /* 0x0000000400027825 */ /* 0x001fe200078e0202 */
[----:B------:R-:W0:Y:S02]  /*0660*/  LDC.64 R6, c[0x0][0x370] ;  /* 0x0000dc00ff067b82 */ /* 0x000e240000000a00 */
[----:B------:R-:W2:Y:S04]  /*0670*/  @!P0 LDG.E R5, desc[UR8][R4.64] ;  /* 0x0000000804058981 */ /* 0x000ea8000c1e1900 */
[----:B------:R-:W2:Y:S01]  /*0680*/  LDG.E R75, desc[UR8][R2.64] ;  /* 0x00000008024b7981 */ /* 0x000ea2000c1e1900 */
[----:B------:R-:W-:Y:S01]  /*0690*/  ISETP.NE.U32.AND P2, PT, RZ, UR4, PT ;  /* 0x00000004ff007c0c */ /* 0x000fe2000bf45070 */
[----:B------:R-:W1:Y:S01]  /*06a0*/  LDC.64 R24, c[0x0][0x270] ;  /* 0x00009c00ff187b82 */ /* 0x000e620000000a00 */
[----:B---3--:R-:W-:Y:S01]  /*06b0*/  ISETP.NE.U32.AND P3, PT, R20, RZ, PT ;  /* 0x000000ff1400720c */ /* 0x008fe20003f65070 */
[----:B------:R3:W2:Y:S01]  /*06c0*/  LDG.E R8, desc[UR8][R2.64+0x4] ;  /* 0x0000040802087981 */ /* 0x0006a2000c1e1900 */
[----:B------:R-:W-:-:S02]  /*06d0*/  ISETP.NE.AND.EX P2, PT, RZ, UR5, PT, P2 ;  /* 0x00000005ff007c0c */ /* 0x000fc4000bf45320 */
[----:B------:R-:W-:Y:S02]  /*06e0*/  ISETP.NE.AND.EX P3, PT, R21, RZ, PT, P3 ;  /* 0x000000ff1500720c */ /* 0x000fe40003f65330 */
[----:B----4-:R-:W-:Y:S01]  /*06f0*/  ISETP.NE.U32.AND P6, PT, R22, RZ, PT ;  /* 0x000000ff1600720c */ /* 0x010fe20003fc5070 */
[----:B------:R-:W4:Y:S01]  /*0700*/  LDC.64 R66, c[0x0][0x268] ;  /* 0x00009a00ff427b82 */ /* 0x000f220000000a00 */
[----:B---3--:R-:W-:Y:S01]  /*0710*/  MOV R2, R15 ;  /* 0x0000000f00027202 */ /* 0x008fe20000000f00 */
[----:B------:R-:W-:Y:S01]  /*0720*/  IMAD.MOV.U32 R3, RZ, RZ, R16 ;  /* 0x000000ffff037224 */ /* 0x000fe200078e0010 */
[----:B0-----:R-:W-:-:S05]  /*0730*/  ISETP.NE.U32.AND P1, PT, R6, RZ, PT ;  /* 0x000000ff0600720c */ /* 0x001fca0003f25070 */
[----:B------:R-:W0:Y:S01]  /*0740*/  LDC.64 R28, c[0x0][0x388] ;  /* 0x0000e200ff1c7b82 */ /* 0x000e220000000a00 */
[----:B------:R-:W-:Y:S02]  /*0750*/  @P2 IADD3 R6, P4, R0, UR4, RZ ;  /* 0x0000000400062c10 */ /* 0x000fe4000ff9e0ff */
[----:B------:R-:W-:Y:S02]  /*0760*/  ISETP.NE.AND.EX P1, PT, R7, RZ, PT, P1 ;  /* 0x000000ff0700720c */ /* 0x000fe40003f25310 */
[----:B------:R-:W-:Y:S01]  /*0770*/  @P2 IADD3.X R7, R9, UR5, RZ, P4, !PT ;  /* 0x0000000509072c10 */ /* 0x000fe2000a7fe4ff */
[----:B------:R-:W-:Y:S01]  /*0780*/  ULDC.64 UR4, c[0x0][0x250] ;  /* 0x0000940000047ab9 */ /* 0x000fe20000000a00 */
[----:B------:R-:W-:Y:S01]  /*0790*/  ISETP.NE.AND.EX P4, PT, R23, RZ, PT, P6 ;  /* 0x000000ff1700720c */ /* 0x000fe20003f85360 */
[----:B------:R-:W3:Y:S02]  /*07a0*/  LDC.64 R64, c[0x0][0x288] ;  /* 0x0000a200ff407b82 */ /* 0x000ee40000000a00 */
[----:B------:R1:W5:Y:S06]  /*07b0*/  @P2 LDG.E.U8 R114, desc[UR8][R6.64] ;  /* 0x0000000806722981 */ /* 0x00036c000c1e1100 */
[----:B------:R-:W4:Y:S08]  /*07c0*/  @P1 LDC R10, c[0x0][0x370] ;  /* 0x0000dc00ff0a1b82 */ /* 0x000f300000000800 */
[----:B------:R-:W1:Y:S01]  /*07d0*/  @P1 LDC R13, c[0x0][0x374] ;  /* 0x0000dd00ff0d1b82 */ /* 0x000e620000000800 */
[----:B------:R-:W-:-:S07]  /*07e0*/  IMAD.MOV.U32 R71, RZ, RZ, RZ ;  /* 0x000000ffff477224 */ /* 0x000fce00078e00ff */
[----:B------:R-:W3:Y:S01]  /*07f0*/  LDC.64 R86, c[0x0][0x320] ;  /* 0x0000c800ff567b82 */ /* 0x000ee20000000a00 */
[----:B----4-:R-:W-:-:S07]  /*0800*/  ISETP.EQ.U32.AND P6, PT, R10, RZ, PT ;  /* 0x000000ff0a00720c */ /* 0x010fce0003fc2070 */
[----:B------:R-:W4:Y:S01]  /*0810*/  LDC.64 R90, c[0x0][0x308] ;  /* 0x0000c200ff5a7b82 */ /* 0x000f220000000a00 */
[----:B-1----:R-:W-:-:S07]  /*0820*/  ISETP.EQ.OR.EX P2, PT, R13, RZ, !P5, P6 ;  /* 0x000000ff0d00720c */ /* 0x002fce0006f42760 */
[----:B------:R-:W1:Y:S01]  /*0830*/  LDC.64 R26, c[0x0][0x310] ;  /* 0x0000c400ff1a7b82 */ /* 0x000e620000000a00 */
[----:B------:R-:W-:-:S04]  /*0840*/  @P3 LEA R14, P6, R94, R20, 0x2 ;  /* 0x000000145e0e3211 */ /* 0x000fc800078c10ff */
[----:B------:R-:W-:-:S03]  /*0850*/  @P3 LEA.HI.X R15, R94, R21, R83, 0x2, P6 ;  /* 0x000000155e0f3211 */ /* 0x000fc600030f1453 */
[----:B------:R-:W0:Y:S01]  /*0860*/  LDC R21, c[0x0][0x224] ;  /* 0x00008900ff157b82 */ /* 0x000e220000000800 */
[----:B------:R-:W-:Y:S01]  /*0870*/  @P1 IMAD.MOV.U32 R19, RZ, RZ, R10 ;  /* 0x000000ffff131224 */ /* 0x000fe200078e000a */
[----:B------:R-:W-:Y:S01]  /*0880*/  @P1 MOV R18, R13 ;  /* 0x0000000d00121202 */ /* 0x000fe20000000f00 */
[----:B------:R-:W5:Y:S03]  /*0890*/  @P3 LDG.E R73, desc[UR8][R14.64] ;  /* 0x000000080e493981 */ /* 0x000f66000c1e1900 */
[C---:B------:R-:W-:Y:S02]  /*08a0*/  @!P2 LEA R6, P1, R0.reuse, R19, 0x2 ;  /* 0x000000130006a211 */ /* 0x040fe400078210ff */
[----:B------:R-:W1:Y:S02]  /*08b0*/  LDC.64 R84, c[0x0][0x328] ;  /* 0x0000ca00ff547b82 */ /* 0x000e640000000a00 */
[----:B------:R-:W-:-:S02]  /*08c0*/  @!P2 LEA.HI.X R7, R0, R18, R9, 0x2, P1 ;  /* 0x000000120007a211 */ /* 0x000fc400008f1409 */
[----:B------:R-:W-:-:S04]  /*08d0*/  CS2R R112, SRZ ;  /* 0x0000000000707805 */ /* 0x000fc8000001ff00 */
[----:B------:R-:W1:Y:S01]  /*08e0*/  LDC R82, c[0x0][0x23c] ;  /* 0x00008f00ff527b82 */ /* 0x000e620000000800 */
[----:B0-----:R-:W-:-:S04]  /*08f0*/  IABS R18, R21 ;  /* 0x0000001500127213 */ /* 0x001fc80000000000 */
[----:B------:R-:W0:Y:S08]  /*0900*/  I2F.RP R10, R18 ;  /* 0x00000012000a7306 */ /* 0x000e300000209400 */
[----:B0-----:R-:W0:Y:S01]  /*0910*/  MUFU.RCP R10, R10 ;  /* 0x0000000a000a7308 */ /* 0x001e220000001000 */
[----:B------:R-:W-:-:S10]  /*0920*/  HFMA2.MMA R19, -RZ, RZ, 0, 0 ;  /* 0x00000000ff137435 */ /* 0x000fd400000001ff */
[----:B------:R-:W5:Y:S01]  /*0930*/  @!P2 LDG.E R19, desc[UR8][R6.64] ;  /* 0x000000080613a981 */ /* 0x000f62000c1e1900 */
[----:B--2---:R-:W-:-:S05]  /*0940*/  @!P0 IMAD.WIDE R4, R5, 0x4, R2 ;  /* 0x0000000405048825 */ /* 0x004fca00078e0202 */
[----:B------:R0:W2:Y:S02]  /*0950*/  @!P0 LDG.E R12, desc[UR8][R4.64] ;  /* 0x00000008040c8981 */ /* 0x0000a4000c1e1900 */
[----:B0-----:R-:W-:-:S04]  /*0960*/  VIADD R4, R10, 0xffffffe ;  /* 0x0ffffffe0a047836 */ /* 0x001fc80000000000 */
[----:B------:R0:W3:Y:S01]  /*0970*/  F2I.FTZ.U32.TRUNC.NTZ R5, R4 ;  /* 0x0000000400057305 */ /* 0x0000e2000021f000 */
[----:B------:R-:W-:Y:S02]  /*0980*/  IABS R7, R94 ;  /* 0x0000005e00077213 */ /* 0x000fe40000000000 */
[----:B0-----:R-:W-:Y:S01]  /*0990*/  MOV R4, RZ ;  /* 0x000000ff00047202 */ /* 0x001fe20000000f00 */
[----:B---3--:R-:W-:-:S04]  /*09a0*/  IMAD.MOV R13, RZ, RZ, -R5 ;  /* 0x000000ffff0d7224 */ /* 0x008fc800078e0a05 */
[----:B------:R-:W-:-:S04]  /*09b0*/  IMAD R13, R13, R18, RZ ;  /* 0x000000120d0d7224 */ /* 0x000fc800078e02ff */
[----:B------:R-:W-:-:S06]  /*09c0*/  IMAD.HI.U32 R5, R5, R13, R4 ;  /* 0x0000000d05057227 */ /* 0x000fcc00078e0004 */
[----:B------:R-:W-:-:S04]  /*09d0*/  IMAD.HI.U32 R6, R5, R7, RZ ;  /* 0x0000000705067227 */ /* 0x000fc800078e00ff */
[----:B------:R-:W-:-:S04]  /*09e0*/  IMAD.MOV R5, RZ, RZ, -R6 ;  /* 0x000000ffff057224 */ /* 0x000fc800078e0a06 */
[----:B------:R-:W-:-:S05]  /*09f0*/  IMAD R5, R18, R5, R7 ;  /* 0x0000000512057224 */ /* 0x000fca00078e0207 */
[----:B------:R-:W-:Y:S02]  /*0a00*/  ISETP.GT.U32.AND P2, PT, R18, R5, PT ;  /* 0x000000051200720c */ /* 0x000fe40003f44070 */
[----:B------:R-:W-:-:S11]  /*0a10*/  LOP3.LUT R4, R94, R21, RZ, 0x3c, !PT ;  /* 0x000000155e047212 */ /* 0x000fd600078e3cff */
[----:B------:R-:W-:-:S05]  /*0a20*/  @!P2 IMAD.IADD R5, R5, 0x1, -R18 ;  /* 0x000000010505a824 */ /* 0x000fca00078e0a12 */
[----:B------:R-:W-:Y:S02]  /*0a30*/  ISETP.GE.U32.AND P1, PT, R5, R18, PT ;  /* 0x000000120500720c */ /* 0x000fe40003f26070 */
[----:B------:R-:W-:Y:S02]  /*0a40*/  SHF.R.S32.HI R69, RZ, 0x1f, R75 ;  /* 0x0000001fff457819 */ /* 0x000fe4000001144b */
[----:B------:R-:W-:Y:S02]  /*0a50*/  ISETP.GE.AND P3, PT, R4, RZ, PT ;  /* 0x000000ff0400720c */ /* 0x000fe40003f66270 */
[----:B------:R-:W-:Y:S02]  /*0a60*/  @!P2 IADD3 R6, R6, 0x1, RZ ;  /* 0x000000010606a810 */ /* 0x000fe40007ffe0ff */
[----:B------:R-:W-:Y:S01]  /*0a70*/  ISETP.NE.AND P2, PT, R21, RZ, PT ;  /* 0x000000ff1500720c */ /* 0x000fe20003f45270 */
[----:B------:R-:W-:Y:S02]  /*0a80*/  IMAD R10, R69, UR4, RZ ;  /* 0x00000004450a7c24 */ /* 0x000fe4000f8e02ff */
[----:B------:R-:W-:Y:S01]  /*0a90*/  IMAD.WIDE.U32 R4, R75, UR4, RZ ;  /* 0x000000044b047c25 */ /* 0x000fe2000f8e00ff */
[----:B------:R-:W-:-:S03]  /*0aa0*/  @P4 LEA R16, P6, R94, R22, 0x2 ;  /* 0x000000165e104211 */ /* 0x000fc600078c10ff */
[----:B------:R-:W-:Y:S02]  /*0ab0*/  @P1 VIADD R6, R6, 0x1 ;  /* 0x0000000106061836 */ /* 0x000fe40000000000 */
[----:B------:R-:W-:Y:S01]  /*0ac0*/  IMAD R15, R75, UR5, R10 ;  /* 0x000000054b0f7c24 */ /* 0x000fe2000f8e020a */
[----:B------:R-:W-:Y:S01]  /*0ad0*/  ULDC.64 UR4, c[0x0][0x290] ;  /* 0x0000a40000047ab9 */ /* 0x000fe20000000a00 */
[----:B------:R-:W-:Y:S02]  /*0ae0*/  IMAD.MOV.U32 R13, RZ, RZ, R6 ;  /* 0x000000ffff0d7224 */ /* 0x000fe400078e0006 */
[----:B------:R-:W-:Y:S01]  /*0af0*/  IMAD.MOV.U32 R14, RZ, RZ, R4 ;  /* 0x000000ffff0e7224 */ /* 0x000fe200078e0004 */
[----:B------:R-:W-:Y:S01]  /*0b00*/  @P4 LEA.HI.X R17, R94, R23, R83, 0x2, P6 ;  /* 0x000000175e114211 */ /* 0x000fe200030f1453 */
[C---:B------:R-:W-:Y:S02]  /*0b10*/  IMAD R4, R69.reuse, R24, RZ ;  /* 0x0000001845047224 */ /* 0x040fe400078e02ff */
[----:B------:R-:W-:Y:S01]  /*0b20*/  IMAD R6, R69, UR4, RZ ;  /* 0x0000000445067c24 */ /* 0x000fe2000f8e02ff */
[----:B------:R-:W-:Y:S01]  /*0b30*/  IADD3 R15, R5, R15, RZ ;  /* 0x0000000f050f7210 */ /* 0x000fe20007ffe0ff */
[----:B------:R-:W-:Y:S01]  /*0b40*/  @!P3 IMAD.MOV R13, RZ, RZ, -R13 ;  /* 0x000000ffff0db224 */ /* 0x000fe200078e0a0d */
[----:B------:R-:W-:Y:S01]  /*0b50*/  @!P2 LOP3.LUT R13, RZ, R21, RZ, 0x33, !PT ;  /* 0x00000015ff0da212 */ /* 0x000fe200078e33ff */
[----:B------:R-:W-:Y:S01]  /*0b60*/  IMAD R25, R75, R25, R4 ;  /* 0x000000194b197224 */ /* 0x000fe200078e0204 */
[----:B------:R0:W5:Y:S01]  /*0b70*/  @P4 LDG.E R71, desc[UR8][R16.64] ;  /* 0x0000000810474981 */ /* 0x000162000c1e1900 */
[----:B------:R-:W-:-:S02]  /*0b80*/  IMAD R10, R69, UR6, RZ ;  /* 0x00000006450a7c24 */ /* 0x000fc4000f8e02ff */
[----:B------:R-:W-:-:S04]  /*0b90*/  IMAD.WIDE.U32 R4, R75, UR4, RZ ;  /* 0x000000044b047c25 */ /* 0x000fc8000f8e00ff */
[C---:B------:R-:W-:Y:S01]  /*0ba0*/  IMAD R21, R75.reuse, UR5, R6 ;  /* 0x000000054b157c24 */ /* 0x040fe2000f8e0206 */
[----:B------:R-:W-:Y:S01]  /*0bb0*/  ISETP.NE.U32.AND P1, PT, R28, RZ, PT ;  /* 0x000000ff1c00720c */ /* 0x000fe20003f25070 */
[C---:B------:R-:W-:Y:S01]  /*0bc0*/  IMAD R23, R75.reuse, UR7, R10 ;  /* 0x000000074b177c24 */ /* 0x040fe2000f8e020a */
[----:B------:R-:W-:Y:S01]  /*0bd0*/  ULDC.64 UR4, c[0x0][0x298] ;  /* 0x0000a60000047ab9 */ /* 0x000fe20000000a00 */
[----:B0-----:R-:W-:Y:S01]  /*0be0*/  IMAD.WIDE.U32 R16, R75, R24, RZ ;  /* 0x000000184b107225 */ /* 0x001fe200078e00ff */
[----:B------:R-:W-:-:S03]  /*0bf0*/  IADD3 R5, R5, R21, RZ ;  /* 0x0000001505057210 */ /* 0x000fc60007ffe0ff */
[----:B------:R-:W-:Y:S01]  /*0c00*/  IMAD.WIDE.U32 R6, R75, UR6, RZ ;  /* 0x000000064b067c25 */ /* 0x000fe2000f8e00ff */
[----:B------:R-:W-:-:S03]  /*0c10*/  SHF.R.S32.HI R21, RZ, 0x1f, R13 ;  /* 0x0000001fff157819 */ /* 0x000fc6000001140d */
[----:B------:R-:W-:Y:S02]  /*0c20*/  IMAD.IADD R17, R17, 0x1, R25 ;  /* 0x0000000111117824 */ /* 0x000fe400078e0219 */
[----:B------:R-:W0:Y:S01]  /*0c30*/  LDC.64 R24, c[0x0][0x390] ;  /* 0x0000e400ff187b82 */ /* 0x000e220000000a00 */
[----:B------:R-:W-:Y:S02]  /*0c40*/  IMAD.IADD R7, R7, 0x1, R23 ;  /* 0x0000000107077824 */ /* 0x000fe400078e0217 */
[----:B------:R-:W-:-:S05]  /*0c50*/  IMAD R10, R21, R66, RZ ;  /* 0x00000042150a7224 */ /* 0x000fca00078e02ff */
[----:B------:R-:W3:Y:S01]  /*0c60*/  LDC.64 R22, c[0x0][0x378] ;  /* 0x0000de00ff167b82 */ /* 0x000ee20000000a00 */
[----:B------:R-:W-:Y:S01]  /*0c70*/  IMAD R67, R13, R67, R10 ;  /* 0x000000430d437224 */ /* 0x000fe200078e020a */
[----:B------:R-:W-:Y:S01]  /*0c80*/  ISETP.NE.AND.EX P1, PT, R29, RZ, PT, P1 ;  /* 0x000000ff1d00720c */ /* 0x000fe20003f25310 */
[----:B------:R-:W-:Y:S02]  /*0c90*/  IMAD R10, R21, R64, RZ ;  /* 0x00000040150a7224 */ /* 0x000fe400078e02ff */
[----:B------:R-:W-:Y:S02]  /*0ca0*/  IMAD R21, R83, UR4, RZ ;  /* 0x0000000453157c24 */ /* 0x000fe4000f8e02ff */
[----:B------:R-:W-:-:S04]  /*0cb0*/  IMAD.WIDE.U32 R4, R94, UR4, R4 ;  /* 0x000000045e047c25 */ /* 0x000fc8000f8e0004 */
[----:B------:R-:W-:Y:S02]  /*0cc0*/  IMAD R21, R94, UR5, R21 ;  /* 0x000000055e157c24 */ /* 0x000fe4000f8e0215 */
[----:B------:R-:W-:Y:S01]  /*0cd0*/  IMAD.WIDE.U32 R14, R13, R66, R14 ;  /* 0x000000420d0e7225 */ /* 0x000fe200078e000e */
[----:B------:R-:W-:Y:S01]  /*0ce0*/  LEA R86, P2, R4, R86, 0x1 ;  /* 0x0000005604567211 */ /* 0x000fe200078408ff */
[----:B------:R-:W1:Y:S01]  /*0cf0*/  @P1 LDC R113, c[0x0][0x388] ;  /* 0x0000e200ff711b82 */ /* 0x000e620000000800 */
[----:B------:R-:W-:Y:S01]  /*0d00*/  ULDC.64 UR4, c[0x0][0x2a8] ;  /* 0x0000aa0000047ab9 */ /* 0x000fe20000000a00 */
[----:B------:R-:W-:Y:S01]  /*0d10*/  IMAD.IADD R89, R5, 0x1, R21 ;  /* 0x0000000105597824 */ /* 0x000fe200078e0215 */
[----:B----4-:R-:W-:Y:S02]  /*0d20*/  LEA R90, P3, R14, R90, 0x1 ;  /* 0x0000005a0e5a7211 */ /* 0x010fe400078608ff */
[----:B------:R-:W-:Y:S02]  /*0d30*/  IADD3 R67, R15, R67, RZ ;  /* 0x000000430f437210 */ /* 0x000fe40007ffe0ff */
[----:B------:R-:W-:-:S02]  /*0d40*/  LEA.HI.X R89, R4, R87, R89, 0x1, P2 ;  /* 0x0000005704597211 */ /* 0x000fc400010f0c59 */
[----:B0-----:R-:W-:Y:S01]  /*0d50*/  ISETP.NE.U32.AND P2, PT, R24, RZ, PT ;  /* 0x000000ff1800720c */ /* 0x001fe20003f45070 */
[C---:B------:R-:W-:Y:S01]  /*0d60*/  IMAD.WIDE.U32 R16, R13.reuse, R64, R16 ;  /* 0x000000400d107225 */ /* 0x040fe200078e0010 */
[----:B------:R-:W-:Y:S01]  /*0d70*/  LEA.HI.X R67, R14, R91, R67, 0x1, P3 ;  /* 0x0000005b0e437211 */ /* 0x000fe200018f0c43 */
[----:B------:R-:W0:Y:S01]  /*0d80*/  @P1 LDC R112, c[0x0][0x38c] ;  /* 0x0000e300ff701b82 */ /* 0x000e220000000800 */
[----:B---3--:R-:W-:Y:S01]  /*0d90*/  ISETP.NE.U32.AND P3, PT, R22, RZ, PT ;  /* 0x000000ff1600720c */ /* 0x008fe20003f65070 */
[----:B------:R-:W-:Y:S02]  /*0da0*/  IMAD R65, R13, R65, R10 ;  /* 0x000000410d417224 */ /* 0x000fe400078e020a */
[----:B------:R-:W-:Y:S01]  /*0db0*/  IMAD R5, R83, UR4, RZ ;  /* 0x0000000453057c24 */ /* 0x000fe2000f8e02ff */
[----:B------:R-:W-:Y:S01]  /*0dc0*/  ISETP.NE.AND.EX P2, PT, R25, RZ, PT, P2 ;  /* 0x000000ff1900720c */ /* 0x000fe20003f45320 */
[----:B------:R-:W-:Y:S01]  /*0dd0*/  IMAD.IADD R65, R17, 0x1, R65 ;  /* 0x0000000111417824 */ /* 0x000fe200078e0241 */
[----:B------:R-:W-:Y:S01]  /*0de0*/  ISETP.NE.AND.EX P3, PT, R23, RZ, PT, P3 ;  /* 0x000000ff1700720c */ /* 0x000fe20003f65330 */
[----:B------:R-:W-:Y:S01]  /*0df0*/  IMAD R87, R94, UR5, R5 ;  /* 0x000000055e577c24 */ /* 0x000fe2000f8e0205 */
[----:B-1----:R-:W-:Y:S01]  /*0e00*/  LEA R88, P4, R16, R26, 0x1 ;  /* 0x0000001a10587211 */ /* 0x002fe200078808ff */
[----:B------:R-:W-:Y:S01]  /*0e10*/  IMAD.WIDE.U32 R4, R94, UR4, R6 ;  /* 0x000000045e047c25 */ /* 0x000fe2000f8e0006 */
[----:B------:R-:W-:Y:S01]  /*0e20*/  HFMA2.MMA R21, -RZ, RZ, 0, 0 ;  /* 0x00000000ff157435 */ /* 0x000fe200000001ff */
[----:B------:R-:W-:Y:S01]  /*0e30*/  ULDC.64 UR4, c[0x0][0x240] ;  /* 0x0000900000047ab9 */ /* 0x000fe20000000a00 */
[----:B------:R-:W-:Y:S01]  /*0e40*/  LEA.HI.X R65, R16, R27, R65, 0x1, P4 ;  /* 0x0000001b10417211 */ /* 0x000fe200020f0c41 */
[----:B------:R-:W-:Y:S01]  /*0e50*/  IMAD.MOV.U32 R18, RZ, RZ, RZ ;  /* 0x000000ffff127224 */ /* 0x000fe200078e00ff */
[----:B------:R-:W-:-:S02]  /*0e60*/  IADD3 R87, R5, R87, RZ ;  /* 0x0000005705577210 */ /* 0x000fc40007ffe0ff */
[C---:B------:R-:W-:Y:S01]  /*0e70*/  LEA R84, P4, R4.reuse, R84, 0x1 ;  /* 0x0000005404547211 */ /* 0x040fe200078808ff */
[----:B------:R-:W-:Y:S02]  /*0e80*/  IMAD.MOV.U32 R17, RZ, RZ, RZ ;  /* 0x000000ffff117224 */ /* 0x000fe400078e00ff */
[----:B------:R-:W-:Y:S01]  /*0e90*/  IMAD.MOV.U32 R10, RZ, RZ, RZ ;  /* 0x000000ffff0a7224 */ /* 0x000fe200078e00ff */
[----:B------:R-:W-:Y:S02]  /*0ea0*/  LEA.HI.X R87, R4, R85, R87, 0x1, P4 ;  /* 0x0000005504577211 */ /* 0x000fe400020f0c57 */
[----:B------:R-:W-:Y:S01]  /*0eb0*/  @P2 ISETP.NE.U32.AND P4, PT, R24, RZ, PT ;  /* 0x000000ff1800220c */ /* 0x000fe20003f85070 */
[----:B------:R-:W1:Y:S08]  /*0ec0*/  @P3 LDC R21, c[0x0][0x378] ;  /* 0x0000de00ff153b82 */ /* 0x000e700000000800 */
[----:B------:R-:W3:Y:S01]  /*0ed0*/  @P3 LDC R18, c[0x0][0x37c] ;  /* 0x0000df00ff123b82 */ /* 0x000ee20000000800 */
[----:B------:R-:W-:-:S02]  /*0ee0*/  PLOP3.LUT P3, PT, PT, PT, PT, 0x8, 0x0 ;  /* 0x000000000000781c */ /* 0x000fc40003f6e170 */
[----:B------:R-:W-:-:S05]  /*0ef0*/  @P2 ISETP.NE.AND.EX P3, PT, R25, RZ, PT, P4 ;  /* 0x000000ff1900220c */ /* 0x000fca0003f65340 */
[----:B------:R-:W4:Y:S08]  /*0f00*/  @P2 LDC R17, c[0x0][0x390] ;  /* 0x0000e400ff112b82 */ /* 0x000f300000000800 */
[----:B------:R-:W1:Y:S01]  /*0f10*/  @P2 LDC R10, c[0x0][0x394] ;  /* 0x0000e500ff0a2b82 */ /* 0x000e620000000800 */
[----:B------:R-:W-:-:S04]  /*0f20*/  ISETP.NE.U32.AND P2, PT, R113, RZ, PT ;  /* 0x000000ff7100720c */ /* 0x000fc80003f45070 */
[----:B0-----:R-:W-:Y:S01]  /*0f30*/  ISETP.NE.AND.EX P2, PT, R112, RZ, PT, P2 ;  /* 0x000000ff7000720c */ /* 0x001fe20003f45320 */
[----:B------:R-:W-:Y:S02]  /*0f40*/  IMAD R7, R83, UR4, RZ ;  /* 0x0000000453077c24 */ /* 0x000fe4000f8e02ff */
[----:B------:R-:W-:-:S04]  /*0f50*/  IMAD.WIDE.U32 R4, R94, UR4, RZ ;  /* 0x000000045e047c25 */ /* 0x000fc8000f8e00ff */
[----:B------:R-:W-:Y:S01]  /*0f60*/  IMAD R61, R94, UR5, R7 ;  /* 0x000000055e3d7c24 */ /* 0x000fe2000f8e0207 */
[----:B------:R-:W-:Y:S01]  /*0f70*/  CS2R R6, SRZ ;  /* 0x0000000000067805 */ /* 0x000fe2000001ff00 */
[----:B------:R-:W-:Y:S01]  /*0f80*/  IMAD.IADD R63, R8, 0x1, -R75 ;  /* 0x00000001083f7824 */ /* 0x000fe200078e0a4b */
[----:B------:R-:W-:Y:S01]  /*0f90*/  @P1 MOV R6, R113 ;  /* 0x0000007100061202 */ /* 0x000fe20000000f00 */
[----:B------:R-:W-:Y:S01]  /*0fa0*/  @P1 IMAD.MOV.U32 R7, RZ, RZ, R112 ;  /* 0x000000ffff071224 */ /* 0x000fe200078e0070 */
[----:B------:R-:W-:Y:S01]  /*0fb0*/  SEL R82, R82, 0x800, P5 ;  /* 0x0000080052527807 */ /* 0x000fe20002800000 */
[----:B------:R-:W-:Y:S01]  /*0fc0*/  IMAD.IADD R61, R5, 0x1, R61 ;  /* 0x00000001053d7824 */ /* 0x000fe200078e023d */
[----:B--2---:R-:W-:Y:S01]  /*0fd0*/  @!P0 SHF.R.S32.HI R11, RZ, 0x1f, R12 ;  /* 0x0000001fff0b8819 */ /* 0x004fe2000001140c */
[----:B-1-34-:R-:W-:Y:S06]  /*0fe0*/  @P3 BRA P2, `(.L_x_2579) ;  /* 0x0000000000743947 */ /* 0x01afec0001000000 */
[-C--:B------:R-:W-:Y:S01]  /*0ff0*/  IABS R17, R82.reuse ;  /* 0x0000005200117213 */ /* 0x080fe20000000000 */
[----:B------:R-:W-:Y:S01]  /*1000*/  IMAD.MOV.U32 R59, RZ, RZ, RZ ;  /* 0x000000ffff3b7224 */ /* 0x000fe200078e00ff */
[----:B------:R-:W-:Y:S02]  /*1010*/  IADD3 R13, R63, -0x1, R82 ;  /* 0xffffffff3f0d7810 */ /* 0x000fe40007ffe052 */
[----:B------:R-:W0:Y:S01]  /*1020*/  I2F.RP R8, R17 ;  /* 0x0000001100087306 */ /* 0x000e220000209400 */
[----:B------:R-:W-:Y:S02]  /*1030*/  IABS R16, R82 ;  /* 0x0000005200107213 */ /* 0x000fe40000000000 */
[----:B------:R-:W-:-:S05]  /*1040*/  MOV R80, RZ ;  /* 0x000000ff00507202 */ /* 0x000fca0000000f00 */
        /* <DEDUP_REMOVED lines=8> */
[----:B-----5:R-:W-:Y:S02]  /*10d0*/  IMAD R19, R10, R17, RZ ;  /* 0x000000110a137224 */ /* 0x020fe400078e02ff */
[----:B------:R-:W-:Y:S02]  /*10e0*/  IMAD.MOV R10, RZ, RZ, -R16 ;  /* 0x000000ffff0a7224 */ /* 0x000fe400078e0a10 */
[----:B------:R-:W-:-:S06]  /*10f0*/  IMAD.HI.U32 R15, R15, R19, R14 ;  /* 0x000000130f0f7227 */ /* 0x000fcc00078e000e */
        /* <DEDUP_REMOVED lines=12> */
.L_x_2579:
        /* <DEDUP_REMOVED lines=18> */
.L_x_2580:
        /* <DEDUP_REMOVED lines=10> */
[----:B------:R-:W-:-:S03]  /*1380*/  LEA.HI.X R9, R0, R18, R9, 0x2, P0 ;  /* 0x0000001200097211 */ /* 0x000fc600000f1409 */
[----:B------:R-:W-:Y:S02]  /*1390*/  IMAD R15, R12, UR5, R15 ;  /* 0x000000050c0f7c24 */ /* 0x000fe4000f8e020f */
[----:B------:R-:W-:-:S03]  /*13a0*/  IMAD.MOV.U32 R55, RZ, RZ, RZ ;  /* 0x000000ffff377224 */ /* 0x000fc600078e00ff */
        /* <DEDUP_REMOVED lines=19> */
.L_x_2608:
        /* <DEDUP_REMOVED lines=22> */
[----:B------:R-:W-:Y:S02]  /*1640*/  PRMT R0, RZ, 0x7610, R0 ;  /* 0x00007610ff007816 */ /* 0x000fe40000000000 */
[-C--:B------:R-:W-:Y:S02]  /*1650*/  ISETP.GE.AND P5, PT, R60, R49.reuse, PT ;  /* 0x000000313c00720c */ /* 0x080fe40003fa6270 */
[-C--:B------:R-:W-:Y:S02]  /*1660*/  ISETP.GE.AND P4, PT, R58, R49.reuse, PT ;  /* 0x000000313a00720c */ /* 0x080fe40003f86270 */
[-C--:B------:R-:W-:Y:S01]  /*1670*/  ISETP.GE.AND P3, PT, R56, R49.reuse, PT ;  /* 0x000000313800720c */ /* 0x080fe20003f66270 */
[----:B------:R-:W2:Y:S01]  /*1680*/  @!P0 LDG.E.U16 R19, desc[UR8][R16.64] ;  /* 0x0000000810138981 */ /* 0x000ea2000c1e1500 */
[----:B------:R-:W-:-:S02]  /*1690*/  ISETP.GE.AND P2, PT, R54, R49, PT ;  /* 0x000000313600720c */ /* 0x000fc40003f46270 */
[-C--:B------:R-:W-:Y:S01]  /*16a0*/  ISETP.GE.AND P1, PT, R52, R49.reuse, PT ;  /* 0x000000313400720c */ /* 0x080fe20003f26270 */
[----:B------:R-:W3:Y:S01]  /*16b0*/  @!P6 LDG.E.U16 R0, desc[UR8][R16.64+0x40] ;  /* 0x000040081000e981 */ /* 0x000ee2000c1e1500 */
[----:B------:R-:W-:Y:S02]  /*16c0*/  ISETP.GE.AND P0, PT, R50, R49, PT ;  /* 0x000000313200720c */ /* 0x000fe40003f06270 */
[----:B------:R-:W-:Y:S02]  /*16d0*/  PRMT R21, RZ, 0x7610, R21 ;  /* 0x00007610ff157816 */ /* 0x000fe40000000015 */
[----:B------:R-:W-:Y:S02]  /*16e0*/  PRMT R18, RZ, 0x7610, R18 ;  /* 0x00007610ff127816 */ /* 0x000fe40000000012 */
[----:B------:R-:W-:Y:S02]  /*16f0*/  PRMT R23, RZ, 0x7610, R23 ;  /* 0x00007610ff177816 */ /* 0x000fe40000000017 */
[----:B------:R-:W-:Y:S01]  /*1700*/  PRMT R20, RZ, 0x7610, R20 ;  /* 0x00007610ff147816 */ /* 0x000fe20000000014 */
[----:B------:R-:W4:Y:S01]  /*1710*/  @!P5 LDG.E.U16 R21, desc[UR8][R16.64+0x80] ;  /* 0x000080081015d981 */ /* 0x000f22000c1e1500 */
[----:B------:R-:W-:-:S02]  /*1720*/  PRMT R25, RZ, 0x7610, R25 ;  /* 0x00007610ff197816 */ /* 0x000fc40000000019 */
[----:B------:R-:W-:Y:S01]  /*1730*/  PRMT R22, RZ, 0x7610, R22 ;  /* 0x00007610ff167816 */ /* 0x000fe20000000016 */
[----:B------:R-:W5:Y:S01]  /*1740*/  @!P4 LDG.E.U16 R18, desc[UR8][R16.64+0xc0] ;  /* 0x0000c0081012c981 */ /* 0x000f62000c1e1500 */
[----:B------:R-:W0:Y:S01]  /*1750*/  S2UR UR5, SR_CgaCtaId ;  /* 0x00000000000579c3 */ /* 0x000e220000008800 */
[----:B------:R-:W-:Y:S01]  /*1760*/  UMOV UR4, 0x400 ;  /* 0x0000040000047882 */ /* 0x000fe20000000000 */
[C---:B------:R-:W-:Y:S01]  /*1770*/  IADD3 R24, R57.reuse, 0x20, RZ ;  /* 0x0000002039187810 */ /* 0x040fe20007ffe0ff */
[----:B------:R-:W5:Y:S01]  /*1780*/  @!P3 LDG.E.U16 R23, desc[UR8][R16.64+0x100] ;  /* 0x000100081017b981 */ /* 0x000f62000c1e1500 */
[C---:B------:R-:W-:Y:S01]  /*1790*/  VIADD R26, R57.reuse, 0x40 ;  /* 0x00000040391a7836 */ /* 0x040fe20000000000 */
[C---:B------:R-:W-:Y:S02]  /*17a0*/  LEA.HI.SX32 R48, R57.reuse, R57, 0x1b ;  /* 0x0000003939307211 */ /* 0x040fe400078fdaff */
[----:B------:R-:W5:Y:S01]  /*17b0*/  @!P2 LDG.E.U16 R20, desc[UR8][R16.64+0x140] ;  /* 0x000140081014a981 */ /* 0x000f62000c1e1500 */
[C---:B------:R-:W-:Y:S01]  /*17c0*/  VIADD R28, R57.reuse, 0xc0 ;  /* 0x000000c0391c7836 */ /* 0x040fe20000000000 */
[----:B------:R-:W-:-:S02]  /*17d0*/  IADD3 R30, R57, 0xe0, RZ ;  /* 0x000000e0391e7810 */ /* 0x000fc40007ffe0ff */
[----:B------:R-:W5:Y:S01]  /*17e0*/  @!P1 LDG.E.U16 R25, desc[UR8][R16.64+0x180] ;  /* 0x0001800810199981 */ /* 0x000f62000c1e1500 */
[----:B------:R-:W-:Y:S02]  /*17f0*/  P2R R109, PR, RZ, 0x40 ;  /* 0x00000040ff6d7803 */ /* 0x000fe40000000000 */
[----:B------:R-:W-:Y:S01]  /*1800*/  P2R R33, PR, RZ, 0x40 ;  /* 0x00000040ff217803 */ /* 0x000fe20000000000 */
[----:B------:R1:W5:Y:S01]  /*1810*/  @!P0 LDG.E.U16 R22, desc[UR8][R16.64+0x1c0] ;  /* 0x0001c00810168981 */ /* 0x000362000c1e1500 */
[-C--:B------:R-:W-:Y:S02]  /*1820*/  LEA.HI.SX32 R24, R24, R57.reuse, 0x1b ;  /* 0x0000003918187211 */ /* 0x080fe400078fdaff */
[----:B------:R-:W-:Y:S02]  /*1830*/  LEA.HI.SX32 R26, R26, R57, 0x1b ;  /* 0x000000391a1a7211 */ /* 0x000fe400078fdaff */
[----:B------:R-:W-:Y:S02]  /*1840*/  PRMT R27, RZ, 0x7610, R27 ;  /* 0x00007610ff1b7816 */ /* 0x000fe4000000001b */
[----:B------:R-:W-:Y:S01]  /*1850*/  PRMT R29, RZ, 0x7610, R29 ;  /* 0x00007610ff1d7816 */ /* 0x000fe2000000001d */
[----:B0-----:R-:W-:Y:S01]  /*1860*/  ULEA UR5, UR5, UR4, 0x18 ;  /* 0x0000000405057291 */ /* 0x001fe2000f8ec03f */
[----:B-1----:R-:W-:-:S02]  /*1870*/  IADD3 R16, R57, 0x60, RZ ;  /* 0x0000006039107810 */ /* 0x002fc40007ffe0ff */
[----:B------:R-:W-:Y:S01]  /*1880*/  LEA.HI.SX32 R28, R28, R57, 0x1b ;  /* 0x000000391c1c7211 */ /* 0x000fe200078fdaff */
[----:B------:R-:W-:Y:S01]  /*1890*/  ULDC.U8 UR4, c[0x0][0x238] ;  /* 0x00008e0000047ab9 */ /* 0x000fe20000000000 */
[----:B------:R-:W-:Y:S02]  /*18a0*/  PRMT R31, RZ, 0x7610, R31 ;  /* 0x00007610ff1f7816 */ /* 0x000fe4000000001f */
[----:B------:R-:W-:Y:S02]  /*18b0*/  LEA R48, R48, UR5, 0x1 ;  /* 0x0000000530307c11 */ /* 0x000fe4000f8e08ff */
[----:B------:R-:W-:Y:S01]  /*18c0*/  LEA R47, R24, UR5, 0x1 ;  /* 0x00000005182f7c11 */ /* 0x000fe2000f8e08ff */
[C---:B------:R-:W-:Y:S01]  /*18d0*/  VIADD R24, R57.reuse, 0x80 ;  /* 0x0000008039187836 */ /* 0x040fe20000000000 */
[----:B------:R-:W-:Y:S02]  /*18e0*/  LEA R46, R26, UR5, 0x1 ;  /* 0x000000051a2e7c11 */ /* 0x000fe4000f8e08ff */
[----:B------:R-:W-:-:S02]  /*18f0*/  IADD3 R26, R57, 0xa0, RZ ;  /* 0x000000a0391a7810 */ /* 0x000fc40007ffe0ff */
        /* <DEDUP_REMOVED lines=10> */
[----:B------:R-:W-:Y:S02]  /*19a0*/  PRMT R17, RZ, 0x7610, R17 ;  /* 0x00007610ff117816 */ /* 0x000fe40000000011 */
[----:B------:R-:W-:-:S02]  /*19b0*/  PRMT R16, RZ, 0x7610, R16 ;  /* 0x00007610ff107816 */ /* 0x000fc40000000010 */
[----:B------:R-:W-:Y:S02]  /*19c0*/  PRMT R26, RZ, 0x7610, R26 ;  /* 0x00007610ff1a7816 */ /* 0x000fe4000000001a */
[----:B------:R-:W-:Y:S02]  /*19d0*/  PRMT R28, RZ, 0x7610, R28 ;  /* 0x00007610ff1c7816 */ /* 0x000fe4000000001c */
[----:B------:R-:W-:Y:S02]  /*19e0*/  PRMT R30, RZ, 0x7610, R30 ;  /* 0x00007610ff1e7816 */ /* 0x000fe4000000001e */
[----:B------:R-:W-:Y:S01]  /*19f0*/  P2R R110, PR, RZ, 0x20 ;  /* 0x00000020ff6e7803 */ /* 0x000fe20000000000 */
[----:B--2---:R-:W-:Y:S04]  /*1a00*/  STS.U16 [R48], R19 ;  /* 0x0000001330007388 */ /* 0x004fe80000000400 */
[----:B---3--:R0:W-:Y:S02]  /*1a10*/  STS.U16 [R47+0x40], R0 ;  /* 0x000040002f007388 */ /* 0x0081e40000000400 */
[----:B0-----:R-:W-:-:S02]  /*1a20*/  IMAD.SHL.U32 R0, R57, 0x8, RZ ;  /* 0x0000000839007824 */ /* 0x001fc400078e00ff */
[----:B----4-:R-:W-:Y:S03]  /*1a30*/  STS.U16 [R46+0x80], R21 ;  /* 0x000080152e007388 */ /* 0x010fe60000000400 */
[----:B------:R-:W-:Y:S01]  /*1a40*/  LEA.HI.SX32 R0, R0, R0, 0x1b ;  /* 0x0000000000007211 */ /* 0x000fe200078fdaff */
[----:B-----5:R-:W-:Y:S03]  /*1a50*/  STS.U16 [R45+0xc0], R18 ;  /* 0x0000c0122d007388 */ /* 0x020fe60000000400 */
[----:B------:R-:W-:Y:S01]  /*1a60*/  LEA R40, R0, UR5, 0x1 ;  /* 0x0000000500287c11 */ /* 0x000fe2000f8e08ff */
        /* <DEDUP_REMOVED lines=22> */
[----:B------:R-:W5:Y:S01]  /*1bd0*/  @!P0 LDG.E.U16 R30, desc[UR8][R14.64+0x1c0] ;  /* 0x0001c0080e1e8981 */ /* 0x000f62000c1e1500 */
[----:B------:R-:W-:Y:S03]  /*1be0*/  BSSY B0, `(.L_x_2581) ;  /* 0x0000039000007945 */ /* 0x000fe60003800000 */
[----:B--2---:R-:W-:Y:S04]  /*1bf0*/  STS.U16 [R48], R17 ;  /* 0x0000001130007388 */ /* 0x004fe80000000400 */
[----:B---3--:R-:W-:Y:S04]  /*1c00*/  STS.U16 [R47+0x40], R16 ;  /* 0x000040102f007388 */ /* 0x008fe80000000400 */
[----:B------:R-:W-:Y:S04]  /*1c10*/  STS.U16 [R46+0x80], R27 ;  /* 0x0000801b2e007388 */ /* 0x000fe80000000400 */
[----:B----4-:R0:W-:Y:S04]  /*1c20*/  STS.U16 [R45+0xc0], R26 ;  /* 0x0000c01a2d007388 */ /* 0x0101e80000000400 */
[----:B-----5:R-:W-:Y:S04]  /*1c30*/  STS.U16 [R44+0x100], R29 ;  /* 0x0001001d2c007388 */ /* 0x020fe80000000400 */
[----:B------:R-:W-:Y:S01]  /*1c40*/  STS.U16 [R43+0x140], R28 ;  /* 0x0001401c2b007388 */ /* 0x000fe20000000400 */
[----:B0-----:R-:W0:Y:S03]  /*1c50*/  LDC R26, c[0x0][0x21c] ;  /* 0x00008700ff1a7b82 */ /* 0x001e260000000800 */
        /* <DEDUP_REMOVED lines=49> */
.L_x_2582:
[----:B------:R-:W-:Y:S05]  /*1f70*/  BSYNC B0 ;  /* 0x0000000000007941 */ /* 0x000fea0003800000 */
.L_x_2581:
        /* <DEDUP_REMOVED lines=37> */
.L_x_2584:
[----:B------:R-:W-:Y:S05]  /*21d0*/  BSYNC B0 ;  /* 0x0000000000007941 */ /* 0x000fea0003800000 */
.L_x_2583:
        /* <DEDUP_REMOVED lines=37> */
.L_x_2586:
[----:B------:R-:W-:Y:S05]  /*2430*/  BSYNC B0 ;  /* 0x0000000000007941 */ /* 0x000fea0003800000 */
.L_x_2585:
        /* <DEDUP_REMOVED lines=37> */
.L_x_2588:
[----:B------:R-:W-:Y:S05]  /*2690*/  BSYNC B0 ;  /* 0x0000000000007941 */ /* 0x000fea0003800000 */
.L_x_2587:
        /* <DEDUP_REMOVED lines=37> */
.L_x_2590:
[----:B------:R-:W-:Y:S05]  /*28f0*/  BSYNC B0 ;  /* 0x0000000000007941 */ /* 0x000fea0003800000 */
.L_x_2589:
[----:B------:R-:W-:Y:S01]  /*2900*/  FSETP.GTU.FTZ.AND P5, PT, R34, 20, PT ;  /* 0x41a000002200780b */ /* 0x000fe20003fbc000 */
[----:B------:R-:W-:Y:S01]  /*2910*/  HADD2.F32 R0, -RZ, R0.H0_H0 ;  /* 0x20000000ff007230 */ /* 0x000fe20000004100 */
[----:B------:R-:W-:Y:S01]  /*2920*/  MOV R17, R89 ;  /* 0x0000005900117202 */ /* 0x000fe20000000f00 */
[----:B------:R-:W-:Y:S01]  /*2930*/  IMAD.MOV.U32 R16, RZ, RZ, R86 ;  /* 0x000000ffff107224 */ /* 0x000fe200078e0056 */
[----:B------:R-:W-:Y:S01]  /*2940*/  ISETP.EQ.OR P5, PT, RZ, UR4, P5 ;  /* 0x00000004ff007c0c */ /* 0x000fe2000afa2670 */
[----:B------:R-:W-:Y:S01]  /*2950*/  BSSY B0, `(.L_x_2591) ;  /* 0x0000024000007945 */ /* 0x000fe20003800000 */
[----:B------:R-:W-:Y:S01]  /*2960*/  FADD.FTZ R0, R0, R71 ;  /* 0x0000004700007221 */ /* 0x000fe20000010000 */
        /* <DEDUP_REMOVED lines=34> */
.L_x_2592:
[----:B------:R-:W-:Y:S05]  /*2b90*/  BSYNC B0 ;  /* 0x0000000000007941 */ /* 0x000fea0003800000 */
.L_x_2591:
[----:B------:R-:W-:Y:S01]  /*2ba0*/  FSETP.GTU.FTZ.AND P5, PT, R0, 20, PT ;  /* 0x41a000000000780b */ /* 0x000fe20003fbc000 */
[----:B------:R-:W-:Y:S01]  /*2bb0*/  HADD2.F32 R28, -RZ, R27.H0_H0 ;  /* 0x2000001bff1c7230 */ /* 0x000fe20000004100 */
[----:B------:R-:W-:Y:S01]  /*2bc0*/  BSSY B0, `(.L_x_2593) ;  /* 0x0000027000007945 */ /* 0x000fe20003800000 */
[----:B------:R-:W-:Y:S01]  /*2bd0*/  IMAD.WIDE R14, R49, 0x2, R84 ;  /* 0x00000002310e7825 */ /* 0x000fe200078e0254 */
[----:B------:R-:W-:Y:S02]  /*2be0*/  ISETP.EQ.OR P5, PT, RZ, UR4, P5 ;  /* 0x00000004ff007c0c */ /* 0x000fe4000afa2670 */
[----:B------:R-:W-:Y:S01]  /*2bf0*/  MOV R89, R17 ;  /* 0x0000001100597202 */ /* 0x000fe20000000f00 */
[----:B------:R-:W-:Y:S02]  /*2c00*/  IMAD.MOV.U32 R86, RZ, RZ, R16 ;  /* 0x000000ffff567224 */ /* 0x000fe400078e0010 */
[----:B------:R-:W-:Y:S01]  /*2c10*/  FADD.FTZ R85, R28, R71 ;  /* 0x000000471c557221 */ /* 0x000fe20000010000 */
[----:B------:R-:W-:-:S07]  /*2c20*/  IMAD.MOV.U32 R84, RZ, RZ, R14 ;  /* 0x000000ffff547224 */ /* 0x000fce00078e000e */
        /* <DEDUP_REMOVED lines=32> */
.L_x_2594:
[----:B------:R-:W-:Y:S05]  /*2e30*/  BSYNC B0 ;  /* 0x0000000000007941 */ /* 0x000fea0003800000 */
.L_x_2593:
[----:B------:R-:W-:Y:S01]  /*2e40*/  FSETP.GTU.FTZ.AND P5, PT, R85, 20, PT ;  /* 0x41a000005500780b */ /* 0x000fe20003fbc000 */
[----:B------:R-:W-:Y:S01]  /*2e50*/  BSSY B0, `(.L_x_2595) ;  /* 0x0000029000007945 */ /* 0x000fe20003800000 */
[----:B------:R-:W-:Y:S02]  /*2e60*/  IMAD.MOV.U32 R87, RZ, RZ, R15 ;  /* 0x000000ffff577224 */ /* 0x000fe400078e000f */
[----:B------:R-:W-:Y:S01]  /*2e70*/  ISETP.EQ.OR P5, PT, RZ, UR4, P5 ;  /* 0x00000004ff007c0c */ /* 0x000fe2000afa2670 */
[----:B------:R-:W-:Y:S02]  /*2e80*/  HADD2.F32 R28, -RZ, R25.H0_H0 ;  /* 0x20000019ff1c7230 */ /* 0x000fe40000004100 */
[----:B------:R-:W-:Y:S02]  /*2e90*/  HADD2.F32 R96, -RZ, R24.H0_H0 ;  /* 0x20000018ff607230 */ /* 0x000fe40000004100 */
[----:B------:R-:W-:Y:S02]  /*2ea0*/  HADD2.F32 R98, -RZ, R23.H0_H0 ;  /* 0x20000017ff627230 */ /* 0x000fe40000004100 */
[----:B------:R-:W-:-:S02]  /*2eb0*/  HADD2.F32 R95, -RZ, R18.H0_H0 ;  /* 0x20000012ff5f7230 */ /* 0x000fc40000004100 */
[----:B------:R-:W-:Y:S02]  /*2ec0*/  HADD2.F32 R30, -RZ, R19.H0_H0 ;  /* 0x20000013ff1e7230 */ /* 0x000fe40000004100 */
[----:B------:R-:W-:Y:S02]  /*2ed0*/  HADD2.F32 R93, -RZ, R20.H0_H0 ;  /* 0x20000014ff5d7230 */ /* 0x000fe40000004100 */
        /* <DEDUP_REMOVED lines=32> */
.L_x_2596:
[----:B------:R-:W-:Y:S05]  /*30e0*/  BSYNC B0 ;  /* 0x0000000000007941 */ /* 0x000fea0003800000 */
.L_x_2595:
        /* <DEDUP_REMOVED lines=30> */
.L_x_2605:
        /* <DEDUP_REMOVED lines=14> */
[----:B------:R-:W-:Y:S01]  /*33b0*/  PRMT R118, RZ, 0x7610, R118 ;  /* 0x00007610ff767816 */ /* 0x000fe20000000076 */
[----:B------:R-:W-:Y:S01]  /*33c0*/  IMAD.IADD R27, R29, 0x1, R27 ;  /* 0x000000011d1b7824 */ /* 0x000fe200078e021b */
[----:B------:R-:W-:-:S02]  /*33d0*/  PRMT R121, RZ, 0x7610, R121 ;  /* 0x00007610ff797816 */ /* 0x000fc40000000079 */
[----:B------:R-:W-:Y:S02]  /*33e0*/  PRMT R120, RZ, 0x7610, R120 ;  /* 0x00007610ff787816 */ /* 0x000fe40000000078 */
[----:B------:R-:W-:Y:S01]  /*33f0*/  LEA.HI.X R27, R28, R67, R27, 0x1, P5 ;  /* 0x000000431c1b7211 */ /* 0x000fe200028f0c1b */
[----:B------:R-:W-:-:S04]  /*3400*/  IMAD R28, R24, UR7, RZ ;  /* 0x00000007181c7c24 */ /* 0x000fc8000f8e02ff */
[----:B------:R-:W-:Y:S01]  /*3410*/  IMAD R29, R25, UR4, R28 ;  /* 0x00000004191d7c24 */ /* 0x000fe2000f8e021c */
[C---:B------:R-:W-:Y:S01]  /*3420*/  LEA R28, P5, R30.reuse, R88, 0x1 ;  /* 0x000000581e1c7211 */ /* 0x040fe200078a08ff */
[----:B------:R-:W3:Y:S03]  /*3430*/  @!P6 LDG.E.U16 R115, desc[UR8][R26.64+0x80] ;  /* 0x000080081a73e981 */ /* 0x000ee6000c1e1500 */
[----:B------:R-:W-:Y:S01]  /*3440*/  IADD3 R29, R31, R29, RZ ;  /* 0x0000001d1f1d7210 */ /* 0x000fe20007ffe0ff */
[----:B------:R-:W5:Y:S01]  /*3450*/  @!P4 LDG.E.U16 R116, desc[UR8][R26.64+0xc0] ;  /* 0x0000c0081a74c981 */ /* 0x000f62000c1e1500 */
[----:B------:R-:W-:Y:S02]  /*3460*/  MOV R31, R61 ;  /* 0x0000003d001f7202 */ /* 0x000fe40000000f00 */
[----:B------:R-:W-:Y:S01]  /*3470*/  LEA.HI.X R29, R30, R65, R29, 0x1, P5 ;  /* 0x000000411e1d7211 */ /* 0x000fe200028f0c1d */
[----:B------:R-:W-:Y:S01]  /*3480*/  IMAD.MOV.U32 R30, RZ, RZ, R4 ;  /* 0x000000ffff1e7224 */ /* 0x000fe200078e0004 */
[----:B------:R-:W2:Y:S03]  /*3490*/  @!P3 LDG.E.U16 R119, desc[UR8][R26.64+0x100] ;  /* 0x000100081a77b981 */ /* 0x000ea6000c1e1500 */
[----:B------:R-:W-:Y:S01]  /*34a0*/  IMAD.WIDE.U32 R30, R18, UR4, R30 ;  /* 0x00000004121e7c25 */ /* 0x000fe2000f8e001e */
[----:B------:R-:W2:Y:S03]  /*34b0*/  @!P2 LDG.E.U16 R118, desc[UR8][R26.64+0x140] ;  /* 0x000140081a76a981 */ /* 0x000ea6000c1e1500 */
[----:B------:R-:W-:Y:S01]  /*34c0*/  IMAD.IADD R31, R31, 0x1, R33 ;  /* 0x000000011f1f7824 */ /* 0x000fe200078e0221 */
[C---:B----4-:R-:W-:Y:S01]  /*34d0*/  LEA R32, P5, R30.reuse, R20, 0x2 ;  /* 0x000000141e207211 */ /* 0x050fe200078a10ff */
[----:B------:R-:W4:Y:S03]  /*34e0*/  @!P1 LDG.E.U16 R121, desc[UR8][R26.64+0x180] ;  /* 0x000180081a799981 */ /* 0x000f26000c1e1500 */
[----:B------:R-:W-:-:S02]  /*34f0*/  LEA.HI.X R33, R30, R21, R31, 0x2, P5 ;  /* 0x000000151e217211 */ /* 0x000fc400028f141f */
[----:B------:R-:W-:Y:S02]  /*3500*/  PRMT R31, RZ, 0x7610, R31 ;  /* 0x00007610ff1f7816 */ /* 0x000fe4000000001f */
[----:B------:R-:W-:Y:S02]  /*3510*/  ISETP.NE.AND P5, PT, R109, RZ, PT ;  /* 0x000000ff6d00720c */ /* 0x000fe40003fa5270 */
[----:B------:R-:W-:Y:S01]  /*3520*/  PRMT R30, RZ, 0x7610, R30 ;  /* 0x00007610ff1e7816 */ /* 0x000fe2000000001e */
[----:B------:R0:W4:Y:S04]  /*3530*/  LDG.E R33, desc[UR8][R32.64] ;  /* 0x0000000820217981 */ /* 0x000128000c1e1900 */
[----:B------:R-:W3:Y:S01]  /*3540*/  @!P0 LDG.E.U16 R31, desc[UR8][R26.64] ;  /* 0x000000081a1f8981 */ /* 0x000ee2000c1e1500 */
[----:B------:R-:W-:-:S05]  /*3550*/  ISETP.NE.AND P0, PT, R122, RZ, PT ;  /* 0x000000ff7a00720c */ /* 0x000fca0003f05270 */
[----:B------:R-:W5:Y:S08]  /*3560*/  @!P5 LDG.E.U16 R30, desc[UR8][R26.64+0x40] ;  /* 0x000040081a1ed981 */ /* 0x000f70000c1e1500 */
[----:B------:R-:W4:Y:S01]  /*3570*/  @!P0 LDG.E.U16 R120, desc[UR8][R26.64+0x1c0] ;  /* 0x0001c0081a788981 */ /* 0x000f22000c1e1500 */
[----:B------:R-:W-:Y:S01]  /*3580*/  ISETP.GE.U32.AND P5, PT, R66, R49, PT ;  /* 0x000000314200720c */ /* 0x000fe20003fa6070 */
[----:B0-----:R-:W0:Y:S02]  /*3590*/  S2R R32, SR_TID.X ;  /* 0x0000000000207919 */ /* 0x001e240000002100 */
[----:B---3--:R-:W-:Y:S04]  /*35a0*/  STS.U16 [R48], R31 ;  /* 0x0000001f30007388 */ /* 0x008fe80000000400 */
[----:B-----5:R-:W-:Y:S04]  /*35b0*/  STS.U16 [R47+0x40], R30 ;  /* 0x0000401e2f007388 */ /* 0x020fe80000000400 */
[----:B------:R-:W-:Y:S04]  /*35c0*/  STS.U16 [R46+0x80], R115 ;  /* 0x000080732e007388 */ /* 0x000fe80000000400 */
[----:B------:R-:W-:Y:S04]  /*35d0*/  STS.U16 [R45+0xc0], R116 ;  /* 0x0000c0742d007388 */ /* 0x000fe80000000400 */
[----:B--2---:R-:W-:Y:S04]  /*35e0*/  STS.U16 [R44+0x100], R119 ;  /* 0x000100772c007388 */ /* 0x004fe80000000400 */
[----:B------:R-:W-:Y:S04]  /*35f0*/  STS.U16 [R43+0x140], R118 ;  /* 0x000140762b007388 */ /* 0x000fe80000000400 */
[----:B----4-:R-:W-:Y:S04]  /*3600*/  STS.U16 [R42+0x180], R121 ;  /* 0x000180792a007388 */ /* 0x010fe80000000400 */
[----:B------:R-:W-:Y:S01]  /*3610*/  STS.U16 [R41+0x1c0], R120 ;  /* 0x0001c07829007388 */ /* 0x000fe20000000400 */
[----:B------:R-:W-:-:S03]  /*3620*/  NOP ;  /* 0x0000000000007918 */ /* 0x000fc60000000000 */
[----:B------:R-:W2:Y:S02]  /*3630*/  LDS.U16 R26, [R40+0xc] ;  /* 0x00000c00281a7984 */ /* 0x000ea40000000400 */
[----:B--2---:R-:W-:Y:S02]  /*3640*/  HADD2.F32 R27, -RZ, R26.H0_H0 ;  /* 0x2000001aff1b7230 */ /* 0x004fe40000004100 */
[----:B------:R-:W2:Y:S03]  /*3650*/  LDS.U16 R26, [R40+0x2] ;  /* 0x00000200281a7984 */ /* 0x000ea60000000400 */
[----:B------:R-:W-:-:S05]  /*3660*/  FMUL.FTZ R27, R100, R27 ;  /* 0x0000001b641b7220 */ /* 0x000fca0000410000 */
[----:B------:R-:W-:Y:S01]  /*3670*/  FSEL R123, R27, RZ, !P5 ;  /* 0x000000ff1b7b7208 */ /* 0x000fe20006800000 */
[----:B------:R-:W-:-:S04]  /*3680*/  FMUL.FTZ R33, R33, 1.4426950216293334961 ;  /* 0x3fb8aa3b21217820 */ /* 0x000fc80000410000 */
[C---:B------:R-:W-:Y:S01]  /*3690*/  FMUL.FTZ R31, R33.reuse, R0 ;  /* 0x00000000211f7220 */ /* 0x040fe20000410000 */
[----:B------:R-:W-:-:S05]  /*36a0*/  FMUL.FTZ R30, R33, R38 ;  /* 0x00000026211e7220 */ /* 0x000fca0000410000 */
[----:B------:R-:W3:Y:S01]  /*36b0*/  MUFU.EX2 R31, R31 ;  /* 0x0000001f001f7308 */ /* 0x000ee20000000800 */
[----:B--2---:R-:W-:Y:S02]  /*36c0*/  HADD2.F32 R27, -RZ, R26.H0_H0 ;  /* 0x2000001aff1b7230 */ /* 0x004fe40000004100 */
[----:B------:R-:W2:Y:S05]  /*36d0*/  LDS.U16 R26, [R40] ;  /* 0x00000000281a7984 */ /* 0x000eaa0000000400 */
[----:B------:R-:W4:Y:S01]  /*36e0*/  MUFU.EX2 R30, R30 ;  /* 0x0000001e001e7308 */ /* 0x000f220000000800 */
[----:B---3--:R-:W-:Y:S02]  /*36f0*/  FSEL R124, R31, 1, !P5 ;  /* 0x3f8000001f7c7808 */ /* 0x008fe40006800000 */
[----:B------:R-:W-:Y:S01]  /*3700*/  ISETP.GE.U32.AND P5, PT, R76, R49, PT ;  /* 0x000000314c00720c */ /* 0x000fe20003fa6070 */
[----:B------:R-:W-:-:S05]  /*3710*/  FMUL.FTZ R27, R96, R27 ;  /* 0x0000001b601b7220 */ /* 0x000fca0000410000 */
[----:B------:R-:W-:Y:S02]  /*3720*/  FSEL R126, R27, RZ, !P5 ;  /* 0x000000ff1b7e7208 */ /* 0x000fe40006800000 */
[----:B----4-:R-:W-:Y:S02]  /*3730*/  FSEL R125, R30, 1, !P5 ;  /* 0x3f8000001e7d7808 */ /* 0x010fe40006800000 */
[----:B0-----:R-:W-:-:S04]  /*3740*/  SHF.L.U32 R30, R32, 0x3, RZ ;  /* 0x00000003201e7819 */ /* 0x001fc800000006ff */
[----:B------:R-:W-:Y:S01]  /*3750*/  ISETP.GE.U32.AND P5, PT, R30, R49, PT ;  /* 0x000000311e00720c */ /* 0x000fe20003fa6070 */
[----:B--2---:R-:W-:-:S05]  /*3760*/  HADD2.F32 R26, -RZ, R26.H0_H0 ;  /* 0x2000001aff1a7230 */ /* 0x004fca0000004100 */
        /* <DEDUP_REMOVED lines=37> */
[----:B------:R-:W2:Y:S08]  /*39c0*/  MUFU.EX2 R27, R27 ;  /* 0x0000001b001b7308 */ /* 0x000eb00000000800 */
[----:B------:R-:W3:Y:S01]  /*39d0*/  MUFU.EX2 R33, R33 ;  /* 0x0000002100217308 */ /* 0x000ee20000000800 */
[----:B------:R-:W-:Y:S02]  /*39e0*/  P2R R122, PR, RZ, 0x40 ;  /* 0x00000040ff7a7803 */ /* 0x000fe40000000000 */
[----:B------:R-:W-:-:S02]  /*39f0*/  ISETP.NE.AND P6, PT, R111, RZ, PT ;  /* 0x000000ff6f00720c */ /* 0x000fc40003fc5270 */
[----:B--2---:R-:W-:Y:S02]  /*3a00*/  FSEL R137, R27, 1, !P5 ;  /* 0x3f8000001b897808 */ /* 0x004fe40006800000 */
[----:B------:R-:W-:Y:S02]  /*3a10*/  ISETP.GE.U32.AND P5, PT, R64, R49, PT ;  /* 0x000000314000720c */ /* 0x000fe40003fa6070 */
[----:B------:R-:W-:Y:S01]  /*3a20*/  PRMT R27, RZ, 0x7610, R27 ;  /* 0x00007610ff1b7816 */ /* 0x000fe2000000001b */
[----:B0-----:R-:W-:Y:S01]  /*3a30*/  HADD2.F32 R26, -RZ, R26.H0_H0 ;  /* 0x2000001aff1a7230 */ /* 0x001fe20000004100 */
[----:B---3--:R-:W-:-:S05]  /*3a40*/  FSEL R134, R33, 1, !P5 ;  /* 0x3f80000021867808 */ /* 0x008fca0006800000 */
[----:B------:R-:W2:Y:S01]  /*3a50*/  @!P6 LDG.E.U16 R27, desc[UR8][R28.64] ;  /* 0x000000081c1be981 */ /* 0x000ea2000c1e1500 */
[----:B------:R-:W-:-:S05]  /*3a60*/  FMUL.FTZ R26, R91, R26 ;  /* 0x0000001a5b1a7220 */ /* 0x000fca0000410000 */
[----:B------:R-:W-:Y:S02]  /*3a70*/  FSEL R131, R26, RZ, !P5 ;  /* 0x000000ff1a837208 */ /* 0x000fe40006800000 */
[----:B------:R-:W-:Y:S02]  /*3a80*/  ISETP.NE.AND P5, PT, R109, RZ, PT ;  /* 0x000000ff6d00720c */ /* 0x000fe40003fa5270 */
[----:B------:R-:W-:Y:S02]  /*3a90*/  PRMT R26, RZ, 0x7610, R26 ;  /* 0x00007610ff1a7816 */ /* 0x000fe4000000001a */
[----:B------:R-:W-:Y:S02]  /*3aa0*/  ISETP.NE.AND P6, PT, R122, RZ, PT ;  /* 0x000000ff7a00720c */ /* 0x000fe40003fc5270 */
[----:B------:R-:W-:Y:S02]  /*3ab0*/  PRMT R31, RZ, 0x7610, R31 ;  /* 0x00007610ff1f7816 */ /* 0x000fe4000000001f */
[----:B------:R-:W-:-:S02]  /*3ac0*/  PRMT R30, RZ, 0x7610, R30 ;  /* 0x00007610ff1e7816 */ /* 0x000fc4000000001e */
[----:B------:R-:W-:-:S03]  /*3ad0*/  PRMT R33, RZ, 0x7610, R33 ;  /* 0x00007610ff217816 */ /* 0x000fc60000000021 */
[----:B------:R-:W3:Y:S01]  /*3ae0*/  @!P5 LDG.E.U16 R26, desc[UR8][R28.64+0x40] ;  /* 0x000040081c1ad981 */ /* 0x000ee2000c1e1500 */
[----:B------:R-:W-:Y:S02]  /*3af0*/  PRMT R116, RZ, 0x7610, R116 ;  /* 0x00007610ff747816 */ /* 0x000fe40000000074 */
[----:B------:R-:W-:Y:S01]  /*3b00*/  PRMT R115, RZ, 0x7610, R115 ;  /* 0x00007610ff737816 */ /* 0x000fe20000000073 */
[----:B------:R-:W4:Y:S01]  /*3b10*/  @!P6 LDG.E.U16 R31, desc[UR8][R28.64+0x80] ;  /* 0x000080081c1fe981 */ /* 0x000f22000c1e1500 */
[----:B------:R-:W-:-:S03]  /*3b20*/  PRMT R118, RZ, 0x7610, R118 ;  /* 0x00007610ff767816 */ /* 0x000fc60000000076 */
[----:B------:R-:W5:Y:S04]  /*3b30*/  @!P4 LDG.E.U16 R30, desc[UR8][R28.64+0xc0] ;  /* 0x0000c0081c1ec981 */ /* 0x000f68000c1e1500 */
[----:B------:R-:W5:Y:S04]  /*3b40*/  @!P3 LDG.E.U16 R33, desc[UR8][R28.64+0x100] ;  /* 0x000100081c21b981 */ /* 0x000f68000c1e1500 */
[----:B------:R-:W5:Y:S04]  /*3b50*/  @!P2 LDG.E.U16 R116, desc[UR8][R28.64+0x140] ;  /* 0x000140081c74a981 */ /* 0x000f68000c1e1500 */
[----:B------:R-:W5:Y:S04]  /*3b60*/  @!P1 LDG.E.U16 R115, desc[UR8][R28.64+0x180] ;  /* 0x000180081c739981 */ /* 0x000f68000c1e1500 */
[----:B------:R0:W5:Y:S01]  /*3b70*/  @!P0 LDG.E.U16 R118, desc[UR8][R28.64+0x1c0] ;  /* 0x0001c0081c768981 */ /* 0x000162000c1e1500 */
        /* <DEDUP_REMOVED lines=20> */
[-C--:B------:R-:W-:Y:S02]  /*3cc0*/  LEA.HI.SX32 R40, R40, R57.reuse, 0x1b ;  /* 0x0000003928287211 */ /* 0x080fe400078fdaff */
[----:B------:R-:W-:Y:S02]  /*3cd0*/  LEA.HI.SX32 R28, R28, R57, 0x1b ;  /* 0x000000391c1c7211 */ /* 0x000fe400078fdaff */
[----:B------:R-:W-:Y:S02]  /*3ce0*/  LEA R44, R44, UR5, 0x1 ;  /* 0x000000052c2c7c11 */ /* 0x000fe4000f8e08ff */
[----:B------:R-:W-:-:S02]  /*3cf0*/  LEA R43, R42, UR5, 0x1 ;  /* 0x000000052a2b7c11 */ /* 0x000fc4000f8e08ff */
[----:B------:R-:W-:Y:S02]  /*3d00*/  ISETP.NE.AND P5, PT, R55, RZ, PT ;  /* 0x000000ff3700720c */ /* 0x000fe40003fa5270 */
[----:B------:R-:W-:Y:S02]  /*3d10*/  LEA R42, R40, UR5, 0x1 ;  /* 0x00000005282a7c11 */ /* 0x000fe4000f8e08ff */
[----:B------:R-:W-:Y:S01]  /*3d20*/  LEA R41, R28, UR5, 0x1 ;  /* 0x000000051c297c11 */ /* 0x000fe2000f8e08ff */
[----:B------:R-:W-:Y:S01]  /*3d30*/  ULEA UR6, UR4, UR5, 0x3 ;  /* 0x0000000504067291 */ /* 0x000fe2000f8e183f */
[----:B--2---:R-:W-:Y:S04]  /*3d40*/  STS.U16 [R48+0x210], R27 ;  /* 0x0002101b30007388 */ /* 0x004fe80000000400 */
[----:B---3--:R0:W-:Y:S04]  /*3d50*/  STS.U16 [R47+0x250], R26 ;  /* 0x0002501a2f007388 */ /* 0x0081e80000000400 */
[----:B----4-:R-:W-:Y:S01]  /*3d60*/  STS.U16 [R46+0x290], R31 ;  /* 0x0002901f2e007388 */ /* 0x010fe20000000400 */
[----:B0-----:R-:W-:-:S03]  /*3d70*/  SHF.L.U32 R26, R57, 0x3, RZ ;  /* 0x00000003391a7819 */ /* 0x001fc600000006ff */
[----:B-----5:R-:W-:Y:S01]  /*3d80*/  STS.U16 [R45+0x2d0], R30 ;  /* 0x0002d01e2d007388 */ /* 0x020fe20000000400 */
[----:B------:R-:W-:-:S03]  /*3d90*/  LEA.HI.SX32 R26, R26, R26, 0x1b ;  /* 0x0000001a1a1a7211 */ /* 0x000fc600078fdaff */
[----:B------:R-:W-:Y:S01]  /*3da0*/  STS.U16 [R44+0x310], R33 ;  /* 0x000310212c007388 */ /* 0x000fe20000000400 */
[----:B------:R-:W-:-:S03]  /*3db0*/  LEA R40, R26, UR5, 0x1 ;  /* 0x000000051a287c11 */ /* 0x000fc6000f8e08ff */
        /* <DEDUP_REMOVED lines=42> */
.L_x_2599:
        /* <DEDUP_REMOVED lines=9> */
.L_x_2598:
[-C--:B------:R-:W-:Y:S01]  /*40f0*/  FFMA.FTZ R28, R129, R125.reuse, R126 ;  /* 0x0000007d811c7223 */ /* 0x080fe2000001007e */
[----:B01----:R-:W-:Y:S01]  /*4100*/  FMUL.FTZ R30, R130, R125 ;  /* 0x0000007d821e7220 */ /* 0x003fe20000410000 */
        /* <DEDUP_REMOVED lines=84> */
.L_x_2602:
        /* <DEDUP_REMOVED lines=32> */
.L_x_2603:
[----:B------:R0:W5:Y:S02]  /*4850*/  LDG.E R31, desc[UR8][R8.64] ;  /* 0x00000008081f7981 */ /* 0x000164000c1e1900 */
.L_x_2604:
        /* <DEDUP_REMOVED lines=16> */
.L_x_2601:
[----:B------:R-:W-:Y:S05]  /*4960*/  BSYNC B0 ;  /* 0x0000000000007941 */ /* 0x000fea0003800000 */
.L_x_2600:
        /* <DEDUP_REMOVED lines=11> */
.L_x_2597:
[----:B------:R-:W-:Y:S01]  /*4a20*/  BAR.SYNC.DEFER_BLOCKING 0x0 ;  /* 0x0000000000007b1d */ /* 0x000fe20000010000 */
[----:B------:R-:W-:Y:S02]  /*4a30*/  ISETP.NE.AND P0, PT, R32, RZ, PT ;  /* 0x000000ff2000720c */ /* 0x000fe40003f05270 */
[----:B------:R-:W-:Y:S02]  /*4a40*/  F2FP.F16.F32.PACK_AB R107, R107, R108 ;  /* 0x0000006c6b6b723e */ /* 0x000fe400000000ff */
[----:B------:R-:W-:Y:S01]  /*4a50*/  F2FP.F16.F32.PACK_AB R105, R105, R106 ;  /* 0x0000006a6969723e */ /* 0x000fe200000000ff */
[----:B------:R-:W-:Y:S01]  /*4a60*/  BSSY B0, `(.L_x_2606) ;  /* 0x000002f000007945 */ /* 0x000fe20003800000 */
[----:B------:R-:W-:Y:S02]  /*4a70*/  F2FP.F16.F32.PACK_AB R103, R103, R104 ;  /* 0x000000686767723e */ /* 0x000fe400000000ff */
[----:B------:R-:W-:Y:S02]  /*4a80*/  F2FP.F16.F32.PACK_AB R101, R101, R102 ;  /* 0x000000666565723e */ /* 0x000fe400000000ff */
[----:B------:R-:W-:-:S02]  /*4a90*/  PRMT R20, R107, 0x7632, R20 ;  /* 0x000076326b147816 */ /* 0x000fc40000000014 */
[----:B------:R-:W-:Y:S02]  /*4aa0*/  PRMT R0, R105, 0x7632, R0 ;  /* 0x0000763269007816 */ /* 0x000fe40000000000 */
[----:B------:R-:W-:Y:S02]  /*4ab0*/  PRMT R14, R103, 0x7632, R14 ;  /* 0x00007632670e7816 */ /* 0x000fe4000000000e */
[----:B------:R-:W-:Y:S01]  /*4ac0*/  PRMT R15, R101, 0x7632, R15 ;  /* 0x00007632650f7816 */ /* 0x000fe2000000000f */
[----:B------:R-:W-:Y:S04]  /*4ad0*/  STS.U16 [R40], R107 ;  /* 0x0000006b28007388 */ /* 0x000fe80000000400 */
[----:B------:R-:W-:Y:S04]  /*4ae0*/  STS.U16 [R40+0x2], R20 ;  /* 0x0000021428007388 */ /* 0x000fe80000000400 */
[----:B------:R-:W-:Y:S04]  /*4af0*/  STS.U16 [R40+0x4], R105 ;  /* 0x0000046928007388 */ /* 0x000fe80000000400 */
[----:B------:R3:W-:Y:S04]  /*4b00*/  STS.U16 [R40+0x6], R0 ;  /* 0x0000060028007388 */ /* 0x0007e80000000400 */
        /* <DEDUP_REMOVED lines=11> */
[----:B-12---:R-:W-:Y:S04]  /*4bc0*/  LDS.U16 R27, [R42+0x180] ;  /* 0x000180002a1b7984 */ /* 0x006fe80000000400 */
[----:B------:R-:W-:Y:S04]  /*4bd0*/  LDS.U16 R41, [R41+0x1c0] ;  /* 0x0001c00029297984 */ /* 0x000fe80000000400 */
[----:B------:R-:W-:Y:S01]  /*4be0*/  @!P0 STS [UR5+0x210], R49 ;  /* 0x00021031ff008988 */ /* 0x000fe20008000805 */
[----:B------:R-:W-:Y:S06]  /*4bf0*/  BAR.SYNC.DEFER_BLOCKING 0x0 ;  /* 0x0000000000007b1d */ /* 0x000fec0000010000 */
[----:B------:R-:W1:Y:S01]  /*4c00*/  LDS R29, [UR5+0x210] ;  /* 0x00021005ff1d7984 */ /* 0x000e620008000800 */
[----:B------:R-:W-:-:S02]  /*4c10*/  ULDC.64 UR4, c[0x0][0x2c0] ;  /* 0x0000b00000047ab9 */ /* 0x000fc40000000a00 */
[----:B---3--:R-:W-:Y:S02]  /*4c20*/  IMAD R0, R69, UR4, RZ ;  /* 0x0000000445007c24 */ /* 0x008fe4000f8e02ff */
[----:B----4-:R-:W-:-:S04]  /*4c30*/  IMAD.WIDE.U32 R14, R75, UR4, RZ ;  /* 0x000000044b0e7c25 */ /* 0x010fc8000f8e00ff */
[----:B------:R-:W-:-:S04]  /*4c40*/  IMAD R19, R75, UR5, R0 ;  /* 0x000000054b137c24 */ /* 0x000fc8000f8e0200 */
[----:B------:R-:W-:Y:S01]  /*4c50*/  IMAD.IADD R31, R15, 0x1, R19 ;  /* 0x000000010f1f7824 */ /* 0x000fe200078e0213 */
        /* <DEDUP_REMOVED lines=15> */
.L_x_2607:
[----:B------:R-:W-:Y:S05]  /*4d50*/  BSYNC B0 ;  /* 0x0000000000007941 */ /* 0x000fea0003800000 */
.L_x_2606:
        /* <DEDUP_REMOVED lines=17> */
[----:B-1----:R-:W-:Y:S01]  /*4e70*/  IMAD.WIDE R14, R12, 0x2, R18 ;  /* 0x000000020c0e7825 */ /* 0x002fe200078e0212 */
        /* <DEDUP_REMOVED lines=9> */
[----:B------:R1:W-:Y:S01]  /*4f10*/  @!P1 STG.E.U16 desc[UR8][R16.64+0x80], R23 ;  /* 0x0000801710009986 */ /* 0x0003e2000c101508 */
[----:B------:R-:W-:-:S03]  /*4f20*/  IADD3 R53, R49, R53, RZ ;  /* 0x0000003531357210 */ /* 0x000fc60007ffe0ff */
[----:B------:R1:W-:Y:S01]  /*4f30*/  @!P3 STG.E.U16 desc[UR8][R16.64+0x100], R25 ;  /* 0x000100191000b986 */ /* 0x0003e2000c101508 */
[----:B------:R-:W-:-:S03]  /*4f40*/  IMAD.WIDE R14, R49, 0x2, R14 ;  /* 0x00000002310e7825 */ /* 0x000fc600078e020e */
[----:B------:R1:W-:Y:S01]  /*4f50*/  @!P4 STG.E.U16 desc[UR8][R16.64+0x140], R43 ;  /* 0x0001402b1000c986 */ /* 0x0003e2000c101508 */
[----:B------:R-:W-:Y:S01]  /*4f60*/  IMAD.MOV.U32 R88, RZ, RZ, R14 ;  /* 0x000000ffff587224 */ /* 0x000fe200078e000e */
[----:B------:R-:W-:Y:S02]  /*4f70*/  MOV R65, R15 ;  /* 0x0000000f00417202 */ /* 0x000fe40000000f00 */
[----:B------:R1:W-:Y:S04]  /*4f80*/  @!P2 STG.E.U16 desc[UR8][R16.64+0xc0], R45 ;  /* 0x0000c02d1000a986 */ /* 0x0003e8000c101508 */
[----:B------:R1:W-:Y:S04]  /*4f90*/  @!P5 STG.E.U16 desc[UR8][R16.64+0x180], R27 ;  /* 0x0001801b1000d986 */ /* 0x0003e8000c101508 */
[----:B------:R1:W-:Y:S04]  /*4fa0*/  @!P6 STG.E.U16 desc[UR8][R16.64+0x1c0], R41 ;  /* 0x0001c0291000e986 */ /* 0x0003e8000c101508 */
[----:B------:R1:W-:Y:S01]  /*4fb0*/  @!P0 STG.E.U16 desc[UR8][R16.64+0x40], R47 ;  /* 0x0000402f10008986 */ /* 0x0003e2000c101508 */
[----:B------:R-:W-:-:S13]  /*4fc0*/  ISETP.GE.AND P0, PT, R55, R78, PT ;  /* 0x0000004e3700720c */ /* 0x000fda0003f06270 */
[----:B-1----:R-:W-:Y:S05]  /*4fd0*/  @!P0 BRA `(.L_x_2608) ;  /* 0xffffffc400408947 */ /* 0x002fea000383ffff */
[----:B------:R-:W-:Y:S05]  /*4fe0*/  EXIT ;  /* 0x000000000000794d */ /* 0x000fea0003800000 */
.L_x_2609:
        /* <DEDUP_REMOVED lines=9> */
.L_x_8667:


//--------------------- .text._Z25selective_scan_fwd_kernelI32Selective_Scan_fwd_kernel_traitsILi32ELi8ELi1ELb0ELb1ELb1ELb1ELb0EN3c104HalfEffEEv13SSMParamsBase --------------------------
	.section	.text._Z25selective_scan_fwd_kernelI32Selective_Scan_fwd_kernel_traitsILi32ELi8ELi1ELb0ELb1ELb1ELb1ELb0EN3c104HalfEffEEv13SSMParamsBase,"ax",@progbits
	.align	128
        .global         _Z25selective_scan_fwd_kernelI32Selective_Scan_fwd_kernel_traitsILi32ELi8ELi1ELb0ELb1ELb1ELb1ELb0EN3c104HalfEffEEv13SSMParamsBase
        .type           _Z25selective_scan_fwd_kernelI32Selective_Scan_fwd_kernel_traitsILi32ELi8ELi1ELb0ELb1ELb1ELb1ELb0EN3c104HalfEffEEv13SSMParamsBase,@function
        .size           _Z25selective_scan_fwd_kernelI32Selective_Scan_fwd_kernel_traitsILi32ELi8ELi1ELb0ELb1ELb1ELb1ELb0EN3c104HalfEffEEv13SSMParamsBase,(.L_x_8668 - _Z25selective_scan_fwd_kernelI32Selective_Scan_fwd_kernel_traitsILi32ELi8ELi1ELb0ELb1ELb1ELb1ELb0EN3c104HalfEffEEv13SSMParamsBase)
        .other          _Z25selective_scan_fwd_kernelI32Selective_Scan_fwd_kernel_traitsILi32ELi8ELi1ELb0ELb1ELb1ELb1ELb0EN3c104HalfEffEEv13SSMParamsBase,@"STO_CUDA_ENTRY STV_DEFAULT"
_Z25selective_scan_fwd_kernelI32Selective_Scan_fwd_kernel_traitsILi32ELi8ELi1ELb0ELb1ELb1ELb1ELb0EN3c104HalfEffEEv13SSMParamsBase:
.text._Z25selective_scan_fwd_kernelI32Selective_Scan_fwd_kernel_traitsILi32ELi8ELi1ELb0ELb1ELb1ELb1ELb0EN3c104HalfEffEEv13SSMParamsBase:
        /* <DEDUP_REMOVED lines=37> */
.L_x_2610:
        /* <DEDUP_REMOVED lines=36> */
.L_x_2611:
        /* <DEDUP_REMOVED lines=12> */
.L_x_2612:
        /* <DEDUP_REMOVED lines=8> */
[----:B------:R-:W-:Y:S01]  /*05d0*/  IMAD.MOV.U32 R91, RZ, RZ, RZ ;  /* 0x000000ffff5b7224 */ /* 0x000fe200078e00ff */
[----:B------:R-:W4:Y:S01]  /*05e0*/  LDC.64 R20, c[0x0][0x270] ;  /* 0x00009c00ff147b82 */ /* 0x000f220000000a00 */
[----:B------:R-:W-:Y:S01]  /*05f0*/  IMAD.MOV.U32 R98, RZ, RZ, RZ ;  /* 0x000000ffff627224 */ /* 0x000fe200078e00ff */
[----:B------:R-:W-:Y:S01]  /*0600*/  HFMA2.MMA R89, -RZ, RZ, 0, 0 ;  /* 0x00000000ff597435 */ /* 0x000fe200000001ff */
[----:B------:R-:W-:Y:S01]  /*0610*/  ULDC.64 UR6, c[0x0][0x250] ;  /* 0x0000940000067ab9 */ /* 0x000fe20000000a00 */
[----:B------:R-:W-:Y:S01]  /*0620*/  ULDC.64 UR4, c[0x0][0x290] ;  /* 0x0000a40000047ab9 */ /* 0x000fe20000000a00 */
[----:B-1----:R-:W-:-:S03]  /*0630*/  @!P0 LEA R6, P1, R0, R9, 0x2 ;  /* 0x0000000900068211 */ /* 0x002fc600078210ff */
        /* <DEDUP_REMOVED lines=32> */
[----:B------:R-:W1:Y:S01]  /*0840*/  LDC R19, c[0x0][0x224] ;  /* 0x00008900ff137b82 */ /* 0x000e620000000800 */
[----:B----4-:R-:W-:-:S07]  /*0850*/  @!P6 LEA R8, P1, R0, R17, 0x2 ;  /* 0x000000110008e211 */ /* 0x010fce00078210ff */
[----:B------:R-:W4:Y:S01]  /*0860*/  LDC.64 R24, c[0x0][0x390] ;  /* 0x0000e400ff187b82 */ /* 0x000f220000000a00 */
[----:B------:R-:W-:-:S07]  /*0870*/  HFMA2.MMA R115, -RZ, RZ, 0, 0 ;  /* 0x00000000ff737435 */ /* 0x000fce00000001ff */
[----:B------:R-:W0:Y:S01]  /*0880*/  LDC.64 R104, c[0x0][0x310] ;  /* 0x0000c400ff687b82 */ /* 0x000e220000000a00 */
[----:B-1----:R-:W-:Y:S01]  /*0890*/  IABS R17, R19 ;  /* 0x0000001300117213 */ /* 0x002fe20000000000 */
[----:B------:R-:W-:-:S06]  /*08a0*/  IMAD.MOV.U32 R113, RZ, RZ, RZ ;  /* 0x000000ffff717224 */ /* 0x000fcc00078e00ff */
[----:B------:R-:W1:Y:S01]  /*08b0*/  LDC.64 R100, c[0x0][0x328] ;  /* 0x0000ca00ff647b82 */ /* 0x000e620000000a00 */
[----:B------:R-:W3:Y:S07]  /*08c0*/  I2F.RP R4, R17 ;  /* 0x0000001100047306 */ /* 0x000eee0000209400 */
[----:B------:R-:W1:Y:S01]  /*08d0*/  LDC R79, c[0x0][0x23c] ;  /* 0x00008f00ff4f7b82 */ /* 0x000e620000000800 */
[----:B---3--:R-:W3:Y:S01]  /*08e0*/  MUFU.RCP R4, R4 ;  /* 0x0000000400047308 */ /* 0x008ee20000001000 */
[----:B------:R-:W-:-:S05]  /*08f0*/  @!P6 LEA.HI.X R9, R0, R16, R5, 0x2, P1 ;  /* 0x000000100009e211 */ /* 0x000fca00008f1405 */
[----:B------:R4:W5:Y:S02]  /*0900*/  @!P6 LDG.E R98, desc[UR8][R8.64] ;  /* 0x000000080862e981 */ /* 0x000964000c1e1900 */
[----:B----4-:R-:W-:Y:S01]  /*0910*/  IABS R8, R110 ;  /* 0x0000006e00087213 */ /* 0x010fe20000000000 */
[----:B--2---:R-:W-:-:S05]  /*0920*/  @!P0 IMAD.WIDE R6, R7, 0x4, R12 ;  /* 0x0000000407068825 */ /* 0x004fca00078e020c */
[----:B------:R3:W2:Y:S02]  /*0930*/  @!P0 LDG.E R2, desc[UR8][R6.64] ;  /* 0x0000000806028981 */ /* 0x0006a4000c1e1900 */
[----:B---3--:R-:W-:-:S04]  /*0940*/  IADD3 R6, R4, 0xffffffe, RZ ;  /* 0x0ffffffe04067810 */ /* 0x008fc80007ffe0ff */
[----:B------:R3:W4:Y:S02]  /*0950*/  F2I.FTZ.U32.TRUNC.NTZ R7, R6 ;  /* 0x0000000600077305 */ /* 0x000724000021f000 */
[----:B---3--:R-:W-:Y:S01]  /*0960*/  MOV R6, RZ ;  /* 0x000000ff00067202 */ /* 0x008fe20000000f00 */
[----:B----4-:R-:W-:-:S04]  /*0970*/  IMAD.MOV R10, RZ, RZ, -R7 ;  /* 0x000000ffff0a7224 */ /* 0x010fc800078e0a07 */
        /* <DEDUP_REMOVED lines=14> */
[----:B------:R-:W-:Y:S02]  /*0a60*/  IMAD R7, R5, UR6, RZ ;  /* 0x0000000605077c24 */ /* 0x000fe4000f8e02ff */
[C---:B------:R-:W-:Y:S01]  /*0a70*/  IMAD.WIDE.U32 R8, R0.reuse, UR6, RZ ;  /* 0x0000000600087c25 */ /* 0x040fe2000f8e00ff */
[----:B------:R-:W-:Y:S02]  /*0a80*/  @!P3 IADD3 R15, -R15, RZ, RZ ;  /* 0x000000ff0f0fb210 */ /* 0x000fe40007ffe1ff */
[----:B------:R-:W-:Y:S01]  /*0a90*/  @!P2 LOP3.LUT R15, RZ, R19, RZ, 0x33, !PT ;  /* 0x00000013ff0fa212 */ /* 0x000fe200078e33ff */
[----:B------:R-:W-:Y:S02]  /*0aa0*/  IMAD R17, R0, UR7, R7 ;  /* 0x0000000700117c24 */ /* 0x000fe4000f8e0207 */
[----:B------:R-:W-:-:S02]  /*0ab0*/  IMAD R4, R5, R20, RZ ;  /* 0x0000001405047224 */ /* 0x000fc400078e02ff */
[----:B------:R-:W-:Y:S01]  /*0ac0*/  IMAD R11, R5, UR4, RZ ;  /* 0x00000004050b7c24 */ /* 0x000fe2000f8e02ff */
[----:B------:R-:W-:Y:S01]  /*0ad0*/  ISETP.NE.U32.AND P2, PT, R24, RZ, PT ;  /* 0x000000ff1800720c */ /* 0x000fe20003f45070 */
[----:B------:R-:W-:Y:S01]  /*0ae0*/  IMAD.IADD R9, R9, 0x1, R17 ;  /* 0x0000000109097824 */ /* 0x000fe200078e0211 */
[----:B------:R-:W-:Y:S01]  /*0af0*/  SHF.R.S32.HI R17, RZ, 0x1f, R15 ;  /* 0x0000001fff117819 */ /* 0x000fe2000001140f */
[----:B------:R-:W-:Y:S01]  /*0b00*/  IMAD R21, R0, R21, R4 ;  /* 0x0000001500157224 */ /* 0x000fe200078e0204 */
[----:B------:R-:W-:-:S03]  /*0b10*/  ULDC.64 UR6, c[0x0][0x2a0] ;  /* 0x0000a80000067ab9 */ /* 0x000fc60000000a00 */
[-C--:B------:R-:W-:Y:S02]  /*0b20*/  IMAD R4, R17, R86.reuse, RZ ;  /* 0x0000005611047224 */ /* 0x080fe400078e02ff */
[----:B------:R-:W-:-:S04]  /*0b30*/  IMAD.WIDE.U32 R8, R15, R86, R8 ;  /* 0x000000560f087225 */ /* 0x000fc800078e0008 */
[----:B------:R-:W-:Y:S02]  /*0b40*/  IMAD R87, R15, R87, R4 ;  /* 0x000000570f577224 */ /* 0x000fe400078e0204 */
[----:B------:R-:W-:-:S04]  /*0b50*/  IMAD.WIDE.U32 R6, R0, UR4, RZ ;  /* 0x0000000400067c25 */ /* 0x000fc8000f8e00ff */
[----:B------:R-:W-:Y:S01]  /*0b60*/  IMAD R19, R0, UR5, R11 ;  /* 0x0000000500137c24 */ /* 0x000fe2000f8e020b */
[----:B------:R-:W-:Y:S02]  /*0b70*/  LEA R106, P1, R8, R106, 0x1 ;  /* 0x0000006a086a7211 */ /* 0x000fe400078208ff */
[----:B------:R-:W-:Y:S01]  /*0b80*/  IADD3 R87, R9, R87, RZ ;  /* 0x0000005709577210 */ /* 0x000fe20007ffe0ff */
[----:B------:R-:W-:Y:S01]  /*0b90*/  IMAD R4, R17, R84, RZ ;  /* 0x0000005411047224 */ /* 0x000fe200078e02ff */
[----:B------:R-:W-:Y:S01]  /*0ba0*/  IADD3 R7, R7, R19, RZ ;  /* 0x0000001307077210 */ /* 0x000fe20007ffe0ff */
[----:B------:R-:W-:Y:S01]  /*0bb0*/  IMAD.WIDE.U32 R10, R0, R20, RZ ;  /* 0x00000014000a7225 */ /* 0x000fe200078e00ff */
[----:B------:R-:W3:Y:S01]  /*0bc0*/  LDC.64 R18, c[0x0][0x378] ;  /* 0x0000de00ff127b82 */ /* 0x000ee20000000a00 */
[----:B------:R-:W-:Y:S01]  /*0bd0*/  LEA.HI.X R87, R8, R107, R87, 0x1, P1 ;  /* 0x0000006b08577211 */ /* 0x000fe200008f0c57 */
[----:B------:R-:W-:Y:S01]  /*0be0*/  ULDC.64 UR4, c[0x0][0x298] ;  /* 0x0000a60000047ab9 */ /* 0x000fe20000000a00 */
[----:B------:R-:W-:Y:S01]  /*0bf0*/  ISETP.NE.U32.AND P1, PT, R22, RZ, PT ;  /* 0x000000ff1600720c */ /* 0x000fe20003f25070 */
[----:B------:R-:W-:-:S03]  /*0c00*/  IMAD.IADD R11, R11, 0x1, R21 ;  /* 0x000000010b0b7824 */ /* 0x000fc600078e0215 */
[----:B------:R-:W-:Y:S01]  /*0c10*/  ISETP.NE.AND.EX P1, PT, R23, RZ, PT, P1 ;  /* 0x000000ff1700720c */ /* 0x000fe20003f25310 */
[----:B------:R-:W-:-:S04]  /*0c20*/  IMAD.WIDE.U32 R10, R15, R84, R10 ;  /* 0x000000540f0a7225 */ /* 0x000fc800078e000a */
[----:B------:R-:W-:Y:S02]  /*0c30*/  IMAD R85, R15, R85, R4 ;  /* 0x000000550f557224 */ /* 0x000fe400078e0204 */
[----:B------:R-:W-:Y:S02]  /*0c40*/  IMAD R15, R99, UR4, RZ ;  /* 0x00000004630f7c24 */ /* 0x000fe4000f8e02ff */
[----:B------:R-:W-:-:S04]  /*0c50*/  IMAD.WIDE.U32 R6, R110, UR4, R6 ;  /* 0x000000046e067c25 */ /* 0x000fc8000f8e0006 */
[----:B------:R-:W-:Y:S01]  /*0c60*/  IMAD R15, R110, UR5, R15 ;  /* 0x000000056e0f7c24 */ /* 0x000fe2000f8e020f */
[----:B0-----:R-:W-:Y:S01]  /*0c70*/  LEA R102, P3, R6, R102, 0x1 ;  /* 0x0000006606667211 */ /* 0x001fe200078608ff */
[----:B------:R-:W0:Y:S01]  /*0c80*/  @P1 LDC R115, c[0x0][0x388] ;  /* 0x0000e200ff731b82 */ /* 0x000e220000000800 */
[----:B------:R-:W-:Y:S01]  /*0c90*/  ISETP.NE.AND.EX P2, PT, R25, RZ, PT, P2 ;  /* 0x000000ff1900720c */ /* 0x000fe20003f45320 */
[----:B------:R-:W-:-:S06]  /*0ca0*/  IMAD.IADD R83, R7, 0x1, R15 ;  /* 0x0000000107537824 */ /* 0x000fcc00078e020f */
[----:B------:R-:W4:Y:S01]  /*0cb0*/  @P1 LDC R113, c[0x0][0x38c] ;  /* 0x0000e300ff711b82 */ /* 0x000f220000000800 */
[----:B------:R-:W-:Y:S01]  /*0cc0*/  LEA.HI.X R83, R6, R103, R83, 0x1, P3 ;  /* 0x0000006706537211 */ /* 0x000fe200018f0c53 */
[----:B------:R-:W-:Y:S01]  /*0cd0*/  IMAD.MOV.U32 R16, RZ, RZ, RZ ;  /* 0x000000ffff107224 */ /* 0x000fe200078e00ff */
[----:B---3--:R-:W-:Y:S01]  /*0ce0*/  ISETP.NE.U32.AND P3, PT, R18, RZ, PT ;  /* 0x000000ff1200720c */ /* 0x008fe20003f65070 */
[----:B------:R-:W-:Y:S01]  /*0cf0*/  IMAD R17, R5, UR6, RZ ;  /* 0x0000000605117c24 */ /* 0x000fe2000f8e02ff */
[----:B------:R-:W-:Y:S01]  /*0d00*/  LEA R104, P4, R10, R104, 0x1 ;  /* 0x000000680a687211 */ /* 0x000fe200078808ff */
[----:B------:R-:W-:Y:S01]  /*0d10*/  IMAD.WIDE.U32 R8, R0, UR6, RZ ;  /* 0x0000000600087c25 */ /* 0x000fe2000f8e00ff */
[----:B------:R-:W-:Y:S01]  /*0d20*/  ISETP.NE.AND.EX P3, PT, R19, RZ, PT, P3 ;  /* 0x000000ff1300720c */ /* 0x000fe20003f65330 */
[----:B------:R-:W-:Y:S01]  /*0d30*/  HFMA2.MMA R19, -RZ, RZ, 0, 0 ;  /* 0x00000000ff137435 */ /* 0x000fe200000001ff */
[----:B------:R-:W-:Y:S01]  /*0d40*/  IADD3 R85, R11, R85, RZ ;  /* 0x000000550b557210 */ /* 0x000fe20007ffe0ff */
[----:B------:R-:W-:Y:S01]  /*0d50*/  IMAD.MOV.U32 R15, RZ, RZ, RZ ;  /* 0x000000ffff0f7224 */ /* 0x000fe200078e00ff */
[----:B------:R-:W-:Y:S01]  /*0d60*/  MOV R4, RZ ;  /* 0x000000ff00047202 */ /* 0x000fe20000000f00 */
[----:B------:R-:W-:Y:S01]  /*0d70*/  ULDC.64 UR4, c[0x0][0x2a8] ;  /* 0x0000aa0000047ab9 */ /* 0x000fe20000000a00 */
[----:B------:R-:W-:-:S02]  /*0d80*/  LEA.HI.X R85, R10, R105, R85, 0x1, P4 ;  /* 0x000000690a557211 */ /* 0x000fc400020f0c55 */
[----:B------:R-:W-:Y:S01]  /*0d90*/  @P2 ISETP.NE.U32.AND P4, PT, R24, RZ, PT ;  /* 0x000000ff1800220c */ /* 0x000fe20003f85070 */
[----:B------:R-:W3:Y:S01]  /*0da0*/  @P2 LDC R15, c[0x0][0x390] ;  /* 0x0000e400ff0f2b82 */ /* 0x000ee20000000800 */
        /* <DEDUP_REMOVED lines=9> */
[----:B----4-:R-:W-:Y:S01]  /*0e40*/  ISETP.NE.AND.EX P2, PT, R113, RZ, PT, P2 ;  /* 0x000000ff7100720c */ /* 0x010fe20003f45320 */
[C---:B------:R-:W-:Y:S02]  /*0e50*/  IMAD R81, R110.reuse, UR5, R7 ;  /* 0x000000056e517c24 */ /* 0x040fe4000f8e0207 */
[----:B------:R-:W-:Y:S01]  /*0e60*/  IMAD.WIDE.U32 R6, R110, UR4, R8 ;  /* 0x000000046e067c25 */ /* 0x000fe2000f8e0008 */
[----:B------:R-:W-:-:S03]  /*0e70*/  ULDC.64 UR4, c[0x0][0x240] ;  /* 0x0000900000047ab9 */ /* 0x000fc60000000a00 */
[----:B------:R-:W-:Y:S01]  /*0e80*/  IMAD R9, R99, UR4, RZ ;  /* 0x0000000463097c24 */ /* 0x000fe2000f8e02ff */
[----:B------:R-:W-:Y:S01]  /*0e90*/  IADD3 R81, R7, R81, RZ ;  /* 0x0000005107517210 */ /* 0x000fe20007ffe0ff */
[----:B------:R-:W-:Y:S01]  /*0ea0*/  IMAD.WIDE.U32 R10, R110, UR4, RZ ;  /* 0x000000046e0a7c25 */ /* 0x000fe2000f8e00ff */
[----:B-1----:R-:W-:-:S03]  /*0eb0*/  LEA R100, P4, R6, R100, 0x1 ;  /* 0x0000006406647211 */ /* 0x002fc600078808ff */
        /* <DEDUP_REMOVED lines=8> */
[----:B---3--:R-:W-:Y:S06]  /*0f40*/  @P3 BRA P2, `(.L_x_2613) ;  /* 0x00000000007c3947 */ /* 0x008fec0001000000 */
        /* <DEDUP_REMOVED lines=31> */
.L_x_2613:
        /* <DEDUP_REMOVED lines=18> */
.L_x_2614:
        /* <DEDUP_REMOVED lines=32> */
.L_x_2644:
        /* <DEDUP_REMOVED lines=13> */
[----:B------:R-:W-:Y:S01]  /*1530*/  IMAD.SHL.U32 R15, R2, 0x2, RZ ;  /* 0x00000002020f7824 */ /* 0x000fe200078e00ff */
[----:B------:R-:W-:Y:S02]  /*1540*/  ISETP.GE.AND P0, PT, R78, R67, PT ;  /* 0x000000434e00720c */ /* 0x000fe40003f06270 */
[----:B------:R-:W-:Y:S02]  /*1550*/  SHF.L.U64.HI R0, R2, 0x1, R3 ;  /* 0x0000000102007819 */ /* 0x000fe40000010203 */
[----:B------:R-:W-:Y:S02]  /*1560*/  P2R R109, PR, RZ, 0x1 ;  /* 0x00000001ff6d7803 */ /* 0x000fe40000000000 */
[-C--:B------:R-:W-:Y:S02]  /*1570*/  IADD3 R14, P0, R100, R15.reuse, RZ ;  /* 0x0000000f640e7210 */ /* 0x080fe40007f1e0ff */
[----:B------:R-:W-:-:S02]  /*1580*/  IADD3 R16, P1, R102, R15, RZ ;  /* 0x0000000f66107210 */ /* 0x000fc40007f3e0ff */
[-C--:B------:R-:W-:Y:S01]  /*1590*/  ISETP.GE.AND P4, PT, R2, R67.reuse, PT ;  /* 0x000000430200720c */ /* 0x080fe20003f86270 */
[--C-:B------:R-:W-:Y:S01]  /*15a0*/  IMAD.X R15, R81, 0x1, R0.reuse, P0 ;  /* 0x00000001510f7824 */ /* 0x100fe200000e0600 */
[----:B------:R-:W-:Y:S02]  /*15b0*/  ISETP.NE.AND P0, PT, R109, RZ, PT ;  /* 0x000000ff6d00720c */ /* 0x000fe40003f05270 */
[----:B------:R-:W-:Y:S02]  /*15c0*/  IADD3.X R17, R83, R0, RZ, P1, !PT ;  /* 0x0000000053117210 */ /* 0x000fe40000ffe4ff */
[----:B------:R-:W-:Y:S02]  /*15d0*/  PRMT R19, RZ, 0x7610, R19 ;  /* 0x00007610ff137816 */ /* 0x000fe40000000013 */
[----:B------:R-:W-:Y:S02]  /*15e0*/  PRMT R0, RZ, 0x7610, R0 ;  /* 0x00007610ff007816 */ /* 0x000fe40000000000 */
[----:B------:R-:W-:-:S02]  /*15f0*/  ISETP.GE.AND P6, PT, R76, R67, PT ;  /* 0x000000434c00720c */ /* 0x000fc40003fc6270 */
[-C--:B------:R-:W-:Y:S02]  /*1600*/  ISETP.GE.AND P5, PT, R74, R67.reuse, PT ;  /* 0x000000434a00720c */ /* 0x080fe40003fa6270 */
[-C--:B------:R-:W-:Y:S01]  /*1610*/  ISETP.GE.AND P3, PT, R72, R67.reuse, PT ;  /* 0x000000434800720c */ /* 0x080fe20003f66270 */
[----:B------:R-:W2:Y:S01]  /*1620*/  @!P0 LDG.E.U16 R19, desc[UR8][R16.64+0x40] ;  /* 0x0000400810138981 */ /* 0x000ea2000c1e1500 */
[-C--:B------:R-:W-:Y:S02]  /*1630*/  ISETP.GE.AND P2, PT, R70, R67.reuse, PT ;  /* 0x000000434600720c */ /* 0x080fe40003f46270 */
[-C--:B------:R-:W-:Y:S01]  /*1640*/  ISETP.GE.AND P1, PT, R68, R67.reuse, PT ;  /* 0x000000434400720c */ /* 0x080fe20003f26270 */
[----:B------:R-:W3:Y:S01]  /*1650*/  @!P4 LDG.E.U16 R0, desc[UR8][R16.64] ;  /* 0x000000081000c981 */ /* 0x000ee2000c1e1500 */
[----:B------:R-:W-:Y:S02]  /*1660*/  ISETP.GE.AND P0, PT, R66, R67, PT ;  /* 0x000000434200720c */ /* 0x000fe40003f06270 */
[----:B------:R-:W-:-:S02]  /*1670*/  PRMT R18, RZ, 0x7610, R18 ;  /* 0x00007610ff127816 */ /* 0x000fc40000000012 */
[----:B------:R-:W-:Y:S02]  /*1680*/  PRMT R21, RZ, 0x7610, R21 ;  /* 0x00007610ff157816 */ /* 0x000fe40000000015 */
[----:B------:R-:W-:Y:S02]  /*1690*/  PRMT R20, RZ, 0x7610, R20 ;  /* 0x00007610ff147816 */ /* 0x000fe40000000014 */
[----:B------:R-:W-:Y:S01]  /*16a0*/  PRMT R23, RZ, 0x7610, R23 ;  /* 0x00007610ff177816 */ /* 0x000fe20000000017 */
[----:B------:R-:W4:Y:S01]  /*16b0*/  @!P6 LDG.E.U16 R18, desc[UR8][R16.64+0x80] ;  /* 0x000080081012e981 */ /* 0x000f22000c1e1500 */
[----:B------:R-:W-:Y:S02]  /*16c0*/  PRMT R22, RZ, 0x7610, R22 ;  /* 0x00007610ff167816 */ /* 0x000fe40000000016 */
[----:B------:R-:W-:Y:S01]  /*16d0*/  PRMT R25, RZ, 0x7610, R25 ;  /* 0x00007610ff197816 */ /* 0x000fe20000000019 */
[----:B------:R-:W5:Y:S01]  /*16e0*/  @!P5 LDG.E.U16 R21, desc[UR8][R16.64+0xc0] ;  /* 0x0000c0081015d981 */ /* 0x000f62000c1e1500 */
[----:B------:R-:W0:Y:S01]  /*16f0*/  S2UR UR5, SR_CgaCtaId ;  /* 0x00000000000579c3 */ /* 0x000e220000008800 */
[----:B------:R-:W-:Y:S01]  /*1700*/  UMOV UR4, 0x400 ;  /* 0x0000040000047882 */ /* 0x000fe20000000000 */
[C---:B------:R-:W-:Y:S01]  /*1710*/  IADD3 R24, R73.reuse, 0x20, RZ ;  /* 0x0000002049187810 */ /* 0x040fe20007ffe0ff */
[----:B------:R-:W5:Y:S01]  /*1720*/  @!P3 LDG.E.U16 R20, desc[UR8][R16.64+0x100] ;  /* 0x000100081014b981 */ /* 0x000f62000c1e1500 */
[C---:B------:R-:W-:Y:S01]  /*1730*/  VIADD R26, R73.reuse, 0x40 ;  /* 0x00000040491a7836 */ /* 0x040fe20000000000 */
[----:B------:R-:W-:-:S02]  /*1740*/  LEA.HI.SX32 R65, R73, R73, 0x1b ;  /* 0x0000004949417211 */ /* 0x000fc400078fdaff */
[----:B------:R-:W5:Y:S01]  /*1750*/  @!P2 LDG.E.U16 R23, desc[UR8][R16.64+0x140] ;  /* 0x000140081017a981 */ /* 0x000f62000c1e1500 */
[C---:B------:R-:W-:Y:S01]  /*1760*/  VIADD R28, R73.reuse, 0xc0 ;  /* 0x000000c0491c7836 */ /* 0x040fe20000000000 */
[----:B------:R-:W-:Y:S02]  /*1770*/  IADD3 R30, R73, 0xe0, RZ ;  /* 0x000000e0491e7810 */ /* 0x000fe40007ffe0ff */
[----:B------:R-:W5:Y:S01]  /*1780*/  @!P1 LDG.E.U16 R22, desc[UR8][R16.64+0x180] ;  /* 0x0001800810169981 */ /* 0x000f62000c1e1500 */
[----:B------:R-:W-:Y:S02]  /*1790*/  P2R R105, PR, RZ, 0x40 ;  /* 0x00000040ff697803 */ /* 0x000fe40000000000 */
[----:B------:R-:W-:Y:S01]  /*17a0*/  P2R R34, PR, RZ, 0x40 ;  /* 0x00000040ff227803 */ /* 0x000fe20000000000 */
[----:B------:R1:W5:Y:S01]  /*17b0*/  @!P0 LDG.E.U16 R25, desc[UR8][R16.64+0x1c0] ;  /* 0x0001c00810198981 */ /* 0x000362000c1e1500 */
[-C--:B------:R-:W-:Y:S02]  /*17c0*/  LEA.HI.SX32 R24, R24, R73.reuse, 0x1b ;  /* 0x0000004918187211 */ /* 0x080fe400078fdaff */
[----:B------:R-:W-:-:S02]  /*17d0*/  LEA.HI.SX32 R26, R26, R73, 0x1b ;  /* 0x000000491a1a7211 */ /* 0x000fc400078fdaff */
[----:B------:R-:W-:Y:S02]  /*17e0*/  PRMT R27, RZ, 0x7610, R27 ;  /* 0x00007610ff1b7816 */ /* 0x000fe4000000001b */
[----:B------:R-:W-:Y:S01]  /*17f0*/  PRMT R29, RZ, 0x7610, R29 ;  /* 0x00007610ff1d7816 */ /* 0x000fe2000000001d */
[----:B0-----:R-:W-:Y:S01]  /*1800*/  ULEA UR5, UR5, UR4, 0x18 ;  /* 0x0000000405057291 */ /* 0x001fe2000f8ec03f */
[----:B-1----:R-:W-:Y:S02]  /*1810*/  IADD3 R16, R73, 0x60, RZ ;  /* 0x0000006049107810 */ /* 0x002fe40007ffe0ff */
[----:B------:R-:W-:Y:S01]  /*1820*/  LEA.HI.SX32 R28, R28, R73, 0x1b ;  /* 0x000000491c1c7211 */ /* 0x000fe200078fdaff */
[----:B------:R-:W-:Y:S01]  /*1830*/  ULDC.U8 UR4, c[0x0][0x238] ;  /* 0x00008e0000047ab9 */ /* 0x000fe20000000000 */
[----:B------:R-:W-:Y:S02]  /*1840*/  PRMT R31, RZ, 0x7610, R31 ;  /* 0x00007610ff1f7816 */ /* 0x000fe4000000001f */
[----:B------:R-:W-:-:S02]  /*1850*/  LEA R65, R65, UR5, 0x1 ;  /* 0x0000000541417c11 */ /* 0x000fc4000f8e08ff */
[----:B------:R-:W-:Y:S01]  /*1860*/  LEA R64, R24, UR5, 0x1 ;  /* 0x0000000518407c11 */ /* 0x000fe2000f8e08ff */
[C---:B------:R-:W-:Y:S01]  /*1870*/  VIADD R24, R73.reuse, 0x80 ;  /* 0x0000008049187836 */ /* 0x040fe20000000000 */
[----:B------:R-:W-:Y:S02]  /*1880*/  LEA R63, R26, UR5, 0x1 ;  /* 0x000000051a3f7c11 */ /* 0x000fe4000f8e08ff */
[----:B------:R-:W-:Y:S02]  /*1890*/  IADD3 R26, R73, 0xa0, RZ ;  /* 0x000000a0491a7810 */ /* 0x000fe40007ffe0ff */
        /* <DEDUP_REMOVED lines=10> */
[----:B------:R-:W-:Y:S02]  /*1940*/  PRMT R24, RZ, 0x7610, R24 ;  /* 0x00007610ff187816 */ /* 0x000fe40000000018 */
[----:B------:R-:W-:Y:S02]  /*1950*/  PRMT R26, RZ, 0x7610, R26 ;  /* 0x00007610ff1a7816 */ /* 0x000fe4000000001a */
[----:B------:R-:W-:Y:S02]  /*1960*/  PRMT R28, RZ, 0x7610, R28 ;  /* 0x00007610ff1c7816 */ /* 0x000fe4000000001c */
[----:B------:R-:W-:Y:S02]  /*1970*/  PRMT R30, RZ, 0x7610, R30 ;  /* 0x00007610ff1e7816 */ /* 0x000fe4000000001e */
[----:B------:R-:W-:-:S02]  /*1980*/  PRMT R33, RZ, 0x7610, R33 ;  /* 0x00007610ff217816 */ /* 0x000fc40000000021 */
[----:B------:R-:W-:Y:S01]  /*1990*/  P2R R107, PR, RZ, 0x20 ;  /* 0x00000020ff6b7803 */ /* 0x000fe20000000000 */
[----:B---3--:R0:W-:Y:S04]  /*19a0*/  STS.U16 [R65], R0 ;  /* 0x0000000041007388 */ /* 0x0081e80000000400 */
[----:B--2---:R-:W-:Y:S01]  /*19b0*/  STS.U16 [R64+0x40], R19 ;  /* 0x0000401340007388 */ /* 0x004fe20000000400 */
[----:B0-----:R-:W-:-:S03]  /*19c0*/  IMAD.SHL.U32 R0, R73, 0x8, RZ ;  /* 0x0000000849007824 */ /* 0x001fc600078e00ff */
[----:B----4-:R-:W-:Y:S02]  /*19d0*/  STS.U16 [R63+0x80], R18 ;  /* 0x000080123f007388 */ /* 0x010fe40000000400 */
[----:B------:R-:W-:Y:S02]  /*19e0*/  LEA.HI.SX32 R0, R0, R0, 0x1b ;  /* 0x0000000000007211 */ /* 0x000fe400078fdaff */
[----:B-----5:R-:W-:Y:S02]  /*19f0*/  STS.U16 [R62+0xc0], R21 ;  /* 0x0000c0153e007388 */ /* 0x020fe40000000400 */
[----:B------:R-:W-:Y:S02]  /*1a00*/  LEA R57, R0, UR5, 0x1 ;  /* 0x0000000500397c11 */ /* 0x000fe4000f8e08ff */
        /* <DEDUP_REMOVED lines=19> */
[----:B------:R-:W4:Y:S04]  /*1b40*/  @!P6 LDG.E.U16 R26, desc[UR8][R14.64+0x80] ;  /* 0x000080080e1ae981 */ /* 0x000f28000c1e1500 */
[----:B------:R-:W5:Y:S04]  /*1b50*/  @!P2 LDG.E.U16 R31, desc[UR8][R14.64+0x140] ;  /* 0x000140080e1fa981 */ /* 0x000f68000c1e1500 */
[----:B------:R-:W5:Y:S04]  /*1b60*/  @!P1 LDG.E.U16 R30, desc[UR8][R14.64+0x180] ;  /* 0x000180080e1e9981 */ /* 0x000f68000c1e1500 */
[----:B------:R0:W5:Y:S02]  /*1b70*/  @!P0 LDG.E.U16 R33, desc[UR8][R14.64+0x1c0] ;  /* 0x0001c0080e218981 */ /* 0x000164000c1e1500 */
[----:B0-----:R-:W0:Y:S01]  /*1b80*/  LDC R14, c[0x0][0x21c] ;  /* 0x00008700ff0e7b82 */ /* 0x001e220000000800 */
[----:B------:R-:W-:Y:S01]  /*1b90*/  BSSY B0, `(.L_x_2615) ;  /* 0x0000038000007945 */ /* 0x000fe20003800000 */
[----:B---3--:R-:W-:Y:S04]  /*1ba0*/  STS.U16 [R65], R24 ;  /* 0x0000001841007388 */ /* 0x008fe80000000400 */
[----:B--2---:R-:W-:Y:S04]  /*1bb0*/  STS.U16 [R64+0x40], R27 ;  /* 0x0000401b40007388 */ /* 0x004fe80000000400 */
[----:B----4-:R-:W-:Y:S04]  /*1bc0*/  STS.U16 [R63+0x80], R26 ;  /* 0x0000801a3f007388 */ /* 0x010fe80000000400 */
[----:B------:R-:W-:Y:S04]  /*1bd0*/  STS.U16 [R62+0xc0], R29 ;  /* 0x0000c01d3e007388 */ /* 0x000fe80000000400 */
        /* <DEDUP_REMOVED lines=51> */
.L_x_2616:
[----:B------:R-:W-:Y:S05]  /*1f10*/  BSYNC B0 ;  /* 0x0000000000007941 */ /* 0x000fea0003800000 */
.L_x_2615:
        /* <DEDUP_REMOVED lines=37> */
.L_x_2618:
[----:B------:R-:W-:Y:S05]  /*2170*/  BSYNC B0 ;  /* 0x0000000000007941 */ /* 0x000fea0003800000 */
.L_x_2617:
        /* <DEDUP_REMOVED lines=37> */
.L_x_2620:
[----:B------:R-:W-:Y:S05]  /*23d0*/  BSYNC B0 ;  /* 0x0000000000007941 */ /* 0x000fea0003800000 */
.L_x_2619:
        /* <DEDUP_REMOVED lines=37> */
.L_x_2622:
[----:B------:R-:W-:Y:S05]  /*2630*/  BSYNC B0 ;  /* 0x0000000000007941 */ /* 0x000fea0003800000 */
.L_x_2621:
        /* <DEDUP_REMOVED lines=37> */
.L_x_2624:
[----:B------:R-:W-:Y:S05]  /*2890*/  BSYNC B0 ;  /* 0x0000000000007941 */ /* 0x000fea0003800000 */
.L_x_2623:
[----:B------:R-:W-:Y:S01]  /*28a0*/  FSETP.GTU.FTZ.AND P5, PT, R51, 20, PT ;  /* 0x41a000003300780b */ /* 0x000fe20003fbc000 */
[----:B------:R-:W-:Y:S01]  /*28b0*/  HADD2.F32 R50, -RZ, R23.H0_H0 ;  /* 0x20000017ff327230 */ /* 0x000fe20000004100 */
[----:B------:R-:W-:Y:S01]  /*28c0*/  BSSY B0, `(.L_x_2625) ;  /* 0x0000026000007945 */ /* 0x000fe20003800000 */
[----:B------:R-:W-:Y:S01]  /*28d0*/  IMAD.MOV.U32 R103, RZ, RZ, R83 ;  /* 0x000000ffff677224 */ /* 0x000fe200078e0053 */
[----:B------:R-:W-:Y:S02]  /*28e0*/  ISETP.EQ.OR P5, PT, RZ, UR4, P5 ;  /* 0x00000004ff007c0c */ /* 0x000fe4000afa2670 */
[----:B------:R-:W-:Y:S01]  /*28f0*/  FADD.FTZ R50, R50, R89 ;  /* 0x0000005932327221 */ /* 0x000fe20000010000 */
[----:B------:R-:W-:Y:S01]  /*2900*/  IMAD.WIDE R102, R67, 0x2, R102 ;  /* 0x0000000243667825 */ /* 0x000fe200078e0266 */
[----:B------:R-:W-:-:S09]  /*2910*/  MOV R101, R81 ;  /* 0x0000005100657202 */ /* 0x000fd20000000f00 */
        /* <DEDUP_REMOVED lines=32> */
.L_x_2626:
[----:B------:R-:W-:Y:S05]  /*2b20*/  BSYNC B0 ;  /* 0x0000000000007941 */ /* 0x000fea0003800000 */
.L_x_2625:
[----:B------:R-:W-:Y:S01]  /*2b30*/  FSETP.GTU.FTZ.AND P5, PT, R50, 20, PT ;  /* 0x41a000003200780b */ /* 0x000fe20003fbc000 */
[----:B------:R-:W-:Y:S01]  /*2b40*/  HADD2.F32 R26, -RZ, R15.H0_H0 ;  /* 0x2000000fff1a7230 */ /* 0x000fe20000004100 */
[----:B------:R-:W-:Y:S01]  /*2b50*/  BSSY B0, `(.L_x_2627) ;  /* 0x0000026000007945 */ /* 0x000fe20003800000 */
[----:B------:R-:W-:Y:S01]  /*2b60*/  IMAD.WIDE R24, R67, 0x2, R100 ;  /* 0x0000000243187825 */ /* 0x000fe200078e0264 */
[----:B------:R-:W-:Y:S02]  /*2b70*/  ISETP.EQ.OR P5, PT, RZ, UR4, P5 ;  /* 0x00000004ff007c0c */ /* 0x000fe4000afa2670 */
[----:B------:R-:W-:Y:S01]  /*2b80*/  MOV R83, R103 ;  /* 0x0000006700537202 */ /* 0x000fe20000000f00 */
[----:B------:R-:W-:Y:S02]  /*2b90*/  IMAD.MOV.U32 R100, RZ, RZ, R24 ;  /* 0x000000ffff647224 */ /* 0x000fe400078e0018 */
[----:B------:R-:W-:-:S08]  /*2ba0*/  FADD.FTZ R49, R26, R89 ;  /* 0x000000591a317221 */ /* 0x000fd00000010000 */
        /* <DEDUP_REMOVED lines=32> */
.L_x_2628:
[----:B------:R-:W-:Y:S05]  /*2db0*/  BSYNC B0 ;  /* 0x0000000000007941 */ /* 0x000fea0003800000 */
.L_x_2627:
        /* <DEDUP_REMOVED lines=42> */
.L_x_2630:
[----:B------:R-:W-:Y:S05]  /*3060*/  BSYNC B0 ;  /* 0x0000000000007941 */ /* 0x000fea0003800000 */
.L_x_2629:
        /* <DEDUP_REMOVED lines=30> */
.L_x_2639:
        /* <DEDUP_REMOVED lines=32> */
[----:B----4-:R-:W-:-:S04]  /*3450*/  LEA R32, P5, R30, R20, 0x2 ;  /* 0x000000141e207211 */ /* 0x010fc800078a10ff */
[--C-:B------:R-:W-:Y:S02]  /*3460*/  LEA.HI.X R33, R30, R21, R31.reuse, 0x2, P5 ;  /* 0x000000151e217211 */ /* 0x100fe400028f141f */
[----:B------:R-:W-:Y:S02]  /*3470*/  PRMT R31, RZ, 0x7610, R31 ;  /* 0x00007610ff1f7816 */ /* 0x000fe4000000001f */
[----:B------:R-:W-:Y:S02]  /*3480*/  ISETP.NE.AND P5, PT, R105, RZ, PT ;  /* 0x000000ff6900720c */ /* 0x000fe40003fa5270 */
[----:B------:R-:W-:Y:S01]  /*3490*/  PRMT R30, RZ, 0x7610, R30 ;  /* 0x00007610ff1e7816 */ /* 0x000fe2000000001e */
[----:B------:R-:W4:Y:S04]  /*34a0*/  LDG.E R33, desc[UR8][R32.64] ;  /* 0x0000000820217981 */ /* 0x000f28000c1e1900 */
[----:B------:R-:W3:Y:S01]  /*34b0*/  @!P0 LDG.E.U16 R31, desc[UR8][R26.64+0x40] ;  /* 0x000040081a1f8981 */ /* 0x000ee2000c1e1500 */
[----:B------:R-:W-:-:S03]  /*34c0*/  ISETP.NE.AND P0, PT, R118, RZ, PT ;  /* 0x000000ff7600720c */ /* 0x000fc60003f05270 */
[----:B------:R-:W5:Y:S04]  /*34d0*/  @!P4 LDG.E.U16 R30, desc[UR8][R26.64] ;  /* 0x000000081a1ec981 */ /* 0x000f68000c1e1500 */
[----:B------:R-:W2:Y:S06]  /*34e0*/  @!P5 LDG.E.U16 R112, desc[UR8][R26.64+0x80] ;  /* 0x000080081a70d981 */ /* 0x000eac000c1e1500 */
[----:B------:R-:W4:Y:S01]  /*34f0*/  @!P0 LDG.E.U16 R119, desc[UR8][R26.64+0x1c0] ;  /* 0x0001c0081a778981 */ /* 0x000f22000c1e1500 */
[----:B------:R-:W-:-:S03]  /*3500*/  ISETP.GE.U32.AND P5, PT, R82, R67, PT ;  /* 0x000000435200720c */ /* 0x000fc60003fa6070 */
[----:B-----5:R-:W-:Y:S04]  /*3510*/  STS.U16 [R65], R30 ;  /* 0x0000001e41007388 */ /* 0x020fe80000000400 */
[----:B---3--:R-:W-:Y:S04]  /*3520*/  STS.U16 [R64+0x40], R31 ;  /* 0x0000401f40007388 */ /* 0x008fe80000000400 */
[----:B--2---:R-:W-:Y:S04]  /*3530*/  STS.U16 [R63+0x80], R112 ;  /* 0x000080703f007388 */ /* 0x004fe80000000400 */
[----:B------:R-:W-:Y:S04]  /*3540*/  STS.U16 [R62+0xc0], R101 ;  /* 0x0000c0653e007388 */ /* 0x000fe80000000400 */
[----:B------:R-:W-:Y:S04]  /*3550*/  STS.U16 [R61+0x100], R114 ;  /* 0x000100723d007388 */ /* 0x000fe80000000400 */
        /* <DEDUP_REMOVED lines=21> */
[----:B---3--:R-:W-:Y:S02]  /*36b0*/  FSEL R122, R30, 1, !P5 ;  /* 0x3f8000001e7a7808 */ /* 0x008fe40006800000 */
[----:B--2---:R-:W-:-:S04]  /*36c0*/  SHF.L.U32 R30, R32, 0x3, RZ ;  /* 0x00000003201e7819 */ /* 0x004fc800000006ff */
        /* <DEDUP_REMOVED lines=45> */
[----:B0-----:R-:W-:-:S05]  /*39a0*/  HADD2.F32 R27, -RZ, R26.H0_H0 ;  /* 0x2000001aff1b7230 */ /* 0x001fca0000004100 */
[----:B------:R-:W-:-:S05]  /*39b0*/  FMUL.FTZ R27, R0, R27 ;  /* 0x0000001b001b7220 */ /* 0x000fca0000410000 */
[----:B------:R-:W-:Y:S02]  /*39c0*/  FSEL R128, R27, RZ, !P5 ;  /* 0x000000ff1b807208 */ /* 0x000fe40006800000 */
[----:B------:R-:W-:Y:S02]  /*39d0*/  PRMT R27, RZ, 0x7610, R27 ;  /* 0x00007610ff1b7816 */ /* 0x000fe4000000001b */
[----:B---3--:R-:W-:Y:S02]  /*39e0*/  FSEL R131, R33, 1, !P5 ;  /* 0x3f80000021837808 */ /* 0x008fe40006800000 */
[----:B------:R-:W-:Y:S02]  /*39f0*/  ISETP.NE.AND P5, PT, R105, RZ, PT ;  /* 0x000000ff6900720c */ /* 0x000fe40003fa5270 */
[----:B------:R-:W-:Y:S01]  /*3a00*/  PRMT R26, RZ, 0x7610, R26 ;  /* 0x00007610ff1a7816 */ /* 0x000fe2000000001a */
[----:B------:R-:W2:Y:S01]  /*3a10*/  @!P6 LDG.E.U16 R27, desc[UR8][R28.64+0x40] ;  /* 0x000040081c1be981 */ /* 0x000ea2000c1e1500 */
[----:B------:R-:W-:-:S02]  /*3a20*/  ISETP.NE.AND P6, PT, R118, RZ, PT ;  /* 0x000000ff7600720c */ /* 0x000fc40003fc5270 */
[----:B------:R-:W-:Y:S02]  /*3a30*/  PRMT R30, RZ, 0x7610, R30 ;  /* 0x00007610ff1e7816 */ /* 0x000fe4000000001e */
[----:B------:R-:W3:Y:S01]  /*3a40*/  @!P4 LDG.E.U16 R26, desc[UR8][R28.64] ;  /* 0x000000081c1ac981 */ /* 0x000ee2000c1e1500 */
[----:B------:R-:W-:Y:S02]  /*3a50*/  PRMT R31, RZ, 0x7610, R31 ;  /* 0x00007610ff1f7816 */ /* 0x000fe4000000001f */
[----:B------:R-:W-:Y:S02]  /*3a60*/  PRMT R112, RZ, 0x7610, R112 ;  /* 0x00007610ff707816 */ /* 0x000fe40000000070 */
[----:B------:R-:W-:Y:S01]  /*3a70*/  PRMT R33, RZ, 0x7610, R33 ;  /* 0x00007610ff217816 */ /* 0x000fe20000000021 */
[----:B------:R-:W4:Y:S01]  /*3a80*/  @!P5 LDG.E.U16 R30, desc[UR8][R28.64+0x80] ;  /* 0x000080081c1ed981 */ /* 0x000f22000c1e1500 */
[----:B------:R-:W-:Y:S02]  /*3a90*/  PRMT R114, RZ, 0x7610, R114 ;  /* 0x00007610ff727816 */ /* 0x000fe40000000072 */
        /* <DEDUP_REMOVED lines=26> */
[-C--:B------:R-:W-:Y:S02]  /*3c40*/  LEA.HI.SX32 R58, R58, R73.reuse, 0x1b ;  /* 0x000000493a3a7211 */ /* 0x080fe400078fdaff */
[----:B------:R-:W-:Y:S02]  /*3c50*/  LEA.HI.SX32 R28, R28, R73, 0x1b ;  /* 0x000000491c1c7211 */ /* 0x000fe400078fdaff */
[----:B------:R-:W-:Y:S02]  /*3c60*/  LEA R61, R116, UR5, 0x1 ;  /* 0x00000005743d7c11 */ /* 0x000fe4000f8e08ff */
[----:B------:R-:W-:Y:S02]  /*3c70*/  LEA R60, R60, UR5, 0x1 ;  /* 0x000000053c3c7c11 */ /* 0x000fe4000f8e08ff */
[----:B------:R-:W-:Y:S02]  /*3c80*/  ISETP.NE.AND P5, PT, R71, RZ, PT ;  /* 0x000000ff4700720c */ /* 0x000fe40003fa5270 */
[----:B------:R-:W-:-:S02]  /*3c90*/  LEA R59, R58, UR5, 0x1 ;  /* 0x000000053a3b7c11 */ /* 0x000fc4000f8e08ff */
[----:B------:R-:W-:Y:S01]  /*3ca0*/  LEA R58, R28, UR5, 0x1 ;  /* 0x000000051c3a7c11 */ /* 0x000fe2000f8e08ff */
[----:B------:R-:W-:Y:S01]  /*3cb0*/  ULEA UR6, UR4, UR5, 0x3 ;  /* 0x0000000504067291 */ /* 0x000fe2000f8e183f */
[----:B---3--:R0:W-:Y:S04]  /*3cc0*/  STS.U16 [R65+0x210], R26 ;  /* 0x0002101a41007388 */ /* 0x0081e80000000400 */
[----:B--2---:R-:W-:Y:S01]  /*3cd0*/  STS.U16 [R64+0x250], R27 ;  /* 0x0002501b40007388 */ /* 0x004fe20000000400 */
[----:B0-----:R-:W-:-:S03]  /*3ce0*/  SHF.L.U32 R26, R73, 0x3, RZ ;  /* 0x00000003491a7819 */ /* 0x001fc600000006ff */
[----:B----4-:R-:W-:Y:S01]  /*3cf0*/  STS.U16 [R63+0x290], R30 ;  /* 0x0002901e3f007388 */ /* 0x010fe20000000400 */
[----:B------:R-:W-:-:S03]  /*3d00*/  LEA.HI.SX32 R26, R26, R26, 0x1b ;  /* 0x0000001a1a1a7211 */ /* 0x000fc600078fdaff */
[----:B-----5:R-:W-:Y:S01]  /*3d10*/  STS.U16 [R62+0x2d0], R31 ;  /* 0x0002d01f3e007388 */ /* 0x020fe20000000400 */
[----:B------:R-:W-:-:S03]  /*3d20*/  LEA R57, R26, UR5, 0x1 ;  /* 0x000000051a397c11 */ /* 0x000fc6000f8e08ff */
        /* <DEDUP_REMOVED lines=43> */
.L_x_2633:
        /* <DEDUP_REMOVED lines=9> */
.L_x_2632:
        /* <DEDUP_REMOVED lines=86> */
.L_x_2636:
        /* <DEDUP_REMOVED lines=31> */
.L_x_2637:
[----:B------:R0:W5:Y:S02]  /*47c0*/  LDG.E R31, desc[UR8][R6.64] ;  /* 0x00000008061f7981 */ /* 0x000164000c1e1900 */
.L_x_2638:
        /* <DEDUP_REMOVED lines=16> */
.L_x_2635:
[----:B------:R-:W-:Y:S05]  /*48d0*/  BSYNC B0 ;  /* 0x0000000000007941 */ /* 0x000fea0003800000 */
.L_x_2634:
        /* <DEDUP_REMOVED lines=11> */
.L_x_2631:
[----:B------:R-:W-:Y:S01]  /*4990*/  BAR.SYNC.DEFER_BLOCKING 0x0 ;  /* 0x0000000000007b1d */ /* 0x000fe20000010000 */
[----:B------:R-:W-:Y:S02]  /*49a0*/  F2FP.F16.F32.PACK_AB R0, R47, R48 ;  /* 0x000000302f00723e */ /* 0x000fe400000000ff */
[----:B------:R-:W-:Y:S02]  /*49b0*/  ISETP.NE.AND P6, PT, R32, RZ, PT ;  /* 0x000000ff2000720c */ /* 0x000fe40003fc5270 */
[----:B------:R-:W-:-:S03]  /*49c0*/  PRMT R18, R0, 0x7610, R18 ;  /* 0x0000761000127816 */ /* 0x000fc60000000012 */
[----:B------:R-:W3:Y:S01]  /*49d0*/  S2UR UR10, SR_CTAID.X ;  /* 0x00000000000a79c3 */ /* 0x000ee20000002500 */
[----:B------:R-:W-:Y:S01]  /*49e0*/  PRMT R19, R0, 0x7632, R19 ;  /* 0x0000763200137816 */ /* 0x000fe20000000013 */
[----:B------:R-:W-:Y:S01]  /*49f0*/  BSSY B0, `(.L_x_2640) ;  /* 0x0000031000007945 */ /* 0x000fe20003800000 */
[----:B------:R-:W-:Y:S02]  /*4a00*/  F2FP.F16.F32.PACK_AB R16, R45, R46 ;  /* 0x0000002e2d10723e */ /* 0x000fe400000000ff */
[----:B------:R-:W-:Y:S02]  /*4a10*/  F2FP.F16.F32.PACK_AB R0, R43, R44 ;  /* 0x0000002c2b00723e */ /* 0x000fe400000000ff */
[----:B------:R-:W-:Y:S02]  /*4a20*/  F2FP.F16.F32.PACK_AB R17, R41, R42 ;  /* 0x0000002a2911723e */ /* 0x000fe400000000ff */
[----:B------:R-:W-:Y:S02]  /*4a30*/  PRMT R20, R16, 0x7632, R20 ;  /* 0x0000763210147816 */ /* 0x000fe40000000014 */
[----:B------:R-:W-:-:S02]  /*4a40*/  PRMT R21, R0, 0x7632, R21 ;  /* 0x0000763200157816 */ /* 0x000fc40000000015 */
[----:B------:R-:W-:Y:S02]  /*4a50*/  PRMT R22, R17, 0x7632, R22 ;  /* 0x0000763211167816 */ /* 0x000fe40000000016 */
[----:B------:R-:W-:Y:S02]  /*4a60*/  SHF.R.S32.HI R23, RZ, 0x1f, R94 ;  /* 0x0000001fff177819 */ /* 0x000fe4000001145e */
[----:B------:R-:W-:Y:S01]  /*4a70*/  IADD3 R14, P5, R2, R94, RZ ;  /* 0x0000005e020e7210 */ /* 0x000fe20007fbe0ff */
[----:B------:R-:W-:Y:S03]  /*4a80*/  STS.U16 [R57], R18 ;  /* 0x0000001239007388 */ /* 0x000fe60000000400 */
[----:B------:R-:W-:Y:S01]  /*4a90*/  IADD3.X R15, R3, R23, RZ, P5, !PT ;  /* 0x00000017030f7210 */ /* 0x000fe20002ffe4ff */
[----:B------:R4:W-:Y:S01]  /*4aa0*/  STS.U16 [R57+0x2], R19 ;  /* 0x0000021339007388 */ /* 0x0009e20000000400 */
[----:B---3--:R-:W-:-:S03]  /*4ab0*/  USHF.R.S32.HI UR4, URZ, 0x1f, UR10 ;  /* 0x0000001f3f047899 */ /* 0x008fc6000801140a */
[----:B------:R-:W-:Y:S04]  /*4ac0*/  STS.U16 [R57+0x4], R16 ;  /* 0x0000041039007388 */ /* 0x000fe80000000400 */
[----:B------:R-:W-:Y:S01]  /*4ad0*/  STS.U16 [R57+0x6], R20 ;  /* 0x0000061439007388 */ /* 0x000fe20000000400 */
[----:B----4-:R-:W3:Y:S03]  /*4ae0*/  LDC.64 R18, c[0x0][0x2c0] ;  /* 0x0000b000ff127b82 */ /* 0x010ee60000000a00 */
[----:B------:R3:W-:Y:S04]  /*4af0*/  STS.U16 [R57+0x8], R0 ;  /* 0x0000080039007388 */ /* 0x0007e80000000400 */
[----:B------:R-:W-:Y:S04]  /*4b00*/  STS.U16 [R57+0xa], R21 ;  /* 0x00000a1539007388 */ /* 0x000fe80000000400 */
[----:B------:R4:W-:Y:S04]  /*4b10*/  STS.U16 [R57+0xc], R17 ;  /* 0x00000c1139007388 */ /* 0x0009e80000000400 */
[----:B------:R-:W-:Y:S01]  /*4b20*/  STS.U16 [R57+0xe], R22 ;  /* 0x00000e1639007388 */ /* 0x000fe20000000400 */
[----:B------:R-:W-:-:S03]  /*4b30*/  NOP ;  /* 0x0000000000007918 */ /* 0x000fc60000000000 */
[----:B------:R-:W-:Y:S01]  /*4b40*/  LDS.U16 R25, [R65] ;  /* 0x0000000041197984 */ /* 0x000fe20000000400 */
[----:B---3--:R-:W-:-:S03]  /*4b50*/  IMAD R0, R18, UR4, RZ ;  /* 0x0000000412007c24 */ /* 0x008fc6000f8e02ff */
[----:B-12---:R-:W-:Y:S01]  /*4b60*/  LDS.U16 R27, [R64+0x40] ;  /* 0x00004000401b7984 */ /* 0x006fe20000000400 */
[----:B----4-:R-:W-:-:S03]  /*4b70*/  IMAD.WIDE.U32 R16, R18, UR10, RZ ;  /* 0x0000000a12107c25 */ /* 0x010fc6000f8e00ff */
        /* <DEDUP_REMOVED lines=24> */
.L_x_2641:
[----:B------:R-:W-:Y:S05]  /*4d00*/  BSYNC B0 ;  /* 0x0000000000007941 */ /* 0x000fea0003800000 */
.L_x_2640:
        /* <DEDUP_REMOVED lines=11> */
[----:B------:R-:W2:Y:S02]  /*4dc0*/  LDC.64 R16, c[0x0][0x338] ;  /* 0x0000ce00ff107b82 */ /* 0x000ea40000000a00 */
[----:B--2---:R-:W-:-:S03]  /*4dd0*/  IMAD.WIDE R16, R2, 0x2, R16 ;  /* 0x0000000202107825 */ /* 0x004fc600078e0210 */
[----:B------:R-:W-:-:S04]  /*4de0*/  LEA R16, P5, R19, R16, 0x1 ;  /* 0x0000001013107211 */ /* 0x000fc800078a08ff */
[----:B------:R-:W-:Y:S02]  /*4df0*/  LEA.HI.X R17, R19, R17, R0, 0x1, P5 ;  /* 0x0000001113117211 */ /* 0x000fe400028f0c00 */
[----:B------:R-:W-:Y:S01]  /*4e00*/  ISETP.GE.AND P5, PT, R76, R49, PT ;  /* 0x000000314c00720c */ /* 0x000fe20003fa6270 */
[----:B------:R-:W2:-:S12]  /*4e10*/  LDC.64 R18, c[0x0][0x2b0] ;  /* 0x0000ac00ff127b82 */ /* 0x000e980000000a00 */
[----:B------:R-:W-:Y:S01]  /*4e20*/  @!P5 STG.E.U16 desc[UR8][R16.64+0x80], R29 ;  /* 0x0000801d1000d986 */ /* 0x000fe2000c101508 */
[----:B------:R-:W-:Y:S01]  /*4e30*/  ISETP.GE.AND P5, PT, R74, R49, PT ;  /* 0x000000314a00720c */ /* 0x000fe20003fa6270 */
[----:B--2---:R-:W-:-:S12]  /*4e40*/  IMAD R0, R18, UR4, RZ ;  /* 0x0000000412007c24 */ /* 0x004fd8000f8e02ff */
[----:B------:R-:W-:Y:S01]  /*4e50*/  @!P5 STG.E.U16 desc[UR8][R16.64+0xc0], R31 ;  /* 0x0000c01f1000d986 */ /* 0x000fe2000c101508 */
[----:B------:R-:W-:Y:S01]  /*4e60*/  ISETP.GE.AND P5, PT, R72, R49, PT ;  /* 0x000000314800720c */ /* 0x000fe20003fa6270 */
[----:B-1----:R-:W-:Y:S02]  /*4e70*/  IMAD R25, R19, UR10, R0 ;  /* 0x0000000a13197c24 */ /* 0x002fe4000f8e0200 */
[----:B------:R-:W-:-:S04]  /*4e80*/  @!P4 IMAD.WIDE.U32 R20, R18, UR10, R22 ;  /* 0x0000000a1214cc25 */ /* 0x000fc8000f8e0016 */
[----:B------:R-:W-:Y:S01]  /*4e90*/  IMAD R19, R99, UR6, RZ ;  /* 0x0000000663137c24 */ /* 0x000fe2000f8e02ff */
[----:B------:R-:W-:-:S05]  /*4ea0*/  @!P4 IADD3 R21, R25, R21, RZ ;  /* 0x000000151915c210 */ /* 0x000fca0007ffe0ff */
[----:B------:R-:W-:Y:S01]  /*4eb0*/  @!P5 STG.E.U16 desc[UR8][R16.64+0x100], R33 ;  /* 0x000100211000d986 */ /* 0x000fe2000c101508 */
[----:B------:R-:W-:Y:S01]  /*4ec0*/  ISETP.GE.AND P5, PT, R70, R49, PT ;  /* 0x000000314600720c */ /* 0x000fe20003fa6270 */
[----:B------:R-:W-:-:S12]  /*4ed0*/  @!P4 IMAD.WIDE.U32 R20, R110, UR6, R20 ;  /* 0x000000066e14cc25 */ /* 0x000fd8000f8e0014 */
[----:B------:R-:W-:Y:S01]  /*4ee0*/  @!P5 STG.E.U16 desc[UR8][R16.64+0x140], R35 ;  /* 0x000140231000d986 */ /* 0x000fe2000c101508 */
[----:B------:R-:W-:-:S13]  /*4ef0*/  ISETP.GE.AND P5, PT, R68, R49, PT ;  /* 0x000000314400720c */ /* 0x000fda0003fa6270 */
[----:B------:R-:W-:Y:S01]  /*4f00*/  @!P5 STG.E.U16 desc[UR8][R16.64+0x180], R37 ;  /* 0x000180251000d986 */ /* 0x000fe2000c101508 */
[----:B------:R-:W-:-:S13]  /*4f10*/  ISETP.GE.AND P5, PT, R78, R49, PT ;  /* 0x000000314e00720c */ /* 0x000fda0003fa6270 */
[----:B------:R1:W-:Y:S01]  /*4f20*/  @!P5 STG.E.U16 desc[UR8][R16.64+0x40], R27 ;  /* 0x0000401b1000d986 */ /* 0x0003e2000c101508 */
[----:B------:R-:W-:Y:S01]  /*4f30*/  ISETP.GE.AND P5, PT, R66, R49, PT ;  /* 0x000000314200720c */ /* 0x000fe20003fa6270 */
[----:B-1----:R-:W-:Y:S02]  /*4f40*/  IMAD R27, R110, UR7, R19 ;  /* 0x000000076e1b7c24 */ /* 0x002fe4000f8e0213 */
[----:B------:R-:W-:-:S10]  /*4f50*/  IMAD.WIDE.U32 R18, R18, UR10, RZ ;  /* 0x0000000a12127c25 */ /* 0x000fd4000f8e00ff */
[----:B------:R1:W-:Y:S01]  /*4f60*/  @!P5 STG.E.U16 desc[UR8][R16.64+0x1c0], R39 ;  /* 0x0001c0271000d986 */ /* 0x0003e2000c101508 */
[----:B------:R-:W-:Y:S01]  /*4f70*/  BAR.SYNC.DEFER_BLOCKING 0x0 ;  /* 0x0000000000007b1d */ /* 0x000fe20000010000 */
[----:B------:R-:W-:Y:S01]  /*4f80*/  IMAD.IADD R19, R19, 0x1, R25 ;  /* 0x0000000113137824 */ /* 0x000fe200078e0219 */
[----:B------:R-:W-:-:S04]  /*4f90*/  @!P4 IADD3 R20, P5, R2, R20, RZ ;  /* 0x000000140214c210 */ /* 0x000fc80007fbe0ff */
[----:B------:R-:W-:Y:S01]  /*4fa0*/  @!P4 IADD3.X R22, R3, R21, R27, P5, !PT ;  /* 0x000000150316c210 */ /* 0x000fe20002ffe41b */
[----:B-1----:R-:W-:Y:S02]  /*4fb0*/  IMAD.WIDE.U32 R16, R110, UR6, R18 ;  /* 0x000000066e107c25 */ /* 0x002fe4000f8e0012 */
[----:B------:R-:W1:Y:S01]  /*4fc0*/  @!P4 LDC.64 R18, c[0x0][0x348] ;  /* 0x0000d200ff12cb82 */ /* 0x000e620000000a00 */
[----:B------:R-:W-:-:S04]  /*4fd0*/  IADD3 R21, P5, R94, R16, RZ ;  /* 0x000000105e157210 */ /* 0x000fc80007fbe0ff */
[----:B------:R-:W-:-:S03]  /*4fe0*/  IADD3.X R0, R23, R27, R17, P5, !PT ;  /* 0x0000001b17007210 */ /* 0x000fc60002ffe411 */
[----:B------:R-:W2:Y:S01]  /*4ff0*/  LDC.64 R16, c[0x0][0x348] ;  /* 0x0000d200ff107b82 */ /* 0x000ea20000000a00 */
[----:B-1----:R-:W-:-:S04]  /*5000*/  @!P4 LEA R18, P5, R20, R18, 0x1 ;  /* 0x000000121412c211 */ /* 0x002fc800078a08ff */
[----:B------:R-:W-:Y:S01]  /*5010*/  @!P4 LEA.HI.X R19, R20, R19, R22, 0x1, P5 ;  /* 0x000000131413c211 */ /* 0x000fe200028f0c16 */
[----:B--2---:R-:W-:-:S03]  /*5020*/  IMAD.WIDE R16, R2, 0x2, R16 ;  /* 0x0000000202107825 */ /* 0x004fc600078e0210 */
[----:B------:R-:W-:-:S04]  /*5030*/  LEA R16, P5, R21, R16, 0x1 ;  /* 0x0000001015107211 */ /* 0x000fc800078a08ff */
[--C-:B------:R-:W-:Y:S02]  /*5040*/  LEA.HI.X R17, R21, R17, R0.reuse, 0x1, P5 ;  /* 0x0000001115117211 */ /* 0x100fe400028f0c00 */
[----:B------:R-:W-:Y:S02]  /*5050*/  PRMT R0, RZ, 0x7610, R0 ;  /* 0x00007610ff007816 */ /* 0x000fe40000000000 */
[----:B------:R-:W-:-:S04]  /*5060*/  ISETP.NE.AND P5, PT, R107, RZ, PT ;  /* 0x000000ff6b00720c */ /* 0x000fc80003fa5270 */
[----:B------:R-:W2:Y:S01]  /*5070*/  @!P4 LDG.E.U16 R0, desc[UR8][R18.64] ;  /* 0x000000081200c981 */ /* 0x000ea2000c1e1500 */
[----:B------:R-:W-:Y:S02]  /*5080*/  ISETP.NE.AND P4, PT, R105, RZ, PT ;  /* 0x000000ff6900720c */ /* 0x000fe40003f85270 */
[----:B------:R-:W-:Y:S02]  /*5090*/  PRMT R21, RZ, 0x7610, R21 ;  /* 0x00007610ff157816 */ /* 0x000fe40000000015 */
[----:B------:R-:W-:Y:S02]  /*50a0*/  PRMT R20, RZ, 0x7610, R20 ;  /* 0x00007610ff147816 */ /* 0x000fe40000000014 */
[----:B------:R-:W-:Y:S02]  /*50b0*/  PRMT R25, RZ, 0x7610, R25 ;  /* 0x00007610ff197816 */ /* 0x000fe40000000019 */
[----:B------:R-:W3:Y:S01]  /*50c0*/  @!P6 LDG.E.U16 R21, desc[UR8][R16.64+0x40] ;  /* 0x000040081015e981 */ /* 0x000ee2000c1e1500 */
[----:B------:R-:W-:-:S02]  /*50d0*/  PRMT R22, RZ, 0x7610, R22 ;  /* 0x00007610ff167816 */ /* 0x000fc40000000016 */
[----:B------:R-:W-:Y:S01]  /*50e0*/  ISETP.NE.AND P6, PT, R24, RZ, PT ;  /* 0x000000ff1800720c */ /* 0x000fe20003fc5270 */
[----:B------:R-:W4:Y:S01]  /*50f0*/  @!P5 LDG.E.U16 R25, desc[UR8][R16.64+0xc0] ;  /* 0x0000c0081019d981 */ /* 0x000f22000c1e1500 */
[----:B------:R-:W-:Y:S02]  /*5100*/  PRMT R27, RZ, 0x7610, R27 ;  /* 0x00007610ff1b7816 */ /* 0x000fe4000000001b */
[----:B------:R-:W-:Y:S01]  /*5110*/  PRMT R24, RZ, 0x7610, R24 ;  /* 0x00007610ff187816 */ /* 0x000fe20000000018 */
[----:B------:R-:W5:Y:S01]  /*5120*/  @!P4 LDG.E.U16 R20, desc[UR8][R16.64+0x80] ;  /* 0x000080081014c981 */ /* 0x000f62000c1e1500 */
[----:B------:R-:W-:-:S03]  /*5130*/  PRMT R29, RZ, 0x7610, R29 ;  /* 0x00007610ff1d7816 */ /* 0x000fc6000000001d */
[----:B------:R-:W4:Y:S04]  /*5140*/  @!P3 LDG.E.U16 R22, desc[UR8][R16.64+0x100] ;  /* 0x000100081016b981 */ /* 0x000f28000c1e1500 */
[----:B------:R-:W4:Y:S04]  /*5150*/  @!P2 LDG.E.U16 R27, desc[UR8][R16.64+0x140] ;  /* 0x00014008101ba981 */ /* 0x000f28000c1e1500 */
[----:B------:R-:W4:Y:S04]  /*5160*/  @!P1 LDG.E.U16 R24, desc[UR8][R16.64+0x180] ;  /* 0x0001800810189981 */ /* 0x000f28000c1e1500 */
[----:B------:R-:W4:Y:S01]  /*5170*/  @!P0 LDG.E.U16 R29, desc[UR8][R16.64+0x1c0] ;  /* 0x0001c008101d8981 */ /* 0x000f22000c1e1500 */
[----:B------:R-:W-:Y:S03]  /*5180*/  BSSY B0, `(.L_x_2642) ;  /* 0x0000079000007945 */ /* 0x000fe60003800000 */
[----:B--2---:R-:W-:Y:S04]  /*5190*/  STS.U16 [R65], R0 ;  /* 0x0000000041007388 */ /* 0x004fe80000000400 */
[----:B---3--:R-:W-:Y:S04]  /*51a0*/  STS.U16 [R64+0x40], R21 ;  /* 0x0000401540007388 */ /* 0x008fe80000000400 */
[----:B-----5:R-:W-:Y:S04]  /*51b0*/  STS.U16 [R63+0x80], R20 ;  /* 0x000080143f007388 */ /* 0x020fe80000000400 */
[----:B----4-:R-:W-:Y:S04]  /*51c0*/  STS.U16 [R62+0xc0], R25 ;  /* 0x0000c0193e007388 */ /* 0x010fe80000000400 */
[----:B------:R-:W-:Y:S04]  /*51d0*/  STS.U16 [R61+0x100], R22 ;  /* 0x000100163d007388 */ /* 0x000fe80000000400 */
[----:B------:R-:W-:Y:S04]  /*51e0*/  STS.U16 [R60+0x140], R27 ;  /* 0x0001401b3c007388 */ /* 0x000fe80000000400 */
[----:B------:R-:W-:Y:S04]  /*51f0*/  STS.U16 [R59+0x180], R24 ;  /* 0x000180183b007388 */ /* 0x000fe80000000400 */
[----:B------:R-:W-:Y:S01]  /*5200*/  STS.U16 [R58+0x1c0], R29 ;  /* 0x0001c01d3a007388 */ /* 0x000fe20000000400 */
[----:B------:R-:W-:-:S03]  /*5210*/  NOP ;  /* 0x0000000000007918 */ /* 0x000fc60000000000 */
[----:B------:R-:W1:Y:S04]  /*5220*/  LDS.U16 R16, [R57+0x2] ;  /* 0x0000020039107984 */ /* 0x000e680000000400 */
[----:B------:R-:W2:Y:S04]  /*5230*/  LDS.U16 R18, [R57] ;  /* 0x0000000039127984 */ /* 0x000ea80000000400 */
[----:B------:R-:W3:Y:S04]  /*5240*/  LDS.U16 R17, [R57+0x6] ;  /* 0x0000060039117984 */ /* 0x000ee80000000400 */
[----:B------:R-:W4:Y:S04]  /*5250*/  LDS.U16 R0, [R57+0x4] ;  /* 0x0000040039007984 */ /* 0x000f280000000400 */
[----:B------:R-:W5:Y:S04]  /*5260*/  LDS.U16 R19, [R57+0x8] ;  /* 0x0000080039137984 */ /* 0x000f680000000400 */
[----:B------:R-:W0:Y:S04]  /*5270*/  LDS.U16 R21, [R57+0xc] ;  /* 0x00000c0039157984 */ /* 0x000e280000000400 */
[----:B------:R-:W0:Y:S04]  /*5280*/  LDS.U16 R22, [R57+0xe] ;  /* 0x00000e0039167984 */ /* 0x000e280000000400 */
[----:B------:R-:W0:Y:S01]  /*5290*/  LDS.U16 R20, [R57+0xa] ;  /* 0x00000a0039147984 */ /* 0x000e220000000400 */
[----:B-1----:R-:W-:-:S02]  /*52a0*/  HADD2.F32 R24, -RZ, R16.H0_H0 ;  /* 0x20000010ff187230 */ /* 0x002fc40000004100 */
[----:B--2---:R-:W-:Y:S02]  /*52b0*/  HADD2.F32 R18, -RZ, R18.H0_H0 ;  /* 0x20000012ff127230 */ /* 0x004fe40000004100 */
[----:B---3--:R-:W-:Y:S02]  /*52c0*/  HADD2.F32 R26, -RZ, R17.H0_H0 ;  /* 0x20000011ff1a7230 */ /* 0x008fe40000004100 */
[----:B------:R-:W-:Y:S01]  /*52d0*/  FMUL.FTZ R25, R24, -1.4426950216293334961 ;  /* 0xbfb8aa3b18197820 */ /* 0x000fe20000410000 */
[----:B----4-:R-:W-:Y:S02]  /*52e0*/  HADD2.F32 R0, -RZ, R0.H0_H0 ;  /* 0x20000000ff007230 */ /* 0x010fe40000004100 */
[----:B------:R-:W-:Y:S01]  /*52f0*/  FMUL.FTZ R16, R18, -1.4426950216293334961 ;  /* 0xbfb8aa3b12107820 */ /* 0x000fe20000410000 */
[----:B-----5:R-:W-:Y:S02]  /*5300*/  HADD2.F32 R28, -RZ, R19.H0_H0 ;  /* 0x20000013ff1c7230 */ /* 0x020fe40000004100 */
[----:B------:R-:W-:Y:S01]  /*5310*/  FMUL.FTZ R27, R26, -1.4426950216293334961 ;  /* 0xbfb8aa3b1a1b7820 */ /* 0x000fe20000410000 */
[----:B0-----:R-:W-:-:S02]  /*5320*/  HADD2.F32 R30, -RZ, R21.H0_H0 ;  /* 0x20000015ff1e7230 */ /* 0x001fc40000004100 */
[----:B------:R-:W-:Y:S02]  /*5330*/  HADD2.F32 R31, -RZ, R22.H0_H0 ;  /* 0x20000016ff1f7230 */ /* 0x000fe40000004100 */
[----:B------:R-:W-:Y:S01]  /*5340*/  FMUL.FTZ R17, R0, -1.4426950216293334961 ;  /* 0xbfb8aa3b00117820 */ /* 0x000fe20000410000 */
[----:B------:R-:W-:Y:S02]  /*5350*/  HADD2.F32 R29, -RZ, R20.H0_H0 ;  /* 0x20000014ff1d7230 */ /* 0x000fe40000004100 */
[----:B------:R-:W-:Y:S01]  /*5360*/  FMUL.FTZ R19, R28, -1.4426950216293334961 ;  /* 0xbfb8aa3b1c137820 */ /* 0x000fe20000410000 */
[----:B------:R-:W-:Y:S01]  /*5370*/  FMUL.FTZ R22, R30, -1.4426950216293334961 ;  /* 0xbfb8aa3b1e167820 */ /* 0x000fe20000410000 */
[----:B------:R-:W-:Y:S01]  /*5380*/  FMUL.FTZ R33, R31, -1.4426950216293334961 ;  /* 0xbfb8aa3b1f217820 */ /* 0x000fe20000410000 */
[----:B------:R-:W0:Y:S01]  /*5390*/  MUFU.EX2 R25, R25 ;  /* 0x0000001900197308 */ /* 0x000e220000000800 */
[----:B------:R-:W-:-:S07]  /*53a0*/  FMUL.FTZ R20, R29, -1.4426950216293334961 ;  /* 0xbfb8aa3b1d147820 */ /* 0x000fce0000410000 */
[----:B------:R-:W1:Y:S08]  /*53b0*/  MUFU.EX2 R16, R16 ;  /* 0x0000001000107308 */ /* 0x000e700000000800 */
[----:B------:R-:W2:Y:S08]  /*53c0*/  MUFU.EX2 R27, R27 ;  /* 0x0000001b001b7308 */ /* 0x000eb00000000800 */
[----:B------:R-:W3:Y:S08]  /*53d0*/  MUFU.EX2 R17, R17 ;  /* 0x0000001100117308 */ /* 0x000ef00000000800 */
[----:B------:R-:W4:Y:S08]  /*53e0*/  MUFU.EX2 R19, R19 ;  /* 0x0000001300137308 */ /* 0x000f300000000800 */
[----:B------:R4:W5:Y:S08]  /*53f0*/  MUFU.EX2 R21, R20 ;  /* 0x0000001400157308 */ /* 0x0009700000000800 */
[----:B------:R-:W5:Y:S08]  /*5400*/  MUFU.EX2 R22, R22 ;  /* 0x0000001600167308 */ /* 0x000f700000000800 */
[----:B------:R-:W5:Y:S01]  /*5410*/  MUFU.EX2 R33, R33 ;  /* 0x0000002100217308 */ /* 0x000f620000000800 */
[----:B0-----:R-:W-:Y:S01]  /*5420*/  FADD.FTZ R25, R25, 1 ;  /* 0x3f80000019197421 */ /* 0x001fe20000010000 */
[----:B-1----:R-:W-:Y:S01]  /*5430*/  FADD.FTZ R16, R16, 1 ;  /* 0x3f80000010107421 */ /* 0x002fe20000010000 */
[----:B--2---:R-:W-:Y:S01]  /*5440*/  FADD.FTZ R27, R27, 1 ;  /* 0x3f8000001b1b7421 */ /* 0x004fe20000010000 */
[----:B---3--:R-:W-:Y:S01]  /*5450*/  FADD.FTZ R17, R17, 1 ;  /* 0x3f80000011117421 */ /* 0x008fe20000010000 */
[----:B----4-:R-:W-:Y:S01]  /*5460*/  FADD.FTZ R20, R19, 1 ;  /* 0x3f80000013147421 */ /* 0x010fe20000010000 */
[----:B-----5:R-:W-:Y:S01]  /*5470*/  FADD.FTZ R21, R21, 1 ;  /* 0x3f80000015157421 */ /* 0x020fe20000010000 */
[----:B------:R-:W-:Y:S01]  /*5480*/  FADD.FTZ R22, R22, 1 ;  /* 0x3f80000016167421 */ /* 0x000fe20000010000 */
[----:B------:R-:W-:Y:S01]  /*5490*/  MUFU.RCP R35, R16 ;  /* 0x0000001000237308 */ /* 0x000fe20000001000 */
[----:B------:R-:W-:-:S07]  /*54a0*/  FADD.FTZ R33, R33, 1 ;  /* 0x3f80000021217421 */ /* 0x000fce0000010000 */
[----:B------:R-:W0:Y:S08]  /*54b0*/  MUFU.RCP R25, R25 ;  /* 0x0000001900197308 */ /* 0x000e300000001000 */
[----:B------:R-:W1:Y:S08]  /*54c0*/  MUFU.RCP R37, R17 ;  /* 0x0000001100257308 */ /* 0x000e700000001000 */
[----:B------:R-:W2:Y:S08]  /*54d0*/  MUFU.RCP R27, R27 ;  /* 0x0000001b001b7308 */ /* 0x000eb00000001000 */
[----:B------:R-:W3:Y:S08]  /*54e0*/  MUFU.RCP R39, R20 ;  /* 0x0000001400277308 */ /* 0x000ef00000001000 */
[----:B------:R3:W4:Y:S08]  /*54f0*/  MUFU.RCP R34, R21 ;  /* 0x0000001500227308 */ /* 0x0007300000001000 */
[----:B------:R-:W5:Y:S08]  /*5500*/  MUFU.RCP R49, R22 ;  /* 0x0000001600317308 */ /* 0x000f700000001000 */
[----:B------:R-:W5:Y:S01]  /*5510*/  MUFU.RCP R16, R33 ;  /* 0x0000002100107308 */ /* 0x000f620000001000 */
[----:B0-----:R-:W-:Y:S01]  /*5520*/  FMUL.FTZ R24, R24, R25 ;  /* 0x0000001918187220 */ /* 0x001fe20000410000 */
[----:B-1----:R-:W-:Y:S01]  /*5530*/  FMUL.FTZ R19, R0, R37 ;  /* 0x0000002500137220 */ /* 0x002fe20000410000 */
[----:B------:R-:W-:Y:S01]  /*5540*/  FMUL.FTZ R17, R18, R35 ;  /* 0x0000002312117220 */ /* 0x000fe20000410000 */
[----:B--2---:R-:W-:Y:S01]  /*5550*/  FMUL.FTZ R26, R26, R27 ;  /* 0x0000001b1a1a7220 */ /* 0x004fe20000410000 */
[----:B------:R-:W-:Y:S01]  /*5560*/  BAR.SYNC.DEFER_BLOCKING 0x0 ;  /* 0x0000000000007b1d */ /* 0x000fe20000010000 */
        /* <DEDUP_REMOVED lines=12> */
[----:B------:R-:W-:-:S02]  /*5630*/  F2FP.F16.F32.PACK_AB R17, R24, R17 ;  /* 0x000000111811723e */ /* 0x000fc400000000ff */
[----:B------:R-:W-:Y:S02]  /*5640*/  F2FP.F16.F32.PACK_AB R19, R26, R19 ;  /* 0x000000131a13723e */ /* 0x000fe400000000ff */
[----:B------:R-:W-:Y:S02]  /*5650*/  F2FP.F16.F32.PACK_AB R0, R0, R21 ;  /* 0x000000150000723e */ /* 0x000fe400000000ff */
[----:B------:R-:W-:Y:S02]  /*5660*/  F2FP.F16.F32.PACK_AB R16, R16, R25 ;  /* 0x000000191010723e */ /* 0x000fe400000000ff */
[----:B------:R-:W-:Y:S02]  /*5670*/  PRMT R18, R17, 0x7632, R18 ;  /* 0x0000763211127816 */ /* 0x000fe40000000012 */
[----:B------:R-:W-:Y:S02]  /*5680*/  PRMT R20, R19, 0x7632, R20 ;  /* 0x0000763213147816 */ /* 0x000fe40000000014 */
[----:B------:R-:W-:-:S02]  /*5690*/  PRMT R22, R0, 0x7632, R22 ;  /* 0x0000763200167816 */ /* 0x000fc40000000016 */
[----:B------:R-:W-:Y:S01]  /*56a0*/  PRMT R24, R16, 0x7632, R24 ;  /* 0x0000763210187816 */ /* 0x000fe20000000018 */
[----:B------:R-:W-:Y:S04]  /*56b0*/  STS.U16 [R57], R17 ;  /* 0x0000001139007388 */ /* 0x000fe80000000400 */
[----:B------:R-:W-:Y:S04]  /*56c0*/  STS.U16 [R57+0x2], R18 ;  /* 0x0000021239007388 */ /* 0x000fe80000000400 */
[----:B------:R0:W-:Y:S04]  /*56d0*/  STS.U16 [R57+0x4], R19 ;  /* 0x0000041339007388 */ /* 0x0001e80000000400 */
[----:B------:R-:W-:Y:S04]  /*56e0*/  STS.U16 [R57+0x6], R20 ;  /* 0x0000061439007388 */ /* 0x000fe80000000400 */
[----:B------:R1:W-:Y:S01]  /*56f0*/  STS.U16 [R57+0x8], R0 ;  /* 0x0000080039007388 */ /* 0x0003e20000000400 */
[----:B0-----:R-:W1:Y:S03]  /*5700*/  LDC.64 R18, c[0x0][0x2d0] ;  /* 0x0000b400ff127b82 */ /* 0x001e660000000a00 */
        /* <DEDUP_REMOVED lines=15> */
[----:B-1----:R-:W-:-:S02]  /*5800*/  IMAD R0, R18, UR4, RZ ;  /* 0x0000000412007c24 */ /* 0x002fc4000f8e02ff */
[----:B0-----:R-:W-:-:S04]  /*5810*/  IMAD.WIDE.U32 R16, R18, UR10, RZ ;  /* 0x0000000a12107c25 */ /* 0x001fc8000f8e00ff */
        /* <DEDUP_REMOVED lines=15> */
.L_x_2643:
[----:B------:R-:W-:Y:S05]  /*5910*/  BSYNC B0 ;  /* 0x0000000000007941 */ /* 0x000fea0003800000 */
.L_x_2642:
        /* <DEDUP_REMOVED lines=35> */
[----:B0-----:R-:W-:Y:S05]  /*5b50*/  @!P0 BRA `(.L_x_2644) ;  /* 0xffffffb800408947 */ /* 0x001fea000383ffff */
[----:B------:R-:W-:Y:S05]  /*5b60*/  EXIT ;  /* 0x000000000000794d */ /* 0x000fea0003800000 */
.L_x_2645:
        /* <DEDUP_REMOVED lines=9> */
.L_x_8668:


//--------------------- .text._Z25selective_scan_fwd_kernelI32Selective_Scan_fwd_kernel_traitsILi32ELi8ELi1ELb0ELb1ELb1ELb1ELb1EN3c104HalfEffEEv13SSMParamsBase --------------------------
	.section	.text._Z25selective_scan_fwd_kernelI32Selective_Scan_fwd_kernel_traitsILi32ELi8ELi1ELb0ELb1ELb1ELb1ELb1EN3c104HalfEffEEv13SSMParamsBase,"ax",@progbits
	.align	128
        .global         _Z25selective_scan_fwd_kernelI32Selective_Scan_fwd_kernel_traitsILi32ELi8ELi1ELb0ELb1ELb1ELb1ELb1EN3c104HalfEffEEv13SSMParamsBase
        .type           _Z25selective_scan_fwd_kernelI32Selective_Scan_fwd_kernel_traitsILi32ELi8ELi1ELb0ELb1ELb1ELb1ELb1EN3c104HalfEffEEv13SSMParamsBase,@function
        .size           _Z25selective_scan_fwd_kernelI32Selective_Scan_fwd_kernel_traitsILi32ELi8ELi1ELb0ELb1ELb1ELb1ELb1EN3c104HalfEffEEv13SSMParamsBase,(.L_x_8669 - _Z25selective_scan_fwd_kernelI32Selective_Scan_fwd_kernel_traitsILi32ELi8ELi1ELb0ELb1ELb1ELb1ELb1EN3c104HalfEffEEv13SSMParamsBase)
        .other          _Z25selective_scan_fwd_kernelI32Selective_Scan_fwd_kernel_traitsILi32ELi8ELi1ELb0ELb1ELb1ELb1ELb1EN3c104HalfEffEEv13SSMParamsBase,@"STO_CUDA_ENTRY STV_DEFAULT"
_Z25selective_scan_fwd_kernelI32Selective_Scan_fwd_kernel_traitsILi32ELi8ELi1ELb0ELb1ELb1ELb1ELb1EN3c104HalfEffEEv13SSMParamsBase:
.text._Z25selective_scan_fwd_kernelI32Selective_Scan_fwd_kernel_traitsILi32ELi8ELi1ELb0ELb1ELb1ELb1ELb1EN3c104HalfEffEEv13SSMParamsBase:
        /* <DEDUP_REMOVED lines=39> */
.L_x_2646:
        /* <DEDUP_REMOVED lines=36> */
.L_x_2647:
        /* <DEDUP_REMOVED lines=12> */
.L_x_2648:
[----:B------:R-:W-:Y:S01]  /*0570*/  ISETP.EQ.U32.AND P0, PT, R77, RZ, PT ;  /* 0x000000ff4d00720c */ /* 0x000fe20003f02070 */
[----:B------:R-:W0:Y:S01]  /*0580*/  LDC.64 R2, c[0x0][0x358] ;  /* 0x0000d600ff027b82 */ /* 0x000e220000000a00 */
[----:B------:R-:W-:Y:S01]  /*0590*/  IMAD.MOV.U32 R8, RZ, RZ, RZ ;  /* 0x000000ffff087224 */ /* 0x000fe200078e00ff */
[----:B------:R-:W-:Y:S01]  /*05a0*/  ULDC.64 UR4, c[0x0][0x368] ;  /* 0x0000da0000047ab9 */ /* 0x000fe20000000a00 */
[----:B------:R-:W-:Y:S01]  /*05b0*/  ISETP.EQ.OR.EX P0, PT, R75, RZ, !P5, P0 ;  /* 0x000000ff4b00720c */ /* 0x000fe20006f02700 */
[----:B------:R-:W-:-:S04]  /*05c0*/  IMAD.MOV.U32 R10, RZ, RZ, RZ ;  /* 0x000000ffff0a7224 */ /* 0x000fc800078e00ff */
[----:B------:R-:W3:Y:S01]  /*05d0*/  LDC.64 R20, c[0x0][0x330] ;  /* 0x0000cc00ff147b82 */ /* 0x000ee20000000a00 */
[----:B------:R-:W-:Y:S02]  /*05e0*/  PRMT R114, RZ, 0x7610, R114 ;  /* 0x00007610ff727816 */ /* 0x000fe40000000072 */
[----:B------:R-:W-:Y:S02]  /*05f0*/  CS2R R18, SRZ ;  /* 0x0000000000127805 */ /* 0x000fe4000001ff00 */
[----:B------:R-:W-:-:S03]  /*0600*/  MOV R82, RZ ;  /* 0x000000ff00527202 */ /* 0x000fc60000000f00 */
[----:B------:R-:W4:Y:S01]  /*0610*/  LDC.64 R14, c[0x0][0x318] ;  /* 0x0000c600ff0e7b82 */ /* 0x000f220000000a00 */
[C---:B-1----:R-:W-:Y:S01]  /*0620*/  @!P0 LEA R4, P1, R0.reuse, R5, 0x2 ;  /* 0x0000000500048211 */ /* 0x042fe200078210ff */
[----:B------:R-:W-:Y:S01]  /*0630*/  HFMA2.MMA R71, -RZ, RZ, 0, 0 ;  /* 0x00000000ff477435 */ /* 0x000fe200000001ff */
[----:B------:R-:W-:Y:S02]  /*0640*/  ULDC.64 UR6, c[0x0][0x2a0] ;  /* 0x0000a80000067ab9 */ /* 0x000fe40000000a00 */
[C---:B--2---:R-:W-:Y:S01]  /*0650*/  @!P0 LEA.HI.X R5, R0.reuse, R6, R9, 0x2, P1 ;  /* 0x0000000600058211 */ /* 0x044fe200008f1409 */
[----:B0-----:R-:W-:Y:S02]  /*0660*/  IMAD.WIDE R2, R0, 0x4, R2 ;  /* 0x0000000400027825 */ /* 0x001fe400078e0202 */
[----:B------:R-:W0:Y:S03]  /*0670*/  LDC.64 R6, c[0x0][0x370] ;  /* 0x0000dc00ff067b82 */ /* 0x000e260000000a00 */
[----:B------:R-:W2:Y:S04]  /*0680*/  @!P0 LDG.E R5, desc[UR8][R4.64] ;  /* 0x0000000804058981 */ /* 0x000ea8000c1e1900 */
[----:B------:R-:W2:Y:S01]  /*0690*/  LDG.E R73, desc[UR8][R2.64] ;  /* 0x0000000802497981 */ /* 0x000ea2000c1e1900 */
[----:B------:R-:W-:Y:S01]  /*06a0*/  ISETP.NE.U32.AND P2, PT, RZ, UR4, PT ;  /* 0x00000004ff007c0c */ /* 0x000fe2000bf45070 */
[----:B------:R-:W1:Y:S01]  /*06b0*/  LDC.64 R22, c[0x0][0x270] ;  /* 0x00009c00ff167b82 */ /* 0x000e620000000a00 */
[----:B---3--:R-:W-:Y:S01]  /*06c0*/  ISETP.NE.U32.AND P6, PT, R20, RZ, PT ;  /* 0x000000ff1400720c */ /* 0x008fe20003fc5070 */
[----:B------:R3:W2:Y:S01]  /*06d0*/  LDG.E R84, desc[UR8][R2.64+0x4] ;  /* 0x0000040802547981 */ /* 0x0006a2000c1e1900 */
[----:B------:R-:W-:-:S02]  /*06e0*/  ISETP.NE.AND.EX P2, PT, RZ, UR5, PT, P2 ;  /* 0x00000005ff007c0c */ /* 0x000fc4000bf45320 */
[----:B----4-:R-:W-:-:S03]  /*06f0*/  ISETP.NE.U32.AND P3, PT, R14, RZ, PT ;  /* 0x000000ff0e00720c */ /* 0x010fc60003f65070 */
[----:B------:R-:W4:Y:S01]  /*0700*/  LDC.64 R64, c[0x0][0x268] ;  /* 0x00009a00ff407b82 */ /* 0x000f220000000a00 */
[----:B------:R-:W-:Y:S01]  /*0710*/  ISETP.NE.AND.EX P3, PT, R15, RZ, PT, P3 ;  /* 0x000000ff0f00720c */ /* 0x000fe20003f65330 */
[----:B---3--:R-:W-:Y:S01]  /*0720*/  IMAD.MOV.U32 R3, RZ, RZ, R16 ;  /* 0x000000ffff037224 */ /* 0x008fe200078e0010 */
[----:B------:R-:W-:Y:S02]  /*0730*/  MOV R2, R13 ;  /* 0x0000000d00027202 */ /* 0x000fe40000000f00 */
[----:B0-----:R-:W-:-:S03]  /*0740*/  ISETP.NE.U32.AND P1, PT, R6, RZ, PT ;  /* 0x000000ff0600720c */ /* 0x001fc60003f25070 */
        /* <DEDUP_REMOVED lines=16> */
[----:B------:R-:W-:Y:S01]  /*0850*/  @P1 MOV R19, R8 ;  /* 0x0000000800131202 */ /* 0x000fe20000000f00 */
[----:B------:R-:W-:-:S06]  /*0860*/  @P1 IMAD.MOV.U32 R18, RZ, RZ, R10 ;  /* 0x000000ffff121224 */ /* 0x000fcc00078e000a */
[----:B------:R-:W1:Y:S01]  /*0870*/  LDC.64 R90, c[0x0][0x310] ;  /* 0x0000c400ff5a7b82 */ /* 0x000e620000000a00 */
[----:B------:R-:W-:-:S07]  /*0880*/  @!P2 LEA R6, P1, R0, R19, 0x2 ;  /* 0x000000130006a211 */ /* 0x000fce00078210ff */
[----:B------:R-:W0:Y:S01]  /*0890*/  LDC R19, c[0x0][0x224] ;  /* 0x00008900ff137b82 */ /* 0x000e220000000800 */
[----:B------:R-:W-:-:S07]  /*08a0*/  CS2R R112, SRZ ;  /* 0x0000000000707805 */ /* 0x000fce000001ff00 */
[----:B------:R-:W1:Y:S01]  /*08b0*/  LDC R61, c[0x0][0x23c] ;  /* 0x00008f00ff3d7b82 */ /* 0x000e620000000800 */
[----:B0-----:R-:W-:-:S04]  /*08c0*/  IABS R10, R19 ;  /* 0x00000013000a7213 */ /* 0x001fc80000000000 */
[----:B------:R-:W0:Y:S08]  /*08d0*/  I2F.RP R8, R10 ;  /* 0x0000000a00087306 */ /* 0x000e300000209400 */
[----:B0-----:R-:W0:Y:S01]  /*08e0*/  MUFU.RCP R8, R8 ;  /* 0x0000000800087308 */ /* 0x001e220000001000 */
[----:B------:R-:W-:-:S05]  /*08f0*/  @!P2 LEA.HI.X R7, R0, R18, R9, 0x2, P1 ;  /* 0x000000120007a211 */ /* 0x000fca00008f1409 */
[----:B------:R-:W5:Y:S01]  /*0900*/  @!P2 LDG.E R82, desc[UR8][R6.64] ;  /* 0x000000080652a981 */ /* 0x000f62000c1e1900 */
[----:B--2---:R-:W-:-:S05]  /*0910*/  @!P0 IMAD.WIDE R4, R5, 0x4, R2 ;  /* 0x0000000405048825 */ /* 0x004fca00078e0202 */
[----:B------:R0:W2:Y:S02]  /*0920*/  @!P0 LDG.E R12, desc[UR8][R4.64] ;  /* 0x00000008040c8981 */ /* 0x0000a4000c1e1900 */
[----:B0-----:R-:W-:-:S04]  /*0930*/  VIADD R4, R8, 0xffffffe ;  /* 0x0ffffffe08047836 */ /* 0x001fc80000000000 */
[----:B------:R0:W3:Y:S01]  /*0940*/  F2I.FTZ.U32.TRUNC.NTZ R5, R4 ;  /* 0x0000000400057305 */ /* 0x0000e2000021f000 */
[----:B------:R-:W-:Y:S01]  /*0950*/  IABS R7, R96 ;  /* 0x0000006000077213 */ /* 0x000fe20000000000 */
[----:B0-----:R-:W-:Y:S01]  /*0960*/  IMAD.MOV.U32 R4, RZ, RZ, RZ ;  /* 0x000000ffff047224 */ /* 0x001fe200078e00ff */
[----:B---3--:R-:W-:-:S05]  /*0970*/  IADD3 R13, RZ, -R5, RZ ;  /* 0x80000005ff0d7210 */ /* 0x008fca0007ffe0ff */
[----:B------:R-:W-:-:S04]  /*0980*/  IMAD R13, R13, R10, RZ ;  /* 0x0000000a0d0d7224 */ /* 0x000fc800078e02ff */
[----:B------:R-:W-:-:S06]  /*0990*/  IMAD.HI.U32 R5, R5, R13, R4 ;  /* 0x0000000d05057227 */ /* 0x000fcc00078e0004 */
[----:B------:R-:W-:-:S05]  /*09a0*/  IMAD.HI.U32 R6, R5, R7, RZ ;  /* 0x0000000705067227 */ /* 0x000fca00078e00ff */
[----:B------:R-:W-:-:S05]  /*09b0*/  IADD3 R5, -R6, RZ, RZ ;  /* 0x000000ff06057210 */ /* 0x000fca0007ffe1ff */
[----:B------:R-:W-:-:S05]  /*09c0*/  IMAD R5, R10, R5, R7 ;  /* 0x000000050a057224 */ /* 0x000fca00078e0207 */
[----:B------:R-:W-:Y:S02]  /*09d0*/  ISETP.GT.U32.AND P2, PT, R10, R5, PT ;  /* 0x000000050a00720c */ /* 0x000fe40003f44070 */
[----:B------:R-:W-:-:S11]  /*09e0*/  @P3 LEA R14, P6, R96, R14, 0x2 ;  /* 0x0000000e600e3211 */ /* 0x000fd600078c10ff */
[----:B------:R-:W-:Y:S01]  /*09f0*/  @!P2 IMAD.IADD R5, R5, 0x1, -R10 ;  /* 0x000000010505a824 */ /* 0x000fe200078e0a0a */
[----:B------:R-:W-:-:S04]  /*0a00*/  @P3 LEA.HI.X R15, R96, R15, R81, 0x2, P6 ;  /* 0x0000000f600f3211 */ /* 0x000fc800030f1451 */
[----:B------:R-:W-:Y:S01]  /*0a10*/  ISETP.GE.U32.AND P1, PT, R5, R10, PT ;  /* 0x0000000a0500720c */ /* 0x000fe20003f26070 */
[----:B------:R0:W5:Y:S01]  /*0a20*/  @P3 LDG.E R71, desc[UR8][R14.64] ;  /* 0x000000080e473981 */ /* 0x000162000c1e1900 */
[----:B------:R-:W-:Y:S02]  /*0a30*/  LOP3.LUT R4, R96, R19, RZ, 0x3c, !PT ;  /* 0x0000001360047212 */ /* 0x000fe400078e3cff */
[----:B------:R-:W-:Y:S02]  /*0a40*/  SHF.R.S32.HI R67, RZ, 0x1f, R73 ;  /* 0x0000001fff437819 */ /* 0x000fe40000011449 */
[----:B------:R-:W-:Y:S02]  /*0a50*/  @!P2 IADD3 R6, R6, 0x1, RZ ;  /* 0x000000010606a810 */ /* 0x000fe40007ffe0ff */
[----:B------:R-:W-:Y:S02]  /*0a60*/  ISETP.GE.AND P3, PT, R4, RZ, PT ;  /* 0x000000ff0400720c */ /* 0x000fe40003f66270 */
[----:B------:R-:W-:Y:S01]  /*0a70*/  ISETP.NE.AND P2, PT, R19, RZ, PT ;  /* 0x000000ff1300720c */ /* 0x000fe20003f45270 */
[----:B------:R-:W-:-:S02]  /*0a80*/  IMAD R8, R67, UR4, RZ ;  /* 0x0000000443087c24 */ /* 0x000fc4000f8e02ff */
[----:B------:R-:W-:Y:S02]  /*0a90*/  @P1 VIADD R6, R6, 0x1 ;  /* 0x0000000106061836 */ /* 0x000fe40000000000 */
[C---:B------:R-:W-:Y:S01]  /*0aa0*/  IMAD.WIDE.U32 R4, R73.reuse, UR4, RZ ;  /* 0x0000000449047c25 */ /* 0x040fe2000f8e00ff */
[C---:B------:R-:W-:Y:S02]  /*0ab0*/  @P4 LEA R16, P6, R96.reuse, R20, 0x2 ;  /* 0x0000001460104211 */ /* 0x040fe400078c10ff */
[----:B------:R-:W-:Y:S01]  /*0ac0*/  MOV R13, R6 ;  /* 0x00000006000d7202 */ /* 0x000fe20000000f00 */
[----:B0-----:R-:W-:Y:S01]  /*0ad0*/  IMAD R15, R73, UR5, R8 ;  /* 0x00000005490f7c24 */ /* 0x001fe2000f8e0208 */
[----:B------:R-:W-:Y:S01]  /*0ae0*/  ULDC.64 UR4, c[0x0][0x290] ;  /* 0x0000a40000047ab9 */ /* 0x000fe20000000a00 */
[C---:B------:R-:W-:Y:S02]  /*0af0*/  IMAD R8, R67.reuse, UR6, RZ ;  /* 0x0000000643087c24 */ /* 0x040fe4000f8e02ff */
[----:B------:R-:W-:Y:S01]  /*0b00*/  IMAD R6, R67, UR4, RZ ;  /* 0x0000000443067c24 */ /* 0x000fe2000f8e02ff */
[----:B------:R-:W-:Y:S01]  /*0b10*/  @!P3 IADD3 R13, -R13, RZ, RZ ;  /* 0x000000ff0d0db210 */ /* 0x000fe20007ffe1ff */
[----:B------:R-:W-:Y:S01]  /*0b20*/  IMAD.MOV.U32 R14, RZ, RZ, R4 ;  /* 0x000000ffff0e7224 */ /* 0x000fe200078e0004 */
[----:B------:R-:W-:Y:S01]  /*0b30*/  @P4 LEA.HI.X R17, R96, R21, R81, 0x2, P6 ;  /* 0x0000001560114211 */ /* 0x000fe200030f1451 */
[----:B------:R-:W-:Y:S01]  /*0b40*/  IMAD R4, R67, R22, RZ ;  /* 0x0000001643047224 */ /* 0x000fe200078e02ff */
[----:B------:R-:W-:Y:S01]  /*0b50*/  @!P2 LOP3.LUT R13, RZ, R19, RZ, 0x33, !PT ;  /* 0x00000013ff0da212 */ /* 0x000fe200078e33ff */
[----:B------:R-:W-:-:S02]  /*0b60*/  IMAD R19, R73, UR5, R6 ;  /* 0x0000000549137c24 */ /* 0x000fc4000f8e0206 */
[C---:B------:R-:W-:Y:S01]  /*0b70*/  IMAD R21, R73.reuse, UR7, R8 ;  /* 0x0000000749157c24 */ /* 0x040fe2000f8e0208 */
[----:B------:R0:W5:Y:S01]  /*0b80*/  @P4 LDG.E R69, desc[UR8][R16.64] ;  /* 0x0000000810454981 */ /* 0x000162000c1e1900 */
[----:B------:R-:W-:-:S04]  /*0b90*/  IMAD.WIDE.U32 R6, R73, UR6, RZ ;  /* 0x0000000649067c25 */ /* 0x000fc8000f8e00ff */
[----:B------:R-:W-:Y:S02]  /*0ba0*/  IMAD.IADD R15, R5, 0x1, R15 ;  /* 0x00000001050f7824 */ /* 0x000fe400078e020f */
[C---:B------:R-:W-:Y:S02]  /*0bb0*/  IMAD R23, R73.reuse, R23, R4 ;  /* 0x0000001749177224 */ /* 0x040fe400078e0204 */
[----:B------:R-:W-:Y:S01]  /*0bc0*/  IMAD.WIDE.U32 R4, R73, UR4, RZ ;  /* 0x0000000449047c25 */ /* 0x000fe2000f8e00ff */
[----:B------:R-:W-:Y:S01]  /*0bd0*/  ISETP.NE.U32.AND P1, PT, R26, RZ, PT ;  /* 0x000000ff1a00720c */ /* 0x000fe20003f25070 */
[----:B------:R-:W-:Y:S02]  /*0be0*/  ULDC.64 UR4, c[0x0][0x298] ;  /* 0x0000a60000047ab9 */ /* 0x000fe40000000a00 */
[----:B------:R-:W-:Y:S02]  /*0bf0*/  IMAD.IADD R7, R7, 0x1, R21 ;  /* 0x0000000107077824 */ /* 0x000fe400078e0215 */
[----:B------:R-:W3:Y:S01]  /*0c00*/  LDC.64 R20, c[0x0][0x320] ;  /* 0x0000c800ff147b82 */ /* 0x000ee20000000a00 */
[----:B------:R-:W-:-:S02]  /*0c10*/  IADD3 R5, R5, R19, RZ ;  /* 0x0000001305057210 */ /* 0x000fc40007ffe0ff */
[----:B------:R-:W-:Y:S01]  /*0c20*/  SHF.R.S32.HI R19, RZ, 0x1f, R13 ;  /* 0x0000001fff137819 */ /* 0x000fe2000001140d */
[----:B0-----:R-:W-:-:S04]  /*0c30*/  IMAD.WIDE.U32 R16, R73, R22, RZ ;  /* 0x0000001649107225 */ /* 0x001fc800078e00ff */
[----:B------:R-:W-:Y:S01]  /*0c40*/  IMAD R8, R19, R64, RZ ;  /* 0x0000004013087224 */ /* 0x000fe200078e02ff */
[----:B------:R-:W-:-:S03]  /*0c50*/  ISETP.NE.AND.EX P1, PT, R27, RZ, PT, P1 ;  /* 0x000000ff1b00720c */ /* 0x000fc60003f25310 */
[----:B------:R-:W-:Y:S02]  /*0c60*/  IMAD R65, R13, R65, R8 ;  /* 0x000000410d417224 */ /* 0x000fe400078e0208 */
[----:B------:R-:W-:Y:S01]  /*0c70*/  IMAD R8, R19, R62, RZ ;  /* 0x0000003e13087224 */ /* 0x000fe200078e02ff */
[----:B------:R-:W-:Y:S01]  /*0c80*/  IADD3 R17, R17, R23, RZ ;  /* 0x0000001711117210 */ /* 0x000fe20007ffe0ff */
[----:B------:R-:W-:Y:S01]  /*0c90*/  IMAD R19, R81, UR4, RZ ;  /* 0x0000000451137c24 */ /* 0x000fe2000f8e02ff */
[----:B------:R-:W0:Y:S01]  /*0ca0*/  LDC.64 R22, c[0x0][0x328] ;  /* 0x0000ca00ff167b82 */ /* 0x000e220000000a00 */
[----:B------:R-:W-:-:S04]  /*0cb0*/  IMAD.WIDE.U32 R4, R96, UR4, R4 ;  /* 0x0000000460047c25 */ /* 0x000fc8000f8e0004 */
[----:B------:R-:W-:Y:S01]  /*0cc0*/  IMAD R19, R96, UR5, R19 ;  /* 0x0000000560137c24 */ /* 0x000fe2000f8e0213 */
[----:B------:R-:W-:Y:S01]  /*0cd0*/  ULDC.64 UR4, c[0x0][0x2a8] ;  /* 0x0000aa0000047ab9 */ /* 0x000fe20000000a00 */
[----:B------:R-:W-:Y:S01]  /*0ce0*/  IMAD.WIDE.U32 R14, R13, R64, R14 ;  /* 0x000000400d0e7225 */ /* 0x000fe200078e000e */
[----:B---3--:R-:W-:-:S03]  /*0cf0*/  LEA R88, P2, R4, R20, 0x1 ;  /* 0x0000001404587211 */ /* 0x008fc600078408ff */
[----:B------:R-:W-:Y:S01]  /*0d00*/  IMAD.IADD R89, R5, 0x1, R19 ;  /* 0x0000000105597824 */ /* 0x000fe200078e0213 */
[----:B------:R-:W-:Y:S01]  /*0d10*/  LEA R92, P3, R14, R92, 0x1 ;  /* 0x0000005c0e5c7211 */ /* 0x000fe200078608ff */
[----:B------:R-:W-:Y:S01]  /*0d20*/  IMAD.IADD R65, R15, 0x1, R65 ;  /* 0x000000010f417824 */ /* 0x000fe200078e0241 */
[----:B------:R-:W3:Y:S02]  /*0d30*/  @P1 LDC R113, c[0x0][0x388] ;  /* 0x0000e200ff711b82 */ /* 0x000ee40000000800 */
[----:B------:R-:W-:Y:S02]  /*0d40*/  LEA.HI.X R89, R4, R21, R89, 0x1, P2 ;  /* 0x0000001504597211 */ /* 0x000fe400010f0c59 */
[----:B----4-:R-:W-:Y:S01]  /*0d50*/  ISETP.NE.U32.AND P2, PT, R28, RZ, PT ;  /* 0x000000ff1c00720c */ /* 0x010fe20003f45070 */
[C---:B------:R-:W-:Y:S01]  /*0d60*/  IMAD.WIDE.U32 R16, R13.reuse, R62, R16 ;  /* 0x0000003e0d107225 */ /* 0x040fe200078e0010 */
[----:B------:R-:W-:Y:S02]  /*0d70*/  LEA.HI.X R65, R14, R93, R65, 0x1, P3 ;  /* 0x0000005d0e417211 */ /* 0x000fe400018f0c41 */
[----:B-1----:R-:W-:Y:S01]  /*0d80*/  ISETP.NE.U32.AND P3, PT, R24, RZ, PT ;  /* 0x000000ff1800720c */ /* 0x002fe20003f65070 */
[----:B------:R-:W-:Y:S01]  /*0d90*/  IMAD R63, R13, R63, R8 ;  /* 0x0000003f0d3f7224 */ /* 0x000fe200078e0208 */
[----:B------:R-:W1:Y:S01]  /*0da0*/  @P1 LDC R112, c[0x0][0x38c] ;  /* 0x0000e300ff701b82 */ /* 0x000e620000000800 */
[----:B------:R-:W-:Y:S01]  /*0db0*/  IMAD R5, R81, UR4, RZ ;  /* 0x0000000451057c24 */ /* 0x000fe2000f8e02ff */
[----:B------:R-:W-:-:S02]  /*0dc0*/  ISETP.NE.AND.EX P2, PT, R29, RZ, PT, P2 ;  /* 0x000000ff1d00720c */ /* 0x000fc40003f45320 */
[----:B------:R-:W-:Y:S01]  /*0dd0*/  ISETP.NE.AND.EX P3, PT, R25, RZ, PT, P3 ;  /* 0x000000ff1900720c */ /* 0x000fe20003f65330 */
[----:B------:R-:W-:Y:S01]  /*0de0*/  IMAD R87, R96, UR5, R5 ;  /* 0x0000000560577c24 */ /* 0x000fe2000f8e0205 */
[----:B------:R-:W-:Y:S01]  /*0df0*/  LEA R90, P4, R16, R90, 0x1 ;  /* 0x0000005a105a7211 */ /* 0x000fe200078808ff */
[----:B------:R-:W-:Y:S01]  /*0e00*/  IMAD.WIDE.U32 R4, R96, UR4, R6 ;  /* 0x0000000460047c25 */ /* 0x000fe2000f8e0006 */
[----:B------:R-:W-:Y:S01]  /*0e10*/  IADD3 R63, R17, R63, RZ ;  /* 0x0000003f113f7210 */ /* 0x000fe20007ffe0ff */
[----:B------:R-:W-:Y:S01]  /*0e20*/  HFMA2.MMA R8, -RZ, RZ, 0, 0 ;  /* 0x00000000ff087435 */ /* 0x000fe200000001ff */
[----:B------:R-:W-:Y:S01]  /*0e30*/  CS2R R18, SRZ ;  /* 0x0000000000127805 */ /* 0x000fe2000001ff00 */
[----:B------:R-:W-:Y:S01]  /*0e40*/  ULDC.64 UR4, c[0x0][0x240] ;  /* 0x0000900000047ab9 */ /* 0x000fe20000000a00 */
[----:B------:R-:W-:Y:S02]  /*0e50*/  LEA.HI.X R63, R16, R91, R63, 0x1, P4 ;  /* 0x0000005b103f7211 */ /* 0x000fe400020f0c3f */
[----:B------:R-:W-:-:S02]  /*0e60*/  IADD3 R87, R5, R87, RZ ;  /* 0x0000005705577210 */ /* 0x000fc40007ffe0ff */
[----:B0-----:R-:W-:Y:S01]  /*0e70*/  LEA R86, P4, R4, R22, 0x1 ;  /* 0x0000001604567211 */ /* 0x001fe200078808ff */
[----:B------:R-:W-:-:S03]  /*0e80*/  IMAD.MOV.U32 R17, RZ, RZ, RZ ;  /* 0x000000ffff117224 */ /* 0x000fc600078e00ff */
[----:B------:R-:W-:Y:S02]  /*0e90*/  LEA.HI.X R87, R4, R23, R87, 0x1, P4 ;  /* 0x0000001704577211 */ /* 0x000fe400020f0c57 */
[----:B------:R-:W-:Y:S01]  /*0ea0*/  @P2 ISETP.NE.U32.AND P4, PT, R28, RZ, PT ;  /* 0x000000ff1c00220c */ /* 0x000fe20003f85070 */
[----:B------:R-:W0:Y:S08]  /*0eb0*/  @P3 LDC R19, c[0x0][0x378] ;  /* 0x0000de00ff133b82 */ /* 0x000e300000000800 */
[----:B------:R-:W4:Y:S01]  /*0ec0*/  @P3 LDC R18, c[0x0][0x37c] ;  /* 0x0000df00ff123b82 */ /* 0x000f220000000800 */
[----:B------:R-:W-:-:S02]  /*0ed0*/  PLOP3.LUT P3, PT, PT, PT, PT, 0x8, 0x0 ;  /* 0x000000000000781c */ /* 0x000fc40003f6e170 */
[----:B------:R-:W-:-:S05]  /*0ee0*/  @P2 ISETP.NE.AND.EX P3, PT, R29, RZ, PT, P4 ;  /* 0x000000ff1d00220c */ /* 0x000fca0003f65340 */
[----:B------:R-:W0:Y:S08]  /*0ef0*/  @P2 LDC R17, c[0x0][0x390] ;  /* 0x0000e400ff112b82 */ /* 0x000e300000000800 */
[----:B------:R-:W0:Y:S01]  /*0f00*/  @P2 LDC R8, c[0x0][0x394] ;  /* 0x0000e500ff082b82 */ /* 0x000e220000000800 */
[----:B---3--:R-:W-:-:S04]  /*0f10*/  ISETP.NE.U32.AND P2, PT, R113, RZ, PT ;  /* 0x000000ff7100720c */ /* 0x008fc80003f45070 */
[----:B-1----:R-:W-:Y:S01]  /*0f20*/  ISETP.NE.AND.EX P2, PT, R112, RZ, PT, P2 ;  /* 0x000000ff7000720c */ /* 0x002fe20003f45320 */
[----:B------:R-:W-:Y:S02]  /*0f30*/  IMAD R7, R81, UR4, RZ ;  /* 0x0000000451077c24 */ /* 0x000fe4000f8e02ff */
[----:B------:R-:W-:-:S04]  /*0f40*/  IMAD.WIDE.U32 R4, R96, UR4, RZ ;  /* 0x0000000460047c25 */ /* 0x000fc8000f8e00ff */
[----:B------:R-:W-:Y:S01]  /*0f50*/  IMAD R59, R96, UR5, R7 ;  /* 0x00000005603b7c24 */ /* 0x000fe2000f8e0207 */
[----:B------:R-:W-:Y:S01]  /*0f60*/  CS2R R6, SRZ ;  /* 0x0000000000067805 */ /* 0x000fe2000001ff00 */
[----:B------:R-:W-:Y:S01]  /*0f70*/  IMAD.IADD R84, R84, 0x1, -R73 ;  /* 0x0000000154547824 */ /* 0x000fe200078e0a49 */
[----:B------:R-:W-:Y:S01]  /*0f80*/  @P1 MOV R6, R113 ;  /* 0x0000007100061202 */ /* 0x000fe20000000f00 */
[----:B------:R-:W-:Y:S01]  /*0f90*/  @P1 IMAD.MOV.U32 R7, RZ, RZ, R112 ;  /* 0x000000ffff071224 */ /* 0x000fe200078e0070 */
[----:B------:R-:W-:Y:S02]  /*0fa0*/  SEL R61, R61, 0x800, P5 ;  /* 0x000008003d3d7807 */ /* 0x000fe40002800000 */
[----:B------:R-:W-:Y:S02]  /*0fb0*/  IADD3 R59, R5, R59, RZ ;  /* 0x0000003b053b7210 */ /* 0x000fe40007ffe0ff */
[----:B--2---:R-:W-:Y:S01]  /*0fc0*/  @!P0 SHF.R.S32.HI R11, RZ, 0x1f, R12 ;  /* 0x0000001fff0b8819 */ /* 0x004fe2000001140c */
[----:B0---4-:R-:W-:Y:S06]  /*0fd0*/  @P3 BRA P2, `(.L_x_2649) ;  /* 0x0000000000783947 */ /* 0x011fec0001000000 */
        /* <DEDUP_REMOVED lines=8> */
[----:B0-----:R-:W-:Y:S01]  /*1060*/  VIADD R14, R10, 0xffffffe ;  /* 0x0ffffffe0a0e7836 */ /* 0x001fe20000000000 */
[----:B------:R-:W-:Y:S02]  /*1070*/  IABS R10, R8 ;  /* 0x00000008000a7213 */ /* 0x000fe40000000000 */
[----:B------:R-:W-:-:S03]  /*1080*/  LOP3.LUT R8, R8, R61, RZ, 0x3c, !PT ;  /* 0x0000003d08087212 */ /* 0x000fc600078e3cff */
[----:B------:R0:W1:Y:S01]  /*1090*/  F2I.FTZ.U32.TRUNC.NTZ R15, R14 ;  /* 0x0000000e000f7305 */ /* 0x000062000021f000 */
        /* <DEDUP_REMOVED lines=18> */
.L_x_2649:
        /* <DEDUP_REMOVED lines=18> */
.L_x_2650:
[----:B------:R-:W-:-:S13]  /*12e0*/  ISETP.GE.AND P0, PT, R80, 0x1, PT ;  /* 0x000000015000780c */ /* 0x000fda0003f06270 */
[----:B------:R-:W-:Y:S05]  /*12f0*/  @!P0 EXIT ;  /* 0x000000000000894d */ /* 0x000fea0003800000 */
[----:B------:R-:W0:Y:S01]  /*1300*/  S2R R32, SR_TID.X ;  /* 0x0000000000207919 */ /* 0x000e220000002100 */
[----:B------:R-:W-:Y:S01]  /*1310*/  ULDC.64 UR4, c[0x0][0x2e0] ;  /* 0x0000b80000047ab9 */ /* 0x000fe20000000a00 */
[----:B------:R-:W-:Y:S01]  /*1320*/  IMAD.MOV.U32 R78, RZ, RZ, R94 ;  /* 0x000000ffff4e7224 */ /* 0x000fe200078e005e */
[----:B------:R-:W-:Y:S01]  /*1330*/  LEA R8, P0, R0, R19, 0x2 ;  /* 0x0000001300087211 */ /* 0x000fe200078010ff */
[----:B------:R-:W1:Y:S01]  /*1340*/  S2R R55, SR_LANEID ;  /* 0x0000000000377919 */ /* 0x000e620000000000 */
[----:B------:R-:W-:Y:S02]  /*1350*/  IMAD R15, R11, UR4, RZ ;  /* 0x000000040b0f7c24 */ /* 0x000fe4000f8e02ff */
[----:B------:R-:W-:Y:S01]  /*1360*/  IMAD.WIDE.U32 R10, R12, UR4, R78 ;  /* 0x000000040c0a7c25 */ /* 0x000fe2000f8e004e */
[----:B------:R-:W-:Y:S01]  /*1370*/  HFMA2.MMA R78, -RZ, RZ, 0, 0 ;  /* 0x00000000ff4e7435 */ /* 0x000fe200000001ff */
[----:B------:R-:W-:Y:S02]  /*1380*/  LEA.HI.X R9, R0, R18, R9, 0x2, P0 ;  /* 0x0000001200097211 */ /* 0x000fe400000f1409 */
[----:B------:R-:W-:-:S02]  /*1390*/  IMAD R15, R12, UR5, R15 ;  /* 0x000000050c0f7c24 */ /* 0x000fc4000f8e020f */
        /* <DEDUP_REMOVED lines=20> */
.L_x_2680:
        /* <DEDUP_REMOVED lines=24> */
[-C--:B------:R-:W-:Y:S01]  /*1660*/  ISETP.GE.AND P5, PT, R58, R49.reuse, PT ;  /* 0x000000313a00720c */ /* 0x080fe20003fa6270 */
[----:B------:R-:W2:Y:S01]  /*1670*/  @!P4 LDG.E.U16 R19, desc[UR8][R16.64] ;  /* 0x000000081013c981 */ /* 0x000ea2000c1e1500 */
[-C--:B------:R-:W-:Y:S02]  /*1680*/  ISETP.GE.AND P3, PT, R56, R49.reuse, PT ;  /* 0x000000313800720c */ /* 0x080fe40003f66270 */
[-C--:B------:R-:W-:Y:S01]  /*1690*/  ISETP.GE.AND P2, PT, R54, R49.reuse, PT ;  /* 0x000000313600720c */ /* 0x080fe20003f46270 */
[----:B------:R-:W3:Y:S01]  /*16a0*/  @!P0 LDG.E.U16 R0, desc[UR8][R16.64+0x40] ;  /* 0x0000400810008981 */ /* 0x000ee2000c1e1500 */
[-C--:B------:R-:W-:Y:S02]  /*16b0*/  ISETP.GE.AND P1, PT, R52, R49.reuse, PT ;  /* 0x000000313400720c */ /* 0x080fe40003f26270 */
        /* <DEDUP_REMOVED lines=52> */
[----:B--2---:R-:W-:Y:S04]  /*1a00*/  STS.U16 [R48], R19 ;  /* 0x0000001330007388 */ /* 0x004fe80000000400 */
[----:B---3--:R0:W-:Y:S02]  /*1a10*/  STS.U16 [R47+0x40], R0 ;  /* 0x000040002f007388 */ /* 0x0081e40000000400 */
[----:B0-----:R-:W-:Y:S02]  /*1a20*/  IMAD.SHL.U32 R0, R55, 0x8, RZ ;  /* 0x0000000837007824 */ /* 0x001fe400078e00ff */
        /* <DEDUP_REMOVED lines=26> */
[----:B------:R-:W5:Y:S01]  /*1bd0*/  @!P0 LDG.E.U16 R30, desc[UR8][R14.64+0x1c0] ;  /* 0x0001c0080e1e8981 */ /* 0x000f62000c1e1500 */
[----:B------:R-:W-:Y:S03]  /*1be0*/  BSSY B0, `(.L_x_2651) ;  /* 0x0000039000007945 */ /* 0x000fe60003800000 */
[----:B---3--:R-:W-:Y:S04]  /*1bf0*/  STS.U16 [R48], R27 ;  /* 0x0000001b30007388 */ /* 0x008fe80000000400 */
[----:B--2---:R0:W-:Y:S04]  /*1c00*/  STS.U16 [R47+0x40], R24 ;  /* 0x000040182f007388 */ /* 0x0041e80000000400 */
[----:B----4-:R-:W-:Y:S01]  /*1c10*/  STS.U16 [R46+0x80], R29 ;  /* 0x0000801d2e007388 */ /* 0x010fe20000000400 */
[----:B0-----:R-:W0:Y:S03]  /*1c20*/  LDC R24, c[0x0][0x21c] ;  /* 0x00008700ff187b82 */ /* 0x001e260000000800 */
        /* <DEDUP_REMOVED lines=52> */
.L_x_2652:
[----:B------:R-:W-:Y:S05]  /*1f70*/  BSYNC B0 ;  /* 0x0000000000007941 */ /* 0x000fea0003800000 */
.L_x_2651:
        /* <DEDUP_REMOVED lines=37> */
.L_x_2654:
[----:B------:R-:W-:Y:S05]  /*21d0*/  BSYNC B0 ;  /* 0x0000000000007941 */ /* 0x000fea0003800000 */
.L_x_2653:
        /* <DEDUP_REMOVED lines=37> */
.L_x_2656:
[----:B------:R-:W-:Y:S05]  /*2430*/  BSYNC B0 ;  /* 0x0000000000007941 */ /* 0x000fea0003800000 */
.L_x_2655:
        /* <DEDUP_REMOVED lines=37> */
.L_x_2658:
[----:B------:R-:W-:Y:S05]  /*2690*/  BSYNC B0 ;  /* 0x0000000000007941 */ /* 0x000fea0003800000 */
.L_x_2657:
        /* <DEDUP_REMOVED lines=37> */
.L_x_2660:
[----:B------:R-:W-:Y:S05]  /*28f0*/  BSYNC B0 ;  /* 0x0000000000007941 */ /* 0x000fea0003800000 */
.L_x_2659:
[----:B------:R-:W-:Y:S01]  /*2900*/  FSETP.GTU.FTZ.AND P5, PT, R34, 20, PT ;  /* 0x41a000002200780b */ /* 0x000fe20003fbc000 */
[----:B------:R-:W-:Y:S01]  /*2910*/  HADD2.F32 R0, -RZ, R0.H0_H0 ;  /* 0x20000000ff007230 */ /* 0x000fe20000004100 */
[----:B------:R-:W-:Y:S01]  /*2920*/  BSSY B0, `(.L_x_2661) ;  /* 0x0000024000007945 */ /* 0x000fe20003800000 */
[----:B------:R-:W-:Y:S01]  /*2930*/  IMAD.WIDE R88, R49, 0x2, R88 ;  /* 0x0000000231587825 */ /* 0x000fe200078e0258 */
[----:B------:R-:W-:-:S03]  /*2940*/  ISETP.EQ.OR P5, PT, RZ, UR4, P5 ;  /* 0x00000004ff007c0c */ /* 0x000fc6000afa2670 */
[----:B------:R-:W-:-:S10]  /*2950*/  FADD.FTZ R0, R0, R69 ;  /* 0x0000004500007221 */ /* 0x000fd40000010000 */
        /* <DEDUP_REMOVED lines=32> */
.L_x_2662:
[----:B------:R-:W-:Y:S05]  /*2b60*/  BSYNC B0 ;  /* 0x0000000000007941 */ /* 0x000fea0003800000 */
.L_x_2661:
[----:B------:R-:W-:Y:S01]  /*2b70*/  FSETP.GTU.FTZ.AND P5, PT, R0, 20, PT ;  /* 0x41a000000000780b */ /* 0x000fe20003fbc000 */
[----:B------:R-:W-:Y:S01]  /*2b80*/  IMAD.WIDE R14, R49, 0x2, R86 ;  /* 0x00000002310e7825 */ /* 0x000fe200078e0256 */
[----:B------:R-:W-:Y:S02]  /*2b90*/  BSSY B0, `(.L_x_2663) ;  /* 0x0000025000007945 */ /* 0x000fe40003800000 */
[----:B------:R-:W-:Y:S01]  /*2ba0*/  ISETP.EQ.OR P5, PT, RZ, UR4, P5 ;  /* 0x00000004ff007c0c */ /* 0x000fe2000afa2670 */
[----:B------:R-:W-:Y:S01]  /*2bb0*/  HADD2.F32 R26, -RZ, R25.H0_H0 ;  /* 0x20000019ff1a7230 */ /* 0x000fe20000004100 */
[----:B------:R-:W-:-:S04]  /*2bc0*/  MOV R86, R14 ;  /* 0x0000000e00567202 */ /* 0x000fc80000000f00 */
        /* <DEDUP_REMOVED lines=33> */
.L_x_2664:
[----:B------:R-:W-:Y:S05]  /*2de0*/  BSYNC B0 ;  /* 0x0000000000007941 */ /* 0x000fea0003800000 */
.L_x_2663:
        /* <DEDUP_REMOVED lines=42> */
.L_x_2666:
[----:B------:R-:W-:Y:S05]  /*3090*/  BSYNC B0 ;  /* 0x0000000000007941 */ /* 0x000fea0003800000 */
.L_x_2665:
        /* <DEDUP_REMOVED lines=30> */
.L_x_2675:
        /* <DEDUP_REMOVED lines=31> */
[----:B------:R-:W-:-:S02]  /*3470*/  IADD3 R31, R31, R33, RZ ;  /* 0x000000211f1f7210 */ /* 0x000fc40007ffe0ff */
[----:B----4-:R-:W-:-:S04]  /*3480*/  LEA R32, P5, R30, R20, 0x2 ;  /* 0x000000141e207211 */ /* 0x010fc800078a10ff */
[--C-:B------:R-:W-:Y:S02]  /*3490*/  LEA.HI.X R33, R30, R21, R31.reuse, 0x2, P5 ;  /* 0x000000151e217211 */ /* 0x100fe400028f141f */
[----:B------:R-:W-:Y:S02]  /*34a0*/  PRMT R30, RZ, 0x7610, R30 ;  /* 0x00007610ff1e7816 */ /* 0x000fe4000000001e */
[----:B------:R-:W-:Y:S02]  /*34b0*/  ISETP.NE.AND P5, PT, R109, RZ, PT ;  /* 0x000000ff6d00720c */ /* 0x000fe40003fa5270 */
[----:B------:R-:W-:Y:S01]  /*34c0*/  PRMT R31, RZ, 0x7610, R31 ;  /* 0x00007610ff1f7816 */ /* 0x000fe2000000001f */
[----:B------:R0:W4:Y:S04]  /*34d0*/  LDG.E R33, desc[UR8][R32.64] ;  /* 0x0000000820217981 */ /* 0x000128000c1e1900 */
[----:B------:R-:W3:Y:S01]  /*34e0*/  @!P0 LDG.E.U16 R30, desc[UR8][R26.64+0x40] ;  /* 0x000040081a1e8981 */ /* 0x000ee2000c1e1500 */
[----:B------:R-:W-:-:S03]  /*34f0*/  ISETP.NE.AND P0, PT, R122, RZ, PT ;  /* 0x000000ff7a00720c */ /* 0x000fc60003f05270 */
[----:B------:R-:W5:Y:S04]  /*3500*/  @!P4 LDG.E.U16 R31, desc[UR8][R26.64] ;  /* 0x000000081a1fc981 */ /* 0x000f68000c1e1500 */
[----:B------:R-:W2:Y:S06]  /*3510*/  @!P5 LDG.E.U16 R115, desc[UR8][R26.64+0x80] ;  /* 0x000080081a73d981 */ /* 0x000eac000c1e1500 */
[----:B------:R-:W4:Y:S01]  /*3520*/  @!P0 LDG.E.U16 R120, desc[UR8][R26.64+0x1c0] ;  /* 0x0001c0081a788981 */ /* 0x000f22000c1e1500 */
[----:B------:R-:W-:Y:S01]  /*3530*/  ISETP.GE.U32.AND P5, PT, R66, R49, PT ;  /* 0x000000314200720c */ /* 0x000fe20003fa6070 */
[----:B0-----:R-:W0:Y:S02]  /*3540*/  S2R R32, SR_TID.X ;  /* 0x0000000000207919 */ /* 0x001e240000002100 */
[----:B-----5:R5:W-:Y:S04]  /*3550*/  STS.U16 [R48], R31 ;  /* 0x0000001f30007388 */ /* 0x020be80000000400 */
        /* <DEDUP_REMOVED lines=8> */
[----:B------:R-:W2:Y:S01]  /*35e0*/  LDS.U16 R26, [R40+0xc] ;  /* 0x00000c00281a7984 */ /* 0x000ea20000000400 */
[----:B------:R-:W-:-:S04]  /*35f0*/  FMUL.FTZ R33, R33, 1.4426950216293334961 ;  /* 0x3fb8aa3b21217820 */ /* 0x000fc80000410000 */
[----:B-----5:R-:W-:-:S06]  /*3600*/  FMUL.FTZ R31, R33, R0 ;  /* 0x00000000211f7220 */ /* 0x020fcc0000410000 */
[----:B------:R-:W3:Y:S01]  /*3610*/  MUFU.EX2 R31, R31 ;  /* 0x0000001f001f7308 */ /* 0x000ee20000000800 */
[----:B--2---:R-:W-:Y:S02]  /*3620*/  HADD2.F32 R27, -RZ, R26.H0_H0 ;  /* 0x2000001aff1b7230 */ /* 0x004fe40000004100 */
[----:B------:R-:W2:Y:S03]  /*3630*/  LDS.U16 R26, [R40+0x2] ;  /* 0x00000200281a7984 */ /* 0x000ea60000000400 */
[----:B------:R-:W-:Y:S01]  /*3640*/  FMUL.FTZ R27, R100, R27 ;  /* 0x0000001b641b7220 */ /* 0x000fe20000410000 */
[----:B---3--:R-:W-:-:S04]  /*3650*/  FSEL R124, R31, 1, !P5 ;  /* 0x3f8000001f7c7808 */ /* 0x008fc80006800000 */
[----:B------:R-:W-:Y:S02]  /*3660*/  FSEL R123, R27, RZ, !P5 ;  /* 0x000000ff1b7b7208 */ /* 0x000fe40006800000 */
[----:B------:R-:W-:Y:S01]  /*3670*/  ISETP.GE.U32.AND P5, PT, R76, R49, PT ;  /* 0x000000314c00720c */ /* 0x000fe20003fa6070 */
[----:B------:R-:W-:Y:S01]  /*3680*/  FMUL.FTZ R30, R33, R38 ;  /* 0x00000026211e7220 */ /* 0x000fe20000410000 */
[----:B--2---:R-:W-:-:S05]  /*3690*/  HADD2.F32 R26, -RZ, R26.H0_H0 ;  /* 0x2000001aff1a7230 */ /* 0x004fca0000004100 */
[----:B------:R-:W-:-:S05]  /*36a0*/  FMUL.FTZ R26, R95, R26 ;  /* 0x0000001a5f1a7220 */ /* 0x000fca0000410000 */
[----:B------:R-:W-:Y:S02]  /*36b0*/  FSEL R126, R26, RZ, !P5 ;  /* 0x000000ff1a7e7208 */ /* 0x000fe40006800000 */
[----:B------:R-:W2:Y:S01]  /*36c0*/  LDS.U16 R26, [R40] ;  /* 0x00000000281a7984 */ /* 0x000ea20000000400 */
[----:B------:R-:W3:Y:S02]  /*36d0*/  MUFU.EX2 R30, R30 ;  /* 0x0000001e001e7308 */ /* 0x000ee40000000800 */
[----:B---3--:R-:W-:Y:S01]  /*36e0*/  FSEL R125, R30, 1, !P5 ;  /* 0x3f8000001e7d7808 */ /* 0x008fe20006800000 */
[----:B0-----:R-:W-:-:S05]  /*36f0*/  IMAD.SHL.U32 R30, R32, 0x8, RZ ;  /* 0x00000008201e7824 */ /* 0x001fca00078e00ff */
        /* <DEDUP_REMOVED lines=49> */
[----:B------:R-:W-:Y:S02]  /*3a10*/  PRMT R27, RZ, 0x7610, R27 ;  /* 0x00007610ff1b7816 */ /* 0x000fe4000000001b */
[----:B---3--:R-:W-:Y:S02]  /*3a20*/  FSEL R134, R33, 1, !P5 ;  /* 0x3f80000021867808 */ /* 0x008fe40006800000 */
[----:B------:R-:W-:Y:S01]  /*3a30*/  ISETP.NE.AND P5, PT, R109, RZ, PT ;  /* 0x000000ff6d00720c */ /* 0x000fe20003fa5270 */
[----:B------:R-:W2:Y:S01]  /*3a40*/  @!P6 LDG.E.U16 R26, desc[UR8][R28.64+0x40] ;  /* 0x000040081c1ae981 */ /* 0x000ea2000c1e1500 */
[----:B------:R-:W-:-:S03]  /*3a50*/  ISETP.NE.AND P6, PT, R122, RZ, PT ;  /* 0x000000ff7a00720c */ /* 0x000fc60003fc5270 */
[----:B------:R-:W3:Y:S01]  /*3a60*/  @!P4 LDG.E.U16 R27, desc[UR8][R28.64] ;  /* 0x000000081c1bc981 */ /* 0x000ee2000c1e1500 */
[----:B------:R-:W-:Y:S02]  /*3a70*/  PRMT R31, RZ, 0x7610, R31 ;  /* 0x00007610ff1f7816 */ /* 0x000fe4000000001f */
        /* <DEDUP_REMOVED lines=16> */
[-C--:B------:R-:W-:Y:S02]  /*3b80*/  LEA.HI.SX32 R48, R55, R55.reuse, 0x1b ;  /* 0x0000003737307211 */ /* 0x080fe400078fdaff */
[-C--:B------:R-:W-:Y:S02]  /*3b90*/  LEA.HI.SX32 R44, R44, R55.reuse, 0x1b ;  /* 0x000000372c2c7211 */ /* 0x080fe400078fdaff */
[-C--:B------:R-:W-:Y:S02]  /*3ba0*/  LEA.HI.SX32 R42, R42, R55.reuse, 0x1b ;  /* 0x000000372a2a7211 */ /* 0x080fe400078fdaff */
[----:B------:R-:W-:Y:S01]  /*3bb0*/  LEA.HI.SX32 R40, R40, R55, 0x1b ;  /* 0x0000003728287211 */ /* 0x000fe200078fdaff */
[----:B-1----:R-:W-:-:S06]  /*3bc0*/  ULEA UR5, UR6, UR5, 0x18 ;  /* 0x0000000506057291 */ /* 0x002fcc000f8ec03f */
[----:B------:R-:W-:Y:S02]  /*3bd0*/  LEA R48, R48, UR5, 0x1 ;  /* 0x0000000530307c11 */ /* 0x000fe4000f8e08ff */
[----:B------:R-:W-:Y:S01]  /*3be0*/  LEA R47, R44, UR5, 0x1 ;  /* 0x000000052c2f7c11 */ /* 0x000fe2000f8e08ff */
[C---:B------:R-:W-:Y:S01]  /*3bf0*/  VIADD R44, R55.reuse, 0x80 ;  /* 0x00000080372c7836 */ /* 0x040fe20000000000 */
[----:B------:R-:W-:Y:S02]  /*3c00*/  LEA R46, R42, UR5, 0x1 ;  /* 0x000000052a2e7c11 */ /* 0x000fe4000f8e08ff */
[----:B------:R-:W-:Y:S01]  /*3c10*/  LEA R45, R40, UR5, 0x1 ;  /* 0x00000005282d7c11 */ /* 0x000fe2000f8e08ff */
[C---:B------:R-:W-:Y:S01]  /*3c20*/  VIADD R40, R55.reuse, 0xc0 ;  /* 0x000000c037287836 */ /* 0x040fe20000000000 */
[C---:B------:R-:W-:Y:S02]  /*3c30*/  IADD3 R42, R55.reuse, 0xa0, RZ ;  /* 0x000000a0372a7810 */ /* 0x040fe40007ffe0ff */
[----:B0-----:R-:W-:-:S02]  /*3c40*/  IADD3 R28, R55, 0xe0, RZ ;  /* 0x000000e0371c7810 */ /* 0x001fc40007ffe0ff */
        /* <DEDUP_REMOVED lines=10> */
[----:B---3--:R-:W-:Y:S04]  /*3cf0*/  STS.U16 [R48+0x210], R27 ;  /* 0x0002101b30007388 */ /* 0x008fe80000000400 */
[----:B--2---:R0:W-:Y:S02]  /*3d00*/  STS.U16 [R47+0x250], R26 ;  /* 0x0002501a2f007388 */ /* 0x0041e40000000400 */
        /* <DEDUP_REMOVED lines=48> */
.L_x_2669:
        /* <DEDUP_REMOVED lines=9> */
.L_x_2668:
        /* <DEDUP_REMOVED lines=86> */
.L_x_2672:
        /* <DEDUP_REMOVED lines=31> */
.L_x_2673:
[----:B------:R0:W5:Y:S02]  /*47f0*/  LDG.E R31, desc[UR8][R8.64] ;  /* 0x00000008081f7981 */ /* 0x000164000c1e1900 */
.L_x_2674:
        /* <DEDUP_REMOVED lines=16> */
.L_x_2671:
[----:B------:R-:W-:Y:S05]  /*4900*/  BSYNC B0 ;  /* 0x0000000000007941 */ /* 0x000fea0003800000 */
.L_x_2670:
        /* <DEDUP_REMOVED lines=11> */
.L_x_2667:
[----:B------:R-:W-:Y:S01]  /*49c0*/  BAR.SYNC.DEFER_BLOCKING 0x0 ;  /* 0x0000000000007b1d */ /* 0x000fe20000010000 */
[----:B------:R-:W-:Y:S02]  /*49d0*/  F2FP.F16.F32.PACK_AB R0, R107, R108 ;  /* 0x0000006c6b00723e */ /* 0x000fe400000000ff */
[----:B------:R-:W-:Y:S02]  /*49e0*/  ISETP.NE.AND P6, PT, R32, RZ, PT ;  /* 0x000000ff2000720c */ /* 0x000fe40003fc5270 */
[C---:B------:R-:W-:Y:S01]  /*49f0*/  PRMT R20, R0.reuse, 0x7610, R20 ;  /* 0x0000761000147816 */ /* 0x040fe20000000014 */
[----:B------:R-:W-:Y:S01]  /*4a00*/  ULDC.64 UR6, c[0x0][0x2c0] ;  /* 0x0000b00000067ab9 */ /* 0x000fe20000000a00 */
[----:B------:R-:W-:Y:S01]  /*4a10*/  PRMT R18, R0, 0x7632, R18 ;  /* 0x0000763200127816 */ /* 0x000fe20000000012 */
[----:B------:R-:W-:Y:S01]  /*4a20*/  BSSY B0, `(.L_x_2676) ;  /* 0x000002f000007945 */ /* 0x000fe20003800000 */
[----:B------:R-:W-:Y:S02]  /*4a30*/  F2FP.F16.F32.PACK_AB R16, R105, R106 ;  /* 0x0000006a6910723e */ /* 0x000fe400000000ff */
[----:B------:R-:W-:-:S02]  /*4a40*/  F2FP.F16.F32.PACK_AB R0, R103, R104 ;  /* 0x000000686700723e */ /* 0x000fc400000000ff */
[----:B------:R-:W-:Y:S02]  /*4a50*/  F2FP.F16.F32.PACK_AB R17, R101, R102 ;  /* 0x000000666511723e */ /* 0x000fe400000000ff */
[----:B------:R-:W-:Y:S02]  /*4a60*/  PRMT R19, R16, 0x7632, R19 ;  /* 0x0000763210137816 */ /* 0x000fe40000000013 */
[----:B------:R-:W-:Y:S02]  /*4a70*/  PRMT R21, R0, 0x7632, R21 ;  /* 0x0000763200157816 */ /* 0x000fe40000000015 */
[----:B------:R-:W-:Y:S02]  /*4a80*/  PRMT R22, R17, 0x7632, R22 ;  /* 0x0000763211167816 */ /* 0x000fe40000000016 */
[----:B------:R-:W-:Y:S02]  /*4a90*/  SHF.R.S32.HI R23, RZ, 0x1f, R78 ;  /* 0x0000001fff177819 */ /* 0x000fe4000001144e */
[----:B------:R-:W-:Y:S01]  /*4aa0*/  IADD3 R14, P5, R12, R78, RZ ;  /* 0x0000004e0c0e7210 */ /* 0x000fe20007fbe0ff */
[----:B------:R-:W-:Y:S04]  /*4ab0*/  STS.U16 [R40], R20 ;  /* 0x0000001428007388 */ /* 0x000fe80000000400 */
[----:B------:R-:W-:Y:S01]  /*4ac0*/  STS.U16 [R40+0x2], R18 ;  /* 0x0000021228007388 */ /* 0x000fe20000000400 */
[----:B------:R-:W-:-:S03]  /*4ad0*/  IMAD.X R15, R13, 0x1, R23, P5 ;  /* 0x000000010d0f7824 */ /* 0x000fc600028e0617 */
[----:B------:R-:W-:Y:S04]  /*4ae0*/  STS.U16 [R40+0x4], R16 ;  /* 0x0000041028007388 */ /* 0x000fe80000000400 */
[----:B------:R-:W-:Y:S04]  /*4af0*/  STS.U16 [R40+0x6], R19 ;  /* 0x0000061328007388 */ /* 0x000fe80000000400 */
[----:B------:R3:W-:Y:S04]  /*4b00*/  STS.U16 [R40+0x8], R0 ;  /* 0x0000080028007388 */ /* 0x0007e80000000400 */
[----:B------:R-:W-:Y:S04]  /*4b10*/  STS.U16 [R40+0xa], R21 ;  /* 0x00000a1528007388 */ /* 0x000fe80000000400 */
[----:B------:R4:W-:Y:S01]  /*4b20*/  STS.U16 [R40+0xc], R17 ;  /* 0x00000c1128007388 */ /* 0x0009e20000000400 */
[----:B---3--:R-:W-:-:S03]  /*4b30*/  IMAD R0, R67, UR6, RZ ;  /* 0x0000000643007c24 */ /* 0x008fc6000f8e02ff */
[----:B------:R-:W-:Y:S01]  /*4b40*/  STS.U16 [R40+0xe], R22 ;  /* 0x00000e1628007388 */ /* 0x000fe20000000400 */
[----:B------:R-:W-:-:S03]  /*4b50*/  NOP ;  /* 0x0000000000007918 */ /* 0x000fc60000000000 */
[----:B------:R-:W-:Y:S01]  /*4b60*/  LDS.U16 R25, [R48] ;  /* 0x0000000030197984 */ /* 0x000fe20000000400 */
[----:B----4-:R-:W-:-:S03]  /*4b70*/  IMAD.WIDE.U32 R16, R73, UR6, RZ ;  /* 0x0000000649107c25 */ /* 0x010fc6000f8e00ff */
[----:B-12---:R-:W-:Y:S01]  /*4b80*/  LDS.U16 R27, [R47+0x40] ;  /* 0x000040002f1b7984 */ /* 0x006fe20000000400 */
[----:B------:R-:W-:-:S03]  /*4b90*/  IMAD R21, R73, UR7, R0 ;  /* 0x0000000749157c24 */ /* 0x000fc6000f8e0200 */
[----:B------:R-:W-:Y:S02]  /*4ba0*/  LDS.U16 R29, [R46+0x80] ;  /* 0x000080002e1d7984 */ /* 0x000fe40000000400 */
[----:B------:R-:W-:Y:S02]  /*4bb0*/  IADD3 R85, R17, R21, RZ ;  /* 0x0000001511557210 */ /* 0x000fe40007ffe0ff */
        /* <DEDUP_REMOVED lines=21> */
.L_x_2677:
[----:B------:R-:W-:Y:S05]  /*4d10*/  BSYNC B0 ;  /* 0x0000000000007941 */ /* 0x000fea0003800000 */
.L_x_2676:
[----:B------:R-:W-:Y:S01]  /*4d20*/  IMAD.MOV.U32 R17, RZ, RZ, R85 ;  /* 0x000000ffff117224 */ /* 0x000fe200078e0055 */
[----:B------:R-:W-:Y:S01]  /*4d30*/  ULDC.64 UR6, c[0x0][0x2c8] ;  /* 0x0000b20000067ab9 */ /* 0x000fe20000000a00 */
[----:B------:R-:W-:Y:S01]  /*4d40*/  @!P4 MOV R18, R78 ;  /* 0x0000004e0012c202 */ /* 0x000fe20000000f00 */
[----:B------:R-:W-:Y:S01]  /*4d50*/  IMAD R19, R81, UR6, RZ ;  /* 0x0000000651137c24 */ /* 0x000fe2000f8e02ff */
[----:B------:R-:W-:Y:S01]  /*4d60*/  ULDC.64 UR10, c[0x0][0x2b8] ;  /* 0x0000ae00000a7ab9 */ /* 0x000fe20000000a00 */
[C---:B------:R-:W-:Y:S01]  /*4d70*/  IMAD.WIDE.U32 R16, R96.reuse, UR6, R16 ;  /* 0x0000000660107c25 */ /* 0x040fe2000f8e0010 */
[----:B------:R-:W-:Y:S02]  /*4d80*/  P2R R24, PR, RZ, 0x40 ;  /* 0x00000040ff187803 */ /* 0x000fe40000000000 */
[----:B------:R-:W-:Y:S01]  /*4d90*/  ISETP.NE.AND P6, PT, R111, RZ, PT ;  /* 0x000000ff6f00720c */ /* 0x000fe20003fc5270 */
[----:B------:R-:W-:Y:S01]  /*4da0*/  IMAD R0, R96, UR7, R19 ;  /* 0x0000000760007c24 */ /* 0x000fe2000f8e0213 */
[----:B------:R-:W-:Y:S01]  /*4db0*/  IADD3 R19, P5, R78, R16, RZ ;  /* 0x000000104e137210 */ /* 0x000fe20007fbe0ff */
[----:B------:R-:W-:Y:S01]  /*4dc0*/  ULDC.64 UR6, c[0x0][0x2b0] ;  /* 0x0000ac0000067ab9 */ /* 0x000fe20000000a00 */
[----:B-1----:R-:W-:-:S02]  /*4dd0*/  IMAD R21, R81, UR10, RZ ;  /* 0x0000000a51157c24 */ /* 0x002fc4000f8e02ff */
[----:B------:R-:W-:Y:S02]  /*4de0*/  IADD3.X R0, R23, R0, R17, P5, !PT ;  /* 0x0000000017007210 */ /* 0x000fe40002ffe411 */
[----:B------:R-:W1:Y:S02]  /*4df0*/  LDC.64 R16, c[0x0][0x338] ;  /* 0x0000ce00ff107b82 */ /* 0x000e640000000a00 */
[----:B-1----:R-:W-:-:S03]  /*4e00*/  IMAD.WIDE R16, R12, 0x2, R16 ;  /* 0x000000020c107825 */ /* 0x002fc600078e0210 */
[----:B------:R-:W-:-:S04]  /*4e10*/  LEA R16, P5, R19, R16, 0x1 ;  /* 0x0000001013107211 */ /* 0x000fc800078a08ff */
[----:B------:R-:W-:Y:S01]  /*4e20*/  LEA.HI.X R17, R19, R17, R0, 0x1, P5 ;  /* 0x0000001113117211 */ /* 0x000fe200028f0c00 */
[----:B------:R-:W-:Y:S01]  /*4e30*/  IMAD R0, R67, UR6, RZ ;  /* 0x0000000643007c24 */ /* 0x000fe2000f8e02ff */
[----:B------:R-:W-:Y:S01]  /*4e40*/  ISETP.GE.AND P5, PT, R60, R83, PT ;  /* 0x000000533c00720c */ /* 0x000fe20003fa6270 */
[----:B------:R-:W-:Y:S02]  /*4e50*/  @!P4 IMAD.MOV.U32 R19, RZ, RZ, R23 ;  /* 0x000000ffff13c224 */ /* 0x000fe400078e0017 */
[C---:B------:R-:W-:Y:S02]  /*4e60*/  IMAD R25, R73.reuse, UR7, R0 ;  /* 0x0000000749197c24 */ /* 0x040fe4000f8e0200 */
[----:B------:R-:W-:-:S05]  /*4e70*/  @!P4 IMAD.WIDE.U32 R18, R73, UR6, R18 ;  /* 0x000000064912cc25 */ /* 0x000fca000f8e0012 */
[----:B------:R-:W-:-:S03]  /*4e80*/  @!P4 IADD3 R19, R25, R19, RZ ;  /* 0x000000131913c210 */ /* 0x000fc60007ffe0ff */
[----:B------:R1:W-:Y:S01]  /*4e90*/  @!P5 STG.E.U16 desc[UR8][R16.64+0x80], R29 ;  /* 0x0000801d1000d986 */ /* 0x0003e2000c101508 */
        /* <DEDUP_REMOVED lines=22> */
[----:B------:R-:W-:Y:S01]  /*5000*/  BAR.SYNC.DEFER_BLOCKING 0x0 ;  /* 0x0000000000007b1d */ /* 0x000fe20000010000 */
[----:B-1----:R-:W-:-:S04]  /*5010*/  @!P4 LEA R20, P5, R21, R18, 0x1 ;  /* 0x000000121514c211 */ /* 0x002fc800078a08ff */
[----:B------:R-:W-:-:S03]  /*5020*/  @!P4 LEA.HI.X R21, R21, R19, R22, 0x1, P5 ;  /* 0x000000131515c211 */ /* 0x000fc600028f0c16 */
[----:B------:R-:W1:Y:S02]  /*5030*/  LDC.64 R18, c[0x0][0x348] ;  /* 0x0000d200ff127b82 */ /* 0x000e640000000a00 */
[----:B-1----:R-:W-:-:S03]  /*5040*/  IMAD.WIDE R18, R12, 0x2, R18 ;  /* 0x000000020c127825 */ /* 0x002fc600078e0212 */
[----:B------:R-:W-:-:S04]  /*5050*/  LEA R18, P5, R25, R18, 0x1 ;  /* 0x0000001219127211 */ /* 0x000fc800078a08ff */
[----:B------:R-:W-:Y:S02]  /*5060*/  LEA.HI.X R19, R25, R19, R0, 0x1, P5 ;  /* 0x0000001319137211 */ /* 0x000fe400028f0c00 */
[----:B------:R-:W-:Y:S02]  /*5070*/  PRMT R25, RZ, 0x7610, R25 ;  /* 0x00007610ff197816 */ /* 0x000fe40000000019 */
[----:B------:R-:W-:-:S04]  /*5080*/  ISETP.NE.AND P5, PT, R110, RZ, PT ;  /* 0x000000ff6e00720c */ /* 0x000fc80003fa5270 */
[----:B------:R-:W3:Y:S01]  /*5090*/  @!P4 LDG.E.U16 R25, desc[UR8][R20.64] ;  /* 0x000000081419c981 */ /* 0x000ee2000c1e1500 */
[----:B------:R-:W-:Y:S02]  /*50a0*/  ISETP.NE.AND P4, PT, R109, RZ, PT ;  /* 0x000000ff6d00720c */ /* 0x000fe40003f85270 */
[----:B------:R-:W-:Y:S02]  /*50b0*/  PRMT R0, RZ, 0x7610, R0 ;  /* 0x00007610ff007816 */ /* 0x000fe40000000000 */
[----:B--2---:R-:W-:Y:S02]  /*50c0*/  PRMT R17, RZ, 0x7610, R17 ;  /* 0x00007610ff117816 */ /* 0x004fe40000000011 */
[----:B------:R-:W-:Y:S02]  /*50d0*/  PRMT R16, RZ, 0x7610, R16 ;  /* 0x00007610ff107816 */ /* 0x000fe40000000010 */
[----:B------:R-:W-:Y:S01]  /*50e0*/  PRMT R27, RZ, 0x7610, R27 ;  /* 0x00007610ff1b7816 */ /* 0x000fe2000000001b */
[----:B------:R-:W2:Y:S01]  /*50f0*/  @!P6 LDG.E.U16 R0, desc[UR8][R18.64+0x40] ;  /* 0x000040081200e981 */ /* 0x000ea2000c1e1500 */
[----:B------:R-:W-:-:S02]  /*5100*/  PRMT R22, RZ, 0x7610, R22 ;  /* 0x00007610ff167816 */ /* 0x000fc40000000016 */
[----:B------:R-:W-:Y:S01]  /*5110*/  ISETP.NE.AND P6, PT, R24, RZ, PT ;  /* 0x000000ff1800720c */ /* 0x000fe20003fc5270 */
[----:B------:R-:W4:Y:S01]  /*5120*/  @!P4 LDG.E.U16 R17, desc[UR8][R18.64+0x80] ;  /* 0x000080081211c981 */ /* 0x000f22000c1e1500 */
[----:B------:R-:W-:Y:S02]  /*5130*/  PRMT R29, RZ, 0x7610, R29 ;  /* 0x00007610ff1d7816 */ /* 0x000fe4000000001d */
[----:B------:R-:W-:Y:S01]  /*5140*/  PRMT R24, RZ, 0x7610, R24 ;  /* 0x00007610ff187816 */ /* 0x000fe20000000018 */
[----:B------:R-:W5:Y:S04]  /*5150*/  @!P5 LDG.E.U16 R16, desc[UR8][R18.64+0xc0] ;  /* 0x0000c0081210d981 */ /* 0x000f68000c1e1500 */
[----:B------:R-:W5:Y:S04]  /*5160*/  @!P3 LDG.E.U16 R27, desc[UR8][R18.64+0x100] ;  /* 0x00010008121bb981 */ /* 0x000f68000c1e1500 */
[----:B------:R-:W5:Y:S04]  /*5170*/  @!P2 LDG.E.U16 R22, desc[UR8][R18.64+0x140] ;  /* 0x000140081216a981 */ /* 0x000f68000c1e1500 */
[----:B------:R-:W5:Y:S04]  /*5180*/  @!P1 LDG.E.U16 R29, desc[UR8][R18.64+0x180] ;  /* 0x00018008121d9981 */ /* 0x000f68000c1e1500 */
[----:B------:R-:W5:Y:S01]  /*5190*/  @!P0 LDG.E.U16 R24, desc[UR8][R18.64+0x1c0] ;  /* 0x0001c00812188981 */ /* 0x000f62000c1e1500 */
[----:B------:R-:W-:Y:S03]  /*51a0*/  BSSY B0, `(.L_x_2678) ;  /* 0x0000079000007945 */ /* 0x000fe60003800000 */
[----:B---3--:R-:W-:Y:S04]  /*51b0*/  STS.U16 [R48], R25 ;  /* 0x0000001930007388 */ /* 0x008fe80000000400 */
[----:B--2---:R-:W-:Y:S04]  /*51c0*/  STS.U16 [R47+0x40], R0 ;  /* 0x000040002f007388 */ /* 0x004fe80000000400 */
[----:B----4-:R-:W-:Y:S04]  /*51d0*/  STS.U16 [R46+0x80], R17 ;  /* 0x000080112e007388 */ /* 0x010fe80000000400 */
[----:B-----5:R-:W-:Y:S04]  /*51e0*/  STS.U16 [R45+0xc0], R16 ;  /* 0x0000c0102d007388 */ /* 0x020fe80000000400 */
[----:B------:R-:W-:Y:S04]  /*51f0*/  STS.U16 [R44+0x100], R27 ;  /* 0x0001001b2c007388 */ /* 0x000fe80000000400 */
[----:B------:R-:W-:Y:S04]  /*5200*/  STS.U16 [R43+0x140], R22 ;  /* 0x000140162b007388 */ /* 0x000fe80000000400 */
[----:B------:R-:W-:Y:S04]  /*5210*/  STS.U16 [R42+0x180], R29 ;  /* 0x0001801d2a007388 */ /* 0x000fe80000000400 */
[----:B------:R-:W-:Y:S01]  /*5220*/  STS.U16 [R41+0x1c0], R24 ;  /* 0x0001c01829007388 */ /* 0x000fe20000000400 */
[----:B------:R-:W-:-:S03]  /*5230*/  NOP ;  /* 0x0000000000007918 */ /* 0x000fc60000000000 */
[----:B------:R-:W1:Y:S04]  /*5240*/  LDS.U16 R18, [R40+0x2] ;  /* 0x0000020028127984 */ /* 0x000e680000000400 */
[----:B------:R-:W2:Y:S04]  /*5250*/  LDS.U16 R19, [R40+0x4] ;  /* 0x0000040028137984 */ /* 0x000ea80000000400 */
[----:B------:R-:W3:Y:S04]  /*5260*/  LDS.U16 R20, [R40] ;  /* 0x0000000028147984 */ /* 0x000ee80000000400 */
        /* <DEDUP_REMOVED lines=8> */
[----:B----4-:R-:W-:Y:S02]  /*52f0*/  HADD2.F32 R26, -RZ, R0.H0_H0 ;  /* 0x20000000ff1a7230 */ /* 0x010fe40000004100 */
[----:B------:R-:W-:Y:S01]  /*5300*/  FMUL.FTZ R25, R24, -1.4426950216293334961 ;  /* 0xbfb8aa3b18197820 */ /* 0x000fe20000410000 */
[----:B------:R-:W-:Y:S01]  /*5310*/  FMUL.FTZ R0, R19, -1.4426950216293334961 ;  /* 0xbfb8aa3b13007820 */ /* 0x000fe20000410000 */
[----:B-----5:R-:W-:Y:S02]  /*5320*/  HADD2.F32 R28, -RZ, R17.H0_H0 ;  /* 0x20000011ff1c7230 */ /* 0x020fe40000004100 */
[----:B------:R-:W-:Y:S01]  /*5330*/  FMUL.FTZ R18, R20, -1.4426950216293334961 ;  /* 0xbfb8aa3b14127820 */ /* 0x000fe20000410000 */
[----:B0-----:R-:W-:-:S02]  /*5340*/  HADD2.F32 R29, -RZ, R16.H0_H0 ;  /* 0x20000010ff1d7230 */ /* 0x001fc40000004100 */
[----:B------:R-:W-:Y:S01]  /*5350*/  FMUL.FTZ R27, R26, -1.4426950216293334961 ;  /* 0xbfb8aa3b1a1b7820 */ /* 0x000fe20000410000 */
[----:B------:R-:W-:Y:S02]  /*5360*/  HADD2.F32 R31, -RZ, R22.H0_H0 ;  /* 0x20000016ff1f7230 */ /* 0x000fe40000004100 */
[----:B------:R-:W-:Y:S01]  /*5370*/  FMUL.FTZ R16, R28, -1.4426950216293334961 ;  /* 0xbfb8aa3b1c107820 */ /* 0x000fe20000410000 */
[----:B------:R-:W-:Y:S02]  /*5380*/  HADD2.F32 R30, -RZ, R21.H0_H0 ;  /* 0x20000015ff1e7230 */ /* 0x000fe40000004100 */
        /* <DEDUP_REMOVED lines=8> */
[----:B------:R-:W5:Y:S08]  /*5410*/  MUFU.EX2 R17, R17 ;  /* 0x0000001100117308 */ /* 0x000f700000000800 */
[----:B------:R5:W5:Y:S08]  /*5420*/  MUFU.EX2 R22, R21 ;  /* 0x0000001500167308 */ /* 0x000b700000000800 */
        /* <DEDUP_REMOVED lines=44> */
[----:B------:R-:W-:Y:S04]  /*56f0*/  STS.U16 [R40+0x4], R19 ;  /* 0x0000041328007388 */ /* 0x000fe80000000400 */
[----:B------:R-:W-:Y:S04]  /*5700*/  STS.U16 [R40+0x6], R18 ;  /* 0x0000061228007388 */ /* 0x000fe80000000400 */
[----:B------:R0:W-:Y:S04]  /*5710*/  STS.U16 [R40+0x8], R0 ;  /* 0x0000080028007388 */ /* 0x0001e80000000400 */
        /* <DEDUP_REMOVED lines=16> */
[----:B0-----:R-:W-:Y:S02]  /*5820*/  IMAD R0, R67, UR4, RZ ;  /* 0x0000000443007c24 */ /* 0x001fe4000f8e02ff */
[----:B-1----:R-:W-:-:S04]  /*5830*/  IMAD.WIDE.U32 R16, R73, UR4, RZ ;  /* 0x0000000449107c25 */ /* 0x002fc8000f8e00ff */
        /* <DEDUP_REMOVED lines=15> */
.L_x_2679:
[----:B------:R-:W-:Y:S05]  /*5930*/  BSYNC B0 ;  /* 0x0000000000007941 */ /* 0x000fea0003800000 */
.L_x_2678:
        /* <DEDUP_REMOVED lines=37> */
.L_x_2681:
        /* <DEDUP_REMOVED lines=15> */
.L_x_8669:


//--------------------- .text._Z25selective_scan_fwd_kernelI32Selective_Scan_fwd_kernel_traitsILi32ELi8ELi1ELb1ELb1ELb1ELb0ELb0EN3c104HalfEffEEv13SSMParamsBase --------------------------
	.section	.text._Z25selective_scan_fwd_kernelI32Selective_Scan_fwd_kernel_traitsILi32ELi8ELi1ELb1ELb1ELb1ELb0ELb0EN3c104HalfEffEEv13SSMParamsBase,"ax",@progbits
	.align	128
        .global         _Z25selective_scan_fwd_kernelI32Selective_Scan_fwd_kernel_traitsILi32ELi8ELi1ELb1ELb1ELb1ELb0ELb0EN3c104HalfEffEEv13SSMParamsBase
        .type           _Z25selective_scan_fwd_kernelI32Selective_Scan_fwd_kernel_traitsILi32ELi8ELi1ELb1ELb1ELb1ELb0ELb0EN3c104HalfEffEEv13SSMParamsBase,@function
        .size           _Z25selective_scan_fwd_kernelI32Selective_Scan_fwd_kernel_traitsILi32ELi8ELi1ELb1ELb1ELb1ELb0ELb0EN3c104HalfEffEEv13SSMParamsBase,(.L_x_8670 - _Z25selective_scan_fwd_kernelI32Selective_Scan_fwd_kernel_traitsILi32ELi8ELi1ELb1ELb1ELb1ELb0ELb0EN3c104HalfEffEEv13SSMParamsBase)
        .other          _Z25selective_scan_fwd_kernelI32Selective_Scan_fwd_kernel_traitsILi32ELi8ELi1ELb1ELb1ELb1ELb0ELb0EN3c104HalfEffEEv13SSMParamsBase,@"STO_CUDA_ENTRY STV_DEFAULT"
_Z25selective_scan_fwd_kernelI32Selective_Scan_fwd_kernel_traitsILi32ELi8ELi1ELb1ELb1ELb1ELb0ELb0EN3c104HalfEffEEv13SSMParamsBase:
.text._Z25selective_scan_fwd_kernelI32Selective_Scan_fwd_kernel_traitsILi32ELi8ELi1ELb1ELb1ELb1ELb0ELb0EN3c104HalfEffEEv13SSMParamsBase:
        /* <DEDUP_REMOVED lines=34> */
[----:B------:R-:W-:Y:S01]  /*0220*/  @!P1 MOV R2, R17 ;  /* 0x0000001100029202 */ /* 0x000fe20000000f00 */
[----:B------:R-:W-:-:S04]  /*0230*/  @!P1 IMAD.MOV.U32 R3, RZ, RZ, R12 ;  /* 0x000000ffff039224 */ /* 0x000fc800078e000c */
[----:B------:R-:W-:-:S05]  /*0240*/  @!P1 IMAD.WIDE R2, R26, 0x4, R2 ;  /* 0x000000041a029825 */ /* 0x000fca00078e0202 */
[----:B------:R0:W5:Y:S02]  /*0250*/  @!P1 LDG.E R27, desc[UR8][R2.64] ;  /* 0x00000008021b9981 */ /* 0x000164000c1e1900 */
.L_x_2682:
        /* <DEDUP_REMOVED lines=19> */
[----:B------:R-:W-:-:S04]  /*0390*/  @P5 IMAD.WIDE.U32 R4, R0, R6, RZ ;  /* 0x0000000600045225 */ /* 0x000fc800078e00ff */
[----:B------:R-:W-:Y:S01]  /*03a0*/  @P5 IMAD R7, R0, R7, R2 ;  /* 0x0000000700075224 */ /* 0x000fe200078e0202 */
[----:B------:R-:W-:Y:S01]  /*03b0*/  @P5 MOV R2, R4 ;  /* 0x0000000400025202 */ /* 0x000fe20000000f00 */
[----:B------:R-:W-:Y:S01]  /*03c0*/  HFMA2.MMA R4, -RZ, RZ, 0, 0 ;  /* 0x00000000ff047435 */ /* 0x000fe200000001ff */
[----:B------:R-:W-:Y:S02]  /*03d0*/  IMAD.MOV.U32 R6, RZ, RZ, RZ ;  /* 0x000000ffff067224 */ /* 0x000fe400078e00ff */
[----:B------:R-:W-:Y:S01]  /*03e0*/  @P5 IADD3 R5, R5, R7, RZ ;  /* 0x0000000705055210 */ /* 0x000fe20007ffe0ff */
        /* <DEDUP_REMOVED lines=12> */
.L_x_2683:
        /* <DEDUP_REMOVED lines=9> */
[----:B------:R-:W-:Y:S02]  /*0540*/  IADD3 R4, P1, R13, R4, RZ ;  /* 0x000000040d047210 */ /* 0x000fe40007f3e0ff */
[-C--:B------:R-:W-:Y:S02]  /*0550*/  IADD3.X R65, R12, R6.reuse, RZ, P0, !PT ;  /* 0x000000060c417210 */ /* 0x080fe400007fe4ff */
[----:B------:R-:W-:-:S09]  /*0560*/  IADD3.X R6, R15, R6, RZ, P1, !PT ;  /* 0x000000060f067210 */ /* 0x000fd20000ffe4ff */
.L_x_2684:
[----:B------:R-:W-:Y:S01]  /*0570*/  ISETP.EQ.U32.AND P0, PT, R4, RZ, PT ;  /* 0x000000ff0400720c */ /* 0x000fe20003f02070 */
[----:B------:R-:W0:Y:S08]  /*0580*/  LDC.64 R14, c[0x0][0x370] ;  /* 0x0000dc00ff0e7b82 */ /* 0x000e300000000a00 */
[----:B------:R-:W1:Y:S01]  /*0590*/  LDC.64 R12, c[0x0][0x368] ;  /* 0x0000da00ff0c7b82 */ /* 0x000e620000000a00 */
[----:B------:R-:W-:-:S07]  /*05a0*/  ISETP.EQ.OR.EX P0, PT, R6, RZ, !P5, P0 ;  /* 0x000000ff0600720c */ /* 0x000fce0006f02700 */
[----:B------:R-:W3:Y:S08]  /*05b0*/  LDC.64 R18, c[0x0][0x318] ;  /* 0x0000c600ff127b82 */ /* 0x000ef00000000a00 */
[----:B------:R-:W4:Y:S01]  /*05c0*/  LDC.64 R20, c[0x0][0x330] ;  /* 0x0000cc00ff147b82 */ /* 0x000f220000000a00 */
[----:B------:R-:W-:Y:S02]  /*05d0*/  @!P0 LEA R8, P1, R26, R11, 0x2 ;  /* 0x0000000b1a088211 */ /* 0x000fe400078210ff */
[----:B------:R-:W-:-:S02]  /*05e0*/  CS2R R16, SRZ ;  /* 0x0000000000107805 */ /* 0x000fc4000001ff00 */
[----:B------:R-:W-:Y:S01]  /*05f0*/  PRMT R7, RZ, 0x7610, R7 ;  /* 0x00007610ff077816 */ /* 0x000fe20000000007 */
[----:B------:R-:W-:Y:S01]  /*0600*/  IMAD.MOV.U32 R25, RZ, RZ, RZ ;  /* 0x000000ffff197224 */ /* 0x000fe200078e00ff */
[----:B--2---:R-:W-:Y:S01]  /*0610*/  @!P0 LEA.HI.X R9, R26, R10, R31, 0x2, P1 ;  /* 0x0000000a1a098211 */ /* 0x004fe200008f141f */
[----:B------:R-:W-:Y:S01]  /*0620*/  ULDC.64 UR4, c[0x0][0x250] ;  /* 0x0000940000047ab9 */ /* 0x000fe20000000a00 */
[----:B------:R-:W-:Y:S01]  /*0630*/  ULDC.64 UR6, c[0x0][0x2a0] ;  /* 0x0000a80000067ab9 */ /* 0x000fe20000000a00 */
[----:B------:R-:W2:Y:S02]  /*0640*/  LDC.64 R32, c[0x0][0x268] ;  /* 0x00009a00ff207b82 */ /* 0x000ea40000000a00 */
[----:B------:R4:W2:Y:S01]  /*0650*/  @!P0 LDG.E R11, desc[UR8][R8.64] ;  /* 0x00000008080b8981 */ /* 0x0008a2000c1e1900 */
[----:B0-----:R-:W-:Y:S02]  /*0660*/  ISETP.NE.U32.AND P1, PT, R14, RZ, PT ;  /* 0x000000ff0e00720c */ /* 0x001fe40003f25070 */
[----:B-1----:R-:W-:-:S02]  /*0670*/  ISETP.NE.U32.AND P2, PT, R12, RZ, PT ;  /* 0x000000ff0c00720c */ /* 0x002fc40003f45070 */
[----:B------:R-:W-:Y:S01]  /*0680*/  ISETP.NE.AND.EX P1, PT, R15, RZ, PT, P1 ;  /* 0x000000ff0f00720c */ /* 0x000fe20003f25310 */
[----:B------:R-:W-:Y:S01]  /*0690*/  IMAD.MOV.U32 R15, RZ, RZ, RZ ;  /* 0x000000ffff0f7224 */ /* 0x000fe200078e00ff */
[----:B------:R-:W-:Y:S01]  /*06a0*/  ISETP.NE.AND.EX P2, PT, R13, RZ, PT, P2 ;  /* 0x000000ff0d00720c */ /* 0x000fe20003f45320 */
[----:B------:R-:W0:Y:S01]  /*06b0*/  LDC.64 R36, c[0x0][0x288] ;  /* 0x0000a200ff247b82 */ /* 0x000e220000000a00 */
[----:B---3--:R-:W-:-:S04]  /*06c0*/  ISETP.NE.U32.AND P3, PT, R18, RZ, PT ;  /* 0x000000ff1200720c */ /* 0x008fc80003f65070 */
[----:B------:R-:W-:Y:S02]  /*06d0*/  ISETP.NE.AND.EX P3, PT, R19, RZ, PT, P3 ;  /* 0x000000ff1300720c */ /* 0x000fe40003f65330 */
[----:B----4-:R-:W-:Y:S01]  /*06e0*/  ISETP.NE.U32.AND P6, PT, R20, RZ, PT ;  /* 0x000000ff1400720c */ /* 0x010fe20003fc5070 */
[----:B------:R-:W1:Y:S04]  /*06f0*/  LDC.64 R44, c[0x0][0x388] ;  /* 0x0000e200ff2c7b82 */ /* 0x000e680000000a00 */
[----:B------:R-:W-:-:S04]  /*0700*/  @P2 IADD3 R8, P4, R26, R12, RZ ;  /* 0x0000000c1a082210 */ /* 0x000fc80007f9e0ff */
[----:B------:R-:W3:Y:S01]  /*0710*/  @P1 LDC R15, c[0x0][0x370] ;  /* 0x0000dc00ff0f1b82 */ /* 0x000ee20000000800 */
[----:B------:R-:W-:Y:S02]  /*0720*/  @P2 LEA.HI.X.SX32 R9, R26, R13, 0x1, P4 ;  /* 0x0000000d1a092211 */ /* 0x000fe400020f0eff */
[----:B------:R-:W-:-:S03]  /*0730*/  ISETP.NE.AND.EX P4, PT, R21, RZ, PT, P6 ;  /* 0x000000ff1500720c */ /* 0x000fc60003f85360 */
[----:B------:R4:W5:Y:S02]  /*0740*/  @P2 LDG.E.U8 R7, desc[UR8][R8.64] ;  /* 0x0000000808072981 */ /* 0x000964000c1e1100 */
[----:B------:R-:W4:Y:S01]  /*0750*/  @P1 LDC R16, c[0x0][0x374] ;  /* 0x0000dd00ff101b82 */ /* 0x000f220000000800 */
[----:B------:R-:W-:-:S04]  /*0760*/  @P3 LEA R12, P2, R0, R18, 0x2 ;  /* 0x00000012000c3211 */ /* 0x000fc800078410ff */
[----:B------:R-:W-:-:S03]  /*0770*/  @P3 LEA.HI.X R13, R0, R19, R3, 0x2, P2 ;  /* 0x00000013000d3211 */ /* 0x000fc600010f1403 */
[----:B------:R-:W-:Y:S01]  /*0780*/  @P4 LEA R14, P2, R0, R20, 0x2 ;  /* 0x00000014000e4211 */ /* 0x000fe200078410ff */
[----:B------:R-:W0:Y:S01]  /*0790*/  LDC.64 R38, c[0x0][0x310] ;  /* 0x0000c400ff267b82 */ /* 0x000e220000000a00 */
[----:B---3--:R-:W-:-:S07]  /*07a0*/  ISETP.EQ.U32.AND P6, PT, R15, RZ, PT ;  /* 0x000000ff0f00720c */ /* 0x008fce0003fc2070 */
[----:B------:R-:W3:Y:S01]  /*07b0*/  LDC.64 R34, c[0x0][0x308] ;  /* 0x0000c200ff227b82 */ /* 0x000ee20000000a00 */
[----:B------:R-:W-:Y:S02]  /*07c0*/  @P1 MOV R17, R15 ;  /* 0x0000000f00111202 */ /* 0x000fe40000000f00 */
[----:B------:R-:W-:Y:S02]  /*07d0*/  @P4 LEA.HI.X R15, R0, R21, R3, 0x2, P2 ;  /* 0x00000015000f4211 */ /* 0x000fe400010f1403 */
[----:B----4-:R-:W-:-:S03]  /*07e0*/  ISETP.EQ.OR.EX P6, PT, R16, RZ, !P5, P6 ;  /* 0x000000ff1000720c */ /* 0x010fc60006fc2760 */
[----:B------:R-:W4:Y:S01]  /*07f0*/  LDC R21, c[0x0][0x224] ;  /* 0x00008900ff157b82 */ /* 0x000f220000000800 */
[----:B------:R-:W-:-:S06]  /*0800*/  HFMA2.MMA R18, -RZ, RZ, 0, 0 ;  /* 0x00000000ff127435 */ /* 0x000fcc00000001ff */
[----:B------:R-:W-:Y:S01]  /*0810*/  @P1 MOV R18, R16 ;  /* 0x0000001000121202 */ /* 0x000fe20000000f00 */
[----:B------:R-:W3:Y:S02]  /*0820*/  LDC.64 R42, c[0x0][0x378] ;  /* 0x0000de00ff2a7b82 */ /* 0x000ee40000000a00 */
[----:B------:R-:W-:-:S04]  /*0830*/  @!P6 LEA R16, P1, R26, R17, 0x2 ;  /* 0x000000111a10e211 */ /* 0x000fc800078210ff */
[----:B------:R-:W-:Y:S02]  /*0840*/  @!P6 LEA.HI.X R17, R26, R18, R31, 0x2, P1 ;  /* 0x000000121a11e211 */ /* 0x000fe400008f141f */
[----:B------:R-:W-:Y:S01]  /*0850*/  CS2R R8, SRZ ;  /* 0x0000000000087805 */ /* 0x000fe2000001ff00 */
[----:B------:R-:W3:Y:S02]  /*0860*/  LDC.64 R40, c[0x0][0x390] ;  /* 0x0000e400ff287b82 */ /* 0x000ee40000000a00 */
[----:B------:R1:W5:Y:S01]  /*0870*/  @!P6 LDG.E R25, desc[UR8][R16.64] ;  /* 0x000000081019e981 */ /* 0x000362000c1e1900 */
[----:B----4-:R-:W-:-:S03]  /*0880*/  IABS R20, R21 ;  /* 0x0000001500147213 */ /* 0x010fc60000000000 */
[----:B------:R4:W5:Y:S01]  /*0890*/  @P3 LDG.E R8, desc[UR8][R12.64] ;  /* 0x000000080c083981 */ /* 0x000962000c1e1900 */
[----:B------:R-:W0:Y:S03]  /*08a0*/  I2F.RP R18, R20 ;  /* 0x0000001400127306 */ /* 0x000e260000209400 */
[----:B------:R-:W5:Y:S01]  /*08b0*/  @P4 LDG.E R9, desc[UR8][R14.64] ;  /* 0x000000080e094981 */ /* 0x000f62000c1e1900 */
[----:B-1----:R-:W1:Y:S04]  /*08c0*/  LDC.64 R16, c[0x0][0x270] ;  /* 0x00009c00ff107b82 */ /* 0x002e680000000a00 */
[----:B0-----:R-:W0:Y:S01]  /*08d0*/  MUFU.RCP R18, R18 ;  /* 0x0000001200127308 */ /* 0x001e220000001000 */
[----:B----4-:R-:W-:Y:S01]  /*08e0*/  IABS R12, R0 ;  /* 0x00000000000c7213 */ /* 0x010fe20000000000 */
[----:B--2---:R-:W-:-:S05]  /*08f0*/  @!P0 IMAD.WIDE R10, R11, 0x4, R64 ;  /* 0x000000040b0a8825 */ /* 0x004fca00078e0240 */
[----:B------:R0:W2:Y:S02]  /*0900*/  @!P0 LDG.E R27, desc[UR8][R10.64] ;  /* 0x000000080a1b8981 */ /* 0x0000a4000c1e1900 */
[----:B0-----:R-:W-:-:S04]  /*0910*/  IADD3 R10, R18, 0xffffffe, RZ ;  /* 0x0ffffffe120a7810 */ /* 0x001fc80007ffe0ff */
[----:B------:R0:W4:Y:S02]  /*0920*/  F2I.FTZ.U32.TRUNC.NTZ R11, R10 ;  /* 0x0000000a000b7305 */ /* 0x000124000021f000 */
[----:B0-----:R-:W-:Y:S01]  /*0930*/  HFMA2.MMA R10, -RZ, RZ, 0, 0 ;  /* 0x00000000ff0a7435 */ /* 0x001fe200000001ff */
        /* <DEDUP_REMOVED lines=9> */
[----:B------:R-:W-:Y:S02]  /*09d0*/  LOP3.LUT R11, R0, R21, RZ, 0x3c, !PT ;  /* 0x00000015000b7212 */ /* 0x000fe400078e3cff */
[----:B------:R-:W-:Y:S02]  /*09e0*/  @!P2 IADD3 R14, R14, 0x1, RZ ;  /* 0x000000010e0ea810 */ /* 0x000fe40007ffe0ff */
[----:B------:R-:W-:Y:S02]  /*09f0*/  ISETP.GE.AND P3, PT, R11, RZ, PT ;  /* 0x000000ff0b00720c */ /* 0x000fe40003f66270 */
[----:B------:R-:W-:Y:S01]  /*0a00*/  ISETP.NE.AND P2, PT, R21, RZ, PT ;  /* 0x000000ff1500720c */ /* 0x000fe20003f45270 */
[----:B-1----:R-:W-:-:S04]  /*0a10*/  IMAD R10, R31, R16, RZ ;  /* 0x000000101f0a7224 */ /* 0x002fc800078e02ff */
[----:B------:R-:W-:Y:S01]  /*0a20*/  @P1 IADD3 R14, R14, 0x1, RZ ;  /* 0x000000010e0e1810 */ /* 0x000fe20007ffe0ff */
[----:B------:R-:W-:-:S04]  /*0a30*/  IMAD R13, R31, UR4, RZ ;  /* 0x000000041f0d7c24 */ /* 0x000fc8000f8e02ff */
[----:B------:R-:W-:Y:S02]  /*0a40*/  IMAD.MOV.U32 R19, RZ, RZ, R14 ;  /* 0x000000ffff137224 */ /* 0x000fe400078e000e */
[C---:B------:R-:W-:Y:S02]  /*0a50*/  IMAD R17, R26.reuse, R17, R10 ;  /* 0x000000111a117224 */ /* 0x040fe400078e020a */
[----:B------:R-:W-:Y:S01]  /*0a60*/  IMAD.WIDE.U32 R10, R26, UR4, RZ ;  /* 0x000000041a0a7c25 */ /* 0x000fe2000f8e00ff */
[----:B------:R-:W-:-:S03]  /*0a70*/  @!P3 IADD3 R19, -R19, RZ, RZ ;  /* 0x000000ff1313b210 */ /* 0x000fc60007ffe1ff */
[C---:B------:R-:W-:Y:S01]  /*0a80*/  IMAD R15, R26.reuse, UR5, R13 ;  /* 0x000000051a0f7c24 */ /* 0x040fe2000f8e020d */
[----:B------:R-:W-:Y:S01]  /*0a90*/  @!P2 LOP3.LUT R19, RZ, R21, RZ, 0x33, !PT ;  /* 0x00000015ff13a212 */ /* 0x000fe200078e33ff */
[----:B------:R-:W-:Y:S01]  /*0aa0*/  IMAD.WIDE.U32 R12, R26, R16, RZ ;  /* 0x000000101a0c7225 */ /* 0x000fe200078e00ff */
[----:B------:R-:W-:Y:S02]  /*0ab0*/  ULDC.64 UR4, c[0x0][0x290] ;  /* 0x0000a40000047ab9 */ /* 0x000fe40000000a00 */
[----:B------:R-:W-:Y:S02]  /*0ac0*/  IADD3 R11, R11, R15, RZ ;  /* 0x0000000f0b0b7210 */ /* 0x000fe40007ffe0ff */
[----:B------:R-:W-:Y:S02]  /*0ad0*/  SHF.R.S32.HI R21, RZ, 0x1f, R19 ;  /* 0x0000001fff157819 */ /* 0x000fe40000011413 */
[----:B------:R-:W-:Y:S01]  /*0ae0*/  IADD3 R13, R13, R17, RZ ;  /* 0x000000110d0d7210 */ /* 0x000fe20007ffe0ff */
[----:B------:R-:W-:-:S04]  /*0af0*/  IMAD.WIDE.U32 R16, R19, R32, R10 ;  /* 0x0000002013107225 */ /* 0x000fc800078e000a */
[----:B------:R-:W-:Y:S02]  /*0b00*/  IMAD R10, R21, R32, RZ ;  /* 0x00000020150a7224 */ /* 0x000fe400078e02ff */
[----:B------:R-:W-:Y:S01]  /*0b10*/  IMAD R23, R31, UR4, RZ ;  /* 0x000000041f177c24 */ /* 0x000fe2000f8e02ff */
[----:B------:R-:W-:Y:S01]  /*0b20*/  ISETP.NE.U32.AND P1, PT, R44, RZ, PT ;  /* 0x000000ff2c00720c */ /* 0x000fe20003f25070 */
[----:B------:R-:W-:Y:S02]  /*0b30*/  IMAD R11, R19, R33, R10 ;  /* 0x00000021130b7224 */ /* 0x000fe400078e020a */
[-C--:B------:R-:W-:Y:S02]  /*0b40*/  IMAD R18, R21, R36.reuse, RZ ;  /* 0x0000002415127224 */ /* 0x080fe400078e02ff */
[C---:B------:R-:W-:Y:S01]  /*0b50*/  IMAD.WIDE.U32 R14, R26.reuse, UR4, RZ ;  /* 0x000000041a0e7c25 */ /* 0x040fe2000f8e00ff */
[----:B------:R-:W-:Y:S01]  /*0b60*/  IADD3 R11, R17, R11, RZ ;  /* 0x0000000b110b7210 */ /* 0x000fe20007ffe0ff */
[----:B------:R-:W0:Y:S02]  /*0b70*/  LDC.64 R32, c[0x0][0x320] ;  /* 0x0000c800ff207b82 */ /* 0x000e240000000a00 */
[----:B------:R-:W-:Y:S01]  /*0b80*/  IMAD R23, R26, UR5, R23 ;  /* 0x000000051a177c24 */ /* 0x000fe2000f8e0217 */
[----:B------:R-:W-:Y:S01]  /*0b90*/  ISETP.NE.AND.EX P1, PT, R45, RZ, PT, P1 ;  /* 0x000000ff2d00720c */ /* 0x000fe20003f25310 */
[----:B------:R-:W-:Y:S01]  /*0ba0*/  IMAD.WIDE.U32 R20, R19, R36, R12 ;  /* 0x0000002413147225 */ /* 0x000fe200078e000c */
[----:B------:R-:W-:-:S03]  /*0bb0*/  ULDC.64 UR4, c[0x0][0x298] ;  /* 0x0000a60000047ab9 */ /* 0x000fc60000000a00 */
[----:B------:R-:W-:Y:S02]  /*0bc0*/  IMAD R13, R19, R37, R18 ;  /* 0x00000025130d7224 */ /* 0x000fe400078e0212 */
[----:B------:R-:W-:Y:S02]  /*0bd0*/  IMAD.IADD R19, R15, 0x1, R23 ;  /* 0x000000010f137824 */ /* 0x000fe400078e0217 */
[----:B------:R-:W-:Y:S01]  /*0be0*/  IMAD R17, R31, UR6, RZ ;  /* 0x000000061f117c24 */ /* 0x000fe2000f8e02ff */
[----:B------:R-:W-:Y:S01]  /*0bf0*/  LEA R12, P3, R20, R38, 0x1 ;  /* 0x00000026140c7211 */ /* 0x000fe200078608ff */
[----:B------:R-:W-:Y:S01]  /*0c00*/  IMAD R15, R3, UR4, RZ ;  /* 0x00000004030f7c24 */ /* 0x000fe2000f8e02ff */
[----:B------:R-:W-:Y:S01]  /*0c10*/  MOV R18, R14 ;  /* 0x0000000e00127202 */ /* 0x000fe20000000f00 */
[----:B------:R-:W-:Y:S01]  /*0c20*/  IMAD R23, R26, UR7, R17 ;  /* 0x000000071a177c24 */ /* 0x000fe2000f8e0211 */
[----:B---3--:R-:W-:Y:S01]  /*0c30*/  LEA R10, P2, R16, R34, 0x1 ;  /* 0x00000022100a7211 */ /* 0x008fe200078408ff */
[----:B------:R-:W-:Y:S01]  /*0c40*/  IMAD R17, R0, UR5, R15 ;  /* 0x0000000500117c24 */ /* 0x000fe2000f8e020f */
[----:B------:R-:W-:Y:S01]  /*0c50*/  HFMA2.MMA R15, -RZ, RZ, 0, 0 ;  /* 0x00000000ff0f7435 */ /* 0x000fe200000001ff */
[----:B------:R-:W-:Y:S01]  /*0c60*/  IMAD.MOV.U32 R14, RZ, RZ, RZ ;  /* 0x000000ffff0e7224 */ /* 0x000fe200078e00ff */
[----:B------:R-:W-:Y:S01]  /*0c70*/  IADD3 R13, R21, R13, RZ ;  /* 0x0000000d150d7210 */ /* 0x000fe20007ffe0ff */
[----:B------:R-:W-:Y:S01]  /*0c80*/  HFMA2.MMA R28, -RZ, RZ, 0, 0 ;  /* 0x00000000ff1c7435 */ /* 0x000fe200000001ff */
[----:B------:R-:W1:Y:S01]  /*0c90*/  LDC.64 R36, c[0x0][0x328] ;  /* 0x0000ca00ff247b82 */ /* 0x000e620000000a00 */
[----:B------:R-:W-:-:S02]  /*0ca0*/  LEA.HI.X R11, R16, R35, R11, 0x1, P2 ;  /* 0x00000023100b7211 */ /* 0x000fc400010f0c0b */
[----:B------:R-:W-:-:S05]  /*0cb0*/  LEA.HI.X R13, R20, R39, R13, 0x1, P3 ;  /* 0x00000027140d7211 */ /* 0x000fca00018f0c0d */
[----:B------:R-:W3:Y:S01]  /*0cc0*/  @P1 LDC R14, c[0x0][0x388] ;  /* 0x0000e200ff0e1b82 */ /* 0x000ee20000000800 */
[----:B------:R-:W-:Y:S02]  /*0cd0*/  ISETP.NE.U32.AND P3, PT, R42, RZ, PT ;  /* 0x000000ff2a00720c */ /* 0x000fe40003f65070 */
[----:B------:R-:W-:-:S05]  /*0ce0*/  ISETP.NE.U32.AND P2, PT, R40, RZ, PT ;  /* 0x000000ff2800720c */ /* 0x000fca0003f45070 */
[----:B------:R-:W4:Y:S01]  /*0cf0*/  @P1 LDC R15, c[0x0][0x38c] ;  /* 0x0000e300ff0f1b82 */ /* 0x000f220000000800 */
[----:B------:R-:W-:Y:S02]  /*0d00*/  ISETP.NE.AND.EX P3, PT, R43, RZ, PT, P3 ;  /* 0x000000ff2b00720c */ /* 0x000fe40003f65330 */
[----:B------:R-:W-:Y:S01]  /*0d10*/  ISETP.NE.AND.EX P2, PT, R41, RZ, PT, P2 ;  /* 0x000000ff2900720c */ /* 0x000fe20003f45320 */
[----:B------:R-:W-:-:S04]  /*0d20*/  IMAD.WIDE.U32 R20, R26, UR6, RZ ;  /* 0x000000061a147c25 */ /* 0x000fc8000f8e00ff */
[----:B------:R-:W-:Y:S01]  /*0d30*/  IMAD.WIDE.U32 R18, R0, UR4, R18 ;  /* 0x0000000400127c25 */ /* 0x000fe2000f8e0012 */
[----:B------:R-:W-:-:S03]  /*0d40*/  IADD3 R21, R21, R23, RZ ;  /* 0x0000001715157210 */ /* 0x000fc60007ffe0ff */
[----:B------:R-:W-:Y:S01]  /*0d50*/  IMAD.MOV.U32 R61, RZ, RZ, RZ ;  /* 0x000000ffff3d7224 */ /* 0x000fe200078e00ff */
[----:B------:R-:W1:Y:S01]  /*0d60*/  LDC R23, c[0x0][0x23c] ;  /* 0x00008f00ff177b82 */ /* 0x000e620000000800 */
[----:B------:R-:W-:Y:S01]  /*0d70*/  IADD3 R17, R19, R17, RZ ;  /* 0x0000001113117210 */ /* 0x000fe20007ffe0ff */
[----:B------:R-:W-:Y:S01]  /*0d80*/  HFMA2.MMA R35, -RZ, RZ, 0, 0 ;  /* 0x00000000ff237435 */ /* 0x000fe200000001ff */
[----:B0-----:R-:W-:Y:S01]  /*0d90*/  LEA R16, P4, R18, R32, 0x1 ;  /* 0x0000002012107211 */ /* 0x001fe200078808ff */
[----:B------:R-:W-:Y:S01]  /*0da0*/  ULDC.64 UR4, c[0x0][0x2a8] ;  /* 0x0000aa0000047ab9 */ /* 0x000fe20000000a00 */
[----:B------:R-:W-:-:S03]  /*0db0*/  @P2 ISETP.NE.U32.AND P6, PT, R40, RZ, PT ;  /* 0x000000ff2800220c */ /* 0x000fc60003fc5070 */
[----:B------:R-:W0:Y:S01]  /*0dc0*/  @P3 LDC R61, c[0x0][0x378] ;  /* 0x0000de00ff3d3b82 */ /* 0x000e220000000800 */
[----:B------:R-:W-:Y:S02]  /*0dd0*/  LEA.HI.X R17, R18, R33, R17, 0x1, P4 ;  /* 0x0000002112117211 */ /* 0x000fe400020f0c11 */
[----:B------:R-:W-:-:S05]  /*0de0*/  PLOP3.LUT P4, PT, PT, PT, PT, 0x8, 0x0 ;  /* 0x000000000000781c */ /* 0x000fca0003f8e170 */
[----:B------:R-:W0:Y:S01]  /*0df0*/  @P3 LDC R28, c[0x0][0x37c] ;  /* 0x0000df00ff1c3b82 */ /* 0x000e220000000800 */
[----:B---3--:R-:W-:Y:S01]  /*0e00*/  ISETP.NE.U32.AND P3, PT, R14, RZ, PT ;  /* 0x000000ff0e00720c */ /* 0x008fe20003f65070 */
[----:B------:R-:W-:Y:S01]  /*0e10*/  IMAD R19, R3, UR4, RZ ;  /* 0x0000000403137c24 */ /* 0x000fe2000f8e02ff */
[----:B------:R-:W-:Y:S02]  /*0e20*/  @P2 ISETP.NE.AND.EX P4, PT, R41, RZ, PT, P6 ;  /* 0x000000ff2900220c */ /* 0x000fe40003f85360 */
[----:B----4-:R-:W-:Y:S02]  /*0e30*/  ISETP.NE.AND.EX P3, PT, R15, RZ, PT, P3 ;  /* 0x000000ff0f00720c */ /* 0x010fe40003f65330 */
[----:B------:R-:W-:Y:S01]  /*0e40*/  MOV R22, RZ ;  /* 0x000000ff00167202 */ /* 0x000fe20000000f00 */
[C---:B------:R-:W-:Y:S02]  /*0e50*/  IMAD R19, R0.reuse, UR5, R19 ;  /* 0x0000000500137c24 */ /* 0x040fe4000f8e0213 */
[----:B------:R-:W-:Y:S01]  /*0e60*/  IMAD.WIDE.U32 R20, R0, UR4, R20 ;  /* 0x0000000400147c25 */ /* 0x000fe2000f8e0014 */
[----:B------:R-:W3:Y:S03]  /*0e70*/  @P2 LDC R35, c[0x0][0x390] ;  /* 0x0000e400ff232b82 */ /* 0x000ee60000000800 */
[----:B------:R-:W-:Y:S01]  /*0e80*/  IMAD.IADD R19, R21, 0x1, R19 ;  /* 0x0000000115137824 */ /* 0x000fe200078e0213 */
[----:B------:R-:W-:-:S04]  /*0e90*/  CS2R R62, SRZ ;  /* 0x00000000003e7805 */ /* 0x000fc8000001ff00 */
[----:B------:R-:W4:Y:S01]  /*0ea0*/  @P2 LDC R22, c[0x0][0x394] ;  /* 0x0000e500ff162b82 */ /* 0x000f220000000800 */
[C---:B-1----:R-:W-:Y:S02]  /*0eb0*/  LEA R18, P2, R20.reuse, R36, 0x1 ;  /* 0x0000002414127211 */ /* 0x042fe400078408ff */
[----:B------:R-:W-:Y:S02]  /*0ec0*/  @P1 MOV R62, R14 ;  /* 0x0000000e003e1202 */ /* 0x000fe40000000f00 */
[----:B------:R-:W-:Y:S02]  /*0ed0*/  LEA.HI.X R19, R20, R37, R19, 0x1, P2 ;  /* 0x0000002514137211 */ /* 0x000fe400010f0c13 */
[----:B------:R-:W-:Y:S02]  /*0ee0*/  @P1 MOV R63, R15 ;  /* 0x0000000f003f1202 */ /* 0x000fe40000000f00 */
[----:B------:R-:W-:Y:S02]  /*0ef0*/  SEL R20, R23, 0x800, P5 ;  /* 0x0000080017147807 */ /* 0x000fe40002800000 */
[----:B--2---:R-:W-:Y:S01]  /*0f00*/  @!P0 SHF.R.S32.HI R29, RZ, 0x1f, R27 ;  /* 0x0000001fff1d8819 */ /* 0x004fe2000001141b */
[----:B0--34-:R-:W-:Y:S06]  /*0f10*/  @P4 BRA P3, `(.L_x_2685) ;  /* 0x0000000000784947 */ /* 0x019fec0001800000 */
        /* <DEDUP_REMOVED lines=12> */
[----:B------:R-:W-:Y:S01]  /*0fe0*/  IMAD.MOV.U32 R21, RZ, RZ, RZ ;  /* 0x000000ffff157224 */ /* 0x000fe200078e00ff */
        /* <DEDUP_REMOVED lines=11> */
[----:B------:R-:W-:Y:S02]  /*10a0*/  ISETP.GE.U32.AND P0, PT, R22, R25, PT ;  /* 0x000000191600720c */ /* 0x000fe40003f06070 */
[----:B------:R-:W-:-:S11]  /*10b0*/  MOV R22, RZ ;  /* 0x000000ff00167202 */ /* 0x000fd60000000f00 */
[----:B------:R-:W-:-:S04]  /*10c0*/  @P0 IADD3 R23, R23, 0x1, RZ ;  /* 0x0000000117170810 */ /* 0x000fc80007ffe0ff */
[----:B------:R-:W-:Y:S02]  /*10d0*/  @!P2 IADD3 R23, -R23, RZ, RZ ;  /* 0x000000ff1717a210 */ /* 0x000fe40007ffe1ff */
[----:B------:R-:W-:Y:S01]  /*10e0*/  @!P1 LOP3.LUT R23, RZ, R20, RZ, 0x33, !PT ;  /* 0x00000014ff179212 */ /* 0x000fe200078e33ff */
[----:B------:R-:W-:Y:S06]  /*10f0*/  BRA `(.L_x_2686) ;  /* 0x0000000000487947 */ /* 0x000fec0003800000 */
.L_x_2685:
        /* <DEDUP_REMOVED lines=12> */
[----:B------:R-:W-:Y:S02]  /*11c0*/  ISETP.GT.AND P0, PT, R20, R37, PT ;  /* 0x000000251400720c */ /* 0x000fe40003f04270 */
[----:B------:R-:W-:Y:S02]  /*11d0*/  IADD3 R37, -R37, R20, RZ ;  /* 0x0000001425257210 */ /* 0x000fe40007ffe1ff */
[----:B------:R-:W-:-:S04]  /*11e0*/  ISETP.GT.AND P0, PT, R23, RZ, P0 ;  /* 0x000000ff1700720c */ /* 0x000fc80000704270 */
[----:B------:R-:W-:Y:S02]  /*11f0*/  SEL R37, R37, RZ, P0 ;  /* 0x000000ff25257207 */ /* 0x000fe40000000000 */
[----:B------:R-:W-:-:S03]  /*1200*/  IADD3 R23, R23, 0x1, RZ ;  /* 0x0000000117177810 */ /* 0x000fc60007ffe0ff */
[----:B-----5:R-:W-:-:S07]  /*1210*/  IMAD R22, R25, R20, R37 ;  /* 0x0000001419167224 */ /* 0x020fce00078e0225 */
.L_x_2686:
[----:B------:R-:W-:-:S13]  /*1220*/  ISETP.GE.AND P0, PT, R23, 0x1, PT ;  /* 0x000000011700780c */ /* 0x000fda0003f06270 */
[----:B------:R-:W-:Y:S05]  /*1230*/  @!P0 EXIT ;  /* 0x000000000000894d */ /* 0x000fea0003800000 */
[----:B------:R-:W0:Y:S01]  /*1240*/  S2R R24, SR_TID.X ;  /* 0x0000000000187919 */ /* 0x000e220000002100 */
[C---:B------:R-:W-:Y:S01]  /*1250*/  LEA R60, P0, R26.reuse, R61, 0x2 ;  /* 0x0000003d1a3c7211 */ /* 0x040fe200078010ff */
[----:B------:R-:W-:Y:S01]  /*1260*/  ULDC.64 UR4, c[0x0][0x2e0] ;  /* 0x0000b80000047ab9 */ /* 0x000fe20000000a00 */
[----:B------:R-:W1:Y:S01]  /*1270*/  S2R R25, SR_LANEID ;  /* 0x0000000000197919 */ /* 0x000e620000000000 */
[----:B------:R-:W-:Y:S01]  /*1280*/  IMAD R30, R29, UR4, RZ ;  /* 0x000000041d1e7c24 */ /* 0x000fe2000f8e02ff */
[----:B------:R-:W-:Y:S01]  /*1290*/  LEA.HI.X R61, R26, R28, R31, 0x2, P0 ;  /* 0x0000001c1a3d7211 */ /* 0x000fe200000f141f */
[----:B------:R-:W-:Y:S01]  /*12a0*/  IMAD.MOV.U32 R28, RZ, RZ, R2 ;  /* 0x000000ffff1c7224 */ /* 0x000fe200078e0002 */
[----:B------:R-:W-:Y:S01]  /*12b0*/  MOV R29, R5 ;  /* 0x00000005001d7202 */ /* 0x000fe20000000f00 */
[----:B------:R-:W-:Y:S02]  /*12c0*/  IMAD R43, R27, UR5, R30 ;  /* 0x000000051b2b7c24 */ /* 0x000fe4000f8e021e */
[----:B------:R-:W-:-:S02]  /*12d0*/  IMAD.MOV.U32 R30, RZ, RZ, RZ ;  /* 0x000000ffff1e7224 */ /* 0x000fc400078e00ff */
[----:B------:R-:W-:Y:S01]  /*12e0*/  IMAD.WIDE.U32 R58, R27, UR4, R28 ;  /* 0x000000041b3a7c25 */ /* 0x000fe2000f8e001c */
[----:B------:R-:W-:-:S04]  /*12f0*/  HFMA2.MMA R28, -RZ, RZ, 0, 0 ;  /* 0x00000000ff1c7435 */ /* 0x000fc800000001ff */
[----:B------:R-:W-:Y:S02]  /*1300*/  IADD3 R43, R59, R43, RZ ;  /* 0x0000002b3b2b7210 */ /* 0x000fe40007ffe0ff */
[----:B0-----:R-:W-:Y:S02]  /*1310*/  SHF.L.U32 R26, R24, 0x3, RZ ;  /* 0x00000003181a7819 */ /* 0x001fe400000006ff */
[----:B------:R-:W-:Y:S02]  /*1320*/  SHF.R.S32.HI R27, RZ, 0x1f, R24 ;  /* 0x0000001fff1b7819 */ /* 0x000fe40000011418 */
[C---:B------:R-:W-:Y:S01]  /*1330*/  IADD3 R29, R26.reuse, 0x1, RZ ;  /* 0x000000011a1d7810 */ /* 0x040fe20007ffe0ff */
[C---:B------:R-:W-:Y:S01]  /*1340*/  VIADD R41, R26.reuse, 0x4 ;  /* 0x000000041a297836 */ /* 0x040fe20000000000 */
[C---:B------:R-:W-:Y:S02]  /*1350*/  IADD3 R31, R26.reuse, 0x2, RZ ;  /* 0x000000021a1f7810 */ /* 0x040fe40007ffe0ff */
[----:B------:R-:W-:-:S02]  /*1360*/  IADD3 R40, R26, 0x3, RZ ;  /* 0x000000031a287810 */ /* 0x000fc40007ffe0ff */
[----:B-1----:R-:W-:-:S07]  /*1370*/  IADD3 R42, R26, 0x5, RZ ;  /* 0x000000051a2a7810 */ /* 0x002fce0007ffe0ff */
.L_x_2712:
[----:B------:R-:W-:-:S04]  /*1380*/  ISETP.NE.U32.AND P0, PT, R14, RZ, PT ;  /* 0x000000ff0e00720c */ /* 0x000fc80003f05070 */
[----:B------:R-:W-:-:S13]  /*1390*/  ISETP.NE.AND.EX P0, PT, R15, RZ, PT, P0 ;  /* 0x000000ff0f00720c */ /* 0x000fda0003f05300 */
[----:B-1----:R-:W-:Y:S01]  /*13a0*/  @P0 IADD3 R33, R28, R21, RZ ;  /* 0x000000151c210210 */ /* 0x002fe20007ffe0ff */
[----:B0-----:R-:W0:Y:S04]  /*13b0*/  @!P0 LDC R36, c[0x0][0x218] ;  /* 0x00008600ff248b82 */ /* 0x001e280000000800 */
[----:B------:R-:W-:-:S05]  /*13c0*/  @P0 IMAD.WIDE R32, R33, 0x4, R62 ;  /* 0x0000000421200825 */ /* 0x000fca00078e023e */
[----:B--2---:R-:W2:Y:S04]  /*13d0*/  @P0 LDG.E R45, desc[UR8][R32.64] ;  /* 0x00000008202d0981 */ /* 0x004ea8000c1e1900 */
        /* <DEDUP_REMOVED lines=9> */
[----:B------:R-:W-:-:S03]  /*1470*/  IADD3 R36, P0, R18, R33, RZ ;  /* 0x0000002112247210 */ /* 0x000fc60007f1e0ff */
        /* <DEDUP_REMOVED lines=8> */
[----:B------:R-:W-:-:S04]  /*1500*/  IMAD.WIDE R16, R45, 0x2, R16 ;  /* 0x000000022d107825 */ /* 0x000fc800078e0210 */
[----:B------:R-:W-:-:S04]  /*1510*/  IMAD.WIDE R18, R45, 0x2, R18 ;  /* 0x000000022d127825 */ /* 0x000fc800078e0212 */
[--C-:B--2---:R-:W-:Y:S02]  /*1520*/  HADD2.F32 R44, -RZ, R36.reuse.H0_H0 ;  /* 0x20000024ff2c7230 */ /* 0x104fe40000004100 */
[----:B------:R-:W-:Y:S02]  /*1530*/  HADD2.F32 R50, -RZ, R36.H1_H1 ;  /* 0x30000024ff327230 */ /* 0x000fe40000004100 */
[--C-:B------:R-:W-:Y:S02]  /*1540*/  HADD2.F32 R46, -RZ, R37.reuse.H0_H0 ;  /* 0x20000025ff2e7230 */ /* 0x100fe40000004100 */
[--C-:B------:R-:W-:Y:S01]  /*1550*/  FADD.FTZ R51, R44, R9.reuse ;  /* 0x000000092c337221 */ /* 0x100fe20000010000 */
[----:B------:R-:W-:Y:S02]  /*1560*/  HADD2.F32 R52, -RZ, R38.H0_H0 ;  /* 0x20000026ff347230 */ /* 0x000fe40000004100 */
[----:B------:R-:W-:Y:S01]  /*1570*/  FADD.FTZ R50, R50, R9 ;  /* 0x0000000932327221 */ /* 0x000fe20000010000 */
[----:B------:R-:W-:-:S02]  /*1580*/  HADD2.F32 R48, -RZ, R37.H1_H1 ;  /* 0x30000025ff307230 */ /* 0x000fc40000004100 */
[--C-:B------:R-:W-:Y:S01]  /*1590*/  FADD.FTZ R49, R46, R9.reuse ;  /* 0x000000092e317221 */ /* 0x100fe20000010000 */
[----:B------:R-:W-:Y:S01]  /*15a0*/  FSETP.GTU.FTZ.AND P2, PT, R51, 20, PT ;  /* 0x41a000003300780b */ /* 0x000fe20003f5c000 */
[----:B------:R-:W-:Y:S02]  /*15b0*/  HADD2.F32 R38, -RZ, R38.H1_H1 ;  /* 0x30000026ff267230 */ /* 0x000fe40000004100 */
[--C-:B------:R-:W-:Y:S01]  /*15c0*/  FADD.FTZ R47, R52, R9.reuse ;  /* 0x00000009342f7221 */ /* 0x100fe20000010000 */
[--C-:B------:R-:W-:Y:S01]  /*15d0*/  HADD2.F32 R36, -RZ, R39.reuse.H0_H0 ;  /* 0x20000027ff247230 */ /* 0x100fe20000004100 */
[----:B------:R-:W-:Y:S01]  /*15e0*/  ISETP.EQ.OR P4, PT, RZ, UR4, P2 ;  /* 0x00000004ff007c0c */ /* 0x000fe20009782670 */
[--C-:B------:R-:W-:Y:S01]  /*15f0*/  FADD.FTZ R48, R48, R9.reuse ;  /* 0x0000000930307221 */ /* 0x100fe20000010000 */
[--C-:B------:R-:W-:Y:S01]  /*1600*/  FADD.FTZ R46, R38, R9.reuse ;  /* 0x00000009262e7221 */ /* 0x100fe20000010000 */
[----:B------:R-:W-:Y:S02]  /*1610*/  HADD2.F32 R52, -RZ, R39.H1_H1 ;  /* 0x30000027ff347230 */ /* 0x000fe40000004100 */
[----:B------:R-:W-:Y:S01]  /*1620*/  FADD.FTZ R44, R36, R9 ;  /* 0x00000009242c7221 */ /* 0x000fe20000010000 */
[----:B------:R-:W-:-:S02]  /*1630*/  FSETP.GTU.FTZ.AND P5, PT, R50, 20, PT ;  /* 0x41a000003200780b */ /* 0x000fc40003fbc000 */
[----:B------:R-:W-:Y:S01]  /*1640*/  FSETP.GTU.FTZ.AND P1, PT, R49, 20, PT ;  /* 0x41a000003100780b */ /* 0x000fe20003f3c000 */
[----:B------:R-:W-:Y:S01]  /*1650*/  FADD.FTZ R52, R52, R9 ;  /* 0x0000000934347221 */ /* 0x000fe20000010000 */
[----:B------:R-:W-:Y:S02]  /*1660*/  FSETP.GTU.FTZ.AND P0, PT, R48, 20, PT ;  /* 0x41a000003000780b */ /* 0x000fe40003f1c000 */
[----:B------:R-:W-:Y:S02]  /*1670*/  FSETP.GTU.FTZ.AND P6, PT, R47, 20, PT ;  /* 0x41a000002f00780b */ /* 0x000fe40003fdc000 */
[----:B------:R-:W-:Y:S02]  /*1680*/  FSETP.GTU.FTZ.AND P3, PT, R46, 20, PT ;  /* 0x41a000002e00780b */ /* 0x000fe40003f7c000 */
[----:B------:R-:W-:Y:S01]  /*1690*/  FSETP.GTU.FTZ.AND P2, PT, R44, 20, PT ;  /* 0x41a000002c00780b */ /* 0x000fe20003f5c000 */
[----:B0-----:R-:W-:-:S12]  /*16a0*/  @P4 BRA `(.L_x_2688) ;  /* 0x00000000007c4947 */ /* 0x001fd80003800000 */
[----:B------:R-:W-:Y:S01]  /*16b0*/  FMUL.FTZ R51, R51, 1.4426950216293334961 ;  /* 0x3fb8aa3b33337820 */ /* 0x000fe20000410000 */
[----:B------:R-:W-:Y:S01]  /*16c0*/  MOV R39, 0x3e800000 ;  /* 0x3e80000000277802 */ /* 0x000fe20000000f00 */
[----:B------:R-:W-:Y:S02]  /*16d0*/  IMAD.MOV.U32 R54, RZ, RZ, 0x3d39bf78 ;  /* 0x3d39bf78ff367424 */ /* 0x000fe400078e00ff */
        /* <DEDUP_REMOVED lines=28> */
.L_x_2688:
[----:B------:R-:W-:Y:S05]  /*18a0*/  BSYNC B0 ;  /* 0x0000000000007941 */ /* 0x000fea0003800000 */
.L_x_2687:
        /* <DEDUP_REMOVED lines=41> */
.L_x_2690:
[----:B------:R-:W-:Y:S05]  /*1b40*/  BSYNC B0 ;  /* 0x0000000000007941 */ /* 0x000fea0003800000 */
.L_x_2689:
        /* <DEDUP_REMOVED lines=33> */
.L_x_2692:
[----:B------:R-:W-:Y:S05]  /*1d60*/  BSYNC B0 ;  /* 0x0000000000007941 */ /* 0x000fea0003800000 */
.L_x_2691:
[----:B------:R-:W-:Y:S04]  /*1d70*/  BSSY B0, `(.L_x_2693) ;  /* 0x0000021000007945 */ /* 0x000fe80003800000 */
        /* <DEDUP_REMOVED lines=32> */
.L_x_2694:
[----:B------:R-:W-:Y:S05]  /*1f80*/  BSYNC B0 ;  /* 0x0000000000007941 */ /* 0x000fea0003800000 */
.L_x_2693:
[----:B------:R-:W-:Y:S04]  /*1f90*/  BSSY B0, `(.L_x_2695) ;  /* 0x0000021000007945 */ /* 0x000fe80003800000 */
[----:B------:R-:W-:Y:S05]  /*1fa0*/  @P6 BRA `(.L_x_2696) ;  /* 0x00000000007c6947 */ /* 0x000fea0003800000 */
        /* <DEDUP_REMOVED lines=31> */
.L_x_2696:
[----:B------:R-:W-:Y:S05]  /*21a0*/  BSYNC B0 ;  /* 0x0000000000007941 */ /* 0x000fea0003800000 */
.L_x_2695:
        /* <DEDUP_REMOVED lines=33> */
.L_x_2698:
[----:B------:R-:W-:Y:S05]  /*23c0*/  BSYNC B0 ;  /* 0x0000000000007941 */ /* 0x000fea0003800000 */
.L_x_2697:
        /* <DEDUP_REMOVED lines=33> */
.L_x_2700:
[----:B------:R-:W-:Y:S05]  /*25e0*/  BSYNC B0 ;  /* 0x0000000000007941 */ /* 0x000fea0003800000 */
.L_x_2699:
        /* <DEDUP_REMOVED lines=33> */
.L_x_2702:
[----:B------:R-:W-:Y:S05]  /*2800*/  BSYNC B0 ;  /* 0x0000000000007941 */ /* 0x000fea0003800000 */
.L_x_2701:
[----:B------:R-:W-:Y:S01]  /*2810*/  BAR.SYNC.DEFER_BLOCKING 0x0 ;  /* 0x0000000000007b1d */ /* 0x000fe20000010000 */
[----:B------:R-:W-:Y:S01]  /*2820*/  ISETP.GE.AND P0, PT, R53, 0x1, PT ;  /* 0x000000013500780c */ /* 0x000fe20003f06270 */
[----:B-----5:R-:W-:Y:S02]  /*2830*/  HADD2.F32 R84, -RZ, R33.H0_H0 ;  /* 0x20000021ff547230 */ /* 0x020fe40000004100 */
[----:B------:R-:W-:Y:S02]  /*2840*/  HADD2.F32 R79, -RZ, R35.H0_H0 ;  /* 0x20000023ff4f7230 */ /* 0x000fe40000004100 */
[--C-:B------:R-:W-:Y:S02]  /*2850*/  HADD2.F32 R83, -RZ, R32.reuse.H0_H0 ;  /* 0x20000020ff537230 */ /* 0x100fe40000004100 */
[-C--:B------:R-:W-:Y:S01]  /*2860*/  FMUL.FTZ R56, R84, R8.reuse ;  /* 0x0000000854387220 */ /* 0x080fe20000410000 */
[----:B------:R-:W-:Y:S02]  /*2870*/  HADD2.F32 R37, -RZ, R32.H1_H1 ;  /* 0x30000020ff257230 */ /* 0x000fe40000004100 */
[----:B------:R-:W-:Y:S01]  /*2880*/  FMUL.FTZ R89, R79, R8 ;  /* 0x000000084f597220 */ /* 0x000fe20000410000 */
[----:B------:R-:W-:-:S02]  /*2890*/  HADD2.F32 R33, -RZ, R33.H1_H1 ;  /* 0x30000021ff217230 */ /* 0x000fc40000004100 */
[-C--:B------:R-:W-:Y:S01]  /*28a0*/  FMUL.FTZ R54, R83, R8.reuse ;  /* 0x0000000853367220 */ /* 0x080fe20000410000 */
[--C-:B------:R-:W-:Y:S02]  /*28b0*/  HADD2.F32 R85, -RZ, R34.reuse.H0_H0 ;  /* 0x20000022ff557230 */ /* 0x100fe40000004100 */
[-C--:B------:R-:W-:Y:S01]  /*28c0*/  FMUL.FTZ R53, R37, R8.reuse ;  /* 0x0000000825357220 */ /* 0x080fe20000410000 */
[----:B------:R-:W-:Y:S02]  /*28d0*/  HADD2.F32 R39, -RZ, R34.H1_H1 ;  /* 0x30000022ff277230 */ /* 0x000fe40000004100 */
[-C--:B------:R-:W-:Y:S01]  /*28e0*/  FMUL.FTZ R55, R33, R8.reuse ;  /* 0x0000000821377220 */ /* 0x080fe20000410000 */
[----:B------:R-:W-:Y:S02]  /*28f0*/  HADD2.F32 R35, -RZ, R35.H1_H1 ;  /* 0x30000023ff237230 */ /* 0x000fe40000004100 */
[-C--:B------:R-:W-:Y:S01]  /*2900*/  FMUL.FTZ R78, R85, R8.reuse ;  /* 0x00000008554e7220 */ /* 0x080fe20000410000 */
[----:B------:R-:W-:-:S02]  /*2910*/  FMUL.FTZ R57, R39, R8 ;  /* 0x0000000827397220 */ /* 0x000fc40000410000 */
        /* <DEDUP_REMOVED lines=13> */
[----:B------:R-:W-:Y:S01]  /*29f0*/  ULDC.64 UR12, c[0x0][0x2e0] ;  /* 0x0000b800000c7ab9 */ /* 0x000fe20000000a00 */
[----:B------:R-:W-:-:S04]  /*2a00*/  ULDC.64 UR10, c[0x0][0x240] ;  /* 0x00009000000a7ab9 */ /* 0x000fc80000000a00 */
[----:B------:R-:W2:Y:S08]  /*2a10*/  LDC.64 R68, c[0x0][0x340] ;  /* 0x0000d000ff447b82 */ /* 0x000eb00000000a00 */
[----:B------:R-:W3:Y:S08]  /*2a20*/  LDC.64 R70, c[0x0][0x248] ;  /* 0x00009200ff467b82 */ /* 0x000ef00000000a00 */
[----:B------:R-:W4:Y:S08]  /*2a30*/  LDC.64 R72, c[0x0][0x300] ;  /* 0x0000c000ff487b82 */ /* 0x000f300000000a00 */
[----:B------:R-:W0:Y:S08]  /*2a40*/  LDC.64 R74, c[0x0][0x260] ;  /* 0x00009800ff4a7b82 */ /* 0x000e300000000a00 */
[----:B------:R-:W0:Y:S02]  /*2a50*/  LDC.64 R76, c[0x0][0x280] ;  /* 0x0000a000ff4c7b82 */ /* 0x000e240000000a00 */
.L_x_2711:
[----:B-1-3--:R-:W-:Y:S01]  /*2a60*/  IMAD R35, R3, UR10, RZ ;  /* 0x0000000a03237c24 */ /* 0x00afe2000f8e02ff */
[----:B------:R-:W-:Y:S01]  /*2a70*/  USHF.R.S32.HI UR7, URZ, 0x1f, UR4 ;  /* 0x0000001f3f077899 */ /* 0x000fe20008011404 */
[----:B------:R-:W-:-:S04]  /*2a80*/  IMAD.WIDE.U32 R32, R0, UR10, RZ ;  /* 0x0000000a00207c25 */ /* 0x000fc8000f8e00ff */
[----:B------:R-:W-:Y:S02]  /*2a90*/  IMAD R35, R0, UR11, R35 ;  /* 0x0000000b00237c24 */ /* 0x000fe4000f8e0223 */
[----:B---3--:R-:W-:Y:S02]  /*2aa0*/  IMAD R34, R70, UR7, RZ ;  /* 0x0000000746227c24 */ /* 0x008fe4000f8e02ff */
[----:B0-----:R-:W-:Y:S01]  /*2ab0*/  IMAD R36, R74, UR7, RZ ;  /* 0x000000074a247c24 */ /* 0x001fe2000f8e02ff */
[----:B------:R-:W-:Y:S01]  /*2ac0*/  IADD3 R33, R33, R35, RZ ;  /* 0x0000002321217210 */ /* 0x000fe20007ffe0ff */
[----:B------:R-:W-:Y:S02]  /*2ad0*/  IMAD R35, R71, UR4, R34 ;  /* 0x0000000447237c24 */ /* 0x000fe4000f8e0222 */
[----:B------:R-:W-:Y:S02]  /*2ae0*/  IMAD R37, R75, UR4, R36 ;  /* 0x000000044b257c24 */ /* 0x000fe4000f8e0224 */
[----:B------:R-:W-:-:S05]  /*2af0*/  IMAD.WIDE.U32 R32, R70, UR4, R32 ;  /* 0x0000000446207c25 */ /* 0x000fca000f8e0020 */
[----:B------:R-:W-:Y:S02]  /*2b00*/  IADD3 R33, R33, R35, RZ ;  /* 0x0000002321217210 */ /* 0x000fe40007ffe0ff */
[----:B----4-:R-:W-:-:S04]  /*2b10*/  LEA R34, P0, R32, R72, 0x2 ;  /* 0x0000004820227211 */ /* 0x010fc800078010ff */
[----:B------:R-:W-:Y:S01]  /*2b20*/  LEA.HI.X R35, R32, R73, R33, 0x2, P0 ;  /* 0x0000004920237211 */ /* 0x000fe200000f1421 */
[----:B------:R-:W-:-:S04]  /*2b30*/  IMAD.WIDE.U32 R32, R74, UR4, RZ ;  /* 0x000000044a207c25 */ /* 0x000fc8000f8e00ff */
[----:B------:R-:W-:Y:S01]  /*2b40*/  IMAD.SHL.U32 R93, R24, 0x10, RZ ;  /* 0x00000010185d7824 */ /* 0x000fe200078e00ff */
[----:B------:R-:W-:Y:S02]  /*2b50*/  LEA R36, P0, R32, R10, 0x1 ;  /* 0x0000000a20247211 */ /* 0x000fe400078008ff */
[----:B------:R-:W-:Y:S01]  /*2b60*/  SHF.L.U64.HI R91, R24, 0x4, R27 ;  /* 0x00000004185b7819 */ /* 0x000fe2000001021b */
[C---:B------:R-:W-:Y:S01]  /*2b70*/  IMAD R90, R76.reuse, UR7, RZ ;  /* 0x000000074c5a7c24 */ /* 0x040fe2000f8e02ff */
[----:B------:R-:W-:Y:S01]  /*2b80*/  IADD3 R33, R33, R37, RZ ;  /* 0x0000002521217210 */ /* 0x000fe20007ffe0ff */
[----:B------:R-:W-:Y:S01]  /*2b90*/  IMAD.WIDE.U32 R38, R76, UR4, RZ ;  /* 0x000000044c267c25 */ /* 0x000fe2000f8e00ff */
[----:B------:R-:W3:Y:S02]  /*2ba0*/  LDG.E R97, desc[UR8][R34.64] ;  /* 0x0000000822617981 */ /* 0x000ee4000c1e1900 */
[----:B------:R-:W-:Y:S01]  /*2bb0*/  LEA.HI.X R33, R32, R11, R33, 0x1, P0 ;  /* 0x0000000b20217211 */ /* 0x000fe200000f0c21 */
[----:B------:R-:W-:Y:S01]  /*2bc0*/  IMAD R37, R77, UR4, R90 ;  /* 0x000000044d257c24 */ /* 0x000fe2000f8e025a */
[----:B------:R-:W-:-:S04]  /*2bd0*/  IADD3 R32, P0, R36, R93, RZ ;  /* 0x0000005d24207210 */ /* 0x000fc80007f1e0ff */
[----:B------:R-:W-:Y:S02]  /*2be0*/  IADD3.X R33, R33, R91, RZ, P0, !PT ;  /* 0x0000005b21217210 */ /* 0x000fe400007fe4ff */
[----:B------:R-:W-:Y:S02]  /*2bf0*/  LEA R36, P0, R38, R12, 0x1 ;  /* 0x0000000c26247211 */ /* 0x000fe400078008ff */
[----:B------:R-:W-:Y:S02]  /*2c00*/  IADD3 R37, R39, R37, RZ ;  /* 0x0000002527257210 */ /* 0x000fe40007ffe0ff */
[----:B------:R-:W4:Y:S01]  /*2c10*/  LDG.E.128 R32, desc[UR8][R32.64] ;  /* 0x0000000820207981 */ /* 0x000f22000c1e1d00 */
[----:B------:R-:W-:Y:S02]  /*2c20*/  IADD3 R36, P1, R36, R93, RZ ;  /* 0x0000005d24247210 */ /* 0x000fe40007f3e0ff */
[----:B------:R-:W-:-:S04]  /*2c30*/  LEA.HI.X R38, R38, R13, R37, 0x1, P0 ;  /* 0x0000000d26267211 */ /* 0x000fc800000f0c25 */
[----:B------:R-:W-:-:S06]  /*2c40*/  IADD3.X R37, R38, R91, RZ, P1, !PT ;  /* 0x0000005b26257210 */ /* 0x000fcc0000ffe4ff */
[----:B------:R-:W5:Y:S01]  /*2c50*/  LDG.E.128 R36, desc[UR8][R36.64] ;  /* 0x0000000824247981 */ /* 0x000f62000c1e1d00 */
[----:B------:R-:W0:Y:S01]  /*2c60*/  S2UR UR6, SR_CgaCtaId ;  /* 0x00000000000679c3 */ /* 0x000e220000008800 */
[----:B------:R-:W-:Y:S01]  /*2c70*/  UMOV UR5, 0x400 ;  /* 0x0000040000057882 */ /* 0x000fe20000000000 */
[----:B------:R-:W-:Y:S01]  /*2c80*/  ISETP.NE.AND P0, PT, R28, RZ, PT ;  /* 0x000000ff1c00720c */ /* 0x000fe20003f05270 */
[C---:B------:R-:W-:Y:S01]  /*2c90*/  VIADD R92, R26.reuse, 0x6 ;  /* 0x000000061a5c7836 */ /* 0x040fe20000000000 */
[C---:B------:R-:W-:Y:S02]  /*2ca0*/  IADD3 R90, R26.reuse, 0x7, RZ ;  /* 0x000000071a5a7810 */ /* 0x040fe40007ffe0ff */
[-C--:B------:R-:W-:Y:S02]  /*2cb0*/  ISETP.GE.U32.AND P6, PT, R26, R45.reuse, PT ;  /* 0x0000002d1a00720c */ /* 0x080fe40003fc6070 */
[-C--:B------:R-:W-:Y:S02]  /*2cc0*/  ISETP.GE.U32.AND P1, PT, R90, R45.reuse, PT ;  /* 0x0000002d5a00720c */ /* 0x080fe40003f26070 */
[----:B------:R-:W-:-:S02]  /*2cd0*/  ISETP.GE.U32.AND P3, PT, R29, R45, PT ;  /* 0x0000002d1d00720c */ /* 0x000fc40003f66070 */
[-C--:B------:R-:W-:Y:S02]  /*2ce0*/  ISETP.GE.U32.AND P5, PT, R40, R45.reuse, PT ;  /* 0x0000002d2800720c */ /* 0x080fe40003fa6070 */
[-C--:B------:R-:W-:Y:S02]  /*2cf0*/  ISETP.GE.U32.AND P2, PT, R92, R45.reuse, PT ;  /* 0x0000002d5c00720c */ /* 0x080fe40003f46070 */
[----:B------:R-:W-:Y:S01]  /*2d00*/  ISETP.GE.U32.AND P4, PT, R31, R45, PT ;  /* 0x0000002d1f00720c */ /* 0x000fe20003f86070 */
[----:B0-----:R-:W-:-:S04]  /*2d10*/  ULEA UR5, UR6, UR5, 0x18 ;  /* 0x0000000506057291 */ /* 0x001fc8000f8ec03f */
[----:B------:R-:W-:Y:S01]  /*2d20*/  ULEA UR6, UR4, UR5, 0x3 ;  /* 0x0000000504067291 */ /* 0x000fe2000f8e183f */
[----:B---3--:R-:W-:-:S04]  /*2d30*/  FMUL.FTZ R97, R97, 1.4426950216293334961 ;  /* 0x3fb8aa3b61617820 */ /* 0x008fc80000410000 */
[C---:B------:R-:W-:Y:S01]  /*2d40*/  FMUL.FTZ R98, R97.reuse, R50 ;  /* 0x0000003261627220 */ /* 0x040fe20000410000 */
[C---:B------:R-:W-:Y:S01]  /*2d50*/  FMUL.FTZ R96, R97.reuse, R51 ;  /* 0x0000003361607220 */ /* 0x040fe20000410000 */
[C---:B------:R-:W-:Y:S01]  /*2d60*/  FMUL.FTZ R109, R97.reuse, R49 ;  /* 0x00000031616d7220 */ /* 0x040fe20000410000 */
[C---:B------:R-:W-:Y:S01]  /*2d70*/  FMUL.FTZ R108, R97.reuse, R48 ;  /* 0x00000030616c7220 */ /* 0x040fe20000410000 */
[C---:B------:R-:W-:Y:S01]  /*2d80*/  FMUL.FTZ R107, R97.reuse, R47 ;  /* 0x0000002f616b7220 */ /* 0x040fe20000410000 */
[----:B------:R-:W-:Y:S01]  /*2d90*/  FMUL.FTZ R104, R97, R44 ;  /* 0x0000002c61687220 */ /* 0x000fe20000410000 */
[----:B------:R-:W0:Y:S01]  /*2da0*/  MUFU.EX2 R98, R98 ;  /* 0x0000006200627308 */ /* 0x000e220000000800 */
[--C-:B----4-:R-:W-:Y:S02]  /*2db0*/  HADD2.F32 R102, -RZ, R32.reuse.H0_H0 ;  /* 0x20000020ff667230 */ /* 0x110fe40000004100 */
[----:B------:R-:W-:Y:S02]  /*2dc0*/  HADD2.F32 R103, -RZ, R32.H1_H1 ;  /* 0x30000020ff677230 */ /* 0x000fe40000004100 */
[----:B------:R-:W-:-:S02]  /*2dd0*/  HADD2.F32 R105, -RZ, R33.H0_H0 ;  /* 0x20000021ff697230 */ /* 0x000fc40000004100 */
[----:B------:R-:W-:Y:S01]  /*2de0*/  FMUL.FTZ R102, R83, R102 ;  /* 0x0000006653667220 */ /* 0x000fe20000410000 */
[----:B------:R-:W-:Y:S01]  /*2df0*/  HADD2.F32 R106, -RZ, R33.H1_H1 ;  /* 0x30000021ff6a7230 */ /* 0x000fe20000004100 */
[----:B------:R-:W3:Y:S01]  /*2e00*/  MUFU.EX2 R96, R96 ;  /* 0x0000006000607308 */ /* 0x000ee20000000800 */
[----:B------:R-:W4:Y:S01]  /*2e10*/  @P0 LDS.64 R32, [UR6+0x440] ;  /* 0x00044006ff200984 */ /* 0x000f220008000a00 */
[--C-:B------:R-:W-:Y:S01]  /*2e20*/  HADD2.F32 R100, -RZ, R34.reuse.H0_H0 ;  /* 0x20000022ff647230 */ /* 0x100fe20000004100 */
[----:B------:R-:W-:Y:S01]  /*2e30*/  FSEL R111, R102, RZ, !P6 ;  /* 0x000000ff666f7208 */ /* 0x000fe20007000000 */
[----:B------:R-:W-:Y:S02]  /*2e40*/  HADD2.F32 R101, -RZ, R34.H1_H1 ;  /* 0x30000022ff657230 */ /* 0x000fe40000004100 */
[----:B------:R-:W-:Y:S01]  /*2e50*/  FMUL.FTZ R103, R82, R103 ;  /* 0x0000006752677220 */ /* 0x000fe20000410000 */
[--C-:B------:R-:W-:Y:S02]  /*2e60*/  HADD2.F32 R99, -RZ, R35.reuse.H0_H0 ;  /* 0x20000023ff637230 */ /* 0x100fe40000004100 */
[----:B------:R-:W-:Y:S01]  /*2e70*/  FMUL.FTZ R106, R81, R106 ;  /* 0x0000006a516a7220 */ /* 0x000fe20000410000 */
[----:B------:R-:W-:-:S02]  /*2e80*/  HADD2.F32 R34, -RZ, R35.H1_H1 ;  /* 0x30000023ff227230 */ /* 0x000fc40000004100 */
[C---:B------:R-:W-:Y:S01]  /*2e90*/  FMUL.FTZ R35, R97.reuse, R46 ;  /* 0x0000002e61237220 */ /* 0x040fe20000410000 */
[--C-:B-----5:R-:W-:Y:S01]  /*2ea0*/  HADD2.F32 R91, -RZ, R36.reuse.H0_H0 ;  /* 0x20000024ff5b7230 */ /* 0x120fe20000004100 */
[----:B------:R-:W5:Y:S01]  /*2eb0*/  MUFU.EX2 R109, R109 ;  /* 0x0000006d006d7308 */ /* 0x000f620000000800 */
[----:B------:R-:W-:Y:S02]  /*2ec0*/  HADD2.F32 R90, -RZ, R36.H1_H1 ;  /* 0x30000024ff5a7230 */ /* 0x000fe40000004100 */
[----:B------:R-:W-:Y:S01]  /*2ed0*/  FMUL.FTZ R36, R97, R52 ;  /* 0x0000003461247220 */ /* 0x000fe20000410000 */
[----:B0-----:R-:W-:Y:S01]  /*2ee0*/  FSEL R97, R98, 1, !P3 ;  /* 0x3f80000062617808 */ /* 0x001fe20005800000 */
[----:B------:R-:W-:Y:S01]  /*2ef0*/  FMUL.FTZ R98, R84, R105 ;  /* 0x0000006954627220 */ /* 0x000fe20000410000 */
[----:B------:R-:W-:Y:S01]  /*2f00*/  FSEL R110, R103, RZ, !P3 ;  /* 0x000000ff676e7208 */ /* 0x000fe20005800000 */
[----:B------:R-:W-:Y:S01]  /*2f10*/  FMUL.FTZ R100, R85, R100 ;  /* 0x0000006455647220 */ /* 0x000fe20000410000 */
[----:B---3--:R-:W-:Y:S01]  /*2f20*/  FSEL R96, R96, 1, !P6 ;  /* 0x3f80000060607808 */ /* 0x008fe20007000000 */
[----:B------:R-:W0:Y:S01]  /*2f30*/  MUFU.EX2 R108, R108 ;  /* 0x0000006c006c7308 */ /* 0x000e220000000800 */
[----:B------:R-:W-:Y:S01]  /*2f40*/  FMUL.FTZ R105, R80, R101 ;  /* 0x0000006550697220 */ /* 0x000fe20000410000 */
[----:B------:R-:W-:Y:S01]  /*2f50*/  FMUL.FTZ R103, R86, R99 ;  /* 0x0000006356677220 */ /* 0x000fe20000410000 */
[----:B------:R-:W-:Y:S01]  /*2f60*/  FMUL.FTZ R34, R79, R34 ;  /* 0x000000224f227220 */ /* 0x000fe20000410000 */
[-C--:B------:R-:W-:Y:S01]  /*2f70*/  ISETP.GE.U32.AND P6, PT, R41, R45.reuse, PT ;  /* 0x0000002d2900720c */ /* 0x080fe20003fc6070 */
[--C-:B------:R-:W-:Y:S01]  /*2f80*/  HADD2.F32 R95, -RZ, R38.reuse.H0_H0 ;  /* 0x20000026ff5f7230 */ /* 0x100fe20000004100 */
[----:B------:R-:W-:Y:S01]  /*2f90*/  ISETP.GE.U32.AND P3, PT, R42, R45, PT ;  /* 0x0000002d2a00720c */ /* 0x000fe20003f66070 */
[----:B------:R-:W-:Y:S01]  /*2fa0*/  HADD2.F32 R94, -RZ, R38.H1_H1 ;  /* 0x30000026ff5e7230 */ /* 0x000fe20000004100 */
[----:B------:R-:W3:Y:S01]  /*2fb0*/  MUFU.EX2 R107, R107 ;  /* 0x0000006b006b7308 */ /* 0x000ee20000000800 */
[----:B------:R-:W-:Y:S01]  /*2fc0*/  HADD2.F32 R38, -RZ, R39.H0_H0 ;  /* 0x20000027ff267230 */ /* 0x000fe20000004100 */
[----:B------:R-:W-:Y:S01]  /*2fd0*/  FSEL R99, R106, RZ, !P5 ;  /* 0x000000ff6a637208 */ /* 0x000fe20006800000 */
[--C-:B------:R-:W-:Y:S01]  /*2fe0*/  HADD2.F32 R93, -RZ, R37.reuse.H0_H0 ;  /* 0x20000025ff5d7230 */ /* 0x100fe20000004100 */
[----:B------:R-:W-:Y:S01]  /*2ff0*/  FSEL R98, R98, RZ, !P4 ;  /* 0x000000ff62627208 */ /* 0x000fe20006000000 */
[----:B------:R-:W-:Y:S01]  /*3000*/  HADD2.F32 R92, -RZ, R37.H1_H1 ;  /* 0x30000025ff5c7230 */ /* 0x000fe20000004100 */
[----:B------:R-:W-:Y:S01]  /*3010*/  FSEL R100, R100, RZ, !P6 ;  /* 0x000000ff64647208 */ /* 0x000fe20007000000 */
[----:B------:R-:W-:Y:S01]  /*3020*/  HADD2.F32 R39, -RZ, R39.H1_H1 ;  /* 0x30000027ff277230 */ /* 0x000fe20000004100 */
[----:B------:R-:W1:Y:S01]  /*3030*/  MUFU.EX2 R104, R104 ;  /* 0x0000006800687308 */ /* 0x000e620000000800 */
[----:B------:R-:W-:-:S02]  /*3040*/  FSEL R103, R103, RZ, !P2 ;  /* 0x000000ff67677208 */ /* 0x000fc40005000000 */
[----:B------:R-:W-:Y:S02]  /*3050*/  FSEL R101, R34, RZ, !P1 ;  /* 0x000000ff22657208 */ /* 0x000fe40004800000 */
[----:B------:R-:W-:Y:S02]  /*3060*/  FSEL R105, R105, RZ, !P3 ;  /* 0x000000ff69697208 */ /* 0x000fe40005800000 */
[----:B-----5:R-:W-:Y:S01]  /*3070*/  FSEL R109, R109, 1, !P4 ;  /* 0x3f8000006d6d7808 */ /* 0x020fe20006000000 */
[----:B------:R-:W5:Y:S01]  /*3080*/  MUFU.EX2 R102, R36 ;  /* 0x0000002400667308 */ /* 0x000f620000000800 */
[----:B0-----:R-:W-:Y:S02]  /*3090*/  FSEL R108, R108, 1, !P5 ;  /* 0x3f8000006c6c7808 */ /* 0x001fe40006800000 */
[----:B---3--:R-:W-:-:S05]  /*30a0*/  FSEL R107, R107, 1, !P6 ;  /* 0x3f8000006b6b7808 */ /* 0x008fca0007000000 */
[----:B------:R-:W0:Y:S01]  /*30b0*/  MUFU.EX2 R35, R35 ;  /* 0x0000002300237308 */ /* 0x000e220000000800 */
[----:B-1----:R-:W-:Y:S02]  /*30c0*/  FSEL R104, R104, 1, !P2 ;  /* 0x3f80000068687808 */ /* 0x002fe40005000000 */
[----:B-----5:R-:W-:Y:S02]  /*30d0*/  FSEL R102, R102, 1, !P1 ;  /* 0x3f80000066667808 */ /* 0x020fe40004800000 */
[----:B0-----:R-:W-:Y:S01]  /*30e0*/  FSEL R106, R35, 1, !P3 ;  /* 0x3f800000236a7808 */ /* 0x001fe20005800000 */
[----:B----4-:R-:W-:Y:S06]  /*30f0*/  @P0 BRA `(.L_x_2704) ;  /* 0x0000000000740947 */ /* 0x010fec0003800000 */
        /* <DEDUP_REMOVED lines=14> */
[----:B------:R-:W-:-:S05]  /*31e0*/  IMAD.WIDE.U32 R34, R66, UR4, R34 ;  /* 0x0000000442227c25 */ /* 0x000fca000f8e0022 */
[----:B------:R-:W-:Y:S02]  /*31f0*/  IADD3 R33, R35, R33, RZ ;  /* 0x0000002123217210 */ /* 0x000fe40007ffe0ff */
[----:B--2---:R-:W-:-:S04]  /*3200*/  LEA R36, P0, R34, R68, 0x2 ;  /* 0x0000004422247211 */ /* 0x004fc800078010ff */
[----:B------:R-:W-:-:S05]  /*3210*/  LEA.HI.X R37, R34, R69, R33, 0x2, P0 ;  /* 0x0000004522257211 */ /* 0x000fca00000f1421 */
[----:B------:R1:W5:Y:S01]  /*3220*/  LDG.E R33, desc[UR8][R36.64] ;  /* 0x0000000824217981 */ /* 0x000362000c1e1900 */
[----:B------:R-:W-:Y:S05]  /*3230*/  BRA `(.L_x_2704) ;  /* 0x0000000000247947 */ /* 0x000fea0003800000 */
.L_x_2705:
        /* <DEDUP_REMOVED lines=8> */
[----:B------:R0:W5:Y:S04]  /*32c0*/  LDG.E R33, desc[UR8][R36.64] ;  /* 0x0000000824217981 */ /* 0x000168000c1e1900 */
.L_x_2704:
[-C--:B------:R-:W-:Y:S01]  /*32d0*/  FFMA.FTZ R34, R111, R97.reuse, R110 ;  /* 0x000000616f227223 */ /* 0x080fe2000001006e */
[----:B01----:R-:W-:Y:S01]  /*32e0*/  FMUL.FTZ R36, R96, R97 ;  /* 0x0000006160247220 */ /* 0x003fe20000410000 */
[----:B------:R-:W-:Y:S01]  /*32f0*/  ISETP.GE.AND P0, PT, R25, 0x1, PT ;  /* 0x000000011900780c */ /* 0x000fe20003f06270 */
        /* <DEDUP_REMOVED lines=41> */
[----:B------:R-:W-:Y:S01]  /*3590*/  @!P1 STS.64 [UR5+0x420], R34 ;  /* 0x00042022ff009988 */ /* 0x000fe20008000a05 */
[----:B------:R-:W-:Y:S06]  /*35a0*/  BAR.SYNC.DEFER_BLOCKING 0x0 ;  /* 0x0000000000007b1d */ /* 0x000fec0000010000 */
[----:B------:R-:W1:Y:S01]  /*35b0*/  SHFL.UP PT, R112, R34, 0x1, RZ ;  /* 0x0420000022707989 */ /* 0x000e6200000e00ff */
[----:B0----5:R-:W-:-:S03]  /*35c0*/  @!P2 MOV R114, R33 ;  /* 0x000000210072a202 */ /* 0x021fc60000000f00 */
[----:B------:R-:W-:Y:S04]  /*35d0*/  @!P2 STS.64 [UR5+0x430], R32 ;  /* 0x00043020ff00a988 */ /* 0x000fe80008000a05 */
[----:B------:R-:W0:Y:S01]  /*35e0*/  LDS.64 R36, [UR5+0x420] ;  /* 0x00042005ff247984 */ /* 0x000e220008000a00 */
[----:B------:R-:W-:Y:S01]  /*35f0*/  BAR.SYNC.DEFER_BLOCKING 0x0 ;  /* 0x0000000000007b1d */ /* 0x000fe20000010000 */
[----:B-1----:R-:W-:-:S05]  /*3600*/  @!P2 MOV R112, R32 ;  /* 0x000000200070a202 */ /* 0x002fca0000000f00 */
        /* <DEDUP_REMOVED lines=24> */
[----:B------:R-:W-:Y:S01]  /*3790*/  IMAD R34, R66, UR7, RZ ;  /* 0x0000000742227c24 */ /* 0x000fe2000f8e02ff */
[----:B------:R-:W-:-:S03]  /*37a0*/  MOV R33, R5 ;  /* 0x0000000500217202 */ /* 0x000fc60000000f00 */
[----:B------:R-:W-:Y:S02]  /*37b0*/  IMAD R35, R67, UR4, R34 ;  /* 0x0000000443237c24 */ /* 0x000fe4000f8e0222 */
[----:B------:R-:W-:-:S05]  /*37c0*/  IMAD.WIDE.U32 R32, R66, UR4, R32 ;  /* 0x0000000442207c25 */ /* 0x000fca000f8e0020 */
[----:B------:R-:W-:Y:S02]  /*37d0*/  IADD3 R35, R33, R35, RZ ;  /* 0x0000002321237210 */ /* 0x000fe40007ffe0ff */
[----:B--2---:R-:W-:-:S04]  /*37e0*/  LEA R34, P0, R32, R68, 0x2 ;  /* 0x0000004420227211 */ /* 0x004fc800078010ff */
[----:B------:R-:W-:-:S05]  /*37f0*/  LEA.HI.X R35, R32, R69, R35, 0x2, P0 ;  /* 0x0000004520237211 */ /* 0x000fca00000f1423 */
[----:B------:R3:W-:Y:S01]  /*3800*/  STG.E desc[UR8][R34.64], R37 ;  /* 0x0000002522007986 */ /* 0x0007e2000c101908 */
[----:B------:R-:W-:Y:S05]  /*3810*/  BRA `(.L_x_2707) ;  /* 0x0000000000c47947 */ /* 0x000fea0003800000 */
.L_x_2708:
[----:B------:R-:W-:-:S05]  /*3820*/  VIADD R33, R23, 0xffffffff ;  /* 0xffffffff17217836 */ /* 0x000fca0000000000 */
[----:B------:R-:W-:-:S13]  /*3830*/  ISETP.NE.AND P0, PT, R28, R33, PT ;  /* 0x000000211c00720c */ /* 0x000fda0003f05270 */
[----:B------:R-:W-:Y:S05]  /*3840*/  @!P0 BRA `(.L_x_2709) ;  /* 0x0000000000748947 */ /* 0x000fea0003800000 */
[-C--:B------:R-:W-:Y:S02]  /*3850*/  IABS R34, R20.reuse ;  /* 0x0000001400227213 */ /* 0x080fe40000000000 */
[----:B------:R-:W-:Y:S02]  /*3860*/  IADD3 R35, R22, -0x1, R45 ;  /* 0xffffffff16237810 */ /* 0x000fe40007ffe02d */
[----:B------:R-:W0:Y:S01]  /*3870*/  I2F.RP R36, R34 ;  /* 0x0000002200247306 */ /* 0x000e220000209400 */
[----:B------:R-:W-:Y:S02]  /*3880*/  IABS R104, R20 ;  /* 0x0000001400687213 */ /* 0x000fe40000000000 */
[----:B------:R-:W-:Y:S02]  /*3890*/  IABS R102, R35 ;  /* 0x0000002300667213 */ /* 0x000fe40000000000 */
[----:B------:R-:W-:Y:S02]  /*38a0*/  IADD3 R104, RZ, -R104, RZ ;  /* 0x80000068ff687210 */ /* 0x000fe40007ffe0ff */
[----:B------:R-:W-:-:S04]  /*38b0*/  LOP3.LUT R35, R35, R20, RZ, 0x3c, !PT ;  /* 0x0000001423237212 */ /* 0x000fc800078e3cff */
[----:B------:R-:W-:Y:S01]  /*38c0*/  ISETP.GE.AND P2, PT, R35, RZ, PT ;  /* 0x000000ff2300720c */ /* 0x000fe20003f46270 */
[----:B0-----:R-:W0:Y:S02]  /*38d0*/  MUFU.RCP R36, R36 ;  /* 0x0000002400247308 */ /* 0x001e240000001000 */
[----:B0-----:R-:W-:-:S06]  /*38e0*/  IADD3 R32, R36, 0xffffffe, RZ ;  /* 0x0ffffffe24207810 */ /* 0x001fcc0007ffe0ff */
        /* <DEDUP_REMOVED lines=19> */
.L_x_2709:
[----:B------:R0:W5:Y:S02]  /*3a20*/  LDG.E R35, desc[UR8][R60.64] ;  /* 0x000000083c237981 */ /* 0x000164000c1e1900 */
.L_x_2710:
[----:B-----5:R-:W-:-:S06]  /*3a30*/  IMAD.WIDE R34, R35, 0x4, R64 ;  /* 0x0000000423227825 */ /* 0x020fcc00078e0240 */
[----:B------:R-:W3:Y:S01]  /*3a40*/  LDG.E R35, desc[UR8][R34.64] ;  /* 0x0000000822237981 */ /* 0x000ee2000c1e1900 */
[----:B------:R-:W-:Y:S02]  /*3a50*/  MOV R33, R5 ;  /* 0x0000000500217202 */ /* 0x000fe40000000f00 */
[----:B---3--:R-:W-:-:S05]  /*3a60*/  SHF.R.S32.HI R32, RZ, 0x1f, R35 ;  /* 0x0000001fff207819 */ /* 0x008fca0000011423 */
[----:B------:R-:W-:Y:S02]  /*3a70*/  IMAD R36, R32, UR12, RZ ;  /* 0x0000000c20247c24 */ /* 0x000fe4000f8e02ff */
[----:B------:R-:W-:Y:S02]  /*3a80*/  IMAD.MOV.U32 R32, RZ, RZ, R2 ;  /* 0x000000ffff207224 */ /* 0x000fe400078e0002 */
[C---:B------:R-:W-:Y:S02]  /*3a90*/  IMAD R107, R35.reuse, UR13, R36 ;  /* 0x0000000d236b7c24 */ /* 0x040fe4000f8e0224 */
[----:B------:R-:W-:-:S04]  /*3aa0*/  IMAD.WIDE.U32 R32, R35, UR12, R32 ;  /* 0x0000000c23207c25 */ /* 0x000fc8000f8e0020 */
[----:B------:R-:W-:Y:S01]  /*3ab0*/  IMAD R36, R66, UR7, RZ ;  /* 0x0000000742247c24 */ /* 0x000fe2000f8e02ff */
[----:B------:R-:W-:-:S03]  /*3ac0*/  IADD3 R33, R33, R107, RZ ;  /* 0x0000006b21217210 */ /* 0x000fc60007ffe0ff */
[----:B------:R-:W-:Y:S02]  /*3ad0*/  IMAD R107, R67, UR4, R36 ;  /* 0x00000004436b7c24 */ /* 0x000fe4000f8e0224 */
[----:B------:R-:W-:-:S05]  /*3ae0*/  IMAD.WIDE.U32 R32, R66, UR4, R32 ;  /* 0x0000000442207c25 */ /* 0x000fca000f8e0020 */
[----:B------:R-:W-:Y:S02]  /*3af0*/  IADD3 R33, R107, R33, RZ ;  /* 0x000000216b217210 */ /* 0x000fe40007ffe0ff */
[----:B--2---:R-:W-:-:S04]  /*3b00*/  LEA R34, P0, R32, R68, 0x2 ;  /* 0x0000004420227211 */ /* 0x004fc800078010ff */
[----:B------:R-:W-:-:S05]  /*3b10*/  LEA.HI.X R35, R32, R69, R33, 0x2, P0 ;  /* 0x0000004520237211 */ /* 0x000fca00000f1421 */
[----:B------:R1:W-:Y:S04]  /*3b20*/  STG.E desc[UR8][R34.64], R37 ;  /* 0x0000002522007986 */ /* 0x0003e8000c101908 */
.L_x_2707:
[----:B------:R-:W-:Y:S05]  /*3b30*/  BSYNC B0 ;  /* 0x0000000000007941 */ /* 0x000fea0003800000 */
.L_x_2706:
        /* <DEDUP_REMOVED lines=11> */
.L_x_2703:
[----:B------:R-:W4:Y:S01]  /*3bf0*/  S2UR UR4, SR_CTAID.X ;  /* 0x00000000000479c3 */ /* 0x000f220000002500 */
[----:B------:R-:W-:-:S07]  /*3c00*/  SHF.R.S32.HI R33, RZ, 0x1f, R30 ;  /* 0x0000001fff217819 */ /* 0x000fce000001141e */
[----:B------:R-:W-:Y:S01]  /*3c10*/  BAR.SYNC.DEFER_BLOCKING 0x0 ;  /* 0x0000000000007b1d */ /* 0x000fe20000010000 */
[----:B------:R-:W-:Y:S01]  /*3c20*/  MOV R32, R30 ;  /* 0x0000001e00207202 */ /* 0x000fe20000000f00 */
[C---:B------:R-:W-:Y:S01]  /*3c30*/  IMAD.WIDE R10, R45.reuse, 0x2, R10 ;  /* 0x000000022d0a7825 */ /* 0x040fe200078e020a */
[----:B------:R-:W-:Y:S02]  /*3c40*/  IADD3 R28, R28, 0x1, RZ ;  /* 0x000000011c1c7810 */ /* 0x000fe40007ffe0ff */
[----:B------:R-:W-:-:S03]  /*3c50*/  IADD3 R22, R45, R22, RZ ;  /* 0x000000162d167210 */ /* 0x000fc60007ffe0ff */
[----:B-1-3--:R-:W1:Y:S01]  /*3c60*/  LDC.64 R36, c[0x0][0x2c0] ;  /* 0x0000b000ff247b82 */ /* 0x00ae620000000a00 */
[C---:B------:R-:W-:Y:S01]  /*3c70*/  IMAD.WIDE R12, R45.reuse, 0x2, R12 ;  /* 0x000000022d0c7825 */ /* 0x040fe200078e020c */
[----:B------:R-:W-:-:S06]  /*3c80*/  IADD3 R30, R45, R30, RZ ;  /* 0x0000001e2d1e7210 */ /* 0x000fcc0007ffe0ff */
[----:B------:R-:W3:Y:S01]  /*3c90*/  LDC.64 R38, c[0x0][0x338] ;  /* 0x0000ce00ff267b82 */ /* 0x000ee20000000a00 */
[----:B----4-:R-:W-:-:S06]  /*3ca0*/  USHF.R.S32.HI UR5, URZ, 0x1f, UR4 ;  /* 0x0000001f3f057899 */ /* 0x010fcc0008011404 */
[C---:B-1----:R-:W-:Y:S02]  /*3cb0*/  IMAD R34, R36.reuse, UR5, RZ ;  /* 0x0000000524227c24 */ /* 0x042fe4000f8e02ff */
[----:B------:R-:W-:-:S04]  /*3cc0*/  IMAD.WIDE.U32 R32, R36, UR4, R32 ;  /* 0x0000000424207c25 */ /* 0x000fc8000f8e0020 */
[----:B------:R-:W-:Y:S01]  /*3cd0*/  IMAD R35, R37, UR4, R34 ;  /* 0x0000000425237c24 */ /* 0x000fe2000f8e0222 */
[----:B------:R-:W-:Y:S01]  /*3ce0*/  ULDC.64 UR4, c[0x0][0x2c8] ;  /* 0x0000b20000047ab9 */ /* 0x000fe20000000a00 */
[----:B------:R-:W-:Y:S01]  /*3cf0*/  F2FP.F16.F32.PACK_AB R34, R57, R78 ;  /* 0x0000004e3922723e */ /* 0x000fe200000000ff */
[----:B------:R-:W-:Y:S02]  /*3d00*/  IMAD R37, R3, UR4, RZ ;  /* 0x0000000403257c24 */ /* 0x000fe4000f8e02ff */
[----:B------:R-:W-:Y:S01]  /*3d10*/  IMAD.IADD R33, R33, 0x1, R35 ;  /* 0x0000000121217824 */ /* 0x000fe200078e0223 */
[----:B------:R-:W-:Y:S01]  /*3d20*/  F2FP.F16.F32.PACK_AB R35, R88, R89 ;  /* 0x000000595823723e */ /* 0x000fe200000000ff */
[C---:B------:R-:W-:Y:S02]  /*3d30*/  IMAD R37, R0.reuse, UR5, R37 ;  /* 0x0000000500257c24 */ /* 0x040fe4000f8e0225 */
[----:B------:R-:W-:-:S05]  /*3d40*/  IMAD.WIDE.U32 R32, R0, UR4, R32 ;  /* 0x0000000400207c25 */ /* 0x000fca000f8e0020 */
[----:B------:R-:W-:Y:S02]  /*3d50*/  IADD3 R33, R33, R37, RZ ;  /* 0x0000002521217210 */ /* 0x000fe40007ffe0ff */
[----:B---3--:R-:W-:-:S04]  /*3d60*/  LEA R37, P0, R32, R38, 0x1 ;  /* 0x0000002620257211 */ /* 0x008fc800078008ff */
[----:B------:R-:W-:Y:S02]  /*3d70*/  LEA.HI.X R32, R32, R39, R33, 0x1, P0 ;  /* 0x0000002720207211 */ /* 0x000fe400000f0c21 */
[C---:B------:R-:W-:Y:S02]  /*3d80*/  LEA R36, P0, R24.reuse, R37, 0x4 ;  /* 0x0000002518247211 */ /* 0x040fe400078020ff */
[----:B------:R-:W-:Y:S02]  /*3d90*/  F2FP.F16.F32.PACK_AB R33, R55, R56 ;  /* 0x000000383721723e */ /* 0x000fe400000000ff */
[----:B------:R-:W-:Y:S02]  /*3da0*/  LEA.HI.X R37, R24, R32, R27, 0x4, P0 ;  /* 0x0000002018257211 */ /* 0x000fe400000f241b */
[----:B------:R-:W-:Y:S02]  /*3db0*/  F2FP.F16.F32.PACK_AB R32, R53, R54 ;  /* 0x000000363520723e */ /* 0x000fe400000000ff */
[----:B------:R-:W-:-:S03]  /*3dc0*/  ISETP.GE.AND P0, PT, R28, R23, PT ;  /* 0x000000171c00720c */ /* 0x000fc60003f06270 */
[----:B------:R1:W-:Y:S10]  /*3dd0*/  STG.E.128 desc[UR8][R36.64], R32 ;  /* 0x0000002024007986 */ /* 0x0003f4000c101d08 */
[----:B------:R-:W-:Y:S05]  /*3de0*/  @!P0 BRA `(.L_x_2712) ;  /* 0xffffffd400648947 */ /* 0x000fea000383ffff */
[----:B------:R-:W-:Y:S05]  /*3df0*/  EXIT ;  /* 0x000000000000794d */ /* 0x000fea0003800000 */
.L_x_2713:
        /* <DEDUP_REMOVED lines=16> */
.L_x_8670:


//--------------------- .text._Z25selective_scan_fwd_kernelI32Selective_Scan_fwd_kernel_traitsILi32ELi8ELi1ELb1ELb1ELb1ELb0ELb1EN3c104HalfEffEEv13SSMParamsBase --------------------------
	.section	.text._Z25selective_scan_fwd_kernelI32Selective_Scan_fwd_kernel_traitsILi32ELi8ELi1ELb1ELb1ELb1ELb0ELb1EN3c104HalfEffEEv13SSMParamsBase,"ax",@progbits
	.align	128
        .global         _Z25selective_scan_fwd_kernelI32Selective_Scan_fwd_kernel_traitsILi32ELi8ELi1ELb1ELb1ELb1ELb0ELb1EN3c104HalfEffEEv13SSMParamsBase
        .type           _Z25selective_scan_fwd_kernelI32Selective_Scan_fwd_kernel_traitsILi32ELi8ELi1ELb1ELb1ELb1ELb0ELb1EN3c104HalfEffEEv13SSMParamsBase,@function
        .size           _Z25selective_scan_fwd_kernelI32Selective_Scan_fwd_kernel_traitsILi32ELi8ELi1ELb1ELb1ELb1ELb0ELb1EN3c104HalfEffEEv13SSMParamsBase,(.L_x_8671 - _Z25selective_scan_fwd_kernelI32Selective_Scan_fwd_kernel_traitsILi32ELi8ELi1ELb1ELb1ELb1ELb0ELb1EN3c104HalfEffEEv13SSMParamsBase)
        .other          _Z25selective_scan_fwd_kernelI32Selective_Scan_fwd_kernel_traitsILi32ELi8ELi1ELb1ELb1ELb1ELb0ELb1EN3c104HalfEffEEv13SSMParamsBase,@"STO_CUDA_ENTRY STV_DEFAULT"
_Z25selective_scan_fwd_kernelI32Selective_Scan_fwd_kernel_traitsILi32ELi8ELi1ELb1ELb1ELb1ELb0ELb1EN3c104HalfEffEEv13SSMParamsBase:
.text._Z25selective_scan_fwd_kernelI32Selective_Scan_fwd_kernel_traitsILi32ELi8ELi1ELb1ELb1ELb1ELb0ELb1EN3c104HalfEffEEv13SSMParamsBase:
        /* <DEDUP_REMOVED lines=39> */
.L_x_2714:
        /* <DEDUP_REMOVED lines=36> */
.L_x_2715:
        /* <DEDUP_REMOVED lines=12> */
.L_x_2716:
        /* <DEDUP_REMOVED lines=197> */
.L_x_2717:
        /* <DEDUP_REMOVED lines=18> */
.L_x_2718:
        /* <DEDUP_REMOVED lines=32> */
.L_x_2746:
        /* <DEDUP_REMOVED lines=169> */
.L_x_2720:
[----:B------:R-:W-:Y:S05]  /*1f70*/  BSYNC B0 ;  /* 0x0000000000007941 */ /* 0x000fea0003800000 */
.L_x_2719:
        /* <DEDUP_REMOVED lines=37> */
.L_x_2722:
[----:B------:R-:W-:Y:S05]  /*21d0*/  BSYNC B0 ;  /* 0x0000000000007941 */ /* 0x000fea0003800000 */
.L_x_2721:
        /* <DEDUP_REMOVED lines=37> */
.L_x_2724:
[----:B------:R-:W-:Y:S05]  /*2430*/  BSYNC B0 ;  /* 0x0000000000007941 */ /* 0x000fea0003800000 */
.L_x_2723:
        /* <DEDUP_REMOVED lines=37> */
.L_x_2726:
[----:B------:R-:W-:Y:S05]  /*2690*/  BSYNC B0 ;  /* 0x0000000000007941 */ /* 0x000fea0003800000 */
.L_x_2725:
        /* <DEDUP_REMOVED lines=37> */
.L_x_2728:
[----:B------:R-:W-:Y:S05]  /*28f0*/  BSYNC B0 ;  /* 0x0000000000007941 */ /* 0x000fea0003800000 */
.L_x_2727:
        /* <DEDUP_REMOVED lines=41> */
.L_x_2730:
[----:B------:R-:W-:Y:S05]  /*2b90*/  BSYNC B0 ;  /* 0x0000000000007941 */ /* 0x000fea0003800000 */
.L_x_2729:
        /* <DEDUP_REMOVED lines=41> */
.L_x_2732:
[----:B------:R-:W-:Y:S05]  /*2e30*/  BSYNC B0 ;  /* 0x0000000000007941 */ /* 0x000fea0003800000 */
.L_x_2731:
        /* <DEDUP_REMOVED lines=42> */
.L_x_2734:
[----:B------:R-:W-:Y:S05]  /*30e0*/  BSYNC B0 ;  /* 0x0000000000007941 */ /* 0x000fea0003800000 */
.L_x_2733:
        /* <DEDUP_REMOVED lines=30> */
.L_x_2743:
        /* <DEDUP_REMOVED lines=217> */
.L_x_2737:
        /* <DEDUP_REMOVED lines=9> */
.L_x_2736:
        /* <DEDUP_REMOVED lines=86> */
.L_x_2740:
        /* <DEDUP_REMOVED lines=32> */
.L_x_2741:
[----:B------:R0:W5:Y:S02]  /*4850*/  LDG.E R31, desc[UR8][R8.64] ;  /* 0x00000008081f7981 */ /* 0x000164000c1e1900 */
.L_x_2742:
        /* <DEDUP_REMOVED lines=16> */
.L_x_2739:
[----:B------:R-:W-:Y:S05]  /*4960*/  BSYNC B0 ;  /* 0x0000000000007941 */ /* 0x000fea0003800000 */
.L_x_2738:
        /* <DEDUP_REMOVED lines=11> */
.L_x_2735:
        /* <DEDUP_REMOVED lines=51> */
.L_x_2745:
[----:B------:R-:W-:Y:S05]  /*4d50*/  BSYNC B0 ;  /* 0x0000000000007941 */ /* 0x000fea0003800000 */
.L_x_2744:
        /* <DEDUP_REMOVED lines=41> */
.L_x_2747:
        /* <DEDUP_REMOVED lines=9> */
.L_x_8671:


//--------------------- .text._Z25selective_scan_fwd_kernelI32Selective_Scan_fwd_kernel_traitsILi32ELi8ELi1ELb1ELb1ELb1ELb1ELb0EN3c104HalfEffEEv13SSMParamsBase --------------------------
	.section	.text._Z25selective_scan_fwd_kernelI32Selective_Scan_fwd_kernel_traitsILi32ELi8ELi1ELb1ELb1ELb1ELb1ELb0EN3c104HalfEffEEv13SSMParamsBase,"ax",@progbits
	.align	128
        .global         _Z25selective_scan_fwd_kernelI32Selective_Scan_fwd_kernel_traitsILi32ELi8ELi1ELb1ELb1ELb1ELb1ELb0EN3c104HalfEffEEv13SSMParamsBase
        .type           _Z25selective_scan_fwd_kernelI32Selective_Scan_fwd_kernel_traitsILi32ELi8ELi1ELb1ELb1ELb1ELb1ELb0EN3c104HalfEffEEv13SSMParamsBase,@function
        .size           _Z25selective_scan_fwd_kernelI32Selective_Scan_fwd_kernel_traitsILi32ELi8ELi1ELb1ELb1ELb1ELb1ELb0EN3c104HalfEffEEv13SSMParamsBase,(.L_x_8672 - _Z25selective_scan_fwd_kernelI32Selective_Scan_fwd_kernel_traitsILi32ELi8ELi1ELb1ELb1ELb1ELb1ELb0EN3c104HalfEffEEv13SSMParamsBase)
        .other          _Z25selective_scan_fwd_kernelI32Selective_Scan_fwd_kernel_traitsILi32ELi8ELi1ELb1ELb1ELb1ELb1ELb0EN3c104HalfEffEEv13SSMParamsBase,@"STO_CUDA_ENTRY STV_DEFAULT"
_Z25selective_scan_fwd_kernelI32Selective_Scan_fwd_kernel_traitsILi32ELi8ELi1ELb1ELb1ELb1ELb1ELb0EN3c104HalfEffEEv13SSMParamsBase:
.text._Z25selective_scan_fwd_kernelI32Selective_Scan_fwd_kernel_traitsILi32ELi8ELi1ELb1ELb1ELb1ELb1ELb0EN3c104HalfEffEEv13SSMParamsBase:
        /* <DEDUP_REMOVED lines=38> */
.L_x_2748:
        /* <DEDUP_REMOVED lines=20> */
[----:B------:R-:W-:-:S03]  /*03a0*/  MOV R6, RZ ;  /* 0x000000ff00067202 */ /* 0x000fc60000000f00 */
[----:B------:R-:W-:Y:S01]  /*03b0*/  @P5 IMAD R7, R0, R7, R2 ;  /* 0x0000000700075224 */ /* 0x000fe200078e0202 */
[----:B------:R-:W-:Y:S01]  /*03c0*/  @P5 MOV R2, R4 ;  /* 0x0000000400025202 */ /* 0x000fe20000000f00 */
[----:B------:R-:W-:-:S03]  /*03d0*/  HFMA2.MMA R4, -RZ, RZ, 0, 0 ;  /* 0x00000000ff047435 */ /* 0x000fc600000001ff */
        /* <DEDUP_REMOVED lines=13> */
.L_x_2749:
        /* <DEDUP_REMOVED lines=9> */
[----:B------:R-:W-:Y:S02]  /*0540*/  IADD3 R4, P1, R13, R4, RZ ;  /* 0x000000040d047210 */ /* 0x000fe40007f3e0ff */
[-C--:B------:R-:W-:Y:S02]  /*0550*/  IADD3.X R61, R12, R6.reuse, RZ, P0, !PT ;  /* 0x000000060c3d7210 */ /* 0x080fe400007fe4ff */
[----:B------:R-:W-:-:S09]  /*0560*/  IADD3.X R6, R15, R6, RZ, P1, !PT ;  /* 0x000000060f067210 */ /* 0x000fd20000ffe4ff */
.L_x_2750:
        /* <DEDUP_REMOVED lines=9> */
[----:B------:R-:W-:Y:S01]  /*0600*/  HFMA2.MMA R25, -RZ, RZ, 0, 0 ;  /* 0x00000000ff197435 */ /* 0x000fe200000001ff */
        /* <DEDUP_REMOVED lines=8> */
[----:B------:R-:W-:Y:S01]  /*0690*/  HFMA2.MMA R15, -RZ, RZ, 0, 0 ;  /* 0x00000000ff0f7435 */ /* 0x000fe200000001ff */
        /* <DEDUP_REMOVED lines=15> */
[----:B------:R-:W1:Y:S01]  /*0790*/  LDC.64 R38, c[0x0][0x310] ;  /* 0x0000c400ff267b82 */ /* 0x000e620000000a00 */
[----:B---3--:R-:W-:-:S07]  /*07a0*/  ISETP.EQ.U32.AND P6, PT, R15, RZ, PT ;  /* 0x000000ff0f00720c */ /* 0x008fce0003fc2070 */
[----:B------:R-:W3:Y:S01]  /*07b0*/  LDC.64 R34, c[0x0][0x308] ;  /* 0x0000c200ff227b82 */ /* 0x000ee20000000a00 */
[----:B------:R-:W-:Y:S02]  /*07c0*/  @P1 MOV R17, R15 ;  /* 0x0000000f00111202 */ /* 0x000fe40000000f00 */
[----:B------:R-:W-:Y:S02]  /*07d0*/  @P4 LEA.HI.X R15, R0, R21, R3, 0x2, P2 ;  /* 0x00000015000f4211 */ /* 0x000fe400010f1403 */
[----:B----4-:R-:W-:-:S03]  /*07e0*/  ISETP.EQ.OR.EX P6, PT, R16, RZ, !P5, P6 ;  /* 0x000000ff1000720c */ /* 0x010fc60006fc2760 */
[----:B------:R-:W4:Y:S01]  /*07f0*/  LDC R21, c[0x0][0x224] ;  /* 0x00008900ff157b82 */ /* 0x000f220000000800 */
[----:B------:R-:W-:Y:S01]  /*0800*/  IMAD.MOV.U32 R18, RZ, RZ, RZ ;  /* 0x000000ffff127224 */ /* 0x000fe200078e00ff */
[----:B------:R-:W-:-:S06]  /*0810*/  @P1 MOV R18, R16 ;  /* 0x0000001000121202 */ /* 0x000fcc0000000f00 */
        /* <DEDUP_REMOVED lines=8> */
[----:B------:R-:W1:Y:S03]  /*08a0*/  I2F.RP R18, R20 ;  /* 0x0000001400127306 */ /* 0x000e660000209400 */
[----:B------:R-:W5:Y:S01]  /*08b0*/  @P4 LDG.E R9, desc[UR8][R14.64] ;  /* 0x000000080e094981 */ /* 0x000f62000c1e1900 */
[----:B0-----:R-:W0:Y:S04]  /*08c0*/  LDC.64 R16, c[0x0][0x270] ;  /* 0x00009c00ff107b82 */ /* 0x001e280000000a00 */
[----:B-1----:R-:W1:Y:S01]  /*08d0*/  MUFU.RCP R18, R18 ;  /* 0x0000001200127308 */ /* 0x002e620000001000 */
[----:B----4-:R-:W-:Y:S01]  /*08e0*/  IABS R12, R0 ;  /* 0x00000000000c7213 */ /* 0x010fe20000000000 */
[----:B--2---:R-:W-:-:S05]  /*08f0*/  @!P0 IMAD.WIDE R10, R11, 0x4, R60 ;  /* 0x000000040b0a8825 */ /* 0x004fca00078e023c */
[----:B------:R1:W2:Y:S02]  /*0900*/  @!P0 LDG.E R27, desc[UR8][R10.64] ;  /* 0x000000080a1b8981 */ /* 0x0002a4000c1e1900 */
[----:B-1----:R-:W-:-:S04]  /*0910*/  IADD3 R10, R18, 0xffffffe, RZ ;  /* 0x0ffffffe120a7810 */ /* 0x002fc80007ffe0ff */
[----:B------:R1:W4:Y:S02]  /*0920*/  F2I.FTZ.U32.TRUNC.NTZ R11, R10 ;  /* 0x0000000a000b7305 */ /* 0x000324000021f000 */
[----:B-1----:R-:W-:Y:S02]  /*0930*/  MOV R10, RZ ;  /* 0x000000ff000a7202 */ /* 0x002fe40000000f00 */
        /* <DEDUP_REMOVED lines=13> */
[----:B0-----:R-:W-:-:S04]  /*0a10*/  IMAD R10, R31, R16, RZ ;  /* 0x000000101f0a7224 */ /* 0x001fc800078e02ff */
[----:B------:R-:W-:Y:S01]  /*0a20*/  @P1 IADD3 R14, R14, 0x1, RZ ;  /* 0x000000010e0e1810 */ /* 0x000fe20007ffe0ff */
[----:B------:R-:W-:-:S03]  /*0a30*/  IMAD R13, R31, UR4, RZ ;  /* 0x000000041f0d7c24 */ /* 0x000fc6000f8e02ff */
[----:B------:R-:W-:Y:S01]  /*0a40*/  MOV R19, R14 ;  /* 0x0000000e00137202 */ /* 0x000fe20000000f00 */
        /* <DEDUP_REMOVED lines=8> */
[----:B------:R-:W-:Y:S01]  /*0ad0*/  SHF.R.S32.HI R21, RZ, 0x1f, R19 ;  /* 0x0000001fff157819 */ /* 0x000fe20000011413 */
[----:B------:R-:W-:Y:S02]  /*0ae0*/  IMAD.IADD R13, R13, 0x1, R17 ;  /* 0x000000010d0d7824 */ /* 0x000fe400078e0211 */
[----:B------:R-:W-:Y:S01]  /*0af0*/  IMAD.WIDE.U32 R16, R19, R32, R10 ;  /* 0x0000002013107225 */ /* 0x000fe200078e000a */
[----:B------:R-:W-:-:S03]  /*0b00*/  ISETP.NE.U32.AND P1, PT, R44, RZ, PT ;  /* 0x000000ff2c00720c */ /* 0x000fc60003f25070 */
[----:B------:R-:W-:Y:S02]  /*0b10*/  IMAD R10, R21, R32, RZ ;  /* 0x00000020150a7224 */ /* 0x000fe400078e02ff */
[----:B------:R-:W-:Y:S02]  /*0b20*/  IMAD R23, R31, UR4, RZ ;  /* 0x000000041f177c24 */ /* 0x000fe4000f8e02ff */
[----:B------:R-:W-:Y:S01]  /*0b30*/  IMAD.WIDE.U32 R14, R26, UR4, RZ ;  /* 0x000000041a0e7c25 */ /* 0x000fe2000f8e00ff */
[----:B------:R-:W-:-:S03]  /*0b40*/  ISETP.NE.AND.EX P1, PT, R45, RZ, PT, P1 ;  /* 0x000000ff2d00720c */ /* 0x000fc60003f25310 */
[-C--:B------:R-:W-:Y:S02]  /*0b50*/  IMAD R18, R21, R36.reuse, RZ ;  /* 0x0000002415127224 */ /* 0x080fe400078e02ff */
[C---:B------:R-:W-:Y:S02]  /*0b60*/  IMAD R11, R19.reuse, R33, R10 ;  /* 0x00000021130b7224 */ /* 0x040fe400078e020a */
[----:B------:R-:W-:Y:S01]  /*0b70*/  IMAD R23, R26, UR5, R23 ;  /* 0x000000051a177c24 */ /* 0x000fe2000f8e0217 */
[----:B------:R-:W-:Y:S01]  /*0b80*/  ULDC.64 UR4, c[0x0][0x298] ;  /* 0x0000a60000047ab9 */ /* 0x000fe20000000a00 */
[----:B------:R-:W-:Y:S01]  /*0b90*/  IMAD.WIDE.U32 R20, R19, R36, R12 ;  /* 0x0000002413147225 */ /* 0x000fe200078e000c */
[----:B------:R-:W-:Y:S01]  /*0ba0*/  IADD3 R11, R17, R11, RZ ;  /* 0x0000000b110b7210 */ /* 0x000fe20007ffe0ff */
[----:B------:R-:W0:Y:S02]  /*0bb0*/  LDC.64 R32, c[0x0][0x320] ;  /* 0x0000c800ff207b82 */ /* 0x000e240000000a00 */
[----:B------:R-:W-:Y:S01]  /*0bc0*/  IMAD R13, R19, R37, R18 ;  /* 0x00000025130d7224 */ /* 0x000fe200078e0212 */
[----:B------:R-:W-:Y:S01]  /*0bd0*/  MOV R18, R14 ;  /* 0x0000000e00127202 */ /* 0x000fe20000000f00 */
[----:B------:R-:W-:Y:S01]  /*0be0*/  HFMA2.MMA R14, -RZ, RZ, 0, 0 ;  /* 0x00000000ff0e7435 */ /* 0x000fe200000001ff */
[----:B------:R-:W-:Y:S01]  /*0bf0*/  IADD3 R19, R15, R23, RZ ;  /* 0x000000170f137210 */ /* 0x000fe20007ffe0ff */
[----:B------:R-:W-:-:S02]  /*0c00*/  IMAD R17, R31, UR6, RZ ;  /* 0x000000061f117c24 */ /* 0x000fc4000f8e02ff */
[----:B------:R-:W-:Y:S01]  /*0c10*/  IMAD R15, R3, UR4, RZ ;  /* 0x00000004030f7c24 */ /* 0x000fe2000f8e02ff */
[----:B------:R-:W-:Y:S01]  /*0c20*/  LEA R12, P3, R20, R38, 0x1 ;  /* 0x00000026140c7211 */ /* 0x000fe200078608ff */
[----:B------:R-:W-:Y:S01]  /*0c30*/  IMAD R23, R26, UR7, R17 ;  /* 0x000000071a177c24 */ /* 0x000fe2000f8e0211 */
[----:B---3--:R-:W-:Y:S01]  /*0c40*/  LEA R10, P2, R16, R34, 0x1 ;  /* 0x00000022100a7211 */ /* 0x008fe200078408ff */
[----:B------:R-:W-:Y:S01]  /*0c50*/  IMAD R17, R0, UR5, R15 ;  /* 0x0000000500117c24 */ /* 0x000fe2000f8e020f */
[----:B------:R-:W-:Y:S01]  /*0c60*/  MOV R15, RZ ;  /* 0x000000ff000f7202 */ /* 0x000fe20000000f00 */
[----:B------:R-:W1:Y:S01]  /*0c70*/  @P1 LDC R14, c[0x0][0x388] ;  /* 0x0000e200ff0e1b82 */ /* 0x000e620000000800 */
[----:B------:R-:W-:Y:S02]  /*0c80*/  IADD3 R13, R21, R13, RZ ;  /* 0x0000000d150d7210 */ /* 0x000fe40007ffe0ff */
[----:B------:R-:W-:Y:S02]  /*0c90*/  LEA.HI.X R11, R16, R35, R11, 0x1, P2 ;  /* 0x00000023100b7211 */ /* 0x000fe400010f0c0b */
[----:B------:R-:W-:-:S03]  /*0ca0*/  LEA.HI.X R13, R20, R39, R13, 0x1, P3 ;  /* 0x00000027140d7211 */ /* 0x000fc600018f0c0d */
[----:B------:R-:W3:Y:S01]  /*0cb0*/  @P1 LDC R15, c[0x0][0x38c] ;  /* 0x0000e300ff0f1b82 */ /* 0x000ee20000000800 */
[----:B------:R-:W-:Y:S02]  /*0cc0*/  ISETP.NE.U32.AND P3, PT, R42, RZ, PT ;  /* 0x000000ff2a00720c */ /* 0x000fe40003f65070 */
[----:B------:R-:W-:Y:S02]  /*0cd0*/  ISETP.NE.U32.AND P2, PT, R40, RZ, PT ;  /* 0x000000ff2800720c */ /* 0x000fe40003f45070 */
[----:B------:R-:W-:Y:S02]  /*0ce0*/  ISETP.NE.AND.EX P3, PT, R43, RZ, PT, P3 ;  /* 0x000000ff2b00720c */ /* 0x000fe40003f65330 */
[----:B------:R-:W-:Y:S01]  /*0cf0*/  ISETP.NE.AND.EX P2, PT, R41, RZ, PT, P2 ;  /* 0x000000ff2900720c */ /* 0x000fe20003f45320 */
[----:B------:R-:W-:Y:S01]  /*0d00*/  HFMA2.MMA R57, -RZ, RZ, 0, 0 ;  /* 0x00000000ff397435 */ /* 0x000fe200000001ff */
[----:B------:R-:W-:Y:S01]  /*0d10*/  IMAD.WIDE.U32 R20, R26, UR6, RZ ;  /* 0x000000061a147c25 */ /* 0x000fe2000f8e00ff */
[----:B------:R-:W4:Y:S01]  /*0d20*/  LDC.64 R36, c[0x0][0x328] ;  /* 0x0000ca00ff247b82 */ /* 0x000f220000000a00 */
[----:B------:R-:W-:-:S02]  /*0d30*/  MOV R28, RZ ;  /* 0x000000ff001c7202 */ /* 0x000fc40000000f00 */
[----:B------:R-:W-:Y:S01]  /*0d40*/  IMAD.WIDE.U32 R18, R0, UR4, R18 ;  /* 0x0000000400127c25 */ /* 0x000fe2000f8e0012 */
[----:B------:R-:W-:Y:S01]  /*0d50*/  HFMA2.MMA R22, -RZ, RZ, 0, 0 ;  /* 0x00000000ff167435 */ /* 0x000fe200000001ff */
[----:B------:R-:W-:Y:S02]  /*0d60*/  ULDC.64 UR4, c[0x0][0x2a8] ;  /* 0x0000aa0000047ab9 */ /* 0x000fe40000000a00 */
[----:B------:R-:W-:Y:S02]  /*0d70*/  IMAD.IADD R21, R21, 0x1, R23 ;  /* 0x0000000115157824 */ /* 0x000fe400078e0217 */
[----:B------:R-:W4:Y:S01]  /*0d80*/  LDC R23, c[0x0][0x23c] ;  /* 0x00008f00ff177b82 */ /* 0x000f220000000800 */
[----:B------:R-:W-:Y:S02]  /*0d90*/  IADD3 R17, R19, R17, RZ ;  /* 0x0000001113117210 */ /* 0x000fe40007ffe0ff */
[----:B0-----:R-:W-:Y:S02]  /*0da0*/  LEA R16, P4, R18, R32, 0x1 ;  /* 0x0000002012107211 */ /* 0x001fe400078808ff */
[----:B------:R-:W-:-:S03]  /*0db0*/  @P2 ISETP.NE.U32.AND P6, PT, R40, RZ, PT ;  /* 0x000000ff2800220c */ /* 0x000fc60003fc5070 */
[----:B------:R-:W0:Y:S01]  /*0dc0*/  @P3 LDC R57, c[0x0][0x378] ;  /* 0x0000de00ff393b82 */ /* 0x000e220000000800 */
[----:B------:R-:W-:Y:S02]  /*0dd0*/  LEA.HI.X R17, R18, R33, R17, 0x1, P4 ;  /* 0x0000002112117211 */ /* 0x000fe400020f0c11 */
[----:B------:R-:W-:-:S05]  /*0de0*/  PLOP3.LUT P4, PT, PT, PT, PT, 0x8, 0x0 ;  /* 0x000000000000781c */ /* 0x000fca0003f8e170 */
[----:B------:R-:W0:Y:S01]  /*0df0*/  @P3 LDC R28, c[0x0][0x37c] ;  /* 0x0000df00ff1c3b82 */ /* 0x000e220000000800 */
[----:B-1----:R-:W-:Y:S01]  /*0e00*/  ISETP.NE.U32.AND P3, PT, R14, RZ, PT ;  /* 0x000000ff0e00720c */ /* 0x002fe20003f65070 */
[----:B------:R-:W-:Y:S01]  /*0e10*/  IMAD R19, R3, UR4, RZ ;  /* 0x0000000403137c24 */ /* 0x000fe2000f8e02ff */
[----:B------:R-:W-:Y:S02]  /*0e20*/  @P2 ISETP.NE.AND.EX P4, PT, R41, RZ, PT, P6 ;  /* 0x000000ff2900220c */ /* 0x000fe40003f85360 */
[----:B---3--:R-:W-:Y:S02]  /*0e30*/  ISETP.NE.AND.EX P3, PT, R15, RZ, PT, P3 ;  /* 0x000000ff0f00720c */ /* 0x008fe40003f65330 */
[----:B------:R-:W-:Y:S01]  /*0e40*/  MOV R35, RZ ;  /* 0x000000ff00237202 */ /* 0x000fe20000000f00 */
[C---:B------:R-:W-:Y:S02]  /*0e50*/  IMAD R19, R0.reuse, UR5, R19 ;  /* 0x0000000500137c24 */ /* 0x040fe4000f8e0213 */
[----:B------:R-:W-:Y:S01]  /*0e60*/  IMAD.WIDE.U32 R20, R0, UR4, R20 ;  /* 0x0000000400147c25 */ /* 0x000fe2000f8e0014 */
[----:B------:R-:W1:Y:S01]  /*0e70*/  @P2 LDC R22, c[0x0][0x394] ;  /* 0x0000e500ff162b82 */ /* 0x000e620000000800 */
[----:B------:R-:W-:-:S03]  /*0e80*/  CS2R R58, SRZ ;  /* 0x00000000003a7805 */ /* 0x000fc6000001ff00 */
[----:B------:R-:W-:-:S04]  /*0e90*/  IADD3 R19, R21, R19, RZ ;  /* 0x0000001315137210 */ /* 0x000fc80007ffe0ff */
[----:B------:R-:W3:Y:S01]  /*0ea0*/  @P2 LDC R35, c[0x0][0x390] ;  /* 0x0000e400ff232b82 */ /* 0x000ee20000000800 */
[C---:B----4-:R-:W-:Y:S01]  /*0eb0*/  LEA R18, P2, R20.reuse, R36, 0x1 ;  /* 0x0000002414127211 */ /* 0x050fe200078408ff */
[----:B------:R-:W-:Y:S01]  /*0ec0*/  @P1 IMAD.MOV.U32 R58, RZ, RZ, R14 ;  /* 0x000000ffff3a1224 */ /* 0x000fe200078e000e */
[----:B------:R-:W-:Y:S02]  /*0ed0*/  @P1 MOV R59, R15 ;  /* 0x0000000f003b1202 */ /* 0x000fe40000000f00 */
[----:B------:R-:W-:Y:S02]  /*0ee0*/  LEA.HI.X R19, R20, R37, R19, 0x1, P2 ;  /* 0x0000002514137211 */ /* 0x000fe400010f0c13 */
[----:B------:R-:W-:Y:S02]  /*0ef0*/  SEL R20, R23, 0x800, P5 ;  /* 0x0000080017147807 */ /* 0x000fe40002800000 */
[----:B--2---:R-:W-:Y:S01]  /*0f00*/  @!P0 SHF.R.S32.HI R29, RZ, 0x1f, R27 ;  /* 0x0000001fff1d8819 */ /* 0x004fe2000001141b */
[----:B01-3--:R-:W-:Y:S06]  /*0f10*/  @P4 BRA P3, `(.L_x_2751) ;  /* 0x0000000000784947 */ /* 0x00bfec0001800000 */
        /* <DEDUP_REMOVED lines=11> */
[----:B------:R-:W-:Y:S02]  /*0fd0*/  ISETP.GE.AND P2, PT, R21, RZ, PT ;  /* 0x000000ff1500720c */ /* 0x000fe40003f46270 */
[----:B------:R-:W-:Y:S02]  /*0fe0*/  MOV R21, RZ ;  /* 0x000000ff00157202 */ /* 0x000fe40000000f00 */
        /* <DEDUP_REMOVED lines=17> */
.L_x_2751:
        /* <DEDUP_REMOVED lines=18> */
.L_x_2752:
[----:B------:R-:W-:-:S13]  /*1220*/  ISETP.GE.AND P0, PT, R23, 0x1, PT ;  /* 0x000000011700780c */ /* 0x000fda0003f06270 */
[----:B------:R-:W-:Y:S05]  /*1230*/  @!P0 EXIT ;  /* 0x000000000000894d */ /* 0x000fea0003800000 */
[----:B------:R-:W0:Y:S01]  /*1240*/  S2R R24, SR_TID.X ;  /* 0x0000000000187919 */ /* 0x000e220000002100 */
[C---:B------:R-:W-:Y:S01]  /*1250*/  LEA R56, P0, R26.reuse, R57, 0x2 ;  /* 0x000000391a387211 */ /* 0x040fe200078010ff */
[----:B------:R-:W-:Y:S01]  /*1260*/  ULDC.64 UR4, c[0x0][0x2e0] ;  /* 0x0000b80000047ab9 */ /* 0x000fe20000000a00 */
[----:B------:R-:W1:Y:S01]  /*1270*/  S2R R25, SR_LANEID ;  /* 0x0000000000197919 */ /* 0x000e620000000000 */
[----:B------:R-:W-:Y:S01]  /*1280*/  IMAD R30, R29, UR4, RZ ;  /* 0x000000041d1e7c24 */ /* 0x000fe2000f8e02ff */
[----:B------:R-:W-:Y:S02]  /*1290*/  LEA.HI.X R57, R26, R28, R31, 0x2, P0 ;  /* 0x0000001c1a397211 */ /* 0x000fe400000f141f */
[----:B------:R-:W-:Y:S01]  /*12a0*/  MOV R28, R2 ;  /* 0x00000002001c7202 */ /* 0x000fe20000000f00 */
[C---:B------:R-:W-:Y:S01]  /*12b0*/  IMAD R43, R27.reuse, UR5, R30 ;  /* 0x000000051b2b7c24 */ /* 0x040fe2000f8e021e */
[----:B------:R-:W-:Y:S02]  /*12c0*/  MOV R29, R5 ;  /* 0x00000005001d7202 */ /* 0x000fe40000000f00 */
[----:B------:R-:W-:Y:S01]  /*12d0*/  MOV R30, RZ ;  /* 0x000000ff001e7202 */ /* 0x000fe20000000f00 */
[----:B------:R-:W-:Y:S01]  /*12e0*/  IMAD.WIDE.U32 R54, R27, UR4, R28 ;  /* 0x000000041b367c25 */ /* 0x000fe2000f8e001c */
[----:B------:R-:W-:-:S04]  /*12f0*/  HFMA2.MMA R28, -RZ, RZ, 0, 0 ;  /* 0x00000000ff1c7435 */ /* 0x000fc800000001ff */
[----:B------:R-:W-:Y:S01]  /*1300*/  IADD3 R43, R55, R43, RZ ;  /* 0x0000002b372b7210 */ /* 0x000fe20007ffe0ff */
[----:B0-----:R-:W-:Y:S01]  /*1310*/  IMAD.SHL.U32 R26, R24, 0x8, RZ ;  /* 0x00000008181a7824 */ /* 0x001fe200078e00ff */
[----:B------:R-:W-:-:S03]  /*1320*/  SHF.R.S32.HI R27, RZ, 0x1f, R24 ;  /* 0x0000001fff1b7819 */ /* 0x000fc60000011418 */
[C---:B------:R-:W-:Y:S01]  /*1330*/  VIADD R42, R26.reuse, 0x5 ;  /* 0x000000051a2a7836 */ /* 0x040fe20000000000 */
[C---:B------:R-:W-:Y:S02]  /*1340*/  IADD3 R29, R26.reuse, 0x1, RZ ;  /* 0x000000011a1d7810 */ /* 0x040fe40007ffe0ff */
[C---:B------:R-:W-:Y:S02]  /*1350*/  IADD3 R31, R26.reuse, 0x2, RZ ;  /* 0x000000021a1f7810 */ /* 0x040fe40007ffe0ff */
[C---:B------:R-:W-:Y:S02]  /*1360*/  IADD3 R40, R26.reuse, 0x3, RZ ;  /* 0x000000031a287810 */ /* 0x040fe40007ffe0ff */
[----:B-1----:R-:W-:-:S07]  /*1370*/  IADD3 R41, R26, 0x4, RZ ;  /* 0x000000041a297810 */ /* 0x002fce0007ffe0ff */
.L_x_2778:
        /* <DEDUP_REMOVED lines=26> */
[----:B--2---:R-:W-:Y:S02]  /*1520*/  HADD2.F32 R48, -RZ, R36.H0_H0 ;  /* 0x20000024ff307230 */ /* 0x004fe40000004100 */
[----:B------:R-:W-:Y:S02]  /*1530*/  HADD2.F32 R52, -RZ, R38.H0_H0 ;  /* 0x20000026ff347230 */ /* 0x000fe40000004100 */
[----:B------:R-:W-:Y:S02]  /*1540*/  HADD2.F32 R80, -RZ, R36.H1_H1 ;  /* 0x30000024ff507230 */ /* 0x000fe40000004100 */
[--C-:B------:R-:W-:Y:S01]  /*1550*/  FADD.FTZ R81, R48, R9.reuse ;  /* 0x0000000930517221 */ /* 0x100fe20000010000 */
[--C-:B------:R-:W-:Y:S02]  /*1560*/  HADD2.F32 R50, -RZ, R37.reuse.H0_H0 ;  /* 0x20000025ff327230 */ /* 0x100fe40000004100 */
        /* <DEDUP_REMOVED lines=51> */
.L_x_2754:
[----:B------:R-:W-:Y:S05]  /*18a0*/  BSYNC B0 ;  /* 0x0000000000007941 */ /* 0x000fea0003800000 */
.L_x_2753:
        /* <DEDUP_REMOVED lines=41> */
.L_x_2756:
[----:B------:R-:W-:Y:S05]  /*1b40*/  BSYNC B0 ;  /* 0x0000000000007941 */ /* 0x000fea0003800000 */
.L_x_2755:
        /* <DEDUP_REMOVED lines=33> */
.L_x_2758:
[----:B------:R-:W-:Y:S05]  /*1d60*/  BSYNC B0 ;  /* 0x0000000000007941 */ /* 0x000fea0003800000 */
.L_x_2757:
        /* <DEDUP_REMOVED lines=33> */
.L_x_2760:
[----:B------:R-:W-:Y:S05]  /*1f80*/  BSYNC B0 ;  /* 0x0000000000007941 */ /* 0x000fea0003800000 */
.L_x_2759:
        /* <DEDUP_REMOVED lines=33> */
.L_x_2762:
[----:B------:R-:W-:Y:S05]  /*21a0*/  BSYNC B0 ;  /* 0x0000000000007941 */ /* 0x000fea0003800000 */
.L_x_2761:
[----:B------:R-:W-:Y:S04]  /*21b0*/  BSSY B0, `(.L_x_2763) ;  /* 0x0000021000007945 */ /* 0x000fe80003800000 */
[----:B------:R-:W-:Y:S05]  /*21c0*/  @P3 BRA `(.L_x_2764) ;  /* 0x00000000007c3947 */ /* 0x000fea0003800000 */
[----:B------:R-:W-:Y:S01]  /*21d0*/  FMUL.FTZ R64, R64, 1.4426950216293334961 ;  /* 0x3fb8aa3b40407820 */ /* 0x000fe20000410000 */
[----:B------:R-:W-:Y:S01]  /*21e0*/  HFMA2.MMA R49, -RZ, RZ, 1.625, 0 ;  /* 0x3e800000ff317435 */ /* 0x000fe200000001ff */
        /* <DEDUP_REMOVED lines=29> */
.L_x_2764:
[----:B------:R-:W-:Y:S05]  /*23c0*/  BSYNC B0 ;  /* 0x0000000000007941 */ /* 0x000fea0003800000 */
.L_x_2763:
        /* <DEDUP_REMOVED lines=33> */
.L_x_2766:
[----:B------:R-:W-:Y:S05]  /*25e0*/  BSYNC B0 ;  /* 0x0000000000007941 */ /* 0x000fea0003800000 */
.L_x_2765:
[----:B------:R-:W-:Y:S04]  /*25f0*/  BSSY B0, `(.L_x_2767) ;  /* 0x0000021000007945 */ /* 0x000fe80003800000 */
        /* <DEDUP_REMOVED lines=32> */
.L_x_2768:
[----:B------:R-:W-:Y:S05]  /*2800*/  BSYNC B0 ;  /* 0x0000000000007941 */ /* 0x000fea0003800000 */
.L_x_2767:
        /* <DEDUP_REMOVED lines=37> */
.L_x_2777:
[----:B-12---:R-:W-:Y:S01]  /*2a60*/  IMAD R35, R3, UR10, RZ ;  /* 0x0000000a03237c24 */ /* 0x006fe2000f8e02ff */
        /* <DEDUP_REMOVED lines=12> */
[----:B------:R-:W-:Y:S01]  /*2b30*/  IMAD.WIDE.U32 R32, R74, UR4, RZ ;  /* 0x000000044a207c25 */ /* 0x000fe2000f8e00ff */
[C---:B------:R-:W-:Y:S02]  /*2b40*/  SHF.L.U32 R47, R24.reuse, 0x4, RZ ;  /* 0x00000004182f7819 */ /* 0x040fe400000006ff */
[----:B------:R-:W-:Y:S01]  /*2b50*/  SHF.L.U64.HI R44, R24, 0x4, R27 ;  /* 0x00000004182c7819 */ /* 0x000fe2000001021b */
[----:B------:R-:W-:Y:S01]  /*2b60*/  IMAD R38, R76, UR7, RZ ;  /* 0x000000074c267c24 */ /* 0x000fe2000f8e02ff */
[----:B------:R-:W-:Y:S01]  /*2b70*/  LEA R36, P0, R32, R10, 0x1 ;  /* 0x0000000a20247211 */ /* 0x000fe200078008ff */
[----:B------:R-:W3:Y:S01]  /*2b80*/  LDG.E R99, desc[UR8][R34.64] ;  /* 0x0000000822637981 */ /* 0x000ee2000c1e1900 */
[----:B------:R-:W-:Y:S01]  /*2b90*/  IADD3 R33, R33, R37, RZ ;  /* 0x0000002521217210 */ /* 0x000fe20007ffe0ff */
[----:B------:R-:W-:-:S03]  /*2ba0*/  IMAD R39, R77, UR4, R38 ;  /* 0x000000044d277c24 */ /* 0x000fc6000f8e0226 */
[----:B------:R-:W-:Y:S02]  /*2bb0*/  LEA.HI.X R33, R32, R11, R33, 0x1, P0 ;  /* 0x0000000b20217211 */ /* 0x000fe400000f0c21 */
[----:B------:R-:W-:Y:S01]  /*2bc0*/  IADD3 R32, P0, R36, R47, RZ ;  /* 0x0000002f24207210 */ /* 0x000fe20007f1e0ff */
[----:B------:R-:W-:-:S04]  /*2bd0*/  IMAD.WIDE.U32 R36, R76, UR4, RZ ;  /* 0x000000044c247c25 */ /* 0x000fc8000f8e00ff */
[----:B------:R-:W-:Y:S01]  /*2be0*/  IMAD.X R33, R33, 0x1, R44, P0 ;  /* 0x0000000121217824 */ /* 0x000fe200000e062c */
[----:B------:R-:W-:Y:S02]  /*2bf0*/  LEA R38, P0, R36, R12, 0x1 ;  /* 0x0000000c24267211 */ /* 0x000fe400078008ff */
[----:B------:R-:W-:-:S03]  /*2c00*/  IADD3 R37, R37, R39, RZ ;  /* 0x0000002725257210 */ /* 0x000fc60007ffe0ff */
[----:B------:R-:W4:Y:S01]  /*2c10*/  LDG.E.128 R32, desc[UR8][R32.64] ;  /* 0x0000000820207981 */ /* 0x000f22000c1e1d00 */
[----:B------:R-:W-:Y:S02]  /*2c20*/  LEA.HI.X R37, R36, R13, R37, 0x1, P0 ;  /* 0x0000000d24257211 */ /* 0x000fe400000f0c25 */
[----:B------:R-:W-:-:S04]  /*2c30*/  IADD3 R36, P0, R38, R47, RZ ;  /* 0x0000002f26247210 */ /* 0x000fc80007f1e0ff */
[----:B------:R-:W-:-:S06]  /*2c40*/  IADD3.X R37, R37, R44, RZ, P0, !PT ;  /* 0x0000002c25257210 */ /* 0x000fcc00007fe4ff */
[----:B------:R-:W5:Y:S01]  /*2c50*/  LDG.E.128 R36, desc[UR8][R36.64] ;  /* 0x0000000824247981 */ /* 0x000f62000c1e1d00 */
[----:B------:R-:W0:Y:S01]  /*2c60*/  S2UR UR6, SR_CgaCtaId ;  /* 0x00000000000679c3 */ /* 0x000e220000008800 */
[----:B------:R-:W-:Y:S01]  /*2c70*/  UMOV UR5, 0x400 ;  /* 0x0000040000057882 */ /* 0x000fe20000000000 */
[----:B------:R-:W-:Y:S02]  /*2c80*/  ISETP.NE.AND P0, PT, R28, RZ, PT ;  /* 0x000000ff1c00720c */ /* 0x000fe40003f05270 */
[C---:B------:R-:W-:Y:S02]  /*2c90*/  IADD3 R92, R26.reuse, 0x7, RZ ;  /* 0x000000071a5c7810 */ /* 0x040fe40007ffe0ff */
[----:B------:R-:W-:Y:S02]  /*2ca0*/  IADD3 R94, R26, 0x6, RZ ;  /* 0x000000061a5e7810 */ /* 0x000fe40007ffe0ff */
[-C--:B------:R-:W-:Y:S02]  /*2cb0*/  ISETP.GE.U32.AND P1, PT, R92, R45.reuse, PT ;  /* 0x0000002d5c00720c */ /* 0x080fe40003f26070 */
[----:B------:R-:W-:-:S02]  /*2cc0*/  ISETP.GE.U32.AND P6, PT, R26, R45, PT ;  /* 0x0000002d1a00720c */ /* 0x000fc40003fc6070 */
[-C--:B------:R-:W-:Y:S02]  /*2cd0*/  ISETP.GE.U32.AND P3, PT, R29, R45.reuse, PT ;  /* 0x0000002d1d00720c */ /* 0x080fe40003f66070 */
        /* <DEDUP_REMOVED lines=11> */
[C---:B------:R-:W-:Y:S01]  /*2d90*/  FMUL.FTZ R107, R99.reuse, R62 ;  /* 0x0000003e636b7220 */ /* 0x040fe20000410000 */
[----:B------:R-:W-:Y:S01]  /*2da0*/  FMUL.FTZ R106, R99, R82 ;  /* 0x00000052636a7220 */ /* 0x000fe20000410000 */
[----:B------:R-:W0:Y:S01]  /*2db0*/  MUFU.EX2 R113, R113 ;  /* 0x0000007100717308 */ /* 0x000e220000000800 */
[----:B----4-:R-:W-:-:S07]  /*2dc0*/  HADD2.F32 R98, -RZ, R32.H0_H0 ;  /* 0x20000020ff627230 */ /* 0x010fce0000004100 */
[----:B------:R-:W3:Y:S01]  /*2dd0*/  MUFU.EX2 R112, R112 ;  /* 0x0000007000707308 */ /* 0x000ee20000000800 */
[----:B------:R-:W-:Y:S02]  /*2de0*/  HADD2.F32 R115, -RZ, R32.H1_H1 ;  /* 0x30000020ff737230 */ /* 0x000fe40000004100 */
[--C-:B------:R-:W-:Y:S02]  /*2df0*/  HADD2.F32 R105, -RZ, R33.reuse.H0_H0 ;  /* 0x20000021ff697230 */ /* 0x100fe40000004100 */
[----:B------:R-:W-:Y:S01]  /*2e00*/  FMUL.FTZ R98, R87, R98 ;  /* 0x0000006257627220 */ /* 0x000fe20000410000 */
[----:B------:R-:W-:Y:S02]  /*2e10*/  HADD2.F32 R102, -RZ, R33.H1_H1 ;  /* 0x30000021ff667230 */ /* 0x000fe40000004100 */
[----:B------:R-:W-:Y:S01]  /*2e20*/  FMUL.FTZ R115, R86, R115 ;  /* 0x0000007356737220 */ /* 0x000fe20000410000 */
[----:B------:R-:W4:Y:S01]  /*2e30*/  @P0 LDS.64 R32, [UR6+0x440] ;  /* 0x00044006ff200984 */ /* 0x000f220008000a00 */
[----:B------:R-:W1:Y:S01]  /*2e40*/  MUFU.EX2 R111, R111 ;  /* 0x0000006f006f7308 */ /* 0x000e620000000800 */
[----:B------:R-:W-:-:S02]  /*2e50*/  HADD2.F32 R100, -RZ, R34.H0_H0 ;  /* 0x20000022ff647230 */ /* 0x000fc40000004100 */
[----:B------:R-:W-:Y:S01]  /*2e60*/  FMUL.FTZ R105, R88, R105 ;  /* 0x0000006958697220 */ /* 0x000fe20000410000 */
[----:B------:R-:W-:Y:S02]  /*2e70*/  HADD2.F32 R101, -RZ, R34.H1_H1 ;  /* 0x30000022ff657230 */ /* 0x000fe40000004100 */
[----:B------:R-:W-:Y:S01]  /*2e80*/  FMUL.FTZ R102, R85, R102 ;  /* 0x0000006655667220 */ /* 0x000fe20000410000 */
[--C-:B-----5:R-:W-:Y:S01]  /*2e90*/  HADD2.F32 R92, -RZ, R36.reuse.H0_H0 ;  /* 0x20000024ff5c7230 */ /* 0x120fe20000004100 */
[----:B------:R-:W-:Y:S01]  /*2ea0*/  FSEL R98, R98, RZ, !P6 ;  /* 0x000000ff62627208 */ /* 0x000fe20007000000 */
[----:B------:R-:W-:Y:S02]  /*2eb0*/  HADD2.F32 R93, -RZ, R36.H1_H1 ;  /* 0x30000024ff5d7230 */ /* 0x000fe40000004100 */
[----:B------:R-:W-:Y:S01]  /*2ec0*/  FMUL.FTZ R36, R99, R64 ;  /* 0x0000004063247220 */ /* 0x000fe20000410000 */
[----:B------:R-:W5:Y:S01]  /*2ed0*/  MUFU.EX2 R110, R110 ;  /* 0x0000006e006e7308 */ /* 0x000f620000000800 */
[--C-:B------:R-:W-:Y:S01]  /*2ee0*/  HADD2.F32 R103, -RZ, R35.reuse.H0_H0 ;  /* 0x20000023ff677230 */ /* 0x100fe20000004100 */
[----:B0-----:R-:W-:Y:S01]  /*2ef0*/  FSEL R113, R113, 1, !P6 ;  /* 0x3f80000071717808 */ /* 0x001fe20007000000 */
[----:B------:R-:W-:Y:S01]  /*2f00*/  HADD2.F32 R34, -RZ, R35.H1_H1 ;  /* 0x30000023ff227230 */ /* 0x000fe20000004100 */
[----:B------:R-:W-:Y:S01]  /*2f10*/  FSEL R99, R115, RZ, !P3 ;  /* 0x000000ff73637208 */ /* 0x000fe20005800000 */
[----:B------:R-:W-:-:S02]  /*2f20*/  HADD2.F32 R94, -RZ, R37.H0_H0 ;  /* 0x20000025ff5e7230 */ /* 0x000fc40000004100 */
[----:B------:R-:W-:Y:S01]  /*2f30*/  FMUL.FTZ R103, R90, R103 ;  /* 0x000000675a677220 */ /* 0x000fe20000410000 */
[----:B------:R-:W-:Y:S01]  /*2f40*/  HADD2.F32 R95, -RZ, R37.H1_H1 ;  /* 0x30000025ff5f7230 */ /* 0x000fe20000004100 */
[----:B------:R-:W0:Y:S01]  /*2f50*/  MUFU.EX2 R109, R109 ;  /* 0x0000006d006d7308 */ /* 0x000e220000000800 */
[----:B---3--:R-:W-:Y:S01]  /*2f60*/  FSEL R112, R112, 1, !P3 ;  /* 0x3f80000070707808 */ /* 0x008fe20005800000 */
[----:B------:R-:W-:Y:S01]  /*2f70*/  FMUL.FTZ R35, R89, R100 ;  /* 0x0000006459237220 */ /* 0x000fe20000410000 */
[----:B------:R-:W-:Y:S01]  /*2f80*/  FMUL.FTZ R37, R84, R101 ;  /* 0x0000006554257220 */ /* 0x000fe20000410000 */
[----:B------:R-:W-:Y:S01]  /*2f90*/  FMUL.FTZ R34, R83, R34 ;  /* 0x0000002253227220 */ /* 0x000fe20000410000 */
[-C--:B------:R-:W-:Y:S01]  /*2fa0*/  ISETP.GE.U32.AND P6, PT, R41, R45.reuse, PT ;  /* 0x0000002d2900720c */ /* 0x080fe20003fc6070 */
[--C-:B------:R-:W-:Y:S01]  /*2fb0*/  HADD2.F32 R96, -RZ, R38.reuse.H0_H0 ;  /* 0x20000026ff607230 */ /* 0x100fe20000004100 */
[----:B------:R-:W-:Y:S01]  /*2fc0*/  ISETP.GE.U32.AND P3, PT, R42, R45, PT ;  /* 0x0000002d2a00720c */ /* 0x000fe20003f66070 */
[----:B------:R-:W3:Y:S01]  /*2fd0*/  MUFU.EX2 R107, R107 ;  /* 0x0000006b006b7308 */ /* 0x000ee20000000800 */
[----:B------:R-:W-:Y:S01]  /*2fe0*/  HADD2.F32 R97, -RZ, R38.H1_H1 ;  /* 0x30000026ff617230 */ /* 0x000fe20000004100 */
[----:B------:R-:W-:Y:S01]  /*2ff0*/  FSEL R100, R105, RZ, !P4 ;  /* 0x000000ff69647208 */ /* 0x000fe20006000000 */
[--C-:B------:R-:W-:Y:S01]  /*3000*/  HADD2.F32 R38, -RZ, R39.reuse.H0_H0 ;  /* 0x20000027ff267230 */ /* 0x100fe20000004100 */
[----:B------:R-:W-:Y:S01]  /*3010*/  FSEL R101, R102, RZ, !P5 ;  /* 0x000000ff66657208 */ /* 0x000fe20006800000 */
[----:B------:R-:W-:Y:S01]  /*3020*/  HADD2.F32 R39, -RZ, R39.H1_H1 ;  /* 0x30000027ff277230 */ /* 0x000fe20000004100 */
[----:B------:R-:W-:-:S02]  /*3030*/  FSEL R104, R103, RZ, !P2 ;  /* 0x000000ff67687208 */ /* 0x000fc40005000000 */
[----:B------:R-:W2:Y:S01]  /*3040*/  MUFU.EX2 R106, R106 ;  /* 0x0000006a006a7308 */ /* 0x000ea20000000800 */
[----:B------:R-:W-:Y:S02]  /*3050*/  FSEL R102, R35, RZ, !P6 ;  /* 0x000000ff23667208 */ /* 0x000fe40007000000 */
[----:B------:R-:W-:Y:S02]  /*3060*/  FSEL R105, R34, RZ, !P1 ;  /* 0x000000ff22697208 */ /* 0x000fe40004800000 */
[----:B------:R-:W-:Y:S02]  /*3070*/  FSEL R103, R37, RZ, !P3 ;  /* 0x000000ff25677208 */ /* 0x000fe40005800000 */
[----:B-1----:R-:W-:Y:S01]  /*3080*/  FSEL R111, R111, 1, !P4 ;  /* 0x3f8000006f6f7808 */ /* 0x002fe20006000000 */
[----:B------:R-:W1:Y:S01]  /*3090*/  MUFU.EX2 R36, R36 ;  /* 0x0000002400247308 */ /* 0x000e620000000800 */
[----:B-----5:R-:W-:Y:S02]  /*30a0*/  FSEL R110, R110, 1, !P5 ;  /* 0x3f8000006e6e7808 */ /* 0x020fe40006800000 */
[----:B0-----:R-:W-:-:S02]  /*30b0*/  FSEL R109, R109, 1, !P6 ;  /* 0x3f8000006d6d7808 */ /* 0x001fc40007000000 */
[----:B---3--:R-:W-:Y:S02]  /*30c0*/  FSEL R107, R107, 1, !P2 ;  /* 0x3f8000006b6b7808 */ /* 0x008fe40005000000 */
[----:B--2---:R-:W-:Y:S02]  /*30d0*/  FSEL R106, R106, 1, !P1 ;  /* 0x3f8000006a6a7808 */ /* 0x004fe40004800000 */
[----:B-1----:R-:W-:Y:S01]  /*30e0*/  FSEL R108, R36, 1, !P3 ;  /* 0x3f800000246c7808 */ /* 0x002fe20005800000 */
        /* <DEDUP_REMOVED lines=21> */
.L_x_2771:
[----:B------:R-:W-:Y:S01]  /*3240*/  MOV R34, R54 ;  /* 0x0000003600227202 */ /* 0x000fe20000000f00 */
[----:B------:R-:W-:Y:S01]  /*3250*/  IMAD R36, R66, UR7, RZ ;  /* 0x0000000742247c24 */ /* 0x000fe2000f8e02ff */
[----:B------:R-:W-:-:S03]  /*3260*/  MOV R35, R43 ;  /* 0x0000002b00237202 */ /* 0x000fc60000000f00 */
[----:B------:R-:W-:Y:S02]  /*3270*/  IMAD R33, R67, UR4, R36 ;  /* 0x0000000443217c24 */ /* 0x000fe4000f8e0224 */
[----:B------:R-:W-:-:S05]  /*3280*/  IMAD.WIDE.U32 R34, R66, UR4, R34 ;  /* 0x0000000442227c25 */ /* 0x000fca000f8e0022 */
[----:B------:R-:W-:Y:S02]  /*3290*/  IADD3 R33, R33, R35, RZ ;  /* 0x0000002321217210 */ /* 0x000fe40007ffe0ff */
[----:B------:R-:W-:-:S04]  /*32a0*/  LEA R36, P0, R34, R68, 0x2 ;  /* 0x0000004422247211 */ /* 0x000fc800078010ff */
[----:B------:R-:W-:-:S05]  /*32b0*/  LEA.HI.X R37, R34, R69, R33, 0x2, P0 ;  /* 0x0000004522257211 */ /* 0x000fca00000f1421 */
[----:B------:R0:W5:Y:S04]  /*32c0*/  LDG.E R33, desc[UR8][R36.64] ;  /* 0x0000000824217981 */ /* 0x000168000c1e1900 */
.L_x_2770:
        /* <DEDUP_REMOVED lines=85> */
.L_x_2774:
[----:B------:R-:W-:-:S04]  /*3820*/  IADD3 R33, R23, -0x1, RZ ;  /* 0xffffffff17217810 */ /* 0x000fc80007ffe0ff */
        /* <DEDUP_REMOVED lines=16> */
[----:B------:R-:W-:-:S04]  /*3930*/  IMAD.HI.U32 R36, R33, R107, R32 ;  /* 0x0000006b21247227 */ /* 0x000fc800078e0020 */
[----:B------:R-:W-:Y:S01]  /*3940*/  IMAD.MOV.U32 R33, RZ, RZ, R106 ;  /* 0x000000ffff217224 */ /* 0x000fe200078e006a */
        /* <DEDUP_REMOVED lines=13> */
.L_x_2775:
[----:B------:R0:W5:Y:S02]  /*3a20*/  LDG.E R35, desc[UR8][R56.64] ;  /* 0x0000000838237981 */ /* 0x000164000c1e1900 */
.L_x_2776:
        /* <DEDUP_REMOVED lines=11> */
[----:B------:R-:W-:-:S05]  /*3ae0*/  IMAD.WIDE.U32 R32, R66, UR4, R32 ;  /* 0x0000000442207c25 */ /* 0x000fca000f8e0020 */
[----:B------:R-:W-:Y:S02]  /*3af0*/  IADD3 R33, R107, R33, RZ ;  /* 0x000000216b217210 */ /* 0x000fe40007ffe0ff */
[----:B------:R-:W-:-:S04]  /*3b00*/  LEA R34, P0, R32, R68, 0x2 ;  /* 0x0000004420227211 */ /* 0x000fc800078010ff */
[----:B------:R-:W-:-:S05]  /*3b10*/  LEA.HI.X R35, R32, R69, R33, 0x2, P0 ;  /* 0x0000004520237211 */ /* 0x000fca00000f1421 */
[----:B------:R1:W-:Y:S04]  /*3b20*/  STG.E desc[UR8][R34.64], R37 ;  /* 0x0000002522007986 */ /* 0x0003e8000c101908 */
.L_x_2773:
[----:B------:R-:W-:Y:S05]  /*3b30*/  BSYNC B0 ;  /* 0x0000000000007941 */ /* 0x000fea0003800000 */
.L_x_2772:
        /* <DEDUP_REMOVED lines=11> */
.L_x_2769:
        /* <DEDUP_REMOVED lines=9> */
[C---:B----4-:R-:W-:Y:S02]  /*3c80*/  IMAD R32, R66.reuse, UR11, RZ ;  /* 0x0000000b42207c24 */ /* 0x050fe4000f8e02ff */
[----:B------:R-:W-:-:S04]  /*3c90*/  IMAD.WIDE.U32 R36, R66, UR10, R64 ;  /* 0x0000000a42247c25 */ /* 0x000fc8000f8e0040 */
[----:B------:R-:W-:Y:S02]  /*3ca0*/  IMAD R67, R67, UR10, R32 ;  /* 0x0000000a43437c24 */ /* 0x000fe4000f8e0220 */
[----:B------:R-:W2:Y:S01]  /*3cb0*/  LDC.64 R32, c[0x0][0x348] ;  /* 0x0000d200ff207b82 */ /* 0x000ea20000000a00 */
[C---:B-----5:R-:W-:Y:S02]  /*3cc0*/  IMAD R38, R68.reuse, UR11, RZ ;  /* 0x0000000b44267c24 */ /* 0x060fe4000f8e02ff */
[----:B------:R-:W-:Y:S01]  /*3cd0*/  IADD3 R37, R37, R67, RZ ;  /* 0x0000004325257210 */ /* 0x000fe20007ffe0ff */
[----:B------:R-:W-:Y:S02]  /*3ce0*/  IMAD R67, R3, UR4, RZ ;  /* 0x0000000403437c24 */ /* 0x000fe4000f8e02ff */
[----:B------:R-:W-:Y:S02]  /*3cf0*/  IMAD R69, R69, UR10, R38 ;  /* 0x0000000a45457c24 */ /* 0x000fe4000f8e0226 */
[----:B------:R-:W-:-:S04]  /*3d00*/  IMAD.WIDE.U32 R38, R68, UR10, R64 ;  /* 0x0000000a44267c25 */ /* 0x000fc8000f8e0040 */
[C---:B------:R-:W-:Y:S01]  /*3d10*/  IMAD R67, R0.reuse, UR5, R67 ;  /* 0x0000000500437c24 */ /* 0x040fe2000f8e0243 */
[----:B------:R-:W-:Y:S01]  /*3d20*/  IADD3 R39, R39, R69, RZ ;  /* 0x0000004527277210 */ /* 0x000fe20007ffe0ff */
[----:B------:R-:W-:Y:S02]  /*3d30*/  IMAD R69, R3, UR6, RZ ;  /* 0x0000000603457c24 */ /* 0x000fe4000f8e02ff */
[----:B------:R-:W-:Y:S01]  /*3d40*/  IMAD.WIDE.U32 R36, R0, UR4, R36 ;  /* 0x0000000400247c25 */ /* 0x000fe2000f8e0024 */
[----:B------:R-:W-:-:S03]  /*3d50*/  ULDC.64 UR4, c[0x0][0x2d8] ;  /* 0x0000b60000047ab9 */ /* 0x000fc60000000a00 */
[C---:B------:R-:W-:Y:S01]  /*3d60*/  IMAD R69, R0.reuse, UR7, R69 ;  /* 0x0000000700457c24 */ /* 0x040fe2000f8e0245 */
[----:B------:R-:W-:Y:S01]  /*3d70*/  IADD3 R37, R37, R67, RZ ;  /* 0x0000004325257210 */ /* 0x000fe20007ffe0ff */
[----:B------:R-:W-:Y:S01]  /*3d80*/  IMAD.WIDE.U32 R38, R0, UR6, R38 ;  /* 0x0000000600267c25 */ /* 0x000fe2000f8e0026 */
[----:B-1----:R-:W-:-:S04]  /*3d90*/  LEA R34, P0, R36, R34, 0x1 ;  /* 0x0000002224227211 */ /* 0x002fc800078008ff */
[----:B------:R-:W-:Y:S01]  /*3da0*/  IADD3 R39, R39, R69, RZ ;  /* 0x0000004527277210 */ /* 0x000fe20007ffe0ff */
[----:B------:R-:W-:Y:S01]  /*3db0*/  BAR.SYNC.DEFER_BLOCKING 0x0 ;  /* 0x0000000000007b1d */ /* 0x000fe20000010000 */
[----:B--2---:R-:W-:Y:S02]  /*3dc0*/  LEA R32, P1, R38, R32, 0x1 ;  /* 0x0000002026207211 */ /* 0x004fe400078208ff */
[----:B------:R-:W-:Y:S02]  /*3dd0*/  LEA.HI.X R37, R36, R35, R37, 0x1, P0 ;  /* 0x0000002324257211 */ /* 0x000fe400000f0c25 */
[----:B------:R-:W-:Y:S02]  /*3de0*/  IADD3 R66, P0, R34, R47, RZ ;  /* 0x0000002f22427210 */ /* 0x000fe40007f1e0ff */
[----:B------:R-:W-:Y:S02]  /*3df0*/  LEA.HI.X R39, R38, R33, R39, 0x1, P1 ;  /* 0x0000002126277211 */ /* 0x000fe400008f0c27 */
[----:B------:R-:W-:Y:S01]  /*3e00*/  IADD3 R36, P1, R32, R47, RZ ;  /* 0x0000002f20247210 */ /* 0x000fe20007f3e0ff */
[----:B------:R-:W-:Y:S01]  /*3e10*/  IMAD.X R67, R37, 0x1, R44, P0 ;  /* 0x0000000125437824 */ /* 0x000fe200000e062c */
[----:B------:R-:W-:-:S02]  /*3e20*/  F2FP.F16.F32.PACK_AB R35, R46, R49 ;  /* 0x000000312e23723e */ /* 0x000fc400000000ff */
[----:B------:R-:W-:Y:S02]  /*3e30*/  F2FP.F16.F32.PACK_AB R34, R48, R51 ;  /* 0x000000333022723e */ /* 0x000fe400000000ff */
[----:B------:R-:W-:Y:S02]  /*3e40*/  F2FP.F16.F32.PACK_AB R33, R50, R53 ;  /* 0x000000353221723e */ /* 0x000fe400000000ff */
[----:B------:R-:W-:Y:S02]  /*3e50*/  F2FP.F16.F32.PACK_AB R32, R52, R63 ;  /* 0x0000003f3420723e */ /* 0x000fe400000000ff */
[----:B------:R-:W-:-:S03]  /*3e60*/  IADD3.X R37, R39, R44, RZ, P1, !PT ;  /* 0x0000002c27257210 */ /* 0x000fc60000ffe4ff */
[----:B------:R1:W-:Y:S01]  /*3e70*/  STG.E.128 desc[UR8][R66.64], R32 ;  /* 0x0000002042007986 */ /* 0x0003e2000c101d08 */
[----:B------:R-:W-:Y:S06]  /*3e80*/  BAR.SYNC.DEFER_BLOCKING 0x0 ;  /* 0x0000000000007b1d */ /* 0x000fec0000010000 */
[----:B------:R-:W2:Y:S01]  /*3e90*/  LDG.E.128 R36, desc[UR8][R36.64] ;  /* 0x0000000824247981 */ /* 0x000ea2000c1e1d00 */
[----:B------:R-:W-:Y:S01]  /*3ea0*/  IADD3 R28, R28, 0x1, RZ ;  /* 0x000000011c1c7810 */ /* 0x000fe20007ffe0ff */
[C---:B------:R-:W-:Y:S01]  /*3eb0*/  IMAD.WIDE R10, R45.reuse, 0x2, R10 ;  /* 0x000000022d0a7825 */ /* 0x040fe200078e020a */
[----:B------:R-:W-:-:S02]  /*3ec0*/  IADD3 R22, R45, R22, RZ ;  /* 0x000000162d167210 */ /* 0x000fc40007ffe0ff */
[C---:B------:R-:W-:Y:S01]  /*3ed0*/  IADD3 R30, R45.reuse, R30, RZ ;  /* 0x0000001e2d1e7210 */ /* 0x040fe20007ffe0ff */
[----:B------:R-:W-:Y:S01]  /*3ee0*/  IMAD.WIDE R12, R45, 0x2, R12 ;  /* 0x000000022d0c7825 */ /* 0x000fe200078e020c */
[----:B------:R-:W-:Y:S03]  /*3ef0*/  BAR.SYNC.DEFER_BLOCKING 0x0 ;  /* 0x0000000000007b1d */ /* 0x000fe60000010000 */
[--C-:B--2---:R-:W-:Y:S02]  /*3f00*/  HADD2.F32 R71, -RZ, R37.reuse.H0_H0 ;  /* 0x20000025ff477230 */ /* 0x104fe40000004100 */
[--C-:B-1----:R-:W-:Y:S02]  /*3f10*/  HADD2.F32 R66, -RZ, R38.reuse.H0_H0 ;  /* 0x20000026ff427230 */ /* 0x102fe40000004100 */
[----:B------:R-:W-:Y:S02]  /*3f20*/  HADD2.F32 R67, -RZ, R38.H1_H1 ;  /* 0x30000026ff437230 */ /* 0x000fe40000004100 */
[----:B------:R-:W-:Y:S01]  /*3f30*/  FMUL.FTZ R32, R71, -1.4426950216293334961 ;  /* 0xbfb8aa3b47207820 */ /* 0x000fe20000410000 */
[----:B------:R-:W-:-:S02]  /*3f40*/  HADD2.F32 R72, -RZ, R37.H1_H1 ;  /* 0x30000025ff487230 */ /* 0x000fc40000004100 */
[----:B------:R-:W-:Y:S01]  /*3f50*/  FMUL.FTZ R34, R66, -1.4426950216293334961 ;  /* 0xbfb8aa3b42227820 */ /* 0x000fe20000410000 */
[--C-:B------:R-:W-:Y:S02]  /*3f60*/  HADD2.F32 R62, -RZ, R36.reuse.H0_H0 ;  /* 0x20000024ff3e7230 */ /* 0x100fe40000004100 */
[----:B------:R-:W-:Y:S01]  /*3f70*/  FMUL.FTZ R35, R67, -1.4426950216293334961 ;  /* 0xbfb8aa3b43237820 */ /* 0x000fe20000410000 */
[----:B------:R-:W-:Y:S02]  /*3f80*/  HADD2.F32 R69, -RZ, R36.H1_H1 ;  /* 0x30000024ff457230 */ /* 0x000fe40000004100 */
[----:B------:R-:W-:Y:S01]  /*3f90*/  FMUL.FTZ R33, R72, -1.4426950216293334961 ;  /* 0xbfb8aa3b48217820 */ /* 0x000fe20000410000 */
[--C-:B------:R-:W-:Y:S01]  /*3fa0*/  HADD2.F32 R75, -RZ, R39.reuse.H1_H1 ;  /* 0x30000027ff4b7230 */ /* 0x100fe20000004100 */
[----:B------:R-:W1:Y:S01]  /*3fb0*/  MUFU.EX2 R32, R32 ;  /* 0x0000002000207308 */ /* 0x000e620000000800 */
[----:B------:R-:W-:Y:S02]  /*3fc0*/  HADD2.F32 R74, -RZ, R39.H0_H0 ;  /* 0x20000027ff4a7230 */ /* 0x000fe40000004100 */
[----:B------:R-:W-:Y:S01]  /*3fd0*/  FMUL.FTZ R68, R62, -1.4426950216293334961 ;  /* 0xbfb8aa3b3e447820 */ /* 0x000fe20000410000 */
[----:B------:R-:W-:Y:S01]  /*3fe0*/  FMUL.FTZ R70, R69, -1.4426950216293334961 ;  /* 0xbfb8aa3b45467820 */ /* 0x000fe20000410000 */
[----:B------:R-:W-:Y:S01]  /*3ff0*/  FMUL.FTZ R76, R75, -1.4426950216293334961 ;  /* 0xbfb8aa3b4b4c7820 */ /* 0x000fe20000410000 */
[----:B------:R-:W-:-:S02]  /*4000*/  FMUL.FTZ R38, R74, -1.4426950216293334961 ;  /* 0xbfb8aa3b4a267820 */ /* 0x000fc40000410000 */
[----:B------:R-:W-:Y:S08]  /*4010*/  MUFU.EX2 R37, R34 ;  /* 0x0000002200257308 */ /* 0x000ff00000000800 */
[----:B------:R2:W3:Y:S01]  /*4020*/  MUFU.EX2 R73, R35 ;  /* 0x0000002300497308 */ /* 0x0004e20000000800 */
[----:B-1----:R-:W-:-:S07]  /*4030*/  FADD.FTZ R32, R32, 1 ;  /* 0x3f80000020207421 */ /* 0x002fce0000010000 */
[----:B------:R-:W1:Y:S01]  /*4040*/  MUFU.EX2 R33, R33 ;  /* 0x0000002100217308 */ /* 0x000e620000000800 */
[----:B--2---:R-:W2:Y:S07]  /*4050*/  LDC.64 R34, c[0x0][0x2d0] ;  /* 0x0000b400ff227b82 */ /* 0x004eae0000000a00 */
[----:B------:R-:W4:Y:S01]  /*4060*/  MUFU.EX2 R68, R68 ;  /* 0x0000004400447308 */ /* 0x000f220000000800 */
[----:B---3--:R-:W-:-:S07]  /*4070*/  FADD.FTZ R73, R73, 1 ;  /* 0x3f80000049497421 */ /* 0x008fce0000010000 */
[----:B------:R-:W3:Y:S01]  /*4080*/  MUFU.EX2 R70, R70 ;  /* 0x0000004600467308 */ /* 0x000ee20000000800 */
[----:B-1----:R-:W-:-:S07]  /*4090*/  FADD.FTZ R36, R33, 1 ;  /* 0x3f80000021247421 */ /* 0x002fce0000010000 */
[----:B------:R-:W1:Y:S01]  /*40a0*/  MUFU.EX2 R76, R76 ;  /* 0x0000004c004c7308 */ /* 0x000e620000000800 */
[----:B----4-:R-:W-:Y:S01]  /*40b0*/  FADD.FTZ R68, R68, 1 ;  /* 0x3f80000044447421 */ /* 0x010fe20000010000 */
[----:B--2---:R-:W-:-:S04]  /*40c0*/  IMAD R80, R34, UR11, RZ ;  /* 0x0000000b22507c24 */ /* 0x004fc8000f8e02ff */
[----:B------:R-:W-:Y:S02]  /*40d0*/  IMAD R35, R35, UR10, R80 ;  /* 0x0000000a23237c24 */ /* 0x000fe4000f8e0250 */
[----:B------:R2:W4:Y:S01]  /*40e0*/  MUFU.EX2 R39, R38 ;  /* 0x0000002600277308 */ /* 0x0005220000000800 */
[----:B---3--:R-:W-:-:S07]  /*40f0*/  FADD.FTZ R70, R70, 1 ;  /* 0x3f80000046467421 */ /* 0x008fce0000010000 */
[----:B------:R3:W-:Y:S01]  /*4100*/  MUFU.RCP R78, R32 ;  /* 0x00000020004e7308 */ /* 0x0007e20000001000 */
[----:B-1----:R-:W-:Y:S01]  /*4110*/  FADD.FTZ R76, R76, 1 ;  /* 0x3f8000004c4c7421 */ /* 0x002fe20000010000 */
[----:B--2---:R-:W-:-:S06]  /*4120*/  FADD.FTZ R38, R37, 1 ;  /* 0x3f80000025267421 */ /* 0x004fcc0000010000 */
[----:B------:R-:W1:Y:S01]  /*4130*/  MUFU.RCP R77, R68 ;  /* 0x00000044004d7308 */ /* 0x000e620000001000 */
[----:B---3--:R-:W2:Y:S01]  /*4140*/  LDC.64 R32, c[0x0][0x350] ;  /* 0x0000d400ff207b82 */ /* 0x008ea20000000a00 */
[----:B----4-:R-:W-:-:S06]  /*4150*/  FADD.FTZ R39, R39, 1 ;  /* 0x3f80000027277421 */ /* 0x010fcc0000010000 */
[----:B------:R3:W-:Y:S08]  /*4160*/  MUFU.RCP R79, R36 ;  /* 0x00000024004f7308 */ /* 0x0007f00000001000 */
[----:B------:R-:W4:Y:S01]  /*4170*/  MUFU.RCP R70, R70 ;  /* 0x0000004600467308 */ /* 0x000f220000001000 */
[----:B---3--:R-:W-:-:S04]  /*4180*/  IMAD.WIDE.U32 R36, R34, UR10, R64 ;  /* 0x0000000a22247c25 */ /* 0x008fc8000f8e0040 */
[----:B-1----:R-:W-:Y:S01]  /*4190*/  FMUL.FTZ R62, R62, R77 ;  /* 0x0000004d3e3e7220 */ /* 0x002fe20000410000 */
[----:B------:R-:W-:Y:S01]  /*41a0*/  IADD3 R37, R37, R35, RZ ;  /* 0x0000002325257210 */ /* 0x000fe20007ffe0ff */
[----:B------:R-:W-:Y:S01]  /*41b0*/  IMAD R35, R3, UR4, RZ ;  /* 0x0000000403237c24 */ /* 0x000fe2000f8e02ff */
[----:B------:R1:W3:Y:S01]  /*41c0*/  MUFU.RCP R81, R38 ;  /* 0x0000002600517308 */ /* 0x0002e20000001000 */
[----:B------:R-:W-:Y:S02]  /*41d0*/  FMUL.FTZ R62, R62, R63 ;  /* 0x0000003f3e3e7220 */ /* 0x000fe40000410000 */
[C---:B------:R-:W-:Y:S02]  /*41e0*/  IMAD R65, R0.reuse, UR5, R35 ;  /* 0x0000000500417c24 */ /* 0x040fe4000f8e0223 */
[----:B------:R-:W-:-:S03]  /*41f0*/  IMAD.WIDE.U32 R34, R0, UR4, R36 ;  /* 0x0000000400227c25 */ /* 0x000fc6000f8e0024 */
[----:B------:R-:W5:Y:S01]  /*4200*/  MUFU.RCP R68, R73 ;  /* 0x0000004900447308 */ /* 0x000f620000001000 */
[----:B----4-:R-:W-:Y:S01]  /*4210*/  FMUL.FTZ R69, R69, R70 ;  /* 0x0000004645457220 */ /* 0x010fe20000410000 */
[----:B------:R-:W-:Y:S01]  /*4220*/  IADD3 R37, R35, R65, RZ ;  /* 0x0000004123257210 */ /* 0x000fe20007ffe0ff */
[----:B-1----:R-:W-:Y:S01]  /*4230*/  FMUL.FTZ R38, R71, R78 ;  /* 0x0000004e47267220 */ /* 0x002fe20000410000 */
[----:B--2---:R-:W-:Y:S01]  /*4240*/  LEA R32, P0, R34, R32, 0x1 ;  /* 0x0000002022207211 */ /* 0x004fe200078008ff */
[----:B------:R-:W-:Y:S02]  /*4250*/  FMUL.FTZ R69, R69, R52 ;  /* 0x0000003445457220 */ /* 0x000fe40000410000 */
[----:B------:R-:W-:Y:S01]  /*4260*/  FMUL.FTZ R38, R38, R53 ;  /* 0x0000003526267220 */ /* 0x000fe20000410000 */
[----:B------:R1:W2:Y:S01]  /*4270*/  MUFU.RCP R83, R39 ;  /* 0x0000002700537308 */ /* 0x0002a20000001000 */
[----:B---3--:R-:W-:Y:S01]  /*4280*/  FMUL.FTZ R66, R66, R81 ;  /* 0x0000005142427220 */ /* 0x008fe20000410000 */
[----:B------:R-:W-:-:S02]  /*4290*/  LEA.HI.X R37, R34, R33, R37, 0x1, P0 ;  /* 0x0000002122257211 */ /* 0x000fc400000f0c25 */
[----:B------:R-:W-:Y:S01]  /*42a0*/  IADD3 R36, P0, R32, R47, RZ ;  /* 0x0000002f20247210 */ /* 0x000fe20007f1e0ff */
[----:B------:R-:W-:Y:S01]  /*42b0*/  FMUL.FTZ R66, R66, R51 ;  /* 0x0000003342427220 */ /* 0x000fe20000410000 */
[----:B------:R-:W-:Y:S02]  /*42c0*/  F2FP.F16.F32.PACK_AB R32, R69, R62 ;  /* 0x0000003e4520723e */ /* 0x000fe400000000ff */
[----:B------:R-:W3:Y:S01]  /*42d0*/  MUFU.RCP R76, R76 ;  /* 0x0000004c004c7308 */ /* 0x000ee20000001000 */
[----:B-1----:R-:W-:Y:S01]  /*42e0*/  FMUL.FTZ R39, R72, R79 ;  /* 0x0000004f48277220 */ /* 0x002fe20000410000 */
[----:B-----5:R-:W-:Y:S01]  /*42f0*/  FMUL.FTZ R67, R67, R68 ;  /* 0x0000004443437220 */ /* 0x020fe20000410000 */
[----:B------:R-:W-:Y:S02]  /*4300*/  IADD3.X R37, R37, R44, RZ, P0, !PT ;  /* 0x0000002c25257210 */ /* 0x000fe400007fe4ff */
[----:B------:R-:W-:Y:S01]  /*4310*/  FMUL.FTZ R33, R39, R50 ;  /* 0x0000003227217220 */ /* 0x000fe20000410000 */
[----:B------:R-:W-:Y:S01]  /*4320*/  FMUL.FTZ R67, R67, R48 ;  /* 0x0000003043437220 */ /* 0x000fe20000410000 */
[----:B------:R-:W-:Y:S01]  /*4330*/  ISETP.GE.AND P0, PT, R28, R23, PT ;  /* 0x000000171c00720c */ /* 0x000fe20003f06270 */
[----:B--2---:R-:W-:-:S02]  /*4340*/  FMUL.FTZ R74, R74, R83 ;  /* 0x000000534a4a7220 */ /* 0x004fc40000410000 */
[----:B------:R-:W-:Y:S02]  /*4350*/  F2FP.F16.F32.PACK_AB R33, R33, R38 ;  /* 0x000000262121723e */ /* 0x000fe400000000ff */
[----:B------:R-:W-:Y:S01]  /*4360*/  F2FP.F16.F32.PACK_AB R34, R67, R66 ;  /* 0x000000424322723e */ /* 0x000fe200000000ff */
[----:B------:R-:W-:Y:S01]  /*4370*/  FMUL.FTZ R35, R74, R49 ;  /* 0x000000314a237220 */ /* 0x000fe20000410000 */
[----:B---3--:R-:W-:-:S04]  /*4380*/  FMUL.FTZ R75, R75, R76 ;  /* 0x0000004c4b4b7220 */ /* 0x008fc80000410000 */
[----:B------:R-:W-:-:S05]  /*4390*/  FMUL.FTZ R46, R75, R46 ;  /* 0x0000002e4b2e7220 */ /* 0x000fca0000410000 */
[----:B------:R-:W-:-:S05]  /*43a0*/  F2FP.F16.F32.PACK_AB R35, R46, R35 ;  /* 0x000000232e23723e */ /* 0x000fca00000000ff */
[----:B------:R1:W-:Y:S01]  /*43b0*/  STG.E.128 desc[UR8][R36.64], R32 ;  /* 0x0000002024007986 */ /* 0x0003e2000c101d08 */
[----:B------:R-:W-:Y:S05]  /*43c0*/  @!P0 BRA `(.L_x_2778) ;  /* 0xffffffcc00ec8947 */ /* 0x000fea000383ffff */
[----:B------:R-:W-:Y:S05]  /*43d0*/  EXIT ;  /* 0x000000000000794d */ /* 0x000fea0003800000 */
.L_x_2779:
        /* <DEDUP_REMOVED lines=10> */
.L_x_8672:


//--------------------- .text._Z25selective_scan_fwd_kernelI32Selective_Scan_fwd_kernel_traitsILi32ELi8ELi1ELb1ELb1ELb1ELb1ELb1EN3c104HalfEffEEv13SSMParamsBase --------------------------
	.section	.text._Z25selective_scan_fwd_kernelI32Selective_Scan_fwd_kernel_traitsILi32ELi8ELi1ELb1ELb1ELb1ELb1ELb1EN3c104HalfEffEEv13SSMParamsBase,"ax",@progbits
	.align	128
        .global         _Z25selective_scan_fwd_kernelI32Selective_Scan_fwd_kernel_traitsILi32ELi8ELi1ELb1ELb1ELb1ELb1ELb1EN3c104HalfEffEEv13SSMParamsBase
        .type           _Z25selective_scan_fwd_kernelI32Selective_Scan_fwd_kernel_traitsILi32ELi8ELi1ELb1ELb1ELb1ELb1ELb1EN3c104HalfEffEEv13SSMParamsBase,@function
        .size           _Z25selective_scan_fwd_kernelI32Selective_Scan_fwd_kernel_traitsILi32ELi8ELi1ELb1ELb1ELb1ELb1ELb1EN3c104HalfEffEEv13SSMParamsBase,(.L_x_8673 - _Z25selective_scan_fwd_kernelI32Selective_Scan_fwd_kernel_traitsILi32ELi8ELi1ELb1ELb1ELb1ELb1ELb1EN3c104HalfEffEEv13SSMParamsBase)
        .other          _Z25selective_scan_fwd_kernelI32Selective_Scan_fwd_kernel_traitsILi32ELi8ELi1ELb1ELb1ELb1ELb1ELb1EN3c104HalfEffEEv13SSMParamsBase,@"STO_CUDA_ENTRY STV_DEFAULT"
_Z25selective_scan_fwd_kernelI32Selective_Scan_fwd_kernel_traitsILi32ELi8ELi1ELb1ELb1ELb1ELb1ELb1EN3c104HalfEffEEv13SSMParamsBase:
.text._Z25selective_scan_fwd_kernelI32Selective_Scan_fwd_kernel_traitsILi32ELi8ELi1ELb1ELb1ELb1ELb1ELb1EN3c104HalfEffEEv13SSMParamsBase:
        /* <DEDUP_REMOVED lines=39> */
.L_x_2780:
        /* <DEDUP_REMOVED lines=36> */
.L_x_2781:
        /* <DEDUP_REMOVED lines=12> */
.L_x_2782:
        /* <DEDUP_REMOVED lines=197> */
.L_x_2783:
        /* <DEDUP_REMOVED lines=18> */
.L_x_2784:
        /* <DEDUP_REMOVED lines=32> */
.L_x_2814:
        /* <DEDUP_REMOVED lines=169> */
.L_x_2786:
[----:B------:R-:W-:Y:S05]  /*1f70*/  BSYNC B0 ;  /* 0x0000000000007941 */ /* 0x000fea0003800000 */
.L_x_2785:
        /* <DEDUP_REMOVED lines=37> */
.L_x_2788:
[----:B------:R-:W-:Y:S05]  /*21d0*/  BSYNC B0 ;  /* 0x0000000000007941 */ /* 0x000fea0003800000 */
.L_x_2787:
        /* <DEDUP_REMOVED lines=37> */
.L_x_2790:
[----:B------:R-:W-:Y:S05]  /*2430*/  BSYNC B0 ;  /* 0x0000000000007941 */ /* 0x000fea0003800000 */
.L_x_2789:
        /* <DEDUP_REMOVED lines=37> */
.L_x_2792:
[----:B------:R-:W-:Y:S05]  /*2690*/  BSYNC B0 ;  /* 0x0000000000007941 */ /* 0x000fea0003800000 */
.L_x_2791:
        /* <DEDUP_REMOVED lines=37> */
.L_x_2794:
[----:B------:R-:W-:Y:S05]  /*28f0*/  BSYNC B0 ;  /* 0x0000000000007941 */ /* 0x000fea0003800000 */
.L_x_2793:
        /* <DEDUP_REMOVED lines=38> */
.L_x_2796:
[----:B------:R-:W-:Y:S05]  /*2b60*/  BSYNC B0 ;  /* 0x0000000000007941 */ /* 0x000fea0003800000 */
.L_x_2795:
        /* <DEDUP_REMOVED lines=39> */
.L_x_2798:
[----:B------:R-:W-:Y:S05]  /*2de0*/  BSYNC B0 ;  /* 0x0000000000007941 */ /* 0x000fea0003800000 */
.L_x_2797:
        /* <DEDUP_REMOVED lines=42> */
.L_x_2800:
[----:B------:R-:W-:Y:S05]  /*3090*/  BSYNC B0 ;  /* 0x0000000000007941 */ /* 0x000fea0003800000 */
.L_x_2799:
        /* <DEDUP_REMOVED lines=30> */
.L_x_2809:
        /* <DEDUP_REMOVED lines=217> */
.L_x_2803:
        /* <DEDUP_REMOVED lines=9> */
.L_x_2802:
        /* <DEDUP_REMOVED lines=86> */
.L_x_2806:
        /* <DEDUP_REMOVED lines=31> */
.L_x_2807:
[----:B------:R0:W5:Y:S02]  /*47f0*/  LDG.E R31, desc[UR8][R8.64] ;  /* 0x00000008081f7981 */ /* 0x000164000c1e1900 */
.L_x_2808:
        /* <DEDUP_REMOVED lines=16> */
.L_x_2805:
[----:B------:R-:W-:Y:S05]  /*4900*/  BSYNC B0 ;  /* 0x0000000000007941 */ /* 0x000fea0003800000 */
.L_x_2804:
        /* <DEDUP_REMOVED lines=11> */
.L_x_2801:
        /* <DEDUP_REMOVED lines=53> */
.L_x_2811:
[----:B------:R-:W-:Y:S05]  /*4d10*/  BSYNC B0 ;  /* 0x0000000000007941 */ /* 0x000fea0003800000 */
.L_x_2810:
        /* <DEDUP_REMOVED lines=193> */
.L_x_2813:
[----:B------:R-:W-:Y:S05]  /*5930*/  BSYNC B0 ;  /* 0x0000000000007941 */ /* 0x000fea0003800000 */
.L_x_2812:
        /* <DEDUP_REMOVED lines=37> */
.L_x_2815:
        /* <DEDUP_REMOVED lines=15> */
.L_x_8673:


//--------------------- .text._Z25selective_scan_fwd_kernelI32Selective_Scan_fwd_kernel_traitsILi32ELi4ELi1ELb0ELb1ELb1ELb0ELb0EN3c104HalfEffEEv13SSMParamsBase --------------------------
	.section	.text._Z25selective_scan_fwd_kernelI32Selective_Scan_fwd_kernel_traitsILi32ELi4ELi1ELb0ELb1ELb1ELb0ELb0EN3c104HalfEffEEv13SSMParamsBase,"ax",@progbits
	.align	128
        .global         _Z25selective_scan_fwd_kernelI32Selective_Scan_fwd_kernel_traitsILi32ELi4ELi1ELb0ELb1ELb1ELb0ELb0EN3c104HalfEffEEv13SSMParamsBase
        .type           _Z25selective_scan_fwd_kernelI32Selective_Scan_fwd_kernel_traitsILi32ELi4ELi1ELb0ELb1ELb1ELb0ELb0EN3c104HalfEffEEv13SSMParamsBase,@function
        .size           _Z25selective_scan_fwd_kernelI32Selective_Scan_fwd_kernel_traitsILi32ELi4ELi1ELb0ELb1ELb1ELb0ELb0EN3c104HalfEffEEv13SSMParamsBase,(.L_x_8674 - _Z25selective_scan_fwd_kernelI32Selective_Scan_fwd_kernel_traitsILi32ELi4ELi1ELb0ELb1ELb1ELb0ELb0EN3c104HalfEffEEv13SSMParamsBase)
        .other          _Z25selective_scan_fwd_kernelI32Selective_Scan_fwd_kernel_traitsILi32ELi4ELi1ELb0ELb1ELb1ELb0ELb0EN3c104HalfEffEEv13SSMParamsBase,@"STO_CUDA_ENTRY STV_DEFAULT"
_Z25selective_scan_fwd_kernelI32Selective_Scan_fwd_kernel_traitsILi32ELi4ELi1ELb0ELb1ELb1ELb0ELb0EN3c104HalfEffEEv13SSMParamsBase:
.text._Z25selective_scan_fwd_kernelI32Selective_Scan_fwd_kernel_traitsILi32ELi4ELi1ELb0ELb1ELb1ELb0ELb0EN3c104HalfEffEEv13SSMParamsBase:
        /* <DEDUP_REMOVED lines=38> */
.L_x_2816:
        /* <DEDUP_REMOVED lines=37> */
.L_x_2817:
        /* <DEDUP_REMOVED lines=12> */
.L_x_2818:
[----:B------:R-:W-:Y:S01]  /*0570*/  ISETP.EQ.U32.AND P0, PT, R4, RZ, PT ;  /* 0x000000ff0400720c */ /* 0x000fe20003f02070 */
[----:B------:R-:W0:Y:S08]  /*0580*/  LDC.64 R12, c[0x0][0x368] ;  /* 0x0000da00ff0c7b82 */ /* 0x000e300000000a00 */
[----:B------:R-:W3:Y:S01]  /*0590*/  LDC.64 R14, c[0x0][0x370] ;  /* 0x0000dc00ff0e7b82 */ /* 0x000ee20000000a00 */
[----:B------:R-:W-:-:S07]  /*05a0*/  ISETP.EQ.OR.EX P0, PT, R6, RZ, !P5, P0 ;  /* 0x000000ff0600720c */ /* 0x000fce0006f02700 */
[----:B------:R-:W4:Y:S01]  /*05b0*/  LDC.64 R20, c[0x0][0x318] ;  /* 0x0000c600ff147b82 */ /* 0x000f220000000a00 */
[----:B------:R-:W-:-:S07]  /*05c0*/  CS2R R16, SRZ ;  /* 0x0000000000107805 */ /* 0x000fce000001ff00 */
[----:B------:R-:W4:Y:S01]  /*05d0*/  LDC.64 R22, c[0x0][0x330] ;  /* 0x0000cc00ff167b82 */ /* 0x000f220000000a00 */
[C---:B-1----:R-:W-:Y:S02]  /*05e0*/  @!P0 LEA R8, P1, R27.reuse, R10, 0x2 ;  /* 0x0000000a1b088211 */ /* 0x042fe400078210ff */
[----:B------:R-:W-:Y:S01]  /*05f0*/  PRMT R7, RZ, 0x7610, R7 ;  /* 0x00007610ff077816 */ /* 0x000fe20000000007 */
[----:B------:R-:W-:Y:S01]  /*0600*/  HFMA2.MMA R18, -RZ, RZ, 0, 0 ;  /* 0x00000000ff127435 */ /* 0x000fe200000001ff */
[----:B--2---:R-:W-:Y:S01]  /*0610*/  @!P0 LEA.HI.X R9, R27, R11, R30, 0x2, P1 ;  /* 0x0000000b1b098211 */ /* 0x004fe200008f141e */
[----:B------:R-:W-:Y:S01]  /*0620*/  ULDC.64 UR6, c[0x0][0x250] ;  /* 0x0000940000067ab9 */ /* 0x000fe20000000a00 */
[----:B------:R-:W-:Y:S01]  /*0630*/  ULDC.64 UR4, c[0x0][0x290] ;  /* 0x0000a40000047ab9 */ /* 0x000fe20000000a00 */
[----:B------:R-:W1:Y:S02]  /*0640*/  LDC.64 R32, c[0x0][0x268] ;  /* 0x00009a00ff207b82 */ /* 0x000e640000000a00 */
[----:B------:R2:W2:Y:S01]  /*0650*/  @!P0 LDG.E R11, desc[UR8][R8.64] ;  /* 0x00000008080b8981 */ /* 0x0004a2000c1e1900 */
[----:B0-----:R-:W-:-:S02]  /*0660*/  ISETP.NE.U32.AND P2, PT, R12, RZ, PT ;  /* 0x000000ff0c00720c */ /* 0x001fc40003f45070 */
[----:B---3--:R-:W-:Y:S02]  /*0670*/  ISETP.NE.U32.AND P1, PT, R14, RZ, PT ;  /* 0x000000ff0e00720c */ /* 0x008fe40003f25070 */
[----:B------:R-:W-:Y:S01]  /*0680*/  ISETP.NE.AND.EX P2, PT, R13, RZ, PT, P2 ;  /* 0x000000ff0d00720c */ /* 0x000fe20003f45320 */
[----:B------:R-:W0:Y:S01]  /*0690*/  LDC.64 R24, c[0x0][0x270] ;  /* 0x00009c00ff187b82 */ /* 0x000e220000000a00 */
[----:B------:R-:W-:Y:S01]  /*06a0*/  ISETP.NE.AND.EX P1, PT, R15, RZ, PT, P1 ;  /* 0x000000ff0f00720c */ /* 0x000fe20003f25310 */
[----:B------:R-:W-:Y:S01]  /*06b0*/  IMAD.MOV.U32 R15, RZ, RZ, RZ ;  /* 0x000000ffff0f7224 */ /* 0x000fe200078e00ff */
[----:B----4-:R-:W-:-:S04]  /*06c0*/  ISETP.NE.U32.AND P3, PT, R20, RZ, PT ;  /* 0x000000ff1400720c */ /* 0x010fc80003f65070 */
[----:B------:R-:W-:Y:S01]  /*06d0*/  ISETP.NE.AND.EX P3, PT, R21, RZ, PT, P3 ;  /* 0x000000ff1500720c */ /* 0x000fe20003f65330 */
[----:B------:R-:W3:Y:S01]  /*06e0*/  LDC.64 R34, c[0x0][0x308] ;  /* 0x0000c200ff227b82 */ /* 0x000ee20000000a00 */
[----:B------:R-:W-:-:S03]  /*06f0*/  ISETP.NE.U32.AND P6, PT, R22, RZ, PT ;  /* 0x000000ff1600720c */ /* 0x000fc60003fc5070 */
[----:B--2---:R-:W-:-:S04]  /*0700*/  @P2 IADD3 R8, P4, R27, R12, RZ ;  /* 0x0000000c1b082210 */ /* 0x004fc80007f9e0ff */
[----:B------:R-:W2:Y:S01]  /*0710*/  @P1 LDC R15, c[0x0][0x370] ;  /* 0x0000dc00ff0f1b82 */ /* 0x000ea20000000800 */
[----:B------:R-:W-:Y:S02]  /*0720*/  @P2 LEA.HI.X.SX32 R9, R27, R13, 0x1, P4 ;  /* 0x0000000d1b092211 */ /* 0x000fe400020f0eff */
[----:B------:R-:W-:-:S03]  /*0730*/  ISETP.NE.AND.EX P4, PT, R23, RZ, PT, P6 ;  /* 0x000000ff1700720c */ /* 0x000fc60003f85360 */
[----:B------:R4:W5:Y:S02]  /*0740*/  @P2 LDG.E.U8 R7, desc[UR8][R8.64] ;  /* 0x0000000808072981 */ /* 0x000964000c1e1100 */
[----:B------:R-:W1:Y:S01]  /*0750*/  @P1 LDC R16, c[0x0][0x374] ;  /* 0x0000dd00ff101b82 */ /* 0x000e620000000800 */
[----:B------:R-:W-:-:S04]  /*0760*/  @P3 LEA R12, P2, R0, R20, 0x2 ;  /* 0x00000014000c3211 */ /* 0x000fc800078410ff */
[----:B------:R-:W-:-:S03]  /*0770*/  @P3 LEA.HI.X R13, R0, R21, R3, 0x2, P2 ;  /* 0x00000015000d3211 */ /* 0x000fc600010f1403 */
[----:B------:R-:W4:Y:S01]  /*0780*/  LDC R21, c[0x0][0x224] ;  /* 0x00008900ff157b82 */ /* 0x000f220000000800 */
[----:B--2---:R-:W-:-:S07]  /*0790*/  ISETP.EQ.U32.AND P6, PT, R15, RZ, PT ;  /* 0x000000ff0f00720c */ /* 0x004fce0003fc2070 */
[----:B------:R-:W2:Y:S01]  /*07a0*/  LDC.64 R36, c[0x0][0x288] ;  /* 0x0000a200ff247b82 */ /* 0x000ea20000000a00 */
[----:B-1----:R-:W-:Y:S01]  /*07b0*/  ISETP.EQ.OR.EX P6, PT, R16, RZ, !P5, P6 ;  /* 0x000000ff1000720c */ /* 0x002fe20006fc2760 */
[----:B------:R-:W-:-:S06]  /*07c0*/  @P1 IMAD.MOV.U32 R18, RZ, RZ, R15 ;  /* 0x000000ffff121224 */ /* 0x000fcc00078e000f */
[----:B------:R-:W1:Y:S01]  /*07d0*/  LDC.64 R44, c[0x0][0x388] ;  /* 0x0000e200ff2c7b82 */ /* 0x000e620000000a00 */
[----:B------:R-:W-:Y:S01]  /*07e0*/  @P1 IMAD.MOV.U32 R17, RZ, RZ, R16 ;  /* 0x000000ffff111224 */ /* 0x000fe200078e0010 */
[----:B----4-:R-:W-:-:S06]  /*07f0*/  IABS R19, R21 ;  /* 0x0000001500137213 */ /* 0x010fcc0000000000 */
[----:B------:R-:W4:Y:S01]  /*0800*/  LDC.64 R38, c[0x0][0x390] ;  /* 0x0000e400ff267b82 */ /* 0x000f220000000a00 */
[----:B------:R-:W-:Y:S02]  /*0810*/  @!P6 LEA R16, P1, R27, R18, 0x2 ;  /* 0x000000121b10e211 */ /* 0x000fe400078210ff */
[----:B------:R-:W0:Y:S05]  /*0820*/  I2F.RP R18, R19 ;  /* 0x0000001300127306 */ /* 0x000e2a0000209400 */
[----:B------:R-:W1:Y:S08]  /*0830*/  LDC.64 R42, c[0x0][0x378] ;  /* 0x0000de00ff2a7b82 */ /* 0x000e700000000a00 */
[----:B------:R-:W1:Y:S01]  /*0840*/  LDC.64 R40, c[0x0][0x310] ;  /* 0x0000c400ff287b82 */ /* 0x000e620000000a00 */
[----:B0-----:R-:W0:Y:S01]  /*0850*/  MUFU.RCP R18, R18 ;  /* 0x0000001200127308 */ /* 0x001e220000001000 */
[----:B------:R-:W-:-:S06]  /*0860*/  CS2R R8, SRZ ;  /* 0x0000000000087805 */ /* 0x000fcc000001ff00 */
[----:B------:R-:W5:Y:S01]  /*0870*/  @P3 LDG.E R8, desc[UR8][R12.64] ;  /* 0x000000080c083981 */ /* 0x000f62000c1e1900 */
[----:B------:R-:W-:-:S04]  /*0880*/  @P4 LEA R14, P2, R0, R22, 0x2 ;  /* 0x00000016000e4211 */ /* 0x000fc800078410ff */
[----:B------:R-:W-:Y:S02]  /*0890*/  @P4 LEA.HI.X R15, R0, R23, R3, 0x2, P2 ;  /* 0x00000017000f4211 */ /* 0x000fe400010f1403 */
[----:B------:R-:W-:Y:S01]  /*08a0*/  @!P6 LEA.HI.X R17, R27, R17, R30, 0x2, P1 ;  /* 0x000000111b11e211 */ /* 0x000fe200008f141e */
[----:B------:R-:W-:Y:S01]  /*08b0*/  @!P0 IMAD.WIDE R10, R11, 0x4, R48 ;  /* 0x000000040b0a8825 */ /* 0x000fe200078e0230 */
[----:B------:R-:W-:Y:S01]  /*08c0*/  CS2R R22, SRZ ;  /* 0x0000000000167805 */ /* 0x000fe2000001ff00 */
[----:B------:R-:W5:Y:S04]  /*08d0*/  @P4 LDG.E R9, desc[UR8][R14.64] ;  /* 0x000000080e094981 */ /* 0x000f68000c1e1900 */
[----:B------:R0:W2:Y:S04]  /*08e0*/  @!P0 LDG.E R28, desc[UR8][R10.64] ;  /* 0x000000080a1c8981 */ /* 0x0000a8000c1e1900 */
[----:B------:R3:W5:Y:S01]  /*08f0*/  @!P6 LDG.E R23, desc[UR8][R16.64] ;  /* 0x000000081017e981 */ /* 0x000762000c1e1900 */
[----:B0-----:R-:W-:-:S04]  /*0900*/  IADD3 R10, R18, 0xffffffe, RZ ;  /* 0x0ffffffe120a7810 */ /* 0x001fc80007ffe0ff */
[----:B------:R0:W4:Y:S02]  /*0910*/  F2I.FTZ.U32.TRUNC.NTZ R11, R10 ;  /* 0x0000000a000b7305 */ /* 0x000124000021f000 */
[----:B0-----:R-:W-:Y:S02]  /*0920*/  IMAD.MOV.U32 R10, RZ, RZ, RZ ;  /* 0x000000ffff0a7224 */ /* 0x001fe400078e00ff */
[----:B----4-:R-:W-:-:S04]  /*0930*/  IMAD.MOV R12, RZ, RZ, -R11 ;  /* 0x000000ffff0c7224 */ /* 0x010fc800078e0a0b */
        /* <DEDUP_REMOVED lines=12> */
[----:B------:R-:W-:-:S09]  /*0a00*/  ISETP.NE.AND P2, PT, R21, RZ, PT ;  /* 0x000000ff1500720c */ /* 0x000fd20003f45270 */
[----:B------:R-:W-:Y:S01]  /*0a10*/  @P1 IADD3 R11, R11, 0x1, RZ ;  /* 0x000000010b0b1810 */ /* 0x000fe20007ffe0ff */
[----:B------:R-:W-:-:S04]  /*0a20*/  IMAD R10, R30, UR6, RZ ;  /* 0x000000061e0a7c24 */ /* 0x000fc8000f8e02ff */
[----:B------:R-:W-:-:S04]  /*0a30*/  IMAD.MOV.U32 R19, RZ, RZ, R11 ;  /* 0x000000ffff137224 */ /* 0x000fc800078e000b */
[----:B------:R-:W-:Y:S01]  /*0a40*/  @!P3 IMAD.MOV R19, RZ, RZ, -R19 ;  /* 0x000000ffff13b224 */ /* 0x000fe200078e0a13 */
[----:B------:R-:W-:Y:S01]  /*0a50*/  @!P2 LOP3.LUT R19, RZ, R21, RZ, 0x33, !PT ;  /* 0x00000015ff13a212 */ /* 0x000fe200078e33ff */
[----:B------:R-:W-:-:S03]  /*0a60*/  IMAD.WIDE.U32 R12, R27, UR6, RZ ;  /* 0x000000061b0c7c25 */ /* 0x000fc6000f8e00ff */
[----:B------:R-:W-:Y:S01]  /*0a70*/  SHF.R.S32.HI R21, RZ, 0x1f, R19 ;  /* 0x0000001fff157819 */ /* 0x000fe20000011413 */
[----:B------:R-:W-:Y:S02]  /*0a80*/  IMAD R15, R27, UR7, R10 ;  /* 0x000000071b0f7c24 */ /* 0x000fe4000f8e020a */
[C---:B------:R-:W-:Y:S02]  /*0a90*/  IMAD R14, R30.reuse, UR4, RZ ;  /* 0x000000041e0e7c24 */ /* 0x040fe4000f8e02ff */
[----:B---3--:R-:W-:Y:S01]  /*0aa0*/  IMAD R16, R30, R24, RZ ;  /* 0x000000181e107224 */ /* 0x008fe200078e02ff */
[----:B------:R-:W-:Y:S01]  /*0ab0*/  IADD3 R13, R13, R15, RZ ;  /* 0x0000000f0d0d7210 */ /* 0x000fe20007ffe0ff */
[C---:B------:R-:W-:Y:S01]  /*0ac0*/  IMAD.WIDE.U32 R10, R27.reuse, UR4, RZ ;  /* 0x000000041b0a7c25 */ /* 0x040fe2000f8e00ff */
[----:B------:R-:W-:Y:S01]  /*0ad0*/  ISETP.NE.U32.AND P2, PT, R38, RZ, PT ;  /* 0x000000ff2600720c */ /* 0x000fe20003f45070 */
[----:B------:R-:W-:Y:S02]  /*0ae0*/  ULDC.64 UR6, c[0x0][0x2a0] ;  /* 0x0000a80000067ab9 */ /* 0x000fe40000000a00 */
[----:B------:R-:W-:Y:S01]  /*0af0*/  IMAD R17, R27, UR5, R14 ;  /* 0x000000051b117c24 */ /* 0x000fe2000f8e020e */
[----:B------:R-:W-:Y:S01]  /*0b00*/  ULDC.64 UR4, c[0x0][0x298] ;  /* 0x0000a60000047ab9 */ /* 0x000fe20000000a00 */
[----:B------:R-:W-:-:S02]  /*0b10*/  IMAD R18, R21, R32, RZ ;  /* 0x0000002015127224 */ /* 0x000fc400078e02ff */
[----:B------:R-:W-:Y:S02]  /*0b20*/  IMAD.IADD R17, R11, 0x1, R17 ;  /* 0x000000010b117824 */ /* 0x000fe400078e0211 */
[----:B------:R-:W-:-:S04]  /*0b30*/  IMAD.WIDE.U32 R12, R19, R32, R12 ;  /* 0x00000020130c7225 */ /* 0x000fc800078e000c */
[----:B------:R-:W-:Y:S02]  /*0b40*/  IMAD R11, R19, R33, R18 ;  /* 0x00000021130b7224 */ /* 0x000fe400078e0212 */
[----:B------:R-:W0:Y:S01]  /*0b50*/  LDC.64 R32, c[0x0][0x320] ;  /* 0x0000c800ff207b82 */ /* 0x000e220000000a00 */
[C---:B------:R-:W-:Y:S02]  /*0b60*/  IMAD R25, R27.reuse, R25, R16 ;  /* 0x000000191b197224 */ /* 0x040fe400078e0210 */
[----:B------:R-:W-:Y:S01]  /*0b70*/  IMAD.WIDE.U32 R14, R27, R24, RZ ;  /* 0x000000181b0e7225 */ /* 0x000fe200078e00ff */
[----:B------:R-:W-:Y:S02]  /*0b80*/  MOV R16, R10 ;  /* 0x0000000a00107202 */ /* 0x000fe40000000f00 */
[C---:B------:R-:W-:Y:S01]  /*0b90*/  LEA R10, P1, R12.reuse, R34, 0x1 ;  /* 0x000000220c0a7211 */ /* 0x040fe200078208ff */
[----:B------:R-:W-:Y:S01]  /*0ba0*/  IMAD.IADD R11, R13, 0x1, R11 ;  /* 0x000000010d0b7824 */ /* 0x000fe200078e020b */
[----:B------:R-:W-:Y:S01]  /*0bb0*/  ISETP.NE.AND.EX P2, PT, R39, RZ, PT, P2 ;  /* 0x000000ff2700720c */ /* 0x000fe20003f45320 */
[----:B------:R-:W-:Y:S01]  /*0bc0*/  IMAD.IADD R15, R15, 0x1, R25 ;  /* 0x000000010f0f7824 */ /* 0x000fe200078e0219 */
[----:B------:R-:W3:Y:S01]  /*0bd0*/  LDC R24, c[0x0][0x23c] ;  /* 0x00008f00ff187b82 */ /* 0x000ee20000000800 */
[----:B------:R-:W-:Y:S01]  /*0be0*/  IMAD R13, R3, UR4, RZ ;  /* 0x00000004030d7c24 */ /* 0x000fe2000f8e02ff */
[----:B------:R-:W-:Y:S01]  /*0bf0*/  LEA.HI.X R11, R12, R35, R11, 0x1, P1 ;  /* 0x000000230c0b7211 */ /* 0x000fe200008f0c0b */
[-C--:B--2---:R-:W-:Y:S01]  /*0c00*/  IMAD R18, R21, R36.reuse, RZ ;  /* 0x0000002415127224 */ /* 0x084fe200078e02ff */
[----:B-1----:R-:W-:Y:S01]  /*0c10*/  ISETP.NE.U32.AND P1, PT, R44, RZ, PT ;  /* 0x000000ff2c00720c */ /* 0x002fe20003f25070 */
[----:B------:R-:W-:-:S04]  /*0c20*/  IMAD.WIDE.U32 R20, R19, R36, R14 ;  /* 0x0000002413147225 */ /* 0x000fc800078e000e */
[C---:B------:R-:W-:Y:S02]  /*0c30*/  IMAD R15, R0.reuse, UR5, R13 ;  /* 0x00000005000f7c24 */ /* 0x040fe4000f8e020d */
[----:B------:R-:W-:Y:S01]  /*0c40*/  IMAD.WIDE.U32 R16, R0, UR4, R16 ;  /* 0x0000000400107c25 */ /* 0x000fe2000f8e0010 */
[----:B------:R-:W-:Y:S01]  /*0c50*/  ISETP.NE.AND.EX P1, PT, R45, RZ, PT, P1 ;  /* 0x000000ff2d00720c */ /* 0x000fe20003f25310 */
[----:B------:R-:W-:Y:S02]  /*0c60*/  ULDC.64 UR4, c[0x0][0x2a8] ;  /* 0x0000aa0000047ab9 */ /* 0x000fe40000000a00 */
[----:B------:R-:W-:Y:S01]  /*0c70*/  IMAD.IADD R17, R17, 0x1, R15 ;  /* 0x0000000111117824 */ /* 0x000fe200078e020f */
[----:B0-----:R-:W-:Y:S01]  /*0c80*/  LEA R14, P3, R16, R32, 0x1 ;  /* 0x00000020100e7211 */ /* 0x001fe200078608ff */
[----:B------:R-:W-:-:S03]  /*0c90*/  IMAD.MOV.U32 R15, RZ, RZ, RZ ;  /* 0x000000ffff0f7224 */ /* 0x000fc600078e00ff */
[----:B------:R-:W-:Y:S01]  /*0ca0*/  LEA.HI.X R17, R16, R33, R17, 0x1, P3 ;  /* 0x0000002110117211 */ /* 0x000fe200018f0c11 */
[----:B------:R-:W-:-:S04]  /*0cb0*/  HFMA2.MMA R16, -RZ, RZ, 0, 0 ;  /* 0x00000000ff107435 */ /* 0x000fc800000001ff */
[----:B------:R-:W0:Y:S01]  /*0cc0*/  @P1 LDC R15, c[0x0][0x388] ;  /* 0x0000e200ff0f1b82 */ /* 0x000e220000000800 */
[----:B------:R-:W-:Y:S01]  /*0cd0*/  ISETP.NE.U32.AND P3, PT, R42, RZ, PT ;  /* 0x000000ff2a00720c */ /* 0x000fe20003f65070 */
[----:B------:R-:W-:-:S06]  /*0ce0*/  IMAD R31, R19, R37, R18 ;  /* 0x00000025131f7224 */ /* 0x000fcc00078e0212 */
[----:B------:R-:W1:Y:S01]  /*0cf0*/  @P1 LDC R16, c[0x0][0x38c] ;  /* 0x0000e300ff101b82 */ /* 0x000e620000000800 */
[----:B------:R-:W-:Y:S01]  /*0d00*/  ISETP.NE.AND.EX P3, PT, R43, RZ, PT, P3 ;  /* 0x000000ff2b00720c */ /* 0x000fe20003f65330 */
[----:B------:R-:W-:Y:S01]  /*0d10*/  IMAD R12, R30, UR6, RZ ;  /* 0x000000061e0c7c24 */ /* 0x000fe2000f8e02ff */
[----:B------:R-:W-:Y:S01]  /*0d20*/  IADD3 R13, R21, R31, RZ ;  /* 0x0000001f150d7210 */ /* 0x000fe20007ffe0ff */
[----:B------:R-:W-:Y:S02]  /*0d30*/  HFMA2.MMA R31, -RZ, RZ, 0, 0 ;  /* 0x00000000ff1f7435 */ /* 0x000fe400000001ff */
[----:B------:R-:W-:Y:S01]  /*0d40*/  IMAD R25, R27, UR7, R12 ;  /* 0x000000071b197c24 */ /* 0x000fe2000f8e020c */
[C---:B------:R-:W-:Y:S01]  /*0d50*/  LEA R12, P4, R20.reuse, R40, 0x1 ;  /* 0x00000028140c7211 */ /* 0x040fe200078808ff */
[----:B------:R-:W2:Y:S01]  /*0d60*/  LDC.64 R36, c[0x0][0x328] ;  /* 0x0000ca00ff247b82 */ /* 0x000ea20000000a00 */
[----:B------:R-:W-:Y:S02]  /*0d70*/  IMAD.MOV.U32 R54, RZ, RZ, RZ ;  /* 0x000000ffff367224 */ /* 0x000fe400078e00ff */
[----:B------:R-:W-:Y:S01]  /*0d80*/  IMAD.MOV.U32 R34, RZ, RZ, RZ ;  /* 0x000000ffff227224 */ /* 0x000fe200078e00ff */
[----:B------:R-:W-:-:S02]  /*0d90*/  LEA.HI.X R13, R20, R41, R13, 0x1, P4 ;  /* 0x00000029140d7211 */ /* 0x000fc400020f0c0d */
[----:B------:R-:W-:Y:S01]  /*0da0*/  @P2 ISETP.NE.U32.AND P4, PT, R38, RZ, PT ;  /* 0x000000ff2600220c */ /* 0x000fe20003f85070 */
[----:B------:R-:W-:Y:S01]  /*0db0*/  IMAD.WIDE.U32 R18, R27, UR6, RZ ;  /* 0x000000061b127c25 */ /* 0x000fe2000f8e00ff */
[----:B------:R-:W4:Y:S03]  /*0dc0*/  @P3 LDC R54, c[0x0][0x378] ;  /* 0x0000de00ff363b82 */ /* 0x000f260000000800 */
[----:B------:R-:W-:-:S05]  /*0dd0*/  IMAD R21, R3, UR4, RZ ;  /* 0x0000000403157c24 */ /* 0x000fca000f8e02ff */
[----:B------:R-:W4:Y:S01]  /*0de0*/  @P3 LDC R31, c[0x0][0x37c] ;  /* 0x0000df00ff1f3b82 */ /* 0x000f220000000800 */
[----:B------:R-:W-:Y:S02]  /*0df0*/  PLOP3.LUT P3, PT, PT, PT, PT, 0x8, 0x0 ;  /* 0x000000000000781c */ /* 0x000fe40003f6e170 */
[----:B------:R-:W-:Y:S01]  /*0e00*/  @P2 ISETP.NE.AND.EX P3, PT, R39, RZ, PT, P4 ;  /* 0x000000ff2700220c */ /* 0x000fe20003f65340 */
[----:B------:R-:W-:-:S04]  /*0e10*/  IMAD.IADD R19, R19, 0x1, R25 ;  /* 0x0000000113137824 */ /* 0x000fc800078e0219 */
        /* <DEDUP_REMOVED lines=13> */
[----:B------:R-:W-:Y:S01]  /*0ef0*/  @P1 MOV R52, R15 ;  /* 0x0000000f00341202 */ /* 0x000fe20000000f00 */
[----:B------:R-:W-:Y:S01]  /*0f00*/  @P1 IMAD.MOV.U32 R53, RZ, RZ, R16 ;  /* 0x000000ffff351224 */ /* 0x000fe200078e0010 */
[----:B------:R-:W-:Y:S02]  /*0f10*/  LEA.HI.X R19, R20, R37, R19, 0x1, P4 ;  /* 0x0000002514137211 */ /* 0x000fe400020f0c13 */
[----:B---3--:R-:W-:Y:S02]  /*0f20*/  SEL R20, R24, 0x800, P5 ;  /* 0x0000080018147807 */ /* 0x008fe40002800000 */
        /* <DEDUP_REMOVED lines=10> */
[----:B-1----:R-:W-:-:S03]  /*0fd0*/  VIADD R22, R24, 0xffffffe ;  /* 0x0ffffffe18167836 */ /* 0x002fc60000000000 */
[----:B------:R-:W-:Y:S02]  /*0fe0*/  IABS R24, R25 ;  /* 0x0000001900187213 */ /* 0x000fe40000000000 */
[----:B------:R-:W-:Y:S01]  /*0ff0*/  LOP3.LUT R25, R25, R20, RZ, 0x3c, !PT ;  /* 0x0000001419197212 */ /* 0x000fe200078e3cff */
[----:B-----5:R0:W1:Y:S03]  /*1000*/  F2I.FTZ.U32.TRUNC.NTZ R23, R22 ;  /* 0x0000001600177305 */ /* 0x020066000021f000 */
        /* <DEDUP_REMOVED lines=19> */
.L_x_2819:
        /* <DEDUP_REMOVED lines=18> */
.L_x_2820:
        /* <DEDUP_REMOVED lines=12> */
[----:B------:R-:W-:-:S03]  /*1320*/  CS2R R28, SRZ ;  /* 0x00000000001c7805 */ /* 0x000fc6000001ff00 */
        /* <DEDUP_REMOVED lines=11> */
.L_x_2840:
[----:B------:R-:W-:-:S04]  /*13e0*/  ISETP.NE.U32.AND P0, PT, R15, RZ, PT ;  /* 0x000000ff0f00720c */ /* 0x000fc80003f05070 */
[----:B------:R-:W-:-:S13]  /*13f0*/  ISETP.NE.AND.EX P0, PT, R16, RZ, PT, P0 ;  /* 0x000000ff1000720c */ /* 0x000fda0003f05300 */
[----:B------:R-:W-:Y:S01]  /*1400*/  @P0 IADD3 R39, R29, R22, RZ ;  /* 0x000000161d270210 */ /* 0x000fe20007ffe0ff */
        /* <DEDUP_REMOVED lines=8> */
[----:B-1----:R-:W-:Y:S05]  /*1490*/  @!P0 EXIT ;  /* 0x000000000000894d */ /* 0x002fea0003800000 */
[----:B------:R-:W-:Y:S01]  /*14a0*/  BAR.SYNC.DEFER_BLOCKING 0x0 ;  /* 0x0000000000007b1d */ /* 0x000fe20000010000 */
[C---:B------:R-:W-:Y:S01]  /*14b0*/  IMAD.SHL.U32 R41, R58.reuse, 0x2, RZ ;  /* 0x000000023a297824 */ /* 0x040fe200078e00ff */
[-C--:B------:R-:W-:Y:S02]  /*14c0*/  ISETP.GE.AND P6, PT, R58, R37.reuse, PT ;  /* 0x000000253a00720c */ /* 0x080fe40003fc6270 */
[-C--:B------:R-:W-:Y:S02]  /*14d0*/  ISETP.GE.AND P5, PT, R34, R37.reuse, PT ;  /* 0x000000252200720c */ /* 0x080fe40003fa6270 */
[-C--:B------:R-:W-:Y:S02]  /*14e0*/  ISETP.GE.AND P4, PT, R35, R37.reuse, PT ;  /* 0x000000252300720c */ /* 0x080fe40003f86270 */
[----:B------:R-:W-:Y:S02]  /*14f0*/  ISETP.GE.AND P3, PT, R36, R37, PT ;  /* 0x000000252400720c */ /* 0x000fe40003f66270 */
[----:B------:R-:W-:-:S02]  /*1500*/  SHF.L.U64.HI R64, R58, 0x1, R59 ;  /* 0x000000013a407819 */ /* 0x000fc4000001023b */
[----:B------:R-:W-:Y:S02]  /*1510*/  IADD3 R38, P0, R14, R41, RZ ;  /* 0x000000290e267210 */ /* 0x000fe40007f1e0ff */
[----:B------:R-:W-:Y:S02]  /*1520*/  PRMT R42, RZ, 0x7610, R42 ;  /* 0x00007610ff2a7816 */ /* 0x000fe4000000002a */
[----:B------:R-:W-:Y:S02]  /*1530*/  PRMT R44, RZ, 0x7610, R44 ;  /* 0x00007610ff2c7816 */ /* 0x000fe4000000002c */
[----:B------:R-:W-:Y:S02]  /*1540*/  PRMT R46, RZ, 0x7610, R46 ;  /* 0x00007610ff2e7816 */ /* 0x000fe4000000002e */
[----:B------:R-:W-:Y:S02]  /*1550*/  PRMT R60, RZ, 0x7610, R60 ;  /* 0x00007610ff3c7816 */ /* 0x000fe4000000003c */
[----:B------:R-:W-:-:S05]  /*1560*/  IADD3.X R39, R17, R64, RZ, P0, !PT ;  /* 0x0000004011277210 */ /* 0x000fca00007fe4ff */
[----:B------:R-:W2:Y:S04]  /*1570*/  @!P6 LDG.E.U16 R42, desc[UR8][R38.64] ;  /* 0x00000008262ae981 */ /* 0x000ea8000c1e1500 */
[----:B------:R-:W3:Y:S04]  /*1580*/  @!P5 LDG.E.U16 R44, desc[UR8][R38.64+0x40] ;  /* 0x00004008262cd981 */ /* 0x000ee8000c1e1500 */
[----:B------:R-:W4:Y:S04]  /*1590*/  @!P4 LDG.E.U16 R46, desc[UR8][R38.64+0x80] ;  /* 0x00008008262ec981 */ /* 0x000f28000c1e1500 */
[----:B------:R0:W5:Y:S01]  /*15a0*/  @!P3 LDG.E.U16 R60, desc[UR8][R38.64+0xc0] ;  /* 0x0000c008263cb981 */ /* 0x000162000c1e1500 */
[----:B------:R-:W1:Y:S01]  /*15b0*/  S2UR UR5, SR_CgaCtaId ;  /* 0x00000000000579c3 */ /* 0x000e620000008800 */
[----:B------:R-:W-:Y:S01]  /*15c0*/  UMOV UR4, 0x400 ;  /* 0x0000040000047882 */ /* 0x000fe20000000000 */
[----:B------:R-:W-:-:S02]  /*15d0*/  IADD3 R40, P0, R18, R41, RZ ;  /* 0x0000002912287210 */ /* 0x000fc40007f1e0ff */
[----:B------:R-:W-:Y:S02]  /*15e0*/  PRMT R62, RZ, 0x7610, R62 ;  /* 0x00007610ff3e7816 */ /* 0x000fe4000000003e */
[----:B------:R-:W-:Y:S01]  /*15f0*/  PRMT R66, RZ, 0x7610, R66 ;  /* 0x00007610ff427816 */ /* 0x000fe20000000042 */
[--C-:B------:R-:W-:Y:S01]  /*1600*/  IMAD.X R41, R19, 0x1, R64.reuse, P0 ;  /* 0x0000000113297824 */ /* 0x100fe200000e0640 */
[----:B------:R-:W-:Y:S01]  /*1610*/  PRMT R64, RZ, 0x7610, R64 ;  /* 0x00007610ff407816 */ /* 0x000fe20000000040 */
[----:B0-----:R-:W0:Y:S01]  /*1620*/  LDC R38, c[0x0][0x21c] ;  /* 0x00008700ff267b82 */ /* 0x001e220000000800 */
[----:B------:R-:W-:Y:S01]  /*1630*/  PRMT R68, RZ, 0x7610, R68 ;  /* 0x00007610ff447816 */ /* 0x000fe20000000044 */
[----:B-1----:R-:W-:-:S03]  /*1640*/  ULEA UR5, UR5, UR4, 0x18 ;  /* 0x0000000405057291 */ /* 0x002fc6000f8ec03f */
[----:B------:R-:W-:-:S03]  /*1650*/  ULDC.U8 UR4, c[0x0][0x238] ;  /* 0x00008e0000047ab9 */ /* 0x000fc60000000000 */
[C---:B------:R-:W-:Y:S02]  /*1660*/  LEA R83, R26.reuse, UR5, 0x1 ;  /* 0x000000051a537c11 */ /* 0x040fe4000f8e08ff */
[----:B------:R-:W-:-:S03]  /*1670*/  LEA R84, R26, UR5, 0x3 ;  /* 0x000000051a547c11 */ /* 0x000fc6000f8e18ff */
[----:B--2---:R-:W-:Y:S04]  /*1680*/  STS.U16 [R83], R42 ;  /* 0x0000002a53007388 */ /* 0x004fe80000000400 */
[----:B---3--:R-:W-:Y:S04]  /*1690*/  STS.U16 [R83+0x40], R44 ;  /* 0x0000402c53007388 */ /* 0x008fe80000000400 */
[----:B----4-:R-:W-:Y:S04]  /*16a0*/  STS.U16 [R83+0x80], R46 ;  /* 0x0000802e53007388 */ /* 0x010fe80000000400 */
[----:B-----5:R-:W-:Y:S01]  /*16b0*/  STS.U16 [R83+0xc0], R60 ;  /* 0x0000c03c53007388 */ /* 0x020fe20000000400 */
[----:B------:R-:W-:-:S03]  /*16c0*/  NOP ;  /* 0x0000000000007918 */ /* 0x000fc60000000000 */
[----:B------:R-:W-:Y:S01]  /*16d0*/  LDS.64 R44, [R84] ;  /* 0x00000000542c7984 */ /* 0x000fe20000000a00 */
[----:B------:R-:W-:Y:S06]  /*16e0*/  BAR.SYNC.DEFER_BLOCKING 0x0 ;  /* 0x0000000000007b1d */ /* 0x000fec0000010000 */
[----:B------:R-:W2:Y:S04]  /*16f0*/  @!P6 LDG.E.U16 R62, desc[UR8][R40.64] ;  /* 0x00000008283ee981 */ /* 0x000ea8000c1e1500 */
[----:B------:R-:W3:Y:S04]  /*1700*/  @!P5 LDG.E.U16 R64, desc[UR8][R40.64+0x40] ;  /* 0x000040082840d981 */ /* 0x000ee8000c1e1500 */
[----:B------:R-:W4:Y:S04]  /*1710*/  @!P4 LDG.E.U16 R66, desc[UR8][R40.64+0x80] ;  /* 0x000080082842c981 */ /* 0x000f28000c1e1500 */
[----:B------:R-:W5:Y:S01]  /*1720*/  @!P3 LDG.E.U16 R68, desc[UR8][R40.64+0xc0] ;  /* 0x0000c0082844b981 */ /* 0x000f62000c1e1500 */
[----:B------:R-:W-:Y:S03]  /*1730*/  BSSY B0, `(.L_x_2821) ;  /* 0x0000033000007945 */ /* 0x000fe60003800000 */
[----:B--2---:R-:W-:Y:S04]  /*1740*/  STS.U16 [R83], R62 ;  /* 0x0000003e53007388 */ /* 0x004fe80000000400 */
[----:B---3--:R-:W-:Y:S04]  /*1750*/  STS.U16 [R83+0x40], R64 ;  /* 0x0000404053007388 */ /* 0x008fe80000000400 */
[----:B----4-:R-:W-:Y:S04]  /*1760*/  STS.U16 [R83+0x80], R66 ;  /* 0x0000804253007388 */ /* 0x010fe80000000400 */
[----:B-----5:R-:W-:Y:S01]  /*1770*/  STS.U16 [R83+0xc0], R68 ;  /* 0x0000c04453007388 */ /* 0x020fe20000000400 */
[----:B------:R-:W-:-:S03]  /*1780*/  NOP ;  /* 0x0000000000007918 */ /* 0x000fc60000000000 */
[----:B------:R-:W1:Y:S02]  /*1790*/  LDS.64 R46, [R84] ;  /* 0x00000000542e7984 */ /* 0x000e640000000a00 */
[--C-:B-1----:R-:W-:Y:S02]  /*17a0*/  HADD2.F32 R42, -RZ, R46.reuse.H0_H0 ;  /* 0x2000002eff2a7230 */ /* 0x102fe40000004100 */
[----:B------:R-:W-:Y:S02]  /*17b0*/  HADD2.F32 R46, -RZ, R46.H1_H1 ;  /* 0x3000002eff2e7230 */ /* 0x000fe40000004100 */
[--C-:B------:R-:W-:Y:S02]  /*17c0*/  HADD2.F32 R60, -RZ, R47.reuse.H0_H0 ;  /* 0x2000002fff3c7230 */ /* 0x100fe40000004100 */
[--C-:B------:R-:W-:Y:S01]  /*17d0*/  FADD.FTZ R39, R42, R9.reuse ;  /* 0x000000092a277221 */ /* 0x100fe20000010000 */
[----:B------:R-:W-:Y:S02]  /*17e0*/  HADD2.F32 R42, -RZ, R47.H1_H1 ;  /* 0x3000002fff2a7230 */ /* 0x000fe40000004100 */
[--C-:B------:R-:W-:Y:S01]  /*17f0*/  FADD.FTZ R40, R46, R9.reuse ;  /* 0x000000092e287221 */ /* 0x100fe20000010000 */
[--C-:B------:R-:W-:Y:S01]  /*1800*/  FADD.FTZ R41, R60, R9.reuse ;  /* 0x000000093c297221 */ /* 0x100fe20000010000 */
[----:B------:R-:W-:Y:S01]  /*1810*/  FSETP.GTU.FTZ.AND P0, PT, R39, 20, PT ;  /* 0x41a000002700780b */ /* 0x000fe20003f1c000 */
[----:B------:R-:W-:-:S02]  /*1820*/  FADD.FTZ R42, R42, R9 ;  /* 0x000000092a2a7221 */ /* 0x000fc40000010000 */
[----:B------:R-:W-:Y:S02]  /*1830*/  FSETP.GTU.FTZ.AND P1, PT, R40, 20, PT ;  /* 0x41a000002800780b */ /* 0x000fe40003f3c000 */
[----:B------:R-:W-:Y:S02]  /*1840*/  ISETP.EQ.OR P0, PT, RZ, UR4, P0 ;  /* 0x00000004ff007c0c */ /* 0x000fe40008702670 */
[----:B------:R-:W-:-:S11]  /*1850*/  FSETP.GTU.FTZ.AND P2, PT, R41, 20, PT ;  /* 0x41a000002900780b */ /* 0x000fd60003f5c000 */
[----:B0-----:R-:W-:Y:S05]  /*1860*/  @P0 BRA `(.L_x_2822) ;  /* 0x00000000007c0947 */ /* 0x001fea0003800000 */
        /* <DEDUP_REMOVED lines=31> */
.L_x_2822:
[----:B------:R-:W-:Y:S05]  /*1a60*/  BSYNC B0 ;  /* 0x0000000000007941 */ /* 0x000fea0003800000 */
.L_x_2821:
[----:B------:R-:W-:Y:S01]  /*1a70*/  ISETP.EQ.OR P1, PT, RZ, UR4, P1 ;  /* 0x00000004ff007c0c */ /* 0x000fe20008f22670 */
[----:B------:R-:W-:Y:S01]  /*1a80*/  IMAD.MOV.U32 R46, RZ, RZ, R14 ;  /* 0x000000ffff2e7224 */ /* 0x000fe200078e000e */
[----:B------:R-:W-:Y:S01]  /*1a90*/  MOV R47, R17 ;  /* 0x00000011002f7202 */ /* 0x000fe20000000f00 */
[----:B------:R-:W-:Y:S01]  /*1aa0*/  BSSY B0, `(.L_x_2823) ;  /* 0x0000025000007945 */ /* 0x000fe20003800000 */
[----:B------:R-:W-:Y:S02]  /*1ab0*/  FSETP.GTU.FTZ.AND P0, PT, R42, 20, PT ;  /* 0x41a000002a00780b */ /* 0x000fe40003f1c000 */
[----:B------:R-:W-:Y:S01]  /*1ac0*/  ISETP.EQ.OR P2, PT, RZ, UR4, P2 ;  /* 0x00000004ff007c0c */ /* 0x000fe20009742670 */
[----:B------:R-:W-:Y:S01]  /*1ad0*/  IMAD.WIDE R46, R37, 0x2, R46 ;  /* 0x00000002252e7825 */ /* 0x000fe200078e022e */
[----:B------:R-:W-:-:S05]  /*1ae0*/  ISETP.EQ.OR P0, PT, RZ, UR4, P0 ;  /* 0x00000004ff007c0c */ /* 0x000fca0008702670 */
[----:B------:R-:W-:Y:S08]  /*1af0*/  @P1 BRA `(.L_x_2824) ;  /* 0x00000000007c1947 */ /* 0x000ff00003800000 */
        /* <DEDUP_REMOVED lines=31> */
.L_x_2824:
[----:B------:R-:W-:Y:S05]  /*1cf0*/  BSYNC B0 ;  /* 0x0000000000007941 */ /* 0x000fea0003800000 */
.L_x_2823:
        /* <DEDUP_REMOVED lines=33> */
.L_x_2826:
[----:B------:R-:W-:Y:S05]  /*1f10*/  BSYNC B0 ;  /* 0x0000000000007941 */ /* 0x000fea0003800000 */
.L_x_2825:
        /* <DEDUP_REMOVED lines=33> */
.L_x_2828:
[----:B------:R-:W-:Y:S05]  /*2130*/  BSYNC B0 ;  /* 0x0000000000007941 */ /* 0x000fea0003800000 */
.L_x_2827:
[----:B------:R-:W-:Y:S01]  /*2140*/  ISETP.GE.AND P0, PT, R38, 0x1, PT ;  /* 0x000000012600780c */ /* 0x000fe20003f06270 */
[--C-:B------:R-:W-:Y:S01]  /*2150*/  HADD2.F32 R81, -RZ, R44.reuse.H0_H0 ;  /* 0x2000002cff517230 */ /* 0x100fe20000004100 */
[----:B------:R-:W-:Y:S01]  /*2160*/  BAR.SYNC.DEFER_BLOCKING 0x0 ;  /* 0x0000000000007b1d */ /* 0x000fe20000010000 */
[----:B------:R-:W-:Y:S01]  /*2170*/  HADD2.F32 R73, -RZ, R44.H1_H1 ;  /* 0x3000002cff497230 */ /* 0x000fe20000004100 */
[----:B------:R-:W-:Y:S01]  /*2180*/  MOV R14, R46 ;  /* 0x0000002e000e7202 */ /* 0x000fe20000000f00 */
[--C-:B------:R-:W-:Y:S02]  /*2190*/  HADD2.F32 R80, -RZ, R45.reuse.H0_H0 ;  /* 0x2000002dff507230 */ /* 0x100fe40000004100 */
[-C--:B------:R-:W-:Y:S01]  /*21a0*/  FMUL.FTZ R43, R81, R8.reuse ;  /* 0x00000008512b7220 */ /* 0x080fe20000410000 */
[----:B------:R-:W-:Y:S02]  /*21b0*/  HADD2.F32 R75, -RZ, R45.H1_H1 ;  /* 0x3000002dff4b7230 */ /* 0x000fe40000004100 */
[----:B------:R-:W-:Y:S01]  /*21c0*/  FMUL.FTZ R44, R73, R8 ;  /* 0x00000008492c7220 */ /* 0x000fe20000410000 */
[----:B------:R-:W-:-:S02]  /*21d0*/  IMAD.MOV.U32 R17, RZ, RZ, R47 ;  /* 0x000000ffff117224 */ /* 0x000fc400078e002f */
        /* <DEDUP_REMOVED lines=17> */
.L_x_2837:
[----:B------:R-:W-:Y:S02]  /*22f0*/  USHF.R.S32.HI UR7, URZ, 0x1f, UR4 ;  /* 0x0000001f3f077899 */ /* 0x000fe40008011404 */
[C---:B0-----:R-:W-:Y:S01]  /*2300*/  IMAD.WIDE.U32 R72, R68.reuse, UR4, R58 ;  /* 0x0000000444487c25 */ /* 0x041fe2000f8e003a */
[----:B------:R-:W-:Y:S02]  /*2310*/  PRMT R84, RZ, 0x7610, R84 ;  /* 0x00007610ff547816 */ /* 0x000fe40000000054 */
[----:B------:R-:W-:Y:S01]  /*2320*/  PRMT R86, RZ, 0x7610, R86 ;  /* 0x00007610ff567816 */ /* 0x000fe20000000056 */
[----:B-12---:R-:W-:Y:S01]  /*2330*/  IMAD R74, R68, UR7, RZ ;  /* 0x00000007444a7c24 */ /* 0x006fe2000f8e02ff */
[----:B------:R-:W-:Y:S02]  /*2340*/  LEA R78, P0, R72, R10, 0x1 ;  /* 0x0000000a484e7211 */ /* 0x000fe400078008ff */
[----:B------:R-:W-:Y:S01]  /*2350*/  PRMT R88, RZ, 0x7610, R88 ;  /* 0x00007610ff587816 */ /* 0x000fe20000000058 */
[----:B------:R-:W-:Y:S01]  /*2360*/  IMAD R75, R69, UR4, R74 ;  /* 0x00000004454b7c24 */ /* 0x000fe2000f8e024a */
[----:B------:R-:W-:-:S04]  /*2370*/  PRMT R90, RZ, 0x7610, R90 ;  /* 0x00007610ff5a7816 */ /* 0x000fc8000000005a */
[----:B------:R-:W-:-:S04]  /*2380*/  IADD3 R73, R73, R75, RZ ;  /* 0x0000004b49497210 */ /* 0x000fc80007ffe0ff */
[----:B------:R-:W-:-:S05]  /*2390*/  LEA.HI.X R79, R72, R11, R73, 0x1, P0 ;  /* 0x0000000b484f7211 */ /* 0x000fca00000f0c49 */
[----:B------:R-:W5:Y:S04]  /*23a0*/  @!P6 LDG.E.U16 R84, desc[UR8][R78.64] ;  /* 0x000000084e54e981 */ /* 0x000f68000c1e1500 */
[----:B------:R-:W2:Y:S04]  /*23b0*/  @!P5 LDG.E.U16 R86, desc[UR8][R78.64+0x40] ;  /* 0x000040084e56d981 */ /* 0x000ea8000c1e1500 */
[----:B------:R-:W2:Y:S04]  /*23c0*/  @!P4 LDG.E.U16 R88, desc[UR8][R78.64+0x80] ;  /* 0x000080084e58c981 */ /* 0x000ea8000c1e1500 */
[----:B------:R-:W2:Y:S01]  /*23d0*/  @!P3 LDG.E.U16 R90, desc[UR8][R78.64+0xc0] ;  /* 0x0000c0084e5ab981 */ /* 0x000ea2000c1e1500 */
[----:B------:R-:W0:Y:S01]  /*23e0*/  S2UR UR6, SR_CgaCtaId ;  /* 0x00000000000679c3 */ /* 0x000e220000008800 */
[----:B------:R-:W-:Y:S01]  /*23f0*/  MOV R73, R21 ;  /* 0x0000001500497202 */ /* 0x000fe20000000f00 */
[----:B------:R-:W-:Y:S01]  /*2400*/  IMAD.MOV.U32 R72, RZ, RZ, R50 ;  /* 0x000000ffff487224 */ /* 0x000fe200078e0032 */
[----:B------:R-:W-:Y:S01]  /*2410*/  UMOV UR5, 0x400 ;  /* 0x0000040000057882 */ /* 0x000fe20000000000 */
[----:B---3--:R-:W-:-:S02]  /*2420*/  IMAD R74, R64, UR7, RZ ;  /* 0x00000007404a7c24 */ /* 0x008fc4000f8e02ff */
[----:B------:R-:W-:-:S04]  /*2430*/  IMAD.WIDE.U32 R76, R64, UR4, R72 ;  /* 0x00000004404c7c25 */ /* 0x000fc8000f8e0048 */
[----:B------:R-:W-:Y:S01]  /*2440*/  IMAD R73, R65, UR4, R74 ;  /* 0x0000000441497c24 */ /* 0x000fe2000f8e024a */
[----:B----4-:R-:W-:Y:S01]  /*2450*/  LEA R72, P0, R76, R66, 0x2 ;  /* 0x000000424c487211 */ /* 0x010fe200078010ff */
[C---:B------:R-:W-:Y:S02]  /*2460*/  IMAD R92, R70.reuse, UR7, RZ ;  /* 0x00000007465c7c24 */ /* 0x040fe4000f8e02ff */
[----:B------:R-:W-:Y:S02]  /*2470*/  IMAD.IADD R73, R77, 0x1, R73 ;  /* 0x000000014d497824 */ /* 0x000fe400078e0249 */
[----:B------:R-:W-:-:S03]  /*2480*/  IMAD.WIDE.U32 R74, R70, UR4, R58 ;  /* 0x00000004464a7c25 */ /* 0x000fc6000f8e003a */
[----:B------:R-:W-:Y:S01]  /*2490*/  LEA.HI.X R73, R76, R67, R73, 0x2, P0 ;  /* 0x000000434c497211 */ /* 0x000fe200000f1449 */
[----:B------:R-:W-:Y:S01]  /*24a0*/  IMAD R77, R71, UR4, R92 ;  /* 0x00000004474d7c24 */ /* 0x000fe2000f8e025c */
[----:B------:R-:W-:Y:S01]  /*24b0*/  LEA R76, P0, R74, R12, 0x1 ;  /* 0x0000000c4a4c7211 */ /* 0x000fe200078008ff */
[----:B0-----:R-:W-:-:S03]  /*24c0*/  ULEA UR5, UR6, UR5, 0x18 ;  /* 0x0000000506057291 */ /* 0x001fc6000f8ec03f */
[----:B------:R-:W-:Y:S01]  /*24d0*/  IADD3 R75, R75, R77, RZ ;  /* 0x0000004d4b4b7210 */ /* 0x000fe20007ffe0ff */
[----:B------:R-:W3:Y:S01]  /*24e0*/  LDG.E R72, desc[UR8][R72.64] ;  /* 0x0000000848487981 */ /* 0x000ee2000c1e1900 */
[----:B------:R-:W-:Y:S02]  /*24f0*/  PRMT R92, RZ, 0x7610, R92 ;  /* 0x00007610ff5c7816 */ /* 0x000fe4000000005c */
[----:B------:R-:W-:Y:S02]  /*2500*/  PRMT R94, RZ, 0x7610, R94 ;  /* 0x00007610ff5e7816 */ /* 0x000fe4000000005e */
[----:B------:R-:W-:Y:S02]  /*2510*/  LEA R83, R26, UR5, 0x1 ;  /* 0x000000051a537c11 */ /* 0x000fe4000f8e08ff */
[----:B------:R-:W-:Y:S02]  /*2520*/  PRMT R96, RZ, 0x7610, R96 ;  /* 0x00007610ff607816 */ /* 0x000fe40000000060 */
[----:B------:R-:W-:-:S02]  /*2530*/  PRMT R98, RZ, 0x7610, R98 ;  /* 0x00007610ff627816 */ /* 0x000fc40000000062 */
[----:B------:R-:W-:Y:S01]  /*2540*/  LEA.HI.X R77, R74, R13, R75, 0x1, P0 ;  /* 0x0000000d4a4d7211 */ /* 0x000fe200000f0c4b */
[----:B-----5:R0:W-:Y:S04]  /*2550*/  STS.U16 [R83], R84 ;  /* 0x0000005453007388 */ /* 0x0201e80000000400 */
[----:B--2---:R2:W-:Y:S04]  /*2560*/  STS.U16 [R83+0x40], R86 ;  /* 0x0000405653007388 */ /* 0x0045e80000000400 */
[----:B------:R4:W-:Y:S04]  /*2570*/  STS.U16 [R83+0x80], R88 ;  /* 0x0000805853007388 */ /* 0x0009e80000000400 */
[----:B------:R-:W-:Y:S01]  /*2580*/  STS.U16 [R83+0xc0], R90 ;  /* 0x0000c05a53007388 */ /* 0x000fe20000000400 */
[----:B------:R-:W-:-:S03]  /*2590*/  NOP ;  /* 0x0000000000007918 */ /* 0x000fc60000000000 */
[----:B------:R-:W5:Y:S04]  /*25a0*/  @!P6 LDG.E.U16 R92, desc[UR8][R76.64] ;  /* 0x000000084c5ce981 */ /* 0x000f68000c1e1500 */
[----:B------:R-:W5:Y:S04]  /*25b0*/  @!P5 LDG.E.U16 R94, desc[UR8][R76.64+0x40] ;  /* 0x000040084c5ed981 */ /* 0x000f68000c1e1500 */
[----:B------:R-:W5:Y:S04]  /*25c0*/  @!P4 LDG.E.U16 R96, desc[UR8][R76.64+0x80] ;  /* 0x000080084c60c981 */ /* 0x000f68000c1e1500 */
[----:B------:R1:W5:Y:S01]  /*25d0*/  @!P3 LDG.E.U16 R98, desc[UR8][R76.64+0xc0] ;  /* 0x0000c0084c62b981 */ /* 0x000362000c1e1500 */
[----:B0-----:R-:W-:-:S05]  /*25e0*/  LEA R84, R26, UR5, 0x3 ;  /* 0x000000051a547c11 */ /* 0x001fca000f8e18ff */
[----:B------:R-:W1:Y:S01]  /*25f0*/  LDS.64 R74, [R84] ;  /* 0x00000000544a7984 */ /* 0x000e620000000a00 */
[----:B------:R-:W-:Y:S01]  /*2600*/  ISETP.NE.AND P0, PT, R29, RZ, PT ;  /* 0x000000ff1d00720c */ /* 0x000fe20003f05270 */
[----:B------:R-:W-:Y:S01]  /*2610*/  ULEA UR6, UR4, UR5, 0x3 ;  /* 0x0000000504067291 */ /* 0x000fe2000f8e183f */
[----:B---3--:R-:W-:-:S04]  /*2620*/  FMUL.FTZ R85, R72, 1.4426950216293334961 ;  /* 0x3fb8aa3b48557820 */ /* 0x008fc80000410000 */
[C---:B--2---:R-:W-:Y:S01]  /*2630*/  FMUL.FTZ R86, R85.reuse, R39 ;  /* 0x0000002755567220 */ /* 0x044fe20000410000 */
[C---:B------:R-:W-:Y:S01]  /*2640*/  FMUL.FTZ R87, R85.reuse, R40 ;  /* 0x0000002855577220 */ /* 0x040fe20000410000 */
[C---:B------:R-:W-:Y:S01]  /*2650*/  FMUL.FTZ R91, R85.reuse, R42 ;  /* 0x0000002a555b7220 */ /* 0x040fe20000410000 */
[----:B----4-:R-:W-:Y:S02]  /*2660*/  FMUL.FTZ R88, R85, R41 ;  /* 0x0000002955587220 */ /* 0x010fe40000410000 */
[----:B------:R0:W-:Y:S08]  /*2670*/  MUFU.EX2 R89, R87 ;  /* 0x0000005700597308 */ /* 0x0001f00000000800 */
[----:B------:R-:W2:Y:S08]  /*2680*/  MUFU.EX2 R86, R86 ;  /* 0x0000005600567308 */ /* 0x000eb00000000800 */
[----:B------:R3:W4:Y:S08]  /*2690*/  MUFU.EX2 R93, R88 ;  /* 0x00000058005d7308 */ /* 0x0007300000000800 */
[----:B------:R-:W4:Y:S01]  /*26a0*/  MUFU.EX2 R91, R91 ;  /* 0x0000005b005b7308 */ /* 0x000f220000000800 */
[----:B-1----:R-:W-:-:S02]  /*26b0*/  HADD2.F32 R76, -RZ, R74.H0_H0 ;  /* 0x2000004aff4c7230 */ /* 0x002fc40000004100 */
[----:B------:R-:W-:Y:S02]  /*26c0*/  HADD2.F32 R77, -RZ, R74.H1_H1 ;  /* 0x3000004aff4d7230 */ /* 0x000fe40000004100 */
[--C-:B------:R-:W-:Y:S02]  /*26d0*/  HADD2.F32 R85, -RZ, R75.reuse.H0_H0 ;  /* 0x2000004bff557230 */ /* 0x100fe40000004100 */
[----:B------:R-:W-:Y:S01]  /*26e0*/  FMUL.FTZ R76, R81, R76 ;  /* 0x0000004c514c7220 */ /* 0x000fe20000410000 */
[----:B------:R-:W-:Y:S02]  /*26f0*/  HADD2.F32 R75, -RZ, R75.H1_H1 ;  /* 0x3000004bff4b7230 */ /* 0x000fe40000004100 */
[----:B------:R-:W-:Y:S01]  /*2700*/  FMUL.FTZ R77, R82, R77 ;  /* 0x0000004d524d7220 */ /* 0x000fe20000410000 */
[-C--:B------:R-:W-:Y:S02]  /*2710*/  ISETP.GE.U32.AND P2, PT, R27, R37.reuse, PT ;  /* 0x000000251b00720c */ /* 0x080fe40003f46070 */
[----:B------:R-:W-:Y:S01]  /*2720*/  ISETP.GE.U32.AND P1, PT, R30, R37, PT ;  /* 0x000000251e00720c */ /* 0x000fe20003f26070 */
[----:B------:R-:W-:Y:S01]  /*2730*/  FMUL.FTZ R75, R38, R75 ;  /* 0x0000004b264b7220 */ /* 0x000fe20000410000 */
[----:B0-----:R-:W-:-:S02]  /*2740*/  FSEL R87, R76, RZ, !P2 ;  /* 0x000000ff4c577208 */ /* 0x001fc40005000000 */
[----:B--2---:R-:W-:Y:S02]  /*2750*/  FSEL R90, R86, 1, !P2 ;  /* 0x3f800000565a7808 */ /* 0x004fe40005000000 */
[----:B---3--:R-:W-:Y:S02]  /*2760*/  FSEL R88, R77, RZ, !P1 ;  /* 0x000000ff4d587208 */ /* 0x008fe40004800000 */
[----:B------:R-:W-:Y:S02]  /*2770*/  FSEL R89, R89, 1, !P1 ;  /* 0x3f80000059597808 */ /* 0x000fe40004800000 */
[-C--:B------:R-:W-:Y:S02]  /*2780*/  ISETP.GE.U32.AND P2, PT, R31, R37.reuse, PT ;  /* 0x000000251f00720c */ /* 0x080fe40003f46070 */
[----:B------:R-:W-:Y:S02]  /*2790*/  ISETP.GE.U32.AND P1, PT, R32, R37, PT ;  /* 0x000000252000720c */ /* 0x000fe40003f26070 */
[----:B----4-:R-:W-:-:S02]  /*27a0*/  FSEL R93, R93, 1, !P2 ;  /* 0x3f8000005d5d7808 */ /* 0x010fc40005000000 */
[----:B------:R-:W-:Y:S01]  /*27b0*/  FSEL R91, R91, 1, !P1 ;  /* 0x3f8000005b5b7808 */ /* 0x000fe20004800000 */
[----:B-----5:R0:W-:Y:S04]  /*27c0*/  STS.U16 [R83+0x100], R92 ;  /* 0x0001005c53007388 */ /* 0x0201e80000000400 */
[----:B------:R1:W-:Y:S04]  /*27d0*/  STS.U16 [R83+0x140], R94 ;  /* 0x0001405e53007388 */ /* 0x0003e80000000400 */
[----:B------:R-:W-:Y:S04]  /*27e0*/  STS.U16 [R83+0x180], R96 ;  /* 0x0001806053007388 */ /* 0x000fe80000000400 */
[----:B------:R-:W-:Y:S01]  /*27f0*/  STS.U16 [R83+0x1c0], R98 ;  /* 0x0001c06253007388 */ /* 0x000fe20000000400 */
[----:B------:R-:W-:-:S03]  /*2800*/  NOP ;  /* 0x0000000000007918 */ /* 0x000fc60000000000 */
[----:B------:R-:W2:Y:S04]  /*2810*/  LDS.64 R78, [R84+0x100] ;  /* 0x00010000544e7984 */ /* 0x000ea80000000a00 */
[----:B------:R-:W3:Y:S01]  /*2820*/  @P0 LDS.64 R72, [UR6+0x220] ;  /* 0x00022006ff480984 */ /* 0x000ee20008000a00 */
[----:B0-----:R-:W-:Y:S01]  /*2830*/  FMUL.FTZ R92, R80, R85 ;  /* 0x00000055505c7220 */ /* 0x001fe20000410000 */
[----:B-1----:R-:W-:-:S04]  /*2840*/  FSEL R94, R75, RZ, !P1 ;  /* 0x000000ff4b5e7208 */ /* 0x002fc80004800000 */
[----:B------:R-:W-:Y:S01]  /*2850*/  FSEL R92, R92, RZ, !P2 ;  /* 0x000000ff5c5c7208 */ /* 0x000fe20005000000 */
[--C-:B--2---:R-:W-:Y:S02]  /*2860*/  HADD2.F32 R86, -RZ, R78.reuse.H0_H0 ;  /* 0x2000004eff567230 */ /* 0x104fe40000004100 */
[----:B------:R-:W-:Y:S02]  /*2870*/  HADD2.F32 R85, -RZ, R78.H1_H1 ;  /* 0x3000004eff557230 */ /* 0x000fe40000004100 */
[--C-:B------:R-:W-:Y:S02]  /*2880*/  HADD2.F32 R78, -RZ, R79.reuse.H0_H0 ;  /* 0x2000004fff4e7230 */ /* 0x100fe40000004100 */
[----:B------:R-:W-:Y:S01]  /*2890*/  HADD2.F32 R79, -RZ, R79.H1_H1 ;  /* 0x3000004fff4f7230 */ /* 0x000fe20000004100 */
[----:B---3--:R-:W-:Y:S06]  /*28a0*/  @P0 BRA `(.L_x_2830) ;  /* 0x0000000000740947 */ /* 0x008fec0003800000 */
        /* <DEDUP_REMOVED lines=20> */
.L_x_2831:
        /* <DEDUP_REMOVED lines=9> */
.L_x_2830:
[-C--:B------:R-:W-:Y:S01]  /*2a80*/  FFMA.FTZ R74, R87, R89.reuse, R88 ;  /* 0x00000059574a7223 */ /* 0x080fe20000010058 */
[----:B01----:R-:W-:Y:S01]  /*2a90*/  FMUL.FTZ R76, R90, R89 ;  /* 0x000000595a4c7220 */ /* 0x003fe20000410000 */
[C---:B------:R-:W-:Y:S01]  /*2aa0*/  ISETP.GE.AND P0, PT, R26.reuse, 0x1, PT ;  /* 0x000000011a00780c */ /* 0x040fe20003f06270 */
[----:B------:R-:W-:Y:S01]  /*2ab0*/  BSSY B0, `(.L_x_2832) ;  /* 0x0000077000007945 */ /* 0x000fe20003800000 */
[C---:B------:R-:W-:Y:S01]  /*2ac0*/  FFMA.FTZ R74, R93.reuse, R74, R92 ;  /* 0x0000004a5d4a7223 */ /* 0x040fe2000001005c */
        /* <DEDUP_REMOVED lines=31> */
[----:B------:R-:W-:Y:S01]  /*2cc0*/  @!P2 STS.64 [UR5+0x200], R74 ;  /* 0x0002004aff00a988 */ /* 0x000fe20008000a05 */
[----:B------:R-:W-:Y:S06]  /*2cd0*/  BAR.SYNC.DEFER_BLOCKING 0x0 ;  /* 0x0000000000007b1d */ /* 0x000fec0000010000 */
[----:B------:R-:W1:Y:S01]  /*2ce0*/  SHFL.UP PT, R95, R74, 0x1, RZ ;  /* 0x042000004a5f7989 */ /* 0x000e6200000e00ff */
[----:B0----5:R-:W-:-:S03]  /*2cf0*/  @!P0 IMAD.MOV.U32 R97, RZ, RZ, R73 ;  /* 0x000000ffff618224 */ /* 0x021fc600078e0049 */
[----:B------:R-:W-:Y:S04]  /*2d00*/  @!P0 STS.64 [UR5+0x210], R72 ;  /* 0x00021048ff008988 */ /* 0x000fe80008000a05 */
[----:B------:R-:W0:Y:S01]  /*2d10*/  LDS.64 R76, [UR5+0x200] ;  /* 0x00020005ff4c7984 */ /* 0x000e220008000a00 */
[----:B------:R-:W-:Y:S01]  /*2d20*/  BAR.SYNC.DEFER_BLOCKING 0x0 ;  /* 0x0000000000007b1d */ /* 0x000fe20000010000 */
[----:B-1----:R-:W-:Y:S02]  /*2d30*/  @!P0 MOV R95, R72 ;  /* 0x00000048005f8202 */ /* 0x002fe40000000f00 */
[----:B------:R-:W-:-:S03]  /*2d40*/  ISETP.NE.AND P0, PT, R25, RZ, PT ;  /* 0x000000ff1900720c */ /* 0x000fc60003f05270 */
[----:B------:R-:W1:Y:S01]  /*2d50*/  LDS R96, [UR5+0x214] ;  /* 0x00021405ff607984 */ /* 0x000e620008000800 */
        /* <DEDUP_REMOVED lines=27> */
.L_x_2834:
        /* <DEDUP_REMOVED lines=32> */
.L_x_2835:
[----:B------:R0:W5:Y:S02]  /*3110*/  LDG.E R75, desc[UR8][R54.64] ;  /* 0x00000008364b7981 */ /* 0x000164000c1e1900 */
.L_x_2836:
        /* <DEDUP_REMOVED lines=16> */
.L_x_2833:
[----:B------:R-:W-:Y:S05]  /*3220*/  BSYNC B0 ;  /* 0x0000000000007941 */ /* 0x000fea0003800000 */
.L_x_2832:
[----:B------:R-:W-:Y:S01]  /*3230*/  UIADD3 UR4, UR4, 0x1, URZ ;  /* 0x0000000104047890 */ /* 0x000fe2000fffe03f */
[----:B------:R-:W-:Y:S01]  /*3240*/  FFMA.FTZ R43, R86, R87, R43 ;  /* 0x00000057562b7223 */ /* 0x000fe2000001002b */
[----:B------:R-:W-:Y:S01]  /*3250*/  FFMA.FTZ R44, R85, R88, R44 ;  /* 0x00000058552c7223 */ /* 0x000fe2000001002c */
[----:B------:R-:W-:Y:S01]  /*3260*/  FFMA.FTZ R45, R78, R92, R45 ;  /* 0x0000005c4e2d7223 */ /* 0x000fe2000001002d */
[----:B------:R-:W-:Y:S02]  /*3270*/  FFMA.FTZ R46, R79, R91, R46 ;  /* 0x0000005b4f2e7223 */ /* 0x000fe4000001002e */
[----:B------:R-:W-:-:S13]  /*3280*/  ISETP.LE.AND P0, PT, R47, UR4, PT ;  /* 0x000000042f007c0c */ /* 0x000fda000bf03270 */
[----:B------:R-:W-:Y:S05]  /*3290*/  @!P0 BRA `(.L_x_2837) ;  /* 0xfffffff000148947 */ /* 0x000fea000383ffff */
.L_x_2829:
[----:B------:R-:W-:Y:S01]  /*32a0*/  BAR.SYNC.DEFER_BLOCKING 0x0 ;  /* 0x0000000000007b1d */ /* 0x000fe20000010000 */
[----:B------:R-:W-:Y:S02]  /*32b0*/  ISETP.NE.AND P0, PT, R25, RZ, PT ;  /* 0x000000ff1900720c */ /* 0x000fe40003f05270 */
[----:B------:R-:W-:Y:S02]  /*32c0*/  F2FP.F16.F32.PACK_AB R38, R44, R43 ;  /* 0x0000002b2c26723e */ /* 0x000fe400000000ff */
[----:B------:R-:W-:-:S03]  /*32d0*/  F2FP.F16.F32.PACK_AB R39, R46, R45 ;  /* 0x0000002d2e27723e */ /* 0x000fc600000000ff */
[----:B------:R-:W3:Y:S01]  /*32e0*/  S2UR UR6, SR_CTAID.X ;  /* 0x00000000000679c3 */ /* 0x000ee20000002500 */
[----:B------:R-:W-:Y:S07]  /*32f0*/  BSSY B0, `(.L_x_2838) ;  /* 0x000001f000007945 */ /* 0x000fee0003800000 */
[----:B------:R-:W4:Y:S01]  /*3300*/  LDC.64 R42, c[0x0][0x2c0] ;  /* 0x0000b000ff2a7b82 */ /* 0x000f220000000a00 */
[----:B------:R5:W-:Y:S01]  /*3310*/  STS.64 [R84], R38 ;  /* 0x0000002654007388 */ /* 0x000be20000000a00 */
[----:B------:R-:W-:-:S03]  /*3320*/  NOP ;  /* 0x0000000000007918 */ /* 0x000fc60000000000 */
[----:B------:R-:W-:Y:S01]  /*3330*/  LDS.U16 R45, [R83] ;  /* 0x00000000532d7984 */ /* 0x000fe20000000400 */
[----:B---3--:R-:W-:-:S03]  /*3340*/  USHF.R.S32.HI UR4, URZ, 0x1f, UR6 ;  /* 0x0000001f3f047899 */ /* 0x008fc60008011406 */
[----:B------:R-:W-:Y:S03]  /*3350*/  LDS.U16 R47, [R83+0x40] ;  /* 0x00004000532f7984 */ /* 0x000fe60000000400 */
[C---:B----4-:R-:W-:Y:S01]  /*3360*/  IMAD R40, R42.reuse, UR4, RZ ;  /* 0x000000042a287c24 */ /* 0x050fe2000f8e02ff */
[----:B------:R-:W-:Y:S01]  /*3370*/  LDS.U16 R61, [R83+0x80] ;  /* 0x00008000533d7984 */ /* 0x000fe20000000400 */
[----:B-----5:R-:W-:-:S03]  /*3380*/  IMAD.WIDE.U32 R38, R42, UR6, RZ ;  /* 0x000000062a267c25 */ /* 0x020fc6000f8e00ff */
[----:B------:R-:W-:Y:S01]  /*3390*/  LDS.U16 R63, [R83+0xc0] ;  /* 0x0000c000533f7984 */ /* 0x000fe20000000400 */
[----:B------:R-:W-:-:S03]  /*33a0*/  IMAD R43, R43, UR6, R40 ;  /* 0x000000062b2b7c24 */ /* 0x000fc6000f8e0228 */
[----:B------:R-:W-:Y:S01]  /*33b0*/  @!P0 STS [UR5+0x100], R37 ;  /* 0x00010025ff008988 */ /* 0x000fe20008000805 */
[----:B------:R-:W-:Y:S01]  /*33c0*/  IMAD.IADD R67, R39, 0x1, R43 ;  /* 0x0000000127437824 */ /* 0x000fe200078e022b */
[----:B------:R-:W-:Y:S06]  /*33d0*/  BAR.SYNC.DEFER_BLOCKING 0x0 ;  /* 0x0000000000007b1d */ /* 0x000fec0000010000 */
[----:B------:R-:W3:Y:S02]  /*33e0*/  LDS R65, [UR5+0x100] ;  /* 0x00010005ff417984 */ /* 0x000ee40008000800 */
[----:B---3--:R-:W-:-:S13]  /*33f0*/  ISETP.GE.AND P0, PT, R58, R65, PT ;  /* 0x000000413a00720c */ /* 0x008fda0003f06270 */
        /* <DEDUP_REMOVED lines=14> */
.L_x_2839:
[----:B------:R-:W-:Y:S05]  /*34e0*/  BSYNC B0 ;  /* 0x0000000000007941 */ /* 0x000fea0003800000 */
.L_x_2838:
[----:B---3--:R-:W3:Y:S01]  /*34f0*/  LDC.64 R42, c[0x0][0x338] ;  /* 0x0000ce00ff2a7b82 */ /* 0x008ee20000000a00 */
        /* <DEDUP_REMOVED lines=13> */
[C---:B------:R-:W-:Y:S02]  /*35d0*/  IMAD.IADD R23, R37.reuse, 0x1, R23 ;  /* 0x0000000125177824 */ /* 0x040fe400078e0217 */
[----:B---3--:R-:W-:Y:S01]  /*35e0*/  IMAD.WIDE R38, R58, 0x2, R42 ;  /* 0x000000023a267825 */ /* 0x008fe200078e022a */
[----:B------:R-:W-:Y:S02]  /*35f0*/  IADD3 R43, P3, R28, R40, RZ ;  /* 0x000000281c2b7210 */ /* 0x000fe40007f7e0ff */
[----:B------:R-:W-:Y:S02]  /*3600*/  IADD3 R28, R37, R28, RZ ;  /* 0x0000001c251c7210 */ /* 0x000fe40007ffe0ff */
[----:B------:R-:W-:Y:S02]  /*3610*/  IADD3.X R40, R45, R44, R41, P3, !PT ;  /* 0x0000002c2d287210 */ /* 0x000fe40001ffe429 */
[----:B------:R-:W-:-:S04]  /*3620*/  LEA R38, P3, R43, R38, 0x1 ;  /* 0x000000262b267211 */ /* 0x000fc800078608ff */
[----:B------:R-:W-:-:S05]  /*3630*/  LEA.HI.X R39, R43, R39, R40, 0x1, P3 ;  /* 0x000000272b277211 */ /* 0x000fca00018f0c28 */
[----:B------:R3:W-:Y:S04]  /*3640*/  @!P1 STG.E.U16 desc[UR8][R38.64+0x80], R61 ;  /* 0x0000803d26009986 */ /* 0x0007e8000c101508 */
[----:B------:R3:W-:Y:S04]  /*3650*/  @!P2 STG.E.U16 desc[UR8][R38.64+0xc0], R63 ;  /* 0x0000c03f2600a986 */ /* 0x0007e8000c101508 */
[----:B------:R3:W-:Y:S01]  /*3660*/  @!P0 STG.E.U16 desc[UR8][R38.64+0x40], R47 ;  /* 0x0000402f26008986 */ /* 0x0007e2000c101508 */
[----:B------:R-:W-:-:S13]  /*3670*/  ISETP.GE.AND P0, PT, R29, R24, PT ;  /* 0x000000181d00720c */ /* 0x000fda0003f06270 */
[----:B---3--:R-:W-:Y:S05]  /*3680*/  @!P0 BRA `(.L_x_2840) ;  /* 0xffffffdc00548947 */ /* 0x008fea000383ffff */
[----:B------:R-:W-:Y:S05]  /*3690*/  EXIT ;  /* 0x000000000000794d */ /* 0x000fea0003800000 */
.L_x_2841:
        /* <DEDUP_REMOVED lines=14> */
.L_x_8674:


//--------------------- .text._Z25selective_scan_fwd_kernelI32Selective_Scan_fwd_kernel_traitsILi32ELi4ELi1ELb0ELb1ELb1ELb0ELb1EN3c104HalfEffEEv13SSMParamsBase --------------------------
	.section	.text._Z25selective_scan_fwd_kernelI32Selective_Scan_fwd_kernel_traitsILi32ELi4ELi1ELb0ELb1ELb1ELb0ELb1EN3c104HalfEffEEv13SSMParamsBase,"ax",@progbits
	.align	128
        .global         _Z25selective_scan_fwd_kernelI32Selective_Scan_fwd_kernel_traitsILi32ELi4ELi1ELb0ELb1ELb1ELb0ELb1EN3c104HalfEffEEv13SSMParamsBase
        .type           _Z25selective_scan_fwd_kernelI32Selective_Scan_fwd_kernel_traitsILi32ELi4ELi1ELb0ELb1ELb1ELb0ELb1EN3c104HalfEffEEv13SSMParamsBase,@function
        .size           _Z25selective_scan_fwd_kernelI32Selective_Scan_fwd_kernel_traitsILi32ELi4ELi1ELb0ELb1ELb1ELb0ELb1EN3c104HalfEffEEv13SSMParamsBase,(.L_x_8675 - _Z25selective_scan_fwd_kernelI32Selective_Scan_fwd_kernel_traitsILi32ELi4ELi1ELb0ELb1ELb1ELb0ELb1EN3c104HalfEffEEv13SSMParamsBase)
        .other          _Z25selective_scan_fwd_kernelI32Selective_Scan_fwd_kernel_traitsILi32ELi4ELi1ELb0ELb1ELb1ELb0ELb1EN3c104HalfEffEEv13SSMParamsBase,@"STO_CUDA_ENTRY STV_DEFAULT"
_Z25selective_scan_fwd_kernelI32Selective_Scan_fwd_kernel_traitsILi32ELi4ELi1ELb0ELb1ELb1ELb0ELb1EN3c104HalfEffEEv13SSMParamsBase:
.text._Z25selective_scan_fwd_kernelI32Selective_Scan_fwd_kernel_traitsILi32ELi4ELi1ELb0ELb1ELb1ELb0ELb1EN3c104HalfEffEEv13SSMParamsBase:
        /* <DEDUP_REMOVED lines=39> */
.L_x_2842:
        /* <DEDUP_REMOVED lines=36> */
.L_x_2843:
        /* <DEDUP_REMOVED lines=12> */
.L_x_2844:
[----:B------:R-:W-:Y:S01]  /*0570*/  ISETP.EQ.U32.AND P0, PT, R4, RZ, PT ;  /* 0x000000ff0400720c */ /* 0x000fe20003f02070 */
[----:B------:R-:W0:Y:S01]  /*0580*/  LDC.64 R22, c[0x0][0x358] ;  /* 0x0000d600ff167b82 */ /* 0x000e220000000a00 */
[----:B------:R-:W-:Y:S01]  /*0590*/  IMAD.MOV.U32 R17, RZ, RZ, RZ ;  /* 0x000000ffff117224 */ /* 0x000fe200078e00ff */
[----:B------:R-:W-:Y:S02]  /*05a0*/  CS2R R18, SRZ ;  /* 0x0000000000127805 */ /* 0x000fe4000001ff00 */
[----:B------:R-:W-:Y:S01]  /*05b0*/  ISETP.EQ.OR.EX P0, PT, R6, RZ, !P5, P0 ;  /* 0x000000ff0600720c */ /* 0x000fe20006f02700 */
[----:B------:R-:W-:-:S03]  /*05c0*/  ULDC.64 UR4, c[0x0][0x368] ;  /* 0x0000da0000047ab9 */ /* 0x000fc60000000a00 */
[----:B------:R-:W3:Y:S01]  /*05d0*/  LDC.64 R24, c[0x0][0x330] ;  /* 0x0000cc00ff187b82 */ /* 0x000ee20000000a00 */
[----:B------:R-:W-:-:S07]  /*05e0*/  HFMA2.MMA R20, -RZ, RZ, 0, 0 ;  /* 0x00000000ff147435 */ /* 0x000fce00000001ff */
[----:B------:R-:W4:Y:S01]  /*05f0*/  LDC.64 R14, c[0x0][0x318] ;  /* 0x0000c600ff0e7b82 */ /* 0x000f220000000a00 */
[C---:B-1----:R-:W-:Y:S01]  /*0600*/  @!P0 LEA R8, P1, R30.reuse, R11, 0x2 ;  /* 0x0000000b1e088211 */ /* 0x042fe200078210ff */
[----:B------:R-:W-:Y:S01]  /*0610*/  IMAD.MOV.U32 R26, RZ, RZ, RZ ;  /* 0x000000ffff1a7224 */ /* 0x000fe200078e00ff */
[----:B------:R-:W-:Y:S02]  /*0620*/  ULDC.64 UR6, c[0x0][0x2a0] ;  /* 0x0000a80000067ab9 */ /* 0x000fe40000000a00 */
[C---:B--2---:R-:W-:Y:S01]  /*0630*/  @!P0 LEA.HI.X R9, R30.reuse, R10, R31, 0x2, P1 ;  /* 0x0000000a1e098211 */ /* 0x044fe200008f141f */
[----:B0-----:R-:W-:Y:S02]  /*0640*/  IMAD.WIDE R22, R30, 0x4, R22 ;  /* 0x000000041e167825 */ /* 0x001fe400078e0216 */
[----:B------:R-:W0:Y:S03]  /*0650*/  LDC.64 R10, c[0x0][0x370] ;  /* 0x0000dc00ff0a7b82 */ /* 0x000e260000000a00 */
[----:B------:R1:W2:Y:S04]  /*0660*/  @!P0 LDG.E R9, desc[UR8][R8.64] ;  /* 0x0000000808098981 */ /* 0x0002a8000c1e1900 */
[----:B------:R-:W2:Y:S01]  /*0670*/  LDG.E R7, desc[UR8][R22.64] ;  /* 0x0000000816077981 */ /* 0x000ea2000c1e1900 */
[----:B------:R-:W-:Y:S01]  /*0680*/  ISETP.NE.U32.AND P2, PT, RZ, UR4, PT ;  /* 0x00000004ff007c0c */ /* 0x000fe2000bf45070 */
[----:B------:R-:W2:Y:S01]  /*0690*/  LDC.64 R28, c[0x0][0x268] ;  /* 0x00009a00ff1c7b82 */ /* 0x000ea20000000a00 */
[----:B---3--:R-:W-:-:S02]  /*06a0*/  ISETP.NE.U32.AND P6, PT, R24, RZ, PT ;  /* 0x000000ff1800720c */ /* 0x008fc40003fc5070 */
[----:B------:R-:W-:Y:S02]  /*06b0*/  ISETP.NE.AND.EX P2, PT, RZ, UR5, PT, P2 ;  /* 0x00000005ff007c0c */ /* 0x000fe4000bf45320 */
[----:B-1----:R-:W-:Y:S02]  /*06c0*/  PRMT R8, RZ, 0x7610, R8 ;  /* 0x00007610ff087816 */ /* 0x002fe40000000008 */
[----:B----4-:R-:W-:Y:S01]  /*06d0*/  ISETP.NE.U32.AND P3, PT, R14, RZ, PT ;  /* 0x000000ff0e00720c */ /* 0x010fe20003f65070 */
[----:B------:R1:W3:Y:S01]  /*06e0*/  LDG.E R22, desc[UR8][R22.64+0x4] ;  /* 0x0000040816167981 */ /* 0x0002e2000c1e1900 */
[----:B------:R-:W4:Y:S02]  /*06f0*/  LDC.64 R36, c[0x0][0x288] ;  /* 0x0000a200ff247b82 */ /* 0x000f240000000a00 */
[----:B------:R-:W-:Y:S02]  /*0700*/  ISETP.NE.AND.EX P3, PT, R15, RZ, PT, P3 ;  /* 0x000000ff0f00720c */ /* 0x000fe40003f65330 */
[----:B0-----:R-:W-:-:S04]  /*0710*/  ISETP.NE.U32.AND P1, PT, R10, RZ, PT ;  /* 0x000000ff0a00720c */ /* 0x001fc80003f25070 */
[----:B------:R-:W0:Y:S01]  /*0720*/  LDC.64 R44, c[0x0][0x388] ;  /* 0x0000e200ff2c7b82 */ /* 0x000e220000000a00 */
[----:B------:R-:W-:Y:S02]  /*0730*/  @P2 IADD3 R10, P4, R30, UR4, RZ ;  /* 0x000000041e0a2c10 */ /* 0x000fe4000ff9e0ff */
[----:B------:R-:W-:Y:S02]  /*0740*/  ISETP.NE.AND.EX P1, PT, R11, RZ, PT, P1 ;  /* 0x000000ff0b00720c */ /* 0x000fe40003f25310 */
[----:B------:R-:W-:Y:S01]  /*0750*/  @P2 IADD3.X R11, R31, UR5, RZ, P4, !PT ;  /* 0x000000051f0b2c10 */ /* 0x000fe2000a7fe4ff */
[----:B------:R-:W-:Y:S01]  /*0760*/  ULDC.64 UR4, c[0x0][0x250] ;  /* 0x0000940000047ab9 */ /* 0x000fe20000000a00 */
[----:B------:R-:W-:Y:S01]  /*0770*/  ISETP.NE.AND.EX P4, PT, R25, RZ, PT, P6 ;  /* 0x000000ff1900720c */ /* 0x000fe20003f85360 */
[----:B-1----:R-:W1:Y:S02]  /*0780*/  LDC R23, c[0x0][0x224] ;  /* 0x00008900ff177b82 */ /* 0x002e640000000800 */
[----:B------:R4:W5:Y:S06]  /*0790*/  @P2 LDG.E.U8 R8, desc[UR8][R10.64] ;  /* 0x000000080a082981 */ /* 0x00096c000c1e1100 */
[----:B------:R-:W4:Y:S08]  /*07a0*/  @P1 LDC R17, c[0x0][0x370] ;  /* 0x0000dc00ff111b82 */ /* 0x000f300000000800 */
[----:B------:R-:W0:Y:S08]  /*07b0*/  @P1 LDC R18, c[0x0][0x374] ;  /* 0x0000dd00ff121b82 */ /* 0x000e300000000800 */
[----:B------:R-:W2:Y:S01]  /*07c0*/  LDC.64 R34, c[0x0][0x320] ;  /* 0x0000c800ff227b82 */ /* 0x000ea20000000a00 */
[----:B----4-:R-:W-:-:S07]  /*07d0*/  ISETP.EQ.U32.AND P6, PT, R17, RZ, PT ;  /* 0x000000ff1100720c */ /* 0x010fce0003fc2070 */
[----:B------:R-:W4:Y:S01]  /*07e0*/  LDC.64 R38, c[0x0][0x308] ;  /* 0x0000c200ff267b82 */ /* 0x000f220000000a00 */
[----:B0-----:R-:W-:Y:S01]  /*07f0*/  ISETP.EQ.OR.EX P2, PT, R18, RZ, !P5, P6 ;  /* 0x000000ff1200720c */ /* 0x001fe20006f42760 */
[----:B------:R-:W-:-:S06]  /*0800*/  @P1 IMAD.MOV.U32 R19, RZ, RZ, R17 ;  /* 0x000000ffff131224 */ /* 0x000fcc00078e0011 */
[----:B------:R-:W0:Y:S01]  /*0810*/  LDC.64 R46, c[0x0][0x390] ;  /* 0x0000e400ff2e7b82 */ /* 0x000e220000000a00 */
[----:B------:R-:W-:-:S07]  /*0820*/  @P1 IMAD.MOV.U32 R20, RZ, RZ, R18 ;  /* 0x000000ffff141224 */ /* 0x000fce00078e0012 */
[----:B------:R-:W0:Y:S01]  /*0830*/  LDC.64 R42, c[0x0][0x378] ;  /* 0x0000de00ff2a7b82 */ /* 0x000e220000000a00 */
[----:B------:R-:W-:-:S04]  /*0840*/  @!P2 LEA R18, P1, R30, R19, 0x2 ;  /* 0x000000131e12a211 */ /* 0x000fc800078210ff */
[----:B------:R-:W-:-:S03]  /*0850*/  @!P2 LEA.HI.X R19, R30, R20, R31, 0x2, P1 ;  /* 0x000000141e13a211 */ /* 0x000fc600008f141f */
[----:B------:R-:W0:Y:S01]  /*0860*/  LDC.64 R40, c[0x0][0x310] ;  /* 0x0000c400ff287b82 */ /* 0x000e220000000a00 */
[----:B-1----:R-:W-:Y:S02]  /*0870*/  IABS R20, R23 ;  /* 0x0000001700147213 */ /* 0x002fe40000000000 */
[C---:B------:R-:W-:Y:S01]  /*0880*/  @P3 LEA R14, P6, R0.reuse, R14, 0x2 ;  /* 0x0000000e000e3211 */ /* 0x040fe200078c10ff */
[----:B------:R-:W5:Y:S01]  /*0890*/  @!P2 LDG.E R26, desc[UR8][R18.64] ;  /* 0x00000008121aa981 */ /* 0x000f62000c1e1900 */
[----:B------:R-:W1:Y:S08]  /*08a0*/  I2F.RP R11, R20 ;  /* 0x00000014000b7306 */ /* 0x000e700000209400 */
[----:B-1----:R-:W1:Y:S01]  /*08b0*/  MUFU.RCP R11, R11 ;  /* 0x0000000b000b7308 */ /* 0x002e620000001000 */
[----:B------:R-:W-:Y:S01]  /*08c0*/  @P3 LEA.HI.X R15, R0, R15, R3, 0x2, P6 ;  /* 0x0000000f000f3211 */ /* 0x000fe200030f1403 */
[----:B--2---:R-:W-:-:S05]  /*08d0*/  @!P0 IMAD.WIDE R12, R9, 0x4, R70 ;  /* 0x00000004090c8825 */ /* 0x004fca00078e0246 */
[----:B------:R1:W2:Y:S02]  /*08e0*/  @!P0 LDG.E R32, desc[UR8][R12.64] ;  /* 0x000000080c208981 */ /* 0x0002a4000c1e1900 */
[----:B-1----:R-:W-:-:S04]  /*08f0*/  IADD3 R12, R11, 0xffffffe, RZ ;  /* 0x0ffffffe0b0c7810 */ /* 0x002fc80007ffe0ff */
[----:B------:R1:W4:Y:S01]  /*0900*/  F2I.FTZ.U32.TRUNC.NTZ R13, R12 ;  /* 0x0000000c000d7305 */ /* 0x000322000021f000 */
[----:B------:R-:W-:-:S06]  /*0910*/  MOV R9, RZ ;  /* 0x000000ff00097202 */ /* 0x000fcc0000000f00 */
[----:B------:R4:W5:Y:S01]  /*0920*/  @P3 LDG.E R9, desc[UR8][R14.64] ;  /* 0x000000080e093981 */ /* 0x000962000c1e1900 */
[----:B-1----:R-:W-:Y:S02]  /*0930*/  IMAD.MOV.U32 R12, RZ, RZ, RZ ;  /* 0x000000ffff0c7224 */ /* 0x002fe400078e00ff */
[----:B----4-:R-:W-:Y:S01]  /*0940*/  IMAD.MOV R15, RZ, RZ, -R13 ;  /* 0x000000ffff0f7224 */ /* 0x010fe200078e0a0d */
[----:B------:R-:W-:-:S03]  /*0950*/  IABS R14, R0 ;  /* 0x00000000000e7213 */ /* 0x000fc60000000000 */
[----:B------:R-:W-:-:S04]  /*0960*/  IMAD R15, R15, R20, RZ ;  /* 0x000000140f0f7224 */ /* 0x000fc800078e02ff */
[----:B------:R-:W-:Y:S01]  /*0970*/  IMAD.HI.U32 R13, R13, R15, R12 ;  /* 0x0000000f0d0d7227 */ /* 0x000fe200078e000c */
[----:B------:R-:W-:-:S05]  /*0980*/  MOV R15, R14 ;  /* 0x0000000e000f7202 */ /* 0x000fca0000000f00 */
[----:B------:R-:W-:-:S04]  /*0990*/  IMAD.HI.U32 R14, R13, R15, RZ ;  /* 0x0000000f0d0e7227 */ /* 0x000fc800078e00ff */
[----:B------:R-:W-:-:S04]  /*09a0*/  IMAD.MOV R11, RZ, RZ, -R14 ;  /* 0x000000ffff0b7224 */ /* 0x000fc800078e0a0e */
[----:B------:R-:W-:-:S05]  /*09b0*/  IMAD R11, R20, R11, R15 ;  /* 0x0000000b140b7224 */ /* 0x000fca00078e020f */
[----:B------:R-:W-:Y:S02]  /*09c0*/  ISETP.GT.U32.AND P2, PT, R20, R11, PT ;  /* 0x0000000b1400720c */ /* 0x000fe40003f44070 */
[----:B------:R-:W-:-:S04]  /*09d0*/  @P4 LEA R16, P6, R0, R24, 0x2 ;  /* 0x0000001800104211 */ /* 0x000fc800078c10ff */
[C---:B------:R-:W-:Y:S02]  /*09e0*/  @P4 LEA.HI.X R17, R0.reuse, R25, R3, 0x2, P6 ;  /* 0x0000001900114211 */ /* 0x040fe400030f1403 */
[----:B------:R-:W1:Y:S05]  /*09f0*/  LDC.64 R24, c[0x0][0x270] ;  /* 0x00009c00ff187b82 */ /* 0x000e6a0000000a00 */
[----:B------:R-:W-:Y:S01]  /*0a00*/  @!P2 IMAD.IADD R11, R11, 0x1, -R20 ;  /* 0x000000010b0ba824 */ /* 0x000fe200078e0a14 */
[----:B------:R-:W-:-:S04]  /*0a10*/  LOP3.LUT R12, R0, R23, RZ, 0x3c, !PT ;  /* 0x00000017000c7212 */ /* 0x000fc800078e3cff */
[----:B------:R-:W-:Y:S01]  /*0a20*/  ISETP.GE.U32.AND P1, PT, R11, R20, PT ;  /* 0x000000140b00720c */ /* 0x000fe20003f26070 */
[----:B------:R-:W-:Y:S01]  /*0a30*/  IMAD.MOV.U32 R10, RZ, RZ, RZ ;  /* 0x000000ffff0a7224 */ /* 0x000fe200078e00ff */
[----:B------:R-:W-:Y:S02]  /*0a40*/  SHF.R.S32.HI R11, RZ, 0x1f, R7 ;  /* 0x0000001fff0b7819 */ /* 0x000fe40000011407 */
[----:B------:R-:W-:Y:S02]  /*0a50*/  ISETP.GE.AND P3, PT, R12, RZ, PT ;  /* 0x000000ff0c00720c */ /* 0x000fe40003f66270 */
[----:B------:R-:W-:Y:S01]  /*0a60*/  @!P2 IADD3 R14, R14, 0x1, RZ ;  /* 0x000000010e0ea810 */ /* 0x000fe20007ffe0ff */
[----:B------:R4:W5:Y:S01]  /*0a70*/  @P4 LDG.E R10, desc[UR8][R16.64] ;  /* 0x00000008100a4981 */ /* 0x000962000c1e1900 */
[----:B------:R-:W-:Y:S01]  /*0a80*/  ISETP.NE.AND P2, PT, R23, RZ, PT ;  /* 0x000000ff1700720c */ /* 0x000fe20003f45270 */
[----:B------:R-:W-:-:S04]  /*0a90*/  IMAD.WIDE.U32 R12, R7, UR4, RZ ;  /* 0x00000004070c7c25 */ /* 0x000fc8000f8e00ff */
[----:B------:R-:W-:Y:S02]  /*0aa0*/  @P1 VIADD R14, R14, 0x1 ;  /* 0x000000010e0e1836 */ /* 0x000fe40000000000 */
[----:B----4-:R-:W-:Y:S02]  /*0ab0*/  IMAD R16, R11, UR4, RZ ;  /* 0x000000040b107c24 */ /* 0x010fe4000f8e02ff */
[----:B------:R-:W-:Y:S02]  /*0ac0*/  IMAD.MOV.U32 R19, RZ, RZ, R14 ;  /* 0x000000ffff137224 */ /* 0x000fe400078e000e */
[----:B------:R-:W-:Y:S01]  /*0ad0*/  IMAD R21, R7, UR5, R16 ;  /* 0x0000000507157c24 */ /* 0x000fe2000f8e0210 */
[----:B------:R-:W-:Y:S01]  /*0ae0*/  ULDC.64 UR4, c[0x0][0x290] ;  /* 0x0000a40000047ab9 */ /* 0x000fe20000000a00 */
[----:B------:R-:W-:Y:S02]  /*0af0*/  IMAD.MOV.U32 R20, RZ, RZ, R12 ;  /* 0x000000ffff147224 */ /* 0x000fe400078e000c */
[----:B-1----:R-:W-:-:S02]  /*0b00*/  IMAD R12, R11, R24, RZ ;  /* 0x000000180b0c7224 */ /* 0x002fc400078e02ff */
[C---:B------:R-:W-:Y:S02]  /*0b10*/  IMAD R14, R11.reuse, UR4, RZ ;  /* 0x000000040b0e7c24 */ /* 0x040fe4000f8e02ff */
[----:B------:R-:W-:Y:S02]  /*0b20*/  IMAD R16, R11, UR6, RZ ;  /* 0x000000060b107c24 */ /* 0x000fe4000f8e02ff */
[----:B------:R-:W-:Y:S01]  /*0b30*/  @!P3 IMAD.MOV R19, RZ, RZ, -R19 ;  /* 0x000000ffff13b224 */ /* 0x000fe200078e0a13 */
[----:B------:R-:W-:Y:S01]  /*0b40*/  @!P2 LOP3.LUT R19, RZ, R23, RZ, 0x33, !PT ;  /* 0x00000017ff13a212 */ /* 0x000fe200078e33ff */
[C---:B------:R-:W-:Y:S02]  /*0b50*/  IMAD R27, R7.reuse, R25, R12 ;  /* 0x00000019071b7224 */ /* 0x040fe400078e020c */
[C---:B------:R-:W-:Y:S02]  /*0b60*/  IMAD R23, R7.reuse, UR5, R14 ;  /* 0x0000000507177c24 */ /* 0x040fe4000f8e020e */
[----:B------:R-:W-:-:S04]  /*0b70*/  IMAD.WIDE.U32 R14, R7, UR6, RZ ;  /* 0x00000006070e7c25 */ /* 0x000fc8000f8e00ff */
[----:B------:R-:W-:Y:S01]  /*0b80*/  IMAD R25, R7, UR7, R16 ;  /* 0x0000000707197c24 */ /* 0x000fe2000f8e0210 */
[----:B------:R-:W-:-:S03]  /*0b90*/  IADD3 R21, R13, R21, RZ ;  /* 0x000000150d157210 */ /* 0x000fc60007ffe0ff */
[----:B------:R-:W-:Y:S01]  /*0ba0*/  IMAD.IADD R25, R15, 0x1, R25 ;  /* 0x000000010f197824 */ /* 0x000fe200078e0219 */
[----:B------:R-:W-:Y:S01]  /*0bb0*/  SHF.R.S32.HI R15, RZ, 0x1f, R19 ;  /* 0x0000001fff0f7819 */ /* 0x000fe20000011413 */
[----:B------:R-:W-:Y:S01]  /*0bc0*/  IMAD.WIDE.U32 R12, R7, UR4, RZ ;  /* 0x00000004070c7c25 */ /* 0x000fe2000f8e00ff */
[----:B------:R-:W-:-:S03]  /*0bd0*/  ULDC.64 UR4, c[0x0][0x298] ;  /* 0x0000a60000047ab9 */ /* 0x000fc60000000a00 */
[----:B------:R-:W-:Y:S01]  /*0be0*/  IMAD.WIDE.U32 R16, R7, R24, RZ ;  /* 0x0000001807107225 */ /* 0x000fe200078e00ff */
[----:B------:R-:W-:-:S03]  /*0bf0*/  MOV R24, R14 ;  /* 0x0000000e00187202 */ /* 0x000fc60000000f00 */
[----:B------:R-:W-:Y:S01]  /*0c00*/  IMAD R14, R15, R28, RZ ;  /* 0x0000001c0f0e7224 */ /* 0x000fe200078e02ff */
[----:B------:R-:W-:Y:S01]  /*0c10*/  IADD3 R13, R13, R23, RZ ;  /* 0x000000170d0d7210 */ /* 0x000fe20007ffe0ff */
[----:B------:R-:W-:Y:S02]  /*0c20*/  IMAD.IADD R17, R17, 0x1, R27 ;  /* 0x0000000111117824 */ /* 0x000fe400078e021b */
[----:B------:R-:W-:Y:S02]  /*0c30*/  IMAD R23, R19, R29, R14 ;  /* 0x0000001d13177224 */ /* 0x000fe400078e020e */
[----:B------:R-:W-:Y:S02]  /*0c40*/  IMAD R14, R15, R36, RZ ;  /* 0x000000240f0e7224 */ /* 0x000fe400078e02ff */
[----:B------:R-:W-:Y:S02]  /*0c50*/  IMAD R15, R3, UR4, RZ ;  /* 0x00000004030f7c24 */ /* 0x000fe4000f8e02ff */
[----:B------:R-:W-:Y:S01]  /*0c60*/  IMAD.WIDE.U32 R20, R19, R28, R20 ;  /* 0x0000001c13147225 */ /* 0x000fe200078e0014 */
[----:B------:R-:W-:-:S03]  /*0c70*/  ISETP.NE.U32.AND P1, PT, R44, RZ, PT ;  /* 0x000000ff2c00720c */ /* 0x000fc60003f25070 */
[----:B------:R-:W-:-:S04]  /*0c80*/  IMAD.WIDE.U32 R28, R19, R36, R16 ;  /* 0x00000024131c7225 */ /* 0x000fc800078e0010 */
[----:B------:R-:W-:Y:S02]  /*0c90*/  IMAD R27, R19, R37, R14 ;  /* 0x00000025131b7224 */ /* 0x000fe400078e020e */
[C---:B------:R-:W-:Y:S01]  /*0ca0*/  IMAD R17, R0.reuse, UR5, R15 ;  /* 0x0000000500117c24 */ /* 0x040fe2000f8e020f */
[----:B------:R-:W1:Y:S01]  /*0cb0*/  LDC.64 R36, c[0x0][0x328] ;  /* 0x0000ca00ff247b82 */ /* 0x000e620000000a00 */
[----:B------:R-:W-:Y:S01]  /*0cc0*/  IMAD.WIDE.U32 R18, R0, UR4, R12 ;  /* 0x0000000400127c25 */ /* 0x000fe2000f8e000c */
[----:B------:R-:W-:Y:S01]  /*0cd0*/  ISETP.NE.AND.EX P1, PT, R45, RZ, PT, P1 ;  /* 0x000000ff2d00720c */ /* 0x000fe20003f25310 */
[----:B------:R-:W-:-:S03]  /*0ce0*/  ULDC.64 UR4, c[0x0][0x2a8] ;  /* 0x0000aa0000047ab9 */ /* 0x000fc60000000a00 */
[----:B------:R-:W-:Y:S01]  /*0cf0*/  IADD3 R17, R19, R17, RZ ;  /* 0x0000001113117210 */ /* 0x000fe20007ffe0ff */
[----:B------:R-:W-:Y:S01]  /*0d00*/  IMAD R19, R3, UR4, RZ ;  /* 0x0000000403137c24 */ /* 0x000fe2000f8e02ff */
[----:B------:R-:W-:Y:S01]  /*0d10*/  LEA R16, P2, R18, R34, 0x1 ;  /* 0x0000002212107211 */ /* 0x000fe200078408ff */
[----:B------:R-:W-:Y:S02]  /*0d20*/  IMAD.IADD R13, R21, 0x1, R23 ;  /* 0x00000001150d7824 */ /* 0x000fe400078e0217 */
[----:B------:R-:W-:Y:S01]  /*0d30*/  IMAD R21, R0, UR5, R19 ;  /* 0x0000000500157c24 */ /* 0x000fe2000f8e0213 */
[----:B------:R-:W-:Y:S02]  /*0d40*/  LEA.HI.X R17, R18, R35, R17, 0x1, P2 ;  /* 0x0000002312117211 */ /* 0x000fe400010f0c11 */
[----:B------:R-:W-:Y:S02]  /*0d50*/  CS2R R18, SRZ ;  /* 0x0000000000127805 */ /* 0x000fe4000001ff00 */
[----:B------:R-:W-:-:S02]  /*0d60*/  LEA R12, P3, R20, R38, 0x1 ;  /* 0x00000026140c7211 */ /* 0x000fc400078608ff */
[----:B0-----:R-:W-:Y:S02]  /*0d70*/  ISETP.NE.U32.AND P2, PT, R46, RZ, PT ;  /* 0x000000ff2e00720c */ /* 0x001fe40003f45070 */
[----:B------:R-:W0:Y:S01]  /*0d80*/  @P1 LDC R18, c[0x0][0x388] ;  /* 0x0000e200ff121b82 */ /* 0x000e220000000800 */
[----:B------:R-:W-:Y:S01]  /*0d90*/  LEA.HI.X R13, R20, R39, R13, 0x1, P3 ;  /* 0x00000027140d7211 */ /* 0x000fe200018f0c0d */
[----:B------:R-:W-:Y:S01]  /*0da0*/  IMAD.IADD R15, R29, 0x1, R27 ;  /* 0x000000011d0f7824 */ /* 0x000fe200078e021b */
[----:B------:R-:W-:Y:S01]  /*0db0*/  ISETP.NE.U32.AND P3, PT, R42, RZ, PT ;  /* 0x000000ff2a00720c */ /* 0x000fe20003f65070 */
[----:B------:R-:W-:Y:S01]  /*0dc0*/  IMAD.WIDE.U32 R24, R0, UR4, R24 ;  /* 0x0000000400187c25 */ /* 0x000fe2000f8e0018 */
[C---:B------:R-:W-:Y:S01]  /*0dd0*/  LEA R14, P4, R28.reuse, R40, 0x1 ;  /* 0x000000281c0e7211 */ /* 0x040fe200078808ff */
[----:B------:R-:W-:Y:S02]  /*0de0*/  HFMA2.MMA R35, -RZ, RZ, 0, 0 ;  /* 0x00000000ff237435 */ /* 0x000fe400000001ff */
[----:B------:R-:W4:Y:S01]  /*0df0*/  @P1 LDC R19, c[0x0][0x38c] ;  /* 0x0000e300ff131b82 */ /* 0x000f220000000800 */
[----:B------:R-:W-:Y:S01]  /*0e00*/  ISETP.NE.AND.EX P2, PT, R47, RZ, PT, P2 ;  /* 0x000000ff2f00720c */ /* 0x000fe20003f45320 */
[----:B------:R-:W-:Y:S01]  /*0e10*/  IMAD.IADD R21, R25, 0x1, R21 ;  /* 0x0000000119157824 */ /* 0x000fe200078e0215 */
[----:B------:R-:W-:Y:S01]  /*0e20*/  ISETP.NE.AND.EX P3, PT, R43, RZ, PT, P3 ;  /* 0x000000ff2b00720c */ /* 0x000fe20003f65330 */
[----:B------:R-:W-:Y:S01]  /*0e30*/  ULDC.64 UR4, c[0x0][0x240] ;  /* 0x0000900000047ab9 */ /* 0x000fe20000000a00 */
[----:B------:R-:W-:-:S02]  /*0e40*/  LEA.HI.X R15, R28, R41, R15, 0x1, P4 ;  /* 0x000000291c0f7211 */ /* 0x000fc400020f0c0f */
[C---:B-1----:R-:W-:Y:S01]  /*0e50*/  LEA R20, P4, R24.reuse, R36, 0x1 ;  /* 0x0000002418147211 */ /* 0x042fe200078808ff */
[----:B------:R-:W1:Y:S01]  /*0e60*/  LDC R27, c[0x0][0x23c] ;  /* 0x00008f00ff1b7b82 */ /* 0x000e620000000800 */
[----:B------:R-:W-:Y:S02]  /*0e70*/  MOV R65, RZ ;  /* 0x000000ff00417202 */ /* 0x000fe40000000f00 */
[----:B------:R-:W-:Y:S01]  /*0e80*/  LEA.HI.X R21, R24, R37, R21, 0x1, P4 ;  /* 0x0000002518157211 */ /* 0x000fe200020f0c15 */
[----:B------:R-:W-:Y:S02]  /*0e90*/  IMAD.MOV.U32 R37, RZ, RZ, RZ ;  /* 0x000000ffff257224 */ /* 0x000fe400078e00ff */
[----:B------:R-:W-:Y:S01]  /*0ea0*/  IMAD.MOV.U32 R24, RZ, RZ, RZ ;  /* 0x000000ffff187224 */ /* 0x000fe200078e00ff */
[----:B------:R-:W-:Y:S01]  /*0eb0*/  @P2 ISETP.NE.U32.AND P4, PT, R46, RZ, PT ;  /* 0x000000ff2e00220c */ /* 0x000fe20003f85070 */
[----:B------:R-:W2:Y:S08]  /*0ec0*/  @P3 LDC R65, c[0x0][0x378] ;  /* 0x0000de00ff413b82 */ /* 0x000eb00000000800 */
[----:B------:R-:W2:Y:S01]  /*0ed0*/  @P3 LDC R37, c[0x0][0x37c] ;  /* 0x0000df00ff253b82 */ /* 0x000ea20000000800 */
[----:B------:R-:W-:-:S02]  /*0ee0*/  PLOP3.LUT P3, PT, PT, PT, PT, 0x8, 0x0 ;  /* 0x000000000000781c */ /* 0x000fc40003f6e170 */
[----:B------:R-:W-:-:S05]  /*0ef0*/  @P2 ISETP.NE.AND.EX P3, PT, R47, RZ, PT, P4 ;  /* 0x000000ff2f00220c */ /* 0x000fca0003f65340 */
[----:B------:R-:W2:Y:S08]  /*0f00*/  @P2 LDC R35, c[0x0][0x390] ;  /* 0x0000e400ff232b82 */ /* 0x000eb00000000800 */
[----:B------:R-:W2:Y:S01]  /*0f10*/  @P2 LDC R24, c[0x0][0x394] ;  /* 0x0000e500ff182b82 */ /* 0x000ea20000000800 */
[----:B0-----:R-:W-:-:S04]  /*0f20*/  ISETP.NE.U32.AND P2, PT, R18, RZ, PT ;  /* 0x000000ff1200720c */ /* 0x001fc80003f45070 */
[----:B----4-:R-:W-:Y:S01]  /*0f30*/  ISETP.NE.AND.EX P2, PT, R19, RZ, PT, P2 ;  /* 0x000000ff1300720c */ /* 0x010fe20003f45320 */
[----:B------:R-:W-:Y:S02]  /*0f40*/  IMAD R23, R3, UR4, RZ ;  /* 0x0000000403177c24 */ /* 0x000fe4000f8e02ff */
[----:B------:R-:W-:Y:S01]  /*0f50*/  IMAD.WIDE.U32 R68, R0, UR4, RZ ;  /* 0x0000000400447c25 */ /* 0x000fe2000f8e00ff */
[----:B------:R-:W-:-:S03]  /*0f60*/  CS2R R66, SRZ ;  /* 0x0000000000427805 */ /* 0x000fc6000001ff00 */
[----:B------:R-:W-:Y:S01]  /*0f70*/  IMAD R25, R0, UR5, R23 ;  /* 0x0000000500197c24 */ /* 0x000fe2000f8e0217 */
[----:B---3--:R-:W-:Y:S01]  /*0f80*/  IADD3 R22, -R7, R22, RZ ;  /* 0x0000001607167210 */ /* 0x008fe20007ffe1ff */
[----:B------:R-:W-:Y:S01]  /*0f90*/  @P1 IMAD.MOV.U32 R66, RZ, RZ, R18 ;  /* 0x000000ffff421224 */ /* 0x000fe200078e0012 */
[----:B------:R-:W-:Y:S01]  /*0fa0*/  @P1 MOV R67, R19 ;  /* 0x0000001300431202 */ /* 0x000fe20000000f00 */
[----:B------:R-:W-:Y:S01]  /*0fb0*/  IMAD.IADD R25, R69, 0x1, R25 ;  /* 0x0000000145197824 */ /* 0x000fe200078e0219 */
[----:B-1----:R-:W-:Y:S02]  /*0fc0*/  SEL R23, R27, 0x800, P5 ;  /* 0x000008001b177807 */ /* 0x002fe40002800000 */
[----:B--2---:R-:W-:Y:S01]  /*0fd0*/  @!P0 SHF.R.S32.HI R33, RZ, 0x1f, R32 ;  /* 0x0000001fff218819 */ /* 0x004fe20000011420 */
[----:B------:R-:W-:Y:S06]  /*0fe0*/  @P3 BRA P2, `(.L_x_2845) ;  /* 0x0000000000743947 */ /* 0x000fec0001000000 */
[-C--:B------:R-:W-:Y:S02]  /*0ff0*/  IABS R29, R23.reuse ;  /* 0x00000017001d7213 */ /* 0x080fe40000000000 */
[----:B------:R-:W-:Y:S02]  /*1000*/  IADD3 R24, R22, -0x1, R23 ;  /* 0xffffffff16187810 */ /* 0x000fe40007ffe017 */
[----:B------:R-:W0:Y:S01]  /*1010*/  I2F.RP R28, R29 ;  /* 0x0000001d001c7306 */ /* 0x000e220000209400 */
[----:B------:R-:W-:-:S04]  /*1020*/  IABS R36, R23 ;  /* 0x0000001700247213 */ /* 0x000fc80000000000 */
[----:B------:R-:W-:-:S03]  /*1030*/  IADD3 R36, RZ, -R36, RZ ;  /* 0x80000024ff247210 */ /* 0x000fc60007ffe0ff */
[----:B0-----:R-:W0:Y:S02]  /*1040*/  MUFU.RCP R28, R28 ;  /* 0x0000001c001c7308 */ /* 0x001e240000001000 */
[----:B0----5:R-:W-:Y:S02]  /*1050*/  IADD3 R26, R28, 0xffffffe, RZ ;  /* 0x0ffffffe1c1a7810 */ /* 0x021fe40007ffe0ff */
[----:B------:R-:W-:-:S04]  /*1060*/  IABS R28, R24 ;  /* 0x00000018001c7213 */ /* 0x000fc80000000000 */
        /* <DEDUP_REMOVED lines=17> */
[----:B------:R-:W-:-:S05]  /*1180*/  @P0 VIADD R27, R27, 0x1 ;  /* 0x000000011b1b0836 */ /* 0x000fca0000000000 */
[----:B------:R-:W-:Y:S02]  /*1190*/  @!P2 IADD3 R27, -R27, RZ, RZ ;  /* 0x000000ff1b1ba210 */ /* 0x000fe40007ffe1ff */
[----:B------:R-:W-:Y:S01]  /*11a0*/  @!P1 LOP3.LUT R27, RZ, R23, RZ, 0x33, !PT ;  /* 0x00000017ff1b9212 */ /* 0x000fe200078e33ff */
[----:B------:R-:W-:Y:S06]  /*11b0*/  BRA `(.L_x_2846) ;  /* 0x0000000000487947 */ /* 0x000fec0003800000 */
.L_x_2845:
        /* <DEDUP_REMOVED lines=18> */
.L_x_2846:
        /* <DEDUP_REMOVED lines=10> */
[----:B------:R-:W-:Y:S02]  /*1380*/  IMAD.MOV.U32 R35, RZ, RZ, R5 ;  /* 0x000000ffff237224 */ /* 0x000fe400078e0005 */
        /* <DEDUP_REMOVED lines=14> */
.L_x_2866:
[----:B------:R-:W-:-:S04]  /*1470*/  ISETP.NE.U32.AND P0, PT, R18, RZ, PT ;  /* 0x000000ff1200720c */ /* 0x000fc80003f05070 */
[----:B------:R-:W-:-:S13]  /*1480*/  ISETP.NE.AND.EX P0, PT, R19, RZ, PT, P0 ;  /* 0x000000ff1300720c */ /* 0x000fda0003f05300 */
[----:B------:R-:W-:-:S05]  /*1490*/  @P0 IADD3 R43, R31, R24, RZ ;  /* 0x000000181f2b0210 */ /* 0x000fca0007ffe0ff */
[----:B------:R-:W-:-:S05]  /*14a0*/  @P0 IMAD.WIDE R42, R43, 0x4, R66 ;  /* 0x000000042b2a0825 */ /* 0x000fca00078e0242 */
[----:B--2---:R-:W2:Y:S04]  /*14b0*/  @P0 LDG.E R41, desc[UR8][R42.64] ;  /* 0x000000082a290981 */ /* 0x004ea8000c1e1900 */
[----:B------:R-:W2:Y:S02]  /*14c0*/  @P0 LDG.E R40, desc[UR8][R42.64+0x4] ;  /* 0x000004082a280981 */ /* 0x000ea4000c1e1900 */
[----:B--2---:R-:W-:Y:S01]  /*14d0*/  @P0 IMAD.IADD R41, R40, 0x1, -R41 ;  /* 0x0000000128290824 */ /* 0x004fe200078e0a29 */
[----:B------:R-:W-:-:S04]  /*14e0*/  @!P0 VIADDMNMX R41, R22, -R32, R23, PT ;  /* 0x8000002016298246 */ /* 0x000fc80003800117 */
[----:B------:R-:W-:-:S13]  /*14f0*/  ISETP.GE.AND P0, PT, R41, 0x1, PT ;  /* 0x000000012900780c */ /* 0x000fda0003f06270 */
[----:B01----:R-:W-:Y:S05]  /*1500*/  @!P0 EXIT ;  /* 0x000000000000894d */ /* 0x003fea0003800000 */
[----:B------:R-:W-:Y:S01]  /*1510*/  BAR.SYNC.DEFER_BLOCKING 0x0 ;  /* 0x0000000000007b1d */ /* 0x000fe20000010000 */
[C---:B------:R-:W-:Y:S02]  /*1520*/  SHF.L.U32 R45, R60.reuse, 0x1, RZ ;  /* 0x000000013c2d7819 */ /* 0x040fe400000006ff */
[-C--:B------:R-:W-:Y:S02]  /*1530*/  ISETP.GE.AND P6, PT, R60, R41.reuse, PT ;  /* 0x000000293c00720c */ /* 0x080fe40003fc6270 */
[-C--:B------:R-:W-:Y:S02]  /*1540*/  ISETP.GE.AND P5, PT, R36, R41.reuse, PT ;  /* 0x000000292400720c */ /* 0x080fe40003fa6270 */
[-C--:B------:R-:W-:Y:S02]  /*1550*/  ISETP.GE.AND P4, PT, R38, R41.reuse, PT ;  /* 0x000000292600720c */ /* 0x080fe40003f86270 */
[----:B------:R-:W-:Y:S02]  /*1560*/  ISETP.GE.AND P3, PT, R39, R41, PT ;  /* 0x000000292700720c */ /* 0x000fe40003f66270 */
[----:B------:R-:W-:-:S02]  /*1570*/  SHF.L.U64.HI R46, R60, 0x1, R61 ;  /* 0x000000013c2e7819 */ /* 0x000fc4000001023d */
[----:B------:R-:W-:Y:S02]  /*1580*/  PRMT R47, RZ, 0x7610, R47 ;  /* 0x00007610ff2f7816 */ /* 0x000fe4000000002f */
[----:B------:R-:W-:Y:S02]  /*1590*/  PRMT R49, RZ, 0x7610, R49 ;  /* 0x00007610ff317816 */ /* 0x000fe40000000031 */
[----:B------:R-:W-:Y:S02]  /*15a0*/  PRMT R51, RZ, 0x7610, R51 ;  /* 0x00007610ff337816 */ /* 0x000fe40000000033 */
[----:B------:R-:W-:Y:S01]  /*15b0*/  PRMT R53, RZ, 0x7610, R53 ;  /* 0x00007610ff357816 */ /* 0x000fe20000000035 */
[----:B------:R-:W0:Y:S01]  /*15c0*/  S2UR UR5, SR_CgaCtaId ;  /* 0x00000000000579c3 */ /* 0x000e220000008800 */
[----:B------:R-:W-:-:S05]  /*15d0*/  IADD3 R42, P0, R16, R45, RZ ;  /* 0x0000002d102a7210 */ /* 0x000fca0007f1e0ff */
[----:B------:R-:W-:Y:S01]  /*15e0*/  IMAD.X R43, R17, 0x1, R46, P0 ;  /* 0x00000001112b7824 */ /* 0x000fe200000e062e */
[----:B------:R-:W-:Y:S01]  /*15f0*/  UMOV UR4, 0x400 ;  /* 0x0000040000047882 */ /* 0x000fe20000000000 */
[----:B------:R-:W-:Y:S01]  /*1600*/  PRMT R55, RZ, 0x7610, R55 ;  /* 0x00007610ff377816 */ /* 0x000fe20000000037 */
[----:B------:R-:W1:Y:S02]  /*1610*/  LDC R48, c[0x0][0x21c] ;  /* 0x00008700ff307b82 */ /* 0x000e640000000800 */
[----:B------:R-:W2:Y:S04]  /*1620*/  @!P6 LDG.E.U16 R47, desc[UR8][R42.64] ;  /* 0x000000082a2fe981 */ /* 0x000ea8000c1e1500 */
[----:B------:R-:W3:Y:S04]  /*1630*/  @!P5 LDG.E.U16 R49, desc[UR8][R42.64+0x40] ;  /* 0x000040082a31d981 */ /* 0x000ee8000c1e1500 */
[----:B------:R-:W4:Y:S04]  /*1640*/  @!P4 LDG.E.U16 R51, desc[UR8][R42.64+0x80] ;  /* 0x000080082a33c981 */ /* 0x000f28000c1e1500 */
[----:B------:R-:W5:Y:S01]  /*1650*/  @!P3 LDG.E.U16 R53, desc[UR8][R42.64+0xc0] ;  /* 0x0000c0082a35b981 */ /* 0x000f62000c1e1500 */
[----:B0-----:R-:W-:Y:S01]  /*1660*/  ULEA UR5, UR5, UR4, 0x18 ;  /* 0x0000000405057291 */ /* 0x001fe2000f8ec03f */
[----:B------:R-:W-:-:S02]  /*1670*/  IADD3 R44, P0, R20, R45, RZ ;  /* 0x0000002d142c7210 */ /* 0x000fc40007f1e0ff */
[----:B------:R-:W-:Y:S01]  /*1680*/  PRMT R57, RZ, 0x7610, R57 ;  /* 0x00007610ff397816 */ /* 0x000fe20000000039 */
[----:B------:R-:W-:Y:S01]  /*1690*/  ULDC.U8 UR4, c[0x0][0x238] ;  /* 0x00008e0000047ab9 */ /* 0x000fe20000000000 */
[----:B------:R-:W-:Y:S02]  /*16a0*/  IADD3.X R45, R21, R46, RZ, P0, !PT ;  /* 0x0000002e152d7210 */ /* 0x000fe400007fe4ff */
[C---:B------:R-:W-:Y:S02]  /*16b0*/  LEA R40, R29.reuse, UR5, 0x1 ;  /* 0x000000051d287c11 */ /* 0x040fe4000f8e08ff */
[----:B------:R-:W-:Y:S02]  /*16c0*/  LEA R87, R29, UR5, 0x3 ;  /* 0x000000051d577c11 */ /* 0x000fe4000f8e18ff */
[----:B------:R-:W-:Y:S02]  /*16d0*/  PRMT R59, RZ, 0x7610, R59 ;  /* 0x00007610ff3b7816 */ /* 0x000fe4000000003b */
[----:B------:R-:W-:Y:S01]  /*16e0*/  PRMT R73, RZ, 0x7610, R73 ;  /* 0x00007610ff497816 */ /* 0x000fe20000000049 */
        /* <DEDUP_REMOVED lines=17> */
[----:B------:R-:W0:Y:S02]  /*1800*/  LDS.64 R52, [R87] ;  /* 0x0000000057347984 */ /* 0x000e240000000a00 */
[--C-:B0-----:R-:W-:Y:S02]  /*1810*/  HADD2.F32 R43, -RZ, R52.reuse.H0_H0 ;  /* 0x20000034ff2b7230 */ /* 0x101fe40000004100 */
        /* <DEDUP_REMOVED lines=11> */
[----:B-1----:R-:W-:Y:S05]  /*18d0*/  @P0 BRA `(.L_x_2848) ;  /* 0x00000000007c0947 */ /* 0x002fea0003800000 */
        /* <DEDUP_REMOVED lines=31> */
.L_x_2848:
[----:B------:R-:W-:Y:S05]  /*1ad0*/  BSYNC B0 ;  /* 0x0000000000007941 */ /* 0x000fea0003800000 */
.L_x_2847:
[----:B------:R-:W-:Y:S01]  /*1ae0*/  ISETP.EQ.OR P1, PT, RZ, UR4, P1 ;  /* 0x00000004ff007c0c */ /* 0x000fe20008f22670 */
[----:B------:R-:W-:Y:S01]  /*1af0*/  BSSY B0, `(.L_x_2849) ;  /* 0x0000025000007945 */ /* 0x000fe20003800000 */
[----:B------:R-:W-:Y:S01]  /*1b00*/  FSETP.GTU.FTZ.AND P0, PT, R45, 20, PT ;  /* 0x41a000002d00780b */ /* 0x000fe20003f1c000 */
[----:B------:R-:W-:Y:S01]  /*1b10*/  IMAD.WIDE R16, R41, 0x2, R16 ;  /* 0x0000000229107825 */ /* 0x000fe200078e0210 */
        /* <DEDUP_REMOVED lines=34> */
.L_x_2850:
[----:B------:R-:W-:Y:S05]  /*1d40*/  BSYNC B0 ;  /* 0x0000000000007941 */ /* 0x000fea0003800000 */
.L_x_2849:
        /* <DEDUP_REMOVED lines=33> */
.L_x_2852:
[----:B------:R-:W-:Y:S05]  /*1f60*/  BSYNC B0 ;  /* 0x0000000000007941 */ /* 0x000fea0003800000 */
.L_x_2851:
        /* <DEDUP_REMOVED lines=33> */
.L_x_2854:
[----:B------:R-:W-:Y:S05]  /*2180*/  BSYNC B0 ;  /* 0x0000000000007941 */ /* 0x000fea0003800000 */
.L_x_2853:
[----:B------:R-:W-:Y:S01]  /*2190*/  BAR.SYNC.DEFER_BLOCKING 0x0 ;  /* 0x0000000000007b1d */ /* 0x000fe20000010000 */
[----:B------:R-:W-:Y:S01]  /*21a0*/  ISETP.GE.AND P0, PT, R48, 0x1, PT ;  /* 0x000000013000780c */ /* 0x000fe20003f06270 */
[--C-:B------:R-:W-:Y:S02]  /*21b0*/  HADD2.F32 R84, -RZ, R46.reuse.H0_H0 ;  /* 0x2000002eff547230 */ /* 0x100fe40000004100 */
[----:B------:R-:W-:Y:S02]  /*21c0*/  HADD2.F32 R72, -RZ, R46.H1_H1 ;  /* 0x3000002eff487230 */ /* 0x000fe40000004100 */
[--C-:B------:R-:W-:Y:S02]  /*21d0*/  HADD2.F32 R83, -RZ, R47.reuse.H0_H0 ;  /* 0x2000002fff537230 */ /* 0x100fe40000004100 */
[-C--:B------:R-:W-:Y:S01]  /*21e0*/  FMUL.FTZ R46, R84, R9.reuse ;  /* 0x00000009542e7220 */ /* 0x080fe20000410000 */
[----:B------:R-:W-:Y:S02]  /*21f0*/  HADD2.F32 R86, -RZ, R47.H1_H1 ;  /* 0x3000002fff567230 */ /* 0x000fe40000004100 */
[----:B------:R-:W-:Y:S01]  /*2200*/  FMUL.FTZ R47, R72, R9 ;  /* 0x00000009482f7220 */ /* 0x000fe20000410000 */
[----:B------:R-:W-:-:S04]  /*2210*/  IMAD.WIDE R20, R41, 0x2, R20 ;  /* 0x0000000229147825 */ /* 0x000fc800078e0214 */
        /* <DEDUP_REMOVED lines=16> */
.L_x_2863:
[----:B------:R-:W-:Y:S02]  /*2320*/  USHF.R.S32.HI UR7, URZ, 0x1f, UR4 ;  /* 0x0000001f3f077899 */ /* 0x000fe40008011404 */
[C---:B0-----:R-:W-:Y:S01]  /*2330*/  IMAD.WIDE.U32 R72, R50.reuse, UR4, R60 ;  /* 0x0000000432487c25 */ /* 0x041fe2000f8e003c */
[----:B------:R-:W-:Y:S02]  /*2340*/  PRMT R87, RZ, 0x7610, R87 ;  /* 0x00007610ff577816 */ /* 0x000fe40000000057 */
[----:B------:R-:W-:Y:S01]  /*2350*/  PRMT R89, RZ, 0x7610, R89 ;  /* 0x00007610ff597816 */ /* 0x000fe20000000059 */
[----:B------:R-:W-:Y:S01]  /*2360*/  IMAD R40, R50, UR7, RZ ;  /* 0x0000000732287c24 */ /* 0x000fe2000f8e02ff */
[----:B------:R-:W-:Y:S02]  /*2370*/  LEA R78, P0, R72, R12, 0x1 ;  /* 0x0000000c484e7211 */ /* 0x000fe400078008ff */
[----:B------:R-:W-:Y:S01]  /*2380*/  PRMT R91, RZ, 0x7610, R91 ;  /* 0x00007610ff5b7816 */ /* 0x000fe2000000005b */
[----:B-12---:R-:W-:Y:S01]  /*2390*/  IMAD R75, R51, UR4, R40 ;  /* 0x00000004334b7c24 */ /* 0x006fe2000f8e0228 */
[----:B------:R-:W-:-:S03]  /*23a0*/  PRMT R93, RZ, 0x7610, R93 ;  /* 0x00007610ff5d7816 */ /* 0x000fc6000000005d */
[----:B------:R-:W-:-:S05]  /*23b0*/  IMAD.IADD R40, R73, 0x1, R75 ;  /* 0x0000000149287824 */ /* 0x000fca00078e024b */
[----:B------:R-:W-:-:S05]  /*23c0*/  LEA.HI.X R79, R72, R13, R40, 0x1, P0 ;  /* 0x0000000d484f7211 */ /* 0x000fca00000f0c28 */
[----:B------:R-:W5:Y:S04]  /*23d0*/  @!P6 LDG.E.U16 R87, desc[UR8][R78.64] ;  /* 0x000000084e57e981 */ /* 0x000f68000c1e1500 */
[----:B------:R-:W2:Y:S04]  /*23e0*/  @!P5 LDG.E.U16 R89, desc[UR8][R78.64+0x40] ;  /* 0x000040084e59d981 */ /* 0x000ea8000c1e1500 */
[----:B------:R-:W2:Y:S04]  /*23f0*/  @!P4 LDG.E.U16 R91, desc[UR8][R78.64+0x80] ;  /* 0x000080084e5bc981 */ /* 0x000ea8000c1e1500 */
[----:B------:R-:W2:Y:S01]  /*2400*/  @!P3 LDG.E.U16 R93, desc[UR8][R78.64+0xc0] ;  /* 0x0000c0084e5db981 */ /* 0x000ea2000c1e1500 */
[----:B------:R-:W0:Y:S01]  /*2410*/  S2UR UR6, SR_CgaCtaId ;  /* 0x00000000000679c3 */ /* 0x000e220000008800 */
[----:B------:R-:W-:Y:S01]  /*2420*/  MOV R72, R68 ;  /* 0x0000004400487202 */ /* 0x000fe20000000f00 */
[----:B---3--:R-:W-:Y:S01]  /*2430*/  IMAD R40, R54, UR7, RZ ;  /* 0x0000000736287c24 */ /* 0x008fe2000f8e02ff */
[----:B------:R-:W-:Y:S01]  /*2440*/  UMOV UR5, 0x400 ;  /* 0x0000040000057882 */ /* 0x000fe20000000000 */
[----:B------:R-:W-:-:S02]  /*2450*/  IMAD.MOV.U32 R73, RZ, RZ, R25 ;  /* 0x000000ffff497224 */ /* 0x000fc400078e0019 */
[----:B------:R-:W-:Y:S02]  /*2460*/  IMAD R75, R55, UR4, R40 ;  /* 0x00000004374b7c24 */ /* 0x000fe4000f8e0228 */
[----:B------:R-:W-:-:S04]  /*2470*/  IMAD.WIDE.U32 R76, R54, UR4, R72 ;  /* 0x00000004364c7c25 */ /* 0x000fc8000f8e0048 */
[C---:B------:R-:W-:Y:S01]  /*2480*/  IMAD R88, R48.reuse, UR7, RZ ;  /* 0x0000000730587c24 */ /* 0x040fe2000f8e02ff */
[----:B------:R-:W-:Y:S01]  /*2490*/  IADD3 R40, R77, R75, RZ ;  /* 0x0000004b4d287210 */ /* 0x000fe20007ffe0ff */
[----:B------:R-:W-:Y:S01]  /*24a0*/  IMAD.WIDE.U32 R72, R48, UR4, R60 ;  /* 0x0000000430487c25 */ /* 0x000fe2000f8e003c */
[----:B----4-:R-:W-:-:S03]  /*24b0*/  LEA R74, P0, R76, R52, 0x2 ;  /* 0x000000344c4a7211 */ /* 0x010fc600078010ff */
[----:B------:R-:W-:Y:S01]  /*24c0*/  IMAD R77, R49, UR4, R88 ;  /* 0x00000004314d7c24 */ /* 0x000fe2000f8e0258 */
[----:B------:R-:W-:Y:S02]  /*24d0*/  LEA.HI.X R75, R76, R53, R40, 0x2, P0 ;  /* 0x000000354c4b7211 */ /* 0x000fe400000f1428 */
[C---:B------:R-:W-:Y:S01]  /*24e0*/  LEA R76, P0, R72.reuse, R14, 0x1 ;  /* 0x0000000e484c7211 */ /* 0x040fe200078008ff */
[----:B------:R-:W-:Y:S01]  /*24f0*/  IMAD.IADD R73, R73, 0x1, R77 ;  /* 0x0000000149497824 */ /* 0x000fe200078e024d */
[----:B0-----:R-:W-:Y:S01]  /*2500*/  ULEA UR5, UR6, UR5, 0x18 ;  /* 0x0000000506057291 */ /* 0x001fe2000f8ec03f */
[----:B------:R-:W-:Y:S01]  /*2510*/  PRMT R95, RZ, 0x7610, R95 ;  /* 0x00007610ff5f7816 */ /* 0x000fe2000000005f */
[----:B------:R0:W3:Y:S02]  /*2520*/  LDG.E R88, desc[UR8][R74.64] ;  /* 0x000000084a587981 */ /* 0x0000e4000c1e1900 */
[--C-:B------:R-:W-:Y:S02]  /*2530*/  LEA.HI.X R77, R72, R15, R73.reuse, 0x1, P0 ;  /* 0x0000000f484d7211 */ /* 0x100fe400000f0c49 */
[----:B------:R-:W-:-:S02]  /*2540*/  PRMT R73, RZ, 0x7610, R73 ;  /* 0x00007610ff497816 */ /* 0x000fc40000000049 */
[----:B------:R-:W-:Y:S02]  /*2550*/  LEA R40, R29, UR5, 0x1 ;  /* 0x000000051d287c11 */ /* 0x000fe4000f8e08ff */
[----:B------:R-:W-:Y:S02]  /*2560*/  PRMT R97, RZ, 0x7610, R97 ;  /* 0x00007610ff617816 */ /* 0x000fe40000000061 */
[----:B------:R-:W-:Y:S01]  /*2570*/  PRMT R99, RZ, 0x7610, R99 ;  /* 0x00007610ff637816 */ /* 0x000fe20000000063 */
        /* <DEDUP_REMOVED lines=9> */
[----:B----4-:R-:W-:-:S05]  /*2610*/  LEA R87, R29, UR5, 0x3 ;  /* 0x000000051d577c11 */ /* 0x010fca000f8e18ff */
[----:B0-----:R-:W1:Y:S01]  /*2620*/  LDS.64 R74, [R87] ;  /* 0x00000000574a7984 */ /* 0x001e620000000a00 */
[----:B------:R-:W-:Y:S01]  /*2630*/  ISETP.NE.AND P0, PT, R31, RZ, PT ;  /* 0x000000ff1f00720c */ /* 0x000fe20003f05270 */
[----:B------:R-:W-:Y:S01]  /*2640*/  ULEA UR6, UR4, UR5, 0x3 ;  /* 0x0000000504067291 */ /* 0x000fe2000f8e183f */
[----:B---3--:R-:W-:-:S04]  /*2650*/  FMUL.FTZ R88, R88, 1.4426950216293334961 ;  /* 0x3fb8aa3b58587820 */ /* 0x008fc80000410000 */
[C---:B--2---:R-:W-:Y:S01]  /*2660*/  FMUL.FTZ R89, R88.reuse, R42 ;  /* 0x0000002a58597220 */ /* 0x044fe20000410000 */
[C---:B------:R-:W-:Y:S01]  /*2670*/  FMUL.FTZ R90, R88.reuse, R43 ;  /* 0x0000002b585a7220 */ /* 0x040fe20000410000 */
[C---:B-----5:R-:W-:Y:S01]  /*2680*/  FMUL.FTZ R91, R88.reuse, R44 ;  /* 0x0000002c585b7220 */ /* 0x060fe20000410000 */
[----:B------:R-:W-:Y:S02]  /*2690*/  FMUL.FTZ R88, R88, R45 ;  /* 0x0000002d58587220 */ /* 0x000fe40000410000 */
[----:B------:R-:W0:Y:S08]  /*26a0*/  MUFU.EX2 R92, R90 ;  /* 0x0000005a005c7308 */ /* 0x000e300000000800 */
[----:B------:R-:W2:Y:S08]  /*26b0*/  MUFU.EX2 R89, R89 ;  /* 0x0000005900597308 */ /* 0x000eb00000000800 */
[----:B------:R-:W-:Y:S01]  /*26c0*/  MUFU.EX2 R96, R88 ;  /* 0x0000005800607308 */ /* 0x000fe20000000800 */
[----:B------:R-:W-:-:S02]  /*26d0*/  ISETP.GE.U32.AND P1, PT, R33, R41, PT ;  /* 0x000000292100720c */ /* 0x000fc40003f26070 */
[----:B------:R-:W-:Y:S01]  /*26e0*/  ISETP.GE.U32.AND P2, PT, R30, R41, PT ;  /* 0x000000291e00720c */ /* 0x000fe20003f46070 */
[--C-:B-1----:R-:W-:Y:S02]  /*26f0*/  HADD2.F32 R77, -RZ, R74.reuse.H0_H0 ;  /* 0x2000004aff4d7230 */ /* 0x102fe40000004100 */
[----:B------:R-:W-:Y:S02]  /*2700*/  HADD2.F32 R74, -RZ, R74.H1_H1 ;  /* 0x3000004aff4a7230 */ /* 0x000fe40000004100 */
[--C-:B------:R-:W-:Y:S02]  /*2710*/  HADD2.F32 R76, -RZ, R75.reuse.H0_H0 ;  /* 0x2000004bff4c7230 */ /* 0x100fe40000004100 */
[----:B------:R-:W-:Y:S01]  /*2720*/  FMUL.FTZ R77, R84, R77 ;  /* 0x0000004d544d7220 */ /* 0x000fe20000410000 */
[----:B------:R-:W-:Y:S02]  /*2730*/  HADD2.F32 R75, -RZ, R75.H1_H1 ;  /* 0x3000004bff4b7230 */ /* 0x000fe40000004100 */
[----:B------:R-:W-:Y:S01]  /*2740*/  FMUL.FTZ R74, R85, R74 ;  /* 0x0000004a554a7220 */ /* 0x000fe20000410000 */
[----:B0-----:R-:W-:Y:S01]  /*2750*/  FSEL R92, R92, 1, !P1 ;  /* 0x3f8000005c5c7808 */ /* 0x001fe20004800000 */
[----:B------:R-:W-:Y:S01]  /*2760*/  FMUL.FTZ R76, R83, R76 ;  /* 0x0000004c534c7220 */ /* 0x000fe20000410000 */
[----:B------:R-:W-:Y:S01]  /*2770*/  FSEL R90, R77, RZ, !P2 ;  /* 0x000000ff4d5a7208 */ /* 0x000fe20005000000 */
[----:B------:R-:W-:Y:S01]  /*2780*/  FMUL.FTZ R75, R86, R75 ;  /* 0x0000004b564b7220 */ /* 0x000fe20000410000 */
[----:B------:R-:W-:-:S02]  /*2790*/  FSEL R93, R74, RZ, !P1 ;  /* 0x000000ff4a5d7208 */ /* 0x000fc40004800000 */
[----:B------:R-:W-:Y:S01]  /*27a0*/  ISETP.GE.U32.AND P1, PT, R35, R41, PT ;  /* 0x000000292300720c */ /* 0x000fe20003f26070 */
[----:B------:R-:W-:Y:S04]  /*27b0*/  STS.U16 [R40+0x100], R73 ;  /* 0x0001004928007388 */ /* 0x000fe80000000400 */
[----:B------:R-:W-:Y:S04]  /*27c0*/  STS.U16 [R40+0x140], R95 ;  /* 0x0001405f28007388 */ /* 0x000fe80000000400 */
[----:B------:R0:W-:Y:S04]  /*27d0*/  STS.U16 [R40+0x180], R97 ;  /* 0x0001806128007388 */ /* 0x0001e80000000400 */
[----:B------:R-:W-:Y:S01]  /*27e0*/  STS.U16 [R40+0x1c0], R99 ;  /* 0x0001c06328007388 */ /* 0x000fe20000000400 */
[----:B------:R-:W-:-:S03]  /*27f0*/  NOP ;  /* 0x0000000000007918 */ /* 0x000fc60000000000 */
[----:B------:R-:W1:Y:S04]  /*2800*/  LDS.64 R78, [R87+0x100] ;  /* 0x00010000574e7984 */ /* 0x000e680000000a00 */
[----:B------:R-:W3:Y:S01]  /*2810*/  @P0 LDS.64 R72, [UR6+0x220] ;  /* 0x00022006ff480984 */ /* 0x000ee20008000a00 */
[----:B0-----:R-:W0:Y:S01]  /*2820*/  MUFU.EX2 R97, R91 ;  /* 0x0000005b00617308 */ /* 0x001e220000000800 */
[----:B--2---:R-:W-:Y:S02]  /*2830*/  FSEL R95, R89, 1, !P2 ;  /* 0x3f800000595f7808 */ /* 0x004fe40005000000 */
[----:B------:R-:W-:-:S04]  /*2840*/  ISETP.GE.U32.AND P2, PT, R34, R41, PT ;  /* 0x000000292200720c */ /* 0x000fc80003f46070 */
[----:B------:R-:W-:Y:S02]  /*2850*/  FSEL R94, R76, RZ, !P2 ;  /* 0x000000ff4c5e7208 */ /* 0x000fe40005000000 */
[----:B0-----:R-:W-:Y:S01]  /*2860*/  FSEL R97, R97, 1, !P2 ;  /* 0x3f80000061617808 */ /* 0x001fe20005000000 */
[--C-:B-1----:R-:W-:Y:S02]  /*2870*/  HADD2.F32 R91, -RZ, R79.reuse.H0_H0 ;  /* 0x2000004fff5b7230 */ /* 0x102fe40000004100 */
[----:B------:R-:W-:Y:S01]  /*2880*/  HADD2.F32 R88, -RZ, R79.H1_H1 ;  /* 0x3000004fff587230 */ /* 0x000fe20000004100 */
[----:B------:R-:W-:Y:S01]  /*2890*/  FSEL R79, R96, 1, !P1 ;  /* 0x3f800000604f7808 */ /* 0x000fe20004800000 */
[--C-:B------:R-:W-:Y:S01]  /*28a0*/  HADD2.F32 R89, -RZ, R78.reuse.H0_H0 ;  /* 0x2000004eff597230 */ /* 0x100fe20000004100 */
[----:B------:R-:W-:Y:S01]  /*28b0*/  FSEL R96, R75, RZ, !P1 ;  /* 0x000000ff4b607208 */ /* 0x000fe20004800000 */
[----:B------:R-:W-:Y:S01]  /*28c0*/  HADD2.F32 R78, -RZ, R78.H1_H1 ;  /* 0x3000004eff4e7230 */ /* 0x000fe20000004100 */
[----:B---3--:R-:W-:Y:S06]  /*28d0*/  @P0 BRA `(.L_x_2856) ;  /* 0x0000000000740947 */ /* 0x008fec0003800000 */
        /* <DEDUP_REMOVED lines=20> */
.L_x_2857:
        /* <DEDUP_REMOVED lines=9> */
.L_x_2856:
[-C--:B------:R-:W-:Y:S01]  /*2ab0*/  FFMA.FTZ R74, R90, R92.reuse, R93 ;  /* 0x0000005c5a4a7223 */ /* 0x080fe2000001005d */
[----:B01----:R-:W-:Y:S01]  /*2ac0*/  FMUL.FTZ R76, R95, R92 ;  /* 0x0000005c5f4c7220 */ /* 0x003fe20000410000 */
        /* <DEDUP_REMOVED lines=41> */
[----:B-1----:R-:W-:Y:S01]  /*2d60*/  @!P0 IMAD.MOV.U32 R98, RZ, RZ, R72 ;  /* 0x000000ffff628224 */ /* 0x002fe200078e0048 */
[----:B------:R-:W-:-:S04]  /*2d70*/  ISETP.NE.AND P0, PT, R28, RZ, PT ;  /* 0x000000ff1c00720c */ /* 0x000fc80003f05270 */
        /* <DEDUP_REMOVED lines=28> */
.L_x_2860:
        /* <DEDUP_REMOVED lines=31> */
.L_x_2861:
[----:B------:R0:W5:Y:S02]  /*3130*/  LDG.E R75, desc[UR8][R64.64] ;  /* 0x00000008404b7981 */ /* 0x000164000c1e1900 */
.L_x_2862:
        /* <DEDUP_REMOVED lines=16> */
.L_x_2859:
[----:B------:R-:W-:Y:S05]  /*3240*/  BSYNC B0 ;  /* 0x0000000000007941 */ /* 0x000fea0003800000 */
.L_x_2858:
[----:B------:R-:W-:Y:S01]  /*3250*/  UIADD3 UR4, UR4, 0x1, URZ ;  /* 0x0000000104047890 */ /* 0x000fe2000fffe03f */
[----:B------:R-:W-:Y:S01]  /*3260*/  FFMA.FTZ R46, R89, R90, R46 ;  /* 0x0000005a592e7223 */ /* 0x000fe2000001002e */
[----:B------:R-:W-:Y:S01]  /*3270*/  FFMA.FTZ R47, R78, R92, R47 ;  /* 0x0000005c4e2f7223 */ /* 0x000fe2000001002f */
[----:B------:R-:W-:Y:S01]  /*3280*/  FFMA.FTZ R80, R91, R94, R80 ;  /* 0x0000005e5b507223 */ /* 0x000fe20000010050 */
[----:B------:R-:W-:Y:S02]  /*3290*/  FFMA.FTZ R81, R88, R79, R81 ;  /* 0x0000004f58517223 */ /* 0x000fe40000010051 */
[----:B------:R-:W-:-:S13]  /*32a0*/  ISETP.LE.AND P0, PT, R82, UR4, PT ;  /* 0x0000000452007c0c */ /* 0x000fda000bf03270 */
[----:B------:R-:W-:Y:S05]  /*32b0*/  @!P0 BRA `(.L_x_2863) ;  /* 0xfffffff000188947 */ /* 0x000fea000383ffff */
.L_x_2855:
[----:B------:R-:W-:Y:S01]  /*32c0*/  BAR.SYNC.DEFER_BLOCKING 0x0 ;  /* 0x0000000000007b1d */ /* 0x000fe20000010000 */
[----:B------:R-:W-:Y:S02]  /*32d0*/  ISETP.NE.AND P0, PT, R28, RZ, PT ;  /* 0x000000ff1c00720c */ /* 0x000fe40003f05270 */
[----:B------:R-:W-:Y:S02]  /*32e0*/  F2FP.F16.F32.PACK_AB R46, R47, R46 ;  /* 0x0000002e2f2e723e */ /* 0x000fe400000000ff */
[----:B------:R-:W-:Y:S01]  /*32f0*/  F2FP.F16.F32.PACK_AB R47, R81, R80 ;  /* 0x00000050512f723e */ /* 0x000fe200000000ff */
[----:B------:R-:W-:Y:S04]  /*3300*/  BSSY B0, `(.L_x_2864) ;  /* 0x000001e000007945 */ /* 0x000fe80003800000 */
[----:B------:R3:W-:Y:S01]  /*3310*/  STS.64 [R87], R46 ;  /* 0x0000002e57007388 */ /* 0x0007e20000000a00 */
[----:B------:R-:W-:-:S03]  /*3320*/  NOP ;  /* 0x0000000000007918 */ /* 0x000fc60000000000 */
[----:B------:R-:W-:Y:S04]  /*3330*/  LDS.U16 R49, [R40] ;  /* 0x0000000028317984 */ /* 0x000fe80000000400 */
[----:B------:R-:W-:Y:S04]  /*3340*/  LDS.U16 R51, [R40+0x40] ;  /* 0x0000400028337984 */ /* 0x000fe80000000400 */
[----:B------:R-:W-:Y:S04]  /*3350*/  LDS.U16 R53, [R40+0x80] ;  /* 0x0000800028357984 */ /* 0x000fe80000000400 */
[----:B------:R-:W-:Y:S04]  /*3360*/  LDS.U16 R55, [R40+0xc0] ;  /* 0x0000c00028377984 */ /* 0x000fe80000000400 */
[----:B------:R-:W-:Y:S01]  /*3370*/  @!P0 STS [UR5+0x100], R41 ;  /* 0x00010029ff008988 */ /* 0x000fe20008000805 */
[----:B------:R-:W-:Y:S06]  /*3380*/  BAR.SYNC.DEFER_BLOCKING 0x0 ;  /* 0x0000000000007b1d */ /* 0x000fec0000010000 */
[----:B------:R-:W4:Y:S01]  /*3390*/  LDS R57, [UR5+0x100] ;  /* 0x00010005ff397984 */ /* 0x000f220008000800 */
[----:B------:R-:W-:-:S02]  /*33a0*/  ULDC.64 UR4, c[0x0][0x2c0] ;  /* 0x0000b00000047ab9 */ /* 0x000fc40000000a00 */
[----:B------:R-:W-:Y:S02]  /*33b0*/  IMAD R44, R11, UR4, RZ ;  /* 0x000000040b2c7c24 */ /* 0x000fe4000f8e02ff */
[----:B------:R-:W-:-:S04]  /*33c0*/  IMAD.WIDE.U32 R42, R7, UR4, RZ ;  /* 0x00000004072a7c25 */ /* 0x000fc8000f8e00ff */
[----:B---3--:R-:W-:-:S04]  /*33d0*/  IMAD R47, R7, UR5, R44 ;  /* 0x00000005072f7c24 */ /* 0x008fc8000f8e022c */
[----:B------:R-:W-:Y:S01]  /*33e0*/  IMAD.IADD R59, R43, 0x1, R47 ;  /* 0x000000012b3b7824 */ /* 0x000fe200078e022f */
[----:B----4-:R-:W-:-:S13]  /*33f0*/  ISETP.GE.AND P0, PT, R60, R57, PT ;  /* 0x000000393c00720c */ /* 0x010fda0003f06270 */
        /* <DEDUP_REMOVED lines=14> */
.L_x_2865:
[----:B------:R-:W-:Y:S05]  /*34e0*/  BSYNC B0 ;  /* 0x0000000000007941 */ /* 0x000fea0003800000 */
.L_x_2864:
        /* <DEDUP_REMOVED lines=27> */
.L_x_2867:
        /* <DEDUP_REMOVED lines=14> */
.L_x_8675:


//--------------------- .text._Z25selective_scan_fwd_kernelI32Selective_Scan_fwd_kernel_traitsILi32ELi4ELi1ELb0ELb1ELb1ELb1ELb0EN3c104HalfEffEEv13SSMParamsBase --------------------------
	.section	.text._Z25selective_scan_fwd_kernelI32Selective_Scan_fwd_kernel_traitsILi32ELi4ELi1ELb0ELb1ELb1ELb1ELb0EN3c104HalfEffEEv13SSMParamsBase,"ax",@progbits
	.align	128
        .global         _Z25selective_scan_fwd_kernelI32Selective_Scan_fwd_kernel_traitsILi32ELi4ELi1ELb0ELb1ELb1ELb1ELb0EN3c104HalfEffEEv13SSMParamsBase
        .type           _Z25selective_scan_fwd_kernelI32Selective_Scan_fwd_kernel_traitsILi32ELi4ELi1ELb0ELb1ELb1ELb1ELb0EN3c104HalfEffEEv13SSMParamsBase,@function
        .size           _Z25selective_scan_fwd_kernelI32Selective_Scan_fwd_kernel_traitsILi32ELi4ELi1ELb0ELb1ELb1ELb1ELb0EN3c104HalfEffEEv13SSMParamsBase,(.L_x_8676 - _Z25selective_scan_fwd_kernelI32Selective_Scan_fwd_kernel_traitsILi32ELi4ELi1ELb0ELb1ELb1ELb1ELb0EN3c104HalfEffEEv13SSMParamsBase)
        .other          _Z25selective_scan_fwd_kernelI32Selective_Scan_fwd_kernel_traitsILi32ELi4ELi1ELb0ELb1ELb1ELb1ELb0EN3c104HalfEffEEv13SSMParamsBase,@"STO_CUDA_ENTRY STV_DEFAULT"
_Z25selective_scan_fwd_kernelI32Selective_Scan_fwd_kernel_traitsILi32ELi4ELi1ELb0ELb1ELb1ELb1ELb0EN3c104HalfEffEEv13SSMParamsBase:
.text._Z25selective_scan_fwd_kernelI32Selective_Scan_fwd_kernel_traitsILi32ELi4ELi1ELb0ELb1ELb1ELb1ELb0EN3c104HalfEffEEv13SSMParamsBase:
        /* <DEDUP_REMOVED lines=38> */
.L_x_2868:
        /* <DEDUP_REMOVED lines=37> */
.L_x_2869:
        /* <DEDUP_REMOVED lines=12> */
.L_x_2870:
[----:B------:R-:W-:Y:S01]  /*0570*/  ISETP.EQ.U32.AND P0, PT, R4, RZ, PT ;  /* 0x000000ff0400720c */ /* 0x000fe20003f02070 */
[----:B------:R-:W0:Y:S08]  /*0580*/  LDC.64 R12, c[0x0][0x368] ;  /* 0x0000da00ff0c7b82 */ /* 0x000e300000000a00 */
[----:B------:R-:W1:Y:S01]  /*0590*/  LDC.64 R14, c[0x0][0x370] ;  /* 0x0000dc00ff0e7b82 */ /* 0x000e620000000a00 */
[----:B------:R-:W-:-:S07]  /*05a0*/  ISETP.EQ.OR.EX P0, PT, R6, RZ, !P5, P0 ;  /* 0x000000ff0600720c */ /* 0x000fce0006f02700 */
[----:B------:R-:W3:Y:S01]  /*05b0*/  LDC.64 R20, c[0x0][0x318] ;  /* 0x0000c600ff147b82 */ /* 0x000ee20000000a00 */
[----:B------:R-:W-:-:S07]  /*05c0*/  CS2R R16, SRZ ;  /* 0x0000000000107805 */ /* 0x000fce000001ff00 */
[----:B------:R-:W4:Y:S01]  /*05d0*/  LDC.64 R22, c[0x0][0x330] ;  /* 0x0000cc00ff167b82 */ /* 0x000f220000000a00 */
[C---:B------:R-:W-:Y:S02]  /*05e0*/  @!P0 LEA R8, P1, R25.reuse, R10, 0x2 ;  /* 0x0000000a19088211 */ /* 0x040fe400078210ff */
        /* <DEDUP_REMOVED lines=11> */
[----:B------:R-:W-:Y:S01]  /*06a0*/  ISETP.NE.AND.EX P1, PT, R15, RZ, PT, P1 ;  /* 0x000000ff0f00720c */ /* 0x000fe20003f25310 */
[----:B------:R-:W-:Y:S01]  /*06b0*/  IMAD.MOV.U32 R15, RZ, RZ, RZ ;  /* 0x000000ffff0f7224 */ /* 0x000fe200078e00ff */
[----:B---3--:R-:W-:-:S04]  /*06c0*/  ISETP.NE.U32.AND P3, PT, R20, RZ, PT ;  /* 0x000000ff1400720c */ /* 0x008fc80003f65070 */
[----:B------:R-:W-:Y:S01]  /*06d0*/  ISETP.NE.AND.EX P3, PT, R21, RZ, PT, P3 ;  /* 0x000000ff1500720c */ /* 0x000fe20003f65330 */
[----:B------:R-:W1:Y:S01]  /*06e0*/  LDC.64 R36, c[0x0][0x308] ;  /* 0x0000c200ff247b82 */ /* 0x000e620000000a00 */
[----:B----4-:R-:W-:-:S03]  /*06f0*/  ISETP.NE.U32.AND P6, PT, R22, RZ, PT ;  /* 0x000000ff1600720c */ /* 0x010fc60003fc5070 */
        /* <DEDUP_REMOVED lines=8> */
[----:B------:R-:W0:Y:S01]  /*0780*/  LDC R21, c[0x0][0x224] ;  /* 0x00008900ff157b82 */ /* 0x000e220000000800 */
[----:B---3--:R-:W-:-:S07]  /*0790*/  ISETP.EQ.U32.AND P6, PT, R15, RZ, PT ;  /* 0x000000ff0f00720c */ /* 0x008fce0003fc2070 */
[----:B------:R-:W3:Y:S01]  /*07a0*/  LDC.64 R38, c[0x0][0x288] ;  /* 0x0000a200ff267b82 */ /* 0x000ee20000000a00 */
[----:B----4-:R-:W-:Y:S01]  /*07b0*/  ISETP.EQ.OR.EX P6, PT, R16, RZ, !P5, P6 ;  /* 0x000000ff1000720c */ /* 0x010fe20006fc2760 */
[----:B------:R-:W-:Y:S01]  /*07c0*/  @P1 IMAD.MOV.U32 R18, RZ, RZ, R15 ;  /* 0x000000ffff121224 */ /* 0x000fe200078e000f */
[----:B------:R-:W-:-:S05]  /*07d0*/  @P1 MOV R17, R16 ;  /* 0x0000001000111202 */ /* 0x000fca0000000f00 */
[----:B------:R-:W4:Y:S01]  /*07e0*/  LDC.64 R46, c[0x0][0x388] ;  /* 0x0000e200ff2e7b82 */ /* 0x000f220000000a00 */
[----:B0-----:R-:W-:-:S07]  /*07f0*/  IABS R19, R21 ;  /* 0x0000001500137213 */ /* 0x001fce0000000000 */
[----:B------:R-:W0:Y:S01]  /*0800*/  LDC.64 R34, c[0x0][0x320] ;  /* 0x0000c800ff227b82 */ /* 0x000e220000000a00 */
[----:B------:R-:W-:Y:S02]  /*0810*/  @!P6 LEA R16, P1, R25, R18, 0x2 ;  /* 0x000000121910e211 */ /* 0x000fe400078210ff */
[----:B------:R-:W1:Y:S05]  /*0820*/  I2F.RP R18, R19 ;  /* 0x0000001300127306 */ /* 0x000e6a0000209400 */
[----:B------:R-:W3:Y:S08]  /*0830*/  LDC.64 R40, c[0x0][0x390] ;  /* 0x0000e400ff287b82 */ /* 0x000ef00000000a00 */
[----:B------:R-:W0:Y:S01]  /*0840*/  LDC.64 R44, c[0x0][0x378] ;  /* 0x0000de00ff2c7b82 */ /* 0x000e220000000a00 */
[----:B-1----:R-:W1:Y:S01]  /*0850*/  MUFU.RCP R18, R18 ;  /* 0x0000001200127308 */ /* 0x002e620000001000 */
[----:B------:R-:W-:-:S06]  /*0860*/  CS2R R8, SRZ ;  /* 0x0000000000087805 */ /* 0x000fcc000001ff00 */
[----:B------:R-:W0:Y:S01]  /*0870*/  LDC.64 R42, c[0x0][0x310] ;  /* 0x0000c400ff2a7b82 */ /* 0x000e220000000a00 */
[----:B------:R-:W5:Y:S01]  /*0880*/  @P3 LDG.E R8, desc[UR8][R12.64] ;  /* 0x000000080c083981 */ /* 0x000f62000c1e1900 */
[----:B------:R-:W-:-:S04]  /*0890*/  @P4 LEA R14, P2, R0, R22, 0x2 ;  /* 0x00000016000e4211 */ /* 0x000fc800078410ff */
[----:B------:R-:W-:Y:S02]  /*08a0*/  @P4 LEA.HI.X R15, R0, R23, R3, 0x2, P2 ;  /* 0x00000017000f4211 */ /* 0x000fe400010f1403 */
[----:B------:R-:W0:Y:S01]  /*08b0*/  LDC R24, c[0x0][0x23c] ;  /* 0x00008f00ff187b82 */ /* 0x000e220000000800 */
[----:B------:R-:W-:Y:S01]  /*08c0*/  @!P6 LEA.HI.X R17, R25, R17, R28, 0x2, P1 ;  /* 0x000000111911e211 */ /* 0x000fe200008f141c */
[----:B--2---:R-:W-:Y:S01]  /*08d0*/  @!P0 IMAD.WIDE R10, R11, 0x4, R48 ;  /* 0x000000040b0a8825 */ /* 0x004fe200078e0230 */
[----:B------:R-:W-:Y:S01]  /*08e0*/  CS2R R22, SRZ ;  /* 0x0000000000167805 */ /* 0x000fe2000001ff00 */
[----:B------:R-:W5:Y:S04]  /*08f0*/  @P4 LDG.E R9, desc[UR8][R14.64] ;  /* 0x000000080e094981 */ /* 0x000f68000c1e1900 */
[----:B------:R1:W2:Y:S04]  /*0900*/  @!P0 LDG.E R27, desc[UR8][R10.64] ;  /* 0x000000080a1b8981 */ /* 0x0002a8000c1e1900 */
[----:B------:R4:W5:Y:S01]  /*0910*/  @!P6 LDG.E R23, desc[UR8][R16.64] ;  /* 0x000000081017e981 */ /* 0x000962000c1e1900 */
[----:B-1----:R-:W-:-:S04]  /*0920*/  VIADD R10, R18, 0xffffffe ;  /* 0x0ffffffe120a7836 */ /* 0x002fc80000000000 */
[----:B------:R1:W3:Y:S02]  /*0930*/  F2I.FTZ.U32.TRUNC.NTZ R11, R10 ;  /* 0x0000000a000b7305 */ /* 0x0002e4000021f000 */
[----:B-1----:R-:W-:Y:S01]  /*0940*/  IMAD.MOV.U32 R10, RZ, RZ, RZ ;  /* 0x000000ffff0a7224 */ /* 0x002fe200078e00ff */
[----:B---3--:R-:W-:-:S05]  /*0950*/  IADD3 R12, RZ, -R11, RZ ;  /* 0x8000000bff0c7210 */ /* 0x008fca0007ffe0ff */
        /* <DEDUP_REMOVED lines=12> */
[----:B------:R-:W-:-:S07]  /*0a20*/  ISETP.NE.AND P2, PT, R21, RZ, PT ;  /* 0x000000ff1500720c */ /* 0x000fce0003f45270 */
[----:B------:R-:W-:-:S05]  /*0a30*/  @P1 VIADD R11, R11, 0x1 ;  /* 0x000000010b0b1836 */ /* 0x000fca0000000000 */
[----:B------:R-:W-:Y:S01]  /*0a40*/  MOV R19, R11 ;  /* 0x0000000b00137202 */ /* 0x000fe20000000f00 */
[----:B------:R-:W-:-:S04]  /*0a50*/  IMAD R10, R28, UR6, RZ ;  /* 0x000000061c0a7c24 */ /* 0x000fc8000f8e02ff */
[----:B------:R-:W-:Y:S01]  /*0a60*/  @!P3 IMAD.MOV R19, RZ, RZ, -R19 ;  /* 0x000000ffff13b224 */ /* 0x000fe200078e0a13 */
[----:B------:R-:W-:Y:S01]  /*0a70*/  @!P2 LOP3.LUT R19, RZ, R21, RZ, 0x33, !PT ;  /* 0x00000015ff13a212 */ /* 0x000fe200078e33ff */
[----:B------:R-:W-:-:S03]  /*0a80*/  IMAD.WIDE.U32 R12, R25, UR6, RZ ;  /* 0x00000006190c7c25 */ /* 0x000fc6000f8e00ff */
[----:B------:R-:W-:Y:S01]  /*0a90*/  SHF.R.S32.HI R21, RZ, 0x1f, R19 ;  /* 0x0000001fff157819 */ /* 0x000fe20000011413 */
[----:B------:R-:W-:Y:S02]  /*0aa0*/  IMAD R15, R25, UR7, R10 ;  /* 0x00000007190f7c24 */ /* 0x000fe4000f8e020a */
[C---:B------:R-:W-:Y:S02]  /*0ab0*/  IMAD R14, R28.reuse, UR4, RZ ;  /* 0x000000041c0e7c24 */ /* 0x040fe4000f8e02ff */
[----:B----4-:R-:W-:Y:S01]  /*0ac0*/  IMAD R16, R28, R30, RZ ;  /* 0x0000001e1c107224 */ /* 0x010fe200078e02ff */
        /* <DEDUP_REMOVED lines=10> */
[C---:B------:R-:W-:Y:S02]  /*0b70*/  IMAD R31, R25.reuse, R31, R16 ;  /* 0x0000001f191f7224 */ /* 0x040fe400078e0210 */
[----:B------:R-:W-:Y:S01]  /*0b80*/  IMAD.WIDE.U32 R14, R25, R30, RZ ;  /* 0x0000001e190e7225 */ /* 0x000fe200078e00ff */
[----:B------:R-:W-:-:S03]  /*0b90*/  IADD3 R11, R13, R11, RZ ;  /* 0x0000000b0d0b7210 */ /* 0x000fc60007ffe0ff */
[----:B------:R-:W-:Y:S01]  /*0ba0*/  IMAD.MOV.U32 R16, RZ, RZ, R10 ;  /* 0x000000ffff107224 */ /* 0x000fe200078e000a */
[C---:B------:R-:W-:Y:S02]  /*0bb0*/  LEA R10, P1, R12.reuse, R36, 0x1 ;  /* 0x000000240c0a7211 */ /* 0x040fe400078208ff */
[----:B------:R-:W-:Y:S01]  /*0bc0*/  IADD3 R15, R15, R31, RZ ;  /* 0x0000001f0f0f7210 */ /* 0x000fe20007ffe0ff */
[----:B------:R-:W-:Y:S01]  /*0bd0*/  IMAD R13, R3, UR4, RZ ;  /* 0x00000004030d7c24 */ /* 0x000fe2000f8e02ff */
[----:B------:R-:W-:Y:S01]  /*0be0*/  LEA.HI.X R11, R12, R37, R11, 0x1, P1 ;  /* 0x000000250c0b7211 */ /* 0x000fe200008f0c0b */
[-C--:B------:R-:W-:Y:S01]  /*0bf0*/  IMAD R18, R21, R38.reuse, RZ ;  /* 0x0000002615127224 */ /* 0x080fe200078e02ff */
[----:B------:R-:W-:Y:S01]  /*0c00*/  ISETP.NE.U32.AND P1, PT, R46, RZ, PT ;  /* 0x000000ff2e00720c */ /* 0x000fe20003f25070 */
[----:B------:R-:W-:Y:S01]  /*0c10*/  IMAD.WIDE.U32 R20, R19, R38, R14 ;  /* 0x0000002613147225 */ /* 0x000fe200078e000e */
[----:B------:R-:W-:Y:S01]  /*0c20*/  ISETP.NE.AND.EX P2, PT, R41, RZ, PT, P2 ;  /* 0x000000ff2900720c */ /* 0x000fe20003f45320 */
[----:B------:R-:W-:Y:S01]  /*0c30*/  HFMA2.MMA R54, -RZ, RZ, 0, 0 ;  /* 0x00000000ff367435 */ /* 0x000fe200000001ff */
[----:B------:R-:W1:Y:S01]  /*0c40*/  LDC.64 R36, c[0x0][0x328] ;  /* 0x0000ca00ff247b82 */ /* 0x000e620000000a00 */
[----:B------:R-:W-:-:S02]  /*0c50*/  IMAD R15, R0, UR5, R13 ;  /* 0x00000005000f7c24 */ /* 0x000fc4000f8e020d */
[----:B------:R-:W-:Y:S01]  /*0c60*/  IMAD.WIDE.U32 R16, R0, UR4, R16 ;  /* 0x0000000400107c25 */ /* 0x000fe2000f8e0010 */
[----:B------:R-:W-:Y:S01]  /*0c70*/  ISETP.NE.AND.EX P1, PT, R47, RZ, PT, P1 ;  /* 0x000000ff2f00720c */ /* 0x000fe20003f25310 */
[----:B------:R-:W-:Y:S02]  /*0c80*/  ULDC.64 UR4, c[0x0][0x2a8] ;  /* 0x0000aa0000047ab9 */ /* 0x000fe40000000a00 */
[----:B------:R-:W-:Y:S01]  /*0c90*/  IMAD.IADD R17, R17, 0x1, R15 ;  /* 0x0000000111117824 */ /* 0x000fe200078e020f */
[----:B------:R-:W-:Y:S01]  /*0ca0*/  HFMA2.MMA R15, -RZ, RZ, 0, 0 ;  /* 0x00000000ff0f7435 */ /* 0x000fe200000001ff */
[----:B0-----:R-:W-:-:S04]  /*0cb0*/  LEA R14, P3, R16, R34, 0x1 ;  /* 0x00000022100e7211 */ /* 0x001fc800078608ff */
[----:B------:R-:W-:Y:S01]  /*0cc0*/  LEA.HI.X R17, R16, R35, R17, 0x1, P3 ;  /* 0x0000002310117211 */ /* 0x000fe200018f0c11 */
[----:B------:R-:W-:-:S04]  /*0cd0*/  IMAD.MOV.U32 R16, RZ, RZ, RZ ;  /* 0x000000ffff107224 */ /* 0x000fc800078e00ff */
[----:B------:R-:W0:Y:S01]  /*0ce0*/  @P1 LDC R15, c[0x0][0x388] ;  /* 0x0000e200ff0f1b82 */ /* 0x000e220000000800 */
[----:B------:R-:W-:Y:S01]  /*0cf0*/  ISETP.NE.U32.AND P3, PT, R44, RZ, PT ;  /* 0x000000ff2c00720c */ /* 0x000fe20003f65070 */
[----:B------:R-:W-:-:S06]  /*0d00*/  IMAD R33, R19, R39, R18 ;  /* 0x0000002713217224 */ /* 0x000fcc00078e0212 */
[----:B------:R-:W3:Y:S01]  /*0d10*/  @P1 LDC R16, c[0x0][0x38c] ;  /* 0x0000e300ff101b82 */ /* 0x000ee20000000800 */
[----:B------:R-:W-:Y:S01]  /*0d20*/  ISETP.NE.AND.EX P3, PT, R45, RZ, PT, P3 ;  /* 0x000000ff2d00720c */ /* 0x000fe20003f65330 */
[----:B------:R-:W-:Y:S01]  /*0d30*/  IMAD R12, R28, UR6, RZ ;  /* 0x000000061c0c7c24 */ /* 0x000fe2000f8e02ff */
[----:B------:R-:W-:-:S03]  /*0d40*/  IADD3 R13, R21, R33, RZ ;  /* 0x00000021150d7210 */ /* 0x000fc60007ffe0ff */
[C---:B------:R-:W-:Y:S01]  /*0d50*/  IMAD R31, R25.reuse, UR7, R12 ;  /* 0x00000007191f7c24 */ /* 0x040fe2000f8e020c */
[C---:B------:R-:W-:Y:S02]  /*0d60*/  LEA R12, P4, R20.reuse, R42, 0x1 ;  /* 0x0000002a140c7211 */ /* 0x040fe400078808ff */
[----:B------:R-:W-:Y:S01]  /*0d70*/  MOV R34, RZ ;  /* 0x000000ff00227202 */ /* 0x000fe20000000f00 */
[----:B------:R-:W-:Y:S01]  /*0d80*/  IMAD.MOV.U32 R32, RZ, RZ, RZ ;  /* 0x000000ffff207224 */ /* 0x000fe200078e00ff */
[----:B------:R-:W-:Y:S02]  /*0d90*/  LEA.HI.X R13, R20, R43, R13, 0x1, P4 ;  /* 0x0000002b140d7211 */ /* 0x000fe400020f0c0d */
[----:B------:R-:W-:Y:S01]  /*0da0*/  @P2 ISETP.NE.U32.AND P4, PT, R40, RZ, PT ;  /* 0x000000ff2800220c */ /* 0x000fe20003f85070 */
[----:B------:R-:W-:Y:S01]  /*0db0*/  IMAD.WIDE.U32 R18, R25, UR6, RZ ;  /* 0x0000000619127c25 */ /* 0x000fe2000f8e00ff */
[----:B------:R-:W4:Y:S03]  /*0dc0*/  @P3 LDC R54, c[0x0][0x378] ;  /* 0x0000de00ff363b82 */ /* 0x000f260000000800 */
[----:B------:R-:W-:-:S05]  /*0dd0*/  IMAD R21, R3, UR4, RZ ;  /* 0x0000000403157c24 */ /* 0x000fca000f8e02ff */
[----:B------:R-:W2:Y:S01]  /*0de0*/  @P3 LDC R34, c[0x0][0x37c] ;  /* 0x0000df00ff223b82 */ /* 0x000ea20000000800 */
[----:B------:R-:W-:Y:S02]  /*0df0*/  PLOP3.LUT P3, PT, PT, PT, PT, 0x8, 0x0 ;  /* 0x000000000000781c */ /* 0x000fe40003f6e170 */
[----:B------:R-:W-:Y:S01]  /*0e00*/  @P2 ISETP.NE.AND.EX P3, PT, R41, RZ, PT, P4 ;  /* 0x000000ff2900220c */ /* 0x000fe20003f65340 */
[----:B------:R-:W-:-:S04]  /*0e10*/  IMAD.IADD R19, R19, 0x1, R31 ;  /* 0x0000000113137824 */ /* 0x000fc800078e021f */
[----:B------:R-:W2:Y:S01]  /*0e20*/  @P2 LDC R32, c[0x0][0x390] ;  /* 0x0000e400ff202b82 */ /* 0x000ea20000000800 */
[----:B------:R-:W-:-:S07]  /*0e30*/  IMAD R31, R0, UR5, R21 ;  /* 0x00000005001f7c24 */ /* 0x000fce000f8e0215 */
[----:B------:R-:W2:Y:S01]  /*0e40*/  @P2 LDC R22, c[0x0][0x394] ;  /* 0x0000e500ff162b82 */ /* 0x000ea20000000800 */
[----:B0-----:R-:W-:Y:S01]  /*0e50*/  ISETP.NE.U32.AND P2, PT, R15, RZ, PT ;  /* 0x000000ff0f00720c */ /* 0x001fe20003f45070 */
[----:B------:R-:W-:Y:S01]  /*0e60*/  IMAD.WIDE.U32 R20, R0, UR4, R18 ;  /* 0x0000000400147c25 */ /* 0x000fe2000f8e0012 */
[----:B------:R-:W-:Y:S02]  /*0e70*/  ULDC.64 UR4, c[0x0][0x240] ;  /* 0x0000900000047ab9 */ /* 0x000fe40000000a00 */
[----:B---3--:R-:W-:Y:S01]  /*0e80*/  ISETP.NE.AND.EX P2, PT, R16, RZ, PT, P2 ;  /* 0x000000ff1000720c */ /* 0x008fe20003f45320 */
[----:B------:R-:W-:Y:S01]  /*0e90*/  IMAD R19, R3, UR4, RZ ;  /* 0x0000000403137c24 */ /* 0x000fe2000f8e02ff */
[----:B-1----:R-:W-:Y:S01]  /*0ea0*/  LEA R18, P4, R20, R36, 0x1 ;  /* 0x0000002414127211 */ /* 0x002fe200078808ff */
[----:B------:R-:W-:-:S04]  /*0eb0*/  IMAD.WIDE.U32 R50, R0, UR4, RZ ;  /* 0x0000000400327c25 */ /* 0x000fc8000f8e00ff */
[----:B------:R-:W-:Y:S02]  /*0ec0*/  IMAD R33, R0, UR5, R19 ;  /* 0x0000000500217c24 */ /* 0x000fe4000f8e0213 */
[----:B------:R-:W-:Y:S01]  /*0ed0*/  IMAD.IADD R19, R21, 0x1, R31 ;  /* 0x0000000115137824 */ /* 0x000fe200078e021f */
[----:B------:R-:W-:Y:S02]  /*0ee0*/  CS2R R52, SRZ ;  /* 0x0000000000347805 */ /* 0x000fe4000001ff00 */
[----:B------:R-:W-:Y:S01]  /*0ef0*/  @P1 MOV R52, R15 ;  /* 0x0000000f00341202 */ /* 0x000fe20000000f00 */
[----:B------:R-:W-:Y:S01]  /*0f00*/  @P1 IMAD.MOV.U32 R53, RZ, RZ, R16 ;  /* 0x000000ffff351224 */ /* 0x000fe200078e0010 */
[----:B------:R-:W-:Y:S02]  /*0f10*/  LEA.HI.X R19, R20, R37, R19, 0x1, P4 ;  /* 0x0000002514137211 */ /* 0x000fe400020f0c13 */
[----:B------:R-:W-:Y:S02]  /*0f20*/  SEL R20, R24, 0x800, P5 ;  /* 0x0000080018147807 */ /* 0x000fe40002800000 */
[----:B------:R-:W-:-:S02]  /*0f30*/  IADD3 R21, R51, R33, RZ ;  /* 0x0000002133157210 */ /* 0x000fc40007ffe0ff */
[----:B--2---:R-:W-:Y:S01]  /*0f40*/  @!P0 SHF.R.S32.HI R29, RZ, 0x1f, R27 ;  /* 0x0000001fff1d8819 */ /* 0x004fe2000001141b */
        /* <DEDUP_REMOVED lines=31> */
.L_x_2871:
        /* <DEDUP_REMOVED lines=18> */
.L_x_2872:
[----:B------:R-:W-:-:S13]  /*1260*/  ISETP.GE.AND P0, PT, R24, 0x1, PT ;  /* 0x000000011800780c */ /* 0x000fda0003f06270 */
[----:B------:R-:W-:Y:S05]  /*1270*/  @!P0 EXIT ;  /* 0x000000000000894d */ /* 0x000fea0003800000 */
[----:B------:R-:W0:Y:S01]  /*1280*/  S2R R81, SR_TID.X ;  /* 0x0000000000517919 */ /* 0x000e220000002100 */
[----:B------:R-:W-:Y:S01]  /*1290*/  MOV R31, R5 ;  /* 0x00000005001f7202 */ /* 0x000fe20000000f00 */
[----:B------:R-:W-:Y:S01]  /*12a0*/  IMAD.MOV.U32 R30, RZ, RZ, R2 ;  /* 0x000000ffff1e7224 */ /* 0x000fe200078e0002 */
[----:B------:R-:W-:Y:S01]  /*12b0*/  LEA R54, P0, R25, R54, 0x2 ;  /* 0x0000003619367211 */ /* 0x000fe200078010ff */
[----:B------:R-:W1:Y:S01]  /*12c0*/  S2R R26, SR_LANEID ;  /* 0x00000000001a7919 */ /* 0x000e620000000000 */
[----:B------:R-:W-:Y:S02]  /*12d0*/  ULDC.64 UR4, c[0x0][0x2e0] ;  /* 0x0000b80000047ab9 */ /* 0x000fe40000000a00 */
[----:B------:R-:W-:Y:S01]  /*12e0*/  IMAD.WIDE.U32 R56, R27, UR4, R30 ;  /* 0x000000041b387c25 */ /* 0x000fe2000f8e001e */
[----:B------:R-:W-:-:S03]  /*12f0*/  LEA.HI.X R55, R25, R34, R28, 0x2, P0 ;  /* 0x0000002219377211 */ /* 0x000fc600000f141c */
[----:B------:R-:W-:-:S04]  /*1300*/  IMAD R28, R29, UR4, RZ ;  /* 0x000000041d1c7c24 */ /* 0x000fc8000f8e02ff */
[----:B------:R-:W-:Y:S01]  /*1310*/  IMAD R33, R27, UR5, R28 ;  /* 0x000000051b217c24 */ /* 0x000fe2000f8e021c */
[----:B------:R-:W-:Y:S01]  /*1320*/  HFMA2.MMA R27, -RZ, RZ, 0, 0 ;  /* 0x00000000ff1b7435 */ /* 0x000fe200000001ff */
[----:B------:R-:W-:Y:S02]  /*1330*/  IMAD.MOV.U32 R28, RZ, RZ, RZ ;  /* 0x000000ffff1c7224 */ /* 0x000fe400078e00ff */
        /* <DEDUP_REMOVED lines=11> */
.L_x_2894:
        /* <DEDUP_REMOVED lines=28> */
[----:B------:R-:W5:Y:S01]  /*15b0*/  @!P3 LDG.E.U16 R60, desc[UR8][R38.64+0xc0] ;  /* 0x0000c008263cb981 */ /* 0x000f62000c1e1500 */
[----:B------:R-:W0:Y:S01]  /*15c0*/  S2UR UR5, SR_CgaCtaId ;  /* 0x00000000000579c3 */ /* 0x000e220000008800 */
[----:B------:R-:W-:Y:S01]  /*15d0*/  UMOV UR4, 0x400 ;  /* 0x0000040000047882 */ /* 0x000fe20000000000 */
[----:B------:R-:W-:-:S02]  /*15e0*/  IADD3 R40, P0, R18, R41, RZ ;  /* 0x0000002912287210 */ /* 0x000fc40007f1e0ff */
[----:B------:R-:W-:Y:S02]  /*15f0*/  PRMT R62, RZ, 0x7610, R62 ;  /* 0x00007610ff3e7816 */ /* 0x000fe4000000003e */
[----:B------:R-:W-:Y:S01]  /*1600*/  PRMT R66, RZ, 0x7610, R66 ;  /* 0x00007610ff427816 */ /* 0x000fe20000000042 */
[--C-:B------:R-:W-:Y:S01]  /*1610*/  IMAD.X R41, R19, 0x1, R64.reuse, P0 ;  /* 0x0000000113297824 */ /* 0x100fe200000e0640 */
[----:B------:R-:W-:Y:S02]  /*1620*/  PRMT R64, RZ, 0x7610, R64 ;  /* 0x00007610ff407816 */ /* 0x000fe40000000040 */
[----:B------:R-:W-:Y:S01]  /*1630*/  PRMT R68, RZ, 0x7610, R68 ;  /* 0x00007610ff447816 */ /* 0x000fe20000000044 */
[----:B0-----:R-:W-:-:S03]  /*1640*/  ULEA UR5, UR5, UR4, 0x18 ;  /* 0x0000000405057291 */ /* 0x001fc6000f8ec03f */
[----:B------:R-:W-:-:S03]  /*1650*/  ULDC.U8 UR4, c[0x0][0x238] ;  /* 0x00008e0000047ab9 */ /* 0x000fc60000000000 */
[C---:B------:R-:W-:Y:S02]  /*1660*/  LEA R25, R26.reuse, UR5, 0x1 ;  /* 0x000000051a197c11 */ /* 0x040fe4000f8e08ff */
[----:B------:R-:W-:-:S03]  /*1670*/  LEA R37, R26, UR5, 0x3 ;  /* 0x000000051a257c11 */ /* 0x000fc6000f8e18ff */
[----:B--2---:R-:W-:Y:S04]  /*1680*/  STS.U16 [R25], R42 ;  /* 0x0000002a19007388 */ /* 0x004fe80000000400 */
[----:B---3--:R-:W-:Y:S04]  /*1690*/  STS.U16 [R25+0x40], R44 ;  /* 0x0000402c19007388 */ /* 0x008fe80000000400 */
[----:B----4-:R0:W-:Y:S04]  /*16a0*/  STS.U16 [R25+0x80], R46 ;  /* 0x0000802e19007388 */ /* 0x0101e80000000400 */
[----:B-----5:R-:W-:Y:S01]  /*16b0*/  STS.U16 [R25+0xc0], R60 ;  /* 0x0000c03c19007388 */ /* 0x020fe20000000400 */
[----:B------:R-:W-:-:S03]  /*16c0*/  NOP ;  /* 0x0000000000007918 */ /* 0x000fc60000000000 */
[----:B------:R-:W-:Y:S01]  /*16d0*/  LDS.64 R42, [R37] ;  /* 0x00000000252a7984 */ /* 0x000fe20000000a00 */
[----:B0-----:R-:W0:Y:S08]  /*16e0*/  LDC R46, c[0x0][0x21c] ;  /* 0x00008700ff2e7b82 */ /* 0x001e300000000800 */
        /* <DEDUP_REMOVED lines=16> */
[----:B------:R-:W-:Y:S01]  /*17f0*/  FADD.FTZ R39, R44, R9 ;  /* 0x000000092c277221 */ /* 0x000fe20000010000 */
[----:B------:R-:W-:-:S02]  /*1800*/  HADD2.F32 R44, -RZ, R45.H1_H1 ;  /* 0x3000002dff2c7230 */ /* 0x000fc40000004100 */
[--C-:B------:R-:W-:Y:S01]  /*1810*/  FADD.FTZ R40, R60, R9.reuse ;  /* 0x000000093c287221 */ /* 0x100fe20000010000 */
[----:B------:R-:W-:Y:S02]  /*1820*/  FSETP.GTU.FTZ.AND P0, PT, R38, 20, PT ;  /* 0x41a000002600780b */ /* 0x000fe40003f1c000 */
[----:B------:R-:W-:Y:S01]  /*1830*/  FSETP.GTU.FTZ.AND P1, PT, R39, 20, PT ;  /* 0x41a000002700780b */ /* 0x000fe20003f3c000 */
[----:B------:R-:W-:Y:S01]  /*1840*/  FADD.FTZ R41, R44, R9 ;  /* 0x000000092c297221 */ /* 0x000fe20000010000 */
        /* <DEDUP_REMOVED lines=34> */
.L_x_2874:
[----:B------:R-:W-:Y:S05]  /*1a70*/  BSYNC B0 ;  /* 0x0000000000007941 */ /* 0x000fea0003800000 */
.L_x_2873:
        /* <DEDUP_REMOVED lines=40> */
.L_x_2876:
[----:B------:R-:W-:Y:S05]  /*1d00*/  BSYNC B0 ;  /* 0x0000000000007941 */ /* 0x000fea0003800000 */
.L_x_2875:
        /* <DEDUP_REMOVED lines=33> */
.L_x_2878:
[----:B------:R-:W-:Y:S05]  /*1f20*/  BSYNC B0 ;  /* 0x0000000000007941 */ /* 0x000fea0003800000 */
.L_x_2877:
        /* <DEDUP_REMOVED lines=33> */
.L_x_2880:
[----:B------:R-:W-:Y:S05]  /*2140*/  BSYNC B0 ;  /* 0x0000000000007941 */ /* 0x000fea0003800000 */
.L_x_2879:
        /* <DEDUP_REMOVED lines=27> */
.L_x_2889:
        /* <DEDUP_REMOVED lines=14> */
[----:B------:R0:W2:Y:S01]  /*23e0*/  @!P3 LDG.E.U16 R90, desc[UR8][R82.64+0xc0] ;  /* 0x0000c008525ab981 */ /* 0x0000a2000c1e1500 */
[----:B------:R-:W-:Y:S01]  /*23f0*/  MOV R73, R21 ;  /* 0x0000001500497202 */ /* 0x000fe20000000f00 */
[----:B------:R-:W-:-:S02]  /*2400*/  IMAD.MOV.U32 R72, RZ, RZ, R50 ;  /* 0x000000ffff487224 */ /* 0x000fc400078e0032 */
[C---:B---3--:R-:W-:Y:S02]  /*2410*/  IMAD R74, R64.reuse, UR7, RZ ;  /* 0x00000007404a7c24 */ /* 0x048fe4000f8e02ff */
        /* <DEDUP_REMOVED lines=8> */
[----:B------:R-:W-:Y:S02]  /*24a0*/  LEA R76, P0, R74, R12, 0x1 ;  /* 0x0000000c4a4c7211 */ /* 0x000fe400078008ff */
[----:B0-----:R-:W-:Y:S01]  /*24b0*/  PRMT R82, RZ, 0x7610, R82 ;  /* 0x00007610ff527816 */ /* 0x001fe20000000052 */
[----:B------:R-:W3:Y:S01]  /*24c0*/  LDG.E R72, desc[UR8][R72.64] ;  /* 0x0000000848487981 */ /* 0x000ee2000c1e1900 */
[----:B------:R-:W-:Y:S02]  /*24d0*/  IADD3 R75, R75, R77, RZ ;  /* 0x0000004d4b4b7210 */ /* 0x000fe40007ffe0ff */
[----:B------:R-:W-:Y:S02]  /*24e0*/  PRMT R92, RZ, 0x7610, R92 ;  /* 0x00007610ff5c7816 */ /* 0x000fe4000000005c */
[----:B------:R-:W-:-:S02]  /*24f0*/  PRMT R94, RZ, 0x7610, R94 ;  /* 0x00007610ff5e7816 */ /* 0x000fc4000000005e */
[----:B------:R-:W-:Y:S02]  /*2500*/  PRMT R96, RZ, 0x7610, R96 ;  /* 0x00007610ff607816 */ /* 0x000fe40000000060 */
[----:B------:R-:W-:Y:S01]  /*2510*/  LEA.HI.X R77, R74, R13, R75, 0x1, P0 ;  /* 0x0000000d4a4d7211 */ /* 0x000fe200000f0c4b */
[----:B-----5:R3:W-:Y:S04]  /*2520*/  STS.U16 [R25], R84 ;  /* 0x0000005419007388 */ /* 0x0207e80000000400 */
[----:B--2---:R-:W-:Y:S04]  /*2530*/  STS.U16 [R25+0x40], R86 ;  /* 0x0000405619007388 */ /* 0x004fe80000000400 */
[----:B------:R-:W-:Y:S04]  /*2540*/  STS.U16 [R25+0x80], R88 ;  /* 0x0000805819007388 */ /* 0x000fe80000000400 */
[----:B------:R0:W-:Y:S01]  /*2550*/  STS.U16 [R25+0xc0], R90 ;  /* 0x0000c05a19007388 */ /* 0x0001e20000000400 */
[----:B------:R-:W-:-:S03]  /*2560*/  NOP ;  /* 0x0000000000007918 */ /* 0x000fc60000000000 */
[----:B------:R-:W2:Y:S04]  /*2570*/  @!P6 LDG.E.U16 R82, desc[UR8][R76.64] ;  /* 0x000000084c52e981 */ /* 0x000ea8000c1e1500 */
[----:B------:R-:W4:Y:S04]  /*2580*/  @!P5 LDG.E.U16 R92, desc[UR8][R76.64+0x40] ;  /* 0x000040084c5cd981 */ /* 0x000f28000c1e1500 */
[----:B------:R-:W5:Y:S04]  /*2590*/  @!P4 LDG.E.U16 R94, desc[UR8][R76.64+0x80] ;  /* 0x000080084c5ec981 */ /* 0x000f68000c1e1500 */
[----:B------:R-:W5:Y:S01]  /*25a0*/  @!P3 LDG.E.U16 R96, desc[UR8][R76.64+0xc0] ;  /* 0x0000c0084c60b981 */ /* 0x000f62000c1e1500 */
[----:B------:R-:W1:Y:S01]  /*25b0*/  S2UR UR6, SR_CgaCtaId ;  /* 0x00000000000679c3 */ /* 0x000e620000008800 */
[----:B------:R-:W-:-:S02]  /*25c0*/  UMOV UR5, 0x400 ;  /* 0x0000040000057882 */ /* 0x000fc40000000000 */
[----:B------:R0:W0:Y:S01]  /*25d0*/  LDS.64 R74, [R37] ;  /* 0x00000000254a7984 */ /* 0x0000220000000a00 */
[----:B------:R-:W-:Y:S01]  /*25e0*/  ISETP.NE.AND P0, PT, R27, RZ, PT ;  /* 0x000000ff1b00720c */ /* 0x000fe20003f05270 */
[----:B------:R-:W0:Y:S01]  /*25f0*/  S2R R81, SR_TID.X ;  /* 0x0000000000517919 */ /* 0x000e220000002100 */
[----:B---3--:R-:W-:Y:S01]  /*2600*/  FMUL.FTZ R84, R72, 1.4426950216293334961 ;  /* 0x3fb8aa3b48547820 */ /* 0x008fe20000410000 */
[----:B-1----:R-:W-:-:S04]  /*2610*/  ULEA UR5, UR6, UR5, 0x18 ;  /* 0x0000000506057291 */ /* 0x002fc8000f8ec03f */
[----:B------:R-:W-:Y:S02]  /*2620*/  ULEA UR6, UR4, UR5, 0x3 ;  /* 0x0000000504067291 */ /* 0x000fe4000f8e183f */
[C---:B0-----:R-:W-:Y:S02]  /*2630*/  LEA R25, R26.reuse, UR5, 0x1 ;  /* 0x000000051a197c11 */ /* 0x041fe4000f8e08ff */
[----:B------:R-:W-:Y:S01]  /*2640*/  LEA R37, R26, UR5, 0x3 ;  /* 0x000000051a257c11 */ /* 0x000fe2000f8e18ff */
[C---:B------:R-:W-:Y:S01]  /*2650*/  FMUL.FTZ R85, R84.reuse, R38 ;  /* 0x0000002654557220 */ /* 0x040fe20000410000 */
[C---:B------:R-:W-:Y:S01]  /*2660*/  FMUL.FTZ R86, R84.reuse, R39 ;  /* 0x0000002754567220 */ /* 0x040fe20000410000 */
[C---:B------:R-:W-:Y:S01]  /*2670*/  FMUL.FTZ R87, R84.reuse, R40 ;  /* 0x0000002854577220 */ /* 0x040fe20000410000 */
[----:B------:R-:W-:Y:S02]  /*2680*/  FMUL.FTZ R84, R84, R41 ;  /* 0x0000002954547220 */ /* 0x000fe40000410000 */
[----:B------:R0:W-:Y:S08]  /*2690*/  MUFU.EX2 R88, R86 ;  /* 0x0000005600587308 */ /* 0x0001f00000000800 */
[----:B------:R-:W1:Y:S01]  /*26a0*/  MUFU.EX2 R85, R85 ;  /* 0x0000005500557308 */ /* 0x000e620000000800 */
[----:B------:R-:W-:-:S02]  /*26b0*/  HADD2.F32 R83, -RZ, R74.H0_H0 ;  /* 0x2000004aff537230 */ /* 0x000fc40000004100 */
[----:B------:R-:W-:Y:S02]  /*26c0*/  HADD2.F32 R74, -RZ, R74.H1_H1 ;  /* 0x3000004aff4a7230 */ /* 0x000fe40000004100 */
[----:B------:R-:W-:-:S03]  /*26d0*/  IMAD.SHL.U32 R89, R81, 0x4, RZ ;  /* 0x0000000451597824 */ /* 0x000fc600078e00ff */
[----:B------:R-:W3:Y:S01]  /*26e0*/  MUFU.EX2 R90, R84 ;  /* 0x00000054005a7308 */ /* 0x000ee20000000800 */
[----:B------:R-:W-:Y:S01]  /*26f0*/  FMUL.FTZ R83, R78, R83 ;  /* 0x000000534e537220 */ /* 0x000fe20000410000 */
[----:B------:R-:W-:Y:S01]  /*2700*/  FMUL.FTZ R74, R79, R74 ;  /* 0x0000004a4f4a7220 */ /* 0x000fe20000410000 */
[-C--:B------:R-:W-:Y:S02]  /*2710*/  ISETP.GE.U32.AND P2, PT, R89, R36.reuse, PT ;  /* 0x000000245900720c */ /* 0x080fe40003f46070 */
[----:B------:R-:W-:Y:S02]  /*2720*/  ISETP.GE.U32.AND P1, PT, R29, R36, PT ;  /* 0x000000241d00720c */ /* 0x000fe40003f26070 */
[----:B0-----:R-:W-:Y:S02]  /*2730*/  FSEL R86, R83, RZ, !P2 ;  /* 0x000000ff53567208 */ /* 0x001fe40005000000 */
[----:B-1----:R-:W-:Y:S02]  /*2740*/  FSEL R89, R85, 1, !P2 ;  /* 0x3f80000055597808 */ /* 0x002fe40005000000 */
[----:B------:R-:W-:-:S02]  /*2750*/  FSEL R88, R88, 1, !P1 ;  /* 0x3f80000058587808 */ /* 0x000fc40004800000 */
[----:B------:R-:W-:Y:S01]  /*2760*/  ISETP.GE.U32.AND P2, PT, R30, R36, PT ;  /* 0x000000241e00720c */ /* 0x000fe20003f46070 */
[----:B--2---:R-:W-:Y:S04]  /*2770*/  STS.U16 [R25+0x100], R82 ;  /* 0x0001005219007388 */ /* 0x004fe80000000400 */
[----:B----4-:R0:W-:Y:S04]  /*2780*/  STS.U16 [R25+0x140], R92 ;  /* 0x0001405c19007388 */ /* 0x0101e80000000400 */
[----:B-----5:R-:W-:Y:S04]  /*2790*/  STS.U16 [R25+0x180], R94 ;  /* 0x0001805e19007388 */ /* 0x020fe80000000400 */
[----:B------:R-:W-:Y:S01]  /*27a0*/  STS.U16 [R25+0x1c0], R96 ;  /* 0x0001c06019007388 */ /* 0x000fe20000000400 */
[----:B------:R-:W-:-:S03]  /*27b0*/  NOP ;  /* 0x0000000000007918 */ /* 0x000fc60000000000 */
[----:B------:R-:W1:Y:S04]  /*27c0*/  LDS.64 R76, [R37+0x100] ;  /* 0x00010000254c7984 */ /* 0x000e680000000a00 */
[----:B------:R-:W2:Y:S01]  /*27d0*/  @P0 LDS.64 R72, [UR6+0x220] ;  /* 0x00022006ff480984 */ /* 0x000ea20008000a00 */
[----:B0-----:R0:W4:Y:S01]  /*27e0*/  MUFU.EX2 R92, R87 ;  /* 0x00000057005c7308 */ /* 0x0011220000000800 */
[--C-:B------:R-:W-:Y:S02]  /*27f0*/  HADD2.F32 R82, -RZ, R75.reuse.H0_H0 ;  /* 0x2000004bff527230 */ /* 0x100fe40000004100 */
[----:B------:R-:W-:-:S03]  /*2800*/  HADD2.F32 R75, -RZ, R75.H1_H1 ;  /* 0x3000004bff4b7230 */ /* 0x000fc60000004100 */
[----:B------:R-:W-:Y:S02]  /*2810*/  FMUL.FTZ R91, R47, R82 ;  /* 0x000000522f5b7220 */ /* 0x000fe40000410000 */
[----:B------:R-:W-:Y:S01]  /*2820*/  FMUL.FTZ R75, R80, R75 ;  /* 0x0000004b504b7220 */ /* 0x000fe20000410000 */
[----:B0-----:R-:W-:Y:S02]  /*2830*/  FSEL R87, R74, RZ, !P1 ;  /* 0x000000ff4a577208 */ /* 0x001fe40004800000 */
[----:B------:R-:W-:Y:S02]  /*2840*/  ISETP.GE.U32.AND P1, PT, R31, R36, PT ;  /* 0x000000241f00720c */ /* 0x000fe40003f26070 */
[----:B------:R-:W-:Y:S02]  /*2850*/  FSEL R91, R91, RZ, !P2 ;  /* 0x000000ff5b5b7208 */ /* 0x000fe40005000000 */
[----:B---3--:R-:W-:Y:S02]  /*2860*/  FSEL R90, R90, 1, !P1 ;  /* 0x3f8000005a5a7808 */ /* 0x008fe40004800000 */
[----:B----4-:R-:W-:-:S02]  /*2870*/  FSEL R92, R92, 1, !P2 ;  /* 0x3f8000005c5c7808 */ /* 0x010fc40005000000 */
[----:B------:R-:W-:Y:S01]  /*2880*/  FSEL R93, R75, RZ, !P1 ;  /* 0x000000ff4b5d7208 */ /* 0x000fe20004800000 */
[--C-:B-1----:R-:W-:Y:S02]  /*2890*/  HADD2.F32 R83, -RZ, R76.reuse.H0_H0 ;  /* 0x2000004cff537230 */ /* 0x102fe40000004100 */
[----:B------:R-:W-:Y:S02]  /*28a0*/  HADD2.F32 R82, -RZ, R76.H1_H1 ;  /* 0x3000004cff527230 */ /* 0x000fe40000004100 */
[--C-:B------:R-:W-:Y:S02]  /*28b0*/  HADD2.F32 R85, -RZ, R77.reuse.H0_H0 ;  /* 0x2000004dff557230 */ /* 0x100fe40000004100 */
[----:B------:R-:W-:Y:S01]  /*28c0*/  HADD2.F32 R84, -RZ, R77.H1_H1 ;  /* 0x3000004dff547230 */ /* 0x000fe20000004100 */
[----:B--2---:R-:W-:Y:S06]  /*28d0*/  @P0 BRA `(.L_x_2882) ;  /* 0x0000000000740947 */ /* 0x004fec0003800000 */
        /* <DEDUP_REMOVED lines=20> */
.L_x_2883:
        /* <DEDUP_REMOVED lines=9> */
.L_x_2882:
[-C--:B------:R-:W-:Y:S01]  /*2ab0*/  FFMA.FTZ R74, R86, R88.reuse, R87 ;  /* 0x00000058564a7223 */ /* 0x080fe20000010057 */
[----:B------:R-:W-:Y:S01]  /*2ac0*/  FMUL.FTZ R75, R89, R88 ;  /* 0x00000058594b7220 */ /* 0x000fe20000410000 */
[----:B------:R-:W-:Y:S01]  /*2ad0*/  ISETP.GE.AND P0, PT, R26, 0x1, PT ;  /* 0x000000011a00780c */ /* 0x000fe20003f06270 */
[----:B------:R-:W-:Y:S01]  /*2ae0*/  BSSY B0, `(.L_x_2884) ;  /* 0x0000077000007945 */ /* 0x000fe20003800000 */
[C---:B------:R-:W-:Y:S01]  /*2af0*/  FFMA.FTZ R74, R92.reuse, R74, R91 ;  /* 0x0000004a5c4a7223 */ /* 0x040fe2000001005b */
[----:B01----:R-:W-:Y:S01]  /*2b00*/  FMUL.FTZ R77, R92, R75 ;  /* 0x0000004b5c4d7220 */ /* 0x003fe20000410000 */
        /* <DEDUP_REMOVED lines=67> */
.L_x_2886:
        /* <DEDUP_REMOVED lines=32> */
.L_x_2887:
[----:B------:R0:W5:Y:S02]  /*3140*/  LDG.E R75, desc[UR8][R54.64] ;  /* 0x00000008364b7981 */ /* 0x000164000c1e1900 */
.L_x_2888:
        /* <DEDUP_REMOVED lines=16> */
.L_x_2885:
[----:B------:R-:W-:Y:S05]  /*3250*/  BSYNC B0 ;  /* 0x0000000000007941 */ /* 0x000fea0003800000 */
.L_x_2884:
[----:B------:R-:W-:Y:S01]  /*3260*/  UIADD3 UR4, UR4, 0x1, URZ ;  /* 0x0000000104047890 */ /* 0x000fe2000fffe03f */
[----:B------:R-:W-:Y:S01]  /*3270*/  FFMA.FTZ R42, R83, R86, R42 ;  /* 0x00000056532a7223 */ /* 0x000fe2000001002a */
[----:B------:R-:W-:Y:S01]  /*3280*/  FFMA.FTZ R43, R82, R87, R43 ;  /* 0x00000057522b7223 */ /* 0x000fe2000001002b */
[----:B------:R-:W-:Y:S01]  /*3290*/  FFMA.FTZ R44, R85, R91, R44 ;  /* 0x0000005b552c7223 */ /* 0x000fe2000001002c */
[----:B------:R-:W-:Y:S02]  /*32a0*/  FFMA.FTZ R45, R84, R90, R45 ;  /* 0x0000005a542d7223 */ /* 0x000fe4000001002d */
[----:B------:R-:W-:-:S13]  /*32b0*/  ISETP.LE.AND P0, PT, R46, UR4, PT ;  /* 0x000000042e007c0c */ /* 0x000fda000bf03270 */
[----:B------:R-:W-:Y:S05]  /*32c0*/  @!P0 BRA `(.L_x_2889) ;  /* 0xfffffff0000c8947 */ /* 0x000fea000383ffff */
.L_x_2881:
[----:B------:R-:W-:Y:S01]  /*32d0*/  BAR.SYNC.DEFER_BLOCKING 0x0 ;  /* 0x0000000000007b1d */ /* 0x000fe20000010000 */
[----:B------:R-:W-:Y:S02]  /*32e0*/  ISETP.NE.AND P0, PT, R81, RZ, PT ;  /* 0x000000ff5100720c */ /* 0x000fe40003f05270 */
[----:B------:R-:W-:Y:S02]  /*32f0*/  F2FP.F16.F32.PACK_AB R38, R43, R42 ;  /* 0x0000002a2b26723e */ /* 0x000fe400000000ff */
[----:B------:R-:W-:-:S03]  /*3300*/  F2FP.F16.F32.PACK_AB R39, R45, R44 ;  /* 0x0000002c2d27723e */ /* 0x000fc600000000ff */
[----:B------:R-:W3:Y:S01]  /*3310*/  S2UR UR10, SR_CTAID.X ;  /* 0x00000000000a79c3 */ /* 0x000ee20000002500 */
[----:B------:R-:W-:Y:S01]  /*3320*/  SHF.R.S32.HI R63, RZ, 0x1f, R28 ;  /* 0x0000001fff3f7819 */ /* 0x000fe2000001141c */
[----:B------:R-:W-:Y:S06]  /*3330*/  BSSY B0, `(.L_x_2890) ;  /* 0x0000021000007945 */ /* 0x000fec0003800000 */
[----:B------:R-:W4:Y:S08]  /*3340*/  LDC.64 R66, c[0x0][0x2c0] ;  /* 0x0000b000ff427b82 */ /* 0x000f300000000a00 */
[----:B------:R-:W0:Y:S01]  /*3350*/  LDC.64 R46, c[0x0][0x338] ;  /* 0x0000ce00ff2e7b82 */ /* 0x000e220000000a00 */
[----:B------:R5:W-:Y:S01]  /*3360*/  STS.64 [R37], R38 ;  /* 0x0000002625007388 */ /* 0x000be20000000a00 */
[----:B------:R-:W-:-:S03]  /*3370*/  NOP ;  /* 0x0000000000007918 */ /* 0x000fc60000000000 */
[----:B------:R-:W-:Y:S03]  /*3380*/  LDS.U16 R69, [R25] ;  /* 0x0000000019457984 */ /* 0x000fe60000000400 */
[----:B------:R-:W0:Y:S01]  /*3390*/  LDC.64 R40, c[0x0][0x2b0] ;  /* 0x0000ac00ff287b82 */ /* 0x000e220000000a00 */
[----:B---3--:R-:W-:Y:S01]  /*33a0*/  USHF.R.S32.HI UR4, URZ, 0x1f, UR10 ;  /* 0x0000001f3f047899 */ /* 0x008fe2000801140a */
[----:B------:R-:W-:Y:S01]  /*33b0*/  LDS.U16 R71, [R25+0x40] ;  /* 0x0000400019477984 */ /* 0x000fe20000000400 */
[----:B----4-:R-:W-:-:S03]  /*33c0*/  IMAD.WIDE.U32 R60, R66, UR10, RZ ;  /* 0x0000000a423c7c25 */ /* 0x010fc6000f8e00ff */
[----:B------:R-:W-:Y:S01]  /*33d0*/  LDS.U16 R73, [R25+0x80] ;  /* 0x0000800019497984 */ /* 0x000fe20000000400 */
[----:B-----5:R-:W-:-:S03]  /*33e0*/  IMAD R38, R66, UR4, RZ ;  /* 0x0000000442267c24 */ /* 0x020fc6000f8e02ff */
[----:B-12---:R-:W-:Y:S01]  /*33f0*/  LDS.U16 R75, [R25+0xc0] ;  /* 0x0000c000194b7984 */ /* 0x006fe20000000400 */
[----:B------:R-:W-:-:S03]  /*3400*/  IMAD R67, R67, UR10, R38 ;  /* 0x0000000a43437c24 */ /* 0x000fc6000f8e0226 */
[----:B------:R-:W-:Y:S01]  /*3410*/  @!P0 STS [UR5+0x100], R36 ;  /* 0x00010024ff008988 */ /* 0x000fe20008000805 */
[----:B------:R-:W-:Y:S01]  /*3420*/  BAR.SYNC.DEFER_BLOCKING 0x0 ;  /* 0x0000000000007b1d */ /* 0x000fe20000010000 */
[----:B------:R-:W-:Y:S02]  /*3430*/  IADD3 R38, P2, R58, R28, RZ ;  /* 0x0000001c3a267210 */ /* 0x000fe40007f5e0ff */
[----:B------:R-:W-:-:S03]  /*3440*/  IADD3 R79, R61, R67, RZ ;  /* 0x000000433d4f7210 */ /* 0x000fc60007ffe0ff */
[----:B------:R-:W-:Y:S01]  /*3450*/  IMAD.X R39, R59, 0x1, R63, P2 ;  /* 0x000000013b277824 */ /* 0x000fe200010e063f */
[----:B------:R-:W1:Y:S02]  /*3460*/  LDS R77, [UR5+0x100] ;  /* 0x00010005ff4d7984 */ /* 0x000e640008000800 */
[----:B-1----:R-:W-:-:S13]  /*3470*/  ISETP.GE.AND P1, PT, R58, R77, PT ;  /* 0x0000004d3a00720c */ /* 0x002fda0003f26270 */
[----:B0-----:R-:W-:Y:S05]  /*3480*/  @P1 BRA `(.L_x_2891) ;  /* 0x00000000002c1947 */ /* 0x001fea0003800000 */
        /* <DEDUP_REMOVED lines=11> */
.L_x_2891:
[----:B------:R-:W-:Y:S05]  /*3540*/  BSYNC B0 ;  /* 0x0000000000007941 */ /* 0x000fea0003800000 */
.L_x_2890:
[----:B------:R-:W-:Y:S01]  /*3550*/  MOV R64, R60 ;  /* 0x0000003c00407202 */ /* 0x000fe20000000f00 */
[----:B------:R-:W-:Y:S01]  /*3560*/  IMAD.MOV.U32 R65, RZ, RZ, R79 ;  /* 0x000000ffff417224 */ /* 0x000fe200078e004f */
[----:B------:R-:W-:Y:S01]  /*3570*/  ULDC.64 UR6, c[0x0][0x2c8] ;  /* 0x0000b20000067ab9 */ /* 0x000fe20000000a00 */
[----:B------:R-:W-:Y:S01]  /*3580*/  ISETP.GE.AND P2, PT, R34, R77, PT ;  /* 0x0000004d2200720c */ /* 0x000fe20003f46270 */
[----:B------:R-:W-:Y:S02]  /*3590*/  IMAD R61, R3, UR6, RZ ;  /* 0x00000006033d7c24 */ /* 0x000fe4000f8e02ff */
[----:B------:R-:W-:-:S04]  /*35a0*/  IMAD.WIDE.U32 R64, R0, UR6, R64 ;  /* 0x0000000600407c25 */ /* 0x000fc8000f8e0040 */
[----:B------:R-:W-:Y:S01]  /*35b0*/  IMAD R62, R0, UR7, R61 ;  /* 0x00000007003e7c24 */ /* 0x000fe2000f8e023d */
[----:B0-----:R-:W-:Y:S01]  /*35c0*/  IADD3 R69, P1, R28, R64, RZ ;  /* 0x000000401c457210 */ /* 0x001fe20007f3e0ff */
[----:B------:R-:W-:Y:S01]  /*35d0*/  IMAD.WIDE R60, R58, 0x2, R46 ;  /* 0x000000023a3c7825 */ /* 0x000fe200078e022e */
[----:B------:R-:W-:Y:S02]  /*35e0*/  ULDC.64 UR6, c[0x0][0x2b8] ;  /* 0x0000ae0000067ab9 */ /* 0x000fe40000000a00 */
[----:B------:R-:W-:Y:S01]  /*35f0*/  IADD3.X R65, R63, R62, R65, P1, !PT ;  /* 0x0000003e3f417210 */ /* 0x000fe20000ffe441 */
[----:B------:R-:W-:Y:S01]  /*3600*/  IMAD R46, R40, UR4, RZ ;  /* 0x00000004282e7c24 */ /* 0x000fe2000f8e02ff */
[----:B------:R-:W-:Y:S02]  /*3610*/  LEA R64, P1, R69, R60, 0x1 ;  /* 0x0000003c45407211 */ /* 0x000fe400078208ff */
[----:B------:R-:W-:Y:S01]  /*3620*/  @!P6 MOV R62, R28 ;  /* 0x0000001c003ee202 */ /* 0x000fe20000000f00 */
[----:B------:R-:W-:Y:S01]  /*3630*/  IMAD R79, R41, UR10, R46 ;  /* 0x0000000a294f7c24 */ /* 0x000fe2000f8e022e */
[----:B------:R-:W-:Y:S01]  /*3640*/  LEA.HI.X R65, R69, R61, R65, 0x1, P1 ;  /* 0x0000003d45417211 */ /* 0x000fe200008f0c41 */
[----:B------:R-:W0:Y:S01]  /*3650*/  LDC.64 R46, c[0x0][0x348] ;  /* 0x0000d200ff2e7b82 */ /* 0x000e220000000a00 */
[----:B------:R-:W-:Y:S01]  /*3660*/  ISETP.GE.AND P1, PT, R32, R77, PT ;  /* 0x0000004d2000720c */ /* 0x000fe20003f26270 */
[----:B------:R-:W-:-:S02]  /*3670*/  @!P6 IMAD.WIDE.U32 R66, R40, UR10, R62 ;  /* 0x0000000a2842ec25 */ /* 0x000fc4000f8e003e */
[----:B------:R-:W-:Y:S01]  /*3680*/  @!P2 STG.E.U16 desc[UR8][R64.64+0x80], R73 ;  /* 0x000080494000a986 */ /* 0x000fe2000c101508 */
[----:B------:R-:W-:Y:S01]  /*3690*/  ISETP.GE.AND P2, PT, R35, R77, PT ;  /* 0x0000004d2300720c */ /* 0x000fe20003f46270 */
[----:B------:R-:W-:Y:S02]  /*36a0*/  @!P6 IMAD.IADD R67, R79, 0x1, R67 ;  /* 0x000000014f43e824 */ /* 0x000fe400078e0243 */
[----:B------:R-:W1:Y:S01]  /*36b0*/  @!P6 LDC.64 R60, c[0x0][0x348] ;  /* 0x0000d200ff3ceb82 */ /* 0x000e620000000a00 */
[----:B------:R-:W-:-:S04]  /*36c0*/  IMAD.WIDE.U32 R40, R40, UR10, RZ ;  /* 0x0000000a28287c25 */ /* 0x000fc8000f8e00ff */
[----:B------:R-:W-:Y:S01]  /*36d0*/  IMAD R69, R3, UR6, RZ ;  /* 0x0000000603457c24 */ /* 0x000fe2000f8e02ff */
[----:B------:R-:W-:Y:S01]  /*36e0*/  @!P1 STG.E.U16 desc[UR8][R64.64+0x40], R71 ;  /* 0x0000404740009986 */ /* 0x000fe2000c101508 */
[C---:B------:R-:W-:Y:S01]  /*36f0*/  @!P6 IMAD.WIDE.U32 R66, R0.reuse, UR6, R66 ;  /* 0x000000060042ec25 */ /* 0x040fe2000f8e0042 */
[----:B------:R-:W-:Y:S02]  /*3700*/  IADD3 R41, R41, R79, RZ ;  /* 0x0000004f29297210 */ /* 0x000fe40007ffe0ff */
[----:B------:R2:W-:Y:S01]  /*3710*/  @!P2 STG.E.U16 desc[UR8][R64.64+0xc0], R75 ;  /* 0x0000c04b4000a986 */ /* 0x0005e2000c101508 */
[----:B------:R-:W-:Y:S01]  /*3720*/  IMAD R69, R0, UR7, R69 ;  /* 0x0000000700457c24 */ /* 0x000fe2000f8e0245 */
[----:B------:R-:W-:Y:S01]  /*3730*/  BAR.SYNC.DEFER_BLOCKING 0x0 ;  /* 0x0000000000007b1d */ /* 0x000fe20000010000 */
[----:B------:R-:W-:Y:S01]  /*3740*/  @!P6 IADD3 R62, P1, R58, R66, RZ ;  /* 0x000000423a3ee210 */ /* 0x000fe20007f3e0ff */
[----:B------:R-:W-:-:S03]  /*3750*/  IMAD.WIDE.U32 R40, R0, UR6, R40 ;  /* 0x0000000600287c25 */ /* 0x000fc6000f8e0028 */
[----:B------:R-:W-:Y:S01]  /*3760*/  @!P6 IADD3.X R66, R59, R67, R69, P1, !PT ;  /* 0x000000433b42e210 */ /* 0x000fe20000ffe445 */
[----:B0-----:R-:W-:Y:S01]  /*3770*/  IMAD.WIDE R46, R58, 0x2, R46 ;  /* 0x000000023a2e7825 */ /* 0x001fe200078e022e */
[----:B------:R-:W-:Y:S02]  /*3780*/  IADD3 R67, P2, R28, R40, RZ ;  /* 0x000000281c437210 */ /* 0x000fe40007f5e0ff */
[----:B--2---:R-:W-:Y:S02]  /*3790*/  PRMT R64, RZ, 0x7610, R64 ;  /* 0x00007610ff407816 */ /* 0x004fe40000000040 */
[C---:B-1----:R-:W-:Y:S02]  /*37a0*/  @!P6 LEA R60, P1, R62.reuse, R60, 0x1 ;  /* 0x0000003c3e3ce211 */ /* 0x042fe400078208ff */
[----:B------:R-:W-:Y:S02]  /*37b0*/  IADD3.X R41, R63, R69, R41, P2, !PT ;  /* 0x000000453f297210 */ /* 0x000fe400017fe429 */
[----:B------:R-:W-:-:S02]  /*37c0*/  @!P6 LEA.HI.X R61, R62, R61, R66, 0x1, P1 ;  /* 0x0000003d3e3de211 */ /* 0x000fc400008f0c42 */
[C---:B------:R-:W-:Y:S02]  /*37d0*/  LEA R40, P1, R67.reuse, R46, 0x1 ;  /* 0x0000002e43287211 */ /* 0x040fe400078208ff */
[----:B------:R-:W-:Y:S02]  /*37e0*/  PRMT R46, RZ, 0x7610, R46 ;  /* 0x00007610ff2e7816 */ /* 0x000fe4000000002e */
[----:B------:R-:W-:Y:S02]  /*37f0*/  PRMT R62, RZ, 0x7610, R62 ;  /* 0x00007610ff3e7816 */ /* 0x000fe4000000003e */
[----:B------:R-:W-:Y:S02]  /*3800*/  PRMT R66, RZ, 0x7610, R66 ;  /* 0x00007610ff427816 */ /* 0x000fe40000000042 */
[----:B------:R-:W-:Y:S01]  /*3810*/  LEA.HI.X R41, R67, R47, R41, 0x1, P1 ;  /* 0x0000002f43297211 */ /* 0x000fe200008f0c29 */
        /* <DEDUP_REMOVED lines=14> */
[----:B------:R-:W-:Y:S01]  /*3900*/  FMUL.FTZ R60, R47, -1.4426950216293334961 ;  /* 0xbfb8aa3b2f3c7820 */ /* 0x000fe20000410000 */
[----:B------:R-:W-:Y:S02]  /*3910*/  HADD2.F32 R67, -RZ, R69.H1_H1 ;  /* 0x30000045ff437230 */ /* 0x000fe40000004100 */
[----:B------:R-:W-:Y:S01]  /*3920*/  FMUL.FTZ R41, R61, -1.4426950216293334961 ;  /* 0xbfb8aa3b3d297820 */ /* 0x000fe20000410000 */
[----:B------:R-:W-:-:S02]  /*3930*/  FMUL.FTZ R62, R65, -1.4426950216293334961 ;  /* 0xbfb8aa3b413e7820 */ /* 0x000fc40000410000 */
[----:B------:R-:W-:Y:S01]  /*3940*/  FMUL.FTZ R66, R67, -1.4426950216293334961 ;  /* 0xbfb8aa3b43427820 */ /* 0x000fe20000410000 */
        /* <DEDUP_REMOVED lines=10> */
[----:B------:R-:W0:Y:S01]  /*39f0*/  MUFU.RCP R64, R64 ;  /* 0x0000004000407308 */ /* 0x000e220000001000 */
[----:B-1----:R-:W-:-:S04]  /*3a00*/  FMUL.FTZ R47, R47, R40 ;  /* 0x000000282f2f7220 */ /* 0x002fc80000410000 */
[----:B------:R-:W-:-:S03]  /*3a10*/  FMUL.FTZ R47, R47, R42 ;  /* 0x0000002a2f2f7220 */ /* 0x000fc60000410000 */
[----:B------:R-:W1:Y:S01]  /*3a20*/  MUFU.RCP R68, R41 ;  /* 0x0000002900447308 */ /* 0x000e620000001000 */
[----:B--2---:R-:W-:Y:S01]  /*3a30*/  FMUL.FTZ R60, R61, R46 ;  /* 0x0000002e3d3c7220 */ /* 0x004fe20000410000 */
[----:B------:R-:W-:Y:S03]  /*3a40*/  BAR.SYNC.DEFER_BLOCKING 0x0 ;  /* 0x0000000000007b1d */ /* 0x000fe60000010000 */
[----:B------:R-:W-:Y:S01]  /*3a50*/  FMUL.FTZ R60, R60, R43 ;  /* 0x0000002b3c3c7220 */ /* 0x000fe20000410000 */
[----:B0-----:R-:W-:-:S04]  /*3a60*/  FMUL.FTZ R65, R65, R64 ;  /* 0x0000004041417220 */ /* 0x001fc80000410000 */
[----:B------:R-:W-:Y:S01]  /*3a70*/  F2FP.F16.F32.PACK_AB R42, R60, R47 ;  /* 0x0000002f3c2a723e */ /* 0x000fe200000000ff */
[----:B------:R-:W-:Y:S01]  /*3a80*/  FMUL.FTZ R65, R65, R44 ;  /* 0x0000002c41417220 */ /* 0x000fe20000410000 */
[----:B-1----:R-:W-:Y:S02]  /*3a90*/  FMUL.FTZ R62, R67, R68 ;  /* 0x00000044433e7220 */ /* 0x002fe40000410000 */
[----:B------:R-:W0:Y:S02]  /*3aa0*/  LDC.64 R68, c[0x0][0x2d0] ;  /* 0x0000b400ff447b82 */ /* 0x000e240000000a00 */
[----:B------:R-:W-:-:S05]  /*3ab0*/  FMUL.FTZ R62, R62, R45 ;  /* 0x0000002d3e3e7220 */ /* 0x000fca0000410000 */
[----:B------:R-:W-:-:S05]  /*3ac0*/  F2FP.F16.F32.PACK_AB R43, R62, R65 ;  /* 0x000000413e2b723e */ /* 0x000fca00000000ff */
[----:B------:R1:W-:Y:S01]  /*3ad0*/  STS.64 [R37], R42 ;  /* 0x0000002a25007388 */ /* 0x0003e20000000a00 */
[----:B------:R-:W-:-:S03]  /*3ae0*/  NOP ;  /* 0x0000000000007918 */ /* 0x000fc60000000000 */
[----:B------:R-:W-:Y:S04]  /*3af0*/  LDS.U16 R45, [R25] ;  /* 0x00000000192d7984 */ /* 0x000fe80000000400 */
[----:B------:R-:W-:Y:S01]  /*3b00*/  LDS.U16 R47, [R25+0x40] ;  /* 0x00004000192f7984 */ /* 0x000fe20000000400 */
[C---:B0-----:R-:W-:Y:S02]  /*3b10*/  IMAD R44, R68.reuse, UR4, RZ ;  /* 0x00000004442c7c24 */ /* 0x041fe4000f8e02ff */
[----:B------:R-:W-:Y:S01]  /*3b20*/  IMAD.WIDE.U32 R40, R68, UR10, RZ ;  /* 0x0000000a44287c25 */ /* 0x000fe2000f8e00ff */
[----:B------:R-:W-:Y:S03]  /*3b30*/  LDS.U16 R61, [R25+0x80] ;  /* 0x00008000193d7984 */ /* 0x000fe60000000400 */
[----:B-1----:R-:W-:Y:S01]  /*3b40*/  IMAD R43, R69, UR10, R44 ;  /* 0x0000000a452b7c24 */ /* 0x002fe2000f8e022c */
[----:B------:R-:W-:Y:S03]  /*3b50*/  LDS.U16 R65, [R25+0xc0] ;  /* 0x0000c00019417984 */ /* 0x000fe60000000400 */
[----:B------:R-:W-:Y:S01]  /*3b60*/  IMAD.IADD R37, R41, 0x1, R43 ;  /* 0x0000000129257824 */ /* 0x000fe200078e022b */
        /* <DEDUP_REMOVED lines=16> */
.L_x_2893:
[----:B------:R-:W-:Y:S05]  /*3c70*/  BSYNC B0 ;  /* 0x0000000000007941 */ /* 0x000fea0003800000 */
.L_x_2892:
[----:B------:R-:W1:Y:S01]  /*3c80*/  LDC.64 R38, c[0x0][0x350] ;  /* 0x0000d400ff267b82 */ /* 0x000e620000000a00 */
[----:B------:R-:W-:Y:S01]  /*3c90*/  MOV R41, R37 ;  /* 0x0000002500297202 */ /* 0x000fe20000000f00 */
[----:B------:R-:W-:Y:S01]  /*3ca0*/  ULDC.64 UR4, c[0x0][0x2d8] ;  /* 0x0000b60000047ab9 */ /* 0x000fe20000000a00 */
[-C--:B------:R-:W-:Y:S01]  /*3cb0*/  ISETP.GE.AND P1, PT, R34, R67.reuse, PT ;  /* 0x000000432200720c */ /* 0x080fe20003f26270 */
[----:B------:R-:W-:Y:S01]  /*3cc0*/  IMAD R25, R3, UR4, RZ ;  /* 0x0000000403197c24 */ /* 0x000fe2000f8e02ff */
[-C--:B------:R-:W-:Y:S01]  /*3cd0*/  ISETP.GE.AND P2, PT, R35, R67.reuse, PT ;  /* 0x000000432300720c */ /* 0x080fe20003f46270 */
[----:B------:R-:W-:Y:S01]  /*3ce0*/  IMAD.WIDE.U32 R40, R0, UR4, R40 ;  /* 0x0000000400287c25 */ /* 0x000fe2000f8e0028 */
[----:B------:R-:W-:Y:S02]  /*3cf0*/  ISETP.GE.AND P0, PT, R32, R67, PT ;  /* 0x000000432000720c */ /* 0x000fe40003f06270 */
[----:B------:R-:W-:Y:S01]  /*3d00*/  IADD3 R23, R36, R23, RZ ;  /* 0x0000001724177210 */ /* 0x000fe20007ffe0ff */
[----:B------:R-:W-:Y:S01]  /*3d10*/  IMAD R37, R0, UR5, R25 ;  /* 0x0000000500257c24 */ /* 0x000fe2000f8e0219 */
[----:B------:R-:W-:Y:S01]  /*3d20*/  IADD3 R25, P3, R28, R40, RZ ;  /* 0x000000281c197210 */ /* 0x000fe20007f7e0ff */
[----:B------:R-:W-:Y:S01]  /*3d30*/  VIADD R27, R27, 0x1 ;  /* 0x000000011b1b7836 */ /* 0x000fe20000000000 */
[C---:B------:R-:W-:Y:S01]  /*3d40*/  IADD3 R28, R36.reuse, R28, RZ ;  /* 0x0000001c241c7210 */ /* 0x040fe20007ffe0ff */
[----:B------:R-:W-:Y:S01]  /*3d50*/  IMAD.WIDE R10, R36, 0x2, R10 ;  /* 0x00000002240a7825 */ /* 0x000fe200078e020a */
[----:B------:R-:W-:-:S03]  /*3d60*/  IADD3.X R40, R63, R37, R41, P3, !PT ;  /* 0x000000253f287210 */ /* 0x000fc60001ffe429 */
[----:B------:R-:W-:-:S04]  /*3d70*/  IMAD.WIDE R12, R36, 0x2, R12 ;  /* 0x00000002240c7825 */ /* 0x000fc800078e020c */
[----:B-1----:R-:W-:-:S03]  /*3d80*/  IMAD.WIDE R38, R58, 0x2, R38 ;  /* 0x000000023a267825 */ /* 0x002fc600078e0226 */
[----:B------:R-:W-:-:S04]  /*3d90*/  LEA R38, P3, R25, R38, 0x1 ;  /* 0x0000002619267211 */ /* 0x000fc800078608ff */
[----:B------:R-:W-:-:S05]  /*3da0*/  LEA.HI.X R39, R25, R39, R40, 0x1, P3 ;  /* 0x0000002719277211 */ /* 0x000fca00018f0c28 */
[----:B------:R1:W-:Y:S04]  /*3db0*/  @!P1 STG.E.U16 desc[UR8][R38.64+0x80], R61 ;  /* 0x0000803d26009986 */ /* 0x0003e8000c101508 */
[----:B------:R1:W-:Y:S04]  /*3dc0*/  @!P2 STG.E.U16 desc[UR8][R38.64+0xc0], R65 ;  /* 0x0000c0412600a986 */ /* 0x0003e8000c101508 */
[----:B------:R1:W-:Y:S01]  /*3dd0*/  @!P0 STG.E.U16 desc[UR8][R38.64+0x40], R47 ;  /* 0x0000402f26008986 */ /* 0x0003e2000c101508 */
[----:B------:R-:W-:-:S13]  /*3de0*/  ISETP.GE.AND P0, PT, R27, R24, PT ;  /* 0x000000181b00720c */ /* 0x000fda0003f06270 */
[----:B-1----:R-:W-:Y:S05]  /*3df0*/  @!P0 BRA `(.L_x_2894) ;  /* 0xffffffd4007c8947 */ /* 0x002fea000383ffff */
[----:B------:R-:W-:Y:S05]  /*3e00*/  EXIT ;  /* 0x000000000000794d */ /* 0x000fea0003800000 */
.L_x_2895:
        /* <DEDUP_REMOVED lines=15> */
.L_x_8676:


//--------------------- .text._Z25selective_scan_fwd_kernelI32Selective_Scan_fwd_kernel_traitsILi32ELi4ELi1ELb0ELb1ELb1ELb1ELb1EN3c104HalfEffEEv13SSMParamsBase --------------------------
	.section	.text._Z25selective_scan_fwd_kernelI32Selective_Scan_fwd_kernel_traitsILi32ELi4ELi1ELb0ELb1ELb1ELb1ELb1EN3c104HalfEffEEv13SSMParamsBase,"ax",@progbits
	.align	128
        .global         _Z25selective_scan_fwd_kernelI32Selective_Scan_fwd_kernel_traitsILi32ELi4ELi1ELb0ELb1ELb1ELb1ELb1EN3c104HalfEffEEv13SSMParamsBase
        .type           _Z25selective_scan_fwd_kernelI32Selective_Scan_fwd_kernel_traitsILi32ELi4ELi1ELb0ELb1ELb1ELb1ELb1EN3c104HalfEffEEv13SSMParamsBase,@function
        .size           _Z25selective_scan_fwd_kernelI32Selective_Scan_fwd_kernel_traitsILi32ELi4ELi1ELb0ELb1ELb1ELb1ELb1EN3c104HalfEffEEv13SSMParamsBase,(.L_x_8677 - _Z25selective_scan_fwd_kernelI32Selective_Scan_fwd_kernel_traitsILi32ELi4ELi1ELb0ELb1ELb1ELb1ELb1EN3c104HalfEffEEv13SSMParamsBase)
        .other          _Z25selective_scan_fwd_kernelI32Selective_Scan_fwd_kernel_traitsILi32ELi4ELi1ELb0ELb1ELb1ELb1ELb1EN3c104HalfEffEEv13SSMParamsBase,@"STO_CUDA_ENTRY STV_DEFAULT"
_Z25selective_scan_fwd_kernelI32Selective_Scan_fwd_kernel_traitsILi32ELi4ELi1ELb0ELb1ELb1ELb1ELb1EN3c104HalfEffEEv13SSMParamsBase:
.text._Z25selective_scan_fwd_kernelI32Selective_Scan_fwd_kernel_traitsILi32ELi4ELi1ELb0ELb1ELb1ELb1ELb1EN3c104HalfEffEEv13SSMParamsBase:
[----:B------:R-:W-:Y:S08]  /*0000*/  LDC R1, c[0x0][0x28] ;  /* 0x00000a00ff017b82 */ /* 0x000ff00000000800 */
[----:B------:R-:W0:Y:S01]  /*0010*/  LDC.64 R2, c[0x0][0x360] ;  /* 0x0000d800ff027b82 */ /* 0x000e220000000a00 */
[----:B------:R-:W-:Y:S01]  /*0020*/  IMAD.MOV.U32 R13, RZ, RZ, RZ ;  /* 0x000000ffff0d7224 */ /* 0x000fe200078e00ff */
[----:B------:R-:W-:Y:S01]  /*0030*/  HFMA2.MMA R15, -RZ, RZ, 0, 0 ;  /* 0x00000000ff0f7435 */ /* 0x000fe200000001ff */
[----:B------:R-:W1:Y:S01]  /*0040*/  S2R R29, SR_CTAID.X ;  /* 0x00000000001d7919 */ /* 0x000e620000002500 */
        /* <DEDUP_REMOVED lines=34> */
.L_x_2896:
        /* <DEDUP_REMOVED lines=36> */
.L_x_2897:
        /* <DEDUP_REMOVED lines=12> */
.L_x_2898:
[----:B------:R-:W-:Y:S01]  /*0570*/  ISETP.EQ.U32.AND P0, PT, R4, RZ, PT ;  /* 0x000000ff0400720c */ /* 0x000fe20003f02070 */
[----:B------:R-:W0:Y:S01]  /*0580*/  LDC.64 R22, c[0x0][0x358] ;  /* 0x0000d600ff167b82 */ /* 0x000e220000000a00 */
[----:B------:R-:W-:Y:S02]  /*0590*/  MOV R17, RZ ;  /* 0x000000ff00117202 */ /* 0x000fe40000000f00 */
[----:B------:R-:W-:Y:S02]  /*05a0*/  CS2R R18, SRZ ;  /* 0x0000000000127805 */ /* 0x000fe4000001ff00 */
[----:B------:R-:W-:Y:S01]  /*05b0*/  ISETP.EQ.OR.EX P0, PT, R6, RZ, !P5, P0 ;  /* 0x000000ff0600720c */ /* 0x000fe20006f02700 */
[----:B------:R-:W-:Y:S02]  /*05c0*/  ULDC.64 UR4, c[0x0][0x368] ;  /* 0x0000da0000047ab9 */ /* 0x000fe40000000a00 */
[----:B------:R-:W1:Y:S01]  /*05d0*/  LDC.64 R24, c[0x0][0x330] ;  /* 0x0000cc00ff187b82 */ /* 0x000e620000000a00 */
[----:B------:R-:W-:-:S07]  /*05e0*/  IMAD.MOV.U32 R20, RZ, RZ, RZ ;  /* 0x000000ffff147224 */ /* 0x000fce00078e00ff */
[----:B------:R-:W3:Y:S02]  /*05f0*/  LDC.64 R14, c[0x0][0x318] ;  /* 0x0000c600ff0e7b82 */ /* 0x000ee40000000a00 */
[----:B------:R-:W-:Y:S01]  /*0600*/  @!P0 LEA R8, P1, R29, R10, 0x2 ;  /* 0x0000000a1d088211 */ /* 0x000fe200078210ff */
[----:B------:R-:W-:-:S03]  /*0610*/  ULDC.64 UR6, c[0x0][0x2a0] ;  /* 0x0000a80000067ab9 */ /* 0x000fc60000000a00 */
[C---:B--2---:R-:W-:Y:S01]  /*0620*/  @!P0 LEA.HI.X R9, R29.reuse, R11, R30, 0x2, P1 ;  /* 0x0000000b1d098211 */ /* 0x044fe200008f141e */
[----:B0-----:R-:W-:Y:S01]  /*0630*/  IMAD.WIDE R22, R29, 0x4, R22 ;  /* 0x000000041d167825 */ /* 0x001fe200078e0216 */
[----:B------:R-:W0:Y:S04]  /*0640*/  LDC.64 R10, c[0x0][0x370] ;  /* 0x0000dc00ff0a7b82 */ /* 0x000e280000000a00 */
[----:B------:R2:W4:Y:S04]  /*0650*/  @!P0 LDG.E R9, desc[UR8][R8.64] ;  /* 0x0000000808098981 */ /* 0x000528000c1e1900 */
[----:B------:R-:W4:Y:S01]  /*0660*/  LDG.E R7, desc[UR8][R22.64] ;  /* 0x0000000816077981 */ /* 0x000f22000c1e1900 */
[----:B------:R-:W-:Y:S01]  /*0670*/  ISETP.NE.U32.AND P2, PT, RZ, UR4, PT ;  /* 0x00000004ff007c0c */ /* 0x000fe2000bf45070 */
[----:B------:R-:W4:Y:S01]  /*0680*/  LDC.64 R34, c[0x0][0x268] ;  /* 0x00009a00ff227b82 */ /* 0x000f220000000a00 */
[----:B-1----:R-:W-:-:S02]  /*0690*/  ISETP.NE.U32.AND P6, PT, R24, RZ, PT ;  /* 0x000000ff1800720c */ /* 0x002fc40003fc5070 */
[----:B------:R-:W-:Y:S02]  /*06a0*/  ISETP.NE.AND.EX P2, PT, RZ, UR5, PT, P2 ;  /* 0x00000005ff007c0c */ /* 0x000fe4000bf45320 */
[----:B--2---:R-:W-:Y:S02]  /*06b0*/  PRMT R8, RZ, 0x7610, R8 ;  /* 0x00007610ff087816 */ /* 0x004fe40000000008 */
[----:B---3--:R-:W-:Y:S01]  /*06c0*/  ISETP.NE.U32.AND P3, PT, R14, RZ, PT ;  /* 0x000000ff0e00720c */ /* 0x008fe20003f65070 */
[----:B------:R1:W2:Y:S01]  /*06d0*/  LDG.E R22, desc[UR8][R22.64+0x4] ;  /* 0x0000040816167981 */ /* 0x0002a2000c1e1900 */
[----:B------:R-:W-:Y:S01]  /*06e0*/  MOV R26, RZ ;  /* 0x000000ff001a7202 */ /* 0x000fe20000000f00 */
[----:B------:R-:W3:Y:S01]  /*06f0*/  LDC.64 R38, c[0x0][0x288] ;  /* 0x0000a200ff267b82 */ /* 0x000ee20000000a00 */
[----:B------:R-:W-:Y:S02]  /*0700*/  ISETP.NE.AND.EX P3, PT, R15, RZ, PT, P3 ;  /* 0x000000ff0f00720c */ /* 0x000fe40003f65330 */
[----:B0-----:R-:W-:-:S03]  /*0710*/  ISETP.NE.U32.AND P1, PT, R10, RZ, PT ;  /* 0x000000ff0a00720c */ /* 0x001fc60003f25070 */
[----:B------:R-:W-:Y:S02]  /*0720*/  @P2 IADD3 R10, P4, R29, UR4, RZ ;  /* 0x000000041d0a2c10 */ /* 0x000fe4000ff9e0ff */
[----:B-1----:R-:W0:Y:S01]  /*0730*/  LDC R23, c[0x0][0x224] ;  /* 0x00008900ff177b82 */ /* 0x002e220000000800 */
[----:B------:R-:W-:Y:S02]  /*0740*/  ISETP.NE.AND.EX P1, PT, R11, RZ, PT, P1 ;  /* 0x000000ff0b00720c */ /* 0x000fe40003f25310 */
[----:B------:R-:W-:Y:S01]  /*0750*/  @P2 IADD3.X R11, R30, UR5, RZ, P4, !PT ;  /* 0x000000051e0b2c10 */ /* 0x000fe2000a7fe4ff */
[----:B------:R-:W-:Y:S01]  /*0760*/  ULDC.64 UR4, c[0x0][0x250] ;  /* 0x0000940000047ab9 */ /* 0x000fe20000000a00 */
[----:B------:R-:W-:-:S03]  /*0770*/  ISETP.NE.AND.EX P4, PT, R25, RZ, PT, P6 ;  /* 0x000000ff1900720c */ /* 0x000fc60003f85360 */
[----:B------:R1:W5:Y:S01]  /*0780*/  @P2 LDG.E.U8 R8, desc[UR8][R10.64] ;  /* 0x000000080a082981 */ /* 0x000362000c1e1100 */
[----:B------:R-:W3:Y:S08]  /*0790*/  LDC.64 R46, c[0x0][0x388] ;  /* 0x0000e200ff2e7b82 */ /* 0x000ef00000000a00 */
[----:B------:R-:W1:Y:S08]  /*07a0*/  @P1 LDC R17, c[0x0][0x370] ;  /* 0x0000dc00ff111b82 */ /* 0x000e700000000800 */
[----:B------:R-:W0:Y:S08]  /*07b0*/  @P1 LDC R18, c[0x0][0x374] ;  /* 0x0000dd00ff121b82 */ /* 0x000e300000000800 */
[----:B------:R-:W3:Y:S01]  /*07c0*/  LDC.64 R36, c[0x0][0x320] ;  /* 0x0000c800ff247b82 */ /* 0x000ee20000000a00 */
[----:B-1----:R-:W-:-:S07]  /*07d0*/  ISETP.EQ.U32.AND P6, PT, R17, RZ, PT ;  /* 0x000000ff1100720c */ /* 0x002fce0003fc2070 */
[----:B------:R-:W1:Y:S01]  /*07e0*/  LDC.64 R40, c[0x0][0x308] ;  /* 0x0000c200ff287b82 */ /* 0x000e620000000a00 */
[----:B0-----:R-:W-:-:S07]  /*07f0*/  ISETP.EQ.OR.EX P2, PT, R18, RZ, !P5, P6 ;  /* 0x000000ff1200720c */ /* 0x001fce0006f42760 */
[----:B------:R-:W0:Y:S01]  /*0800*/  LDC.64 R50, c[0x0][0x390] ;  /* 0x0000e400ff327b82 */ /* 0x000e220000000a00 */
[----:B------:R-:W-:Y:S01]  /*0810*/  @P1 MOV R20, R17 ;  /* 0x0000001100141202 */ /* 0x000fe20000000f00 */
[----:B------:R-:W-:-:S06]  /*0820*/  @P1 IMAD.MOV.U32 R19, RZ, RZ, R18 ;  /* 0x000000ffff131224 */ /* 0x000fcc00078e0012 */
[----:B------:R-:W0:Y:S01]  /*0830*/  LDC.64 R42, c[0x0][0x310] ;  /* 0x0000c400ff2a7b82 */ /* 0x000e220000000a00 */
[----:B------:R-:W-:Y:S02]  /*0840*/  @!P2 LEA R18, P1, R29, R20, 0x2 ;  /* 0x000000141d12a211 */ /* 0x000fe400078210ff */
[----:B------:R-:W-:-:S05]  /*0850*/  IABS R20, R23 ;  /* 0x0000001700147213 */ /* 0x000fca0000000000 */
[----:B------:R-:W0:Y:S01]  /*0860*/  LDC.64 R44, c[0x0][0x378] ;  /* 0x0000de00ff2c7b82 */ /* 0x000e220000000a00 */
[----:B------:R-:W3:Y:S08]  /*0870*/  I2F.RP R11, R20 ;  /* 0x00000014000b7306 */ /* 0x000ef00000209400 */
[----:B---3--:R-:W3:Y:S01]  /*0880*/  MUFU.RCP R11, R11 ;  /* 0x0000000b000b7308 */ /* 0x008ee20000001000 */
[----:B------:R-:W-:-:S04]  /*0890*/  @P3 LEA R14, P6, R0, R14, 0x2 ;  /* 0x0000000e000e3211 */ /* 0x000fc800078c10ff */
[----:B------:R-:W-:Y:S02]  /*08a0*/  @P3 LEA.HI.X R15, R0, R15, R3, 0x2, P6 ;  /* 0x0000000f000f3211 */ /* 0x000fe400030f1403 */
[----:B------:R-:W-:-:S05]  /*08b0*/  @!P2 LEA.HI.X R19, R29, R19, R30, 0x2, P1 ;  /* 0x000000131d13a211 */ /* 0x000fca00008f141e */
[----:B------:R-:W5:Y:S01]  /*08c0*/  @!P2 LDG.E R26, desc[UR8][R18.64] ;  /* 0x00000008121aa981 */ /* 0x000f62000c1e1900 */
[----:B----4-:R-:W-:-:S05]  /*08d0*/  @!P0 IMAD.WIDE R12, R9, 0x4, R48 ;  /* 0x00000004090c8825 */ /* 0x010fca00078e0230 */
[----:B------:R3:W4:Y:S01]  /*08e0*/  @!P0 LDG.E R32, desc[UR8][R12.64] ;  /* 0x000000080c208981 */ /* 0x000722000c1e1900 */
[----:B------:R-:W-:Y:S01]  /*08f0*/  HFMA2.MMA R9, -RZ, RZ, 0, 0 ;  /* 0x00000000ff097435 */ /* 0x000fe200000001ff */
[----:B---3--:R-:W-:-:S09]  /*0900*/  VIADD R12, R11, 0xffffffe ;  /* 0x0ffffffe0b0c7836 */ /* 0x008fd20000000000 */
[----:B------:R3:W5:Y:S01]  /*0910*/  @P3 LDG.E R9, desc[UR8][R14.64] ;  /* 0x000000080e093981 */ /* 0x000762000c1e1900 */
[----:B------:R1:W0:Y:S01]  /*0920*/  F2I.FTZ.U32.TRUNC.NTZ R13, R12 ;  /* 0x0000000c000d7305 */ /* 0x000222000021f000 */
[----:B---3--:R-:W-:Y:S01]  /*0930*/  IABS R14, R0 ;  /* 0x00000000000e7213 */ /* 0x008fe20000000000 */
[----:B-1----:R-:W-:Y:S01]  /*0940*/  IMAD.MOV.U32 R12, RZ, RZ, RZ ;  /* 0x000000ffff0c7224 */ /* 0x002fe200078e00ff */
[----:B0-----:R-:W-:-:S05]  /*0950*/  IADD3 R15, RZ, -R13, RZ ;  /* 0x8000000dff0f7210 */ /* 0x001fca0007ffe0ff */
        /* <DEDUP_REMOVED lines=8> */
[----:B------:R-:W-:Y:S02]  /*09e0*/  @P4 LEA.HI.X R17, R0, R25, R3, 0x2, P6 ;  /* 0x0000001900114211 */ /* 0x000fe400030f1403 */
[----:B------:R-:W0:Y:S05]  /*09f0*/  LDC.64 R24, c[0x0][0x270] ;  /* 0x00009c00ff187b82 */ /* 0x000e2a0000000a00 */
[----:B------:R-:W-:-:S04]  /*0a00*/  @!P2 IADD3 R11, R11, -R20, RZ ;  /* 0x800000140b0ba210 */ /* 0x000fc80007ffe0ff */
[----:B------:R-:W-:Y:S01]  /*0a10*/  ISETP.GE.U32.AND P1, PT, R11, R20, PT ;  /* 0x000000140b00720c */ /* 0x000fe20003f26070 */
[----:B------:R-:W-:Y:S01]  /*0a20*/  IMAD.MOV.U32 R10, RZ, RZ, RZ ;  /* 0x000000ffff0a7224 */ /* 0x000fe200078e00ff */
[----:B------:R-:W-:Y:S01]  /*0a30*/  LOP3.LUT R12, R0, R23, RZ, 0x3c, !PT ;  /* 0x00000017000c7212 */ /* 0x000fe200078e3cff */
[----:B------:R-:W-:Y:S01]  /*0a40*/  @!P2 VIADD R14, R14, 0x1 ;  /* 0x000000010e0ea836 */ /* 0x000fe20000000000 */
[----:B------:R-:W-:Y:S02]  /*0a50*/  SHF.R.S32.HI R11, RZ, 0x1f, R7 ;  /* 0x0000001fff0b7819 */ /* 0x000fe40000011407 */
[----:B------:R-:W-:Y:S01]  /*0a60*/  ISETP.GE.AND P3, PT, R12, RZ, PT ;  /* 0x000000ff0c00720c */ /* 0x000fe20003f66270 */
[----:B------:R1:W5:Y:S01]  /*0a70*/  @P4 LDG.E R10, desc[UR8][R16.64] ;  /* 0x00000008100a4981 */ /* 0x000362000c1e1900 */
[----:B------:R-:W-:Y:S01]  /*0a80*/  ISETP.NE.AND P2, PT, R23, RZ, PT ;  /* 0x000000ff1700720c */ /* 0x000fe20003f45270 */
[----:B------:R-:W-:-:S04]  /*0a90*/  IMAD.WIDE.U32 R12, R7, UR4, RZ ;  /* 0x00000004070c7c25 */ /* 0x000fc8000f8e00ff */
[----:B------:R-:W-:Y:S01]  /*0aa0*/  @P1 IADD3 R14, R14, 0x1, RZ ;  /* 0x000000010e0e1810 */ /* 0x000fe20007ffe0ff */
[----:B-1----:R-:W-:Y:S01]  /*0ab0*/  IMAD R16, R11, UR4, RZ ;  /* 0x000000040b107c24 */ /* 0x002fe2000f8e02ff */
[----:B------:R-:W-:-:S03]  /*0ac0*/  MOV R20, R12 ;  /* 0x0000000c00147202 */ /* 0x000fc60000000f00 */
[----:B------:R-:W-:Y:S02]  /*0ad0*/  IMAD.MOV.U32 R19, RZ, RZ, R14 ;  /* 0x000000ffff137224 */ /* 0x000fe400078e000e */
[----:B------:R-:W-:Y:S01]  /*0ae0*/  IMAD R21, R7, UR5, R16 ;  /* 0x0000000507157c24 */ /* 0x000fe2000f8e0210 */
[----:B------:R-:W-:Y:S01]  /*0af0*/  ULDC.64 UR4, c[0x0][0x290] ;  /* 0x0000a40000047ab9 */ /* 0x000fe20000000a00 */
[C---:B0-----:R-:W-:Y:S02]  /*0b00*/  IMAD R12, R11.reuse, R24, RZ ;  /* 0x000000180b0c7224 */ /* 0x041fe400078e02ff */
[C---:B------:R-:W-:Y:S02]  /*0b10*/  IMAD R14, R11.reuse, UR4, RZ ;  /* 0x000000040b0e7c24 */ /* 0x040fe4000f8e02ff */
[----:B------:R-:W-:Y:S02]  /*0b20*/  IMAD R16, R11, UR6, RZ ;  /* 0x000000060b107c24 */ /* 0x000fe4000f8e02ff */
[----:B------:R-:W-:Y:S01]  /*0b30*/  @!P3 IMAD.MOV R19, RZ, RZ, -R19 ;  /* 0x000000ffff13b224 */ /* 0x000fe200078e0a13 */
[----:B------:R-:W-:Y:S01]  /*0b40*/  @!P2 LOP3.LUT R19, RZ, R23, RZ, 0x33, !PT ;  /* 0x00000017ff13a212 */ /* 0x000fe200078e33ff */
[----:B------:R-:W-:-:S02]  /*0b50*/  IMAD R27, R7, R25, R12 ;  /* 0x00000019071b7224 */ /* 0x000fc400078e020c */
[C---:B------:R-:W-:Y:S02]  /*0b60*/  IMAD R23, R7.reuse, UR5, R14 ;  /* 0x0000000507177c24 */ /* 0x040fe4000f8e020e */
[----:B------:R-:W-:-:S04]  /*0b70*/  IMAD.WIDE.U32 R14, R7, UR6, RZ ;  /* 0x00000006070e7c25 */ /* 0x000fc8000f8e00ff */
[----:B------:R-:W-:Y:S01]  /*0b80*/  IMAD R25, R7, UR7, R16 ;  /* 0x0000000707197c24 */ /* 0x000fe2000f8e0210 */
[----:B------:R-:W-:-:S04]  /*0b90*/  IADD3 R21, R13, R21, RZ ;  /* 0x000000150d157210 */ /* 0x000fc80007ffe0ff */
[----:B------:R-:W-:Y:S02]  /*0ba0*/  IADD3 R25, R15, R25, RZ ;  /* 0x000000190f197210 */ /* 0x000fe40007ffe0ff */
[----:B------:R-:W-:Y:S01]  /*0bb0*/  SHF.R.S32.HI R15, RZ, 0x1f, R19 ;  /* 0x0000001fff0f7819 */ /* 0x000fe20000011413 */
[----:B------:R-:W-:Y:S01]  /*0bc0*/  IMAD.WIDE.U32 R16, R7, R24, RZ ;  /* 0x0000001807107225 */ /* 0x000fe200078e00ff */
[----:B------:R-:W-:-:S03]  /*0bd0*/  MOV R24, R14 ;  /* 0x0000000e00187202 */ /* 0x000fc60000000f00 */
[----:B------:R-:W-:Y:S01]  /*0be0*/  IMAD.WIDE.U32 R12, R7, UR4, RZ ;  /* 0x00000004070c7c25 */ /* 0x000fe2000f8e00ff */
[----:B------:R-:W-:-:S03]  /*0bf0*/  ULDC.64 UR4, c[0x0][0x298] ;  /* 0x0000a60000047ab9 */ /* 0x000fc60000000a00 */
[----:B------:R-:W-:Y:S02]  /*0c00*/  IMAD R14, R15, R34, RZ ;  /* 0x000000220f0e7224 */ /* 0x000fe400078e02ff */
[----:B------:R-:W-:Y:S02]  /*0c10*/  IMAD.IADD R13, R13, 0x1, R23 ;  /* 0x000000010d0d7824 */ /* 0x000fe400078e0217 */
[----:B------:R-:W-:Y:S02]  /*0c20*/  IMAD R23, R19, R35, R14 ;  /* 0x0000002313177224 */ /* 0x000fe400078e020e */
[----:B------:R-:W-:Y:S02]  /*0c30*/  IMAD.IADD R17, R17, 0x1, R27 ;  /* 0x0000000111117824 */ /* 0x000fe400078e021b */
[----:B------:R-:W-:Y:S02]  /*0c40*/  IMAD R14, R15, R38, RZ ;  /* 0x000000260f0e7224 */ /* 0x000fe400078e02ff */
[----:B------:R-:W-:Y:S01]  /*0c50*/  IMAD R15, R3, UR4, RZ ;  /* 0x00000004030f7c24 */ /* 0x000fe2000f8e02ff */
[----:B------:R-:W-:Y:S01]  /*0c60*/  ISETP.NE.U32.AND P1, PT, R46, RZ, PT ;  /* 0x000000ff2e00720c */ /* 0x000fe20003f25070 */
[----:B------:R-:W-:-:S04]  /*0c70*/  IMAD.WIDE.U32 R20, R19, R34, R20 ;  /* 0x0000002213147225 */ /* 0x000fc800078e0014 */
[----:B------:R-:W-:-:S04]  /*0c80*/  IMAD.WIDE.U32 R34, R19, R38, R16 ;  /* 0x0000002613227225 */ /* 0x000fc800078e0010 */
[----:B------:R-:W-:Y:S02]  /*0c90*/  IMAD R27, R19, R39, R14 ;  /* 0x00000027131b7224 */ /* 0x000fe400078e020e */
[----:B------:R-:W0:Y:S01]  /*0ca0*/  LDC.64 R38, c[0x0][0x328] ;  /* 0x0000ca00ff267b82 */ /* 0x000e220000000a00 */
[C---:B------:R-:W-:Y:S02]  /*0cb0*/  IMAD R17, R0.reuse, UR5, R15 ;  /* 0x0000000500117c24 */ /* 0x040fe4000f8e020f */
[----:B------:R-:W-:Y:S01]  /*0cc0*/  IMAD.WIDE.U32 R18, R0, UR4, R12 ;  /* 0x0000000400127c25 */ /* 0x000fe2000f8e000c */
[----:B------:R-:W-:Y:S01]  /*0cd0*/  ISETP.NE.AND.EX P1, PT, R47, RZ, PT, P1 ;  /* 0x000000ff2f00720c */ /* 0x000fe20003f25310 */
[----:B------:R-:W-:Y:S02]  /*0ce0*/  ULDC.64 UR4, c[0x0][0x2a8] ;  /* 0x0000aa0000047ab9 */ /* 0x000fe40000000a00 */
[----:B------:R-:W-:Y:S01]  /*0cf0*/  IMAD.IADD R17, R19, 0x1, R17 ;  /* 0x0000000113117824 */ /* 0x000fe200078e0211 */
[----:B------:R-:W-:Y:S01]  /*0d00*/  LEA R16, P2, R18, R36, 0x1 ;  /* 0x0000002412107211 */ /* 0x000fe200078408ff */
[----:B------:R-:W-:-:S02]  /*0d10*/  IMAD R19, R3, UR4, RZ ;  /* 0x0000000403137c24 */ /* 0x000fc4000f8e02ff */
[----:B------:R-:W-:Y:S01]  /*0d20*/  IMAD.IADD R13, R21, 0x1, R23 ;  /* 0x00000001150d7824 */ /* 0x000fe200078e0217 */
[----:B------:R-:W-:Y:S01]  /*0d30*/  LEA.HI.X R17, R18, R37, R17, 0x1, P2 ;  /* 0x0000002512117211 */ /* 0x000fe200010f0c11 */
[----:B------:R-:W-:Y:S01]  /*0d40*/  IMAD R21, R0, UR5, R19 ;  /* 0x0000000500157c24 */ /* 0x000fe2000f8e0213 */
[----:B------:R-:W-:Y:S02]  /*0d50*/  CS2R R18, SRZ ;  /* 0x0000000000127805 */ /* 0x000fe4000001ff00 */
[----:B------:R-:W-:Y:S01]  /*0d60*/  LEA R12, P3, R20, R40, 0x1 ;  /* 0x00000028140c7211 */ /* 0x000fe200078608ff */
[----:B------:R-:W-:Y:S01]  /*0d70*/  IMAD.WIDE.U32 R24, R0, UR4, R24 ;  /* 0x0000000400187c25 */ /* 0x000fe2000f8e0018 */
[----:B------:R-:W-:Y:S01]  /*0d80*/  ISETP.NE.U32.AND P2, PT, R50, RZ, PT ;  /* 0x000000ff3200720c */ /* 0x000fe20003f45070 */
[----:B------:R-:W-:Y:S01]  /*0d90*/  ULDC.64 UR4, c[0x0][0x240] ;  /* 0x0000900000047ab9 */ /* 0x000fe20000000a00 */
[----:B------:R-:W1:Y:S01]  /*0da0*/  @P1 LDC R18, c[0x0][0x388] ;  /* 0x0000e200ff121b82 */ /* 0x000e620000000800 */
[----:B------:R-:W-:-:S02]  /*0db0*/  LEA R14, P4, R34, R42, 0x1 ;  /* 0x0000002a220e7211 */ /* 0x000fc400078808ff */
[----:B------:R-:W-:Y:S02]  /*0dc0*/  IADD3 R15, R35, R27, RZ ;  /* 0x0000001b230f7210 */ /* 0x000fe40007ffe0ff */
[----:B------:R-:W-:Y:S02]  /*0dd0*/  LEA.HI.X R13, R20, R41, R13, 0x1, P3 ;  /* 0x00000029140d7211 */ /* 0x000fe400018f0c0d */
[----:B------:R-:W-:Y:S01]  /*0de0*/  ISETP.NE.U32.AND P3, PT, R44, RZ, PT ;  /* 0x000000ff2c00720c */ /* 0x000fe20003f65070 */
[----:B------:R-:W3:Y:S01]  /*0df0*/  @P1 LDC R19, c[0x0][0x38c] ;  /* 0x0000e300ff131b82 */ /* 0x000ee20000000800 */
[----:B------:R-:W-:Y:S02]  /*0e00*/  ISETP.NE.AND.EX P2, PT, R51, RZ, PT, P2 ;  /* 0x000000ff3300720c */ /* 0x000fe40003f45320 */
[----:B------:R-:W-:Y:S02]  /*0e10*/  LEA.HI.X R15, R34, R43, R15, 0x1, P4 ;  /* 0x0000002b220f7211 */ /* 0x000fe400020f0c0f */
[----:B------:R-:W-:-:S02]  /*0e20*/  ISETP.NE.AND.EX P3, PT, R45, RZ, PT, P3 ;  /* 0x000000ff2d00720c */ /* 0x000fc40003f65330 */
[----:B------:R-:W-:Y:S01]  /*0e30*/  IADD3 R21, R25, R21, RZ ;  /* 0x0000001519157210 */ /* 0x000fe20007ffe0ff */
[----:B------:R-:W-:Y:S01]  /*0e40*/  IMAD.MOV.U32 R54, RZ, RZ, RZ ;  /* 0x000000ffff367224 */ /* 0x000fe200078e00ff */
[C---:B0-----:R-:W-:Y:S02]  /*0e50*/  LEA R20, P4, R24.reuse, R38, 0x1 ;  /* 0x0000002618147211 */ /* 0x041fe400078808ff */
[----:B------:R-:W-:Y:S01]  /*0e60*/  MOV R33, RZ ;  /* 0x000000ff00217202 */ /* 0x000fe20000000f00 */
[----:B------:R-:W-:Y:S01]  /*0e70*/  IMAD.MOV.U32 R36, RZ, RZ, RZ ;  /* 0x000000ffff247224 */ /* 0x000fe200078e00ff */
[----:B------:R-:W-:Y:S01]  /*0e80*/  LEA.HI.X R21, R24, R39, R21, 0x1, P4 ;  /* 0x0000002718157211 */ /* 0x000fe200020f0c15 */
[----:B------:R-:W-:Y:S01]  /*0e90*/  HFMA2.MMA R24, -RZ, RZ, 0, 0 ;  /* 0x00000000ff187435 */ /* 0x000fe200000001ff */
[----:B------:R-:W0:Y:S01]  /*0ea0*/  LDC R27, c[0x0][0x23c] ;  /* 0x00008f00ff1b7b82 */ /* 0x000e220000000800 */
[----:B------:R-:W-:-:S07]  /*0eb0*/  @P2 ISETP.NE.U32.AND P4, PT, R50, RZ, PT ;  /* 0x000000ff3200220c */ /* 0x000fce0003f85070 */
[----:B------:R-:W4:Y:S08]  /*0ec0*/  @P3 LDC R54, c[0x0][0x378] ;  /* 0x0000de00ff363b82 */ /* 0x000f300000000800 */
[----:B------:R-:W4:Y:S01]  /*0ed0*/  @P3 LDC R33, c[0x0][0x37c] ;  /* 0x0000df00ff213b82 */ /* 0x000f220000000800 */
[----:B------:R-:W-:Y:S02]  /*0ee0*/  PLOP3.LUT P3, PT, PT, PT, PT, 0x8, 0x0 ;  /* 0x000000000000781c */ /* 0x000fe40003f6e170 */
[----:B------:R-:W-:-:S05]  /*0ef0*/  @P2 ISETP.NE.AND.EX P3, PT, R51, RZ, PT, P4 ;  /* 0x000000ff3300220c */ /* 0x000fca0003f65340 */
[----:B------:R-:W4:Y:S08]  /*0f00*/  @P2 LDC R36, c[0x0][0x390] ;  /* 0x0000e400ff242b82 */ /* 0x000f300000000800 */
[----:B------:R-:W4:Y:S01]  /*0f10*/  @P2 LDC R24, c[0x0][0x394] ;  /* 0x0000e500ff182b82 */ /* 0x000f220000000800 */
[----:B-1----:R-:W-:-:S04]  /*0f20*/  ISETP.NE.U32.AND P2, PT, R18, RZ, PT ;  /* 0x000000ff1200720c */ /* 0x002fc80003f45070 */
[----:B---3--:R-:W-:Y:S01]  /*0f30*/  ISETP.NE.AND.EX P2, PT, R19, RZ, PT, P2 ;  /* 0x000000ff1300720c */ /* 0x008fe20003f45320 */
[----:B------:R-:W-:Y:S02]  /*0f40*/  IMAD R23, R3, UR4, RZ ;  /* 0x0000000403177c24 */ /* 0x000fe4000f8e02ff */
[----:B------:R-:W-:Y:S01]  /*0f50*/  IMAD.WIDE.U32 R50, R0, UR4, RZ ;  /* 0x0000000400327c25 */ /* 0x000fe2000f8e00ff */
[----:B------:R-:W-:-:S03]  /*0f60*/  CS2R R52, SRZ ;  /* 0x0000000000347805 */ /* 0x000fc6000001ff00 */
[----:B------:R-:W-:Y:S01]  /*0f70*/  IMAD R25, R0, UR5, R23 ;  /* 0x0000000500197c24 */ /* 0x000fe2000f8e0217 */
[----:B------:R-:W-:Y:S01]  /*0f80*/  @P1 MOV R52, R18 ;  /* 0x0000001200341202 */ /* 0x000fe20000000f00 */
[----:B--2---:R-:W-:Y:S01]  /*0f90*/  IMAD.IADD R22, R22, 0x1, -R7 ;  /* 0x0000000116167824 */ /* 0x004fe200078e0a07 */
[----:B0-----:R-:W-:Y:S01]  /*0fa0*/  SEL R23, R27, 0x800, P5 ;  /* 0x000008001b177807 */ /* 0x001fe20002800000 */
[----:B------:R-:W-:Y:S01]  /*0fb0*/  @P1 IMAD.MOV.U32 R53, RZ, RZ, R19 ;  /* 0x000000ffff351224 */ /* 0x000fe200078e0013 */
[----:B------:R-:W-:Y:S02]  /*0fc0*/  IADD3 R25, R51, R25, RZ ;  /* 0x0000001933197210 */ /* 0x000fe40007ffe0ff */
[----:B----4-:R-:W-:Y:S01]  /*0fd0*/  @!P0 SHF.R.S32.HI R31, RZ, 0x1f, R32 ;  /* 0x0000001fff1f8819 */ /* 0x010fe20000011420 */
[----:B------:R-:W-:Y:S06]  /*0fe0*/  @P3 BRA P2, `(.L_x_2899) ;  /* 0x0000000000743947 */ /* 0x000fec0001000000 */
[-C--:B------:R-:W-:Y:S02]  /*0ff0*/  IABS R35, R23.reuse ;  /* 0x0000001700237213 */ /* 0x080fe40000000000 */
[----:B------:R-:W-:Y:S02]  /*1000*/  IADD3 R24, R22, -0x1, R23 ;  /* 0xffffffff16187810 */ /* 0x000fe40007ffe017 */
[----:B------:R-:W0:Y:S01]  /*1010*/  I2F.RP R28, R35 ;  /* 0x00000023001c7306 */ /* 0x000e220000209400 */
[----:B------:R-:W-:-:S05]  /*1020*/  IABS R36, R23 ;  /* 0x0000001700247213 */ /* 0x000fca0000000000 */
[----:B------:R-:W-:Y:S02]  /*1030*/  IMAD.MOV R36, RZ, RZ, -R36 ;  /* 0x000000ffff247224 */ /* 0x000fe400078e0a24 */
[----:B0-----:R-:W0:Y:S02]  /*1040*/  MUFU.RCP R28, R28 ;  /* 0x0000001c001c7308 */ /* 0x001e240000001000 */
[----:B0----5:R-:W-:Y:S01]  /*1050*/  VIADD R26, R28, 0xffffffe ;  /* 0x0ffffffe1c1a7836 */ /* 0x021fe20000000000 */
[----:B------:R-:W-:Y:S02]  /*1060*/  IABS R28, R24 ;  /* 0x00000018001c7213 */ /* 0x000fe40000000000 */
[----:B------:R-:W-:-:S03]  /*1070*/  LOP3.LUT R24, R24, R23, RZ, 0x3c, !PT ;  /* 0x0000001718187212 */ /* 0x000fc600078e3cff */
[----:B------:R0:W1:Y:S01]  /*1080*/  F2I.FTZ.U32.TRUNC.NTZ R27, R26 ;  /* 0x0000001a001b7305 */ /* 0x000062000021f000 */
[----:B------:R-:W-:Y:S02]  /*1090*/  ISETP.GE.AND P2, PT, R24, RZ, PT ;  /* 0x000000ff1800720c */ /* 0x000fe40003f46270 */
[----:B------:R-:W-:Y:S02]  /*10a0*/  MOV R24, RZ ;  /* 0x000000ff00187202 */ /* 0x000fe40000000f00 */
        /* <DEDUP_REMOVED lines=17> */
.L_x_2899:
        /* <DEDUP_REMOVED lines=18> */
.L_x_2900:
[----:B------:R-:W-:-:S13]  /*12e0*/  ISETP.GE.AND P0, PT, R27, 0x1, PT ;  /* 0x000000011b00780c */ /* 0x000fda0003f06270 */
[----:B------:R-:W-:Y:S05]  /*12f0*/  @!P0 EXIT ;  /* 0x000000000000894d */ /* 0x000fea0003800000 */
[----:B------:R-:W0:Y:S01]  /*1300*/  S2R R84, SR_TID.X ;  /* 0x0000000000547919 */ /* 0x000e220000002100 */
[C---:B------:R-:W-:Y:S01]  /*1310*/  LEA R54, P0, R29.reuse, R54, 0x2 ;  /* 0x000000361d367211 */ /* 0x040fe200078010ff */
[----:B------:R-:W-:Y:S01]  /*1320*/  ULDC.64 UR4, c[0x0][0x2e0] ;  /* 0x0000b80000047ab9 */ /* 0x000fe20000000a00 */
[----:B------:R-:W-:Y:S01]  /*1330*/  MOV R34, R2 ;  /* 0x0000000200227202 */ /* 0x000fe20000000f00 */
[----:B------:R-:W1:Y:S01]  /*1340*/  S2R R28, SR_LANEID ;  /* 0x00000000001c7919 */ /* 0x000e620000000000 */
[----:B------:R-:W-:Y:S01]  /*1350*/  IMAD.MOV.U32 R35, RZ, RZ, R5 ;  /* 0x000000ffff237224 */ /* 0x000fe200078e0005 */
[----:B------:R-:W-:Y:S01]  /*1360*/  LEA.HI.X R55, R29, R33, R30, 0x2, P0 ;  /* 0x000000211d377211 */ /* 0x000fe200000f141e */
[----:B------:R-:W-:Y:S01]  /*1370*/  IMAD R31, R31, UR4, RZ ;  /* 0x000000041f1f7c24 */ /* 0x000fe2000f8e02ff */
[----:B------:R-:W-:Y:S01]  /*1380*/  HFMA2.MMA R30, -RZ, RZ, 0, 0 ;  /* 0x00000000ff1e7435 */ /* 0x000fe200000001ff */
[----:B------:R-:W-:-:S04]  /*1390*/  IMAD.WIDE.U32 R56, R32, UR4, R34 ;  /* 0x0000000420387c25 */ /* 0x000fc8000f8e0022 */
        /* <DEDUP_REMOVED lines=13> */
.L_x_2922:
        /* <DEDUP_REMOVED lines=32> */
[----:B------:R-:W-:Y:S01]  /*1670*/  IMAD.X R43, R21, 0x1, R44, P0 ;  /* 0x00000001152b7824 */ /* 0x000fe200000e062c */
[----:B------:R-:W-:Y:S02]  /*1680*/  PRMT R69, RZ, 0x7610, R69 ;  /* 0x00007610ff457816 */ /* 0x000fe40000000045 */
[----:B------:R-:W-:Y:S01]  /*1690*/  PRMT R71, RZ, 0x7610, R71 ;  /* 0x00007610ff477816 */ /* 0x000fe20000000047 */
[----:B-1----:R-:W-:-:S03]  /*16a0*/  ULEA UR5, UR5, UR4, 0x18 ;  /* 0x0000000405057291 */ /* 0x002fc6000f8ec03f */
[----:B------:R-:W-:-:S03]  /*16b0*/  ULDC.U8 UR4, c[0x0][0x238] ;  /* 0x00008e0000047ab9 */ /* 0x000fc60000000000 */
[C---:B------:R-:W-:Y:S02]  /*16c0*/  LEA R38, R28.reuse, UR5, 0x1 ;  /* 0x000000051c267c11 */ /* 0x040fe4000f8e08ff */
[----:B0-----:R-:W-:-:S03]  /*16d0*/  LEA R40, R28, UR5, 0x3 ;  /* 0x000000051c287c11 */ /* 0x001fc6000f8e18ff */
[----:B--2---:R0:W-:Y:S04]  /*16e0*/  STS.U16 [R38], R45 ;  /* 0x0000002d26007388 */ /* 0x0041e80000000400 */
[----:B---3--:R-:W-:Y:S04]  /*16f0*/  STS.U16 [R38+0x40], R47 ;  /* 0x0000402f26007388 */ /* 0x008fe80000000400 */
[----:B----4-:R-:W-:Y:S01]  /*1700*/  STS.U16 [R38+0x80], R61 ;  /* 0x0000803d26007388 */ /* 0x010fe20000000400 */
[----:B0-----:R-:W0:Y:S03]  /*1710*/  LDC R45, c[0x0][0x21c] ;  /* 0x00008700ff2d7b82 */ /* 0x001e260000000800 */
        /* <DEDUP_REMOVED lines=59> */
.L_x_2902:
[----:B------:R-:W-:Y:S05]  /*1ad0*/  BSYNC B0 ;  /* 0x0000000000007941 */ /* 0x000fea0003800000 */
.L_x_2901:
        /* <DEDUP_REMOVED lines=38> */
.L_x_2904:
[----:B------:R-:W-:Y:S05]  /*1d40*/  BSYNC B0 ;  /* 0x0000000000007941 */ /* 0x000fea0003800000 */
.L_x_2903:
        /* <DEDUP_REMOVED lines=33> */
.L_x_2906:
[----:B------:R-:W-:Y:S05]  /*1f60*/  BSYNC B0 ;  /* 0x0000000000007941 */ /* 0x000fea0003800000 */
.L_x_2905:
        /* <DEDUP_REMOVED lines=33> */
.L_x_2908:
[----:B------:R-:W-:Y:S05]  /*2180*/  BSYNC B0 ;  /* 0x0000000000007941 */ /* 0x000fea0003800000 */
.L_x_2907:
        /* <DEDUP_REMOVED lines=25> */
.L_x_2917:
        /* <DEDUP_REMOVED lines=60> */
[----:B------:R-:W-:-:S05]  /*26e0*/  IMAD.SHL.U32 R92, R84, 0x4, RZ ;  /* 0x00000004545c7824 */ /* 0x000fca00078e00ff */
[----:B------:R-:W-:Y:S01]  /*26f0*/  MUFU.EX2 R93, R93 ;  /* 0x0000005d005d7308 */ /* 0x000fe20000000800 */
[----:B------:R-:W-:Y:S02]  /*2700*/  HADD2.F32 R87, -RZ, R75.H0_H0 ;  /* 0x2000004bff577230 */ /* 0x000fe40000004100 */
[----:B------:R-:W-:Y:S01]  /*2710*/  FMUL.FTZ R86, R81, R86 ;  /* 0x0000005651567220 */ /* 0x000fe20000410000 */
[-C--:B------:R-:W-:Y:S02]  /*2720*/  ISETP.GE.U32.AND P2, PT, R92, R39.reuse, PT ;  /* 0x000000275c00720c */ /* 0x080fe40003f46070 */
[----:B------:R-:W-:Y:S01]  /*2730*/  ISETP.GE.U32.AND P1, PT, R31, R39, PT ;  /* 0x000000271f00720c */ /* 0x000fe20003f26070 */
[----:B------:R-:W-:Y:S01]  /*2740*/  FMUL.FTZ R94, R80, R87 ;  /* 0x00000057505e7220 */ /* 0x000fe20000410000 */
[----:B0-----:R-:W-:Y:S02]  /*2750*/  FSEL R89, R86, RZ, !P2 ;  /* 0x000000ff56597208 */ /* 0x001fe40005000000 */
[----:B-1----:R-:W-:-:S02]  /*2760*/  FSEL R92, R88, 1, !P2 ;  /* 0x3f800000585c7808 */ /* 0x002fc40005000000 */
[----:B------:R-:W-:Y:S02]  /*2770*/  FSEL R91, R91, 1, !P1 ;  /* 0x3f8000005b5b7808 */ /* 0x000fe40004800000 */
[----:B------:R-:W-:-:S04]  /*2780*/  ISETP.GE.U32.AND P2, PT, R32, R39, PT ;  /* 0x000000272000720c */ /* 0x000fc80003f46070 */
[----:B------:R-:W-:Y:S01]  /*2790*/  FSEL R94, R94, RZ, !P2 ;  /* 0x000000ff5e5e7208 */ /* 0x000fe20005000000 */
[----:B--2---:R-:W-:Y:S04]  /*27a0*/  STS.U16 [R38+0x100], R85 ;  /* 0x0001005526007388 */ /* 0x004fe80000000400 */
[----:B----4-:R0:W-:Y:S04]  /*27b0*/  STS.U16 [R38+0x140], R95 ;  /* 0x0001405f26007388 */ /* 0x0101e80000000400 */
[----:B-----5:R-:W-:Y:S04]  /*27c0*/  STS.U16 [R38+0x180], R97 ;  /* 0x0001806126007388 */ /* 0x020fe80000000400 */
[----:B------:R-:W-:Y:S01]  /*27d0*/  STS.U16 [R38+0x1c0], R99 ;  /* 0x0001c06326007388 */ /* 0x000fe20000000400 */
[----:B------:R-:W-:-:S03]  /*27e0*/  NOP ;  /* 0x0000000000007918 */ /* 0x000fc60000000000 */
[----:B------:R-:W1:Y:S04]  /*27f0*/  LDS.64 R76, [R40+0x100] ;  /* 0x00010000284c7984 */ /* 0x000e680000000a00 */
[----:B------:R-:W2:Y:S01]  /*2800*/  @P0 LDS.64 R72, [UR6+0x220] ;  /* 0x00022006ff480984 */ /* 0x000ea20008000a00 */
[----:B0-----:R0:W3:Y:S01]  /*2810*/  MUFU.EX2 R95, R90 ;  /* 0x0000005a005f7308 */ /* 0x0010e20000000800 */
[----:B------:R-:W-:Y:S02]  /*2820*/  HADD2.F32 R85, -RZ, R74.H1_H1 ;  /* 0x3000004aff557230 */ /* 0x000fe40000004100 */
[----:B------:R-:W-:-:S03]  /*2830*/  HADD2.F32 R74, -RZ, R75.H1_H1 ;  /* 0x3000004bff4a7230 */ /* 0x000fc60000004100 */
[----:B------:R-:W-:Y:S02]  /*2840*/  FMUL.FTZ R85, R82, R85 ;  /* 0x0000005552557220 */ /* 0x000fe40000410000 */
[----:B------:R-:W-:-:S03]  /*2850*/  FMUL.FTZ R74, R83, R74 ;  /* 0x0000004a534a7220 */ /* 0x000fc60000410000 */
[----:B0-----:R-:W-:Y:S02]  /*2860*/  FSEL R90, R85, RZ, !P1 ;  /* 0x000000ff555a7208 */ /* 0x001fe40004800000 */
[----:B------:R-:W-:Y:S02]  /*2870*/  ISETP.GE.U32.AND P1, PT, R33, R39, PT ;  /* 0x000000272100720c */ /* 0x000fe40003f26070 */
[----:B---3--:R-:W-:Y:S02]  /*2880*/  FSEL R95, R95, 1, !P2 ;  /* 0x3f8000005f5f7808 */ /* 0x008fe40005000000 */
[----:B------:R-:W-:Y:S02]  /*2890*/  FSEL R93, R93, 1, !P1 ;  /* 0x3f8000005d5d7808 */ /* 0x000fe40004800000 */
[----:B------:R-:W-:Y:S01]  /*28a0*/  FSEL R96, R74, RZ, !P1 ;  /* 0x000000ff4a607208 */ /* 0x000fe20004800000 */
[--C-:B-1----:R-:W-:Y:S02]  /*28b0*/  HADD2.F32 R86, -RZ, R76.reuse.H0_H0 ;  /* 0x2000004cff567230 */ /* 0x102fe40000004100 */
[----:B------:R-:W-:-:S02]  /*28c0*/  HADD2.F32 R85, -RZ, R76.H1_H1 ;  /* 0x3000004cff557230 */ /* 0x000fc40000004100 */
        /* <DEDUP_REMOVED lines=23> */
.L_x_2911:
        /* <DEDUP_REMOVED lines=9> */
.L_x_2910:
        /* <DEDUP_REMOVED lines=73> */
.L_x_2914:
        /* <DEDUP_REMOVED lines=31> */
.L_x_2915:
[----:B------:R0:W5:Y:S02]  /*3150*/  LDG.E R75, desc[UR8][R54.64] ;  /* 0x00000008364b7981 */ /* 0x000164000c1e1900 */
.L_x_2916:
        /* <DEDUP_REMOVED lines=16> */
.L_x_2913:
[----:B------:R-:W-:Y:S05]  /*3260*/  BSYNC B0 ;  /* 0x0000000000007941 */ /* 0x000fea0003800000 */
.L_x_2912:
[----:B------:R-:W-:Y:S01]  /*3270*/  UIADD3 UR4, UR4, 0x1, URZ ;  /* 0x0000000104047890 */ /* 0x000fe2000fffe03f */
[----:B------:R-:W-:Y:S01]  /*3280*/  FFMA.FTZ R45, R86, R89, R45 ;  /* 0x00000059562d7223 */ /* 0x000fe2000001002d */
[----:B------:R-:W-:Y:S01]  /*3290*/  FFMA.FTZ R46, R85, R90, R46 ;  /* 0x0000005a552e7223 */ /* 0x000fe2000001002e */
[----:B------:R-:W-:Y:S01]  /*32a0*/  FFMA.FTZ R47, R88, R94, R47 ;  /* 0x0000005e582f7223 */ /* 0x000fe2000001002f */
[----:B------:R-:W-:Y:S02]  /*32b0*/  FFMA.FTZ R78, R87, R93, R78 ;  /* 0x0000005d574e7223 */ /* 0x000fe4000001004e */
[----:B------:R-:W-:-:S13]  /*32c0*/  ISETP.LE.AND P0, PT, R79, UR4, PT ;  /* 0x000000044f007c0c */ /* 0x000fda000bf03270 */
[----:B------:R-:W-:Y:S05]  /*32d0*/  @!P0 BRA `(.L_x_2917) ;  /* 0xfffffff000108947 */ /* 0x000fea000383ffff */
.L_x_2909:
[----:B------:R-:W-:Y:S01]  /*32e0*/  BAR.SYNC.DEFER_BLOCKING 0x0 ;  /* 0x0000000000007b1d */ /* 0x000fe20000010000 */
[----:B------:R-:W-:Y:S02]  /*32f0*/  ISETP.NE.AND P0, PT, R84, RZ, PT ;  /* 0x000000ff5400720c */ /* 0x000fe40003f05270 */
[----:B------:R-:W-:Y:S02]  /*3300*/  F2FP.F16.F32.PACK_AB R42, R46, R45 ;  /* 0x0000002d2e2a723e */ /* 0x000fe400000000ff */
[----:B------:R-:W-:-:S03]  /*3310*/  F2FP.F16.F32.PACK_AB R43, R78, R47 ;  /* 0x0000002f4e2b723e */ /* 0x000fc600000000ff */
[----:B------:R-:W3:Y:S01]  /*3320*/  LDC.64 R60, c[0x0][0x338] ;  /* 0x0000ce00ff3c7b82 */ /* 0x000ee20000000a00 */
[----:B------:R-:W-:Y:S01]  /*3330*/  ULDC.64 UR6, c[0x0][0x2c0] ;  /* 0x0000b00000067ab9 */ /* 0x000fe20000000a00 */
[----:B------:R-:W-:Y:S01]  /*3340*/  SHF.R.S32.HI R41, RZ, 0x1f, R30 ;  /* 0x0000001fff297819 */ /* 0x000fe2000001141e */
[----:B------:R-:W-:Y:S01]  /*3350*/  IMAD.WIDE.U32 R62, R7, UR6, RZ ;  /* 0x00000006073e7c25 */ /* 0x000fe2000f8e00ff */
[----:B------:R-:W-:Y:S01]  /*3360*/  BSSY B0, `(.L_x_2918) ;  /* 0x000001c000007945 */ /* 0x000fe20003800000 */
[----:B------:R4:W-:Y:S01]  /*3370*/  STS.64 [R40], R42 ;  /* 0x0000002a28007388 */ /* 0x0009e20000000a00 */
[----:B------:R-:W-:-:S03]  /*3380*/  NOP ;  /* 0x0000000000007918 */ /* 0x000fc60000000000 */
[----:B------:R-:W-:Y:S04]  /*3390*/  LDS.U16 R69, [R38] ;  /* 0x0000000026457984 */ /* 0x000fe80000000400 */
[----:B------:R-:W-:Y:S01]  /*33a0*/  LDS.U16 R71, [R38+0x40] ;  /* 0x0000400026477984 */ /* 0x000fe20000000400 */
[----:B----4-:R-:W-:-:S03]  /*33b0*/  IMAD R42, R11, UR6, RZ ;  /* 0x000000060b2a7c24 */ /* 0x010fc6000f8e02ff */
[----:B------:R-:W-:Y:S01]  /*33c0*/  LDS.U16 R73, [R38+0x80] ;  /* 0x0000800026497984 */ /* 0x000fe20000000400 */
[----:B------:R-:W-:Y:S01]  /*33d0*/  IMAD R67, R7, UR7, R42 ;  /* 0x0000000707437c24 */ /* 0x000fe2000f8e022a */
[C---:B------:R-:W-:Y:S02]  /*33e0*/  IADD3 R42, P2, R58.reuse, R30, RZ ;  /* 0x0000001e3a2a7210 */ /* 0x040fe40007f5e0ff */
[----:B-12---:R-:W-:Y:S01]  /*33f0*/  LDS.U16 R75, [R38+0xc0] ;  /* 0x0000c000264b7984 */ /* 0x006fe20000000400 */
[----:B------:R-:W-:Y:S01]  /*3400*/  IMAD.IADD R79, R63, 0x1, R67 ;  /* 0x000000013f4f7824 */ /* 0x000fe200078e0243 */
[----:B------:R-:W-:Y:S02]  /*3410*/  IADD3.X R43, R59, R41, RZ, P2, !PT ;  /* 0x000000293b2b7210 */ /* 0x000fe400017fe4ff */
[----:B------:R-:W-:Y:S01]  /*3420*/  @!P0 STS [UR5+0x100], R39 ;  /* 0x00010027ff008988 */ /* 0x000fe20008000805 */
[----:B------:R-:W-:Y:S06]  /*3430*/  BAR.SYNC.DEFER_BLOCKING 0x0 ;  /* 0x0000000000007b1d */ /* 0x000fec0000010000 */
[----:B------:R-:W1:Y:S02]  /*3440*/  LDS R77, [UR5+0x100] ;  /* 0x00010005ff4d7984 */ /* 0x000e640008000800 */
[----:B-1----:R-:W-:-:S13]  /*3450*/  ISETP.GE.AND P1, PT, R58, R77, PT ;  /* 0x0000004d3a00720c */ /* 0x002fda0003f26270 */
[----:B---3--:R-:W-:Y:S05]  /*3460*/  @P1 BRA `(.L_x_2919) ;  /* 0x00000000002c1947 */ /* 0x008fea0003800000 */
        /* <DEDUP_REMOVED lines=11> */
.L_x_2919:
[----:B------:R-:W-:Y:S05]  /*3520*/  BSYNC B0 ;  /* 0x0000000000007941 */ /* 0x000fea0003800000 */
.L_x_2918:
[----:B------:R-:W-:Y:S01]  /*3530*/  MOV R65, R79 ;  /* 0x0000004f00417202 */ /* 0x000fe20000000f00 */
[----:B------:R-:W-:Y:S01]  /*3540*/  IMAD.MOV.U32 R64, RZ, RZ, R62 ;  /* 0x000000ffff407224 */ /* 0x000fe200078e003e */
[----:B------:R-:W-:Y:S01]  /*3550*/  ULDC.64 UR6, c[0x0][0x2c8] ;  /* 0x0000b20000067ab9 */ /* 0x000fe20000000a00 */
[----:B------:R-:W-:Y:S01]  /*3560*/  ISETP.GE.AND P2, PT, R36, R77, PT ;  /* 0x0000004d2400720c */ /* 0x000fe20003f46270 */
[----:B------:R-:W-:Y:S02]  /*3570*/  IMAD R63, R3, UR6, RZ ;  /* 0x00000006033f7c24 */ /* 0x000fe4000f8e02ff */
[----:B------:R-:W-:-:S04]  /*3580*/  IMAD.WIDE.U32 R64, R0, UR6, R64 ;  /* 0x0000000600407c25 */ /* 0x000fc8000f8e0040 */
[----:B------:R-:W-:Y:S01]  /*3590*/  IMAD R44, R0, UR7, R63 ;  /* 0x00000007002c7c24 */ /* 0x000fe2000f8e023f */
[----:B-1----:R-:W-:Y:S01]  /*35a0*/  IADD3 R69, P1, R30, R64, RZ ;  /* 0x000000401e457210 */ /* 0x002fe20007f3e0ff */
[----:B------:R-:W-:Y:S01]  /*35b0*/  IMAD.WIDE R62, R58, 0x2, R60 ;  /* 0x000000023a3e7825 */ /* 0x000fe200078e023c */
[----:B------:R-:W-:Y:S01]  /*35c0*/  ULDC.64 UR6, c[0x0][0x2b0] ;  /* 0x0000ac0000067ab9 */ /* 0x000fe20000000a00 */
[----:B------:R-:W1:Y:S01]  /*35d0*/  LDC.64 R60, c[0x0][0x348] ;  /* 0x0000d200ff3c7b82 */ /* 0x000e620000000a00 */
[----:B------:R-:W-:Y:S01]  /*35e0*/  IADD3.X R44, R41, R44, R65, P1, !PT ;  /* 0x0000002c292c7210 */ /* 0x000fe20000ffe441 */
[----:B------:R-:W-:Y:S01]  /*35f0*/  @!P6 IMAD.MOV.U32 R64, RZ, RZ, R30 ;  /* 0x000000ffff40e224 */ /* 0x000fe200078e001e */
[----:B------:R-:W-:Y:S01]  /*3600*/  LEA R62, P1, R69, R62, 0x1 ;  /* 0x0000003e453e7211 */ /* 0x000fe200078208ff */
[----:B------:R-:W-:Y:S01]  /*3610*/  IMAD R68, R11, UR6, RZ ;  /* 0x000000060b447c24 */ /* 0x000fe2000f8e02ff */
[----:B------:R-:W-:Y:S02]  /*3620*/  @!P6 MOV R65, R41 ;  /* 0x000000290041e202 */ /* 0x000fe40000000f00 */
[----:B------:R-:W-:Y:S01]  /*3630*/  LEA.HI.X R63, R69, R63, R44, 0x1, P1 ;  /* 0x0000003f453f7211 */ /* 0x000fe200008f0c2c */
[C---:B------:R-:W-:Y:S01]  /*3640*/  IMAD R79, R7.reuse, UR7, R68 ;  /* 0x00000007074f7c24 */ /* 0x040fe2000f8e0244 */
[----:B------:R-:W-:Y:S01]  /*3650*/  ISETP.GE.AND P1, PT, R34, R77, PT ;  /* 0x0000004d2200720c */ /* 0x000fe20003f26270 */
[----:B------:R-:W-:-:S02]  /*3660*/  @!P6 IMAD.WIDE.U32 R66, R7, UR6, R64 ;  /* 0x000000060742ec25 */ /* 0x000fc4000f8e0040 */
[----:B------:R-:W2:Y:S01]  /*3670*/  @!P6 LDC.64 R64, c[0x0][0x348] ;  /* 0x0000d200ff40eb82 */ /* 0x000ea20000000a00 */
[----:B------:R-:W-:Y:S01]  /*3680*/  @!P2 STG.E.U16 desc[UR8][R62.64+0x80], R73 ;  /* 0x000080493e00a986 */ /* 0x000fe2000c101508 */
[----:B------:R-:W-:Y:S01]  /*3690*/  ISETP.GE.AND P2, PT, R37, R77, PT ;  /* 0x0000004d2500720c */ /* 0x000fe20003f46270 */
[----:B------:R-:W-:Y:S02]  /*36a0*/  @!P6 IMAD.IADD R67, R79, 0x1, R67 ;  /* 0x000000014f43e824 */ /* 0x000fe400078e0243 */
[----:B------:R-:W-:Y:S01]  /*36b0*/  IMAD.WIDE.U32 R68, R7, UR6, RZ ;  /* 0x0000000607447c25 */ /* 0x000fe2000f8e00ff */
[----:B------:R-:W-:-:S03]  /*36c0*/  ULDC.64 UR6, c[0x0][0x2b8] ;  /* 0x0000ae0000067ab9 */ /* 0x000fc60000000a00 */
[----:B------:R-:W-:Y:S01]  /*36d0*/  IMAD R77, R3, UR6, RZ ;  /* 0x00000006034d7c24 */ /* 0x000fe2000f8e02ff */
[----:B------:R-:W-:Y:S01]  /*36e0*/  IADD3 R69, R69, R79, RZ ;  /* 0x0000004f45457210 */ /* 0x000fe20007ffe0ff */
[C---:B------:R-:W-:Y:S01]  /*36f0*/  @!P6 IMAD.WIDE.U32 R66, R0.reuse, UR6, R66 ;  /* 0x000000060042ec25 */ /* 0x040fe2000f8e0042 */
[----:B------:R3:W-:Y:S03]  /*3700*/  @!P1 STG.E.U16 desc[UR8][R62.64+0x40], R71 ;  /* 0x000040473e009986 */ /* 0x0007e6000c101508 */
[----:B------:R-:W-:Y:S01]  /*3710*/  IMAD R77, R0, UR7, R77 ;  /* 0x00000007004d7c24 */ /* 0x000fe2000f8e024d */
[----:B------:R4:W-:Y:S01]  /*3720*/  @!P2 STG.E.U16 desc[UR8][R62.64+0xc0], R75 ;  /* 0x0000c04b3e00a986 */ /* 0x0009e2000c101508 */
[----:B------:R-:W-:Y:S01]  /*3730*/  BAR.SYNC.DEFER_BLOCKING 0x0 ;  /* 0x0000000000007b1d */ /* 0x000fe20000010000 */
[----:B------:R-:W-:Y:S01]  /*3740*/  @!P6 IADD3 R44, P1, R58, R66, RZ ;  /* 0x000000423a2ce210 */ /* 0x000fe20007f3e0ff */
[----:B------:R-:W-:Y:S01]  /*3750*/  IMAD.WIDE.U32 R68, R0, UR6, R68 ;  /* 0x0000000600447c25 */ /* 0x000fe2000f8e0044 */
[----:B---3--:R-:W-:-:S02]  /*3760*/  PRMT R71, RZ, 0x7610, R71 ;  /* 0x00007610ff477816 */ /* 0x008fc40000000047 */
[----:B------:R-:W-:Y:S01]  /*3770*/  @!P6 IADD3.X R66, R59, R67, R77, P1, !PT ;  /* 0x000000433b42e210 */ /* 0x000fe20000ffe44d */
[----:B-1----:R-:W-:Y:S01]  /*3780*/  IMAD.WIDE R60, R58, 0x2, R60 ;  /* 0x000000023a3c7825 */ /* 0x002fe200078e023c */
[----:B--2---:R-:W-:Y:S02]  /*3790*/  @!P6 LEA R64, P1, R44, R64, 0x1 ;  /* 0x000000402c40e211 */ /* 0x004fe400078208ff */
[----:B------:R-:W-:Y:S02]  /*37a0*/  IADD3 R67, P2, R30, R68, RZ ;  /* 0x000000441e437210 */ /* 0x000fe40007f5e0ff */
[----:B------:R-:W-:Y:S02]  /*37b0*/  @!P6 LEA.HI.X R65, R44, R65, R66, 0x1, P1 ;  /* 0x000000412c41e211 */ /* 0x000fe400008f0c42 */
[----:B------:R-:W-:Y:S02]  /*37c0*/  IADD3.X R68, R41, R77, R69, P2, !PT ;  /* 0x0000004d29447210 */ /* 0x000fe400017fe445 */
[----:B------:R-:W-:-:S02]  /*37d0*/  LEA R60, P1, R67, R60, 0x1 ;  /* 0x0000003c433c7211 */ /* 0x000fc400078208ff */
[----:B------:R-:W-:Y:S02]  /*37e0*/  PRMT R69, RZ, 0x7610, R69 ;  /* 0x00007610ff457816 */ /* 0x000fe40000000045 */
[----:B------:R-:W-:Y:S02]  /*37f0*/  LEA.HI.X R61, R67, R61, R68, 0x1, P1 ;  /* 0x0000003d433d7211 */ /* 0x000fe400008f0c44 */
[----:B------:R-:W-:Y:S02]  /*3800*/  PRMT R67, RZ, 0x7610, R67 ;  /* 0x00007610ff437816 */ /* 0x000fe40000000043 */
[----:B----4-:R-:W-:Y:S01]  /*3810*/  PRMT R63, RZ, 0x7610, R63 ;  /* 0x00007610ff3f7816 */ /* 0x010fe2000000003f */
[----:B------:R-:W2:Y:S04]  /*3820*/  @!P5 LDG.E.U16 R69, desc[UR8][R60.64+0x40] ;  /* 0x000040083c45d981 */ /* 0x000ea8000c1e1500 */
[----:B------:R-:W3:Y:S04]  /*3830*/  @!P6 LDG.E.U16 R67, desc[UR8][R64.64] ;  /* 0x000000084043e981 */ /* 0x000ee8000c1e1500 */
[----:B------:R-:W4:Y:S04]  /*3840*/  @!P4 LDG.E.U16 R71, desc[UR8][R60.64+0x80] ;  /* 0x000080083c47c981 */ /* 0x000f28000c1e1500 */
[----:B------:R-:W5:Y:S01]  /*3850*/  @!P3 LDG.E.U16 R63, desc[UR8][R60.64+0xc0] ;  /* 0x0000c0083c3fb981 */ /* 0x000f62000c1e1500 */
[----:B------:R-:W-:Y:S03]  /*3860*/  BSSY B0, `(.L_x_2920) ;  /* 0x0000041000007945 */ /* 0x000fe60003800000 */
[----:B--2---:R-:W-:Y:S04]  /*3870*/  STS.U16 [R38+0x40], R69 ;  /* 0x0000404526007388 */ /* 0x004fe80000000400 */
[----:B---3--:R-:W-:Y:S04]  /*3880*/  STS.U16 [R38], R67 ;  /* 0x0000004326007388 */ /* 0x008fe80000000400 */
[----:B----4-:R-:W-:Y:S04]  /*3890*/  STS.U16 [R38+0x80], R71 ;  /* 0x0000804726007388 */ /* 0x010fe80000000400 */
[----:B-----5:R-:W-:Y:S01]  /*38a0*/  STS.U16 [R38+0xc0], R63 ;  /* 0x0000c03f26007388 */ /* 0x020fe20000000400 */
[----:B------:R-:W-:-:S03]  /*38b0*/  NOP ;  /* 0x0000000000007918 */ /* 0x000fc60000000000 */
[----:B------:R-:W1:Y:S02]  /*38c0*/  LDS.64 R72, [R40] ;  /* 0x0000000028487984 */ /* 0x000e640000000a00 */
[--C-:B-1----:R-:W-:Y:S02]  /*38d0*/  HADD2.F32 R44, -RZ, R72.reuse.H0_H0 ;  /* 0x20000048ff2c7230 */ /* 0x102fe40000004100 */
[--C-:B------:R-:W-:Y:S02]  /*38e0*/  HADD2.F32 R65, -RZ, R73.reuse.H0_H0 ;  /* 0x20000049ff417230 */ /* 0x100fe40000004100 */
[----:B------:R-:W-:Y:S02]  /*38f0*/  HADD2.F32 R64, -RZ, R72.H1_H1 ;  /* 0x30000048ff407230 */ /* 0x000fe40000004100 */
[----:B------:R-:W-:Y:S02]  /*3900*/  HADD2.F32 R67, -RZ, R73.H1_H1 ;  /* 0x30000049ff437230 */ /* 0x000fe40000004100 */
[----:B------:R-:W-:Y:S01]  /*3910*/  FMUL.FTZ R62, R44, -1.4426950216293334961 ;  /* 0xbfb8aa3b2c3e7820 */ /* 0x000fe20000410000 */
[----:B------:R-:W-:Y:S01]  /*3920*/  FMUL.FTZ R63, R65, -1.4426950216293334961 ;  /* 0xbfb8aa3b413f7820 */ /* 0x000fe20000410000 */
[----:B------:R-:W-:Y:S01]  /*3930*/  FMUL.FTZ R61, R64, -1.4426950216293334961 ;  /* 0xbfb8aa3b403d7820 */ /* 0x000fe20000410000 */
[----:B------:R-:W-:-:S03]  /*3940*/  FMUL.FTZ R68, R67, -1.4426950216293334961 ;  /* 0xbfb8aa3b43447820 */ /* 0x000fc60000410000 */
[----:B------:R-:W1:Y:S08]  /*3950*/  MUFU.EX2 R62, R62 ;  /* 0x0000003e003e7308 */ /* 0x000e700000000800 */
[----:B------:R-:W2:Y:S08]  /*3960*/  MUFU.EX2 R63, R63 ;  /* 0x0000003f003f7308 */ /* 0x000eb00000000800 */
[----:B------:R-:W3:Y:S08]  /*3970*/  MUFU.EX2 R61, R61 ;  /* 0x0000003d003d7308 */ /* 0x000ef00000000800 */
[----:B------:R-:W4:Y:S01]  /*3980*/  MUFU.EX2 R68, R68 ;  /* 0x0000004400447308 */ /* 0x000f220000000800 */
[----:B-1----:R-:W-:Y:S01]  /*3990*/  FADD.FTZ R60, R62, 1 ;  /* 0x3f8000003e3c7421 */ /* 0x002fe20000010000 */
[----:B--2---:R-:W-:Y:S01]  /*39a0*/  FADD.FTZ R66, R63, 1 ;  /* 0x3f8000003f427421 */ /* 0x004fe20000010000 */
[----:B------:R-:W-:Y:S01]  /*39b0*/  BAR.SYNC.DEFER_BLOCKING 0x0 ;  /* 0x0000000000007b1d */ /* 0x000fe20000010000 */
[----:B---3--:R-:W-:-:S05]  /*39c0*/  FADD.FTZ R62, R61, 1 ;  /* 0x3f8000003d3e7421 */ /* 0x008fca0000010000 */
[----:B------:R-:W-:Y:S01]  /*39d0*/  MUFU.RCP R71, R60 ;  /* 0x0000003c00477308 */ /* 0x000fe20000001000 */
[----:B----4-:R-:W-:-:S07]  /*39e0*/  FADD.FTZ R69, R68, 1 ;  /* 0x3f80000044457421 */ /* 0x010fce0000010000 */
[----:B------:R-:W1:Y:S08]  /*39f0*/  MUFU.RCP R73, R62 ;  /* 0x0000003e00497308 */ /* 0x000e700000001000 */
[----:B------:R-:W2:Y:S08]  /*3a00*/  MUFU.RCP R66, R66 ;  /* 0x0000004200427308 */ /* 0x000eb00000001000 */
[----:B------:R-:W3:Y:S01]  /*3a10*/  MUFU.RCP R70, R69 ;  /* 0x0000004500467308 */ /* 0x000ee20000001000 */
[----:B-1----:R-:W-:Y:S01]  /*3a20*/  FMUL.FTZ R61, R64, R73 ;  /* 0x00000049403d7220 */ /* 0x002fe20000410000 */
[----:B------:R-:W-:-:S03]  /*3a30*/  FMUL.FTZ R44, R44, R71 ;  /* 0x000000472c2c7220 */ /* 0x000fc60000410000 */
[----:B------:R-:W-:Y:S01]  /*3a40*/  FMUL.FTZ R61, R61, R46 ;  /* 0x0000002e3d3d7220 */ /* 0x000fe20000410000 */
[----:B--2---:R-:W-:Y:S01]  /*3a50*/  FMUL.FTZ R64, R65, R66 ;  /* 0x0000004241407220 */ /* 0x004fe20000410000 */
[----:B------:R-:W-:-:S03]  /*3a60*/  FMUL.FTZ R44, R44, R45 ;  /* 0x0000002d2c2c7220 */ /* 0x000fc60000410000 */
[----:B------:R-:W-:Y:S01]  /*3a70*/  FMUL.FTZ R64, R64, R47 ;  /* 0x0000002f40407220 */ /* 0x000fe20000410000 */
[----:B---3--:R-:W-:-:S04]  /*3a80*/  FMUL.FTZ R67, R67, R70 ;  /* 0x0000004643437220 */ /* 0x008fc80000410000 */
[----:B------:R-:W-:Y:S01]  /*3a90*/  FMUL.FTZ R67, R67, R78 ;  /* 0x0000004e43437220 */ /* 0x000fe20000410000 */
[----:B------:R-:W-:-:S04]  /*3aa0*/  F2FP.F16.F32.PACK_AB R44, R61, R44 ;  /* 0x0000002c3d2c723e */ /* 0x000fc800000000ff */
[----:B------:R-:W-:-:S05]  /*3ab0*/  F2FP.F16.F32.PACK_AB R45, R67, R64 ;  /* 0x00000040432d723e */ /* 0x000fca00000000ff */
        /* <DEDUP_REMOVED lines=27> */
.L_x_2921:
[----:B------:R-:W-:Y:S05]  /*3c70*/  BSYNC B0 ;  /* 0x0000000000007941 */ /* 0x000fea0003800000 */
.L_x_2920:
[----:B------:R-:W2:Y:S01]  /*3c80*/  LDC.64 R42, c[0x0][0x350] ;  /* 0x0000d400ff2a7b82 */ /* 0x000ea20000000a00 */
[----:B------:R-:W-:Y:S01]  /*3c90*/  MOV R45, R71 ;  /* 0x00000047002d7202 */ /* 0x000fe20000000f00 */
[----:B------:R-:W-:Y:S01]  /*3ca0*/  ULDC.64 UR4, c[0x0][0x2d8] ;  /* 0x0000b60000047ab9 */ /* 0x000fe20000000a00 */
[-C--:B------:R-:W-:Y:S01]  /*3cb0*/  ISETP.GE.AND P1, PT, R36, R69.reuse, PT ;  /* 0x000000452400720c */ /* 0x080fe20003f26270 */
[----:B-1----:R-:W-:Y:S01]  /*3cc0*/  IMAD R47, R3, UR4, RZ ;  /* 0x00000004032f7c24 */ /* 0x002fe2000f8e02ff */
[-C--:B------:R-:W-:Y:S01]  /*3cd0*/  ISETP.GE.AND P2, PT, R37, R69.reuse, PT ;  /* 0x000000452500720c */ /* 0x080fe20003f46270 */
[----:B------:R-:W-:Y:S01]  /*3ce0*/  IMAD.WIDE.U32 R44, R0, UR4, R44 ;  /* 0x00000004002c7c25 */ /* 0x000fe2000f8e002c */
[----:B------:R-:W-:Y:S02]  /*3cf0*/  ISETP.GE.AND P0, PT, R34, R69, PT ;  /* 0x000000452200720c */ /* 0x000fe40003f06270 */
[----:B------:R-:W-:Y:S01]  /*3d00*/  IADD3 R26, R39, R26, RZ ;  /* 0x0000001a271a7210 */ /* 0x000fe20007ffe0ff */
[----:B------:R-:W-:Y:S01]  /*3d10*/  IMAD R38, R0, UR5, R47 ;  /* 0x0000000500267c24 */ /* 0x000fe2000f8e022f */
[----:B------:R-:W-:Y:S01]  /*3d20*/  IADD3 R47, P3, R30, R44, RZ ;  /* 0x0000002c1e2f7210 */ /* 0x000fe20007f7e0ff */
[----:B------:R-:W-:-:S02]  /*3d30*/  VIADD R29, R29, 0x1 ;  /* 0x000000011d1d7836 */ /* 0x000fc40000000000 */
[----:B------:R-:W-:Y:S01]  /*3d40*/  IMAD.WIDE R12, R39, 0x2, R12 ;  /* 0x00000002270c7825 */ /* 0x000fe200078e020c */
[----:B------:R-:W-:-:S03]  /*3d50*/  IADD3.X R41, R41, R38, R45, P3, !PT ;  /* 0x0000002629297210 */ /* 0x000fc60001ffe42d */
[----:B------:R-:W-:-:S04]  /*3d60*/  IMAD.WIDE R14, R39, 0x2, R14 ;  /* 0x00000002270e7825 */ /* 0x000fc800078e020e */
[----:B------:R-:W-:Y:S02]  /*3d70*/  IMAD.IADD R30, R39, 0x1, R30 ;  /* 0x00000001271e7824 */ /* 0x000fe400078e021e */
[----:B--2---:R-:W-:-:S03]  /*3d80*/  IMAD.WIDE R42, R58, 0x2, R42 ;  /* 0x000000023a2a7825 */ /* 0x004fc600078e022a */
        /* <DEDUP_REMOVED lines=8> */
.L_x_2923:
        /* <DEDUP_REMOVED lines=15> */
.L_x_8677:


//--------------------- .text._Z25selective_scan_fwd_kernelI32Selective_Scan_fwd_kernel_traitsILi32ELi4ELi1ELb1ELb1ELb1ELb0ELb0EN3c104HalfEffEEv13SSMParamsBase --------------------------
	.section	.text._Z25selective_scan_fwd_kernelI32Selective_Scan_fwd_kernel_traitsILi32ELi4ELi1ELb1ELb1ELb1ELb0ELb0EN3c104HalfEffEEv13SSMParamsBase,"ax",@progbits
	.align	128
        .global         _Z25selective_scan_fwd_kernelI32Selective_Scan_fwd_kernel_traitsILi32ELi4ELi1ELb1ELb1ELb1ELb0ELb0EN3c104HalfEffEEv13SSMParamsBase
        .type           _Z25selective_scan_fwd_kernelI32Selective_Scan_fwd_kernel_traitsILi32ELi4ELi1ELb1ELb1ELb1ELb0ELb0EN3c104HalfEffEEv13SSMParamsBase,@function
        .size           _Z25selective_scan_fwd_kernelI32Selective_Scan_fwd_kernel_traitsILi32ELi4ELi1ELb1ELb1ELb1ELb0ELb0EN3c104HalfEffEEv13SSMParamsBase,(.L_x_8678 - _Z25selective_scan_fwd_kernelI32Selective_Scan_fwd_kernel_traitsILi32ELi4ELi1ELb1ELb1ELb1ELb0ELb0EN3c104HalfEffEEv13SSMParamsBase)
        .other          _Z25selective_scan_fwd_kernelI32Selective_Scan_fwd_kernel_traitsILi32ELi4ELi1ELb1ELb1ELb1ELb0ELb0EN3c104HalfEffEEv13SSMParamsBase,@"STO_CUDA_ENTRY STV_DEFAULT"
_Z25selective_scan_fwd_kernelI32Selective_Scan_fwd_kernel_traitsILi32ELi4ELi1ELb1ELb1ELb1ELb0ELb0EN3c104HalfEffEEv13SSMParamsBase:
.text._Z25selective_scan_fwd_kernelI32Selective_Scan_fwd_kernel_traitsILi32ELi4ELi1ELb1ELb1ELb1ELb0ELb0EN3c104HalfEffEEv13SSMParamsBase:
        /* <DEDUP_REMOVED lines=38> */
.L_x_2924:
[----:B-----5:R-:W-:Y:S02]  /*0260*/  ISETP.NE.U32.AND P1, PT, R66, UR6, PT ;  /* 0x0000000642007c0c */ /* 0x020fe4000bf25070 */
[----:B------:R-:W-:Y:S02]  /*0270*/  SHF.R.S32.HI R73, RZ, 0x1f, R66 ;  /* 0x0000001fff497819 */ /* 0x000fe40000011442 */
[----:B------:R-:W-:Y:S02]  /*0280*/  ISETP.NE.AND.EX P2, PT, R11, RZ, PT, P2 ;  /* 0x000000ff0b00720c */ /* 0x000fe40003f45320 */
[----:B------:R-:W-:-:S13]  /*0290*/  ISETP.NE.AND.EX P1, PT, R73, UR7, PT, P1 ;  /* 0x0000000749007c0c */ /* 0x000fda000bf25310 */
[----:B------:R-:W-:Y:S05]  /*02a0*/  @!P1 EXIT P2 ;  /* 0x000000000000994d */ /* 0x000fea0001000000 */
[----:B------:R-:W1:Y:S01]  /*02b0*/  LDC.U8 R4, c[0x0][0x239] ;  /* 0x00008e40ff047b82 */ /* 0x000e620000000000 */
[----:B------:R-:W2:Y:S01]  /*02c0*/  S2R R72, SR_CTAID.Y ;  /* 0x0000000000487919 */ /* 0x000ea20000002600 */
[----:B0-----:R-:W-:Y:S02]  /*02d0*/  CS2R R6, SRZ ;  /* 0x0000000000067805 */ /* 0x001fe4000001ff00 */
[----:B------:R-:W-:Y:S01]  /*02e0*/  CS2R R40, SRZ ;  /* 0x0000000000287805 */ /* 0x000fe2000001ff00 */
[----:B------:R-:W-:-:S03]  /*02f0*/  IMAD.MOV.U32 R67, RZ, RZ, RZ ;  /* 0x000000ffff437224 */ /* 0x000fc600078e00ff */
[----:B------:R-:W0:Y:S01]  /*0300*/  LDC.64 R2, c[0x0][0x380] ;  /* 0x0000e000ff027b82 */ /* 0x000e220000000a00 */
        /* <DEDUP_REMOVED lines=26> */
.L_x_2925:
        /* <DEDUP_REMOVED lines=12> */
.L_x_2926:
[----:B------:R-:W-:Y:S01]  /*0570*/  ISETP.EQ.U32.AND P0, PT, R68, RZ, PT ;  /* 0x000000ff4400720c */ /* 0x000fe20003f02070 */
[----:B------:R-:W0:Y:S08]  /*0580*/  LDC.64 R8, c[0x0][0x370] ;  /* 0x0000dc00ff087b82 */ /* 0x000e300000000a00 */
[----:B------:R-:W1:Y:S01]  /*0590*/  LDC.64 R14, c[0x0][0x330] ;  /* 0x0000cc00ff0e7b82 */ /* 0x000e620000000a00 */
[----:B------:R-:W-:Y:S01]  /*05a0*/  ISETP.EQ.OR.EX P0, PT, R67, RZ, !P5, P0 ;  /* 0x000000ff4300720c */ /* 0x000fe20006f02700 */
[----:B------:R-:W-:Y:S01]  /*05b0*/  IMAD.MOV.U32 R2, RZ, RZ, RZ ;  /* 0x000000ffff027224 */ /* 0x000fe200078e00ff */
[----:B------:R-:W-:-:S02]  /*05c0*/  MOV R11, RZ ;  /* 0x000000ff000b7202 */ /* 0x000fc40000000f00 */
[----:B------:R-:W-:Y:S02]  /*05d0*/  PRMT R65, RZ, 0x7610, R65 ;  /* 0x00007610ff417816 */ /* 0x000fe40000000041 */
[----:B------:R-:W-:Y:S01]  /*05e0*/  CS2R R12, SRZ ;  /* 0x00000000000c7805 */ /* 0x000fe2000001ff00 */
[----:B------:R-:W-:Y:S01]  /*05f0*/  IMAD.MOV.U32 R64, RZ, RZ, RZ ;  /* 0x000000ffff407224 */ /* 0x000fe200078e00ff */
[----:B------:R-:W-:Y:S01]  /*0600*/  CS2R R30, SRZ ;  /* 0x00000000001e7805 */ /* 0x000fe2000001ff00 */
[----:B------:R-:W3:Y:S01]  /*0610*/  LDC.64 R16, c[0x0][0x270] ;  /* 0x00009c00ff107b82 */ /* 0x000ee20000000a00 */
[----:B------:R-:W-:Y:S01]  /*0620*/  HFMA2.MMA R34, -RZ, RZ, 0, 0 ;  /* 0x00000000ff227435 */ /* 0x000fe200000001ff */
        /* <DEDUP_REMOVED lines=37> */
[----:B------:R-:W3:Y:S08]  /*0880*/  LDC.64 R18, c[0x0][0x378] ;  /* 0x0000de00ff127b82 */ /* 0x000ef00000000a00 */
[----:B------:R-:W3:Y:S01]  /*0890*/  LDC.64 R60, c[0x0][0x310] ;  /* 0x0000c400ff3c7b82 */ /* 0x000ee20000000a00 */
[----:B----4-:R-:W-:Y:S01]  /*08a0*/  IABS R13, R15 ;  /* 0x0000000f000d7213 */ /* 0x010fe20000000000 */
[----:B------:R-:W-:-:S06]  /*08b0*/  IMAD.MOV.U32 R32, RZ, RZ, RZ ;  /* 0x000000ffff207224 */ /* 0x000fcc00078e00ff */
[----:B------:R-:W4:Y:S01]  /*08c0*/  LDC R28, c[0x0][0x23c] ;  /* 0x00008f00ff1c7b82 */ /* 0x000f220000000800 */
[----:B------:R-:W1:Y:S08]  /*08d0*/  I2F.RP R2, R13 ;  /* 0x0000000d00027306 */ /* 0x000e700000209400 */
[----:B-1----:R-:W1:Y:S01]  /*08e0*/  MUFU.RCP R2, R2 ;  /* 0x0000000200027308 */ /* 0x002e620000001000 */
[----:B------:R-:W-:-:S05]  /*08f0*/  @!P6 LEA.HI.X R7, R0, R12, R3, 0x2, P1 ;  /* 0x0000000c0007e211 */ /* 0x000fca00008f1403 */
[----:B------:R0:W5:Y:S02]  /*0900*/  @!P6 LDG.E R31, desc[UR4][R6.64] ;  /* 0x00000004061fe981 */ /* 0x000164000c1e1900 */
[----:B0-----:R-:W-:Y:S01]  /*0910*/  IABS R6, R72 ;  /* 0x0000004800067213 */ /* 0x001fe20000000000 */
[----:B--2---:R-:W-:-:S05]  /*0920*/  @!P0 IMAD.WIDE R4, R5, 0x4, R40 ;  /* 0x0000000405048825 */ /* 0x004fca00078e0228 */
[----:B------:R1:W2:Y:S02]  /*0930*/  @!P0 LDG.E R66, desc[UR4][R4.64] ;  /* 0x0000000404428981 */ /* 0x0002a4000c1e1900 */
[----:B-1----:R-:W-:-:S04]  /*0940*/  VIADD R4, R2, 0xffffffe ;  /* 0x0ffffffe02047836 */ /* 0x002fc80000000000 */
[----:B------:R0:W1:Y:S02]  /*0950*/  F2I.FTZ.U32.TRUNC.NTZ R5, R4 ;  /* 0x0000000400057305 */ /* 0x000064000021f000 */
[----:B0-----:R-:W-:Y:S01]  /*0960*/  IMAD.MOV.U32 R4, RZ, RZ, RZ ;  /* 0x000000ffff047224 */ /* 0x001fe200078e00ff */
[----:B-1----:R-:W-:-:S05]  /*0970*/  IADD3 R8, RZ, -R5, RZ ;  /* 0x80000005ff087210 */ /* 0x002fca0007ffe0ff */
        /* <DEDUP_REMOVED lines=23> */
[----:B------:R-:W-:Y:S02]  /*0af0*/  IMAD R9, R3, UR6, RZ ;  /* 0x0000000603097c24 */ /* 0x000fe4000f8e02ff */
[----:B------:R-:W-:-:S02]  /*0b00*/  IMAD R17, R0, R17, R2 ;  /* 0x0000001100117224 */ /* 0x000fc400078e0202 */
[----:B------:R-:W-:Y:S02]  /*0b10*/  IMAD R2, R13, R62, RZ ;  /* 0x0000003e0d027224 */ /* 0x000fe400078e02ff */
[C---:B------:R-:W-:Y:S02]  /*0b20*/  IMAD R15, R0.reuse, UR7, R9 ;  /* 0x00000007000f7c24 */ /* 0x040fe4000f8e0209 */
[----:B------:R-:W-:Y:S01]  /*0b30*/  IMAD.WIDE.U32 R4, R0, UR6, RZ ;  /* 0x0000000600047c25 */ /* 0x000fe2000f8e00ff */
[----:B------:R-:W-:-:S03]  /*0b40*/  ULDC.64 UR6, c[0x0][0x298] ;  /* 0x0000a60000067ab9 */ /* 0x000fc60000000a00 */
[----:B------:R-:W-:-:S04]  /*0b50*/  IMAD.WIDE.U32 R6, R11, R62, R6 ;  /* 0x0000003e0b067225 */ /* 0x000fc800078e0006 */
[----:B------:R-:W-:Y:S01]  /*0b60*/  IMAD R63, R11, R63, R2 ;  /* 0x0000003f0b3f7224 */ /* 0x000fe200078e0202 */
[----:B------:R-:W-:Y:S01]  /*0b70*/  LEA R62, P1, R6, R22, 0x1 ;  /* 0x00000016063e7211 */ /* 0x000fe200078208ff */
[----:B------:R-:W-:Y:S02]  /*0b80*/  IMAD.IADD R5, R5, 0x1, R15 ;  /* 0x0000000105057824 */ /* 0x000fe400078e020f */
[----:B------:R-:W-:Y:S01]  /*0b90*/  IMAD.IADD R63, R7, 0x1, R63 ;  /* 0x00000001073f7824 */ /* 0x000fe200078e023f */
[----:B------:R-:W0:Y:S01]  /*0ba0*/  LDC.64 R14, c[0x0][0x390] ;  /* 0x0000e400ff0e7b82 */ /* 0x000e220000000a00 */
[----:B------:R-:W-:-:S03]  /*0bb0*/  IMAD.WIDE.U32 R8, R0, R16, RZ ;  /* 0x0000001000087225 */ /* 0x000fc600078e00ff */
[----:B------:R-:W-:Y:S02]  /*0bc0*/  LEA.HI.X R63, R6, R23, R63, 0x1, P1 ;  /* 0x00000017063f7211 */ /* 0x000fe400008f0c3f */
[----:B------:R-:W-:Y:S01]  /*0bd0*/  ISETP.NE.U32.AND P1, PT, R20, RZ, PT ;  /* 0x000000ff1400720c */ /* 0x000fe20003f25070 */
[-C--:B------:R-:W-:Y:S01]  /*0be0*/  IMAD R2, R13, R24.reuse, RZ ;  /* 0x000000180d027224 */ /* 0x080fe200078e02ff */
[----:B------:R-:W-:Y:S02]  /*0bf0*/  IADD3 R9, R9, R17, RZ ;  /* 0x0000001109097210 */ /* 0x000fe40007ffe0ff */
[----:B------:R-:W-:Y:S01]  /*0c00*/  ISETP.NE.AND.EX P1, PT, R21, RZ, PT, P1 ;  /* 0x000000ff1500720c */ /* 0x000fe20003f25310 */
[C---:B------:R-:W-:Y:S02]  /*0c10*/  IMAD R17, R11.reuse, R25, R2 ;  /* 0x000000190b117224 */ /* 0x040fe400078e0202 */
[----:B------:R-:W-:-:S04]  /*0c20*/  IMAD.WIDE.U32 R8, R11, R24, R8 ;  /* 0x000000180b087225 */ /* 0x000fc800078e0008 */
[----:B------:R-:W-:Y:S02]  /*0c30*/  IMAD R11, R71, UR6, RZ ;  /* 0x00000006470b7c24 */ /* 0x000fe4000f8e02ff */
[----:B------:R-:W-:-:S04]  /*0c40*/  IMAD.WIDE.U32 R4, R72, UR6, R4 ;  /* 0x0000000648047c25 */ /* 0x000fc8000f8e0004 */
[----:B------:R-:W-:Y:S01]  /*0c50*/  IMAD R11, R72, UR7, R11 ;  /* 0x00000007480b7c24 */ /* 0x000fe2000f8e020b */
[----:B------:R-:W-:Y:S01]  /*0c60*/  LEA R38, P3, R4, R38, 0x1 ;  /* 0x0000002604267211 */ /* 0x000fe200078608ff */
[----:B------:R-:W1:Y:S01]  /*0c70*/  @P1 LDC R32, c[0x0][0x388] ;  /* 0x0000e200ff201b82 */ /* 0x000e620000000800 */
[----:B------:R-:W-:Y:S01]  /*0c80*/  IMAD R13, R3, UR8, RZ ;  /* 0x00000008030d7c24 */ /* 0x000fe2000f8e02ff */
[----:B0-----:R-:W-:Y:S01]  /*0c90*/  ISETP.NE.U32.AND P2, PT, R14, RZ, PT ;  /* 0x000000ff0e00720c */ /* 0x001fe20003f45070 */
[----:B------:R-:W-:Y:S01]  /*0ca0*/  IMAD.WIDE.U32 R6, R0, UR8, RZ ;  /* 0x0000000800067c25 */ /* 0x000fe2000f8e00ff */
[----:B------:R-:W-:Y:S01]  /*0cb0*/  IADD3 R5, R5, R11, RZ ;  /* 0x0000000b05057210 */ /* 0x000fe20007ffe0ff */
[----:B------:R-:W-:-:S03]  /*0cc0*/  ULDC.64 UR6, c[0x0][0x2a8] ;  /* 0x0000aa0000067ab9 */ /* 0x000fc60000000a00 */
[----:B------:R-:W-:Y:S01]  /*0cd0*/  LEA.HI.X R39, R4, R39, R5, 0x1, P3 ;  /* 0x0000002704277211 */ /* 0x000fe200018f0c05 */
[----:B------:R-:W0:Y:S01]  /*0ce0*/  @P1 LDC R30, c[0x0][0x38c] ;  /* 0x0000e300ff1e1b82 */ /* 0x000e220000000800 */
[----:B---3--:R-:W-:Y:S01]  /*0cf0*/  ISETP.NE.U32.AND P3, PT, R18, RZ, PT ;  /* 0x000000ff1200720c */ /* 0x008fe20003f65070 */
[----:B------:R-:W-:Y:S01]  /*0d00*/  IMAD R13, R0, UR9, R13 ;  /* 0x00000009000d7c24 */ /* 0x000fe2000f8e020d */
[----:B------:R-:W-:Y:S01]  /*0d10*/  ISETP.NE.AND.EX P2, PT, R15, RZ, PT, P2 ;  /* 0x000000ff0f00720c */ /* 0x000fe20003f45320 */
[----:B------:R-:W-:Y:S01]  /*0d20*/  IMAD.IADD R2, R9, 0x1, R17 ;  /* 0x0000000109027824 */ /* 0x000fe200078e0211 */
[----:B------:R-:W-:Y:S01]  /*0d30*/  ISETP.NE.AND.EX P3, PT, R19, RZ, PT, P3 ;  /* 0x000000ff1300720c */ /* 0x000fe20003f65330 */
[----:B------:R-:W-:Y:S01]  /*0d40*/  IMAD R5, R71, UR6, RZ ;  /* 0x0000000647057c24 */ /* 0x000fe2000f8e02ff */
[C---:B------:R-:W-:Y:S01]  /*0d50*/  LEA R60, P4, R8.reuse, R60, 0x1 ;  /* 0x0000003c083c7211 */ /* 0x040fe200078808ff */
[----:B------:R-:W-:Y:S01]  /*0d60*/  HFMA2.MMA R47, -RZ, RZ, 0, 0 ;  /* 0x00000000ff2f7435 */ /* 0x000fe200000001ff */
[----:B------:R-:W-:Y:S01]  /*0d70*/  IADD3 R7, R7, R13, RZ ;  /* 0x0000000d07077210 */ /* 0x000fe20007ffe0ff */
[----:B------:R-:W3:Y:S01]  /*0d80*/  LDC.64 R10, c[0x0][0x328] ;  /* 0x0000ca00ff0a7b82 */ /* 0x000ee20000000a00 */
[----:B------:R-:W-:Y:S01]  /*0d90*/  LEA.HI.X R61, R8, R61, R2, 0x1, P4 ;  /* 0x0000003d083d7211 */ /* 0x000fe200020f0c02 */
[----:B------:R-:W-:-:S02]  /*0da0*/  IMAD R37, R72, UR7, R5 ;  /* 0x0000000748257c24 */ /* 0x000fc4000f8e0205 */
[----:B------:R-:W-:Y:S01]  /*0db0*/  IMAD.MOV.U32 R8, RZ, RZ, RZ ;  /* 0x000000ffff087224 */ /* 0x000fe200078e00ff */
[----:B------:R-:W-:Y:S01]  /*0dc0*/  MOV R2, RZ ;  /* 0x000000ff00027202 */ /* 0x000fe20000000f00 */
[----:B------:R-:W-:Y:S01]  /*0dd0*/  IMAD.WIDE.U32 R4, R72, UR6, R6 ;  /* 0x0000000648047c25 */ /* 0x000fe2000f8e0006 */
[----:B------:R-:W-:Y:S01]  /*0de0*/  @P2 ISETP.NE.U32.AND P4, PT, R14, RZ, PT ;  /* 0x000000ff0e00220c */ /* 0x000fe20003f85070 */
[----:B------:R-:W2:Y:S01]  /*0df0*/  @P3 LDC R47, c[0x0][0x378] ;  /* 0x0000de00ff2f3b82 */ /* 0x000ea20000000800 */
[----:B------:R-:W-:Y:S01]  /*0e00*/  ULDC.64 UR6, c[0x0][0x240] ;  /* 0x0000900000067ab9 */ /* 0x000fe20000000a00 */
[----:B------:R-:W-:-:S06]  /*0e10*/  IMAD.MOV.U32 R7, RZ, RZ, RZ ;  /* 0x000000ffff077224 */ /* 0x000fcc00078e00ff */
[----:B------:R-:W2:Y:S01]  /*0e20*/  @P3 LDC R8, c[0x0][0x37c] ;  /* 0x0000df00ff083b82 */ /* 0x000ea20000000800 */
[----:B------:R-:W-:Y:S02]  /*0e30*/  PLOP3.LUT P3, PT, PT, PT, PT, 0x8, 0x0 ;  /* 0x000000000000781c */ /* 0x000fe40003f6e170 */
[----:B------:R-:W-:-:S05]  /*0e40*/  @P2 ISETP.NE.AND.EX P3, PT, R15, RZ, PT, P4 ;  /* 0x000000ff0f00220c */ /* 0x000fca0003f65340 */
[----:B------:R-:W2:Y:S08]  /*0e50*/  @P2 LDC R7, c[0x0][0x390] ;  /* 0x0000e400ff072b82 */ /* 0x000eb00000000800 */
[----:B------:R-:W2:Y:S01]  /*0e60*/  @P2 LDC R2, c[0x0][0x394] ;  /* 0x0000e500ff022b82 */ /* 0x000ea20000000800 */
[----:B-1----:R-:W-:-:S04]  /*0e70*/  ISETP.NE.U32.AND P2, PT, R32, RZ, PT ;  /* 0x000000ff2000720c */ /* 0x002fc80003f45070 */
[----:B0-----:R-:W-:Y:S01]  /*0e80*/  ISETP.NE.AND.EX P2, PT, R30, RZ, PT, P2 ;  /* 0x000000ff1e00720c */ /* 0x001fe20003f45320 */
[----:B------:R-:W-:Y:S01]  /*0e90*/  IMAD R9, R71, UR6, RZ ;  /* 0x0000000647097c24 */ /* 0x000fe2000f8e02ff */
[----:B------:R-:W-:Y:S01]  /*0ea0*/  IADD3 R37, R5, R37, RZ ;  /* 0x0000002505257210 */ /* 0x000fe20007ffe0ff */
[----:B------:R-:W-:Y:S01]  /*0eb0*/  IMAD.WIDE.U32 R42, R72, UR6, RZ ;  /* 0x00000006482a7c25 */ /* 0x000fe2000f8e00ff */
[----:B---3--:R-:W-:Y:S02]  /*0ec0*/  LEA R36, P4, R4, R10, 0x1 ;  /* 0x0000000a04247211 */ /* 0x008fe400078808ff */
        /* <DEDUP_REMOVED lines=40> */
.L_x_2927:
        /* <DEDUP_REMOVED lines=18> */
.L_x_2928:
[----:B------:R-:W-:-:S13]  /*1270*/  ISETP.GE.AND P0, PT, R29, 0x1, PT ;  /* 0x000000011d00780c */ /* 0x000fda0003f06270 */
[----:B------:R-:W-:Y:S05]  /*1280*/  @!P0 EXIT ;  /* 0x000000000000894d */ /* 0x000fea0003800000 */
[----:B------:R-:W0:Y:S01]  /*1290*/  S2R R27, SR_TID.X ;  /* 0x00000000001b7919 */ /* 0x000e220000002100 */
[C---:B------:R-:W-:Y:S01]  /*12a0*/  LEA R46, P0, R0.reuse, R47, 0x2 ;  /* 0x0000002f002e7211 */ /* 0x040fe200078010ff */
[----:B------:R-:W-:Y:S01]  /*12b0*/  HFMA2.MMA R22, -RZ, RZ, 0, 0 ;  /* 0x00000000ff167435 */ /* 0x000fe200000001ff */
[----:B------:R-:W-:Y:S01]  /*12c0*/  IMAD.MOV.U32 R24, RZ, RZ, RZ ;  /* 0x000000ffff187224 */ /* 0x000fe200078e00ff */
[----:B------:R-:W1:Y:S01]  /*12d0*/  S2R R26, SR_LANEID ;  /* 0x00000000001a7919 */ /* 0x000e620000000000 */
[----:B------:R-:W-:Y:S02]  /*12e0*/  LEA.HI.X R47, R0, R8, R3, 0x2, P0 ;  /* 0x00000008002f7211 */ /* 0x000fe400000f1403 */
[----:B0-----:R-:W-:Y:S02]  /*12f0*/  SHF.L.U32 R25, R27, 0x2, RZ ;  /* 0x000000021b197819 */ /* 0x001fe400000006ff */
[----:B------:R-:W-:Y:S02]  /*1300*/  SHF.R.S32.HI R20, RZ, 0x1f, R27 ;  /* 0x0000001fff147819 */ /* 0x000fe4000001141b */
[C---:B------:R-:W-:Y:S01]  /*1310*/  IADD3 R21, R25.reuse, 0x2, RZ ;  /* 0x0000000219157810 */ /* 0x040fe20007ffe0ff */
[----:B------:R-:W-:-:S02]  /*1320*/  VIADD R23, R25, 0x1 ;  /* 0x0000000119177836 */ /* 0x000fc40000000000 */
[----:B-1----:R-:W-:-:S07]  /*1330*/  VIADD R19, R25, 0x3 ;  /* 0x0000000319137836 */ /* 0x002fce0000000000 */
.L_x_2946:
[----:B------:R-:W-:-:S04]  /*1340*/  ISETP.NE.U32.AND P0, PT, R32, RZ, PT ;  /* 0x000000ff2000720c */ /* 0x000fc80003f05070 */
[----:B------:R-:W-:-:S13]  /*1350*/  ISETP.NE.AND.EX P0, PT, R30, RZ, PT, P0 ;  /* 0x000000ff1e00720c */ /* 0x000fda0003f05300 */
[----:B---3--:R-:W-:Y:S01]  /*1360*/  @P0 IADD3 R3, R24, R33, RZ ;  /* 0x0000002118030210 */ /* 0x008fe20007ffe0ff */
        /* <DEDUP_REMOVED lines=11> */
[----:B------:R-:W-:-:S04]  /*1420*/  SHF.L.U64.HI R16, R27, 0x3, R20 ;  /* 0x000000031b107819 */ /* 0x000fc80000010214 */
[----:B------:R-:W-:Y:S01]  /*1430*/  IADD3 R4, P0, R36, R17, RZ ;  /* 0x0000001124047210 */ /* 0x000fe20007f1e0ff */
[----:B------:R-:W-:-:S03]  /*1440*/  ULDC.U8 UR6, c[0x0][0x238] ;  /* 0x00008e0000067ab9 */ /* 0x000fc60000000000 */
[----:B------:R-:W-:-:S06]  /*1450*/  IADD3.X R5, R37, R16, RZ, P0, !PT ;  /* 0x0000001025057210 */ /* 0x000fcc00007fe4ff */
[----:B------:R-:W2:Y:S01]  /*1460*/  LDG.E.64 R4, desc[UR4][R4.64] ;  /* 0x0000000404047981 */ /* 0x000ea2000c1e1b00 */
[----:B------:R-:W-:-:S05]  /*1470*/  IADD3 R2, P0, R38, R17, RZ ;  /* 0x0000001126027210 */ /* 0x000fca0007f1e0ff */
[----:B------:R-:W-:-:S06]  /*1480*/  IMAD.X R3, R39, 0x1, R16, P0 ;  /* 0x0000000127037824 */ /* 0x000fcc00000e0610 */
[----:B------:R-:W5:Y:S01]  /*1490*/  LDG.E.64 R2, desc[UR4][R2.64] ;  /* 0x0000000402027981 */ /* 0x000f62000c1e1b00 */
[----:B------:R-:W-:Y:S01]  /*14a0*/  BSSY B0, `(.L_x_2929) ;  /* 0x0000037000007945 */ /* 0x000fe20003800000 */
[----:B------:R-:W-:Y:S01]  /*14b0*/  IMAD.WIDE R38, R18, 0x2, R38 ;  /* 0x0000000212267825 */ /* 0x000fe200078e0226 */
[----:B--2---:R-:W-:-:S03]  /*14c0*/  MOV R0, R4 ;  /* 0x0000000400007202 */ /* 0x004fc60000000f00 */
[--C-:B------:R-:W-:Y:S01]  /*14d0*/  IMAD.MOV.U32 R6, RZ, RZ, R5.reuse ;  /* 0x000000ffff067224 */ /* 0x100fe200078e0005 */
[--C-:B------:R-:W-:Y:S02]  /*14e0*/  SHF.R.U64 R8, R4, 0x10, R5.reuse ;  /* 0x0000001004087819 */ /* 0x100fe40000001205 */
[----:B------:R-:W-:Y:S01]  /*14f0*/  SHF.R.U32.HI R7, RZ, 0x10, R5 ;  /* 0x00000010ff077819 */ /* 0x000fe20000011605 */
[----:B------:R-:W-:Y:S02]  /*1500*/  HADD2.F32 R15, -RZ, R0.H0_H0 ;  /* 0x20000000ff0f7230 */ /* 0x000fe40000004100 */
[----:B------:R-:W-:Y:S02]  /*1510*/  HADD2.F32 R13, -RZ, R6.H0_H0 ;  /* 0x20000006ff0d7230 */ /* 0x000fe40000004100 */
[----:B------:R-:W0:Y:S01]  /*1520*/  LDC R6, c[0x0][0x21c] ;  /* 0x00008700ff067b82 */ /* 0x000e220000000800 */
[----:B------:R-:W-:Y:S01]  /*1530*/  FADD.FTZ R15, R15, R34 ;  /* 0x000000220f0f7221 */ /* 0x000fe20000010000 */
[----:B------:R-:W-:-:S02]  /*1540*/  HADD2.F32 R5, -RZ, R8.H0_H0 ;  /* 0x20000008ff057230 */ /* 0x000fc40000004100 */
[--C-:B------:R-:W-:Y:S01]  /*1550*/  FADD.FTZ R13, R13, R34.reuse ;  /* 0x000000220d0d7221 */ /* 0x100fe20000010000 */
[----:B------:R-:W-:Y:S01]  /*1560*/  HADD2.F32 R7, -RZ, R7.H0_H0 ;  /* 0x20000007ff077230 */ /* 0x000fe20000004100 */
[----:B------:R-:W-:Y:S01]  /*1570*/  FSETP.GTU.FTZ.AND P0, PT, R15, 20, PT ;  /* 0x41a000000f00780b */ /* 0x000fe20003f1c000 */
[--C-:B------:R-:W-:Y:S02]  /*1580*/  FADD.FTZ R14, R5, R34.reuse ;  /* 0x00000022050e7221 */ /* 0x100fe40000010000 */
[----:B------:R-:W-:Y:S01]  /*1590*/  FSETP.GTU.FTZ.AND P2, PT, R13, 20, PT ;  /* 0x41a000000d00780b */ /* 0x000fe20003f5c000 */
[----:B------:R-:W-:Y:S01]  /*15a0*/  FADD.FTZ R12, R7, R34 ;  /* 0x00000022070c7221 */ /* 0x000fe20000010000 */
[----:B------:R-:W-:Y:S02]  /*15b0*/  ISETP.EQ.OR P3, PT, RZ, UR6, P0 ;  /* 0x00000006ff007c0c */ /* 0x000fe40008762670 */
[----:B------:R-:W-:Y:S02]  /*15c0*/  FSETP.GTU.FTZ.AND P1, PT, R14, 20, PT ;  /* 0x41a000000e00780b */ /* 0x000fe40003f3c000 */
[----:B------:R-:W-:-:S02]  /*15d0*/  FSETP.GTU.FTZ.AND P4, PT, R12, 20, PT ;  /* 0x41a000000c00780b */ /* 0x000fc40003f9c000 */
[----:B------:R-:W-:Y:S02]  /*15e0*/  ISETP.EQ.OR P0, PT, RZ, UR6, P1 ;  /* 0x00000006ff007c0c */ /* 0x000fe40008f02670 */
[----:B------:R-:W-:Y:S02]  /*15f0*/  ISETP.EQ.OR P1, PT, RZ, UR6, P2 ;  /* 0x00000006ff007c0c */ /* 0x000fe40009722670 */
[----:B------:R-:W-:-:S03]  /*1600*/  ISETP.EQ.OR P2, PT, RZ, UR6, P4 ;  /* 0x00000006ff007c0c */ /* 0x000fc6000a742670 */
[----:B------:R-:W-:Y:S10]  /*1610*/  @P3 BRA `(.L_x_2930) ;  /* 0x00000000007c3947 */ /* 0x000ff40003800000 */
        /* <DEDUP_REMOVED lines=31> */
.L_x_2930:
[----:B------:R-:W-:Y:S05]  /*1810*/  BSYNC B0 ;  /* 0x0000000000007941 */ /* 0x000fea0003800000 */
.L_x_2929:
        /* <DEDUP_REMOVED lines=33> */
.L_x_2932:
[----:B------:R-:W-:Y:S05]  /*1a30*/  BSYNC B0 ;  /* 0x0000000000007941 */ /* 0x000fea0003800000 */
.L_x_2931:
[----:B------:R-:W-:Y:S04]  /*1a40*/  BSSY B0, `(.L_x_2933) ;  /* 0x0000021000007945 */ /* 0x000fe80003800000 */
        /* <DEDUP_REMOVED lines=32> */
.L_x_2934:
[----:B------:R-:W-:Y:S05]  /*1c50*/  BSYNC B0 ;  /* 0x0000000000007941 */ /* 0x000fea0003800000 */
.L_x_2933:
        /* <DEDUP_REMOVED lines=33> */
.L_x_2936:
[----:B------:R-:W-:Y:S05]  /*1e70*/  BSYNC B0 ;  /* 0x0000000000007941 */ /* 0x000fea0003800000 */
.L_x_2935:
[----:B------:R-:W-:Y:S01]  /*1e80*/  BAR.SYNC.DEFER_BLOCKING 0x0 ;  /* 0x0000000000007b1d */ /* 0x000fe20000010000 */
[----:B0-----:R-:W-:Y:S01]  /*1e90*/  ISETP.GE.AND P0, PT, R6, 0x1, PT ;  /* 0x000000010600780c */ /* 0x001fe20003f06270 */
[----:B-----5:R-:W-:Y:S01]  /*1ea0*/  IMAD.MOV.U32 R4, RZ, RZ, R3 ;  /* 0x000000ffff047224 */ /* 0x020fe200078e0003 */
[----:B------:R-:W-:Y:S01]  /*1eb0*/  MOV R0, R2 ;  /* 0x0000000200007202 */ /* 0x000fe20000000f00 */
[----:B------:R-:W-:Y:S01]  /*1ec0*/  IMAD.WIDE R36, R18, 0x2, R36 ;  /* 0x0000000212247825 */ /* 0x000fe200078e0224 */
[--C-:B------:R-:W-:Y:S02]  /*1ed0*/  SHF.R.U64 R5, R2, 0x10, R3.reuse ;  /* 0x0000001002057819 */ /* 0x100fe40000001203 */
[----:B------:R-:W-:Y:S01]  /*1ee0*/  SHF.R.U32.HI R2, RZ, 0x10, R3 ;  /* 0x00000010ff027819 */ /* 0x000fe20000011603 */
[----:B------:R-:W-:Y:S02]  /*1ef0*/  HADD2.F32 R0, -RZ, R0.H0_H0 ;  /* 0x20000000ff007230 */ /* 0x000fe40000004100 */
[----:B------:R-:W-:-:S02]  /*1f00*/  HADD2.F32 R55, -RZ, R5.H0_H0 ;  /* 0x20000005ff377230 */ /* 0x000fc40000004100 */
[----:B------:R-:W-:Y:S02]  /*1f10*/  HADD2.F32 R4, -RZ, R4.H0_H0 ;  /* 0x20000004ff047230 */ /* 0x000fe40000004100 */
[-C--:B------:R-:W-:Y:S01]  /*1f20*/  FMUL.FTZ R11, R0, R64.reuse ;  /* 0x00000040000b7220 */ /* 0x080fe20000410000 */
[----:B------:R-:W-:Y:S02]  /*1f30*/  HADD2.F32 R57, -RZ, R2.H0_H0 ;  /* 0x20000002ff397230 */ /* 0x000fe40000004100 */
[-C--:B------:R-:W-:Y:S01]  /*1f40*/  FMUL.FTZ R10, R55, R64.reuse ;  /* 0x00000040370a7220 */ /* 0x080fe20000410000 */
[-C--:B------:R-:W-:Y:S02]  /*1f50*/  FMUL.FTZ R9, R4, R64.reuse ;  /* 0x0000004004097220 */ /* 0x080fe40000410000 */
[----:B------:R-:W-:Y:S01]  /*1f60*/  FMUL.FTZ R8, R57, R64 ;  /* 0x0000004039087220 */ /* 0x000fe20000410000 */
[----:B------:R-:W-:Y:S06]  /*1f70*/  @!P0 BRA `(.L_x_2937) ;  /* 0x0000000c00ec8947 */ /* 0x000fec0003800000 */
[----:B------:R-:W0:Y:S01]  /*1f80*/  LDC.64 R48, c[0x0][0x340] ;  /* 0x0000d000ff307b82 */ /* 0x000e220000000a00 */
[----:B------:R-:W-:Y:S01]  /*1f90*/  ULDC.64 UR6, c[0x0][0x2e0] ;  /* 0x0000b80000067ab9 */ /* 0x000fe20000000a00 */
[----:B------:R-:W-:Y:S01]  /*1fa0*/  MOV R2, R70 ;  /* 0x0000004600027202 */ /* 0x000fe20000000f00 */
[----:B------:R-:W-:Y:S02]  /*1fb0*/  IMAD.MOV.U32 R3, RZ, RZ, R69 ;  /* 0x000000ffff037224 */ /* 0x000fe400078e0045 */
[----:B------:R-:W-:Y:S01]  /*1fc0*/  FMUL.FTZ R7, R4, R13 ;  /* 0x0000000d04077220 */ /* 0x000fe20000410000 */
[----:B------:R-:W-:Y:S02]  /*1fd0*/  IMAD R5, R73, UR6, RZ ;  /* 0x0000000649057c24 */ /* 0x000fe4000f8e02ff */
[----:B------:R-:W-:Y:S01]  /*1fe0*/  FMUL.FTZ R6, R0, R15 ;  /* 0x0000000f00067220 */ /* 0x000fe20000410000 */
[----:B------:R-:W-:Y:S01]  /*1ff0*/  IMAD.WIDE.U32 R52, R66, UR6, R2 ;  /* 0x0000000642347c25 */ /* 0x000fe2000f8e0002 */
[----:B------:R-:W1:Y:S01]  /*2000*/  LDC.64 R50, c[0x0][0x300] ;  /* 0x0000c000ff327b82 */ /* 0x000e620000000a00 */
[----:B------:R-:W-:-:S02]  /*2010*/  HFMA2.MMA R2, -RZ, RZ, 0, 0 ;  /* 0x00000000ff027435 */ /* 0x000fc400000001ff */
[----:B------:R-:W-:Y:S01]  /*2020*/  FMUL.FTZ R4, R57, R12 ;  /* 0x0000000c39047220 */ /* 0x000fe20000410000 */
        /* <DEDUP_REMOVED lines=13> */
.L_x_2945:
[----:B------:R-:W-:Y:S01]  /*2100*/  SHF.R.S32.HI R0, RZ, 0x1f, R2 ;  /* 0x0000001fff007819 */ /* 0x000fe20000011402 */
[----:B-12---:R-:W-:Y:S01]  /*2110*/  IMAD.MOV.U32 R55, RZ, RZ, R35 ;  /* 0x000000ffff377224 */ /* 0x006fe200078e0023 */
[----:B------:R-:W-:-:S03]  /*2120*/  MOV R54, R42 ;  /* 0x0000002a00367202 */ /* 0x000fc60000000f00 */
[----:B------:R-:W-:Y:S02]  /*2130*/  IMAD R57, R0, UR6, RZ ;  /* 0x0000000600397c24 */ /* 0x000fe4000f8e02ff */
[----:B------:R-:W-:-:S04]  /*2140*/  IMAD.WIDE.U32 R54, R2, UR6, R54 ;  /* 0x0000000602367c25 */ /* 0x000fc8000f8e0036 */
[----:B------:R-:W-:Y:S01]  /*2150*/  IMAD R57, R2, UR7, R57 ;  /* 0x0000000702397c24 */ /* 0x000fe2000f8e0239 */
[----:B-1----:R-:W-:-:S04]  /*2160*/  LEA R58, P0, R54, R50, 0x2 ;  /* 0x00000032363a7211 */ /* 0x002fc800078010ff */
[----:B------:R-:W-:-:S04]  /*2170*/  IADD3 R55, R55, R57, RZ ;  /* 0x0000003937377210 */ /* 0x000fc80007ffe0ff */
[----:B------:R-:W-:Y:S01]  /*2180*/  LEA.HI.X R59, R54, R51, R55, 0x2, P0 ;  /* 0x00000033363b7211 */ /* 0x000fe200000f1437 */
[----:B------:R-:W-:Y:S02]  /*2190*/  IMAD R55, R0, UR8, RZ ;  /* 0x0000000800377c24 */ /* 0x000fe4000f8e02ff */
[C---:B------:R-:W-:Y:S02]  /*21a0*/  IMAD.WIDE.U32 R56, R2.reuse, UR8, RZ ;  /* 0x0000000802387c25 */ /* 0x040fe4000f8e00ff */
[----:B------:R1:W2:Y:S02]  /*21b0*/  LDG.E R74, desc[UR4][R58.64] ;  /* 0x000000043a4a7981 */ /* 0x0002a4000c1e1900 */
[----:B------:R-:W-:Y:S01]  /*21c0*/  IMAD R75, R2, UR9, R55 ;  /* 0x00000009024b7c24 */ /* 0x000fe2000f8e0237 */
[----:B------:R-:W-:Y:S01]  /*21d0*/  LEA R78, P0, R56, R62, 0x1 ;  /* 0x0000003e384e7211 */ /* 0x000fe200078008ff */
[----:B------:R-:W-:Y:S02]  /*21e0*/  IMAD R77, R0, UR10, RZ ;  /* 0x0000000a004d7c24 */ /* 0x000fe4000f8e02ff */
[----:B------:R-:W-:-:S02]  /*21f0*/  IMAD.IADD R57, R57, 0x1, R75 ;  /* 0x0000000139397824 */ /* 0x000fc400078e024b */
[----:B------:R-:W-:-:S03]  /*2200*/  IMAD.WIDE.U32 R54, R2, UR10, RZ ;  /* 0x0000000a02367c25 */ /* 0x000fc6000f8e00ff */
[----:B------:R-:W-:Y:S01]  /*2210*/  LEA.HI.X R57, R56, R63, R57, 0x1, P0 ;  /* 0x0000003f38397211 */ /* 0x000fe200000f0c39 */
[----:B------:R-:W-:Y:S01]  /*2220*/  IMAD R77, R2, UR11, R77 ;  /* 0x0000000b024d7c24 */ /* 0x000fe2000f8e024d */
[----:B------:R-:W-:Y:S02]  /*2230*/  IADD3 R56, P0, R78, R17, RZ ;  /* 0x000000114e387210 */ /* 0x000fe40007f1e0ff */
[----:B------:R-:W-:Y:S02]  /*2240*/  LEA R76, P5, R54, R60, 0x1 ;  /* 0x0000003c364c7211 */ /* 0x000fe400078a08ff */
[----:B------:R-:W-:Y:S01]  /*2250*/  IADD3 R55, R55, R77, RZ ;  /* 0x0000004d37377210 */ /* 0x000fe20007ffe0ff */
[----:B------:R-:W-:-:S03]  /*2260*/  IMAD.X R57, R57, 0x1, R16, P0 ;  /* 0x0000000139397824 */ /* 0x000fc600000e0610 */
[----:B------:R-:W-:Y:S02]  /*2270*/  LEA.HI.X R55, R54, R61, R55, 0x1, P5 ;  /* 0x0000003d36377211 */ /* 0x000fe400028f0c37 */
[----:B-1----:R-:W-:Y:S01]  /*2280*/  IADD3 R58, P5, R76, R17, RZ ;  /* 0x000000114c3a7210 */ /* 0x002fe20007fbe0ff */
[----:B------:R-:W3:Y:S03]  /*2290*/  LDG.E.64 R56, desc[UR4][R56.64] ;  /* 0x0000000438387981 */ /* 0x000ee6000c1e1b00 */
[----:B------:R-:W-:-:S06]  /*22a0*/  IADD3.X R59, R55, R16, RZ, P5, !PT ;  /* 0x00000010373b7210 */ /* 0x000fcc0002ffe4ff */
[----:B------:R-:W4:Y:S01]  /*22b0*/  LDG.E.64 R58, desc[UR4][R58.64] ;  /* 0x000000043a3a7981 */ /* 0x000f22000c1e1b00 */
[----:B------:R-:W-:-:S13]  /*22c0*/  ISETP.NE.AND P0, PT, R24, RZ, PT ;  /* 0x000000ff1800720c */ /* 0x000fda0003f05270 */
[----:B------:R-:W1:Y:S01]  /*22d0*/  @P0 S2R R55, SR_CgaCtaId ;  /* 0x0000000000370919 */ /* 0x000e620000008800 */
[----:B------:R-:W-:-:S04]  /*22e0*/  @P0 MOV R54, 0x400 ;  /* 0x0000040000360802 */ /* 0x000fc80000000f00 */
[----:B-1----:R-:W-:-:S05]  /*22f0*/  @P0 LEA R55, R55, R54, 0x18 ;  /* 0x0000003637370211 */ /* 0x002fca00078ec0ff */
[----:B------:R-:W-:-:S06]  /*2300*/  @P0 IMAD R55, R2, 0x8, R55 ;  /* 0x0000000802370824 */ /* 0x000fcc00078e0237 */
[----:B------:R-:W1:Y:S01]  /*2310*/  @P0 LDS.64 R54, [R55+0x220] ;  /* 0x0002200037360984 */ /* 0x000e620000000a00 */
[----:B--2---:R-:W-:-:S04]  /*2320*/  FMUL.FTZ R74, R74, 1.4426950216293334961 ;  /* 0x3fb8aa3b4a4a7820 */ /* 0x004fc80000410000 */
[C---:B------:R-:W-:Y:S01]  /*2330*/  FMUL.FTZ R84, R74.reuse, R12 ;  /* 0x0000000c4a547220 */ /* 0x040fe20000410000 */
[C---:B------:R-:W-:Y:S01]  /*2340*/  FMUL.FTZ R80, R74.reuse, R15 ;  /* 0x0000000f4a507220 */ /* 0x040fe20000410000 */
[C---:B------:R-:W-:Y:S01]  /*2350*/  FMUL.FTZ R81, R74.reuse, R14 ;  /* 0x0000000e4a517220 */ /* 0x040fe20000410000 */
[----:B------:R-:W-:-:S03]  /*2360*/  FMUL.FTZ R82, R74, R13 ;  /* 0x0000000d4a527220 */ /* 0x000fc60000410000 */
[----:B------:R-:W2:Y:S08]  /*2370*/  MUFU.EX2 R84, R84 ;  /* 0x0000005400547308 */ /* 0x000eb00000000800 */
[----:B------:R-:W5:Y:S08]  /*2380*/  MUFU.EX2 R80, R80 ;  /* 0x0000005000507308 */ /* 0x000f700000000800 */
[----:B0-----:R-:W0:Y:S01]  /*2390*/  MUFU.EX2 R81, R81 ;  /* 0x0000005100517308 */ /* 0x001e220000000800 */
[----:B---3--:R-:W-:-:S07]  /*23a0*/  HADD2.F32 R77, -RZ, R56.H0_H0 ;  /* 0x20000038ff4d7230 */ /* 0x008fce0000004100 */
[----:B------:R-:W3:Y:S01]  /*23b0*/  MUFU.EX2 R82, R82 ;  /* 0x0000005200527308 */ /* 0x000ee20000000800 */
[--C-:B------:R-:W-:Y:S02]  /*23c0*/  HADD2.F32 R78, -RZ, R57.reuse.H0_H0 ;  /* 0x20000039ff4e7230 */ /* 0x100fe40000004100 */
[----:B------:R-:W-:Y:S02]  /*23d0*/  HADD2.F32 R56, -RZ, R56.H1_H1 ;  /* 0x30000038ff387230 */ /* 0x000fe40000004100 */
[----:B------:R-:W-:Y:S02]  /*23e0*/  HADD2.F32 R57, -RZ, R57.H1_H1 ;  /* 0x30000039ff397230 */ /* 0x000fe40000004100 */
[----:B------:R-:W-:Y:S01]  /*23f0*/  FMUL.FTZ R78, R7, R78 ;  /* 0x0000004e074e7220 */ /* 0x000fe20000410000 */
[----:B------:R-:W-:Y:S01]  /*2400*/  FMUL.FTZ R83, R6, R77 ;  /* 0x0000004d06537220 */ /* 0x000fe20000410000 */
[----:B------:R-:W-:Y:S01]  /*2410*/  FMUL.FTZ R56, R5, R56 ;  /* 0x0000003805387220 */ /* 0x000fe20000410000 */
[----:B------:R-:W-:Y:S01]  /*2420*/  FMUL.FTZ R57, R4, R57 ;  /* 0x0000003904397220 */ /* 0x000fe20000410000 */
[----:B--2---:R-:W-:Y:S01]  /*2430*/  FSEL R77, R84, 1, !P4 ;  /* 0x3f800000544d7808 */ /* 0x004fe20006000000 */
[--C-:B----4-:R-:W-:Y:S01]  /*2440*/  HADD2.F32 R74, -RZ, R58.reuse.H0_H0 ;  /* 0x2000003aff4a7230 */ /* 0x110fe20000004100 */
[----:B------:R-:W-:Y:S01]  /*2450*/  FSEL R85, R78, RZ, !P3 ;  /* 0x000000ff4e557208 */ /* 0x000fe20005800000 */
[----:B------:R-:W-:Y:S01]  /*2460*/  HADD2.F32 R75, -RZ, R58.H1_H1 ;  /* 0x3000003aff4b7230 */ /* 0x000fe20000004100 */
[----:B-----5:R-:W-:Y:S01]  /*2470*/  FSEL R80, R80, 1, !P1 ;  /* 0x3f80000050507808 */ /* 0x020fe20004800000 */
[--C-:B------:R-:W-:Y:S01]  /*2480*/  HADD2.F32 R76, -RZ, R59.reuse.H0_H0 ;  /* 0x2000003bff4c7230 */ /* 0x100fe20000004100 */
[----:B0-----:R-:W-:Y:S01]  /*2490*/  FSEL R81, R81, 1, !P2 ;  /* 0x3f80000051517808 */ /* 0x001fe20005000000 */
[----:B------:R-:W-:Y:S01]  /*24a0*/  HADD2.F32 R79, -RZ, R59.H1_H1 ;  /* 0x3000003bff4f7230 */ /* 0x000fe20000004100 */
[----:B---3--:R-:W-:-:S02]  /*24b0*/  FSEL R82, R82, 1, !P3 ;  /* 0x3f80000052527808 */ /* 0x008fc40005800000 */
[----:B------:R-:W-:Y:S02]  /*24c0*/  FSEL R83, R83, RZ, !P1 ;  /* 0x000000ff53537208 */ /* 0x000fe40004800000 */
[----:B------:R-:W-:Y:S02]  /*24d0*/  FSEL R84, R56, RZ, !P2 ;  /* 0x000000ff38547208 */ /* 0x000fe40005000000 */
[----:B------:R-:W-:Y:S01]  /*24e0*/  FSEL R78, R57, RZ, !P4 ;  /* 0x000000ff394e7208 */ /* 0x000fe20006000000 */
[----:B-1----:R-:W-:Y:S06]  /*24f0*/  @P0 BRA `(.L_x_2938) ;  /* 0x0000000000740947 */ /* 0x002fec0003800000 */
        /* <DEDUP_REMOVED lines=20> */
.L_x_2939:
        /* <DEDUP_REMOVED lines=9> */
.L_x_2938:
[-C--:B------:R-:W-:Y:S01]  /*26d0*/  FFMA.FTZ R56, R83, R81.reuse, R84 ;  /* 0x0000005153387223 */ /* 0x080fe20000010054 */
[----:B------:R-:W-:Y:S01]  /*26e0*/  FMUL.FTZ R57, R80, R81 ;  /* 0x0000005150397220 */ /* 0x000fe20000410000 */
[----:B------:R-:W-:Y:S01]  /*26f0*/  ISETP.GE.AND P0, PT, R26, 0x1, PT ;  /* 0x000000011a00780c */ /* 0x000fe20003f06270 */
[----:B------:R-:W2:Y:S01]  /*2700*/  S2R R86, SR_CgaCtaId ;  /* 0x0000000000567919 */ /* 0x000ea20000008800 */
[C---:B01----:R-:W-:Y:S01]  /*2710*/  FFMA.FTZ R58, R82.reuse, R56, R85 ;  /* 0x00000038523a7223 */ /* 0x043fe20000010055 */
[----:B------:R-:W-:Y:S01]  /*2720*/  FMUL.FTZ R56, R82, R57 ;  /* 0x0000003952387220 */ /* 0x000fe20000410000 */
[C---:B------:R-:W-:Y:S01]  /*2730*/  ISETP.GE.AND P5, PT, R26.reuse, 0x10, PT ;  /* 0x000000101a00780c */ /* 0x040fe20003fa6270 */
[----:B------:R-:W-:Y:S01]  /*2740*/  BSSY B0, `(.L_x_2940) ;  /* 0x0000077000007945 */ /* 0x000fe20003800000 */
[C---:B------:R-:W-:Y:S01]  /*2750*/  FFMA.FTZ R57, R77.reuse, R58, R78 ;  /* 0x0000003a4d397223 */ /* 0x040fe2000001004e */
[----:B------:R-:W-:Y:S01]  /*2760*/  FMUL.FTZ R56, R77, R56 ;  /* 0x000000384d387220 */ /* 0x000fe20000410000 */
[----:B------:R-:W-:-:S02]  /*2770*/  ISETP.NE.AND P6, PT, R26, 0x1f, PT ;  /* 0x0000001f1a00780c */ /* 0x000fc40003fc5270 */
[----:B------:R-:W-:Y:S01]  /*2780*/  MOV R87, 0x400 ;  /* 0x0000040000577802 */ /* 0x000fe20000000f00 */
[----:B------:R-:W0:Y:S04]  /*2790*/  SHFL.UP PT, R58, R57, 0x1, RZ ;  /* 0x04200000393a7989 */ /* 0x000e2800000e00ff */
[----:B------:R-:W1:Y:S01]  /*27a0*/  SHFL.UP PT, R59, R56, 0x1, RZ ;  /* 0x04200000383b7989 */ /* 0x000e6200000e00ff */
[----:B--2---:R-:W-:Y:S01]  /*27b0*/  LEA R87, R86, R87, 0x18 ;  /* 0x0000005756577211 */ /* 0x004fe200078ec0ff */
        /* <DEDUP_REMOVED lines=62> */
.L_x_2942:
        /* <DEDUP_REMOVED lines=15> */
[----:B-1----:R-:W-:-:S04]  /*2c90*/  IMAD.MOV R83, RZ, RZ, -R55 ;  /* 0x000000ffff537224 */ /* 0x002fc800078e0a37 */
[----:B------:R-:W-:-:S05]  /*2ca0*/  IMAD R83, R83, R56, RZ ;  /* 0x0000003853537224 */ /* 0x000fca00078e02ff */
[----:B------:R-:W-:-:S04]  /*2cb0*/  IMAD.HI.U32 R58, R55, R83, R54 ;  /* 0x00000053373a7227 */ /* 0x000fc800078e0036 */
[----:B------:R-:W-:Y:S01]  /*2cc0*/  IMAD.MOV.U32 R55, RZ, RZ, R78 ;  /* 0x000000ffff377224 */ /* 0x000fe200078e004e */
        /* <DEDUP_REMOVED lines=10> */
[----:B------:R-:W-:-:S05]  /*2d70*/  @!P6 LOP3.LUT R54, RZ, R28, RZ, 0x33, !PT ;  /* 0x0000001cff36e212 */ /* 0x000fca00078e33ff */
[----:B------:R-:W-:Y:S01]  /*2d80*/  IMAD.MOV.U32 R85, RZ, RZ, R54 ;  /* 0x000000ffff557224 */ /* 0x000fe200078e0036 */
[----:B------:R-:W-:Y:S06]  /*2d90*/  BRA `(.L_x_2944) ;  /* 0x0000000000047947 */ /* 0x000fec0003800000 */
.L_x_2943:
[----:B------:R0:W5:Y:S02]  /*2da0*/  LDG.E R85, desc[UR4][R46.64] ;  /* 0x000000042e557981 */ /* 0x000164000c1e1900 */
.L_x_2944:
        /* <DEDUP_REMOVED lines=9> */
[----:B------:R-:W-:-:S04]  /*2e40*/  IMAD.WIDE.U32 R54, R85, UR16, R54 ;  /* 0x0000001055367c25 */ /* 0x000fc8000f8e0036 */
[----:B------:R-:W-:Y:S02]  /*2e50*/  IMAD.IADD R55, R55, 0x1, R57 ;  /* 0x0000000137377824 */ /* 0x000fe400078e0239 */
[----:B------:R-:W-:-:S05]  /*2e60*/  IMAD.WIDE.U32 R56, R2, UR12, R54 ;  /* 0x0000000c02387c25 */ /* 0x000fca000f8e0036 */
[----:B------:R-:W-:Y:S02]  /*2e70*/  IADD3 R0, R83, R57, RZ ;  /* 0x0000003953007210 */ /* 0x000fe40007ffe0ff */
[----:B------:R-:W-:-:S04]  /*2e80*/  LEA R54, P0, R56, R48, 0x2 ;  /* 0x0000003038367211 */ /* 0x000fc800078010ff */
[----:B------:R-:W-:-:S05]  /*2e90*/  LEA.HI.X R55, R56, R49, R0, 0x2, P0 ;  /* 0x0000003138377211 */ /* 0x000fca00000f1400 */
[----:B------:R1:W-:Y:S04]  /*2ea0*/  STG.E desc[UR4][R54.64], R59 ;  /* 0x0000003b36007986 */ /* 0x0003e8000c101904 */
.L_x_2941:
[----:B------:R-:W-:Y:S05]  /*2eb0*/  BSYNC B0 ;  /* 0x0000000000007941 */ /* 0x000fea0003800000 */
.L_x_2940:
[----:B------:R-:W-:Y:S01]  /*2ec0*/  IADD3 R2, R2, 0x1, RZ ;  /* 0x0000000102027810 */ /* 0x000fe20007ffe0ff */
[----:B------:R-:W-:Y:S01]  /*2ed0*/  FFMA.FTZ R11, R74, R80, R11 ;  /* 0x000000504a0b7223 */ /* 0x000fe2000001000b */
[----:B------:R-:W-:Y:S01]  /*2ee0*/  FFMA.FTZ R10, R75, R81, R10 ;  /* 0x000000514b0a7223 */ /* 0x000fe2000001000a */
[----:B------:R-:W-:Y:S01]  /*2ef0*/  FFMA.FTZ R9, R76, R82, R9 ;  /* 0x000000524c097223 */ /* 0x000fe20000010009 */
[----:B------:R-:W-:Y:S01]  /*2f00*/  ISETP.GE.AND P0, PT, R2, UR15, PT ;  /* 0x0000000f02007c0c */ /* 0x000fe2000bf06270 */
[----:B------:R-:W-:-:S12]  /*2f10*/  FFMA.FTZ R8, R79, R77, R8 ;  /* 0x0000004d4f087223 */ /* 0x000fd80000010008 */
[----:B------:R-:W-:Y:S05]  /*2f20*/  @!P0 BRA `(.L_x_2945) ;  /* 0xfffffff000748947 */ /* 0x000fea000383ffff */
.L_x_2937:
[----:B------:R-:W3:Y:S01]  /*2f30*/  S2UR UR6, SR_CTAID.X ;  /* 0x00000000000679c3 */ /* 0x000ee20000002500 */
[--C-:B------:R-:W-:Y:S01]  /*2f40*/  SHF.R.S32.HI R7, RZ, 0x1f, R22.reuse ;  /* 0x0000001fff077819 */ /* 0x100fe20000011416 */
[----:B------:R-:W-:-:S06]  /*2f50*/  IMAD.MOV.U32 R6, RZ, RZ, R22 ;  /* 0x000000ffff067224 */ /* 0x000fcc00078e0016 */
[----:B------:R-:W-:Y:S01]  /*2f60*/  BAR.SYNC.DEFER_BLOCKING 0x0 ;  /* 0x0000000000007b1d */ /* 0x000fe20000010000 */
[----:B------:R-:W-:Y:S01]  /*2f70*/  F2FP.F16.F32.PACK_AB R10, R10, R11 ;  /* 0x0000000b0a0a723e */ /* 0x000fe200000000ff */
[----:B------:R-:W-:Y:S01]  /*2f80*/  VIADD R24, R24, 0x1 ;  /* 0x0000000118187836 */ /* 0x000fe20000000000 */
[----:B------:R-:W-:Y:S01]  /*2f90*/  F2FP.F16.F32.PACK_AB R11, R8, R9 ;  /* 0x00000009080b723e */ /* 0x000fe200000000ff */
[C---:B------:R-:W-:Y:S01]  /*2fa0*/  IMAD.WIDE R62, R18.reuse, 0x2, R62 ;  /* 0x00000002123e7825 */ /* 0x040fe200078e023e */
[----:B------:R-:W-:-:S03]  /*2fb0*/  IADD3 R31, R18, R31, RZ ;  /* 0x0000001f121f7210 */ /* 0x000fc60007ffe0ff */
[----:B------:R-:W4:Y:S01]  /*2fc0*/  LDC.64 R2, c[0x0][0x2c0] ;  /* 0x0000b000ff027b82 */ /* 0x000f220000000a00 */
[C---:B------:R-:W-:Y:S01]  /*2fd0*/  IADD3 R22, R18.reuse, R22, RZ ;  /* 0x0000001612167210 */ /* 0x040fe20007ffe0ff */
[----:B------:R-:W-:-:S06]  /*2fe0*/  IMAD.WIDE R60, R18, 0x2, R60 ;  /* 0x00000002123c7825 */ /* 0x000fcc00078e023c */
[----:B------:R-:W5:Y:S01]  /*2ff0*/  LDC.64 R4, c[0x0][0x338] ;  /* 0x0000ce00ff047b82 */ /* 0x000f620000000a00 */
[----:B---3--:R-:W-:-:S06]  /*3000*/  USHF.R.S32.HI UR7, URZ, 0x1f, UR6 ;  /* 0x0000001f3f077899 */ /* 0x008fcc0008011406 */
[C---:B----4-:R-:W-:Y:S02]  /*3010*/  IMAD R0, R2.reuse, UR7, RZ ;  /* 0x0000000702007c24 */ /* 0x050fe4000f8e02ff */
[----:B------:R-:W-:-:S04]  /*3020*/  IMAD.WIDE.U32 R6, R2, UR6, R6 ;  /* 0x0000000602067c25 */ /* 0x000fc8000f8e0006 */
        /* <DEDUP_REMOVED lines=9> */
[----:B------:R-:W-:-:S04]  /*30c0*/  LEA R2, P0, R27, R4, 0x3 ;  /* 0x000000041b027211 */ /* 0x000fc800078018ff */
[----:B------:R-:W-:Y:S02]  /*30d0*/  LEA.HI.X R3, R27, R5, R20, 0x3, P0 ;  /* 0x000000051b037211 */ /* 0x000fe400000f1c14 */
[----:B------:R-:W-:-:S03]  /*30e0*/  ISETP.GE.AND P0, PT, R24, R29, PT ;  /* 0x0000001d1800720c */ /* 0x000fc60003f06270 */
[----:B------:R3:W-:Y:S10]  /*30f0*/  STG.E.64 desc[UR4][R2.64], R10 ;  /* 0x0000000a02007986 */ /* 0x0007f4000c101b04 */
[----:B------:R-:W-:Y:S05]  /*3100*/  @!P0 BRA `(.L_x_2946) ;  /* 0xffffffe0008c8947 */ /* 0x000fea000383ffff */
[----:B------:R-:W-:Y:S05]  /*3110*/  EXIT ;  /* 0x000000000000794d */ /* 0x000fea0003800000 */
.L_x_2947:
        /* <DEDUP_REMOVED lines=14> */
.L_x_8678:


//--------------------- .text._Z25selective_scan_fwd_kernelI32Selective_Scan_fwd_kernel_traitsILi32ELi4ELi1ELb1ELb1ELb1ELb0ELb1EN3c104HalfEffEEv13SSMParamsBase --------------------------
	.section	.text._Z25selective_scan_fwd_kernelI32Selective_Scan_fwd_kernel_traitsILi32ELi4ELi1ELb1ELb1ELb1ELb0ELb1EN3c104HalfEffEEv13SSMParamsBase,"ax",@progbits
	.align	128
        .global         _Z25selective_scan_fwd_kernelI32Selective_Scan_fwd_kernel_traitsILi32ELi4ELi1ELb1ELb1ELb1ELb0ELb1EN3c104HalfEffEEv13SSMParamsBase
        .type           _Z25selective_scan_fwd_kernelI32Selective_Scan_fwd_kernel_traitsILi32ELi4ELi1ELb1ELb1ELb1ELb0ELb1EN3c104HalfEffEEv13SSMParamsBase,@function
        .size           _Z25selective_scan_fwd_kernelI32Selective_Scan_fwd_kernel_traitsILi32ELi4ELi1ELb1ELb1ELb1ELb0ELb1EN3c104HalfEffEEv13SSMParamsBase,(.L_x_8679 - _Z25selective_scan_fwd_kernelI32Selective_Scan_fwd_kernel_traitsILi32ELi4ELi1ELb1ELb1ELb1ELb0ELb1EN3c104HalfEffEEv13SSMParamsBase)
        .other          _Z25selective_scan_fwd_kernelI32Selective_Scan_fwd_kernel_traitsILi32ELi4ELi1ELb1ELb1ELb1ELb0ELb1EN3c104HalfEffEEv13SSMParamsBase,@"STO_CUDA_ENTRY STV_DEFAULT"
_Z25selective_scan_fwd_kernelI32Selective_Scan_fwd_kernel_traitsILi32ELi4ELi1ELb1ELb1ELb1ELb0ELb1EN3c104HalfEffEEv13SSMParamsBase:
.text._Z25selective_scan_fwd_kernelI32Selective_Scan_fwd_kernel_traitsILi32ELi4ELi1ELb1ELb1ELb1ELb0ELb1EN3c104HalfEffEEv13SSMParamsBase:
        /* <DEDUP_REMOVED lines=39> */
.L_x_2948:
        /* <DEDUP_REMOVED lines=36> */
.L_x_2949:
        /* <DEDUP_REMOVED lines=12> */
.L_x_2950:
        /* <DEDUP_REMOVED lines=197> */
.L_x_2951:
        /* <DEDUP_REMOVED lines=18> */
.L_x_2952:
        /* <DEDUP_REMOVED lines=25> */
.L_x_2972:
        /* <DEDUP_REMOVED lines=102> */
.L_x_2954:
[----:B------:R-:W-:Y:S05]  /*1ad0*/  BSYNC B0 ;  /* 0x0000000000007941 */ /* 0x000fea0003800000 */
.L_x_2953:
        /* <DEDUP_REMOVED lines=38> */
.L_x_2956:
[----:B------:R-:W-:Y:S05]  /*1d40*/  BSYNC B0 ;  /* 0x0000000000007941 */ /* 0x000fea0003800000 */
.L_x_2955:
        /* <DEDUP_REMOVED lines=33> */
.L_x_2958:
[----:B------:R-:W-:Y:S05]  /*1f60*/  BSYNC B0 ;  /* 0x0000000000007941 */ /* 0x000fea0003800000 */
.L_x_2957:
        /* <DEDUP_REMOVED lines=33> */
.L_x_2960:
[----:B------:R-:W-:Y:S05]  /*2180*/  BSYNC B0 ;  /* 0x0000000000007941 */ /* 0x000fea0003800000 */
.L_x_2959:
        /* <DEDUP_REMOVED lines=25> */
.L_x_2969:
        /* <DEDUP_REMOVED lines=112> */
.L_x_2963:
        /* <DEDUP_REMOVED lines=9> */
.L_x_2962:
        /* <DEDUP_REMOVED lines=73> */
.L_x_2966:
        /* <DEDUP_REMOVED lines=31> */
.L_x_2967:
[----:B------:R0:W5:Y:S02]  /*3130*/  LDG.E R75, desc[UR8][R64.64] ;  /* 0x00000008404b7981 */ /* 0x000164000c1e1900 */
.L_x_2968:
        /* <DEDUP_REMOVED lines=16> */
.L_x_2965:
[----:B------:R-:W-:Y:S05]  /*3240*/  BSYNC B0 ;  /* 0x0000000000007941 */ /* 0x000fea0003800000 */
.L_x_2964:
[----:B------:R-:W-:Y:S01]  /*3250*/  UIADD3 UR4, UR4, 0x1, URZ ;  /* 0x0000000104047890 */ /* 0x000fe2000fffe03f */
[----:B------:R-:W-:Y:S01]  /*3260*/  FFMA.FTZ R46, R89, R90, R46 ;  /* 0x0000005a592e7223 */ /* 0x000fe2000001002e */
[----:B------:R-:W-:Y:S01]  /*3270*/  FFMA.FTZ R47, R78, R92, R47 ;  /* 0x0000005c4e2f7223 */ /* 0x000fe2000001002f */
[----:B------:R-:W-:Y:S01]  /*3280*/  FFMA.FTZ R80, R91, R94, R80 ;  /* 0x0000005e5b507223 */ /* 0x000fe20000010050 */
[----:B------:R-:W-:Y:S02]  /*3290*/  FFMA.FTZ R81, R88, R79, R81 ;  /* 0x0000004f58517223 */ /* 0x000fe40000010051 */
[----:B------:R-:W-:-:S13]  /*32a0*/  ISETP.LE.AND P0, PT, R82, UR4, PT ;  /* 0x0000000452007c0c */ /* 0x000fda000bf03270 */
[----:B------:R-:W-:Y:S05]  /*32b0*/  @!P0 BRA `(.L_x_2969) ;  /* 0xfffffff000188947 */ /* 0x000fea000383ffff */
.L_x_2961:
        /* <DEDUP_REMOVED lines=34> */
.L_x_2971:
[----:B------:R-:W-:Y:S05]  /*34e0*/  BSYNC B0 ;  /* 0x0000000000007941 */ /* 0x000fea0003800000 */
.L_x_2970:
        /* <DEDUP_REMOVED lines=27> */
.L_x_2973:
        /* <DEDUP_REMOVED lines=14> */
.L_x_8679:


//--------------------- .text._Z25selective_scan_fwd_kernelI32Selective_Scan_fwd_kernel_traitsILi32ELi4ELi1ELb1ELb1ELb1ELb1ELb0EN3c104HalfEffEEv13SSMParamsBase --------------------------
	.section	.text._Z25selective_scan_fwd_kernelI32Selective_Scan_fwd_kernel_traitsILi32ELi4ELi1ELb1ELb1ELb1ELb1ELb0EN3c104HalfEffEEv13SSMParamsBase,"ax",@progbits
	.align	128
        .global         _Z25selective_scan_fwd_kernelI32Selective_Scan_fwd_kernel_traitsILi32ELi4ELi1ELb1ELb1ELb1ELb1ELb0EN3c104HalfEffEEv13SSMParamsBase
        .type           _Z25selective_scan_fwd_kernelI32Selective_Scan_fwd_kernel_traitsILi32ELi4ELi1ELb1ELb1ELb1ELb1ELb0EN3c104HalfEffEEv13SSMParamsBase,@function
        .size           _Z25selective_scan_fwd_kernelI32Selective_Scan_fwd_kernel_traitsILi32ELi4ELi1ELb1ELb1ELb1ELb1ELb0EN3c104HalfEffEEv13SSMParamsBase,(.L_x_8680 - _Z25selective_scan_fwd_kernelI32Selective_Scan_fwd_kernel_traitsILi32ELi4ELi1ELb1ELb1ELb1ELb1ELb0EN3c104HalfEffEEv13SSMParamsBase)
        .other          _Z25selective_scan_fwd_kernelI32Selective_Scan_fwd_kernel_traitsILi32ELi4ELi1ELb1ELb1ELb1ELb1ELb0EN3c104HalfEffEEv13SSMParamsBase,@"STO_CUDA_ENTRY STV_DEFAULT"
_Z25selective_scan_fwd_kernelI32Selective_Scan_fwd_kernel_traitsILi32ELi4ELi1ELb1ELb1ELb1ELb1ELb0EN3c104HalfEffEEv13SSMParamsBase:
.text._Z25selective_scan_fwd_kernelI32Selective_Scan_fwd_kernel_traitsILi32ELi4ELi1ELb1ELb1ELb1ELb1ELb0EN3c104HalfEffEEv13SSMParamsBase:
        /* <DEDUP_REMOVED lines=37> */
.L_x_2974:
        /* <DEDUP_REMOVED lines=35> */
.L_x_2975:
        /* <DEDUP_REMOVED lines=12> */
.L_x_2976:
[----:B------:R-:W-:Y:S01]  /*0540*/  ISETP.EQ.U32.AND P0, PT, R31, RZ, PT ;  /* 0x000000ff1f00720c */ /* 0x000fe20003f02070 */
[----:B------:R-:W0:Y:S01]  /*0550*/  LDC.64 R8, c[0x0][0x370] ;  /* 0x0000dc00ff087b82 */ /* 0x000e220000000a00 */
[----:B------:R-:W-:-:S07]  /*0560*/  HFMA2.MMA R11, -RZ, RZ, 0, 0 ;  /* 0x00000000ff0b7435 */ /* 0x000fce00000001ff */
[----:B------:R-:W1:Y:S01]  /*0570*/  LDC.64 R14, c[0x0][0x330] ;  /* 0x0000cc00ff0e7b82 */ /* 0x000e620000000a00 */
[----:B------:R-:W-:Y:S02]  /*0580*/  ISETP.EQ.OR.EX P0, PT, R30, RZ, !P5, P0 ;  /* 0x000000ff1e00720c */ /* 0x000fe40006f02700 */
[----:B------:R-:W-:Y:S02]  /*0590*/  CS2R R12, SRZ ;  /* 0x00000000000c7805 */ /* 0x000fe4000001ff00 */
[----:B------:R-:W-:Y:S01]  /*05a0*/  PRMT R28, RZ, 0x7610, R28 ;  /* 0x00007610ff1c7816 */ /* 0x000fe2000000001c */
[----:B------:R-:W-:Y:S01]  /*05b0*/  IMAD.MOV.U32 R18, RZ, RZ, RZ ;  /* 0x000000ffff127224 */ /* 0x000fe200078e00ff */
[----:B------:R-:W-:Y:S01]  /*05c0*/  HFMA2.MMA R16, -RZ, RZ, 0, 0 ;  /* 0x00000000ff107435 */ /* 0x000fe200000001ff */
[----:B------:R-:W-:Y:S01]  /*05d0*/  ULDC.64 UR8, c[0x0][0x250] ;  /* 0x0000940000087ab9 */ /* 0x000fe20000000a00 */
[----:B------:R-:W-:Y:S01]  /*05e0*/  ULDC.64 UR6, c[0x0][0x290] ;  /* 0x0000a40000067ab9 */ /* 0x000fe20000000a00 */
[----:B------:R-:W3:Y:S04]  /*05f0*/  LDC.64 R20, c[0x0][0x270] ;  /* 0x00009c00ff147b82 */ /* 0x000ee80000000a00 */
[----:B------:R-:W-:-:S04]  /*0600*/  @!P0 LEA R4, P1, R0, R7, 0x2 ;  /* 0x0000000700048211 */ /* 0x000fc800078210ff */
[----:B------:R-:W4:Y:S01]  /*0610*/  LDC.64 R6, c[0x0][0x368] ;  /* 0x0000da00ff067b82 */ /* 0x000f220000000a00 */
[----:B--2---:R-:W-:-:S06]  /*0620*/  @!P0 LEA.HI.X R5, R0, R2, R3, 0x2, P1 ;  /* 0x0000000200058211 */ /* 0x004fcc00008f1403 */
[----:B------:R-:W2:Y:S01]  /*0630*/  @!P0 LDG.E R5, desc[UR4][R4.64] ;  /* 0x0000000404058981 */ /* 0x000ea2000c1e1900 */
[----:B0-----:R-:W-:Y:S01]  /*0640*/  ISETP.NE.U32.AND P1, PT, R8, RZ, PT ;  /* 0x000000ff0800720c */ /* 0x001fe20003f25070 */
[----:B------:R-:W-:Y:S01]  /*0650*/  IMAD.MOV.U32 R2, RZ, RZ, RZ ;  /* 0x000000ffff027224 */ /* 0x000fe200078e00ff */
[----:B-1----:R-:W-:Y:S01]  /*0660*/  ISETP.NE.U32.AND P6, PT, R14, RZ, PT ;  /* 0x000000ff0e00720c */ /* 0x002fe20003fc5070 */
[----:B------:R-:W0:Y:S01]  /*0670*/  LDC.64 R26, c[0x0][0x268] ;  /* 0x00009a00ff1a7b82 */ /* 0x000e220000000a00 */
[----:B------:R-:W-:-:S07]  /*0680*/  ISETP.NE.AND.EX P1, PT, R9, RZ, PT, P1 ;  /* 0x000000ff0900720c */ /* 0x000fce0003f25310 */
[----:B------:R-:W1:Y:S01]  /*0690*/  LDC.64 R8, c[0x0][0x318] ;  /* 0x0000c600ff087b82 */ /* 0x000e620000000a00 */
[----:B----4-:R-:W-:-:S07]  /*06a0*/  ISETP.NE.U32.AND P2, PT, R6, RZ, PT ;  /* 0x000000ff0600720c */ /* 0x010fce0003f45070 */
[----:B------:R-:W4:Y:S01]  /*06b0*/  @P1 LDC R2, c[0x0][0x370] ;  /* 0x0000dc00ff021b82 */ /* 0x000f220000000800 */
[----:B------:R-:W-:-:S07]  /*06c0*/  ISETP.NE.AND.EX P2, PT, R7, RZ, PT, P2 ;  /* 0x000000ff0700720c */ /* 0x000fce0003f45320 */
[----:B------:R-:W3:Y:S06]  /*06d0*/  @P1 LDC R11, c[0x0][0x374] ;  /* 0x0000dd00ff0b1b82 */ /* 0x000eec0000000800 */
[----:B------:R-:W-:Y:S02]  /*06e0*/  @P2 IADD3 R6, P4, R0, R6, RZ ;  /* 0x0000000600062210 */ /* 0x000fe40007f9e0ff */
[----:B-1----:R-:W-:Y:S01]  /*06f0*/  ISETP.NE.U32.AND P3, PT, R8, RZ, PT ;  /* 0x000000ff0800720c */ /* 0x002fe20003f65070 */
[----:B------:R-:W1:Y:S01]  /*0700*/  LDC.64 R44, c[0x0][0x308] ;  /* 0x0000c200ff2c7b82 */ /* 0x000e620000000a00 */
[----:B------:R-:W-:-:S02]  /*0710*/  @P2 LEA.HI.X.SX32 R7, R0, R7, 0x1, P4 ;  /* 0x0000000700072211 */ /* 0x000fc400020f0eff */
[----:B------:R-:W-:Y:S02]  /*0720*/  ISETP.NE.AND.EX P4, PT, R15, RZ, PT, P6 ;  /* 0x000000ff0f00720c */ /* 0x000fe40003f85360 */
[----:B------:R-:W-:Y:S01]  /*0730*/  ISETP.NE.AND.EX P3, PT, R9, RZ, PT, P3 ;  /* 0x000000ff0900720c */ /* 0x000fe20003f65330 */
[----:B------:R0:W5:Y:S01]  /*0740*/  @P2 LDG.E.U8 R28, desc[UR4][R6.64] ;  /* 0x00000004061c2981 */ /* 0x000162000c1e1100 */
[----:B----4-:R-:W-:Y:S01]  /*0750*/  ISETP.EQ.U32.AND P6, PT, R2, RZ, PT ;  /* 0x000000ff0200720c */ /* 0x010fe20003fc2070 */
[----:B------:R-:W4:Y:S03]  /*0760*/  LDC.64 R42, c[0x0][0x388] ;  /* 0x0000e200ff2a7b82 */ /* 0x000f260000000a00 */
[----:B---3--:R-:W-:Y:S01]  /*0770*/  ISETP.EQ.OR.EX P6, PT, R11, RZ, !P5, P6 ;  /* 0x000000ff0b00720c */ /* 0x008fe20006fc2760 */
[----:B------:R-:W-:Y:S01]  /*0780*/  @P1 IMAD.MOV.U32 R13, RZ, RZ, R2 ;  /* 0x000000ffff0d1224 */ /* 0x000fe200078e0002 */
[----:B------:R-:W-:-:S03]  /*0790*/  @P1 MOV R12, R11 ;  /* 0x0000000b000c1202 */ /* 0x000fc60000000f00 */
[----:B------:R-:W3:Y:S08]  /*07a0*/  LDC.64 R46, c[0x0][0x288] ;  /* 0x0000a200ff2e7b82 */ /* 0x000ef00000000a00 */
        /* <DEDUP_REMOVED lines=13> */
[----:B------:R-:W-:Y:S02]  /*0880*/  @P4 LEA.HI.X R11, R35, R15, R34, 0x2, P2 ;  /* 0x0000000f230b4211 */ /* 0x000fe400010f1422 */
[----:B------:R-:W-:-:S03]  /*0890*/  CS2R R14, SRZ ;  /* 0x00000000000e7805 */ /* 0x000fc6000001ff00 */
[----:B------:R-:W5:Y:S04]  /*08a0*/  @P4 LDG.E R16, desc[UR4][R10.64] ;  /* 0x000000040a104981 */ /* 0x000f68000c1e1900 */
[----:B------:R-:W5:Y:S01]  /*08b0*/  @!P6 LDG.E R15, desc[UR4][R6.64] ;  /* 0x00000004060fe981 */ /* 0x000f62000c1e1900 */
[----:B--2---:R-:W-:-:S05]  /*08c0*/  @!P0 IMAD.WIDE R4, R5, 0x4, R38 ;  /* 0x0000000405048825 */ /* 0x004fca00078e0226 */
[----:B------:R0:W2:Y:S02]  /*08d0*/  @!P0 LDG.E R29, desc[UR4][R4.64] ;  /* 0x00000004041d8981 */ /* 0x0000a4000c1e1900 */
[----:B0-----:R-:W-:-:S04]  /*08e0*/  VIADD R4, R2, 0xffffffe ;  /* 0x0ffffffe02047836 */ /* 0x001fc80000000000 */
[----:B------:R0:W1:Y:S01]  /*08f0*/  F2I.FTZ.U32.TRUNC.NTZ R5, R4 ;  /* 0x0000000400057305 */ /* 0x000062000021f000 */
[----:B------:R-:W-:Y:S01]  /*0900*/  IABS R6, R35 ;  /* 0x0000002300067213 */ /* 0x000fe20000000000 */
        /* <DEDUP_REMOVED lines=25> */
[----:B------:R-:W-:-:S04]  /*0aa0*/  IMAD R19, R0, R21, R2 ;  /* 0x0000001500137224 */ /* 0x000fc800078e0202 */
[-C--:B------:R-:W-:Y:S02]  /*0ab0*/  IMAD R2, R13, R26.reuse, RZ ;  /* 0x0000001a0d027224 */ /* 0x080fe400078e02ff */
[----:B------:R-:W-:Y:S02]  /*0ac0*/  IMAD R9, R3, UR6, RZ ;  /* 0x0000000603097c24 */ /* 0x000fe4000f8e02ff */
[----:B------:R-:W-:-:S04]  /*0ad0*/  IMAD.WIDE.U32 R6, R11, R26, R6 ;  /* 0x0000001a0b067225 */ /* 0x000fc800078e0006 */
[----:B------:R-:W-:Y:S02]  /*0ae0*/  IMAD R27, R11, R27, R2 ;  /* 0x0000001b0b1b7224 */ /* 0x000fe400078e0202 */
[----:B------:R-:W-:Y:S01]  /*0af0*/  IMAD R17, R0, UR7, R9 ;  /* 0x0000000700117c24 */ /* 0x000fe2000f8e0209 */
[----:B------:R-:W-:Y:S01]  /*0b00*/  LEA R26, P1, R6, R44, 0x1 ;  /* 0x0000002c061a7211 */ /* 0x000fe200078208ff */
[C---:B------:R-:W-:Y:S02]  /*0b10*/  IMAD.WIDE.U32 R8, R0.reuse, R20, RZ ;  /* 0x0000001400087225 */ /* 0x040fe400078e00ff */
[----:B------:R-:W0:Y:S02]  /*0b20*/  LDC.64 R20, c[0x0][0x390] ;  /* 0x0000e400ff147b82 */ /* 0x000e240000000a00 */
[----:B------:R-:W-:Y:S01]  /*0b30*/  IMAD.IADD R27, R7, 0x1, R27 ;  /* 0x00000001071b7824 */ /* 0x000fe200078e021b */
[----:B------:R-:W-:Y:S01]  /*0b40*/  IADD3 R9, R9, R19, RZ ;  /* 0x0000001309097210 */ /* 0x000fe20007ffe0ff */
[----:B------:R-:W-:Y:S01]  /*0b50*/  IMAD.WIDE.U32 R4, R0, UR6, RZ ;  /* 0x0000000600047c25 */ /* 0x000fe2000f8e00ff */
[----:B------:R-:W-:-:S02]  /*0b60*/  ULDC.64 UR6, c[0x0][0x298] ;  /* 0x0000a60000067ab9 */ /* 0x000fc40000000a00 */
[----:B------:R-:W-:Y:S01]  /*0b70*/  LEA.HI.X R27, R6, R45, R27, 0x1, P1 ;  /* 0x0000002d061b7211 */ /* 0x000fe200008f0c1b */
[-C--:B---3--:R-:W-:Y:S01]  /*0b80*/  IMAD R2, R13, R46.reuse, RZ ;  /* 0x0000002e0d027224 */ /* 0x088fe200078e02ff */
[----:B----4-:R-:W-:Y:S01]  /*0b90*/  ISETP.NE.U32.AND P1, PT, R42, RZ, PT ;  /* 0x000000ff2a00720c */ /* 0x010fe20003f25070 */
[----:B------:R-:W-:Y:S02]  /*0ba0*/  IMAD.IADD R5, R5, 0x1, R17 ;  /* 0x0000000105057824 */ /* 0x000fe400078e0211 */
[----:B------:R-:W-:Y:S01]  /*0bb0*/  IMAD.WIDE.U32 R8, R11, R46, R8 ;  /* 0x0000002e0b087225 */ /* 0x000fe200078e0008 */
[----:B------:R-:W-:-:S03]  /*0bc0*/  ISETP.NE.AND.EX P1, PT, R43, RZ, PT, P1 ;  /* 0x000000ff2b00720c */ /* 0x000fc60003f25310 */
[----:B------:R-:W-:Y:S02]  /*0bd0*/  IMAD R17, R11, R47, R2 ;  /* 0x0000002f0b117224 */ /* 0x000fe400078e0202 */
[----:B------:R-:W-:Y:S02]  /*0be0*/  IMAD R11, R3, UR8, RZ ;  /* 0x00000008030b7c24 */ /* 0x000fe4000f8e02ff */
[----:B------:R-:W-:Y:S02]  /*0bf0*/  IMAD R2, R34, UR6, RZ ;  /* 0x0000000622027c24 */ /* 0x000fe4000f8e02ff */
[----:B------:R-:W-:Y:S02]  /*0c00*/  IMAD R13, R0, UR9, R11 ;  /* 0x00000009000d7c24 */ /* 0x000fe4000f8e020b */
[C---:B------:R-:W-:Y:S02]  /*0c10*/  IMAD R11, R35.reuse, UR7, R2 ;  /* 0x00000007230b7c24 */ /* 0x040fe4000f8e0202 */
[----:B------:R-:W-:Y:S01]  /*0c20*/  IMAD.WIDE.U32 R4, R35, UR6, R4 ;  /* 0x0000000623047c25 */ /* 0x000fe2000f8e0004 */
[----:B------:R-:W1:Y:S03]  /*0c30*/  @P1 LDC R14, c[0x0][0x388] ;  /* 0x0000e200ff0e1b82 */ /* 0x000e660000000800 */
[----:B------:R-:W-:Y:S01]  /*0c40*/  IMAD.MOV.U32 R12, RZ, RZ, RZ ;  /* 0x000000ffff0c7224 */ /* 0x000fe200078e00ff */
[----:B------:R-:W-:-:S02]  /*0c50*/  IADD3 R5, R5, R11, RZ ;  /* 0x0000000b05057210 */ /* 0x000fc40007ffe0ff */
[----:B0-----:R-:W-:Y:S01]  /*0c60*/  ISETP.NE.U32.AND P2, PT, R20, RZ, PT ;  /* 0x000000ff1400720c */ /* 0x001fe20003f45070 */
[----:B------:R-:W-:Y:S01]  /*0c70*/  IMAD.WIDE.U32 R6, R0, UR8, RZ ;  /* 0x0000000800067c25 */ /* 0x000fe2000f8e00ff */
[----:B------:R-:W-:Y:S01]  /*0c80*/  LEA R22, P3, R4, R22, 0x1 ;  /* 0x0000001604167211 */ /* 0x000fe200078608ff */
[----:B------:R-:W0:Y:S01]  /*0c90*/  @P1 LDC R12, c[0x0][0x38c] ;  /* 0x0000e300ff0c1b82 */ /* 0x000e220000000800 */
[----:B------:R-:W-:Y:S01]  /*0ca0*/  LEA R24, P4, R8, R24, 0x1 ;  /* 0x0000001808187211 */ /* 0x000fe200078808ff */
[----:B------:R-:W-:Y:S01]  /*0cb0*/  IMAD.IADD R2, R9, 0x1, R17 ;  /* 0x0000000109027824 */ /* 0x000fe200078e0211 */
[----:B------:R-:W-:Y:S01]  /*0cc0*/  LEA.HI.X R23, R4, R23, R5, 0x1, P3 ;  /* 0x0000001704177211 */ /* 0x000fe200018f0c05 */
[----:B------:R-:W-:Y:S01]  /*0cd0*/  ULDC.64 UR6, c[0x0][0x2a8] ;  /* 0x0000aa0000067ab9 */ /* 0x000fe20000000a00 */
[----:B------:R-:W-:Y:S02]  /*0ce0*/  ISETP.NE.U32.AND P3, PT, R40, RZ, PT ;  /* 0x000000ff2800720c */ /* 0x000fe40003f65070 */
[----:B------:R-:W-:Y:S01]  /*0cf0*/  ISETP.NE.AND.EX P2, PT, R21, RZ, PT, P2 ;  /* 0x000000ff1500720c */ /* 0x000fe20003f45320 */
[----:B------:R-:W-:Y:S01]  /*0d00*/  HFMA2.MMA R45, -RZ, RZ, 0, 0 ;  /* 0x00000000ff2d7435 */ /* 0x000fe200000001ff */
[----:B------:R-:W-:Y:S01]  /*0d10*/  ISETP.NE.AND.EX P3, PT, R41, RZ, PT, P3 ;  /* 0x000000ff2900720c */ /* 0x000fe20003f65330 */
[----:B------:R-:W3:Y:S01]  /*0d20*/  LDC.64 R10, c[0x0][0x328] ;  /* 0x0000ca00ff0a7b82 */ /* 0x000ee20000000a00 */
[----:B------:R-:W-:-:S02]  /*0d30*/  IADD3 R7, R7, R13, RZ ;  /* 0x0000000d07077210 */ /* 0x000fc40007ffe0ff */
[----:B------:R-:W-:Y:S01]  /*0d40*/  LEA.HI.X R25, R8, R25, R2, 0x1, P4 ;  /* 0x0000001908197211 */ /* 0x000fe200020f0c02 */
[----:B------:R-:W-:Y:S02]  /*0d50*/  IMAD R2, R34, UR6, RZ ;  /* 0x0000000622027c24 */ /* 0x000fe4000f8e02ff */
[----:B------:R-:W-:Y:S02]  /*0d60*/  IMAD.MOV.U32 R36, RZ, RZ, RZ ;  /* 0x000000ffff247224 */ /* 0x000fe400078e00ff */
[C---:B------:R-:W-:Y:S01]  /*0d70*/  IMAD R9, R35.reuse, UR7, R2 ;  /* 0x0000000723097c24 */ /* 0x040fe2000f8e0202 */
[----:B------:R-:W-:Y:S01]  /*0d80*/  MOV R2, RZ ;  /* 0x000000ff00027202 */ /* 0x000fe20000000f00 */
[----:B------:R-:W-:Y:S01]  /*0d90*/  IMAD.WIDE.U32 R4, R35, UR6, R6 ;  /* 0x0000000623047c25 */ /* 0x000fe2000f8e0006 */
[----:B------:R-:W-:Y:S01]  /*0da0*/  @P2 ISETP.NE.U32.AND P4, PT, R20, RZ, PT ;  /* 0x000000ff1400220c */ /* 0x000fe20003f85070 */
[----:B------:R-:W4:Y:S01]  /*0db0*/  LDC R8, c[0x0][0x23c] ;  /* 0x00008f00ff087b82 */ /* 0x000f220000000800 */
[----:B------:R-:W-:Y:S01]  /*0dc0*/  ULDC.64 UR6, c[0x0][0x240] ;  /* 0x0000900000067ab9 */ /* 0x000fe20000000a00 */
[----:B------:R-:W-:-:S06]  /*0dd0*/  IMAD.MOV.U32 R7, RZ, RZ, RZ ;  /* 0x000000ffff077224 */ /* 0x000fcc00078e00ff */
[----:B------:R-:W2:Y:S08]  /*0de0*/  @P3 LDC R45, c[0x0][0x378] ;  /* 0x0000de00ff2d3b82 */ /* 0x000eb00000000800 */
        /* <DEDUP_REMOVED lines=51> */
.L_x_2977:
        /* <DEDUP_REMOVED lines=18> */
.L_x_2978:
        /* <DEDUP_REMOVED lines=11> */
[C---:B------:R-:W-:Y:S01]  /*12f0*/  VIADD R3, R9.reuse, 0x3 ;  /* 0x0000000309037836 */ /* 0x040fe20000000000 */
[----:B-1----:R-:W-:-:S07]  /*1300*/  IADD3 R5, R9, 0x2, RZ ;  /* 0x0000000209057810 */ /* 0x002fce0007ffe0ff */
.L_x_2996:
[----:B------:R-:W-:-:S04]  /*1310*/  ISETP.NE.U32.AND P0, PT, R14, RZ, PT ;  /* 0x000000ff0e00720c */ /* 0x000fc80003f05070 */
[----:B------:R-:W-:-:S13]  /*1320*/  ISETP.NE.AND.EX P0, PT, R12, RZ, PT, P0 ;  /* 0x000000ff0c00720c */ /* 0x000fda0003f05300 */
[----:B------:R-:W-:Y:S01]  /*1330*/  @P0 IADD3 R47, R6, R17, RZ ;  /* 0x00000011062f0210 */ /* 0x000fe20007ffe0ff */
        /* <DEDUP_REMOVED lines=21> */
[----:B--2---:R-:W-:Y:S02]  /*1490*/  MOV R36, R48 ;  /* 0x0000003000247202 */ /* 0x004fe40000000f00 */
[----:B------:R-:W-:Y:S02]  /*14a0*/  MOV R50, R49 ;  /* 0x0000003100327202 */ /* 0x000fe40000000f00 */
[--C-:B------:R-:W-:Y:S01]  /*14b0*/  SHF.R.U64 R52, R48, 0x10, R49.reuse ;  /* 0x0000001030347819 */ /* 0x100fe20000001231 */
[----:B------:R-:W-:Y:S01]  /*14c0*/  HADD2.F32 R71, -RZ, R36.H0_H0 ;  /* 0x20000024ff477230 */ /* 0x000fe20000004100 */
[----:B------:R-:W-:Y:S01]  /*14d0*/  SHF.R.U32.HI R51, RZ, 0x10, R49 ;  /* 0x00000010ff337819 */ /* 0x000fe20000011631 */
[----:B------:R-:W-:-:S02]  /*14e0*/  HADD2.F32 R69, -RZ, R50.H0_H0 ;  /* 0x20000032ff457230 */ /* 0x000fc40000004100 */
[----:B------:R-:W0:Y:S01]  /*14f0*/  LDC R50, c[0x0][0x21c] ;  /* 0x00008700ff327b82 */ /* 0x000e220000000800 */
[--C-:B------:R-:W-:Y:S01]  /*1500*/  FADD.FTZ R71, R71, R16.reuse ;  /* 0x0000001047477221 */ /* 0x100fe20000010000 */
[----:B------:R-:W-:Y:S02]  /*1510*/  HADD2.F32 R49, -RZ, R52.H0_H0 ;  /* 0x20000034ff317230 */ /* 0x000fe40000004100 */
[--C-:B------:R-:W-:Y:S01]  /*1520*/  FADD.FTZ R69, R69, R16.reuse ;  /* 0x0000001045457221 */ /* 0x100fe20000010000 */
[----:B------:R-:W-:Y:S01]  /*1530*/  HADD2.F32 R51, -RZ, R51.H0_H0 ;  /* 0x20000033ff337230 */ /* 0x000fe20000004100 */
[----:B------:R-:W-:Y:S01]  /*1540*/  FSETP.GTU.FTZ.AND P0, PT, R71, 20, PT ;  /* 0x41a000004700780b */ /* 0x000fe20003f1c000 */
[--C-:B------:R-:W-:Y:S02]  /*1550*/  FADD.FTZ R70, R49, R16.reuse ;  /* 0x0000001031467221 */ /* 0x100fe40000010000 */
[----:B------:R-:W-:Y:S01]  /*1560*/  FSETP.GTU.FTZ.AND P2, PT, R69, 20, PT ;  /* 0x41a000004500780b */ /* 0x000fe20003f5c000 */
[----:B------:R-:W-:Y:S01]  /*1570*/  FADD.FTZ R68, R51, R16 ;  /* 0x0000001033447221 */ /* 0x000fe20000010000 */
[----:B------:R-:W-:-:S02]  /*1580*/  ISETP.EQ.OR P3, PT, RZ, UR6, P0 ;  /* 0x00000006ff007c0c */ /* 0x000fc40008762670 */
[----:B------:R-:W-:Y:S02]  /*1590*/  FSETP.GTU.FTZ.AND P1, PT, R70, 20, PT ;  /* 0x41a000004600780b */ /* 0x000fe40003f3c000 */
[----:B------:R-:W-:Y:S02]  /*15a0*/  FSETP.GTU.FTZ.AND P4, PT, R68, 20, PT ;  /* 0x41a000004400780b */ /* 0x000fe40003f9c000 */
[----:B------:R-:W-:Y:S02]  /*15b0*/  ISETP.EQ.OR P0, PT, RZ, UR6, P1 ;  /* 0x00000006ff007c0c */ /* 0x000fe40008f02670 */
[----:B------:R-:W-:Y:S02]  /*15c0*/  ISETP.EQ.OR P1, PT, RZ, UR6, P2 ;  /* 0x00000006ff007c0c */ /* 0x000fe40009722670 */
[----:B------:R-:W-:-:S03]  /*15d0*/  ISETP.EQ.OR P2, PT, RZ, UR6, P4 ;  /* 0x00000006ff007c0c */ /* 0x000fc6000a742670 */
[----:B------:R-:W-:Y:S10]  /*15e0*/  @P3 BRA `(.L_x_2980) ;  /* 0x00000000007c3947 */ /* 0x000ff40003800000 */
        /* <DEDUP_REMOVED lines=31> */
.L_x_2980:
[----:B------:R-:W-:Y:S05]  /*17e0*/  BSYNC B0 ;  /* 0x0000000000007941 */ /* 0x000fea0003800000 */
.L_x_2979:
        /* <DEDUP_REMOVED lines=33> */
.L_x_2982:
[----:B------:R-:W-:Y:S05]  /*1a00*/  BSYNC B0 ;  /* 0x0000000000007941 */ /* 0x000fea0003800000 */
.L_x_2981:
        /* <DEDUP_REMOVED lines=33> */
.L_x_2984:
[----:B------:R-:W-:Y:S05]  /*1c20*/  BSYNC B0 ;  /* 0x0000000000007941 */ /* 0x000fea0003800000 */
.L_x_2983:
        /* <DEDUP_REMOVED lines=33> */
.L_x_2986:
[----:B------:R-:W-:Y:S05]  /*1e40*/  BSYNC B0 ;  /* 0x0000000000007941 */ /* 0x000fea0003800000 */
.L_x_2985:
        /* <DEDUP_REMOVED lines=18> */
[----:B------:R-:W-:Y:S01]  /*1f70*/  HFMA2.MMA R62, -RZ, RZ, 0, 0 ;  /* 0x00000000ff3e7435 */ /* 0x000fe200000001ff */
[----:B------:R-:W-:Y:S02]  /*1f80*/  IMAD R52, R37, UR6, RZ ;  /* 0x0000000625347c24 */ /* 0x000fe4000f8e02ff */
[----:B------:R-:W-:Y:S01]  /*1f90*/  FMUL.FTZ R67, R67, R69 ;  /* 0x0000004543437220 */ /* 0x000fe20000410000 */
        /* <DEDUP_REMOVED lines=14> */
[----:B------:R-:W-:Y:S01]  /*2080*/  IADD3 R63, R51, R63, RZ ;  /* 0x0000003f333f7210 */ /* 0x000fe20007ffe0ff */
[----:B------:R-:W-:Y:S01]  /*2090*/  ULDC.64 UR8, c[0x0][0x260] ;  /* 0x0000980000087ab9 */ /* 0x000fe20000000a00 */
[----:B------:R-:W-:-:S09]  /*20a0*/  ULDC.64 UR10, c[0x0][0x280] ;  /* 0x0000a000000a7ab9 */ /* 0x000fd20000000a00 */
.L_x_2995:
        /* <DEDUP_REMOVED lines=21> */
[----:B------:R-:W-:Y:S02]  /*2200*/  IADD3.X R55, R55, R72, RZ, P0, !PT ;  /* 0x0000004837377210 */ /* 0x000fe400007fe4ff */
[----:B------:R-:W-:-:S04]  /*2210*/  IADD3 R53, R53, R77, RZ ;  /* 0x0000004d35357210 */ /* 0x000fc80007ffe0ff */
[----:B------:R-:W-:Y:S01]  /*2220*/  LEA.HI.X R53, R52, R25, R53, 0x1, P5 ;  /* 0x0000001934357211 */ /* 0x000fe200028f0c35 */
[----:B------:R-:W3:Y:S01]  /*2230*/  LDG.E.64 R54, desc[UR4][R54.64] ;  /* 0x0000000436367981 */ /* 0x000ee2000c1e1b00 */
[----:B-1----:R-:W-:-:S05]  /*2240*/  IADD3 R56, P5, R76, R73, RZ ;  /* 0x000000494c387210 */ /* 0x002fca0007fbe0ff */
[----:B------:R-:W-:-:S06]  /*2250*/  IMAD.X R57, R53, 0x1, R72, P5 ;  /* 0x0000000135397824 */ /* 0x000fcc00028e0648 */
[----:B------:R-:W4:Y:S01]  /*2260*/  LDG.E.64 R56, desc[UR4][R56.64] ;  /* 0x0000000438387981 */ /* 0x000f22000c1e1b00 */
[----:B------:R-:W-:-:S13]  /*2270*/  ISETP.NE.AND P0, PT, R6, RZ, PT ;  /* 0x000000ff0600720c */ /* 0x000fda0003f05270 */
[----:B------:R-:W1:Y:S01]  /*2280*/  @P0 S2R R53, SR_CgaCtaId ;  /* 0x0000000000350919 */ /* 0x000e620000008800 */
[----:B------:R-:W-:-:S04]  /*2290*/  @P0 MOV R52, 0x400 ;  /* 0x0000040000340802 */ /* 0x000fc80000000f00 */
[----:B-1----:R-:W-:-:S04]  /*22a0*/  @P0 LEA R53, R53, R52, 0x18 ;  /* 0x0000003435350211 */ /* 0x002fc800078ec0ff */
[----:B------:R-:W-:-:S06]  /*22b0*/  @P0 LEA R53, R62, R53, 0x3 ;  /* 0x000000353e350211 */ /* 0x000fcc00078e18ff */
        /* <DEDUP_REMOVED lines=49> */
.L_x_2989:
        /* <DEDUP_REMOVED lines=9> */
.L_x_2988:
[-C--:B------:R-:W-:Y:S01]  /*2660*/  FFMA.FTZ R54, R83, R81.reuse, R84 ;  /* 0x0000005153367223 */ /* 0x080fe20000010054 */
[----:B------:R-:W-:Y:S01]  /*2670*/  FMUL.FTZ R55, R80, R81 ;  /* 0x0000005150377220 */ /* 0x000fe20000410000 */
[----:B------:R-:W-:Y:S01]  /*2680*/  ISETP.GE.AND P0, PT, R8, 0x1, PT ;  /* 0x000000010800780c */ /* 0x000fe20003f06270 */
[----:B------:R-:W2:Y:S01]  /*2690*/  S2R R86, SR_CgaCtaId ;  /* 0x0000000000567919 */ /* 0x000ea20000008800 */
[C---:B------:R-:W-:Y:S01]  /*26a0*/  FFMA.FTZ R54, R82.reuse, R54, R85 ;  /* 0x0000003652367223 */ /* 0x040fe20000010055 */
[----:B01----:R-:W-:Y:S01]  /*26b0*/  FMUL.FTZ R57, R82, R55 ;  /* 0x0000003752397220 */ /* 0x003fe20000410000 */
[----:B------:R-:W-:Y:S01]  /*26c0*/  ISETP.GE.AND P5, PT, R8, 0x10, PT ;  /* 0x000000100800780c */ /* 0x000fe20003fa6270 */
        /* <DEDUP_REMOVED lines=63> */
[----:B------:R-:W-:-:S03]  /*2ac0*/  LEA R52, P0, R54, R46, 0x2 ;  /* 0x0000002e36347211 */ /* 0x000fc600078010ff */
[----:B------:R-:W-:-:S05]  /*2ad0*/  IMAD.IADD R53, R55, 0x1, R53 ;  /* 0x0000000137357824 */ /* 0x000fca00078e0235 */
[----:B------:R-:W-:-:S05]  /*2ae0*/  LEA.HI.X R53, R54, R47, R53, 0x2, P0 ;  /* 0x0000002f36357211 */ /* 0x000fca00000f1435 */
[----:B------:R2:W-:Y:S01]  /*2af0*/  STG.E desc[UR4][R52.64], R57 ;  /* 0x0000003934007986 */ /* 0x0005e2000c101904 */
[----:B------:R-:W-:Y:S05]  /*2b00*/  BRA `(.L_x_2991) ;  /* 0x0000000000bc7947 */ /* 0x000fea0003800000 */
.L_x_2992:
        /* <DEDUP_REMOVED lines=17> */
[----:B------:R-:W-:Y:S01]  /*2c20*/  IMAD.HI.U32 R56, R53, R79, R52 ;  /* 0x0000004f35387227 */ /* 0x000fe200078e0034 */
[----:B------:R-:W-:-:S03]  /*2c30*/  MOV R79, R84 ;  /* 0x00000054004f7202 */ /* 0x000fc60000000f00 */
        /* <DEDUP_REMOVED lines=13> */
.L_x_2993:
[----:B------:R0:W5:Y:S02]  /*2d10*/  LDG.E R85, desc[UR4][R44.64] ;  /* 0x000000042c557981 */ /* 0x000164000c1e1900 */
.L_x_2994:
        /* <DEDUP_REMOVED lines=9> */
[----:B------:R-:W-:-:S05]  /*2db0*/  IMAD.WIDE.U32 R54, R62, UR12, R52 ;  /* 0x0000000c3e367c25 */ /* 0x000fca000f8e0034 */
[----:B------:R-:W-:Y:S02]  /*2dc0*/  IADD3 R53, R79, R55, RZ ;  /* 0x000000374f357210 */ /* 0x000fe40007ffe0ff */
[----:B------:R-:W-:-:S04]  /*2dd0*/  LEA R52, P0, R54, R46, 0x2 ;  /* 0x0000002e36347211 */ /* 0x000fc800078010ff */
[----:B------:R-:W-:-:S05]  /*2de0*/  LEA.HI.X R53, R54, R47, R53, 0x2, P0 ;  /* 0x0000002f36357211 */ /* 0x000fca00000f1435 */
[----:B------:R1:W-:Y:S04]  /*2df0*/  STG.E desc[UR4][R52.64], R57 ;  /* 0x0000003934007986 */ /* 0x0003e8000c101904 */
.L_x_2991:
[----:B------:R-:W-:Y:S05]  /*2e00*/  BSYNC B0 ;  /* 0x0000000000007941 */ /* 0x000fea0003800000 */
.L_x_2990:
[----:B------:R-:W-:Y:S02]  /*2e10*/  VIADD R62, R62, 0x1 ;  /* 0x000000013e3e7836 */ /* 0x000fe40000000000 */
[----:B------:R-:W-:Y:S01]  /*2e20*/  FFMA.FTZ R36, R75, R80, R36 ;  /* 0x000000504b247223 */ /* 0x000fe20000010024 */
[----:B------:R-:W-:Y:S01]  /*2e30*/  FFMA.FTZ R59, R74, R81, R59 ;  /* 0x000000514a3b7223 */ /* 0x000fe2000001003b */
[----:B------:R-:W-:Y:S01]  /*2e40*/  FFMA.FTZ R58, R77, R82, R58 ;  /* 0x000000524d3a7223 */ /* 0x000fe2000001003a */
[----:B------:R-:W-:Y:S01]  /*2e50*/  FFMA.FTZ R61, R78, R76, R61 ;  /* 0x0000004c4e3d7223 */ /* 0x000fe2000001003d */
[----:B------:R-:W-:-:S13]  /*2e60*/  ISETP.GE.AND P0, PT, R62, UR15, PT ;  /* 0x0000000f3e007c0c */ /* 0x000fda000bf06270 */
[----:B------:R-:W-:Y:S05]  /*2e70*/  @!P0 BRA `(.L_x_2995) ;  /* 0xfffffff0008c8947 */ /* 0x000fea000383ffff */
.L_x_2987:
[----:B------:R-:W3:Y:S01]  /*2e80*/  S2UR UR10, SR_CTAID.X ;  /* 0x00000000000a79c3 */ /* 0x000ee20000002500 */
[----:B------:R-:W-:Y:S01]  /*2e90*/  SHF.R.S32.HI R55, RZ, 0x1f, R4 ;  /* 0x0000001fff377819 */ /* 0x000fe20000011404 */
[----:B------:R-:W-:Y:S01]  /*2ea0*/  ULDC.64 UR8, c[0x0][0x2b8] ;  /* 0x0000ae0000087ab9 */ /* 0x000fe20000000a00 */
[----:B------:R-:W-:Y:S01]  /*2eb0*/  MOV R54, R4 ;  /* 0x0000000400367202 */ /* 0x000fe20000000f00 */
[----:B------:R-:W-:Y:S01]  /*2ec0*/  ULDC.64 UR6, c[0x0][0x2c8] ;  /* 0x0000b20000067ab9 */ /* 0x000fe20000000a00 */
[----:B------:R-:W-:-:S03]  /*2ed0*/  IMAD R60, R34, UR8, RZ ;  /* 0x00000008223c7c24 */ /* 0x000fc6000f8e02ff */
        /* <DEDUP_REMOVED lines=8> */
[----:B-----5:R-:W-:Y:S01]  /*2f60*/  IMAD R56, R48, UR11, RZ ;  /* 0x0000000b30387c24 */ /* 0x020fe2000f8e02ff */
[----:B------:R-:W-:-:S03]  /*2f70*/  IADD3 R47, R47, R57, RZ ;  /* 0x000000392f2f7210 */ /* 0x000fc60007ffe0ff */
[----:B------:R-:W-:Y:S02]  /*2f80*/  IMAD R63, R49, UR10, R56 ;  /* 0x0000000a313f7c24 */ /* 0x000fe4000f8e0238 */
[----:B------:R-:W-:-:S04]  /*2f90*/  IMAD.WIDE.U32 R48, R48, UR10, R54 ;  /* 0x0000000a30307c25 */ /* 0x000fc8000f8e0036 */
[----:B------:R-:W-:Y:S02]  /*2fa0*/  IMAD.IADD R49, R49, 0x1, R63 ;  /* 0x0000000131317824 */ /* 0x000fe400078e023f */
[----:B------:R-:W-:Y:S02]  /*2fb0*/  IMAD R56, R34, UR6, RZ ;  /* 0x0000000622387c24 */ /* 0x000fe4000f8e02ff */
[C---:B------:R-:W-:Y:S02]  /*2fc0*/  IMAD R63, R35.reuse, UR9, R60 ;  /* 0x00000009233f7c24 */ /* 0x040fe4000f8e023c */
[----:B------:R-:W-:-:S04]  /*2fd0*/  IMAD.WIDE.U32 R48, R35, UR8, R48 ;  /* 0x0000000823307c25 */ /* 0x000fc8000f8e0030 */
[----:B------:R-:W-:Y:S01]  /*2fe0*/  IMAD R57, R35, UR7, R56 ;  /* 0x0000000723397c24 */ /* 0x000fe2000f8e0238 */
[----:B------:R-:W-:Y:S01]  /*2ff0*/  IADD3 R56, R49, R63, RZ ;  /* 0x0000003f31387210 */ /* 0x000fe20007ffe0ff */
[----:B------:R-:W-:Y:S01]  /*3000*/  IMAD.WIDE.U32 R46, R35, UR6, R46 ;  /* 0x00000006232e7c25 */ /* 0x000fe2000f8e002e */
[----:B-1----:R-:W-:Y:S01]  /*3010*/  LEA R49, P1, R48, R52, 0x1 ;  /* 0x0000003430317211 */ /* 0x002fe200078208ff */
[----:B------:R-:W-:Y:S02]  /*3020*/  ULDC.64 UR6, c[0x0][0x2d8] ;  /* 0x0000b60000067ab9 */ /* 0x000fe40000000a00 */
[----:B------:R-:W-:Y:S01]  /*3030*/  IMAD.SHL.U32 R52, R11, 0x8, RZ ;  /* 0x000000080b347824 */ /* 0x000fe200078e00ff */
[----:B------:R-:W-:Y:S01]  /*3040*/  IADD3 R60, R47, R57, RZ ;  /* 0x000000392f3c7210 */ /* 0x000fe20007ffe0ff */
[----:B------:R-:W-:Y:S01]  /*3050*/  BAR.SYNC.DEFER_BLOCKING 0x0 ;  /* 0x0000000000007b1d */ /* 0x000fe20000010000 */
[----:B--2---:R-:W-:Y:S02]  /*3060*/  LEA R47, P0, R46, R50, 0x1 ;  /* 0x000000322e2f7211 */ /* 0x004fe400078008ff */
[----:B------:R-:W-:-:S02]  /*3070*/  LEA.HI.X R56, R48, R53, R56, 0x1, P1 ;  /* 0x0000003530387211 */ /* 0x000fc400008f0c38 */
[----:B------:R-:W-:Y:S02]  /*3080*/  LEA.HI.X R60, R46, R51, R60, 0x1, P0 ;  /* 0x000000332e3c7211 */ /* 0x000fe400000f0c3c */
[----:B------:R-:W-:Y:S02]  /*3090*/  SHF.L.U64.HI R53, R11, 0x3, R2 ;  /* 0x000000030b357819 */ /* 0x000fe40000010202 */
[----:B------:R-:W-:Y:S02]  /*30a0*/  IADD3 R50, P0, R47, R52, RZ ;  /* 0x000000342f327210 */ /* 0x000fe40007f1e0ff */
[----:B------:R-:W-:Y:S02]  /*30b0*/  F2FP.F16.F32.PACK_AB R46, R59, R36 ;  /* 0x000000243b2e723e */ /* 0x000fe400000000ff */
[----:B------:R-:W-:Y:S02]  /*30c0*/  IADD3.X R51, R60, R53, RZ, P0, !PT ;  /* 0x000000353c337210 */ /* 0x000fe400007fe4ff */
[----:B------:R-:W-:-:S02]  /*30d0*/  F2FP.F16.F32.PACK_AB R47, R61, R58 ;  /* 0x0000003a3d2f723e */ /* 0x000fc400000000ff */
[----:B------:R-:W-:-:S04]  /*30e0*/  IADD3 R48, P1, R49, R52, RZ ;  /* 0x0000003431307210 */ /* 0x000fc80007f3e0ff */
[----:B------:R-:W-:Y:S01]  /*30f0*/  IADD3.X R49, R56, R53, RZ, P1, !PT ;  /* 0x0000003538317210 */ /* 0x000fe20000ffe4ff */
[----:B------:R1:W-:Y:S01]  /*3100*/  STG.E.64 desc[UR4][R50.64], R46 ;  /* 0x0000002e32007986 */ /* 0x0003e2000c101b04 */
[----:B------:R-:W-:Y:S08]  /*3110*/  BAR.SYNC.DEFER_BLOCKING 0x0 ;  /* 0x0000000000007b1d */ /* 0x000ff00000010000 */
[----:B-1----:R-:W1:Y:S01]  /*3120*/  LDC.64 R46, c[0x0][0x2d0] ;  /* 0x0000b400ff2e7b82 */ /* 0x002e620000000a00 */
[----:B------:R-:W2:Y:S01]  /*3130*/  LDG.E.64 R48, desc[UR4][R48.64] ;  /* 0x0000000430307981 */ /* 0x000ea2000c1e1b00 */
[----:B------:R-:W-:Y:S01]  /*3140*/  VIADD R6, R6, 0x1 ;  /* 0x0000000106067836 */ /* 0x000fe20000000000 */
[C---:B------:R-:W-:Y:S01]  /*3150*/  IADD3 R15, R0.reuse, R15, RZ ;  /* 0x0000000f000f7210 */ /* 0x040fe20007ffe0ff */
[C---:B------:R-:W-:Y:S01]  /*3160*/  IMAD.WIDE R26, R0.reuse, 0x2, R26 ;  /* 0x00000002001a7825 */ /* 0x040fe200078e021a */
[----:B------:R-:W-:-:S03]  /*3170*/  IADD3 R4, R0, R4, RZ ;  /* 0x0000000400047210 */ /* 0x000fc60007ffe0ff */
[----:B------:R-:W-:-:S04]  /*3180*/  IMAD.WIDE R24, R0, 0x2, R24 ;  /* 0x0000000200187825 */ /* 0x000fc800078e0218 */
[----:B-1----:R-:W-:-:S04]  /*3190*/  IMAD R68, R46, UR11, RZ ;  /* 0x0000000b2e447c24 */ /* 0x002fc8000f8e02ff */
[----:B------:R-:W-:Y:S01]  /*31a0*/  IMAD R47, R47, UR10, R68 ;  /* 0x0000000a2f2f7c24 */ /* 0x000fe2000f8e0244 */
[----:B------:R-:W-:Y:S01]  /*31b0*/  BAR.SYNC.DEFER_BLOCKING 0x0 ;  /* 0x0000000000007b1d */ /* 0x000fe20000010000 */
[----:B--2---:R-:W-:Y:S01]  /*31c0*/  HADD2.F32 R56, -RZ, R48.H0_H0 ;  /* 0x20000030ff387230 */ /* 0x004fe20000004100 */
[--C-:B------:R-:W-:Y:S01]  /*31d0*/  SHF.R.U64 R60, R48, 0x10, R49.reuse ;  /* 0x00000010303c7819 */ /* 0x100fe20000001231 */
[----:B------:R-:W-:Y:S01]  /*31e0*/  HADD2.F32 R63, -RZ, R49.H0_H0 ;  /* 0x20000031ff3f7230 */ /* 0x000fe20000004100 */
[----:B------:R-:W-:Y:S02]  /*31f0*/  SHF.R.U32.HI R65, RZ, 0x10, R49 ;  /* 0x00000010ff417819 */ /* 0x000fe40000011631 */
[----:B------:R-:W-:Y:S01]  /*3200*/  FMUL.FTZ R57, R56, -1.4426950216293334961 ;  /* 0xbfb8aa3b38397820 */ /* 0x000fe20000410000 */
[----:B------:R-:W-:Y:S02]  /*3210*/  HADD2.F32 R60, -RZ, R60.H0_H0 ;  /* 0x2000003cff3c7230 */ /* 0x000fe40000004100 */
[----:B------:R-:W-:Y:S01]  /*3220*/  FMUL.FTZ R62, R63, -1.4426950216293334961 ;  /* 0xbfb8aa3b3f3e7820 */ /* 0x000fe20000410000 */
[----:B------:R-:W-:Y:S01]  /*3230*/  HADD2.F32 R65, -RZ, R65.H0_H0 ;  /* 0x20000041ff417230 */ /* 0x000fe20000004100 */
[----:B------:R-:W1:Y:S01]  /*3240*/  LDC.64 R48, c[0x0][0x350] ;  /* 0x0000d400ff307b82 */ /* 0x000e620000000a00 */
[----:B------:R-:W2:Y:S01]  /*3250*/  MUFU.EX2 R57, R57 ;  /* 0x0000003900397308 */ /* 0x000ea20000000800 */
[----:B------:R-:W-:-:S02]  /*3260*/  FMUL.FTZ R50, R60, -1.4426950216293334961 ;  /* 0xbfb8aa3b3c327820 */ /* 0x000fc40000410000 */
[----:B------:R-:W-:-:S05]  /*3270*/  FMUL.FTZ R66, R65, -1.4426950216293334961 ;  /* 0xbfb8aa3b41427820 */ /* 0x000fca0000410000 */
[----:B------:R-:W3:Y:S08]  /*3280*/  MUFU.EX2 R62, R62 ;  /* 0x0000003e003e7308 */ /* 0x000ef00000000800 */
[----:B------:R-:W4:Y:S01]  /*3290*/  MUFU.EX2 R50, R50 ;  /* 0x0000003200327308 */ /* 0x000f220000000800 */
[----:B--2---:R-:W-:-:S07]  /*32a0*/  FADD.FTZ R57, R57, 1 ;  /* 0x3f80000039397421 */ /* 0x004fce0000010000 */
[----:B------:R-:W2:Y:S01]  /*32b0*/  MUFU.EX2 R66, R66 ;  /* 0x0000004200427308 */ /* 0x000ea20000000800 */
[----:B---3--:R-:W-:-:S07]  /*32c0*/  FADD.FTZ R64, R62, 1 ;  /* 0x3f8000003e407421 */ /* 0x008fce0000010000 */
[----:B------:R-:W3:Y:S01]  /*32d0*/  MUFU.RCP R57, R57 ;  /* 0x0000003900397308 */ /* 0x000ee20000001000 */
[----:B----4-:R-:W-:Y:S01]  /*32e0*/  FADD.FTZ R62, R50, 1 ;  /* 0x3f800000323e7421 */ /* 0x010fe20000010000 */
[----:B------:R-:W-:-:S04]  /*32f0*/  IMAD.WIDE.U32 R50, R46, UR10, R54 ;  /* 0x0000000a2e327c25 */ /* 0x000fc8000f8e0036 */
[----:B------:R-:W-:Y:S02]  /*3300*/  IMAD.IADD R51, R51, 0x1, R47 ;  /* 0x0000000133337824 */ /* 0x000fe400078e022f */
[----:B------:R-:W4:Y:S01]  /*3310*/  MUFU.RCP R64, R64 ;  /* 0x0000004000407308 */ /* 0x000f220000001000 */
[----:B--2---:R-:W-:Y:S01]  /*3320*/  FADD.FTZ R67, R66, 1 ;  /* 0x3f80000042437421 */ /* 0x004fe20000010000 */
[----:B------:R-:W-:Y:S02]  /*3330*/  IMAD R54, R34, UR6, RZ ;  /* 0x0000000622367c24 */ /* 0x000fe4000f8e02ff */
[----:B------:R-:W-:-:S04]  /*3340*/  IMAD.WIDE.U32 R50, R35, UR6, R50 ;  /* 0x0000000623327c25 */ /* 0x000fc8000f8e0032 */
[----:B------:R-:W2:Y:S01]  /*3350*/  MUFU.RCP R69, R62 ;  /* 0x0000003e00457308 */ /* 0x000ea20000001000 */
[----:B------:R-:W-:Y:S02]  /*3360*/  IMAD R55, R35, UR7, R54 ;  /* 0x0000000723377c24 */ /* 0x000fe4000f8e0236 */
[----:B---3--:R-:W-:-:S04]  /*3370*/  FMUL.FTZ R47, R56, R57 ;  /* 0x00000039382f7220 */ /* 0x008fc80000410000 */
[----:B------:R-:W-:Y:S01]  /*3380*/  FMUL.FTZ R47, R47, R36 ;  /* 0x000000242f2f7220 */ /* 0x000fe20000410000 */
[----:B------:R-:W-:Y:S01]  /*3390*/  IADD3 R54, R51, R55, RZ ;  /* 0x0000003733367210 */ /* 0x000fe20007ffe0ff */
[----:B------:R-:W3:Y:S01]  /*33a0*/  MUFU.RCP R46, R67 ;  /* 0x00000043002e7308 */ /* 0x000ee20000001000 */
[----:B----4-:R-:W-:Y:S01]  /*33b0*/  FMUL.FTZ R63, R63, R64 ;  /* 0x000000403f3f7220 */ /* 0x010fe20000410000 */
[----:B-1----:R-:W-:-:S03]  /*33c0*/  LEA R51, P0, R50, R48, 0x1 ;  /* 0x0000003032337211 */ /* 0x002fc600078008ff */
[----:B------:R-:W-:Y:S01]  /*33d0*/  FMUL.FTZ R63, R63, R58 ;  /* 0x0000003a3f3f7220 */ /* 0x000fe20000410000 */
[----:B------:R-:W-:Y:S02]  /*33e0*/  LEA.HI.X R50, R50, R49, R54, 0x1, P0 ;  /* 0x0000003132327211 */ /* 0x000fe400000f0c36 */
[----:B------:R-:W-:Y:S01]  /*33f0*/  IADD3 R52, P0, R51, R52, RZ ;  /* 0x0000003433347210 */ /* 0x000fe20007f1e0ff */
[----:B--2---:R-:W-:-:S03]  /*3400*/  FMUL.FTZ R60, R60, R69 ;  /* 0x000000453c3c7220 */ /* 0x004fc60000410000 */
[----:B------:R-:W-:Y:S01]  /*3410*/  IADD3.X R53, R50, R53, RZ, P0, !PT ;  /* 0x0000003532357210 */ /* 0x000fe200007fe4ff */
[----:B------:R-:W-:Y:S01]  /*3420*/  FMUL.FTZ R60, R60, R59 ;  /* 0x0000003b3c3c7220 */ /* 0x000fe20000410000 */
[----:B------:R-:W-:Y:S01]  /*3430*/  ISETP.GE.AND P0, PT, R6, R13, PT ;  /* 0x0000000d0600720c */ /* 0x000fe20003f06270 */
[----:B---3--:R-:W-:-:S03]  /*3440*/  FMUL.FTZ R36, R65, R46 ;  /* 0x0000002e41247220 */ /* 0x008fc60000410000 */
[----:B------:R-:W-:Y:S01]  /*3450*/  F2FP.F16.F32.PACK_AB R60, R60, R47 ;  /* 0x0000002f3c3c723e */ /* 0x000fe200000000ff */
[----:B------:R-:W-:-:S05]  /*3460*/  FMUL.FTZ R36, R36, R61 ;  /* 0x0000003d24247220 */ /* 0x000fca0000410000 */
[----:B------:R-:W-:-:S05]  /*3470*/  F2FP.F16.F32.PACK_AB R61, R36, R63 ;  /* 0x0000003f243d723e */ /* 0x000fca00000000ff */
[----:B------:R1:W-:Y:S01]  /*3480*/  STG.E.64 desc[UR4][R52.64], R60 ;  /* 0x0000003c34007986 */ /* 0x0003e2000c101b04 */
[----:B------:R-:W-:Y:S05]  /*3490*/  @!P0 BRA `(.L_x_2996) ;  /* 0xffffffdc009c8947 */ /* 0x000fea000383ffff */
[----:B------:R-:W-:Y:S05]  /*34a0*/  EXIT ;  /* 0x000000000000794d */ /* 0x000fea0003800000 */
.L_x_2997:
        /* <DEDUP_REMOVED lines=13> */
.L_x_8680:


//--------------------- .text._Z25selective_scan_fwd_kernelI32Selective_Scan_fwd_kernel_traitsILi32ELi4ELi1ELb1ELb1ELb1ELb1ELb1EN3c104HalfEffEEv13SSMParamsBase --------------------------
	.section	.text._Z25selective_scan_fwd_kernelI32Selective_Scan_fwd_kernel_traitsILi32ELi4ELi1ELb1ELb1ELb1ELb1ELb1EN3c104HalfEffEEv13SSMParamsBase,"ax",@progbits
	.align	128
        .global         _Z25selective_scan_fwd_kernelI32Selective_Scan_fwd_kernel_traitsILi32ELi4ELi1ELb1ELb1ELb1ELb1ELb1EN3c104HalfEffEEv13SSMParamsBase
        .type           _Z25selective_scan_fwd_kernelI32Selective_Scan_fwd_kernel_traitsILi32ELi4ELi1ELb1ELb1ELb1ELb1ELb1EN3c104HalfEffEEv13SSMParamsBase,@function
        .size           _Z25selective_scan_fwd_kernelI32Selective_Scan_fwd_kernel_traitsILi32ELi4ELi1ELb1ELb1ELb1ELb1ELb1EN3c104HalfEffEEv13SSMParamsBase,(.L_x_8681 - _Z25selective_scan_fwd_kernelI32Selective_Scan_fwd_kernel_traitsILi32ELi4ELi1ELb1ELb1ELb1ELb1ELb1EN3c104HalfEffEEv13SSMParamsBase)
        .other          _Z25selective_scan_fwd_kernelI32Selective_Scan_fwd_kernel_traitsILi32ELi4ELi1ELb1ELb1ELb1ELb1ELb1EN3c104HalfEffEEv13SSMParamsBase,@"STO_CUDA_ENTRY STV_DEFAULT"
_Z25selective_scan_fwd_kernelI32Selective_Scan_fwd_kernel_traitsILi32ELi4ELi1ELb1ELb1ELb1ELb1ELb1EN3c104HalfEffEEv13SSMParamsBase:
.text._Z25selective_scan_fwd_kernelI32Selective_Scan_fwd_kernel_traitsILi32ELi4ELi1ELb1ELb1ELb1ELb1ELb1EN3c104HalfEffEEv13SSMParamsBase:
        /* <DEDUP_REMOVED lines=39> */
.L_x_2998:
        /* <DEDUP_REMOVED lines=36> */
.L_x_2999:
        /* <DEDUP_REMOVED lines=12> */
.L_x_3000:
        /* <DEDUP_REMOVED lines=197> */
.L_x_3001:
        /* <DEDUP_REMOVED lines=18> */
.L_x_3002:
        /* <DEDUP_REMOVED lines=25> */
.L_x_3024:
        /* <DEDUP_REMOVED lines=102> */
.L_x_3004:
[----:B------:R-:W-:Y:S05]  /*1ad0*/  BSYNC B0 ;  /* 0x0000000000007941 */ /* 0x000fea0003800000 */
.L_x_3003:
        /* <DEDUP_REMOVED lines=38> */
.L_x_3006:
[----:B------:R-:W-:Y:S05]  /*1d40*/  BSYNC B0 ;  /* 0x0000000000007941 */ /* 0x000fea0003800000 */
.L_x_3005:
        /* <DEDUP_REMOVED lines=33> */
.L_x_3008:
[----:B------:R-:W-:Y:S05]  /*1f60*/  BSYNC B0 ;  /* 0x0000000000007941 */ /* 0x000fea0003800000 */
.L_x_3007:
        /* <DEDUP_REMOVED lines=33> */
.L_x_3010:
[----:B------:R-:W-:Y:S05]  /*2180*/  BSYNC B0 ;  /* 0x0000000000007941 */ /* 0x000fea0003800000 */
.L_x_3009:
        /* <DEDUP_REMOVED lines=25> */
.L_x_3019:
        /* <DEDUP_REMOVED lines=114> */
.L_x_3013:
        /* <DEDUP_REMOVED lines=9> */
.L_x_3012:
        /* <DEDUP_REMOVED lines=73> */
.L_x_3016:
        /* <DEDUP_REMOVED lines=31> */
.L_x_3017:
[----:B------:R0:W5:Y:S02]  /*3150*/  LDG.E R75, desc[UR8][R54.64] ;  /* 0x00000008364b7981 */ /* 0x000164000c1e1900 */
.L_x_3018:
        /* <DEDUP_REMOVED lines=16> */
.L_x_3015:
[----:B------:R-:W-:Y:S05]  /*3260*/  BSYNC B0 ;  /* 0x0000000000007941 */ /* 0x000fea0003800000 */
.L_x_3014:
[----:B------:R-:W-:Y:S01]  /*3270*/  UIADD3 UR4, UR4, 0x1, URZ ;  /* 0x0000000104047890 */ /* 0x000fe2000fffe03f */
[----:B------:R-:W-:Y:S01]  /*3280*/  FFMA.FTZ R45, R86, R89, R45 ;  /* 0x00000059562d7223 */ /* 0x000fe2000001002d */
[----:B------:R-:W-:Y:S01]  /*3290*/  FFMA.FTZ R46, R85, R90, R46 ;  /* 0x0000005a552e7223 */ /* 0x000fe2000001002e */
[----:B------:R-:W-:Y:S01]  /*32a0*/  FFMA.FTZ R47, R88, R94, R47 ;  /* 0x0000005e582f7223 */ /* 0x000fe2000001002f */
[----:B------:R-:W-:Y:S02]  /*32b0*/  FFMA.FTZ R78, R87, R93, R78 ;  /* 0x0000005d574e7223 */ /* 0x000fe4000001004e */
[----:B------:R-:W-:-:S13]  /*32c0*/  ISETP.LE.AND P0, PT, R79, UR4, PT ;  /* 0x000000044f007c0c */ /* 0x000fda000bf03270 */
[----:B------:R-:W-:Y:S05]  /*32d0*/  @!P0 BRA `(.L_x_3019) ;  /* 0xfffffff000108947 */ /* 0x000fea000383ffff */
.L_x_3011:
        /* <DEDUP_REMOVED lines=36> */
.L_x_3021:
[----:B------:R-:W-:Y:S05]  /*3520*/  BSYNC B0 ;  /* 0x0000000000007941 */ /* 0x000fea0003800000 */
.L_x_3020:
        /* <DEDUP_REMOVED lines=116> */
.L_x_3023:
[----:B------:R-:W-:Y:S05]  /*3c70*/  BSYNC B0 ;  /* 0x0000000000007941 */ /* 0x000fea0003800000 */
.L_x_3022:
        /* <DEDUP_REMOVED lines=25> */
.L_x_3025:
        /* <DEDUP_REMOVED lines=15> */
.L_x_8681:


//--------------------- .text._Z25selective_scan_fwd_kernelI32Selective_Scan_fwd_kernel_traitsILi64ELi16ELi1ELb0ELb1ELb1ELb0ELb0EN3c104HalfEffEEv13SSMParamsBase --------------------------
	.section	.text._Z25selective_scan_fwd_kernelI32Selective_Scan_fwd_kernel_traitsILi64ELi16ELi1ELb0ELb1ELb1ELb0ELb0EN3c104HalfEffEEv13SSMParamsBase,"ax",@progbits
	.align	128
        .global         _Z25selective_scan_fwd_kernelI32Selective_Scan_fwd_kernel_traitsILi64ELi16ELi1ELb0ELb1ELb1ELb0ELb0EN3c104HalfEffEEv13SSMParamsBase
        .type           _Z25selective_scan_fwd_kernelI32Selective_Scan_fwd_kernel_traitsILi64ELi16ELi1ELb0ELb1ELb1ELb0ELb0EN3c104HalfEffEEv13SSMParamsBase,@function
        .size           _Z25selective_scan_fwd_kernelI32Selective_Scan_fwd_kernel_traitsILi64ELi16ELi1ELb0ELb1ELb1ELb0ELb0EN3c104HalfEffEEv13SSMParamsBase,(.L_x_8682 - _Z25selective_scan_fwd_kernelI32Selective_Scan_fwd_kernel_traitsILi64ELi16ELi1ELb0ELb1ELb1ELb0ELb0EN3c104HalfEffEEv13SSMParamsBase)
        .other          _Z25selective_scan_fwd_kernelI32Selective_Scan_fwd_kernel_traitsILi64ELi16ELi1ELb0ELb1ELb1ELb0ELb0EN3c104HalfEffEEv13SSMParamsBase,@"STO_CUDA_ENTRY STV_DEFAULT"
_Z25selective_scan_fwd_kernelI32Selective_Scan_fwd_kernel_traitsILi64ELi16ELi1ELb0ELb1ELb1ELb0ELb0EN3c104HalfEffEEv13SSMParamsBase:
.text._Z25selective_scan_fwd_kernelI32Selective_Scan_fwd_kernel_traitsILi64ELi16ELi1ELb0ELb1ELb1ELb0ELb0EN3c104HalfEffEEv13SSMParamsBase:
        /* <DEDUP_REMOVED lines=38> */
.L_x_3026:
        /* <DEDUP_REMOVED lines=9> */
[----:B------:R-:W-:Y:S01]  /*02f0*/  CS2R R78, SRZ ;  /* 0x00000000004e7805 */ /* 0x000fe2000001ff00 */
[----:B------:R-:W-:-:S03]  /*0300*/  IMAD.MOV.U32 R93, RZ, RZ, RZ ;  /* 0x000000ffff5d7224 */ /* 0x000fc600078e00ff */
[----:B0-----:R-:W0:Y:S01]  /*0310*/  LDC.64 R2, c[0x0][0x380] ;  /* 0x0000e000ff027b82 */ /* 0x001e220000000a00 */
[----:B-1----:R-:W-:Y:S02]  /*0320*/  ISETP.NE.AND P5, PT, R4, RZ, PT ;  /* 0x000000ff0400720c */ /* 0x002fe40003fa5270 */
[----:B0-----:R-:W-:Y:S02]  /*0330*/  ISETP.NE.U32.AND P1, PT, R2, RZ, PT ;  /* 0x000000ff0200720c */ /* 0x001fe40003f25070 */
[----:B--2---:R-:W-:Y:S02]  /*0340*/  SHF.R.S32.HI R4, RZ, 0x1f, R30 ;  /* 0x0000001fff047819 */ /* 0x004fe4000001141e */
        /* <DEDUP_REMOVED lines=22> */
.L_x_3027:
        /* <DEDUP_REMOVED lines=12> */
.L_x_3028:
[----:B------:R-:W-:Y:S01]  /*0570*/  ISETP.EQ.U32.AND P0, PT, R94, RZ, PT ;  /* 0x000000ff5e00720c */ /* 0x000fe20003f02070 */
[----:B------:R-:W0:Y:S01]  /*0580*/  LDC.64 R18, c[0x0][0x330] ;  /* 0x0000cc00ff127b82 */ /* 0x000e220000000a00 */
[----:B------:R-:W-:Y:S02]  /*0590*/  MOV R13, RZ ;  /* 0x000000ff000d7202 */ /* 0x000fe40000000f00 */
[----:B------:R-:W-:Y:S02]  /*05a0*/  CS2R R14, SRZ ;  /* 0x00000000000e7805 */ /* 0x000fe4000001ff00 */
[----:B------:R-:W-:Y:S02]  /*05b0*/  ISETP.EQ.OR.EX P0, PT, R93, RZ, !P5, P0 ;  /* 0x000000ff5d00720c */ /* 0x000fe40006f02700 */
[----:B------:R-:W-:Y:S01]  /*05c0*/  PRMT R153, RZ, 0x7610, R153 ;  /* 0x00007610ff997816 */ /* 0x000fe20000000099 */
[----:B------:R-:W-:Y:S02]  /*05d0*/  IMAD.MOV.U32 R16, RZ, RZ, RZ ;  /* 0x000000ffff107224 */ /* 0x000fe400078e00ff */
[----:B------:R-:W-:Y:S01]  /*05e0*/  IMAD.MOV.U32 R151, RZ, RZ, RZ ;  /* 0x000000ffff977224 */ /* 0x000fe200078e00ff */
[----:B------:R-:W3:Y:S01]  /*05f0*/  LDC R17, c[0x0][0x224] ;  /* 0x00008900ff117b82 */ /* 0x000ee20000000800 */
[----:B------:R-:W-:Y:S01]  /*0600*/  HFMA2.MMA R73, -RZ, RZ, 0, 0 ;  /* 0x00000000ff497435 */ /* 0x000fe200000001ff */
[----:B------:R-:W-:Y:S01]  /*0610*/  IMAD.MOV.U32 R152, RZ, RZ, RZ ;  /* 0x000000ffff987224 */ /* 0x000fe200078e00ff */
[----:B------:R-:W-:Y:S01]  /*0620*/  ULDC.64 UR4, c[0x0][0x250] ;  /* 0x0000940000047ab9 */ /* 0x000fe20000000a00 */
[----:B------:R-:W-:-:S03]  /*0630*/  ULDC.64 UR8, c[0x0][0x2a0] ;  /* 0x0000a80000087ab9 */ /* 0x000fc60000000a00 */
[C---:B-1----:R-:W-:Y:S01]  /*0640*/  @!P0 LEA R6, P1, R0.reuse, R9, 0x2 ;  /* 0x0000000900068211 */ /* 0x042fe200078210ff */
[----:B------:R-:W1:Y:S03]  /*0650*/  LDC.64 R26, c[0x0][0x388] ;  /* 0x0000e200ff1a7b82 */ /* 0x000e660000000a00 */
[----:B--2---:R-:W-:-:S05]  /*0660*/  @!P0 LEA.HI.X R7, R0, R10, R3, 0x2, P1 ;  /* 0x0000000a00078211 */ /* 0x004fca00008f1403 */
[----:B------:R-:W2:Y:S01]  /*0670*/  LDC.64 R10, c[0x0][0x370] ;  /* 0x0000dc00ff0a7b82 */ /* 0x000ea20000000a00 */
[----:B------:R-:W4:Y:S01]  /*0680*/  @!P0 LDG.E R7, desc[UR6][R6.64] ;  /* 0x0000000606078981 */ /* 0x000f22000c1e1900 */
[----:B0-----:R-:W-:-:S06]  /*0690*/  ISETP.NE.U32.AND P6, PT, R18, RZ, PT ;  /* 0x000000ff1200720c */ /* 0x001fcc0003fc5070 */
[----:B------:R-:W0:Y:S08]  /*06a0*/  LDC.64 R8, c[0x0][0x368] ;  /* 0x0000da00ff087b82 */ /* 0x000e300000000a00 */
[----:B------:R-:W1:Y:S01]  /*06b0*/  LDC.64 R74, c[0x0][0x288] ;  /* 0x0000a200ff4a7b82 */ /* 0x000e620000000a00 */
[----:B--2---:R-:W-:-:S07]  /*06c0*/  ISETP.NE.U32.AND P1, PT, R10, RZ, PT ;  /* 0x000000ff0a00720c */ /* 0x004fce0003f25070 */
[----:B------:R-:W2:Y:S01]  /*06d0*/  LDC.64 R22, c[0x0][0x310] ;  /* 0x0000c400ff167b82 */ /* 0x000ea20000000a00 */
[----:B------:R-:W-:Y:S02]  /*06e0*/  ISETP.NE.AND.EX P1, PT, R11, RZ, PT, P1 ;  /* 0x000000ff0b00720c */ /* 0x000fe40003f25310 */
[----:B0-----:R-:W-:-:S05]  /*06f0*/  ISETP.NE.U32.AND P2, PT, R8, RZ, PT ;  /* 0x000000ff0800720c */ /* 0x001fca0003f45070 */
[----:B------:R-:W0:Y:S01]  /*0700*/  LDC.64 R10, c[0x0][0x318] ;  /* 0x0000c600ff0a7b82 */ /* 0x000e220000000a00 */
[----:B------:R-:W-:-:S07]  /*0710*/  ISETP.NE.AND.EX P2, PT, R9, RZ, PT, P2 ;  /* 0x000000ff0900720c */ /* 0x000fce0003f45320 */
[----:B------:R-:W3:Y:S08]  /*0720*/  @P1 LDC R13, c[0x0][0x370] ;  /* 0x0000dc00ff0d1b82 */ /* 0x000ef00000000800 */
[----:B------:R-:W1:Y:S01]  /*0730*/  @P1 LDC R14, c[0x0][0x374] ;  /* 0x0000dd00ff0e1b82 */ /* 0x000e620000000800 */
[----:B------:R-:W-:-:S04]  /*0740*/  @P2 IADD3 R8, P4, R0, R8, RZ ;  /* 0x0000000800082210 */ /* 0x000fc80007f9e0ff */
[----:B------:R-:W-:Y:S02]  /*0750*/  @P2 LEA.HI.X.SX32 R9, R0, R9, 0x1, P4 ;  /* 0x0000000900092211 */ /* 0x000fe400020f0eff */
[----:B------:R-:W-:Y:S01]  /*0760*/  ISETP.NE.AND.EX P4, PT, R19, RZ, PT, P6 ;  /* 0x000000ff1300720c */ /* 0x000fe20003f85360 */
[----:B------:R-:W2:Y:S01]  /*0770*/  LDC.64 R20, c[0x0][0x308] ;  /* 0x0000c200ff147b82 */ /* 0x000ea20000000a00 */
[----:B0-----:R-:W-:Y:S01]  /*0780*/  ISETP.NE.U32.AND P3, PT, R10, RZ, PT ;  /* 0x000000ff0a00720c */ /* 0x001fe20003f65070 */
[----:B------:R0:W5:Y:S03]  /*0790*/  @P2 LDG.E.U8 R153, desc[UR6][R8.64] ;  /* 0x0000000608992981 */ /* 0x000166000c1e1100 */
[----:B------:R-:W-:Y:S02]  /*07a0*/  ISETP.NE.AND.EX P3, PT, R11, RZ, PT, P3 ;  /* 0x000000ff0b00720c */ /* 0x000fe40003f65330 */
[----:B---3--:R-:W-:Y:S01]  /*07b0*/  ISETP.EQ.U32.AND P6, PT, R13, RZ, PT ;  /* 0x000000ff0d00720c */ /* 0x008fe20003fc2070 */
[----:B------:R-:W3:Y:S03]  /*07c0*/  LDC.64 R24, c[0x0][0x378] ;  /* 0x0000de00ff187b82 */ /* 0x000ee60000000a00 */
[----:B-1----:R-:W-:Y:S01]  /*07d0*/  ISETP.EQ.OR.EX P6, PT, R14, RZ, !P5, P6 ;  /* 0x000000ff0e00720c */ /* 0x002fe20006fc2760 */
[----:B------:R-:W-:Y:S01]  /*07e0*/  @P1 IMAD.MOV.U32 R15, RZ, RZ, R13 ;  /* 0x000000ffff0f1224 */ /* 0x000fe200078e000d */
[----:B------:R-:W-:-:S03]  /*07f0*/  @P1 MOV R16, R14 ;  /* 0x0000000e00101202 */ /* 0x000fc60000000f00 */
[----:B------:R-:W1:Y:S01]  /*0800*/  LDC.64 R28, c[0x0][0x390] ;  /* 0x0000e400ff1c7b82 */ /* 0x000e620000000a00 */
[----:B------:R-:W-:-:S07]  /*0810*/  CS2R R164, SRZ ;  /* 0x0000000000a47805 */ /* 0x000fce000001ff00 */
[----:B------:R-:W1:Y:S01]  /*0820*/  LDC.64 R158, c[0x0][0x320] ;  /* 0x0000c800ff9e7b82 */ /* 0x000e620000000a00 */
[----:B0-----:R-:W-:-:S04]  /*0830*/  @!P6 LEA R8, P1, R0, R15, 0x2 ;  /* 0x0000000f0008e211 */ /* 0x001fc800078210ff */
[----:B------:R-:W-:Y:S02]  /*0840*/  @!P6 LEA.HI.X R9, R0, R16, R3, 0x2, P1 ;  /* 0x000000100009e211 */ /* 0x000fe400008f1403 */
[----:B------:R-:W-:Y:S01]  /*0850*/  IABS R16, R17 ;  /* 0x0000001100107213 */ /* 0x000fe20000000000 */
[----:B------:R-:W0:Y:S01]  /*0860*/  LDC.64 R160, c[0x0][0x328] ;  /* 0x0000ca00ffa07b82 */ /* 0x000e220000000a00 */
[C---:B------:R-:W-:Y:S01]  /*0870*/  @P3 LEA R10, P2, R30.reuse, R10, 0x2 ;  /* 0x0000000a1e0a3211 */ /* 0x040fe200078410ff */
[----:B------:R-:W5:Y:S01]  /*0880*/  @!P6 LDG.E R73, desc[UR6][R8.64] ;  /* 0x000000060849e981 */ /* 0x000f62000c1e1900 */
[----:B------:R-:W2:Y:S08]  /*0890*/  I2F.RP R14, R16 ;  /* 0x00000010000e7306 */ /* 0x000eb00000209400 */
[----:B--2---:R-:W2:Y:S01]  /*08a0*/  MUFU.RCP R14, R14 ;  /* 0x0000000e000e7308 */ /* 0x004ea20000001000 */
[----:B------:R-:W-:-:S05]  /*08b0*/  @P3 LEA.HI.X R11, R30, R11, R4, 0x2, P2 ;  /* 0x0000000b1e0b3211 */ /* 0x000fca00010f1404 */
[----:B------:R-:W5:Y:S01]  /*08c0*/  @P3 LDG.E R151, desc[UR6][R10.64] ;  /* 0x000000060a973981 */ /* 0x000f62000c1e1900 */
[----:B----4-:R-:W-:-:S05]  /*08d0*/  @!P0 IMAD.WIDE R6, R7, 0x4, R78 ;  /* 0x0000000407068825 */ /* 0x010fca00078e024e */
[----:B------:R2:W4:Y:S02]  /*08e0*/  @!P0 LDG.E R2, desc[UR6][R6.64] ;  /* 0x0000000606028981 */ /* 0x000524000c1e1900 */
[----:B--2---:R-:W-:Y:S01]  /*08f0*/  VIADD R6, R14, 0xffffffe ;  /* 0x0ffffffe0e067836 */ /* 0x004fe20000000000 */
[----:B------:R-:W-:Y:S01]  /*0900*/  IABS R8, R30 ;  /* 0x0000001e00087213 */ /* 0x000fe20000000000 */
[----:B------:R-:W2:Y:S02]  /*0910*/  LDC.64 R14, c[0x0][0x270] ;  /* 0x00009c00ff0e7b82 */ /* 0x000ea40000000a00 */
[----:B------:R3:W1:Y:S02]  /*0920*/  F2I.FTZ.U32.TRUNC.NTZ R7, R6 ;  /* 0x0000000600077305 */ /* 0x000664000021f000 */
[----:B---3--:R-:W-:Y:S01]  /*0930*/  MOV R6, RZ ;  /* 0x000000ff00067202 */ /* 0x008fe20000000f00 */
[----:B-1----:R-:W-:-:S04]  /*0940*/  IMAD.MOV R11, RZ, RZ, -R7 ;  /* 0x000000ffff0b7224 */ /* 0x002fc800078e0a07 */
[----:B------:R-:W-:-:S04]  /*0950*/  IMAD R11, R11, R16, RZ ;  /* 0x000000100b0b7224 */ /* 0x000fc800078e02ff */
[----:B------:R-:W-:-:S06]  /*0960*/  IMAD.HI.U32 R7, R7, R11, R6 ;  /* 0x0000000b07077227 */ /* 0x000fcc00078e0006 */
[----:B------:R-:W-:-:S04]  /*0970*/  IMAD.HI.U32 R10, R7, R8, RZ ;  /* 0x00000008070a7227 */ /* 0x000fc800078e00ff */
[----:B------:R-:W-:Y:S01]  /*0980*/  IMAD.MOV R7, RZ, RZ, -R10 ;  /* 0x000000ffff077224 */ /* 0x000fe200078e0a0a */
[----:B------:R-:W-:-:S03]  /*0990*/  @P4 LEA R12, P2, R30, R18, 0x2 ;  /* 0x000000121e0c4211 */ /* 0x000fc600078410ff */
[----:B------:R-:W-:Y:S01]  /*09a0*/  IMAD R7, R16, R7, R8 ;  /* 0x0000000710077224 */ /* 0x000fe200078e0208 */
[----:B------:R-:W-:Y:S02]  /*09b0*/  @P4 LEA.HI.X R13, R30, R19, R4, 0x2, P2 ;  /* 0x000000131e0d4211 */ /* 0x000fe400010f1404 */
[----:B------:R-:W1:Y:S02]  /*09c0*/  LDC.64 R18, c[0x0][0x268] ;  /* 0x00009a00ff127b82 */ /* 0x000e640000000a00 */
[----:B------:R-:W-:Y:S01]  /*09d0*/  ISETP.GT.U32.AND P2, PT, R16, R7, PT ;  /* 0x000000071000720c */ /* 0x000fe20003f44070 */
[----:B--2---:R-:W-:Y:S01]  /*09e0*/  IMAD R6, R3, R14, RZ ;  /* 0x0000000e03067224 */ /* 0x004fe200078e02ff */
[----:B------:R2:W5:Y:S11]  /*09f0*/  @P4 LDG.E R152, desc[UR6][R12.64] ;  /* 0x000000060c984981 */ /* 0x000576000c1e1900 */
[----:B------:R-:W-:-:S05]  /*0a00*/  @!P2 IMAD.IADD R7, R7, 0x1, -R16 ;  /* 0x000000010707a824 */ /* 0x000fca00078e0a10 */
[----:B------:R-:W-:Y:S02]  /*0a10*/  ISETP.GE.U32.AND P1, PT, R7, R16, PT ;  /* 0x000000100700720c */ /* 0x000fe40003f26070 */
[----:B------:R-:W-:Y:S02]  /*0a20*/  LOP3.LUT R7, R30, R17, RZ, 0x3c, !PT ;  /* 0x000000111e077212 */ /* 0x000fe400078e3cff */
[----:B------:R-:W-:Y:S02]  /*0a30*/  @!P2 IADD3 R10, R10, 0x1, RZ ;  /* 0x000000010a0aa810 */ /* 0x000fe40007ffe0ff */
[----:B------:R-:W-:Y:S02]  /*0a40*/  ISETP.GE.AND P3, PT, R7, RZ, PT ;  /* 0x000000ff0700720c */ /* 0x000fe40003f66270 */
[----:B------:R-:W-:Y:S01]  /*0a50*/  ISETP.NE.AND P2, PT, R17, RZ, PT ;  /* 0x000000ff1100720c */ /* 0x000fe20003f45270 */
[----:B------:R-:W-:-:S04]  /*0a60*/  IMAD R9, R3, UR4, RZ ;  /* 0x0000000403097c24 */ /* 0x000fc8000f8e02ff */
[----:B------:R-:W-:Y:S02]  /*0a70*/  @P1 VIADD R10, R10, 0x1 ;  /* 0x000000010a0a1836 */ /* 0x000fe40000000000 */
[C---:B------:R-:W-:Y:S02]  /*0a80*/  IMAD R15, R0.reuse, R15, R6 ;  /* 0x0000000f000f7224 */ /* 0x040fe400078e0206 */
[----:B--2---:R-:W-:Y:S02]  /*0a90*/  IMAD.MOV.U32 R13, RZ, RZ, R10 ;  /* 0x000000ffff0d7224 */ /* 0x004fe400078e000a */
[----:B------:R-:W-:Y:S01]  /*0aa0*/  IMAD.WIDE.U32 R6, R0, UR4, RZ ;  /* 0x0000000400067c25 */ /* 0x000fe2000f8e00ff */
[----:B------:R-:W-:-:S03]  /*0ab0*/  ISETP.NE.U32.AND P1, PT, R26, RZ, PT ;  /* 0x000000ff1a00720c */ /* 0x000fc60003f25070 */
[C---:B------:R-:W-:Y:S02]  /*0ac0*/  IMAD R11, R0.reuse, UR5, R9 ;  /* 0x00000005000b7c24 */ /* 0x040fe4000f8e0209 */
[----:B------:R-:W-:Y:S01]  /*0ad0*/  @!P3 IMAD.MOV R13, RZ, RZ, -R13 ;  /* 0x000000ffff0db224 */ /* 0x000fe200078e0a0d */
[----:B------:R-:W-:Y:S01]  /*0ae0*/  @!P2 LOP3.LUT R13, RZ, R17, RZ, 0x33, !PT ;  /* 0x00000011ff0da212 */ /* 0x000fe200078e33ff */
[----:B------:R-:W-:Y:S01]  /*0af0*/  IMAD.WIDE.U32 R8, R0, R14, RZ ;  /* 0x0000000e00087225 */ /* 0x000fe200078e00ff */
[----:B------:R-:W-:Y:S01]  /*0b00*/  IADD3 R7, R7, R11, RZ ;  /* 0x0000000b07077210 */ /* 0x000fe20007ffe0ff */
[----:B------:R-:W-:Y:S01]  /*0b10*/  ULDC.64 UR4, c[0x0][0x290] ;  /* 0x0000a40000047ab9 */ /* 0x000fe20000000a00 */
[----:B------:R-:W-:Y:S01]  /*0b20*/  ISETP.NE.AND.EX P1, PT, R27, RZ, PT, P1 ;  /* 0x000000ff1b00720c */ /* 0x000fe20003f25310 */
[----:B------:R-:W-:Y:S01]  /*0b30*/  IMAD.IADD R11, R9, 0x1, R15 ;  /* 0x00000001090b7824 */ /* 0x000fe200078e020f */
[----:B------:R-:W-:Y:S02]  /*0b40*/  SHF.R.S32.HI R15, RZ, 0x1f, R13 ;  /* 0x0000001fff0f7819 */ /* 0x000fe4000001140d */
[----:B------:R-:W-:-:S03]  /*0b50*/  MOV R10, R8 ;  /* 0x00000008000a7202 */ /* 0x000fc60000000f00 */
[C---:B------:R-:W-:Y:S02]  /*0b60*/  IMAD R14, R15.reuse, R74, RZ ;  /* 0x0000004a0f0e7224 */ /* 0x040fe400078e02ff */
[----:B-1----:R-:W-:Y:S02]  /*0b70*/  IMAD R12, R15, R18, RZ ;  /* 0x000000120f0c7224 */ /* 0x002fe400078e02ff */
[C---:B------:R-:W-:Y:S02]  /*0b80*/  IMAD.WIDE.U32 R10, R13.reuse, R74, R10 ;  /* 0x0000004a0d0a7225 */ /* 0x040fe400078e000a */
[----:B------:R-:W1:Y:S02]  /*0b90*/  @P1 LDC R164, c[0x0][0x388] ;  /* 0x0000e200ffa41b82 */ /* 0x000e640000000800 */
[C---:B------:R-:W-:Y:S02]  /*0ba0*/  IMAD R75, R13.reuse, R75, R14 ;  /* 0x0000004b0d4b7224 */ /* 0x040fe400078e020e */
[----:B------:R-:W-:-:S04]  /*0bb0*/  IMAD.WIDE.U32 R8, R13, R18, R6 ;  /* 0x000000120d087225 */ /* 0x000fc800078e0006 */
[----:B------:R-:W-:Y:S01]  /*0bc0*/  IMAD R15, R13, R19, R12 ;  /* 0x000000130d0f7224 */ /* 0x000fe200078e020c */
[----:B------:R-:W-:Y:S01]  /*0bd0*/  LEA R77, P3, R10, R22, 0x1 ;  /* 0x000000160a4d7211 */ /* 0x000fe200078608ff */
[----:B------:R-:W2:Y:S01]  /*0be0*/  @P1 LDC R165, c[0x0][0x38c] ;  /* 0x0000e300ffa51b82 */ /* 0x000ea20000000800 */
[----:B------:R-:W-:Y:S01]  /*0bf0*/  IADD3 R75, R11, R75, RZ ;  /* 0x0000004b0b4b7210 */ /* 0x000fe20007ffe0ff */
[----:B------:R-:W-:Y:S01]  /*0c00*/  IMAD.IADD R76, R9, 0x1, R15 ;  /* 0x00000001094c7824 */ /* 0x000fe200078e020f */
[----:B------:R-:W-:Y:S01]  /*0c10*/  LEA R92, P2, R8, R20, 0x1 ;  /* 0x00000014085c7211 */ /* 0x000fe200078408ff */
[----:B------:R-:W-:Y:S01]  /*0c20*/  IMAD R17, R3, UR4, RZ ;  /* 0x0000000403117c24 */ /* 0x000fe2000f8e02ff */
[----:B------:R-:W-:Y:S02]  /*0c30*/  LEA.HI.X R75, R10, R23, R75, 0x1, P3 ;  /* 0x000000170a4b7211 */ /* 0x000fe400018f0c4b */
[----:B------:R-:W-:Y:S01]  /*0c40*/  LEA.HI.X R76, R8, R21, R76, 0x1, P2 ;  /* 0x00000015084c7211 */ /* 0x000fe200010f0c4c */
[----:B------:R-:W-:Y:S01]  /*0c50*/  HFMA2.MMA R81, -RZ, RZ, 0, 0 ;  /* 0x00000000ff517435 */ /* 0x000fe200000001ff */
[----:B------:R-:W-:Y:S01]  /*0c60*/  ISETP.NE.U32.AND P3, PT, R24, RZ, PT ;  /* 0x000000ff1800720c */ /* 0x000fe20003f65070 */
[----:B------:R-:W3:Y:S01]  /*0c70*/  LDC R74, c[0x0][0x23c] ;  /* 0x00008f00ff4a7b82 */ /* 0x000ee20000000800 */
[----:B------:R-:W-:Y:S01]  /*0c80*/  ISETP.NE.U32.AND P2, PT, R28, RZ, PT ;  /* 0x000000ff1c00720c */ /* 0x000fe20003f45070 */
[----:B------:R-:W-:Y:S01]  /*0c90*/  IMAD.WIDE.U32 R6, R0, UR4, RZ ;  /* 0x0000000400067c25 */ /* 0x000fe2000f8e00ff */
[----:B------:R-:W-:-:S03]  /*0ca0*/  ISETP.NE.AND.EX P3, PT, R25, RZ, PT, P3 ;  /* 0x000000ff1900720c */ /* 0x000fc60003f65330 */
[----:B------:R-:W-:Y:S01]  /*0cb0*/  IMAD R17, R0, UR5, R17 ;  /* 0x0000000500117c24 */ /* 0x000fe2000f8e0211 */
[----:B------:R-:W-:Y:S01]  /*0cc0*/  ULDC.64 UR4, c[0x0][0x298] ;  /* 0x0000a60000047ab9 */ /* 0x000fe20000000a00 */
[----:B------:R-:W-:Y:S01]  /*0cd0*/  ISETP.NE.AND.EX P2, PT, R29, RZ, PT, P2 ;  /* 0x000000ff1d00720c */ /* 0x000fe20003f45320 */
[----:B------:R-:W-:Y:S02]  /*0ce0*/  IMAD R10, R4, UR4, RZ ;  /* 0x00000004040a7c24 */ /* 0x000fe4000f8e02ff */
[----:B------:R-:W-:Y:S02]  /*0cf0*/  IMAD.IADD R7, R7, 0x1, R17 ;  /* 0x0000000107077824 */ /* 0x000fe400078e0211 */
[C---:B------:R-:W-:Y:S02]  /*0d00*/  IMAD R157, R30.reuse, UR5, R10 ;  /* 0x000000051e9d7c24 */ /* 0x040fe4000f8e020a */
[----:B------:R-:W-:-:S04]  /*0d10*/  IMAD.WIDE.U32 R6, R30, UR4, R6 ;  /* 0x000000041e067c25 */ /* 0x000fc8000f8e0006 */
[----:B------:R-:W-:Y:S01]  /*0d20*/  IMAD.MOV.U32 R12, RZ, RZ, RZ ;  /* 0x000000ffff0c7224 */ /* 0x000fe200078e00ff */
[----:B------:R-:W-:Y:S01]  /*0d30*/  LEA R158, P4, R6, R158, 0x1 ;  /* 0x0000009e069e7211 */ /* 0x000fe200078808ff */
[----:B------:R-:W-:Y:S01]  /*0d40*/  IMAD.IADD R157, R7, 0x1, R157 ;  /* 0x00000001079d7824 */ /* 0x000fe200078e029d */
[----:B------:R-:W4:Y:S01]  /*0d50*/  @P3 LDC R81, c[0x0][0x378] ;  /* 0x0000de00ff513b82 */ /* 0x000f220000000800 */
[----:B------:R-:W-:Y:S01]  /*0d60*/  IMAD R11, R3, UR8, RZ ;  /* 0x00000008030b7c24 */ /* 0x000fe2000f8e02ff */
[----:B------:R-:W-:Y:S01]  /*0d70*/  @P2 ISETP.NE.U32.AND P6, PT, R28, RZ, PT ;  /* 0x000000ff1c00220c */ /* 0x000fe20003fc5070 */
[----:B------:R-:W-:Y:S01]  /*0d80*/  IMAD.WIDE.U32 R8, R0, UR8, RZ ;  /* 0x0000000800087c25 */ /* 0x000fe2000f8e00ff */
[----:B------:R-:W-:Y:S01]  /*0d90*/  LEA.HI.X R157, R6, R159, R157, 0x1, P4 ;  /* 0x0000009f069d7211 */ /* 0x000fe200020f0c9d */
[----:B------:R-:W-:-:S03]  /*0da0*/  ULDC.64 UR4, c[0x0][0x2a8] ;  /* 0x0000aa0000047ab9 */ /* 0x000fc60000000a00 */
[----:B------:R-:W4:Y:S01]  /*0db0*/  @P3 LDC R12, c[0x0][0x37c] ;  /* 0x0000df00ff0c3b82 */ /* 0x000f220000000800 */
[----:B-1----:R-:W-:Y:S01]  /*0dc0*/  ISETP.NE.U32.AND P3, PT, R164, RZ, PT ;  /* 0x000000ffa400720c */ /* 0x002fe20003f65070 */
[----:B------:R-:W-:Y:S01]  /*0dd0*/  IMAD R11, R0, UR9, R11 ;  /* 0x00000009000b7c24 */ /* 0x000fe2000f8e020b */
[----:B------:R-:W-:Y:S02]  /*0de0*/  PLOP3.LUT P4, PT, PT, PT, PT, 0x8, 0x0 ;  /* 0x000000000000781c */ /* 0x000fe40003f8e170 */
[----:B------:R-:W-:Y:S02]  /*0df0*/  @P2 ISETP.NE.AND.EX P4, PT, R29, RZ, PT, P6 ;  /* 0x000000ff1d00220c */ /* 0x000fe40003f85360 */
[----:B--2---:R-:W-:Y:S01]  /*0e00*/  ISETP.NE.AND.EX P3, PT, R165, RZ, PT, P3 ;  /* 0x000000ffa500720c */ /* 0x004fe20003f65330 */
[----:B------:R-:W-:Y:S02]  /*0e10*/  IMAD.IADD R9, R9, 0x1, R11 ;  /* 0x0000000109097824 */ /* 0x000fe400078e020b */
[----:B------:R-:W-:Y:S01]  /*0e20*/  IMAD R4, R4, UR4, RZ ;  /* 0x0000000404047c24 */ /* 0x000fe2000f8e02ff */
[----:B------:R-:W-:Y:S01]  /*0e30*/  CS2R R10, SRZ ;  /* 0x00000000000a7805 */ /* 0x000fe2000001ff00 */
[----:B------:R-:W-:-:S04]  /*0e40*/  IMAD.WIDE.U32 R6, R30, UR4, R8 ;  /* 0x000000041e067c25 */ /* 0x000fc8000f8e0008 */
[----:B------:R-:W-:Y:S01]  /*0e50*/  IMAD R159, R30, UR5, R4 ;  /* 0x000000051e9f7c24 */ /* 0x000fe2000f8e0204 */
[----:B------:R-:W1:Y:S03]  /*0e60*/  @P2 LDC R11, c[0x0][0x390] ;  /* 0x0000e400ff0b2b82 */ /* 0x000e660000000800 */
[----:B------:R-:W-:Y:S01]  /*0e70*/  IMAD.IADD R159, R7, 0x1, R159 ;  /* 0x00000001079f7824 */ /* 0x000fe200078e029f */
[----:B------:R-:W-:-:S04]  /*0e80*/  CS2R R162, SRZ ;  /* 0x0000000000a27805 */ /* 0x000fc8000001ff00 */
[----:B------:R-:W2:Y:S01]  /*0e90*/  @P2 LDC R10, c[0x0][0x394] ;  /* 0x0000e500ff0a2b82 */ /* 0x000ea20000000800 */
        /* <DEDUP_REMOVED lines=38> */
.L_x_3029:
        /* <DEDUP_REMOVED lines=18> */
.L_x_3030:
        /* <DEDUP_REMOVED lines=13> */
.L_x_3076:
[----:B------:R-:W-:-:S04]  /*12f0*/  ISETP.NE.U32.AND P0, PT, R164, RZ, PT ;  /* 0x000000ffa400720c */ /* 0x000fc80003f05070 */
[----:B------:R-:W-:-:S13]  /*1300*/  ISETP.NE.AND.EX P0, PT, R165, RZ, PT, P0 ;  /* 0x000000ffa500720c */ /* 0x000fda0003f05300 */
[----:B------:R-:W-:Y:S01]  /*1310*/  @P0 IADD3 R3, R70, R161, RZ ;  /* 0x000000a146030210 */ /* 0x000fe20007ffe0ff */
[----:B------:R-:W1:Y:S04]  /*1320*/  @!P0 LDC R4, c[0x0][0x218] ;  /* 0x00008600ff048b82 */ /* 0x000e680000000800 */
[----:B------:R-:W-:-:S05]  /*1330*/  @P0 IMAD.WIDE R2, R3, 0x4, R162 ;  /* 0x0000000403020825 */ /* 0x000fca00078e02a2 */
[----:B------:R-:W2:Y:S04]  /*1340*/  @P0 LDG.E R69, desc[UR6][R2.64] ;  /* 0x0000000602450981 */ /* 0x000ea8000c1e1900 */
[----:B------:R-:W2:Y:S01]  /*1350*/  @P0 LDG.E R0, desc[UR6][R2.64+0x4] ;  /* 0x0000040602000981 */ /* 0x000ea2000c1e1900 */
[----:B------:R-:W-:Y:S02]  /*1360*/  @!P0 IMAD.MOV R5, RZ, RZ, -R155 ;  /* 0x000000ffff058224 */ /* 0x000fe400078e0a9b */
[----:B--2---:R-:W-:-:S03]  /*1370*/  @P0 IMAD.IADD R69, R0, 0x1, -R69 ;  /* 0x0000000100450824 */ /* 0x004fc600078e0a45 */
[----:B-1----:R-:W-:-:S04]  /*1380*/  @!P0 VIADDMNMX R69, R5, R4, R74, PT ;  /* 0x0000000405458246 */ /* 0x002fc8000380014a */
[----:B------:R-:W-:-:S13]  /*1390*/  ISETP.GE.AND P0, PT, R69, 0x1, PT ;  /* 0x000000014500780c */ /* 0x000fda0003f06270 */
[----:B-----5:R-:W-:Y:S05]  /*13a0*/  @!P0 EXIT ;  /* 0x000000000000894d */ /* 0x020fea0003800000 */
[----:B------:R-:W1:Y:S01]  /*13b0*/  S2R R156, SR_TID.X ;  /* 0x00000000009c7919 */ /* 0x000e620000002100 */
[----:B------:R-:W-:Y:S01]  /*13c0*/  LOP3.LUT R67, R67, 0xfffffbff, RZ, 0xc0, !PT ;  /* 0xfffffbff43437812 */ /* 0x000fe200078ec0ff */
[----:B------:R-:W-:Y:S01]  /*13d0*/  IMAD.MOV.U32 R3, RZ, RZ, R157 ;  /* 0x000000ffff037224 */ /* 0x000fe200078e009d */
        /* <DEDUP_REMOVED lines=15> */
[C---:B-1----:R-:W-:Y:S02]  /*14d0*/  SHF.L.U32 R68, R156.reuse, 0x4, RZ ;  /* 0x000000049c447819 */ /* 0x042fe400000006ff */
[----:B------:R-:W-:Y:S02]  /*14e0*/  LOP3.LUT R85, R156, 0x1f, RZ, 0xc0, !PT ;  /* 0x0000001f9c557812 */ /* 0x000fe400078ec0ff */
        /* <DEDUP_REMOVED lines=71> */
[----:B------:R-:W-:-:S02]  /*1960*/  LOP3.LUT R67, R67, 0xfffffffb, RZ, 0xc0, !PT ;  /* 0xfffffffb43437812 */ /* 0x000fc400078ec0ff */
[----:B0-----:R-:W-:Y:S02]  /*1970*/  IADD3 R20, R68, R71, RZ ;  /* 0x0000004744147210 */ /* 0x001fe40007ffe0ff */
        /* <DEDUP_REMOVED lines=14> */
[----:B-1----:R-:W-:Y:S01]  /*1a60*/  IADD3 R5, R20, 0xc0, RZ ;  /* 0x000000c014057810 */ /* 0x002fe20007ffe0ff */
[----:B------:R-:W-:Y:S01]  /*1a70*/  ULEA UR4, UR5, UR4, 0x18 ;  /* 0x0000000405047291 */ /* 0x000fe2000f8ec03f */
        /* <DEDUP_REMOVED lines=10> */
[----:B------:R-:W-:Y:S01]  /*1b20*/  IMAD.MOV.U32 R4, RZ, RZ, R160 ;  /* 0x000000ffff047224 */ /* 0x000fe200078e00a0 */
[----:B------:R-:W-:Y:S01]  /*1b30*/  LEA.HI.SX32 R31, R31, R20, 0x1b ;  /* 0x000000141f1f7211 */ /* 0x000fe200078fdaff */
[----:B------:R-:W-:Y:S01]  /*1b40*/  ULDC.U8 UR5, c[0x0][0x238] ;  /* 0x00008e0000057ab9 */ /* 0x000fe20000000000 */
[----:B------:R-:W-:-:S02]  /*1b50*/  LEA R65, R23, UR4, 0x1 ;  /* 0x0000000417417c11 */ /* 0x000fc4000f8e08ff */
[-C--:B------:R-:W-:Y:S02]  /*1b60*/  LEA.HI.SX32 R5, R5, R20.reuse, 0x1b ;  /* 0x0000001405057211 */ /* 0x080fe400078fdaff */
[----:B------:R-:W-:Y:S02]  /*1b70*/  LEA R64, R25, UR4, 0x1 ;  /* 0x0000000419407c11 */ /* 0x000fe4000f8e08ff */
[----:B------:R-:W-:Y:S02]  /*1b80*/  P2R R87, PR, RZ, 0x40 ;  /* 0x00000040ff577803 */ /* 0x000fe40000000000 */
[----:B------:R-:W-:Y:S02]  /*1b90*/  LEA.HI.SX32 R33, R33, R20, 0x1b ;  /* 0x0000001421217211 */ /* 0x000fe400078fdaff */
[----:B------:R-:W-:Y:S02]  /*1ba0*/  LEA R63, R27, UR4, 0x1 ;  /* 0x000000041b3f7c11 */ /* 0x000fe4000f8e08ff */
[----:B------:R-:W-:-:S02]  /*1bb0*/  LOP3.LUT P6, RZ, R67, 0x20, RZ, 0xc0, !PT ;  /* 0x0000002043ff7812 */ /* 0x000fc400078cc0ff */
[----:B------:R-:W-:Y:S02]  /*1bc0*/  IADD3 R43, R20, 0x180, RZ ;  /* 0x00000180142b7810 */ /* 0x000fe40007ffe0ff */
[-C--:B------:R-:W-:Y:S02]  /*1bd0*/  LEA.HI.SX32 R35, R35, R20.reuse, 0x1b ;  /* 0x0000001423237211 */ /* 0x080fe400078fdaff */
[----:B------:R-:W-:Y:S02]  /*1be0*/  LEA R62, R29, UR4, 0x1 ;  /* 0x000000041d3e7c11 */ /* 0x000fe4000f8e08ff */
[-C--:B------:R-:W-:Y:S02]  /*1bf0*/  LEA.HI.SX32 R37, R37, R20.reuse, 0x1b ;  /* 0x0000001425257211 */ /* 0x080fe400078fdaff */
[----:B------:R-:W-:Y:S02]  /*1c00*/  LEA R61, R31, UR4, 0x1 ;  /* 0x000000041f3d7c11 */ /* 0x000fe4000f8e08ff */
        /* <DEDUP_REMOVED lines=29> */
[----:B------:R-:W-:Y:S01]  /*1de0*/  IMAD.MOV.U32 R5, RZ, RZ, R159 ;  /* 0x000000ffff057224 */ /* 0x000fe200078e009f */
        /* <DEDUP_REMOVED lines=8> */
[----:B----4-:R1:W-:Y:S01]  /*1e70*/  STS.U16 [R63+0xc0], R6 ;  /* 0x0000c0063f007388 */ /* 0x0103e20000000400 */
        /* <DEDUP_REMOVED lines=32> */
[----:B-1----:R-:W-:Y:S01]  /*2080*/  IMAD.WIDE R6, R84, 0x2, R4 ;  /* 0x0000000254067825 */ /* 0x002fe200078e0204 */
        /* <DEDUP_REMOVED lines=112> */
.L_x_3032:
[----:B------:R-:W-:Y:S05]  /*2790*/  BSYNC B0 ;  /* 0x0000000000007941 */ /* 0x000fea0003800000 */
.L_x_3031:
        /* <DEDUP_REMOVED lines=37> */
.L_x_3034:
[----:B------:R-:W-:Y:S05]  /*29f0*/  BSYNC B0 ;  /* 0x0000000000007941 */ /* 0x000fea0003800000 */
.L_x_3033:
        /* <DEDUP_REMOVED lines=37> */
.L_x_3036:
[----:B------:R-:W-:Y:S05]  /*2c50*/  BSYNC B0 ;  /* 0x0000000000007941 */ /* 0x000fea0003800000 */
.L_x_3035:
        /* <DEDUP_REMOVED lines=37> */
.L_x_3038:
[----:B------:R-:W-:Y:S05]  /*2eb0*/  BSYNC B0 ;  /* 0x0000000000007941 */ /* 0x000fea0003800000 */
.L_x_3037:
        /* <DEDUP_REMOVED lines=37> */
.L_x_3040:
[----:B------:R-:W-:Y:S05]  /*3110*/  BSYNC B0 ;  /* 0x0000000000007941 */ /* 0x000fea0003800000 */
.L_x_3039:
        /* <DEDUP_REMOVED lines=37> */
.L_x_3042:
[----:B------:R-:W-:Y:S05]  /*3370*/  BSYNC B0 ;  /* 0x0000000000007941 */ /* 0x000fea0003800000 */
.L_x_3041:
        /* <DEDUP_REMOVED lines=37> */
.L_x_3044:
[----:B------:R-:W-:Y:S05]  /*35d0*/  BSYNC B0 ;  /* 0x0000000000007941 */ /* 0x000fea0003800000 */
.L_x_3043:
        /* <DEDUP_REMOVED lines=37> */
.L_x_3046:
[----:B------:R-:W-:Y:S05]  /*3830*/  BSYNC B0 ;  /* 0x0000000000007941 */ /* 0x000fea0003800000 */
.L_x_3045:
        /* <DEDUP_REMOVED lines=37> */
.L_x_3048:
[----:B------:R-:W-:Y:S05]  /*3a90*/  BSYNC B0 ;  /* 0x0000000000007941 */ /* 0x000fea0003800000 */
.L_x_3047:
        /* <DEDUP_REMOVED lines=37> */
.L_x_3050:
[----:B------:R-:W-:Y:S05]  /*3cf0*/  BSYNC B0 ;  /* 0x0000000000007941 */ /* 0x000fea0003800000 */
.L_x_3049:
        /* <DEDUP_REMOVED lines=39> */
.L_x_3052:
[----:B------:R-:W-:Y:S05]  /*3f70*/  BSYNC B0 ;  /* 0x0000000000007941 */ /* 0x000fea0003800000 */
.L_x_3051:
        /* <DEDUP_REMOVED lines=40> */
.L_x_3054:
[----:B------:R-:W-:Y:S05]  /*4200*/  BSYNC B0 ;  /* 0x0000000000007941 */ /* 0x000fea0003800000 */
.L_x_3053:
        /* <DEDUP_REMOVED lines=42> */
.L_x_3056:
[----:B------:R-:W-:Y:S05]  /*44b0*/  BSYNC B0 ;  /* 0x0000000000007941 */ /* 0x000fea0003800000 */
.L_x_3055:
        /* <DEDUP_REMOVED lines=42> */
.L_x_3058:
[----:B------:R-:W-:Y:S05]  /*4760*/  BSYNC B0 ;  /* 0x0000000000007941 */ /* 0x000fea0003800000 */
.L_x_3057:
        /* <DEDUP_REMOVED lines=42> */
.L_x_3060:
[----:B------:R-:W-:Y:S05]  /*4a10*/  BSYNC B0 ;  /* 0x0000000000007941 */ /* 0x000fea0003800000 */
.L_x_3059:
        /* <DEDUP_REMOVED lines=42> */
.L_x_3062:
[----:B------:R-:W-:Y:S05]  /*4cc0*/  BSYNC B0 ;  /* 0x0000000000007941 */ /* 0x000fea0003800000 */
.L_x_3061:
        /* <DEDUP_REMOVED lines=41> */
[----:B------:R-:W-:Y:S01]  /*4f60*/  FMUL.FTZ R5, R43, R36 ;  /* 0x000000242b057220 */ /* 0x000fe20000410000 */
[----:B------:R-:W-:-:S07]  /*4f70*/  IMAD.IADD R150, R87, 0x1, R91 ;  /* 0x0000000157967824 */ /* 0x000fce00078e025b */
.L_x_3073:
[----:B------:R-:W-:Y:S01]  /*4f80*/  SHF.R.S32.HI R97, RZ, 0x1f, R0 ;  /* 0x0000001fff617819 */ /* 0x000fe20000011400 */
[----:B------:R-:W-:Y:S01]  /*4f90*/  IMAD.MOV.U32 R90, RZ, RZ, R86 ;  /* 0x000000ffff5a7224 */ /* 0x000fe200078e0056 */
[----:B------:R-:W-:Y:S01]  /*4fa0*/  SHF.R.S32.HI R85, RZ, 0x1f, R84 ;  /* 0x0000001fff557819 */ /* 0x000fe20000011454 */
[----:B------:R-:W-:Y:S01]  /*4fb0*/  IMAD.MOV.U32 R91, RZ, RZ, R150 ;  /* 0x000000ffff5b7224 */ /* 0x000fe200078e0096 */
[----:B------:R-:W-:Y:S01]  /*4fc0*/  P2R R106, PR, RZ, 0x10 ;  /* 0x00000010ff6a7803 */ /* 0x000fe20000000000 */
[----:B-12---:R-:W-:Y:S01]  /*4fd0*/  IMAD R41, R97, UR10, RZ ;  /* 0x0000000a61297c24 */ /* 0x006fe2000f8e02ff */
[C---:B------:R-:W-:Y:S01]  /*4fe0*/  LOP3.LUT P4, RZ, R67.reuse, 0x80, RZ, 0xc0, !PT ;  /* 0x0000008043ff7812 */ /* 0x040fe2000788c0ff */
[C---:B------:R-:W-:Y:S01]  /*4ff0*/  IMAD.WIDE.U32 R42, R0.reuse, UR10, R84 ;  /* 0x0000000a002a7c25 */ /* 0x040fe2000f8e0054 */
[----:B------:R-:W-:Y:S02]  /*5000*/  PRMT R98, RZ, 0x7610, R98 ;  /* 0x00007610ff627816 */ /* 0x000fe40000000062 */
[----:B------:R-:W-:Y:S01]  /*5010*/  P2R R105, PR, RZ, 0x10 ;  /* 0x00000010ff697803 */ /* 0x000fe20000000000 */
[----:B------:R-:W-:Y:S01]  /*5020*/  IMAD R41, R0, UR11, R41 ;  /* 0x0000000b00297c24 */ /* 0x000fe2000f8e0229 */
[----:B------:R-:W-:Y:S01]  /*5030*/  LEA R40, P5, R42, R92, 0x1 ;  /* 0x0000005c2a287211 */ /* 0x000fe200078a08ff */
[----:B-----5:R-:W-:Y:S01]  /*5040*/  IMAD.WIDE.U32 R88, R0, UR12, R84 ;  /* 0x0000000c00587c25 */ /* 0x020fe2000f8e0054 */
[----:B------:R-:W-:-:S02]  /*5050*/  LOP3.LUT P4, RZ, R67, 0x100, RZ, 0xc0, !PT ;  /* 0x0000010043ff7812 */ /* 0x000fc4000788c0ff */
[----:B------:R-:W-:Y:S01]  /*5060*/  P2R R107, PR, RZ, 0x8 ;  /* 0x00000008ff6b7803 */ /* 0x000fe20000000000 */
        /* <DEDUP_REMOVED lines=10> */
[----:B------:R-:W-:Y:S01]  /*5110*/  IADD3 R43, R89, R43, RZ ;  /* 0x0000002b592b7210 */ /* 0x000fe20007ffe0ff */
[----:B------:R-:W-:Y:S01]  /*5120*/  IMAD R99, R0, UR9, R99 ;  /* 0x0000000900637c24 */ /* 0x000fe2000f8e0263 */
[C---:B------:R-:W-:Y:S02]  /*5130*/  LOP3.LUT P4, RZ, R67.reuse, 0x400, RZ, 0xc0, !PT ;  /* 0x0000040043ff7812 */ /* 0x040fe4000788c0ff */
[----:B------:R-:W-:Y:S02]  /*5140*/  LEA.HI.X R43, R88, R75, R43, 0x1, P5 ;  /* 0x0000004b582b7211 */ /* 0x000fe400028f0c2b */
[----:B0-----:R-:W0:Y:S01]  /*5150*/  LDC.64 R88, c[0x0][0x300] ;  /* 0x0000c000ff587b82 */ /* 0x001e220000000a00 */
[----:B------:R-:W-:Y:S02]  /*5160*/  P2R R100, PR, RZ, 0x10 ;  /* 0x00000010ff647803 */ /* 0x000fe40000000000 */
[----:B------:R-:W-:Y:S02]  /*5170*/  LOP3.LUT P4, RZ, R67, 0x800, RZ, 0xc0, !PT ;  /* 0x0000080043ff7812 */ /* 0x000fe4000788c0ff */
[----:B------:R-:W-:-:S02]  /*5180*/  IADD3 R91, R91, R99, RZ ;  /* 0x000000635b5b7210 */ /* 0x000fc40007ffe0ff */
[----:B------:R-:W-:Y:S02]  /*5190*/  PRMT R99, RZ, 0x7610, R99 ;  /* 0x00007610ff637816 */ /* 0x000fe40000000063 */
[C---:B------:R-:W-:Y:S02]  /*51a0*/  LOP3.LUT P3, RZ, R67.reuse, 0x40, RZ, 0xc0, !PT ;  /* 0x0000004043ff7812 */ /* 0x040fe4000786c0ff */
[----:B------:R-:W-:Y:S02]  /*51b0*/  P2R R108, PR, RZ, 0x4 ;  /* 0x00000004ff6c7803 */ /* 0x000fe40000000000 */
[C---:B------:R-:W-:Y:S02]  /*51c0*/  LOP3.LUT P2, RZ, R67.reuse, 0x20, RZ, 0xc0, !PT ;  /* 0x0000002043ff7812 */ /* 0x040fe4000784c0ff */
[----:B------:R-:W-:Y:S02]  /*51d0*/  P2R R109, PR, RZ, 0x2 ;  /* 0x00000002ff6d7803 */ /* 0x000fe40000000000 */
[----:B------:R-:W-:-:S02]  /*51e0*/  LOP3.LUT P1, RZ, R67, 0x10, RZ, 0xc0, !PT ;  /* 0x0000001043ff7812 */ /* 0x000fc4000782c0ff */
[----:B------:R-:W-:Y:S02]  /*51f0*/  P2R R110, PR, RZ, 0x1 ;  /* 0x00000001ff6e7803 */ /* 0x000fe40000000000 */
[----:B------:R-:W-:Y:S02]  /*5200*/  LOP3.LUT P0, RZ, R67, 0x8, RZ, 0xc0, !PT ;  /* 0x0000000843ff7812 */ /* 0x000fe4000780c0ff */
[----:B------:R-:W-:Y:S02]  /*5210*/  PRMT R101, RZ, 0x7610, R101 ;  /* 0x00007610ff657816 */ /* 0x000fe40000000065 */
[C---:B0-----:R-:W-:Y:S02]  /*5220*/  LEA R88, P5, R90.reuse, R88, 0x2 ;  /* 0x000000585a587211 */ /* 0x041fe400078a10ff */
[----:B------:R-:W-:Y:S02]  /*5230*/  PRMT R104, RZ, 0x7610, R104 ;  /* 0x00007610ff687816 */ /* 0x000fe40000000068 */
[----:B------:R-:W-:-:S02]  /*5240*/  LEA.HI.X R89, R90, R89, R91, 0x2, P5 ;  /* 0x000000595a597211 */ /* 0x000fc400028f145b */
[----:B------:R-:W-:Y:S02]  /*5250*/  PRMT R91, RZ, 0x7610, R91 ;  /* 0x00007610ff5b7816 */ /* 0x000fe4000000005b */
[----:B------:R-:W-:Y:S01]  /*5260*/  PRMT R90, RZ, 0x7610, R90 ;  /* 0x00007610ff5a7816 */ /* 0x000fe2000000005a */
[----:B------:R-:W2:Y:S01]  /*5270*/  @!P3 LDG.E.U16 R104, desc[UR6][R40.64+0x140] ;  /* 0x000140062868b981 */ /* 0x000ea2000c1e1500 */
[----:B------:R-:W-:Y:S02]  /*5280*/  PRMT R111, RZ, 0x7610, R111 ;  /* 0x00007610ff6f7816 */ /* 0x000fe4000000006f */
[----:B------:R-:W-:Y:S01]  /*5290*/  PRMT R112, RZ, 0x7610, R112 ;  /* 0x00007610ff707816 */ /* 0x000fe20000000070 */
[----:B------:R-:W3:Y:S01]  /*52a0*/  @!P4 LDG.E.U16 R91, desc[UR6][R40.64] ;  /* 0x00000006285bc981 */ /* 0x000ee2000c1e1500 */
[----:B------:R-:W-:Y:S02]  /*52b0*/  ISETP.NE.AND P4, PT, R100, RZ, PT ;  /* 0x000000ff6400720c */ /* 0x000fe40003f85270 */
[----:B------:R-:W-:Y:S01]  /*52c0*/  PRMT R113, RZ, 0x7610, R113 ;  /* 0x00007610ff717816 */ /* 0x000fe20000000071 */
[----:B------:R-:W4:Y:S01]  /*52d0*/  @!P2 LDG.E.U16 R111, desc[UR6][R40.64+0x180] ;  /* 0x00018006286fa981 */ /* 0x000f22000c1e1500 */
[----:B------:R-:W-:-:S02]  /*52e0*/  LOP3.LUT P5, RZ, R67, 0x4, RZ, 0xc0, !PT ;  /* 0x0000000443ff7812 */ /* 0x000fc400078ac0ff */
[----:B------:R-:W-:Y:S01]  /*52f0*/  LOP3.LUT P6, RZ, R67, 0x2, RZ, 0xc0, !PT ;  /* 0x0000000243ff7812 */ /* 0x000fe200078cc0ff */
[----:B------:R-:W5:Y:S01]  /*5300*/  @!P1 LDG.E.U16 R112, desc[UR6][R40.64+0x1c0] ;  /* 0x0001c00628709981 */ /* 0x000f62000c1e1500 */
[----:B------:R-:W-:Y:S02]  /*5310*/  PRMT R114, RZ, 0x7610, R114 ;  /* 0x00007610ff727816 */ /* 0x000fe40000000072 */
[----:B------:R-:W-:Y:S01]  /*5320*/  PRMT R115, RZ, 0x7610, R115 ;  /* 0x00007610ff737816 */ /* 0x000fe20000000073 */
[----:B------:R-:W5:Y:S01]  /*5330*/  @!P0 LDG.E.U16 R113, desc[UR6][R40.64+0x200] ;  /* 0x0002000628718981 */ /* 0x000f62000c1e1500 */
[----:B------:R-:W-:Y:S02]  /*5340*/  PRMT R116, RZ, 0x7610, R116 ;  /* 0x00007610ff747816 */ /* 0x000fe40000000074 */
[----:B------:R-:W-:Y:S01]  /*5350*/  PRMT R117, RZ, 0x7610, R117 ;  /* 0x00007610ff757816 */ /* 0x000fe20000000075 */
[----:B------:R-:W2:Y:S01]  /*5360*/  @!P4 LDG.E.U16 R90, desc[UR6][R40.64+0x40] ;  /* 0x00004006285ac981 */ /* 0x000ea2000c1e1500 */
[----:B------:R-:W-:-:S02]  /*5370*/  ISETP.NE.AND P4, PT, R102, RZ, PT ;  /* 0x000000ff6600720c */ /* 0x000fc40003f85270 */
[----:B------:R-:W-:Y:S01]  /*5380*/  ISETP.NE.AND P3, PT, R107, RZ, PT ;  /* 0x000000ff6b00720c */ /* 0x000fe20003f65270 */
[----:B------:R-:W5:Y:S01]  /*5390*/  @!P5 LDG.E.U16 R114, desc[UR6][R40.64+0x240] ;  /* 0x000240062872d981 */ /* 0x000f62000c1e1500 */
[----:B------:R-:W-:Y:S02]  /*53a0*/  ISETP.NE.AND P2, PT, R108, RZ, PT ;  /* 0x000000ff6c00720c */ /* 0x000fe40003f45270 */
[----:B------:R-:W-:Y:S01]  /*53b0*/  ISETP.NE.AND P1, PT, R109, RZ, PT ;  /* 0x000000ff6d00720c */ /* 0x000fe20003f25270 */
[----:B------:R-:W5:Y:S01]  /*53c0*/  @!P6 LDG.E.U16 R115, desc[UR6][R40.64+0x280] ;  /* 0x000280062873e981 */ /* 0x000f62000c1e1500 */
[----:B------:R-:W-:Y:S02]  /*53d0*/  PRMT R118, RZ, 0x7610, R118 ;  /* 0x00007610ff767816 */ /* 0x000fe40000000076 */
[----:B------:R-:W-:Y:S01]  /*53e0*/  PRMT R119, RZ, 0x7610, R119 ;  /* 0x00007610ff777816 */ /* 0x000fe20000000077 */
[----:B------:R-:W5:Y:S01]  /*53f0*/  LDG.E R88, desc[UR6][R88.64] ;  /* 0x0000000658587981 */ /* 0x000f62000c1e1900 */
[----:B------:R-:W-:-:S03]  /*5400*/  PRMT R120, RZ, 0x7610, R120 ;  /* 0x00007610ff787816 */ /* 0x000fc60000000078 */
[----:B------:R-:W4:Y:S01]  /*5410*/  @!P4 LDG.E.U16 R99, desc[UR6][R40.64+0x80] ;  /* 0x000080062863c981 */ /* 0x000f22000c1e1500 */
[----:B------:R-:W-:Y:S02]  /*5420*/  ISETP.NE.AND P4, PT, R103, RZ, PT ;  /* 0x000000ff6700720c */ /* 0x000fe40003f85270 */
[----:B------:R-:W-:Y:S01]  /*5430*/  ISETP.NE.AND P0, PT, R110, RZ, PT ;  /* 0x000000ff6e00720c */ /* 0x000fe20003f05270 */
[----:B------:R-:W5:Y:S04]  /*5440*/  @!P3 LDG.E.U16 R117, desc[UR6][R40.64+0x300] ;  /* 0x000300062875b981 */ /* 0x000f68000c1e1500 */
[----:B------:R-:W5:Y:S04]  /*5450*/  @!P2 LDG.E.U16 R118, desc[UR6][R40.64+0x340] ;  /* 0x000340062876a981 */ /* 0x000f68000c1e1500 */
[----:B------:R-:W5:Y:S04]  /*5460*/  @!P1 LDG.E.U16 R119, desc[UR6][R40.64+0x380] ;  /* 0x0003800628779981 */ /* 0x000f68000c1e1500 */
[----:B------:R-:W5:Y:S01]  /*5470*/  @!P4 LDG.E.U16 R98, desc[UR6][R40.64+0xc0] ;  /* 0x0000c0062862c981 */ /* 0x000f62000c1e1500 */
[----:B------:R-:W-:-:S03]  /*5480*/  ISETP.NE.AND P4, PT, R105, RZ, PT ;  /* 0x000000ff6900720c */ /* 0x000fc60003f85270 */
[----:B------:R-:W5:Y:S10]  /*5490*/  @!P0 LDG.E.U16 R120, desc[UR6][R40.64+0x3c0] ;  /* 0x0003c00628788981 */ /* 0x000f74000c1e1500 */
[----:B------:R-:W5:Y:S01]  /*54a0*/  @!P4 LDG.E.U16 R101, desc[UR6][R40.64+0x100] ;  /* 0x000100062865c981 */ /* 0x000f62000c1e1500 */
[----:B------:R-:W-:-:S13]  /*54b0*/  ISETP.NE.AND P4, PT, R106, RZ, PT ;  /* 0x000000ff6a00720c */ /* 0x000fda0003f85270 */
[----:B------:R0:W5:Y:S01]  /*54c0*/  @!P4 LDG.E.U16 R116, desc[UR6][R40.64+0x2c0] ;  /* 0x0002c0062874c981 */ /* 0x000162000c1e1500 */
[----:B------:R-:W0:Y:S02]  /*54d0*/  S2R R156, SR_TID.X ;  /* 0x00000000009c7919 */ /* 0x000e240000002100 */
[----:B0-----:R-:W-:Y:S01]  /*54e0*/  IMAD.SHL.U32 R40, R156, 0x10, RZ ;  /* 0x000000109c287824 */ /* 0x001fe200078e00ff */
[----:B---3--:R-:W-:Y:S04]  /*54f0*/  STS.U16 [R66], R91 ;  /* 0x0000005b42007388 */ /* 0x008fe80000000400 */
[----:B--2---:R-:W-:Y:S04]  /*5500*/  STS.U16 [R65+0x40], R90 ;  /* 0x0000405a41007388 */ /* 0x004fe80000000400 */
        /* <DEDUP_REMOVED lines=27> */
[-C--:B------:R-:W-:Y:S02]  /*56c0*/  ISETP.GE.U32.AND P5, PT, R54, R69.reuse, PT ;  /* 0x000000453600720c */ /* 0x080fe40003fa6070 */
[----:B------:R-:W-:Y:S01]  /*56d0*/  IADD3 R54, R40, 0x1, RZ ;  /* 0x0000000128367810 */ /* 0x000fe20007ffe0ff */
        /* <DEDUP_REMOVED lines=105> */
[----:B-1----:R-:W-:Y:S01]  /*5d70*/  FSEL R136, R54, 1, !P5 ;  /* 0x3f80000036887808 */ /* 0x002fe20006800000 */
[----:B------:R-:W-:Y:S01]  /*5d80*/  VIADD R54, R40, 0xa ;  /* 0x0000000a28367836 */ /* 0x000fe20000000000 */
[----:B------:R-:W-:-:S02]  /*5d90*/  P2R R105, PR, RZ, 0x40 ;  /* 0x00000040ff697803 */ /* 0x000fc40000000000 */
[----:B------:R-:W-:Y:S01]  /*5da0*/  LOP3.LUT P6, RZ, R67, 0x80, RZ, 0xc0, !PT ;  /* 0x0000008043ff7812 */ /* 0x000fe200078cc0ff */
[----:B------:R-:W-:Y:S01]  /*5db0*/  FMUL.FTZ R52, R147, R52 ;  /* 0x0000003493347220 */ /* 0x000fe20000410000 */
[----:B------:R-:W-:Y:S01]  /*5dc0*/  ISETP.GE.U32.AND P5, PT, R54, R69, PT ;  /* 0x000000453600720c */ /* 0x000fe20003fa6070 */
[----:B------:R-:W-:Y:S01]  /*5dd0*/  FMUL.FTZ R55, R41, R32 ;  /* 0x0000002029377220 */ /* 0x000fe20000410000 */
[----:B------:R-:W-:Y:S01]  /*5de0*/  P2R R107, PR, RZ, 0x40 ;  /* 0x00000040ff6b7803 */ /* 0x000fe20000000000 */
[----:B------:R-:W1:Y:S01]  /*5df0*/  MUFU.EX2 R53, R53 ;  /* 0x0000003500357308 */ /* 0x000e620000000800 */
[----:B------:R-:W-:Y:S02]  /*5e00*/  LOP3.LUT P6, RZ, R67, 0x100, RZ, 0xc0, !PT ;  /* 0x0000010043ff7812 */ /* 0x000fe400078cc0ff */
[----:B------:R-:W-:Y:S02]  /*5e10*/  FSEL R139, R52, RZ, !P5 ;  /* 0x000000ff348b7208 */ /* 0x000fe40006800000 */
[----:B------:R-:W-:-:S02]  /*5e20*/  P2R R108, PR, RZ, 0x40 ;  /* 0x00000040ff6c7803 */ /* 0x000fc40000000000 */
[C---:B------:R-:W-:Y:S01]  /*5e30*/  LOP3.LUT P6, RZ, R67.reuse, 0x200, RZ, 0xc0, !PT ;  /* 0x0000020043ff7812 */ /* 0x040fe200078cc0ff */
[----:B------:R-:W2:Y:S03]  /*5e40*/  MUFU.EX2 R55, R55 ;  /* 0x0000003700377308 */ /* 0x000ea60000000800 */
[----:B------:R-:W-:Y:S02]  /*5e50*/  P2R R109, PR, RZ, 0x40 ;  /* 0x00000040ff6d7803 */ /* 0x000fe40000000000 */
[----:B------:R-:W-:Y:S01]  /*5e60*/  LOP3.LUT P6, RZ, R67, 0x400, RZ, 0xc0, !PT ;  /* 0x0000040043ff7812 */ /* 0x000fe200078cc0ff */
[----:B------:R-:W-:Y:S02]  /*5e70*/  VIADD R54, R40, 0xd ;  /* 0x0000000d28367836 */ /* 0x000fe40000000000 */
[----:B0-----:R-:W-:Y:S02]  /*5e80*/  HADD2.F32 R52, -RZ, R51.H0_H0 ;  /* 0x20000033ff347230 */ /* 0x001fe40000004100 */
[----:B------:R-:W0:Y:S01]  /*5e90*/  LDS.U16 R51, [R50+0x18] ;  /* 0x0000180032337984 */ /* 0x000e220000000400 */
[----:B------:R-:W-:-:S02]  /*5ea0*/  P2R R110, PR, RZ, 0x40 ;  /* 0x00000040ff6e7803 */ /* 0x000fc40000000000 */
        /* <DEDUP_REMOVED lines=9> */
[----:B------:R-:W-:-:S05]  /*5f40*/  FSEL R141, R52, RZ, !P5 ;  /* 0x000000ff348d7208 */ /* 0x000fca0006800000 */
[----:B------:R-:W3:Y:S01]  /*5f50*/  @!P6 LDG.E.U16 R56, desc[UR6][R42.64+0x40] ;  /* 0x000040062a38e981 */ /* 0x000ee2000c1e1500 */
[----:B------:R-:W-:Y:S02]  /*5f60*/  ISETP.NE.AND P6, PT, R109, RZ, PT ;  /* 0x000000ff6d00720c */ /* 0x000fe40003fc5270 */
[----:B------:R-:W-:Y:S01]  /*5f70*/  IADD3 R52, R40, 0xc, RZ ;  /* 0x0000000c28347810 */ /* 0x000fe20007ffe0ff */
[----:B0-----:R-:W-:-:S03]  /*5f80*/  HADD2.F32 R51, -RZ, R51.H0_H0 ;  /* 0x20000033ff337230 */ /* 0x001fc60000004100 */
[----:B------:R-:W-:Y:S02]  /*5f90*/  ISETP.GE.U32.AND P5, PT, R52, R69, PT ;  /* 0x000000453400720c */ /* 0x000fe40003fa6070 */
[----:B------:R-:W-:Y:S01]  /*5fa0*/  PRMT R57, RZ, 0x7610, R57 ;  /* 0x00007610ff397816 */ /* 0x000fe20000000039 */
[----:B------:R-:W-:Y:S01]  /*5fb0*/  FMUL.FTZ R51, R148, R51 ;  /* 0x0000003394337220 */ /* 0x000fe20000410000 */
[----:B------:R-:W-:-:S04]  /*5fc0*/  FMUL.FTZ R53, R41, R33 ;  /* 0x0000002129357220 */ /* 0x000fc80000410000 */
        /* <DEDUP_REMOVED lines=12> */
[----:B------:R-:W-:Y:S01]  /*6090*/  PRMT R52, RZ, 0x7610, R52 ;  /* 0x00007610ff347816 */ /* 0x000fe20000000034 */
[----:B------:R-:W-:Y:S02]  /*60a0*/  VIADD R40, R40, 0xf ;  /* 0x0000000f28287836 */ /* 0x000fe40000000000 */
        /* <DEDUP_REMOVED lines=34> */
[C---:B------:R-:W-:Y:S01]  /*62d0*/  IMAD.IADD R54, R68.reuse, 0x1, R71 ;  /* 0x0000000144367824 */ /* 0x040fe200078e0247 */
[----:B------:R-:W-:Y:S01]  /*62e0*/  UMOV UR4, 0x400 ;  /* 0x0000040000047882 */ /* 0x000fe20000000000 */
[----:B------:R-:W-:-:S02]  /*62f0*/  IADD3 R59, R68, R71, RZ ;  /* 0x00000047443b7210 */ /* 0x000fc40007ffe0ff */
[C---:B------:R-:W-:Y:S02]  /*6300*/  VIADD R61, R54.reuse, 0x20 ;  /* 0x00000020363d7836 */ /* 0x040fe40000000000 */
[----:B------:R-:W-:Y:S01]  /*6310*/  LEA.HI.SX32 R59, R59, R59, 0x1b ;  /* 0x0000003b3b3b7211 */ /* 0x000fe200078fdaff */
[C---:B------:R-:W-:Y:S01]  /*6320*/  VIADD R63, R54.reuse, 0x40 ;  /* 0x00000040363f7836 */ /* 0x040fe20000000000 */
[----:B------:R-:W-:Y:S02]  /*6330*/  IADD3 R65, R54, 0x60, RZ ;  /* 0x0000006036417810 */ /* 0x000fe40007ffe0ff */
[-C--:B------:R-:W-:Y:S02]  /*6340*/  LEA.HI.SX32 R61, R61, R54.reuse, 0x1b ;  /* 0x000000363d3d7211 */ /* 0x080fe400078fdaff */
[-C--:B------:R-:W-:Y:S02]  /*6350*/  LEA.HI.SX32 R63, R63, R54.reuse, 0x1b ;  /* 0x000000363f3f7211 */ /* 0x080fe400078fdaff */
[----:B0-----:R-:W-:Y:S01]  /*6360*/  LEA.HI.SX32 R42, R65, R54, 0x1b ;  /* 0x00000036412a7211 */ /* 0x001fe200078fdaff */
[----:B-1----:R-:W-:-:S06]  /*6370*/  ULEA UR4, UR5, UR4, 0x18 ;  /* 0x0000000405047291 */ /* 0x002fcc000f8ec03f */
[----:B------:R-:W-:Y:S01]  /*6380*/  LEA R66, R59, UR4, 0x1 ;  /* 0x000000043b427c11 */ /* 0x000fe2000f8e08ff */
[C---:B------:R-:W-:Y:S01]  /*6390*/  VIADD R59, R54.reuse, 0x80 ;  /* 0x00000080363b7836 */ /* 0x040fe20000000000 */
[----:B------:R-:W-:Y:S01]  /*63a0*/  LEA R65, R61, UR4, 0x1 ;  /* 0x000000043d417c11 */ /* 0x000fe2000f8e08ff */
[C---:B------:R-:W-:Y:S01]  /*63b0*/  VIADD R61, R54.reuse, 0xa0 ;  /* 0x000000a0363d7836 */ /* 0x040fe20000000000 */
[----:B------:R-:W-:Y:S01]  /*63c0*/  LEA R64, R63, UR4, 0x1 ;  /* 0x000000043f407c11 */ /* 0x000fe2000f8e08ff */
[C---:B------:R-:W-:Y:S01]  /*63d0*/  VIADD R101, R54.reuse, 0xe0 ;  /* 0x000000e036657836 */ /* 0x040fe20000000000 */
[C---:B------:R-:W-:Y:S01]  /*63e0*/  IADD3 R111, R54.reuse, 0xc0, RZ ;  /* 0x000000c0366f7810 */ /* 0x040fe20007ffe0ff */
[C---:B------:R-:W-:Y:S01]  /*63f0*/  VIADD R103, R54.reuse, 0x100 ;  /* 0x0000010036677836 */ /* 0x040fe20000000000 */
[-C--:B------:R-:W-:Y:S01]  /*6400*/  LEA.HI.SX32 R59, R59, R54.reuse, 0x1b ;  /* 0x000000363b3b7211 */ /* 0x080fe200078fdaff */
[C---:B------:R-:W-:Y:S01]  /*6410*/  VIADD R107, R54.reuse, 0x140 ;  /* 0x00000140366b7836 */ /* 0x040fe20000000000 */
[C---:B------:R-:W-:Y:S01]  /*6420*/  IADD3 R105, R54.reuse, 0x120, RZ ;  /* 0x0000012036697810 */ /* 0x040fe20007ffe0ff */
[----:B------:R-:W-:Y:S01]  /*6430*/  VIADD R43, R54, 0x1c0 ;  /* 0x000001c0362b7836 */ /* 0x000fe20000000000 */
[----:B------:R-:W-:-:S02]  /*6440*/  LEA.HI.SX32 R61, R61, R54, 0x1b ;  /* 0x000000363d3d7211 */ /* 0x000fc400078fdaff */
[----:B------:R-:W-:Y:S02]  /*6450*/  LEA R63, R42, UR4, 0x1 ;  /* 0x000000042a3f7c11 */ /* 0x000fe4000f8e08ff */
[-C--:B------:R-:W-:Y:S02]  /*6460*/  LEA.HI.SX32 R111, R111, R54.reuse, 0x1b ;  /* 0x000000366f6f7211 */ /* 0x080fe400078fdaff */
[-C--:B------:R-:W-:Y:S02]  /*6470*/  LEA.HI.SX32 R101, R101, R54.reuse, 0x1b ;  /* 0x0000003665657211 */ /* 0x080fe400078fdaff */
[----:B------:R-:W-:Y:S02]  /*6480*/  IADD3 R109, R54, 0x180, RZ ;  /* 0x00000180366d7810 */ /* 0x000fe40007ffe0ff */
[----:B------:R-:W-:Y:S02]  /*6490*/  LEA.HI.SX32 R103, R103, R54, 0x1b ;  /* 0x0000003667677211 */ /* 0x000fe400078fdaff */
[----:B------:R-:W-:-:S02]  /*64a0*/  LEA R62, R59, UR4, 0x1 ;  /* 0x000000043b3e7c11 */ /* 0x000fc4000f8e08ff */
[-C--:B------:R-:W-:Y:S02]  /*64b0*/  LEA.HI.SX32 R105, R105, R54.reuse, 0x1b ;  /* 0x0000003669697211 */ /* 0x080fe400078fdaff */
[----:B------:R-:W-:Y:S02]  /*64c0*/  LEA R61, R61, UR4, 0x1 ;  /* 0x000000043d3d7c11 */ /* 0x000fe4000f8e08ff */
[-C--:B------:R-:W-:Y:S02]  /*64d0*/  LEA.HI.SX32 R107, R107, R54.reuse, 0x1b ;  /* 0x000000366b6b7211 */ /* 0x080fe400078fdaff */
[----:B------:R-:W-:Y:S02]  /*64e0*/  LEA R60, R111, UR4, 0x1 ;  /* 0x000000046f3c7c11 */ /* 0x000fe4000f8e08ff */
[----:B------:R-:W-:Y:S02]  /*64f0*/  LEA.HI.SX32 R102, R43, R54, 0x1b ;  /* 0x000000362b667211 */ /* 0x000fe400078fdaff */
[----:B------:R-:W-:-:S02]  /*6500*/  LEA R59, R101, UR4, 0x1 ;  /* 0x00000004653b7c11 */ /* 0x000fc4000f8e08ff */
[-C--:B------:R-:W-:Y:S02]  /*6510*/  LEA.HI.SX32 R109, R109, R54.reuse, 0x1b ;  /* 0x000000366d6d7211 */ /* 0x080fe400078fdaff */
[----:B------:R-:W-:Y:S01]  /*6520*/  ISETP.NE.AND P5, PT, R70, RZ, PT ;  /* 0x000000ff4600720c */ /* 0x000fe20003fa5270 */
[----:B--2---:R0:W-:Y:S02]  /*6530*/  STS.U16 [R66+0x840], R55 ;  /* 0x0008403742007388 */ /* 0x0041e40000000400 */
[----:B0-----:R-:W-:Y:S02]  /*6540*/  VIADD R55, R54, 0x160 ;  /* 0x0000016036377836 */ /* 0x001fe40000000000 */
[----:B---3--:R0:W-:Y:S03]  /*6550*/  STS.U16 [R65+0x880], R56 ;  /* 0x0008803841007388 */ /* 0x0081e60000000400 */
[----:B------:R-:W-:-:S02]  /*6560*/  LEA.HI.SX32 R100, R55, R54, 0x1b ;  /* 0x0000003637647211 */ /* 0x000fc400078fdaff */
[----:B------:R-:W-:-:S04]  /*6570*/  IADD3 R55, R54, 0x1e0, RZ ;  /* 0x000001e036377810 */ /* 0x000fc80007ffe0ff */
[----:B------:R-:W-:Y:S02]  /*6580*/  LEA.HI.SX32 R43, R55, R54, 0x1b ;  /* 0x00000036372b7211 */ /* 0x000fe400078fdaff */
[----:B------:R-:W-:Y:S01]  /*6590*/  LEA R55, R100, UR4, 0x1 ;  /* 0x0000000464377c11 */ /* 0x000fe2000f8e08ff */
[----:B----4-:R1:W-:Y:S01]  /*65a0*/  STS.U16 [R64+0x8c0], R57 ;  /* 0x0008c03940007388 */ /* 0x0103e20000000400 */
[----:B------:R-:W-:Y:S01]  /*65b0*/  IMAD R100, R71, 0x10, R68 ;  /* 0x0000001047647824 */ /* 0x000fe200078e0244 */
[----:B0-----:R-:W-:Y:S01]  /*65c0*/  LEA R56, R107, UR4, 0x1 ;  /* 0x000000046b387c11 */ /* 0x001fe2000f8e08ff */
[----:B-1----:R-:W-:-:S05]  /*65d0*/  VIADD R57, R54, 0x1a0 ;  /* 0x000001a036397836 */ /* 0x002fca0000000000 */
[----:B------:R-:W-:Y:S01]  /*65e0*/  LEA.HI.SX32 R42, R57, R54, 0x1b ;  /* 0x00000036392a7211 */ /* 0x000fe200078fdaff */
[----:B-----5:R0:W-:Y:S01]  /*65f0*/  STS.U16 [R63+0x900], R58 ;  /* 0x0009003a3f007388 */ /* 0x0201e20000000400 */
[----:B------:R-:W-:Y:S02]  /*6600*/  LEA R57, R105, UR4, 0x1 ;  /* 0x0000000469397c11 */ /* 0x000fe4000f8e08ff */
[----:B------:R-:W-:Y:S02]  /*6610*/  LEA R54, R109, UR4, 0x1 ;  /* 0x000000046d367c11 */ /* 0x000fe4000f8e08ff */
[----:B0-----:R-:W-:Y:S01]  /*6620*/  LEA R58, R103, UR4, 0x1 ;  /* 0x00000004673a7c11 */ /* 0x001fe2000f8e08ff */
[----:B------:R0:W-:Y:S01]  /*6630*/  STS.U16 [R62+0x940], R53 ;  /* 0x000940353e007388 */ /* 0x0001e20000000400 */
[----:B------:R-:W-:Y:S02]  /*6640*/  LEA.HI.SX32 R100, R100, R100, 0x1b ;  /* 0x0000006464647211 */ /* 0x000fe400078fdaff */
[----:B0-----:R-:W-:Y:S01]  /*6650*/  LEA R53, R42, UR4, 0x1 ;  /* 0x000000042a357c11 */ /* 0x001fe2000f8e08ff */
[----:B------:R0:W-:Y:S02]  /*6660*/  STS.U16 [R61+0x980], R52 ;  /* 0x000980343d007388 */ /* 0x0001e40000000400 */
[----:B0-----:R-:W-:-:S02]  /*6670*/  LEA R52, R102, UR4, 0x1 ;  /* 0x0000000466347c11 */ /* 0x001fc4000f8e08ff */
[----:B------:R0:W-:Y:S02]  /*6680*/  STS.U16 [R60+0x9c0], R51 ;  /* 0x0009c0333c007388 */ /* 0x0001e40000000400 */
[----:B0-----:R-:W-:Y:S02]  /*6690*/  LEA R51, R43, UR4, 0x1 ;  /* 0x000000042b337c11 */ /* 0x001fe4000f8e08ff */
        /* <DEDUP_REMOVED lines=67> */
.L_x_3065:
        /* <DEDUP_REMOVED lines=10> */
.L_x_3064:
[-C--:B01----:R-:W-:Y:S01]  /*6b70*/  FFMA.FTZ R40, R119, R116.reuse, R117 ;  /* 0x0000007477287223 */ /* 0x083fe20000010075 */
        /* <DEDUP_REMOVED lines=55> */
[----:B------:R-:W-:-:S02]  /*6ef0*/  ISETP.NE.AND P5, PT, R71, 0x1f, PT ;  /* 0x0000001f4700780c */ /* 0x000fc40003fa5270 */
[----:B------:R-:W-:-:S11]  /*6f00*/  SHF.R.U32.HI R41, RZ, 0x5, R156 ;  /* 0x00000005ff297819 */ /* 0x000fd6000001169c */
[----:B------:R-:W-:-:S04]  /*6f10*/  @!P5 SHF.R.U32.HI R40, RZ, 0x2, R156 ;  /* 0x00000002ff28d819 */ /* 0x000fc8000001169c */
[----:B------:R-:W-:-:S05]  /*6f20*/  @!P5 LOP3.LUT R40, R40, 0x3ffffff8, RZ, 0xc0, !PT ;  /* 0x3ffffff82828d812 */ /* 0x000fca00078ec0ff */
[----:B------:R-:W-:Y:S01]  /*6f30*/  @!P5 STS.64 [R40+UR4+0x1080], R90 ;  /* 0x0010805a2800d988 */ /* 0x000fe20008000a04 */
[----:B------:R-:W-:Y:S01]  /*6f40*/  BAR.SYNC.DEFER_BLOCKING 0x0 ;  /* 0x0000000000007b1d */ /* 0x000fe20000010000 */
[----:B------:R-:W-:-:S04]  /*6f50*/  ISETP.NE.AND P5, PT, R41, RZ, PT ;  /* 0x000000ff2900720c */ /* 0x000fc80003fa5270 */
[----:B------:R-:W-:Y:S01]  /*6f60*/  ISETP.NE.AND P6, PT, R71, RZ, P5 ;  /* 0x000000ff4700720c */ /* 0x000fe20002fc5270 */
[----:B------:R-:W-:Y:S04]  /*6f70*/  SHFL.UP PT, R91, R91, 0x1, RZ ;  /* 0x042000005b5b7989 */ /* 0x000fe800000e00ff */
[----:B------:R-:W-:Y:S04]  /*6f80*/  SHFL.UP PT, R90, R90, 0x1, RZ ;  /* 0x042000005a5a7989 */ /* 0x000fe800000e00ff */
[----:B------:R-:W0:Y:S02]  /*6f90*/  LDS.128 R40, [UR4+0x1080] ;  /* 0x00108004ff287984 */ /* 0x000e240008000c00 */
[----:B0-----:R-:W-:-:S02]  /*6fa0*/  FFMA.FTZ R43, R41, R42, R43 ;  /* 0x0000002a292b7223 */ /* 0x001fc4000001002b */
        /* <DEDUP_REMOVED lines=8> */
[----:B------:R-:W-:-:S12]  /*7030*/  FMUL.FTZ R40, R40, R42 ;  /* 0x0000002a28287220 */ /* 0x000fd80000410000 */
[----:B-----5:R0:W-:Y:S01]  /*7040*/  @!P5 STS.64 [UR4+0x1098], R88 ;  /* 0x00109858ff00d988 */ /* 0x0201e20008000a04 */
[-C--:B------:R-:W-:Y:S01]  /*7050*/  @!P5 MOV R90, R88.reuse ;  /* 0x00000058005ad202 */ /* 0x080fe20000000f00 */
[----:B------:R-:W-:Y:S02]  /*7060*/  @!P5 IMAD.MOV.U32 R91, RZ, RZ, R89 ;  /* 0x000000ffff5bd224 */ /* 0x000fe400078e0059 */
[C---:B0-----:R-:W-:Y:S01]  /*7070*/  FFMA.FTZ R89, R40.reuse, R89, R43 ;  /* 0x0000005928597223 */ /* 0x041fe2000001002b */
[----:B------:R-:W-:-:S07]  /*7080*/  FMUL.FTZ R88, R40, R88 ;  /* 0x0000005828587220 */ /* 0x000fce0000410000 */
.L_x_3067:
[----:B------:R-:W-:Y:S05]  /*7090*/  BSYNC B0 ;  /* 0x0000000000007941 */ /* 0x000fea0003800000 */
.L_x_3066:
        /* <DEDUP_REMOVED lines=46> */
.L_x_3070:
        /* <DEDUP_REMOVED lines=16> */
[----:B------:R-:W-:-:S04]  /*7480*/  IMAD.HI.U32 R88, R41, R91, R40 ;  /* 0x0000005b29587227 */ /* 0x000fc800078e0028 */
[----:B------:R-:W-:Y:S01]  /*7490*/  IMAD.MOV.U32 R41, RZ, RZ, R90 ;  /* 0x000000ffff297224 */ /* 0x000fe200078e005a */
[----:B------:R-:W-:-:S03]  /*74a0*/  MOV R90, R115 ;  /* 0x00000073005a7202 */ /* 0x000fc60000000f00 */
        /* <DEDUP_REMOVED lines=10> */
[----:B------:R-:W-:-:S05]  /*7550*/  @!P5 LOP3.LUT R40, RZ, R74, RZ, 0x33, !PT ;  /* 0x0000004aff28d212 */ /* 0x000fca00078e33ff */
[----:B------:R-:W-:Y:S01]  /*7560*/  IMAD.MOV.U32 R41, RZ, RZ, R40 ;  /* 0x000000ffff297224 */ /* 0x000fe200078e0028 */
[----:B------:R-:W-:Y:S06]  /*7570*/  BRA `(.L_x_3072) ;  /* 0x0000000000047947 */ /* 0x000fec0003800000 */
.L_x_3071:
[----:B------:R0:W5:Y:S02]  /*7580*/  LDG.E R41, desc[UR6][R80.64] ;  /* 0x0000000650297981 */ /* 0x000164000c1e1900 */
.L_x_3072:
[----:B-----5:R-:W-:-:S05]  /*7590*/  IMAD.WIDE R40, R41, 0x4, R78 ;  /* 0x0000000429287825 */ /* 0x020fca00078e024e */
[----:B------:R1:W2:Y:S01]  /*75a0*/  LDG.E R91, desc[UR6][R40.64] ;  /* 0x00000006285b7981 */ /* 0x0002a2000c1e1900 */
[----:B------:R-:W-:Y:S02]  /*75b0*/  IMAD.MOV.U32 R43, RZ, RZ, R95 ;  /* 0x000000ffff2b7224 */ /* 0x000fe400078e005f */
[----:B------:R-:W-:-:S04]  /*75c0*/  IMAD R97, R97, UR14, RZ ;  /* 0x0000000e61617c24 */ /* 0x000fc8000f8e02ff */
[----:B------:R-:W-:Y:S01]  /*75d0*/  IMAD R97, R0, UR15, R97 ;  /* 0x0000000f00617c24 */ /* 0x000fe2000f8e0261 */
[----:B-1----:R-:W1:Y:S01]  /*75e0*/  LDC.64 R40, c[0x0][0x340] ;  /* 0x0000d000ff287b82 */ /* 0x002e620000000a00 */
[----:B--2---:R-:W-:-:S05]  /*75f0*/  SHF.R.S32.HI R42, RZ, 0x1f, R91 ;  /* 0x0000001fff2a7819 */ /* 0x004fca000001145b */
[----:B------:R-:W-:Y:S01]  /*7600*/  IMAD R88, R42, UR16, RZ ;  /* 0x000000102a587c24 */ /* 0x000fe2000f8e02ff */
[----:B------:R-:W-:-:S05]  /*7610*/  MOV R42, R96 ;  /* 0x00000060002a7202 */ /* 0x000fca0000000f00 */
        /* <DEDUP_REMOVED lines=8> */
.L_x_3069:
[----:B------:R-:W-:Y:S05]  /*76a0*/  BSYNC B0 ;  /* 0x0000000000007941 */ /* 0x000fea0003800000 */
.L_x_3068:
        /* <DEDUP_REMOVED lines=19> */
.L_x_3063:
        /* <DEDUP_REMOVED lines=80> */
.L_x_3075:
[----:B------:R-:W-:Y:S05]  /*7ce0*/  BSYNC B0 ;  /* 0x0000000000007941 */ /* 0x000fea0003800000 */
.L_x_3074:
        /* <DEDUP_REMOVED lines=74> */
.L_x_3077:
        /* <DEDUP_REMOVED lines=15> */
.L_x_8682:


//--------------------- .text._Z25selective_scan_fwd_kernelI32Selective_Scan_fwd_kernel_traitsILi64ELi16ELi1ELb0ELb1ELb1ELb0ELb1EN3c104HalfEffEEv13SSMParamsBase --------------------------
	.section	.text._Z25selective_scan_fwd_kernelI32Selective_Scan_fwd_kernel_traitsILi64ELi16ELi1ELb0ELb1ELb1ELb0ELb1EN3c104HalfEffEEv13SSMParamsBase,"ax",@progbits
	.align	128
        .global         _Z25selective_scan_fwd_kernelI32Selective_Scan_fwd_kernel_traitsILi64ELi16ELi1ELb0ELb1ELb1ELb0ELb1EN3c104HalfEffEEv13SSMParamsBase
        .type           _Z25selective_scan_fwd_kernelI32Selective_Scan_fwd_kernel_traitsILi64ELi16ELi1ELb0ELb1ELb1ELb0ELb1EN3c104HalfEffEEv13SSMParamsBase,@function
        .size           _Z25selective_scan_fwd_kernelI32Selective_Scan_fwd_kernel_traitsILi64ELi16ELi1ELb0ELb1ELb1ELb0ELb1EN3c104HalfEffEEv13SSMParamsBase,(.L_x_8683 - _Z25selective_scan_fwd_kernelI32Selective_Scan_fwd_kernel_traitsILi64ELi16ELi1ELb0ELb1ELb1ELb0ELb1EN3c104HalfEffEEv13SSMParamsBase)
        .other          _Z25selective_scan_fwd_kernelI32Selective_Scan_fwd_kernel_traitsILi64ELi16ELi1ELb0ELb1ELb1ELb0ELb1EN3c104HalfEffEEv13SSMParamsBase,@"STO_CUDA_ENTRY STV_DEFAULT"
_Z25selective_scan_fwd_kernelI32Selective_Scan_fwd_kernel_traitsILi64ELi16ELi1ELb0ELb1ELb1ELb0ELb1EN3c104HalfEffEEv13SSMParamsBase:
.text._Z25selective_scan_fwd_kernelI32Selective_Scan_fwd_kernel_traitsILi64ELi16ELi1ELb0ELb1ELb1ELb0ELb1EN3c104HalfEffEEv13SSMParamsBase:
        /* <DEDUP_REMOVED lines=40> */
.L_x_3078:
        /* <DEDUP_REMOVED lines=35> */
.L_x_3079:
        /* <DEDUP_REMOVED lines=12> */
.L_x_3080:
[----:B------:R-:W-:Y:S01]  /*0570*/  ISETP.EQ.U32.AND P0, PT, R94, RZ, PT ;  /* 0x000000ff5e00720c */ /* 0x000fe20003f02070 */
[----:B------:R-:W0:Y:S08]  /*0580*/  LDC.64 R6, c[0x0][0x358] ;  /* 0x0000d600ff067b82 */ /* 0x000e300000000a00 */
[----:B------:R-:W3:Y:S01]  /*0590*/  LDC.64 R10, c[0x0][0x370] ;  /* 0x0000dc00ff0a7b82 */ /* 0x000ee20000000a00 */
[----:B------:R-:W-:Y:S01]  /*05a0*/  ISETP.EQ.OR.EX P0, PT, R93, RZ, !P5, P0 ;  /* 0x000000ff5d00720c */ /* 0x000fe20006f02700 */
[----:B------:R-:W-:Y:S01]  /*05b0*/  IMAD.MOV.U32 R15, RZ, RZ, RZ ;  /* 0x000000ffff0f7224 */ /* 0x000fe200078e00ff */
[----:B------:R-:W-:Y:S01]  /*05c0*/  MOV R17, RZ ;  /* 0x000000ff00117202 */ /* 0x000fe20000000f00 */
[----:B------:R-:W-:-:S04]  /*05d0*/  ULDC.64 UR4, c[0x0][0x368] ;  /* 0x0000da0000047ab9 */ /* 0x000fc80000000a00 */
[----:B------:R-:W4:Y:S01]  /*05e0*/  LDC.64 R20, c[0x0][0x330] ;  /* 0x0000cc00ff147b82 */ /* 0x000f220000000a00 */
[----:B------:R-:W-:Y:S02]  /*05f0*/  PRMT R153, RZ, 0x7610, R153 ;  /* 0x00007610ff997816 */ /* 0x000fe40000000099 */
[----:B------:R-:W-:-:S05]  /*0600*/  CS2R R18, SRZ ;  /* 0x0000000000127805 */ /* 0x000fca000001ff00 */
[----:B------:R-:W4:Y:S01]  /*0610*/  LDC.64 R12, c[0x0][0x318] ;  /* 0x0000c600ff0c7b82 */ /* 0x000f220000000a00 */
[C---:B-1----:R-:W-:Y:S01]  /*0620*/  @!P0 LEA R8, P1, R0.reuse, R9, 0x2 ;  /* 0x0000000900088211 */ /* 0x042fe200078210ff */
[----:B------:R-:W-:Y:S01]  /*0630*/  HFMA2.MMA R151, -RZ, RZ, 0, 0 ;  /* 0x00000000ff977435 */ /* 0x000fe200000001ff */
[----:B------:R-:W-:Y:S01]  /*0640*/  IMAD.MOV.U32 R73, RZ, RZ, RZ ;  /* 0x000000ffff497224 */ /* 0x000fe200078e00ff */
[----:B------:R-:W-:Y:S01]  /*0650*/  ULDC.64 UR8, c[0x0][0x2a0] ;  /* 0x0000a80000087ab9 */ /* 0x000fe20000000a00 */
[----:B--2---:R-:W-:-:S03]  /*0660*/  @!P0 LEA.HI.X R9, R0, R4, R3, 0x2, P1 ;  /* 0x0000000400098211 */ /* 0x004fc600008f1403 */
[----:B------:R-:W1:Y:S03]  /*0670*/  LDC.64 R76, c[0x0][0x268] ;  /* 0x00009a00ff4c7b82 */ /* 0x000e660000000a00 */
[----:B------:R-:W2:Y:S01]  /*0680*/  @!P0 LDG.E R9, desc[UR6][R8.64] ;  /* 0x0000000608098981 */ /* 0x000ea2000c1e1900 */
[----:B0-----:R-:W-:-:S04]  /*0690*/  IMAD.WIDE R6, R0, 0x4, R6 ;  /* 0x0000000400067825 */ /* 0x001fc800078e0206 */
[----:B------:R-:W-:Y:S01]  /*06a0*/  IMAD.MOV.U32 R152, RZ, RZ, RZ ;  /* 0x000000ffff987224 */ /* 0x000fe200078e00ff */
[----:B------:R-:W2:Y:S01]  /*06b0*/  LDG.E R157, desc[UR6][R6.64] ;  /* 0x00000006069d7981 */ /* 0x000ea2000c1e1900 */
[----:B---3--:R-:W-:Y:S01]  /*06c0*/  ISETP.NE.U32.AND P1, PT, R10, RZ, PT ;  /* 0x000000ff0a00720c */ /* 0x008fe20003f25070 */
[----:B------:R-:W0:Y:S01]  /*06d0*/  LDC.64 R24, c[0x0][0x308] ;  /* 0x0000c200ff187b82 */ /* 0x000e220000000a00 */
[----:B------:R-:W-:Y:S01]  /*06e0*/  ISETP.NE.U32.AND P2, PT, RZ, UR4, PT ;  /* 0x00000004ff007c0c */ /* 0x000fe2000bf45070 */
[----:B------:R-:W3:Y:S01]  /*06f0*/  LDG.E R4, desc[UR6][R6.64+0x4] ;  /* 0x0000040606047981 */ /* 0x000ee2000c1e1900 */
[----:B------:R-:W-:Y:S02]  /*0700*/  ISETP.NE.AND.EX P1, PT, R11, RZ, PT, P1 ;  /* 0x000000ff0b00720c */ /* 0x000fe40003f25310 */
[----:B------:R-:W-:Y:S02]  /*0710*/  ISETP.NE.AND.EX P2, PT, RZ, UR5, PT, P2 ;  /* 0x00000005ff007c0c */ /* 0x000fe4000bf45320 */
[----:B----4-:R-:W-:Y:S01]  /*0720*/  ISETP.NE.U32.AND P6, PT, R20, RZ, PT ;  /* 0x000000ff1400720c */ /* 0x010fe20003fc5070 */
[----:B------:R-:W4:Y:S01]  /*0730*/  LDC.64 R30, c[0x0][0x388] ;  /* 0x0000e200ff1e7b82 */ /* 0x000f220000000a00 */
[----:B------:R-:W-:-:S04]  /*0740*/  ISETP.NE.U32.AND P3, PT, R12, RZ, PT ;  /* 0x000000ff0c00720c */ /* 0x000fc80003f65070 */
[----:B------:R-:W-:-:S03]  /*0750*/  ISETP.NE.AND.EX P3, PT, R13, RZ, PT, P3 ;  /* 0x000000ff0d00720c */ /* 0x000fc60003f65330 */
[----:B------:R-:W1:Y:S02]  /*0760*/  @P1 LDC R15, c[0x0][0x370] ;  /* 0x0000dc00ff0f1b82 */ /* 0x000e640000000800 */
[----:B------:R-:W-:-:S04]  /*0770*/  @P2 IADD3 R10, P4, R0, UR4, RZ ;  /* 0x00000004000a2c10 */ /* 0x000fc8000ff9e0ff */
[----:B------:R-:W-:Y:S01]  /*0780*/  @P2 IADD3.X R11, R3, UR5, RZ, P4, !PT ;  /* 0x00000005030b2c10 */ /* 0x000fe2000a7fe4ff */
[----:B------:R-:W-:Y:S01]  /*0790*/  ULDC.64 UR4, c[0x0][0x250] ;  /* 0x0000940000047ab9 */ /* 0x000fe20000000a00 */
[----:B------:R-:W0:Y:S01]  /*07a0*/  @P1 LDC R17, c[0x0][0x374] ;  /* 0x0000dd00ff111b82 */ /* 0x000e220000000800 */
[----:B------:R-:W-:Y:S02]  /*07b0*/  ISETP.NE.AND.EX P4, PT, R21, RZ, PT, P6 ;  /* 0x000000ff1500720c */ /* 0x000fe40003f85360 */
[----:B------:R4:W5:Y:S05]  /*07c0*/  @P2 LDG.E.U8 R153, desc[UR6][R10.64] ;  /* 0x000000060a992981 */ /* 0x00096a000c1e1100 */
[----:B------:R-:W2:Y:S01]  /*07d0*/  LDC.64 R22, c[0x0][0x320] ;  /* 0x0000c800ff167b82 */ /* 0x000ea20000000a00 */
[----:B-1----:R-:W-:-:S07]  /*07e0*/  ISETP.EQ.U32.AND P6, PT, R15, RZ, PT ;  /* 0x000000ff0f00720c */ /* 0x002fce0003fc2070 */
[----:B------:R-:W1:Y:S01]  /*07f0*/  LDC.64 R26, c[0x0][0x270] ;  /* 0x00009c00ff1a7b82 */ /* 0x000e620000000a00 */
[----:B0-----:R-:W-:Y:S01]  /*0800*/  ISETP.EQ.OR.EX P2, PT, R17, RZ, !P5, P6 ;  /* 0x000000ff1100720c */ /* 0x001fe20006f42760 */
[----:B------:R-:W-:-:S06]  /*0810*/  @P1 IMAD.MOV.U32 R18, RZ, RZ, R17 ;  /* 0x000000ffff121224 */ /* 0x000fcc00078e0011 */
[----:B------:R-:W0:Y:S08]  /*0820*/  LDC.64 R32, c[0x0][0x390] ;  /* 0x0000e400ff207b82 */ /* 0x000e300000000a00 */
[----:B------:R-:W4:Y:S08]  /*0830*/  LDC R17, c[0x0][0x224] ;  /* 0x00008900ff117b82 */ /* 0x000f300000000800 */
[----:B------:R-:W1:Y:S08]  /*0840*/  LDC.64 R28, c[0x0][0x378] ;  /* 0x0000de00ff1c7b82 */ /* 0x000e700000000a00 */
[----:B------:R-:W0:Y:S01]  /*0850*/  LDC.64 R74, c[0x0][0x288] ;  /* 0x0000a200ff4a7b82 */ /* 0x000e220000000a00 */
[----:B----4-:R-:W-:-:S04]  /*0860*/  IABS R11, R17 ;  /* 0x00000011000b7213 */ /* 0x010fc80000000000 */
[----:B------:R-:W4:Y:S08]  /*0870*/  I2F.RP R10, R11 ;  /* 0x0000000b000a7306 */ /* 0x000f300000209400 */
[----:B----4-:R-:W4:Y:S01]  /*0880*/  MUFU.RCP R10, R10 ;  /* 0x0000000a000a7308 */ /* 0x010f220000001000 */
[----:B------:R-:W-:Y:S01]  /*0890*/  @P3 LEA R12, P6, R34, R12, 0x2 ;  /* 0x0000000c220c3211 */ /* 0x000fe200078c10ff */
[----:B------:R-:W-:-:S03]  /*08a0*/  @P1 IMAD.MOV.U32 R19, RZ, RZ, R15 ;  /* 0x000000ffff131224 */ /* 0x000fc600078e000f */
[----:B------:R-:W-:Y:S02]  /*08b0*/  @P3 LEA.HI.X R13, R34, R13, R16, 0x2, P6 ;  /* 0x0000000d220d3211 */ /* 0x000fe400030f1410 */
[----:B------:R-:W-:-:S03]  /*08c0*/  @!P2 LEA R6, P1, R0, R19, 0x2 ;  /* 0x000000130006a211 */ /* 0x000fc600078210ff */
[----:B------:R-:W5:Y:S01]  /*08d0*/  @P3 LDG.E R151, desc[UR6][R12.64] ;  /* 0x000000060c973981 */ /* 0x000f62000c1e1900 */
[----:B------:R-:W-:-:S05]  /*08e0*/  @!P2 LEA.HI.X R7, R0, R18, R3, 0x2, P1 ;  /* 0x000000120007a211 */ /* 0x000fca00008f1403 */
[----:B------:R1:W5:Y:S02]  /*08f0*/  @!P2 LDG.E R73, desc[UR6][R6.64] ;  /* 0x000000060649a981 */ /* 0x000364000c1e1900 */
[----:B-1----:R-:W-:Y:S01]  /*0900*/  IABS R6, R34 ;  /* 0x0000002200067213 */ /* 0x002fe20000000000 */
[----:B--2---:R-:W-:-:S05]  /*0910*/  @!P0 IMAD.WIDE R8, R9, 0x4, R78 ;  /* 0x0000000409088825 */ /* 0x004fca00078e024e */
[----:B------:R4:W2:Y:S02]  /*0920*/  @!P0 LDG.E R2, desc[UR6][R8.64] ;  /* 0x0000000608028981 */ /* 0x0008a4000c1e1900 */
[----:B----4-:R-:W-:-:S04]  /*0930*/  IADD3 R8, R10, 0xffffffe, RZ ;  /* 0x0ffffffe0a087810 */ /* 0x010fc80007ffe0ff */
[----:B------:R1:W4:Y:S02]  /*0940*/  F2I.FTZ.U32.TRUNC.NTZ R9, R8 ;  /* 0x0000000800097305 */ /* 0x000324000021f000 */
[----:B-1----:R-:W-:Y:S02]  /*0950*/  IMAD.MOV.U32 R8, RZ, RZ, RZ ;  /* 0x000000ffff087224 */ /* 0x002fe400078e00ff */
[----:B----4-:R-:W-:-:S04]  /*0960*/  IMAD.MOV R12, RZ, RZ, -R9 ;  /* 0x000000ffff0c7224 */ /* 0x010fc800078e0a09 */
        /* <DEDUP_REMOVED lines=16> */
[----:B------:R-:W-:Y:S01]  /*0a70*/  IMAD.MOV.U32 R13, RZ, RZ, R9 ;  /* 0x000000ffff0d7224 */ /* 0x000fe200078e0009 */
[----:B-1----:R-:W-:-:S04]  /*0a80*/  SHF.R.S32.HI R15, RZ, 0x1f, R157 ;  /* 0x0000001fff0f7819 */ /* 0x002fc8000001149d */
[----:B------:R-:W-:Y:S02]  /*0a90*/  @!P3 IADD3 R13, -R13, RZ, RZ ;  /* 0x000000ff0d0db210 */ /* 0x000fe40007ffe1ff */
[----:B------:R-:W-:Y:S01]  /*0aa0*/  @!P2 LOP3.LUT R13, RZ, R17, RZ, 0x33, !PT ;  /* 0x00000011ff0da212 */ /* 0x000fe200078e33ff */
[----:B------:R-:W-:Y:S02]  /*0ab0*/  IMAD R8, R15, UR4, RZ ;  /* 0x000000040f087c24 */ /* 0x000fe4000f8e02ff */
[----:B------:R-:W-:Y:S01]  /*0ac0*/  IMAD.WIDE.U32 R6, R157, UR4, RZ ;  /* 0x000000049d067c25 */ /* 0x000fe2000f8e00ff */
[----:B------:R-:W-:-:S03]  /*0ad0*/  SHF.R.S32.HI R17, RZ, 0x1f, R13 ;  /* 0x0000001fff117819 */ /* 0x000fc6000001140d */
[----:B------:R-:W-:Y:S01]  /*0ae0*/  IMAD R11, R157, UR5, R8 ;  /* 0x000000059d0b7c24 */ /* 0x000fe2000f8e0208 */
[----:B------:R-:W-:Y:S01]  /*0af0*/  ULDC.64 UR4, c[0x0][0x290] ;  /* 0x0000a40000047ab9 */ /* 0x000fe20000000a00 */
[----:B------:R-:W-:Y:S02]  /*0b00*/  IMAD.MOV.U32 R10, RZ, RZ, R6 ;  /* 0x000000ffff0a7224 */ /* 0x000fe400078e0006 */
[----:B------:R-:W-:Y:S02]  /*0b10*/  IMAD.IADD R11, R7, 0x1, R11 ;  /* 0x00000001070b7824 */ /* 0x000fe400078e020b */
[-C--:B------:R-:W-:Y:S02]  /*0b20*/  IMAD R14, R17, R76.reuse, RZ ;  /* 0x0000004c110e7224 */ /* 0x080fe400078e02ff */
[----:B------:R-:W-:Y:S02]  /*0b30*/  IMAD R8, R15, UR4, RZ ;  /* 0x000000040f087c24 */ /* 0x000fe4000f8e02ff */
[----:B------:R-:W-:-:S04]  /*0b40*/  IMAD.WIDE.U32 R10, R13, R76, R10 ;  /* 0x0000004c0d0a7225 */ /* 0x000fc800078e000a */
[----:B------:R-:W-:Y:S02]  /*0b50*/  IMAD R77, R13, R77, R14 ;  /* 0x0000004d0d4d7224 */ /* 0x000fe400078e020e */
[C---:B------:R-:W-:Y:S02]  /*0b60*/  IMAD R19, R157.reuse, UR5, R8 ;  /* 0x000000059d137c24 */ /* 0x040fe4000f8e0208 */
[----:B------:R-:W-:Y:S01]  /*0b70*/  IMAD.WIDE.U32 R6, R157, UR4, RZ ;  /* 0x000000049d067c25 */ /* 0x000fe2000f8e00ff */
[----:B------:R-:W-:Y:S01]  /*0b80*/  LEA R92, P1, R10, R24, 0x1 ;  /* 0x000000180a5c7211 */ /* 0x000fe200078208ff */
[----:B------:R-:W-:Y:S02]  /*0b90*/  ULDC.64 UR4, c[0x0][0x298] ;  /* 0x0000a60000047ab9 */ /* 0x000fe40000000a00 */
[----:B------:R-:W-:Y:S02]  /*0ba0*/  IMAD.IADD R77, R11, 0x1, R77 ;  /* 0x000000010b4d7824 */ /* 0x000fe400078e024d */
[----:B------:R-:W-:-:S02]  /*0bb0*/  IMAD.IADD R7, R7, 0x1, R19 ;  /* 0x0000000107077824 */ /* 0x000fc400078e0213 */
[----:B------:R-:W1:Y:S01]  /*0bc0*/  LDC.64 R18, c[0x0][0x328] ;  /* 0x0000ca00ff127b82 */ /* 0x000e620000000a00 */
[----:B------:R-:W-:Y:S02]  /*0bd0*/  LEA.HI.X R77, R10, R25, R77, 0x1, P1 ;  /* 0x000000190a4d7211 */ /* 0x000fe400008f0c4d */
[----:B------:R-:W-:Y:S01]  /*0be0*/  ISETP.NE.U32.AND P1, PT, R30, RZ, PT ;  /* 0x000000ff1e00720c */ /* 0x000fe20003f25070 */
[----:B------:R-:W-:Y:S02]  /*0bf0*/  IMAD R12, R15, UR8, RZ ;  /* 0x000000080f0c7c24 */ /* 0x000fe4000f8e02ff */
[----:B------:R-:W-:Y:S01]  /*0c00*/  IMAD R11, R16, UR4, RZ ;  /* 0x00000004100b7c24 */ /* 0x000fe2000f8e02ff */
[----:B------:R-:W-:Y:S01]  /*0c10*/  ISETP.NE.AND.EX P1, PT, R31, RZ, PT, P1 ;  /* 0x000000ff1f00720c */ /* 0x000fe20003f25310 */
[----:B------:R-:W-:-:S04]  /*0c20*/  IMAD.WIDE.U32 R8, R157, UR8, RZ ;  /* 0x000000089d087c25 */ /* 0x000fc8000f8e00ff */
[----:B------:R-:W-:Y:S02]  /*0c30*/  IMAD R21, R157, UR9, R12 ;  /* 0x000000099d157c24 */ /* 0x000fe4000f8e020c */
[C---:B------:R-:W-:Y:S02]  /*0c40*/  IMAD R11, R34.reuse, UR5, R11 ;  /* 0x00000005220b7c24 */ /* 0x040fe4000f8e020b */
[----:B------:R-:W-:Y:S01]  /*0c50*/  IMAD.WIDE.U32 R158, R34, UR4, R6 ;  /* 0x00000004229e7c25 */ /* 0x000fe2000f8e0006 */
[----:B------:R-:W-:Y:S01]  /*0c60*/  ULDC.64 UR4, c[0x0][0x2a8] ;  /* 0x0000aa0000047ab9 */ /* 0x000fe20000000a00 */
[----:B------:R-:W-:Y:S02]  /*0c70*/  IADD3 R9, R9, R21, RZ ;  /* 0x0000001509097210 */ /* 0x000fe40007ffe0ff */
[----:B------:R-:W-:Y:S01]  /*0c80*/  MOV R165, RZ ;  /* 0x000000ff00a57202 */ /* 0x000fe20000000f00 */
[----:B------:R-:W-:Y:S01]  /*0c90*/  IMAD R16, R16, UR4, RZ ;  /* 0x0000000410107c24 */ /* 0x000fe2000f8e02ff */
[----:B------:R-:W-:Y:S01]  /*0ca0*/  ISETP.NE.U32.AND P3, PT, R28, RZ, PT ;  /* 0x000000ff1c00720c */ /* 0x000fe20003f65070 */
[----:B------:R-:W-:Y:S01]  /*0cb0*/  IMAD.MOV.U32 R14, RZ, RZ, RZ ;  /* 0x000000ffff0e7224 */ /* 0x000fe200078e00ff */
[----:B------:R-:W-:Y:S01]  /*0cc0*/  HFMA2.MMA R81, -RZ, RZ, 0, 0 ;  /* 0x00000000ff517435 */ /* 0x000fe200000001ff */
[----:B------:R-:W-:Y:S01]  /*0cd0*/  IMAD.IADD R6, R159, 0x1, R11 ;  /* 0x000000019f067824 */ /* 0x000fe200078e020b */
[----:B------:R-:W-:Y:S01]  /*0ce0*/  LEA R159, P2, R158, R22, 0x1 ;  /* 0x000000169e9f7211 */ /* 0x000fe200078408ff */
[C---:B------:R-:W-:Y:S01]  /*0cf0*/  IMAD R11, R34.reuse, UR5, R16 ;  /* 0x00000005220b7c24 */ /* 0x040fe2000f8e0210 */
[----:B------:R-:W4:Y:S01]  /*0d00*/  @P1 LDC R165, c[0x0][0x388] ;  /* 0x0000e200ffa51b82 */ /* 0x000f220000000800 */
[----:B------:R-:W-:Y:S01]  /*0d10*/  IMAD.WIDE.U32 R160, R34, UR4, R8 ;  /* 0x0000000422a07c25 */ /* 0x000fe2000f8e0008 */
[----:B------:R-:W-:-:S02]  /*0d20*/  LEA.HI.X R158, R158, R23, R6, 0x1, P2 ;  /* 0x000000179e9e7211 */ /* 0x000fc400010f0c06 */
[----:B0-----:R-:W-:Y:S01]  /*0d30*/  ISETP.NE.U32.AND P2, PT, R32, RZ, PT ;  /* 0x000000ff2000720c */ /* 0x001fe20003f45070 */
[----:B------:R-:W-:-:S03]  /*0d40*/  IMAD R10, R15, R26, RZ ;  /* 0x0000001a0f0a7224 */ /* 0x000fc600078e02ff */
[----:B------:R-:W0:Y:S01]  /*0d50*/  @P1 LDC R14, c[0x0][0x38c] ;  /* 0x0000e300ff0e1b82 */ /* 0x000e220000000800 */
[----:B------:R-:W-:Y:S01]  /*0d60*/  IADD3 R8, R161, R11, RZ ;  /* 0x0000000ba1087210 */ /* 0x000fe20007ffe0ff */
[C---:B------:R-:W-:Y:S01]  /*0d70*/  IMAD R15, R157.reuse, R27, R10 ;  /* 0x0000001b9d0f7224 */ /* 0x040fe200078e020a */
[C---:B-1----:R-:W-:Y:S01]  /*0d80*/  LEA R161, P4, R160.reuse, R18, 0x1 ;  /* 0x00000012a0a17211 */ /* 0x042fe200078808ff */
[----:B------:R-:W-:Y:S01]  /*0d90*/  IMAD.WIDE.U32 R6, R157, R26, RZ ;  /* 0x0000001a9d067225 */ /* 0x000fe200078e00ff */
[----:B------:R-:W-:Y:S02]  /*0da0*/  ISETP.NE.AND.EX P2, PT, R33, RZ, PT, P2 ;  /* 0x000000ff2100720c */ /* 0x000fe40003f45320 */
[----:B------:R-:W-:Y:S01]  /*0db0*/  ISETP.NE.AND.EX P3, PT, R29, RZ, PT, P3 ;  /* 0x000000ff1d00720c */ /* 0x000fe20003f65330 */
[----:B------:R-:W-:Y:S01]  /*0dc0*/  IMAD.IADD R7, R7, 0x1, R15 ;  /* 0x0000000107077824 */ /* 0x000fe200078e020f */
[----:B------:R-:W-:Y:S01]  /*0dd0*/  LEA.HI.X R160, R160, R19, R8, 0x1, P4 ;  /* 0x00000013a0a07211 */ /* 0x000fe200020f0c08 */
[-C--:B------:R-:W-:Y:S01]  /*0de0*/  IMAD R8, R17, R74.reuse, RZ ;  /* 0x0000004a11087224 */ /* 0x080fe200078e02ff */
[----:B------:R-:W1:Y:S01]  /*0df0*/  LDC.64 R20, c[0x0][0x310] ;  /* 0x0000c400ff147b82 */ /* 0x000e620000000a00 */
[----:B------:R-:W-:-:S04]  /*0e00*/  IMAD.WIDE.U32 R6, R13, R74, R6 ;  /* 0x0000004a0d067225 */ /* 0x000fc800078e0006 */
[----:B------:R-:W-:Y:S02]  /*0e10*/  IMAD R75, R13, R75, R8 ;  /* 0x0000004b0d4b7224 */ /* 0x000fe400078e0208 */
[----:B------:R-:W-:Y:S01]  /*0e20*/  IMAD.MOV.U32 R12, RZ, RZ, RZ ;  /* 0x000000ffff0c7224 */ /* 0x000fe200078e00ff */
[----:B------:R-:W1:Y:S01]  /*0e30*/  LDC R11, c[0x0][0x23c] ;  /* 0x00008f00ff0b7b82 */ /* 0x000e620000000800 */
[----:B------:R-:W-:Y:S02]  /*0e40*/  IMAD.MOV.U32 R9, RZ, RZ, RZ ;  /* 0x000000ffff097224 */ /* 0x000fe400078e00ff */
[----:B------:R-:W-:Y:S01]  /*0e50*/  IMAD.MOV.U32 R10, RZ, RZ, RZ ;  /* 0x000000ffff0a7224 */ /* 0x000fe200078e00ff */
[----:B------:R-:W-:Y:S01]  /*0e60*/  @P2 ISETP.NE.U32.AND P4, PT, R32, RZ, PT ;  /* 0x000000ff2000220c */ /* 0x000fe20003f85070 */
[----:B------:R-:W-:Y:S01]  /*0e70*/  IMAD.IADD R75, R7, 0x1, R75 ;  /* 0x00000001074b7824 */ /* 0x000fe200078e024b */
[----:B------:R-:W-:Y:S02]  /*0e80*/  HFMA2.MMA R7, -RZ, RZ, 0, 0 ;  /* 0x00000000ff077435 */ /* 0x000fe400000001ff */
[----:B------:R-:W2:Y:S01]  /*0e90*/  @P3 LDC R81, c[0x0][0x378] ;  /* 0x0000de00ff513b82 */ /* 0x000ea20000000800 */
[----:B------:R-:W-:Y:S01]  /*0ea0*/  IMAD.MOV.U32 R8, RZ, RZ, RZ ;  /* 0x000000ffff087224 */ /* 0x000fe200078e00ff */
[----:B0-----:R-:W-:-:S02]  /*0eb0*/  @P1 MOV R8, R14 ;  /* 0x0000000e00081202 */ /* 0x001fc40000000f00 */
[----:B----4-:R-:W-:-:S04]  /*0ec0*/  @P1 IMAD.MOV.U32 R7, RZ, RZ, R165 ;  /* 0x000000ffff071224 */ /* 0x010fc800078e00a5 */
[----:B------:R-:W0:Y:S01]  /*0ed0*/  @P3 LDC R12, c[0x0][0x37c] ;  /* 0x0000df00ff0c3b82 */ /* 0x000e220000000800 */
[----:B------:R-:W-:Y:S02]  /*0ee0*/  PLOP3.LUT P3, PT, PT, PT, PT, 0x8, 0x0 ;  /* 0x000000000000781c */ /* 0x000fe40003f6e170 */
[----:B------:R-:W-:-:S05]  /*0ef0*/  @P2 ISETP.NE.AND.EX P3, PT, R33, RZ, PT, P4 ;  /* 0x000000ff2100220c */ /* 0x000fca0003f65340 */
[----:B------:R-:W4:Y:S01]  /*0f00*/  @P2 LDC R9, c[0x0][0x390] ;  /* 0x0000e400ff092b82 */ /* 0x000f220000000800 */
[----:B------:R1:W-:Y:S01]  /*0f10*/  STL [R1+0x8], R14 ;  /* 0x0000080e01007387 */ /* 0x0003e20000100800 */
[----:B---3--:R-:W-:-:S06]  /*0f20*/  IMAD.IADD R13, R4, 0x1, -R157 ;  /* 0x00000001040d7824 */ /* 0x008fcc00078e0a9d */
[----:B------:R-:W3:Y:S01]  /*0f30*/  @P2 LDC R10, c[0x0][0x394] ;  /* 0x0000e500ff0a2b82 */ /* 0x000ee20000000800 */
[----:B------:R-:W-:Y:S02]  /*0f40*/  ISETP.NE.U32.AND P2, PT, R165, RZ, PT ;  /* 0x000000ffa500720c */ /* 0x000fe40003f45070 */
[----:B------:R-:W-:Y:S02]  /*0f50*/  MOV R15, R8 ;  /* 0x00000008000f7202 */ /* 0x000fe40000000f00 */
[----:B------:R-:W-:Y:S01]  /*0f60*/  ISETP.NE.AND.EX P2, PT, R14, RZ, PT, P2 ;  /* 0x000000ff0e00720c */ /* 0x000fe20003f45320 */
[----:B-1----:R-:W-:Y:S01]  /*0f70*/  IMAD.MOV.U32 R14, RZ, RZ, R7 ;  /* 0x000000ffff0e7224 */ /* 0x002fe200078e0007 */
[----:B------:R1:W-:Y:S04]  /*0f80*/  STL [R1+0xc], R13 ;  /* 0x00000c0d01007387 */ /* 0x0003e80000100800 */
[----:B------:R1:W-:Y:S01]  /*0f90*/  STL.64 [R1], R14 ;  /* 0x0000000e01007387 */ /* 0x0003e20000100a00 */
[----:B------:R-:W-:-:S02]  /*0fa0*/  LEA R76, P4, R6, R20, 0x1 ;  /* 0x00000014064c7211 */ /* 0x000fc400078808ff */
[----:B------:R-:W-:Y:S02]  /*0fb0*/  SEL R74, R11, 0x800, P5 ;  /* 0x000008000b4a7807 */ /* 0x000fe40002800000 */
[----:B------:R-:W-:Y:S02]  /*0fc0*/  LEA.HI.X R75, R6, R21, R75, 0x1, P4 ;  /* 0x00000015064b7211 */ /* 0x000fe400020f0c4b */
[----:B--2---:R-:W-:Y:S01]  /*0fd0*/  @!P0 SHF.R.S32.HI R5, RZ, 0x1f, R2 ;  /* 0x0000001fff058819 */ /* 0x004fe20000011402 */
[----:B01-34-:R-:W-:Y:S06]  /*0fe0*/  @P3 BRA P2, `(.L_x_3081) ;  /* 0x0000000000783947 */ /* 0x01bfec0001000000 */
        /* <DEDUP_REMOVED lines=30> */
.L_x_3081:
        /* <DEDUP_REMOVED lines=18> */
.L_x_3082:
        /* <DEDUP_REMOVED lines=13> */
.L_x_3128:
        /* <DEDUP_REMOVED lines=9> */
[----:B--2---:R-:W-:Y:S02]  /*1450*/  @P0 IADD3 R69, -R69, R0, RZ ;  /* 0x0000000045450210 */ /* 0x004fe40007ffe1ff */
[----:B----4-:R-:W-:-:S04]  /*1460*/  @!P0 VIADDMNMX R69, R4, -R155, R74, PT ;  /* 0x8000009b04458246 */ /* 0x010fc8000380014a */
[----:B------:R-:W-:-:S13]  /*1470*/  ISETP.GE.AND P0, PT, R69, 0x1, PT ;  /* 0x000000014500780c */ /* 0x000fda0003f06270 */
[----:B01----:R-:W-:Y:S05]  /*1480*/  @!P0 EXIT ;  /* 0x000000000000894d */ /* 0x003fea0003800000 */
[----:B------:R-:W1:Y:S01]  /*1490*/  S2R R156, SR_TID.X ;  /* 0x00000000009c7919 */ /* 0x000e620000002100 */
[----:B------:R-:W-:Y:S02]  /*14a0*/  LOP3.LUT R67, R67, 0xfffffbff, RZ, 0xc0, !PT ;  /* 0xfffffbff43437812 */ /* 0x000fe400078ec0ff */
[-C--:B------:R-:W-:Y:S01]  /*14b0*/  LOP3.LUT R159, R159, R158.reuse, RZ, 0x3c, !PT ;  /* 0x0000009e9f9f7212 */ /* 0x080fe200078e3cff */
[----:B------:R-:W-:Y:S01]  /*14c0*/  BAR.SYNC.DEFER_BLOCKING 0x0 ;  /* 0x0000000000007b1d */ /* 0x000fe20000010000 */
[----:B------:R-:W-:Y:S02]  /*14d0*/  PRMT R11, RZ, 0x7610, R11 ;  /* 0x00007610ff0b7816 */ /* 0x000fe4000000000b */
[C---:B------:R-:W-:Y:S02]  /*14e0*/  LOP3.LUT R158, R159.reuse, R158, RZ, 0x3c, !PT ;  /* 0x0000009e9f9e7212 */ /* 0x040fe400078e3cff */
[----:B------:R-:W-:Y:S02]  /*14f0*/  PRMT R8, RZ, 0x7610, R8 ;  /* 0x00007610ff087816 */ /* 0x000fe40000000008 */
[----:B------:R-:W-:-:S02]  /*1500*/  LOP3.LUT R159, R159, R158, RZ, 0x3c, !PT ;  /* 0x0000009e9f9f7212 */ /* 0x000fc400078e3cff */
        /* <DEDUP_REMOVED lines=11> */
[----:B------:R-:W-:Y:S02]  /*15c0*/  LOP3.LUT R85, R156, 0x1f, RZ, 0xc0, !PT ;  /* 0x0000001f9c557812 */ /* 0x000fe400078ec0ff */
[----:B------:R-:W-:-:S02]  /*15d0*/  PRMT R16, RZ, 0x7610, R16 ;  /* 0x00007610ff107816 */ /* 0x000fc40000000010 */
        /* <DEDUP_REMOVED lines=13> */
[----:B------:R-:W-:Y:S01]  /*16b0*/  IMAD.WIDE R2, R84, 0x2, R158 ;  /* 0x0000000254027825 */ /* 0x000fe200078e029e */
[----:B------:R-:W-:-:S02]  /*16c0*/  LOP3.LUT R67, R67, 0xfffffdff, RZ, 0xc0, !PT ;  /* 0xfffffdff43437812 */ /* 0x000fc400078ec0ff */
[----:B------:R-:W-:Y:S02]  /*16d0*/  LOP3.LUT R6, R84, 0xc0, RZ, 0xfc, !PT ;  /* 0x000000c054067812 */ /* 0x000fe400078efcff */
[----:B------:R-:W-:Y:S01]  /*16e0*/  @P4 LOP3.LUT R67, R67, 0x200, RZ, 0xfc, !PT ;  /* 0x0000020043434812 */ /* 0x000fe200078efcff */
[----:B------:R-:W2:Y:S01]  /*16f0*/  @!P4 LDG.E.U16 R7, desc[UR6][R2.64+0x80] ;  /* 0x000080060207c981 */ /* 0x000ea2000c1e1500 */
[-C--:B------:R-:W-:Y:S02]  /*1700*/  ISETP.GE.AND P0, PT, R6, R69.reuse, PT ;  /* 0x000000450600720c */ /* 0x080fe40003f06270 */
[----:B------:R-:W-:Y:S01]  /*1710*/  LOP3.LUT R67, R67, 0xfffffeff, RZ, 0xc0, !PT ;  /* 0xfffffeff43437812 */ /* 0x000fe200078ec0ff */
[----:B------:R-:W3:Y:S01]  /*1720*/  @!P2 LDG.E.U16 R9, desc[UR6][R2.64+0x100] ;  /* 0x000100060209a981 */ /* 0x000ee2000c1e1500 */
[----:B------:R-:W-:Y:S02]  /*1730*/  ISETP.GE.AND P6, PT, R84, R69, PT ;  /* 0x000000455400720c */ /* 0x000fe40003fc6270 */
[----:B------:R-:W-:-:S02]  /*1740*/  @P3 LOP3.LUT R67, R67, 0x100, RZ, 0xfc, !PT ;  /* 0x0000010043433812 */ /* 0x000fc400078efcff */
[C---:B------:R-:W-:Y:S02]  /*1750*/  LOP3.LUT R18, R84.reuse, 0xe0, RZ, 0xfc, !PT ;  /* 0x000000e054127812 */ /* 0x040fe400078efcff */
[----:B------:R-:W-:Y:S02]  /*1760*/  LOP3.LUT R67, R67, 0xffffff7f, RZ, 0xc0, !PT ;  /* 0xffffff7f43437812 */ /* 0x000fe400078ec0ff */
[----:B------:R-:W-:Y:S01]  /*1770*/  LOP3.LUT R20, R84, 0x100, RZ, 0xfc, !PT ;  /* 0x0000010054147812 */ /* 0x000fe200078efcff */
[----:B------:R-:W4:Y:S01]  /*1780*/  @!P0 LDG.E.U16 R11, desc[UR6][R2.64+0x180] ;  /* 0x00018006020b8981 */ /* 0x000f22000c1e1500 */
[----:B------:R-:W-:Y:S02]  /*1790*/  @P2 LOP3.LUT R67, R67, 0x80, RZ, 0xfc, !PT ;  /* 0x0000008043432812 */ /* 0x000fe400078efcff */
[----:B------:R-:W-:Y:S01]  /*17a0*/  PRMT R0, RZ, 0x7610, R0 ;  /* 0x00007610ff007816 */ /* 0x000fe20000000000 */
[----:B------:R-:W5:Y:S01]  /*17b0*/  @!P6 LDG.E.U16 R5, desc[UR6][R2.64] ;  /* 0x000000060205e981 */ /* 0x000f62000c1e1500 */
[----:B------:R-:W-:-:S02]  /*17c0*/  LOP3.LUT R67, R67, 0xffffffbf, RZ, 0xc0, !PT ;  /* 0xffffffbf43437812 */ /* 0x000fc400078ec0ff */
[----:B------:R-:W-:Y:S02]  /*17d0*/  PRMT R4, RZ, 0x7610, R4 ;  /* 0x00007610ff047816 */ /* 0x000fe40000000004 */
[----:B------:R-:W-:Y:S01]  /*17e0*/  @P1 LOP3.LUT R67, R67, 0x40, RZ, 0xfc, !PT ;  /* 0x0000004043431812 */ /* 0x000fe200078efcff */
[----:B------:R-:W2:Y:S01]  /*17f0*/  @!P5 LDG.E.U16 R0, desc[UR6][R2.64+0x40] ;  /* 0x000040060200d981 */ /* 0x000ea2000c1e1500 */
[C---:B------:R-:W-:Y:S02]  /*1800*/  LOP3.LUT R22, R84.reuse, 0x120, RZ, 0xfc, !PT ;  /* 0x0000012054167812 */ /* 0x040fe400078efcff */
[----:B------:R-:W-:Y:S01]  /*1810*/  LOP3.LUT R67, R67, 0xffffffdf, RZ, 0xc0, !PT ;  /* 0xffffffdf43437812 */ /* 0x000fe200078ec0ff */
[----:B------:R-:W3:Y:S01]  /*1820*/  @!P3 LDG.E.U16 R4, desc[UR6][R2.64+0xc0] ;  /* 0x0000c0060204b981 */ /* 0x000ee2000c1e1500 */
        /* <DEDUP_REMOVED lines=8> */
[----:B------:R-:W4:Y:S01]  /*18b0*/  @!P1 LDG.E.U16 R6, desc[UR6][R2.64+0x140] ;  /* 0x0001400602069981 */ /* 0x000f22000c1e1500 */
[----:B------:R-:W-:-:S02]  /*18c0*/  LOP3.LUT R28, R84, 0x180, RZ, 0xfc, !PT ;  /* 0x00000180541c7812 */ /* 0x000fc400078efcff */
[----:B------:R-:W-:Y:S01]  /*18d0*/  @P0 LOP3.LUT R67, R67, 0x10, RZ, 0xfc, !PT ;  /* 0x0000001043430812 */ /* 0x000fe200078efcff */
[----:B------:R-:W4:Y:S01]  /*18e0*/  @!P0 LDG.E.U16 R8, desc[UR6][R2.64+0x1c0] ;  /* 0x0001c00602088981 */ /* 0x000f22000c1e1500 */
[-C--:B------:R-:W-:Y:S02]  /*18f0*/  ISETP.GE.AND P0, PT, R20, R69.reuse, PT ;  /* 0x000000451400720c */ /* 0x080fe40003f06270 */
[----:B------:R-:W-:Y:S02]  /*1900*/  LOP3.LUT R30, R84, 0x1a0, RZ, 0xfc, !PT ;  /* 0x000001a0541e7812 */ /* 0x000fe400078efcff */
[----:B------:R-:W-:Y:S02]  /*1910*/  ISETP.GE.AND P6, PT, R22, R69, PT ;  /* 0x000000451600720c */ /* 0x000fe40003fc6270 */
[----:B------:R-:W-:Y:S02]  /*1920*/  LOP3.LUT R32, R84, 0x1c0, RZ, 0xfc, !PT ;  /* 0x000001c054207812 */ /* 0x000fe400078efcff */
[----:B------:R-:W-:-:S02]  /*1930*/  LOP3.LUT R67, R67, 0xfffffff7, RZ, 0xc0, !PT ;  /* 0xfffffff743437812 */ /* 0x000fc400078ec0ff */
[-C--:B------:R-:W-:Y:S02]  /*1940*/  ISETP.GE.AND P5, PT, R24, R69.reuse, PT ;  /* 0x000000451800720c */ /* 0x080fe40003fa6270 */
[----:B------:R-:W-:Y:S01]  /*1950*/  LOP3.LUT R34, R84, 0x1e0, RZ, 0xfc, !PT ;  /* 0x000001e054227812 */ /* 0x000fe200078efcff */
[----:B------:R-:W4:Y:S01]  /*1960*/  @!P0 LDG.E.U16 R13, desc[UR6][R2.64+0x200] ;  /* 0x00020006020d8981 */ /* 0x000f22000c1e1500 */
[-C--:B------:R-:W-:Y:S02]  /*1970*/  ISETP.GE.AND P4, PT, R26, R69.reuse, PT ;  /* 0x000000451a00720c */ /* 0x080fe40003f86270 */
[-C--:B------:R-:W-:Y:S01]  /*1980*/  ISETP.GE.AND P3, PT, R28, R69.reuse, PT ;  /* 0x000000451c00720c */ /* 0x080fe20003f66270 */
[----:B------:R-:W4:Y:S01]  /*1990*/  @!P6 LDG.E.U16 R10, desc[UR6][R2.64+0x240] ;  /* 0x00024006020ae981 */ /* 0x000f22000c1e1500 */
[----:B------:R-:W-:Y:S02]  /*19a0*/  ISETP.GE.AND P2, PT, R30, R69, PT ;  /* 0x000000451e00720c */ /* 0x000fe40003f46270 */
[----:B------:R-:W-:-:S02]  /*19b0*/  @P0 LOP3.LUT R67, R67, 0x8, RZ, 0xfc, !PT ;  /* 0x0000000843430812 */ /* 0x000fc400078efcff */
[-C--:B------:R-:W-:Y:S01]  /*19c0*/  ISETP.GE.AND P1, PT, R32, R69.reuse, PT ;  /* 0x000000452000720c */ /* 0x080fe20003f26270 */
[----:B------:R-:W4:Y:S01]  /*19d0*/  @!P5 LDG.E.U16 R15, desc[UR6][R2.64+0x280] ;  /* 0x00028006020fd981 */ /* 0x000f22000c1e1500 */
[----:B------:R-:W-:-:S03]  /*19e0*/  ISETP.GE.AND P0, PT, R34, R69, PT ;  /* 0x000000452200720c */ /* 0x000fc60003f06270 */
        /* <DEDUP_REMOVED lines=81> */
[----:B------:R-:W-:Y:S01]  /*1f00*/  PRMT R22, RZ, 0x7610, R22 ;  /* 0x00007610ff167816 */ /* 0x000fe20000000016 */
[----:B-----5:R-:W-:Y:S04]  /*1f10*/  STS.U16 [R66], R5 ;  /* 0x0000000542007388 */ /* 0x020fe80000000400 */
[----:B--2---:R0:W-:Y:S04]  /*1f20*/  STS.U16 [R65+0x40], R0 ;  /* 0x0000400041007388 */ /* 0x0041e80000000400 */
[----:B------:R-:W-:Y:S04]  /*1f30*/  STS.U16 [R64+0x80], R7 ;  /* 0x0000800740007388 */ /* 0x000fe80000000400 */
[----:B---3--:R1:W-:Y:S01]  /*1f40*/  STS.U16 [R63+0xc0], R4 ;  /* 0x0000c0043f007388 */ /* 0x0083e20000000400 */
[----:B0-----:R-:W-:-:S03]  /*1f50*/  LEA R0, R71, R68, 0x4 ;  /* 0x0000004447007211 */ /* 0x001fc600078e20ff */
[----:B------:R0:W-:Y:S01]  /*1f60*/  STS.U16 [R62+0x100], R9 ;  /* 0x000100093e007388 */ /* 0x0001e20000000400 */
[----:B------:R-:W-:-:S03]  /*1f70*/  LEA.HI.SX32 R0, R0, R0, 0x1b ;  /* 0x0000000000007211 */ /* 0x000fc600078fdaff */
[----:B----4-:R-:W-:Y:S04]  /*1f80*/  STS.U16 [R61+0x140], R6 ;  /* 0x000140063d007388 */ /* 0x010fe80000000400 */
        /* <DEDUP_REMOVED lines=144> */
.L_x_3084:
[----:B------:R-:W-:Y:S05]  /*2890*/  BSYNC B0 ;  /* 0x0000000000007941 */ /* 0x000fea0003800000 */
.L_x_3083:
        /* <DEDUP_REMOVED lines=37> */
.L_x_3086:
[----:B------:R-:W-:Y:S05]  /*2af0*/  BSYNC B0 ;  /* 0x0000000000007941 */ /* 0x000fea0003800000 */
.L_x_3085:
        /* <DEDUP_REMOVED lines=37> */
.L_x_3088:
[----:B------:R-:W-:Y:S05]  /*2d50*/  BSYNC B0 ;  /* 0x0000000000007941 */ /* 0x000fea0003800000 */
.L_x_3087:
        /* <DEDUP_REMOVED lines=37> */
.L_x_3090:
[----:B------:R-:W-:Y:S05]  /*2fb0*/  BSYNC B0 ;  /* 0x0000000000007941 */ /* 0x000fea0003800000 */
.L_x_3089:
        /* <DEDUP_REMOVED lines=37> */
.L_x_3092:
[----:B------:R-:W-:Y:S05]  /*3210*/  BSYNC B0 ;  /* 0x0000000000007941 */ /* 0x000fea0003800000 */
.L_x_3091:
        /* <DEDUP_REMOVED lines=37> */
.L_x_3094:
[----:B------:R-:W-:Y:S05]  /*3470*/  BSYNC B0 ;  /* 0x0000000000007941 */ /* 0x000fea0003800000 */
.L_x_3093:
        /* <DEDUP_REMOVED lines=37> */
.L_x_3096:
[----:B------:R-:W-:Y:S05]  /*36d0*/  BSYNC B0 ;  /* 0x0000000000007941 */ /* 0x000fea0003800000 */
.L_x_3095:
        /* <DEDUP_REMOVED lines=37> */
.L_x_3098:
[----:B------:R-:W-:Y:S05]  /*3930*/  BSYNC B0 ;  /* 0x0000000000007941 */ /* 0x000fea0003800000 */
.L_x_3097:
        /* <DEDUP_REMOVED lines=37> */
.L_x_3100:
[----:B------:R-:W-:Y:S05]  /*3b90*/  BSYNC B0 ;  /* 0x0000000000007941 */ /* 0x000fea0003800000 */
.L_x_3099:
        /* <DEDUP_REMOVED lines=37> */
.L_x_3102:
[----:B------:R-:W-:Y:S05]  /*3df0*/  BSYNC B0 ;  /* 0x0000000000007941 */ /* 0x000fea0003800000 */
.L_x_3101:
        /* <DEDUP_REMOVED lines=39> */
.L_x_3104:
[----:B------:R-:W-:Y:S05]  /*4070*/  BSYNC B0 ;  /* 0x0000000000007941 */ /* 0x000fea0003800000 */
.L_x_3103:
        /* <DEDUP_REMOVED lines=41> */
.L_x_3106:
[----:B------:R-:W-:Y:S05]  /*4310*/  BSYNC B0 ;  /* 0x0000000000007941 */ /* 0x000fea0003800000 */
.L_x_3105:
        /* <DEDUP_REMOVED lines=42> */
.L_x_3108:
[----:B------:R-:W-:Y:S05]  /*45c0*/  BSYNC B0 ;  /* 0x0000000000007941 */ /* 0x000fea0003800000 */
.L_x_3107:
        /* <DEDUP_REMOVED lines=42> */
.L_x_3110:
[----:B------:R-:W-:Y:S05]  /*4870*/  BSYNC B0 ;  /* 0x0000000000007941 */ /* 0x000fea0003800000 */
.L_x_3109:
        /* <DEDUP_REMOVED lines=42> */
.L_x_3112:
[----:B------:R-:W-:Y:S05]  /*4b20*/  BSYNC B0 ;  /* 0x0000000000007941 */ /* 0x000fea0003800000 */
.L_x_3111:
        /* <DEDUP_REMOVED lines=42> */
.L_x_3114:
[----:B------:R-:W-:Y:S05]  /*4dd0*/  BSYNC B0 ;  /* 0x0000000000007941 */ /* 0x000fea0003800000 */
.L_x_3113:
        /* <DEDUP_REMOVED lines=40> */
[----:B------:R-:W-:Y:S01]  /*5060*/  FMUL.FTZ R5, R43, R36 ;  /* 0x000000242b057220 */ /* 0x000fe20000410000 */
[----:B------:R-:W-:Y:S02]  /*5070*/  IMAD.MOV.U32 R0, RZ, RZ, RZ ;  /* 0x000000ffff007224 */ /* 0x000fe400078e00ff */
[----:B------:R-:W-:-:S07]  /*5080*/  IMAD.IADD R150, R87, 0x1, R91 ;  /* 0x0000000157967824 */ /* 0x000fce00078e025b */
.L_x_3125:
        /* <DEDUP_REMOVED lines=15> */
[C---:B0-----:R-:W-:Y:S01]  /*5180*/  IMAD.WIDE.U32 R88, R0.reuse, UR12, R84 ;  /* 0x0000000c00587c25 */ /* 0x041fe2000f8e0054 */
[----:B------:R-:W-:Y:S02]  /*5190*/  LOP3.LUT P4, RZ, R67, 0x400, RZ, 0xc0, !PT ;  /* 0x0000040043ff7812 */ /* 0x000fe4000788c0ff */
[----:B------:R-:W-:Y:S01]  /*51a0*/  IADD3 R41, R43, R41, RZ ;  /* 0x000000292b297210 */ /* 0x000fe20007ffe0ff */
[----:B------:R-:W-:Y:S01]  /*51b0*/  IMAD R43, R97, UR12, RZ ;  /* 0x0000000c612b7c24 */ /* 0x000fe2000f8e02ff */
[----:B------:R-:W-:Y:S01]  /*51c0*/  P2R R98, PR, RZ, 0x10 ;  /* 0x00000010ff627803 */ /* 0x000fe20000000000 */
[C---:B------:R-:W-:Y:S01]  /*51d0*/  IMAD R99, R0.reuse, UR9, R99 ;  /* 0x0000000900637c24 */ /* 0x040fe2000f8e0263 */
[----:B------:R-:W-:Y:S01]  /*51e0*/  LOP3.LUT P4, RZ, R67, 0x800, RZ, 0xc0, !PT ;  /* 0x0000080043ff7812 */ /* 0x000fe2000788c0ff */
[----:B------:R-:W-:Y:S01]  /*51f0*/  IMAD R43, R0, UR13, R43 ;  /* 0x0000000d002b7c24 */ /* 0x000fe2000f8e022b */
[----:B------:R-:W-:-:S02]  /*5200*/  LEA R40, P5, R42, R92, 0x1 ;  /* 0x0000005c2a287211 */ /* 0x000fc400078a08ff */
[----:B------:R-:W-:Y:S01]  /*5210*/  PRMT R104, RZ, 0x7610, R104 ;  /* 0x00007610ff687816 */ /* 0x000fe20000000068 */
[----:B------:R-:W-:Y:S01]  /*5220*/  IMAD.IADD R43, R89, 0x1, R43 ;  /* 0x00000001592b7824 */ /* 0x000fe200078e022b */
[----:B------:R-:W-:Y:S02]  /*5230*/  LEA.HI.X R41, R42, R77, R41, 0x1, P5 ;  /* 0x0000004d2a297211 */ /* 0x000fe400028f0c29 */
[C---:B------:R-:W-:Y:S02]  /*5240*/  LEA R42, P5, R88.reuse, R76, 0x1 ;  /* 0x0000004c582a7211 */ /* 0x040fe400078a08ff */
[----:B------:R-:W-:Y:S02]  /*5250*/  PRMT R107, RZ, 0x7610, R107 ;  /* 0x00007610ff6b7816 */ /* 0x000fe4000000006b */
[----:B------:R-:W-:Y:S01]  /*5260*/  LEA.HI.X R43, R88, R75, R43, 0x1, P5 ;  /* 0x0000004b582b7211 */ /* 0x000fe200028f0c2b */
[----:B------:R-:W2:Y:S01]  /*5270*/  @!P4 LDG.E.U16 R105, desc[UR6][R40.64] ;  /* 0x000000062869c981 */ /* 0x000ea2000c1e1500 */
[----:B------:R-:W-:Y:S01]  /*5280*/  ISETP.NE.AND P4, PT, R98, RZ, PT ;  /* 0x000000ff6200720c */ /* 0x000fe20003f85270 */
[----:B------:R-:W0:Y:S01]  /*5290*/  LDC.64 R88, c[0x0][0x300] ;  /* 0x0000c000ff587b82 */ /* 0x000e220000000a00 */
[----:B------:R-:W-:-:S02]  /*52a0*/  PRMT R106, RZ, 0x7610, R106 ;  /* 0x00007610ff6a7816 */ /* 0x000fc4000000006a */
        /* <DEDUP_REMOVED lines=13> */
[----:B------:R-:W-:Y:S02]  /*5380*/  PRMT R109, RZ, 0x7610, R109 ;  /* 0x00007610ff6d7816 */ /* 0x000fe4000000006d */
[----:B0-----:R-:W-:Y:S01]  /*5390*/  LEA R88, P5, R90, R88, 0x2 ;  /* 0x000000585a587211 */ /* 0x001fe200078a10ff */
        /* <DEDUP_REMOVED lines=37> */
[----:B0-----:R-:W-:Y:S01]  /*55f0*/  IMAD.SHL.U32 R40, R156, 0x10, RZ ;  /* 0x000000109c287824 */ /* 0x001fe200078e00ff */
        /* <DEDUP_REMOVED lines=26> */
[----:B---3--:R-:W-:Y:S01]  /*57a0*/  HADD2.F32 R60, -RZ, R60.H0_H0 ;  /* 0x2000003cff3c7230 */ /* 0x008fe20000004100 */
[----:B------:R-:W-:-:S04]  /*57b0*/  IADD3 R54, R40, 0xe, RZ ;  /* 0x0000000e28367810 */ /* 0x000fc80007ffe0ff */
[----:B------:R-:W-:Y:S01]  /*57c0*/  FMUL.FTZ R60, R149, R60 ;  /* 0x0000003c953c7220 */ /* 0x000fe20000410000 */
        /* <DEDUP_REMOVED lines=122> */
[----:B------:R-:W-:Y:S02]  /*5f70*/  LOP3.LUT P6, RZ, R67, 0x200, RZ, 0xc0, !PT ;  /* 0x0000020043ff7812 */ /* 0x000fe400078cc0ff */
[----:B------:R-:W-:-:S02]  /*5f80*/  IADD3 R54, R40, 0xd, RZ ;  /* 0x0000000d28367810 */ /* 0x000fc40007ffe0ff */
[----:B------:R-:W-:Y:S01]  /*5f90*/  P2R R103, PR, RZ, 0x40 ;  /* 0x00000040ff677803 */ /* 0x000fe20000000000 */
[----:B------:R-:W-:Y:S01]  /*5fa0*/  FMUL.FTZ R52, R3, R52 ;  /* 0x0000003403347220 */ /* 0x000fe20000410000 */
[----:B------:R-:W-:Y:S02]  /*5fb0*/  LOP3.LUT P6, RZ, R67, 0x400, RZ, 0xc0, !PT ;  /* 0x0000040043ff7812 */ /* 0x000fe400078cc0ff */
[----:B-1----:R-:W-:Y:S02]  /*5fc0*/  FSEL R138, R53, 1, !P5 ;  /* 0x3f800000358a7808 */ /* 0x002fe40006800000 */
[----:B------:R-:W-:Y:S02]  /*5fd0*/  ISETP.GE.U32.AND P5, PT, R54, R69, PT ;  /* 0x000000453600720c */ /* 0x000fe40003fa6070 */
[----:B------:R-:W-:Y:S02]  /*5fe0*/  P2R R108, PR, RZ, 0x40 ;  /* 0x00000040ff6c7803 */ /* 0x000fe40000000000 */
[----:B------:R-:W-:-:S02]  /*5ff0*/  LOP3.LUT P6, RZ, R67, 0x800, RZ, 0xc0, !PT ;  /* 0x0000080043ff7812 */ /* 0x000fc400078cc0ff */
        /* <DEDUP_REMOVED lines=20> */
[----:B------:R-:W-:Y:S01]  /*6140*/  PRMT R56, RZ, 0x7610, R56 ;  /* 0x00007610ff387816 */ /* 0x000fe20000000038 */
[----:B------:R-:W-:Y:S02]  /*6150*/  VIADD R40, R40, 0xf ;  /* 0x0000000f28287836 */ /* 0x000fe40000000000 */
        /* <DEDUP_REMOVED lines=50> */
[C---:B------:R-:W-:Y:S02]  /*6480*/  IADD3 R64, R55.reuse, 0xa0, RZ ;  /* 0x000000a037407810 */ /* 0x040fe40007ffe0ff */
[-C--:B------:R-:W-:Y:S02]  /*6490*/  LEA.HI.SX32 R58, R58, R55.reuse, 0x1b ;  /* 0x000000373a3a7211 */ /* 0x080fe400078fdaff */
[-C--:B------:R-:W-:Y:S02]  /*64a0*/  LEA.HI.SX32 R42, R42, R55.reuse, 0x1b ;  /* 0x000000372a2a7211 */ /* 0x080fe400078fdaff */
[-C--:B------:R-:W-:Y:S01]  /*64b0*/  LEA.HI.SX32 R60, R60, R55.reuse, 0x1b ;  /* 0x000000373c3c7211 */ /* 0x080fe200078fdaff */
[----:B------:R-:W-:Y:S01]  /*64c0*/  VIADD R106, R55, 0xc0 ;  /* 0x000000c0376a7836 */ /* 0x000fe20000000000 */
[----:B------:R-:W-:-:S02]  /*64d0*/  LEA.HI.SX32 R61, R64, R55, 0x1b ;  /* 0x00000037403d7211 */ /* 0x000fc400078fdaff */
[----:B------:R-:W-:Y:S02]  /*64e0*/  LEA R65, R58, UR4, 0x1 ;  /* 0x000000043a417c11 */ /* 0x000fe4000f8e08ff */
[----:B------:R-:W-:Y:S01]  /*64f0*/  LEA R63, R42, UR4, 0x1 ;  /* 0x000000042a3f7c11 */ /* 0x000fe2000f8e08ff */
[C---:B------:R-:W-:Y:S01]  /*6500*/  VIADD R42, R55.reuse, 0xe0 ;  /* 0x000000e0372a7836 */ /* 0x040fe20000000000 */
[----:B------:R-:W-:Y:S01]  /*6510*/  LEA R64, R60, UR4, 0x1 ;  /* 0x000000043c407c11 */ /* 0x000fe2000f8e08ff */
[C---:B------:R-:W-:Y:S01]  /*6520*/  VIADD R60, R55.reuse, 0x120 ;  /* 0x00000120373c7836 */ /* 0x040fe20000000000 */
[-C--:B------:R-:W-:Y:S01]  /*6530*/  LEA.HI.SX32 R62, R62, R55.reuse, 0x1b ;  /* 0x000000373e3e7211 */ /* 0x080fe200078fdaff */
[C---:B------:R-:W-:Y:S01]  /*6540*/  VIADD R100, R55.reuse, 0x140 ;  /* 0x0000014037647836 */ /* 0x040fe20000000000 */
[C---:B------:R-:W-:Y:S02]  /*6550*/  IADD3 R58, R55.reuse, 0x100, RZ ;  /* 0x00000100373a7810 */ /* 0x040fe40007ffe0ff */
[----:B------:R-:W-:Y:S01]  /*6560*/  LEA.HI.SX32 R106, R106, R55, 0x1b ;  /* 0x000000376a6a7211 */ /* 0x000fe200078fdaff */
[----:B------:R-:W-:Y:S01]  /*6570*/  VIADD R104, R55, 0x1a0 ;  /* 0x000001a037687836 */ /* 0x000fe20000000000 */
[----:B------:R-:W-:-:S02]  /*6580*/  LEA R62, R62, UR4, 0x1 ;  /* 0x000000043e3e7c11 */ /* 0x000fc4000f8e08ff */
[C---:B------:R-:W-:Y:S02]  /*6590*/  IADD3 R102, R55.reuse, 0x160, RZ ;  /* 0x0000016037667810 */ /* 0x040fe40007ffe0ff */
[-C--:B------:R-:W-:Y:S01]  /*65a0*/  LEA.HI.SX32 R59, R42, R55.reuse, 0x1b ;  /* 0x000000372a3b7211 */ /* 0x080fe200078fdaff */
[----:B------:R-:W-:Y:S01]  /*65b0*/  VIADD R42, R55, 0x1e0 ;  /* 0x000001e0372a7836 */ /* 0x000fe20000000000 */
[-C--:B------:R-:W-:Y:S02]  /*65c0*/  LEA.HI.SX32 R58, R58, R55.reuse, 0x1b ;  /* 0x000000373a3a7211 */ /* 0x080fe400078fdaff */
[----:B------:R-:W-:Y:S02]  /*65d0*/  LEA R61, R61, UR4, 0x1 ;  /* 0x000000043d3d7c11 */ /* 0x000fe4000f8e08ff */
[-C--:B------:R-:W-:Y:S02]  /*65e0*/  LEA.HI.SX32 R100, R100, R55.reuse, 0x1b ;  /* 0x0000003764647211 */ /* 0x080fe400078fdaff */
[----:B------:R-:W-:-:S02]  /*65f0*/  LEA.HI.SX32 R102, R102, R55, 0x1b ;  /* 0x0000003766667211 */ /* 0x000fc400078fdaff */
[----:B------:R-:W-:Y:S01]  /*6600*/  LEA R59, R59, UR4, 0x1 ;  /* 0x000000043b3b7c11 */ /* 0x000fe2000f8e08ff */
[----:B------:R-:W-:Y:S01]  /*6610*/  IMAD R43, R71, 0x10, R68 ;  /* 0x00000010472b7824 */ /* 0x000fe200078e0244 */
[----:B------:R-:W-:Y:S02]  /*6620*/  LEA R58, R58, UR4, 0x1 ;  /* 0x000000043a3a7c11 */ /* 0x000fe4000f8e08ff */
[----:B------:R-:W-:Y:S02]  /*6630*/  ISETP.NE.AND P5, PT, R70, RZ, PT ;  /* 0x000000ff4600720c */ /* 0x000fe40003fa5270 */
[-C--:B------:R-:W-:Y:S02]  /*6640*/  LEA.HI.SX32 R104, R104, R55.reuse, 0x1b ;  /* 0x0000003768687211 */ /* 0x080fe400078fdaff */
[----:B------:R-:W-:Y:S02]  /*6650*/  LEA.HI.SX32 R42, R42, R55, 0x1b ;  /* 0x000000372a2a7211 */ /* 0x000fe400078fdaff */
[----:B------:R-:W-:Y:S01]  /*6660*/  LEA.HI.SX32 R43, R43, R43, 0x1b ;  /* 0x0000002b2b2b7211 */ /* 0x000fe200078fdaff */
[----:B--2---:R0:W-:Y:S02]  /*6670*/  STS.U16 [R66+0x840], R57 ;  /* 0x0008403942007388 */ /* 0x0041e40000000400 */
[----:B0-----:R-:W-:-:S02]  /*6680*/  LEA.HI.SX32 R57, R60, R55, 0x1b ;  /* 0x000000373c397211 */ /* 0x001fc400078fdaff */
[----:B---3--:R0:W-:Y:S01]  /*6690*/  STS.U16 [R65+0x880], R52 ;  /* 0x0008803441007388 */ /* 0x0081e20000000400 */
[----:B------:R-:W-:Y:S02]  /*66a0*/  LEA R60, R106, UR4, 0x1 ;  /* 0x000000046a3c7c11 */ /* 0x000fe4000f8e08ff */
[----:B------:R-:W-:Y:S01]  /*66b0*/  LEA R57, R57, UR4, 0x1 ;  /* 0x0000000439397c11 */ /* 0x000fe2000f8e08ff */
[----:B0-----:R-:W-:Y:S01]  /*66c0*/  VIADD R52, R55, 0x180 ;  /* 0x0000018037347836 */ /* 0x001fe20000000000 */
[----:B----4-:R0:W-:Y:S04]  /*66d0*/  STS.U16 [R64+0x8c0], R53 ;  /* 0x0008c03540007388 */ /* 0x0101e80000000400 */
[----:B------:R-:W-:Y:S01]  /*66e0*/  LEA.HI.SX32 R52, R52, R55, 0x1b ;  /* 0x0000003734347211 */ /* 0x000fe200078fdaff */
[----:B-----5:R1:W-:Y:S01]  /*66f0*/  STS.U16 [R63+0x900], R56 ;  /* 0x000900383f007388 */ /* 0x0203e20000000400 */
[----:B0-----:R-:W-:-:S02]  /*6700*/  LEA R53, R104, UR4, 0x1 ;  /* 0x0000000468357c11 */ /* 0x001fc4000f8e08ff */
[----:B-1----:R-:W-:Y:S01]  /*6710*/  IADD3 R56, R55, 0x1c0, RZ ;  /* 0x000001c037387810 */ /* 0x002fe20007ffe0ff */
        /* <DEDUP_REMOVED lines=57> */
[----:B------:R-:W-:Y:S01]  /*6ab0*/  HFMA2.MMA R88, -RZ, RZ, 1.875, 0 ;  /* 0x3f800000ff587435 */ /* 0x000fe200000001ff */
        /* <DEDUP_REMOVED lines=18> */
.L_x_3117:
        /* <DEDUP_REMOVED lines=10> */
.L_x_3116:
        /* <DEDUP_REMOVED lines=84> */
.L_x_3119:
[----:B------:R-:W-:Y:S05]  /*71c0*/  BSYNC B0 ;  /* 0x0000000000007941 */ /* 0x000fea0003800000 */
.L_x_3118:
        /* <DEDUP_REMOVED lines=46> */
.L_x_3122:
        /* <DEDUP_REMOVED lines=32> */
.L_x_3123:
[----:B------:R1:W5:Y:S02]  /*76b0*/  LDG.E R41, desc[UR6][R80.64] ;  /* 0x0000000650297981 */ /* 0x000364000c1e1900 */
.L_x_3124:
[----:B-----5:R-:W-:-:S05]  /*76c0*/  IMAD.WIDE R40, R41, 0x4, R78 ;  /* 0x0000000429287825 */ /* 0x020fca00078e024e */
[----:B0-----:R0:W2:Y:S01]  /*76d0*/  LDG.E R89, desc[UR6][R40.64] ;  /* 0x0000000628597981 */ /* 0x0010a2000c1e1900 */
[----:B------:R-:W-:Y:S02]  /*76e0*/  IMAD.MOV.U32 R43, RZ, RZ, R95 ;  /* 0x000000ffff2b7224 */ /* 0x000fe400078e005f */
[----:B------:R-:W-:-:S04]  /*76f0*/  IMAD R97, R97, UR14, RZ ;  /* 0x0000000e61617c24 */ /* 0x000fc8000f8e02ff */
[----:B------:R-:W-:Y:S01]  /*7700*/  IMAD R97, R0, UR15, R97 ;  /* 0x0000000f00617c24 */ /* 0x000fe2000f8e0261 */
[----:B0-----:R-:W0:Y:S01]  /*7710*/  LDC.64 R40, c[0x0][0x340] ;  /* 0x0000d000ff287b82 */ /* 0x001e220000000a00 */
        /* <DEDUP_REMOVED lines=11> */
.L_x_3121:
[----:B------:R-:W-:Y:S05]  /*77d0*/  BSYNC B0 ;  /* 0x0000000000007941 */ /* 0x000fea0003800000 */
.L_x_3120:
        /* <DEDUP_REMOVED lines=19> */
.L_x_3115:
[----:B------:R-:W-:Y:S01]  /*7910*/  BAR.SYNC.DEFER_BLOCKING 0x0 ;  /* 0x0000000000007b1d */ /* 0x000fe20000010000 */
[----:B------:R-:W-:Y:S02]  /*7920*/  F2FP.F16.F32.PACK_AB R28, R28, R29 ;  /* 0x0000001d1c1c723e */ /* 0x000fe400000000ff */
[----:B------:R-:W-:Y:S02]  /*7930*/  F2FP.F16.F32.PACK_AB R26, R26, R27 ;  /* 0x0000001b1a1a723e */ /* 0x000fe400000000ff */
[----:B------:R-:W-:Y:S01]  /*7940*/  F2FP.F16.F32.PACK_AB R24, R24, R25 ;  /* 0x000000191818723e */ /* 0x000fe200000000ff */
[----:B------:R-:W-:Y:S01]  /*7950*/  BSSY B0, `(.L_x_3126) ;  /* 0x000004b000007945 */ /* 0x000fe20003800000 */
[----:B------:R-:W-:Y:S01]  /*7960*/  PRMT R0, R28, 0x7632, R0 ;  /* 0x000076321c007816 */ /* 0x000fe20000000000 */
[----:B--23--:R-:W2:Y:S01]  /*7970*/  S2R R40, SR_CTAID.Y ;  /* 0x0000000000287919 */ /* 0x00cea20000002600 */
        /* <DEDUP_REMOVED lines=17> */
[----:B--2---:R-:W-:Y:S02]  /*7a90*/  SHF.R.S32.HI R8, RZ, 0x1f, R40 ;  /* 0x0000001fff087819 */ /* 0x004fe40000011428 */
[----:B-----5:R-:W-:Y:S01]  /*7aa0*/  PRMT R2, R16, 0x7632, R2 ;  /* 0x0000763210027816 */ /* 0x020fe20000000002 */
[----:B------:R-:W-:Y:S04]  /*7ab0*/  STS.U16 [R50+0x8], R24 ;  /* 0x0000081832007388 */ /* 0x000fe80000000400 */
[----:B------:R-:W-:Y:S04]  /*7ac0*/  STS.U16 [R50+0xc], R22 ;  /* 0x00000c1632007388 */ /* 0x000fe80000000400 */
[----:B------:R2:W-:Y:S04]  /*7ad0*/  STS.U16 [R50+0xe], R0 ;  /* 0x00000e0032007388 */ /* 0x0005e80000000400 */
[----:B------:R-:W-:Y:S04]  /*7ae0*/  STS.U16 [R50+0x10], R20 ;  /* 0x0000101432007388 */ /* 0x000fe80000000400 */
[----:B------:R-:W-:Y:S01]  /*7af0*/  STS.U16 [R50+0x12], R3 ;  /* 0x0000120332007388 */ /* 0x000fe20000000400 */
[----:B--2---:R-:W-:-:S03]  /*7b00*/  SHF.R.S32.HI R0, RZ, 0x1f, R157 ;  /* 0x0000001fff007819 */ /* 0x004fc6000001149d */
[----:B------:R-:W-:Y:S04]  /*7b10*/  STS.U16 [R50+0x14], R18 ;  /* 0x0000141232007388 */ /* 0x000fe80000000400 */
[----:B------:R-:W-:Y:S04]  /*7b20*/  STS.U16 [R50+0x16], R25 ;  /* 0x0000161932007388 */ /* 0x000fe80000000400 */
[----:B------:R-:W-:Y:S04]  /*7b30*/  STS.U16 [R50+0x18], R16 ;  /* 0x0000181032007388 */ /* 0x000fe80000000400 */
[----:B------:R2:W-:Y:S04]  /*7b40*/  STS.U16 [R50+0x1a], R2 ;  /* 0x00001a0232007388 */ /* 0x0005e80000000400 */
        /* <DEDUP_REMOVED lines=22> */
[----:B------:R-:W-:-:S02]  /*7cb0*/  ULDC.64 UR4, c[0x0][0x2c0] ;  /* 0x0000b00000047ab9 */ /* 0x000fc40000000a00 */
[----:B------:R-:W-:Y:S02]  /*7cc0*/  IMAD R0, R0, UR4, RZ ;  /* 0x0000000400007c24 */ /* 0x000fe4000f8e02ff */
[----:B--2---:R-:W-:-:S04]  /*7cd0*/  IMAD.WIDE.U32 R2, R157, UR4, RZ ;  /* 0x000000049d027c25 */ /* 0x004fc8000f8e00ff */
[----:B------:R-:W-:-:S04]  /*7ce0*/  IMAD R7, R157, UR5, R0 ;  /* 0x000000059d077c24 */ /* 0x000fc8000f8e0200 */
[----:B------:R-:W-:Y:S01]  /*7cf0*/  IMAD.IADD R27, R3, 0x1, R7 ;  /* 0x00000001031b7824 */ /* 0x000fe200078e0207 */
[----:B---3--:R-:W-:-:S13]  /*7d00*/  ISETP.GE.AND P0, PT, R84, R25, PT ;  /* 0x000000195400720c */ /* 0x008fda0003f06270 */
        /* <DEDUP_REMOVED lines=15> */
.L_x_3127:
[----:B------:R-:W-:Y:S05]  /*7e00*/  BSYNC B0 ;  /* 0x0000000000007941 */ /* 0x000fea0003800000 */
.L_x_3126:
[----:B--2---:R-:W2:Y:S01]  /*7e10*/  LDC.64 R6, c[0x0][0x338] ;  /* 0x0000ce00ff067b82 */ /* 0x004ea20000000a00 */
        /* <DEDUP_REMOVED lines=10> */
[----:B------:R-:W-:-:S02]  /*7ec0*/  LOP3.LUT R10, R84, 0x60, RZ, 0xfc, !PT ;  /* 0x00000060540a7812 */ /* 0x000fc400078efcff */
[-C--:B------:R-:W-:Y:S02]  /*7ed0*/  ISETP.GE.AND P4, PT, R8, R25.reuse, PT ;  /* 0x000000190800720c */ /* 0x080fe40003f86270 */
[-C--:B------:R-:W-:Y:S02]  /*7ee0*/  ISETP.GE.AND P5, PT, R10, R25.reuse, PT ;  /* 0x000000190a00720c */ /* 0x080fe40003fa6270 */
[C---:B------:R-:W-:Y:S02]  /*7ef0*/  LOP3.LUT R12, R84.reuse, 0x80, RZ, 0xfc, !PT ;  /* 0x00000080540c7812 */ /* 0x040fe400078efcff */
[----:B------:R-:W-:Y:S02]  /*7f00*/  LOP3.LUT R8, R84, 0xe0, RZ, 0xfc, !PT ;  /* 0x000000e054087812 */ /* 0x000fe400078efcff */
[----:B------:R-:W-:Y:S01]  /*7f10*/  ISETP.GE.AND P6, PT, R12, R25, PT ;  /* 0x000000190c00720c */ /* 0x000fe20003fc6270 */
[----:B--2---:R-:W-:Y:S01]  /*7f20*/  IMAD.WIDE R2, R84, 0x2, R6 ;  /* 0x0000000254027825 */ /* 0x004fe200078e0206 */
[----:B------:R-:W-:-:S02]  /*7f30*/  IADD3 R7, P0, R155, R4, RZ ;  /* 0x000000049b077210 */ /* 0x000fc40007f1e0ff */
[----:B------:R-:W-:Y:S01]  /*7f40*/  ISETP.GE.AND P2, PT, R8, R25, PT ;  /* 0x000000190800720c */ /* 0x000fe20003f46270 */
[----:B------:R-:W-:Y:S01]  /*7f50*/  IMAD.IADD R155, R69, 0x1, R155 ;  /* 0x00000001459b7824 */ /* 0x000fe200078e029b */
[----:B------:R-:W-:Y:S02]  /*7f60*/  IADD3.X R4, R9, R0, R5, P0, !PT ;  /* 0x0000000009047210 */ /* 0x000fe400007fe405 */
[C---:B------:R-:W-:Y:S02]  /*7f70*/  LEA R6, P0, R7.reuse, R2, 0x1 ;  /* 0x0000000207067211 */ /* 0x040fe400078008ff */
[----:B------:R-:W-:Y:S02]  /*7f80*/  LOP3.LUT R0, R84, 0xa0, RZ, 0xfc, !PT ;  /* 0x000000a054007812 */ /* 0x000fe400078efcff */
[----:B------:R-:W-:Y:S01]  /*7f90*/  LEA.HI.X R7, R7, R3, R4, 0x1, P0 ;  /* 0x0000000307077211 */ /* 0x000fe200000f0c04 */
[----:B------:R-:W-:Y:S01]  /*7fa0*/  IMAD.MOV.U32 R3, RZ, RZ, R77 ;  /* 0x000000ffff037224 */ /* 0x000fe200078e004d */
[-C--:B------:R-:W-:Y:S01]  /*7fb0*/  ISETP.GE.AND P0, PT, R0, R25.reuse, PT ;  /* 0x000000190000720c */ /* 0x080fe20003f06270 */
[----:B------:R-:W-:Y:S01]  /*7fc0*/  IMAD.MOV.U32 R77, RZ, RZ, R75 ;  /* 0x000000ffff4d7224 */ /* 0x000fe200078e004b */
[C---:B------:R-:W-:Y:S01]  /*7fd0*/  LOP3.LUT R2, R84.reuse, 0xc0, RZ, 0xfc, !PT ;  /* 0x000000c054027812 */ /* 0x040fe200078efcff */
[----:B------:R2:W-:Y:S01]  /*7fe0*/  @!P3 STG.E.U16 desc[UR6][R6.64+0x40], R65 ;  /* 0x000040410600b986 */ /* 0x0005e2000c101506 */
[----:B------:R-:W-:Y:S01]  /*7ff0*/  LOP3.LUT R0, R84, 0x100, RZ, 0xfc, !PT ;  /* 0x0000010054007812 */ /* 0x000fe200078efcff */
[----:B------:R-:W-:Y:S01]  /*8000*/  IMAD.WIDE R4, R69, 0x2, R76 ;  /* 0x0000000245047825 */ /* 0x000fe200078e024c */
[-C--:B------:R-:W-:Y:S01]  /*8010*/  ISETP.GE.AND P1, PT, R2, R25.reuse, PT ;  /* 0x000000190200720c */ /* 0x080fe20003f26270 */
[----:B------:R2:W-:Y:S01]  /*8020*/  @!P4 STG.E.U16 desc[UR6][R6.64+0x80], R11 ;  /* 0x0000800b0600c986 */ /* 0x0005e2000c101506 */
[-C--:B------:R-:W-:Y:S01]  /*8030*/  ISETP.GE.AND P3, PT, R0, R25.reuse, PT ;  /* 0x000000190000720c */ /* 0x080fe20003f66270 */
[----:B------:R-:W-:Y:S01]  /*8040*/  IMAD.MOV.U32 R76, RZ, RZ, R4 ;  /* 0x000000ffff4c7224 */ /* 0x000fe200078e0004 */
[C---:B------:R-:W-:Y:S01]  /*8050*/  LOP3.LUT R2, R84.reuse, 0x120, RZ, 0xfc, !PT ;  /* 0x0000012054027812 */ /* 0x040fe200078efcff */
[----:B------:R2:W-:Y:S01]  /*8060*/  @!P5 STG.E.U16 desc[UR6][R6.64+0xc0], R63 ;  /* 0x0000c03f0600d986 */ /* 0x0005e2000c101506 */
[----:B------:R-:W-:Y:S01]  /*8070*/  LOP3.LUT R0, R84, 0x140, RZ, 0xfc, !PT ;  /* 0x0000014054007812 */ /* 0x000fe200078efcff */
[----:B------:R-:W-:Y:S01]  /*8080*/  IMAD.MOV.U32 R75, RZ, RZ, R5 ;  /* 0x000000ffff4b7224 */ /* 0x000fe200078e0005 */
        /* <DEDUP_REMOVED lines=18> */
[----:B------:R-:W-:Y:S01]  /*81b0*/  ISETP.GE.AND P3, PT, R84, R25, PT ;  /* 0x000000195400720c */ /* 0x000fe20003f66270 */
[C---:B------:R-:W-:Y:S01]  /*81c0*/  IMAD.WIDE R2, R69.reuse, 0x2, R2 ;  /* 0x0000000245027825 */ /* 0x040fe200078e0202 */
[----:B------:R-:W-:Y:S01]  /*81d0*/  IADD3 R70, R70, 0x1, RZ ;  /* 0x0000000146467810 */ /* 0x000fe20007ffe0ff */
[----:B------:R2:W-:Y:S01]  /*81e0*/  @!P5 STG.E.U16 desc[UR6][R6.64+0x280], R19 ;  /* 0x000280130600d986 */ /* 0x0005e2000c101506 */
[----:B------:R-:W-:Y:S01]  /*81f0*/  IADD3 R73, R69, R73, RZ ;  /* 0x0000004945497210 */ /* 0x000fe20007ffe0ff */
[----:B------:R-:W-:Y:S01]  /*8200*/  IMAD.MOV.U32 R92, RZ, RZ, R2 ;  /* 0x000000ffff5c7224 */ /* 0x000fe200078e0002 */
[----:B------:R-:W-:Y:S01]  /*8210*/  MOV R77, R3 ;  /* 0x00000003004d7202 */ /* 0x000fe20000000f00 */
[----:B------:R2:W-:Y:S04]  /*8220*/  @!P6 STG.E.U16 desc[UR6][R6.64+0x2c0], R55 ;  /* 0x0002c0370600e986 */ /* 0x0005e8000c101506 */
[----:B------:R2:W-:Y:S04]  /*8230*/  @!P1 STG.E.U16 desc[UR6][R6.64+0x340], R53 ;  /* 0x0003403506009986 */ /* 0x0005e8000c101506 */
[----:B------:R2:W-:Y:S04]  /*8240*/  @!P2 STG.E.U16 desc[UR6][R6.64+0x380], R23 ;  /* 0x000380170600a986 */ /* 0x0005e8000c101506 */
[----:B------:R2:W-:Y:S04]  /*8250*/  @!P3 STG.E.U16 desc[UR6][R6.64+0x3c0], R51 ;  /* 0x0003c0330600b986 */ /* 0x0005e8000c101506 */
[----:B------:R2:W-:Y:S01]  /*8260*/  @!P0 STG.E.U16 desc[UR6][R6.64+0x300], R21 ;  /* 0x0003001506008986 */ /* 0x0005e2000c101506 */
[----:B------:R-:W-:-:S13]  /*8270*/  ISETP.GE.AND P0, PT, R70, R72, PT ;  /* 0x000000484600720c */ /* 0x000fda0003f06270 */
[----:B--2---:R-:W-:Y:S05]  /*8280*/  @!P0 BRA `(.L_x_3128) ;  /* 0xffffff90004c8947 */ /* 0x004fea000383ffff */
[----:B------:R-:W-:Y:S05]  /*8290*/  EXIT ;  /* 0x000000000000794d */ /* 0x000fea0003800000 */
.L_x_3129:
        /* <DEDUP_REMOVED lines=14> */
.L_x_8683:


//--------------------- .text._Z25selective_scan_fwd_kernelI32Selective_Scan_fwd_kernel_traitsILi64ELi16ELi1ELb0ELb1ELb1ELb1ELb0EN3c104HalfEffEEv13SSMParamsBase --------------------------
	.section	.text._Z25selective_scan_fwd_kernelI32Selective_Scan_fwd_kernel_traitsILi64ELi16ELi1ELb0ELb1ELb1ELb1ELb0EN3c104HalfEffEEv13SSMParamsBase,"ax",@progbits
	.align	128
        .global         _Z25selective_scan_fwd_kernelI32Selective_Scan_fwd_kernel_traitsILi64ELi16ELi1ELb0ELb1ELb1ELb1ELb0EN3c104HalfEffEEv13SSMParamsBase
        .type           _Z25selective_scan_fwd_kernelI32Selective_Scan_fwd_kernel_traitsILi64ELi16ELi1ELb0ELb1ELb1ELb1ELb0EN3c104HalfEffEEv13SSMParamsBase,@function
        .size           _Z25selective_scan_fwd_kernelI32Selective_Scan_fwd_kernel_traitsILi64ELi16ELi1ELb0ELb1ELb1ELb1ELb0EN3c104HalfEffEEv13SSMParamsBase,(.L_x_8684 - _Z25selective_scan_fwd_kernelI32Selective_Scan_fwd_kernel_traitsILi64ELi16ELi1ELb0ELb1ELb1ELb1ELb0EN3c104HalfEffEEv13SSMParamsBase)
        .other          _Z25selective_scan_fwd_kernelI32Selective_Scan_fwd_kernel_traitsILi64ELi16ELi1ELb0ELb1ELb1ELb1ELb0EN3c104HalfEffEEv13SSMParamsBase,@"STO_CUDA_ENTRY STV_DEFAULT"
_Z25selective_scan_fwd_kernelI32Selective_Scan_fwd_kernel_traitsILi64ELi16ELi1ELb0ELb1ELb1ELb1ELb0EN3c104HalfEffEEv13SSMParamsBase:
.text._Z25selective_scan_fwd_kernelI32Selective_Scan_fwd_kernel_traitsILi64ELi16ELi1ELb0ELb1ELb1ELb1ELb0EN3c104HalfEffEEv13SSMParamsBase:
        /* <DEDUP_REMOVED lines=38> */
.L_x_3130:
        /* <DEDUP_REMOVED lines=37> */
.L_x_3131:
        /* <DEDUP_REMOVED lines=12> */
.L_x_3132:
        /* <DEDUP_REMOVED lines=185> */
.L_x_3133:
        /* <DEDUP_REMOVED lines=18> */
.L_x_3134:
        /* <DEDUP_REMOVED lines=13> */
.L_x_3182:
        /* <DEDUP_REMOVED lines=11> */
[----:B------:R-:W-:Y:S05]  /*13a0*/  @!P0 EXIT ;  /* 0x000000000000894d */ /* 0x000fea0003800000 */
        /* <DEDUP_REMOVED lines=172> */
[----:B---3--:R1:W-:Y:S01]  /*1e70*/  STS.U16 [R63+0xc0], R6 ;  /* 0x0000c0063f007388 */ /* 0x0083e20000000400 */
        /* <DEDUP_REMOVED lines=145> */
.L_x_3136:
[----:B------:R-:W-:Y:S05]  /*2790*/  BSYNC B0 ;  /* 0x0000000000007941 */ /* 0x000fea0003800000 */
.L_x_3135:
        /* <DEDUP_REMOVED lines=37> */
.L_x_3138:
[----:B------:R-:W-:Y:S05]  /*29f0*/  BSYNC B0 ;  /* 0x0000000000007941 */ /* 0x000fea0003800000 */
.L_x_3137:
        /* <DEDUP_REMOVED lines=37> */
.L_x_3140:
[----:B------:R-:W-:Y:S05]  /*2c50*/  BSYNC B0 ;  /* 0x0000000000007941 */ /* 0x000fea0003800000 */
.L_x_3139:
        /* <DEDUP_REMOVED lines=37> */
.L_x_3142:
[----:B------:R-:W-:Y:S05]  /*2eb0*/  BSYNC B0 ;  /* 0x0000000000007941 */ /* 0x000fea0003800000 */
.L_x_3141:
        /* <DEDUP_REMOVED lines=37> */
.L_x_3144:
[----:B------:R-:W-:Y:S05]  /*3110*/  BSYNC B0 ;  /* 0x0000000000007941 */ /* 0x000fea0003800000 */
.L_x_3143:
        /* <DEDUP_REMOVED lines=37> */
.L_x_3146:
[----:B------:R-:W-:Y:S05]  /*3370*/  BSYNC B0 ;  /* 0x0000000000007941 */ /* 0x000fea0003800000 */
.L_x_3145:
        /* <DEDUP_REMOVED lines=37> */
.L_x_3148:
[----:B------:R-:W-:Y:S05]  /*35d0*/  BSYNC B0 ;  /* 0x0000000000007941 */ /* 0x000fea0003800000 */
.L_x_3147:
        /* <DEDUP_REMOVED lines=37> */
.L_x_3150:
[----:B------:R-:W-:Y:S05]  /*3830*/  BSYNC B0 ;  /* 0x0000000000007941 */ /* 0x000fea0003800000 */
.L_x_3149:
        /* <DEDUP_REMOVED lines=37> */
.L_x_3152:
[----:B------:R-:W-:Y:S05]  /*3a90*/  BSYNC B0 ;  /* 0x0000000000007941 */ /* 0x000fea0003800000 */
.L_x_3151:
        /* <DEDUP_REMOVED lines=37> */
.L_x_3154:
[----:B------:R-:W-:Y:S05]  /*3cf0*/  BSYNC B0 ;  /* 0x0000000000007941 */ /* 0x000fea0003800000 */
.L_x_3153:
        /* <DEDUP_REMOVED lines=39> */
.L_x_3156:
[----:B------:R-:W-:Y:S05]  /*3f70*/  BSYNC B0 ;  /* 0x0000000000007941 */ /* 0x000fea0003800000 */
.L_x_3155:
        /* <DEDUP_REMOVED lines=40> */
.L_x_3158:
[----:B------:R-:W-:Y:S05]  /*4200*/  BSYNC B0 ;  /* 0x0000000000007941 */ /* 0x000fea0003800000 */
.L_x_3157:
        /* <DEDUP_REMOVED lines=42> */
.L_x_3160:
[----:B------:R-:W-:Y:S05]  /*44b0*/  BSYNC B0 ;  /* 0x0000000000007941 */ /* 0x000fea0003800000 */
.L_x_3159:
        /* <DEDUP_REMOVED lines=42> */
.L_x_3162:
[----:B------:R-:W-:Y:S05]  /*4760*/  BSYNC B0 ;  /* 0x0000000000007941 */ /* 0x000fea0003800000 */
.L_x_3161:
        /* <DEDUP_REMOVED lines=42> */
.L_x_3164:
[----:B------:R-:W-:Y:S05]  /*4a10*/  BSYNC B0 ;  /* 0x0000000000007941 */ /* 0x000fea0003800000 */
.L_x_3163:
        /* <DEDUP_REMOVED lines=42> */
.L_x_3166:
[----:B------:R-:W-:Y:S05]  /*4cc0*/  BSYNC B0 ;  /* 0x0000000000007941 */ /* 0x000fea0003800000 */
.L_x_3165:
        /* <DEDUP_REMOVED lines=43> */
.L_x_3177:
        /* <DEDUP_REMOVED lines=33> */
[----:B------:R-:W-:Y:S02]  /*5190*/  P2R R100, PR, RZ, 0x8 ;  /* 0x00000008ff647803 */ /* 0x000fe40000000000 */
[C---:B------:R-:W-:Y:S02]  /*51a0*/  LOP3.LUT P3, RZ, R67.reuse, 0x800, RZ, 0xc0, !PT ;  /* 0x0000080043ff7812 */ /* 0x040fe4000786c0ff */
[----:B------:R-:W-:Y:S02]  /*51b0*/  PRMT R99, RZ, 0x7610, R99 ;  /* 0x00007610ff637816 */ /* 0x000fe40000000063 */
[----:B------:R-:W-:Y:S02]  /*51c0*/  PRMT R104, RZ, 0x7610, R104 ;  /* 0x00007610ff687816 */ /* 0x000fe40000000068 */
[----:B------:R-:W-:Y:S02]  /*51d0*/  P2R R108, PR, RZ, 0x4 ;  /* 0x00000004ff6c7803 */ /* 0x000fe40000000000 */
[----:B------:R-:W-:-:S02]  /*51e0*/  LOP3.LUT P2, RZ, R67, 0x20, RZ, 0xc0, !PT ;  /* 0x0000002043ff7812 */ /* 0x000fc4000784c0ff */
[----:B------:R-:W-:Y:S02]  /*51f0*/  P2R R109, PR, RZ, 0x2 ;  /* 0x00000002ff6d7803 */ /* 0x000fe40000000000 */
[C---:B------:R-:W-:Y:S02]  /*5200*/  LOP3.LUT P1, RZ, R67.reuse, 0x10, RZ, 0xc0, !PT ;  /* 0x0000001043ff7812 */ /* 0x040fe4000782c0ff */
[----:B------:R-:W-:Y:S02]  /*5210*/  P2R R110, PR, RZ, 0x1 ;  /* 0x00000001ff6e7803 */ /* 0x000fe40000000000 */
[C---:B0-----:R-:W-:Y:S02]  /*5220*/  LEA R88, P5, R90.reuse, R88, 0x2 ;  /* 0x000000585a587211 */ /* 0x041fe400078a10ff */
[----:B------:R-:W-:Y:S02]  /*5230*/  LOP3.LUT P0, RZ, R67, 0x8, RZ, 0xc0, !PT ;  /* 0x0000000843ff7812 */ /* 0x000fe4000780c0ff */
[----:B------:R-:W-:-:S02]  /*5240*/  LEA.HI.X R89, R90, R89, R91, 0x2, P5 ;  /* 0x000000595a597211 */ /* 0x000fc400028f145b */
[----:B------:R-:W-:Y:S02]  /*5250*/  PRMT R90, RZ, 0x7610, R90 ;  /* 0x00007610ff5a7816 */ /* 0x000fe4000000005a */
[----:B------:R-:W-:Y:S01]  /*5260*/  PRMT R111, RZ, 0x7610, R111 ;  /* 0x00007610ff6f7816 */ /* 0x000fe2000000006f */
[----:B------:R-:W2:Y:S01]  /*5270*/  LDG.E R88, desc[UR6][R88.64] ;  /* 0x0000000658587981 */ /* 0x000ea2000c1e1900 */
[----:B------:R-:W-:Y:S02]  /*5280*/  PRMT R112, RZ, 0x7610, R112 ;  /* 0x00007610ff707816 */ /* 0x000fe40000000070 */
[----:B------:R-:W-:Y:S01]  /*5290*/  PRMT R91, RZ, 0x7610, R91 ;  /* 0x00007610ff5b7816 */ /* 0x000fe2000000005b */
[----:B------:R-:W3:Y:S01]  /*52a0*/  @!P3 LDG.E.U16 R90, desc[UR6][R40.64+0x40] ;  /* 0x00004006285ab981 */ /* 0x000ee2000c1e1500 */
[----:B------:R-:W-:Y:S02]  /*52b0*/  ISETP.NE.AND P3, PT, R100, RZ, PT ;  /* 0x000000ff6400720c */ /* 0x000fe40003f65270 */
[----:B------:R-:W-:Y:S01]  /*52c0*/  PRMT R113, RZ, 0x7610, R113 ;  /* 0x00007610ff717816 */ /* 0x000fe20000000071 */
[----:B------:R-:W4:Y:S01]  /*52d0*/  @!P2 LDG.E.U16 R112, desc[UR6][R40.64+0x1c0] ;  /* 0x0001c0062870a981 */ /* 0x000f22000c1e1500 */
[----:B------:R-:W-:-:S02]  /*52e0*/  PRMT R114, RZ, 0x7610, R114 ;  /* 0x00007610ff727816 */ /* 0x000fc40000000072 */
[C---:B------:R-:W-:Y:S01]  /*52f0*/  LOP3.LUT P5, RZ, R67.reuse, 0x4, RZ, 0xc0, !PT ;  /* 0x0000000443ff7812 */ /* 0x040fe200078ac0ff */
[----:B------:R-:W5:Y:S01]  /*5300*/  @!P4 LDG.E.U16 R91, desc[UR6][R40.64] ;  /* 0x00000006285bc981 */ /* 0x000f62000c1e1500 */
[----:B------:R-:W-:Y:S02]  /*5310*/  LOP3.LUT P6, RZ, R67, 0x2, RZ, 0xc0, !PT ;  /* 0x0000000243ff7812 */ /* 0x000fe400078cc0ff */
[----:B------:R-:W-:Y:S01]  /*5320*/  PRMT R115, RZ, 0x7610, R115 ;  /* 0x00007610ff737816 */ /* 0x000fe20000000073 */
[----:B------:R-:W2:Y:S01]  /*5330*/  @!P1 LDG.E.U16 R113, desc[UR6][R40.64+0x200] ;  /* 0x0002000628719981 */ /* 0x000ea2000c1e1500 */
[----:B------:R-:W-:Y:S02]  /*5340*/  PRMT R116, RZ, 0x7610, R116 ;  /* 0x00007610ff747816 */ /* 0x000fe40000000074 */
[----:B------:R-:W-:Y:S01]  /*5350*/  PRMT R117, RZ, 0x7610, R117 ;  /* 0x00007610ff757816 */ /* 0x000fe20000000075 */
[----:B------:R-:W4:Y:S01]  /*5360*/  @!P3 LDG.E.U16 R99, desc[UR6][R40.64+0x80] ;  /* 0x000080062863b981 */ /* 0x000f22000c1e1500 */
[----:B------:R-:W-:-:S02]  /*5370*/  ISETP.NE.AND P3, PT, R101, RZ, PT ;  /* 0x000000ff6500720c */ /* 0x000fc40003f65270 */
[----:B------:R-:W-:Y:S01]  /*5380*/  ISETP.NE.AND P2, PT, R108, RZ, PT ;  /* 0x000000ff6c00720c */ /* 0x000fe20003f45270 */
[----:B------:R-:W2:Y:S01]  /*5390*/  @!P0 LDG.E.U16 R114, desc[UR6][R40.64+0x240] ;  /* 0x0002400628728981 */ /* 0x000ea2000c1e1500 */
[----:B------:R-:W-:Y:S02]  /*53a0*/  ISETP.NE.AND P1, PT, R109, RZ, PT ;  /* 0x000000ff6d00720c */ /* 0x000fe40003f25270 */
[----:B------:R-:W-:Y:S01]  /*53b0*/  PRMT R118, RZ, 0x7610, R118 ;  /* 0x00007610ff767816 */ /* 0x000fe20000000076 */
[----:B------:R-:W2:Y:S01]  /*53c0*/  @!P5 LDG.E.U16 R115, desc[UR6][R40.64+0x280] ;  /* 0x000280062873d981 */ /* 0x000ea2000c1e1500 */
[----:B------:R-:W-:Y:S02]  /*53d0*/  PRMT R119, RZ, 0x7610, R119 ;  /* 0x00007610ff777816 */ /* 0x000fe40000000077 */
[----:B------:R-:W-:Y:S01]  /*53e0*/  PRMT R120, RZ, 0x7610, R120 ;  /* 0x00007610ff787816 */ /* 0x000fe20000000078 */
[----:B------:R-:W2:Y:S04]  /*53f0*/  @!P6 LDG.E.U16 R116, desc[UR6][R40.64+0x2c0] ;  /* 0x0002c0062874e981 */ /* 0x000ea8000c1e1500 */
[----:B------:R-:W2:Y:S01]  /*5400*/  @!P3 LDG.E.U16 R98, desc[UR6][R40.64+0xc0] ;  /* 0x0000c0062862b981 */ /* 0x000ea2000c1e1500 */
[----:B------:R-:W-:-:S02]  /*5410*/  ISETP.NE.AND P3, PT, R102, RZ, PT ;  /* 0x000000ff6600720c */ /* 0x000fc40003f65270 */
[----:B------:R-:W-:Y:S01]  /*5420*/  ISETP.NE.AND P0, PT, R110, RZ, PT ;  /* 0x000000ff6e00720c */ /* 0x000fe20003f05270 */
[----:B------:R-:W2:Y:S04]  /*5430*/  @!P2 LDG.E.U16 R118, desc[UR6][R40.64+0x340] ;  /* 0x000340062876a981 */ /* 0x000ea8000c1e1500 */
[----:B------:R-:W2:Y:S06]  /*5440*/  @!P1 LDG.E.U16 R119, desc[UR6][R40.64+0x380] ;  /* 0x0003800628779981 */ /* 0x000eac000c1e1500 */
[----:B------:R-:W2:Y:S01]  /*5450*/  @!P3 LDG.E.U16 R103, desc[UR6][R40.64+0x100] ;  /* 0x000100062867b981 */ /* 0x000ea2000c1e1500 */
[----:B------:R-:W-:-:S03]  /*5460*/  ISETP.NE.AND P3, PT, R105, RZ, PT ;  /* 0x000000ff6900720c */ /* 0x000fc60003f65270 */
[----:B------:R-:W2:Y:S10]  /*5470*/  @!P0 LDG.E.U16 R120, desc[UR6][R40.64+0x3c0] ;  /* 0x0003c00628788981 */ /* 0x000eb4000c1e1500 */
[----:B------:R-:W2:Y:S01]  /*5480*/  @!P3 LDG.E.U16 R104, desc[UR6][R40.64+0x140] ;  /* 0x000140062868b981 */ /* 0x000ea2000c1e1500 */
[----:B------:R-:W-:-:S13]  /*5490*/  ISETP.NE.AND P3, PT, R106, RZ, PT ;  /* 0x000000ff6a00720c */ /* 0x000fda0003f65270 */
[----:B------:R-:W2:Y:S01]  /*54a0*/  @!P3 LDG.E.U16 R111, desc[UR6][R40.64+0x180] ;  /* 0x00018006286fb981 */ /* 0x000ea2000c1e1500 */
[----:B------:R-:W-:-:S13]  /*54b0*/  ISETP.NE.AND P3, PT, R107, RZ, PT ;  /* 0x000000ff6b00720c */ /* 0x000fda0003f65270 */
[----:B------:R0:W2:Y:S01]  /*54c0*/  @!P3 LDG.E.U16 R117, desc[UR6][R40.64+0x300] ;  /* 0x000300062875b981 */ /* 0x0000a2000c1e1500 */
[----:B------:R-:W0:Y:S02]  /*54d0*/  S2R R156, SR_TID.X ;  /* 0x00000000009c7919 */ /* 0x000e240000002100 */
[----:B0-----:R-:W-:Y:S01]  /*54e0*/  IMAD.SHL.U32 R40, R156, 0x10, RZ ;  /* 0x000000109c287824 */ /* 0x001fe200078e00ff */
[----:B-----5:R-:W-:Y:S04]  /*54f0*/  STS.U16 [R66], R91 ;  /* 0x0000005b42007388 */ /* 0x020fe80000000400 */
[----:B---3--:R-:W-:Y:S04]  /*5500*/  STS.U16 [R65+0x40], R90 ;  /* 0x0000405a41007388 */ /* 0x008fe80000000400 */
[----:B----4-:R-:W-:Y:S04]  /*5510*/  STS.U16 [R64+0x80], R99 ;  /* 0x0000806340007388 */ /* 0x010fe80000000400 */
[----:B--2---:R-:W-:Y:S04]  /*5520*/  STS.U16 [R63+0xc0], R98 ;  /* 0x0000c0623f007388 */ /* 0x004fe80000000400 */
        /* <DEDUP_REMOVED lines=125> */
[----:B-1----:R-:W-:Y:S01]  /*5d00*/  FSEL R136, R54, 1, !P5 ;  /* 0x3f80000036887808 */ /* 0x002fe20006800000 */
[----:B------:R-:W-:Y:S01]  /*5d10*/  VIADD R54, R40, 0xa ;  /* 0x0000000a28367836 */ /* 0x000fe20000000000 */
[----:B------:R-:W-:Y:S02]  /*5d20*/  P2R R101, PR, RZ, 0x40 ;  /* 0x00000040ff657803 */ /* 0x000fe40000000000 */
[----:B------:R-:W-:Y:S01]  /*5d30*/  LOP3.LUT P6, RZ, R67, 0x10, RZ, 0xc0, !PT ;  /* 0x0000001043ff7812 */ /* 0x000fe200078cc0ff */
[----:B------:R-:W-:Y:S01]  /*5d40*/  FMUL.FTZ R52, R147, R52 ;  /* 0x0000003493347220 */ /* 0x000fe20000410000 */
[----:B------:R-:W-:-:S02]  /*5d50*/  ISETP.GE.U32.AND P5, PT, R54, R69, PT ;  /* 0x000000453600720c */ /* 0x000fc40003fa6070 */
[----:B------:R-:W-:Y:S02]  /*5d60*/  P2R R102, PR, RZ, 0x40 ;  /* 0x00000040ff667803 */ /* 0x000fe40000000000 */
[C---:B------:R-:W-:Y:S02]  /*5d70*/  LOP3.LUT P6, RZ, R67.reuse, 0x20, RZ, 0xc0, !PT ;  /* 0x0000002043ff7812 */ /* 0x040fe400078cc0ff */
[----:B------:R-:W-:Y:S02]  /*5d80*/  FSEL R139, R52, RZ, !P5 ;  /* 0x000000ff348b7208 */ /* 0x000fe40006800000 */
[----:B------:R-:W-:Y:S02]  /*5d90*/  P2R R107, PR, RZ, 0x40 ;  /* 0x00000040ff6b7803 */ /* 0x000fe40000000000 */
[----:B------:R-:W-:-:S04]  /*5da0*/  LOP3.LUT P6, RZ, R67, 0x40, RZ, 0xc0, !PT ;  /* 0x0000004043ff7812 */ /* 0x000fc800078cc0ff */
[----:B------:R-:W-:Y:S02]  /*5db0*/  P2R R105, PR, RZ, 0x40 ;  /* 0x00000040ff697803 */ /* 0x000fe40000000000 */
[----:B------:R-:W-:-:S04]  /*5dc0*/  LOP3.LUT P6, RZ, R67, 0x80, RZ, 0xc0, !PT ;  /* 0x0000008043ff7812 */ /* 0x000fc800078cc0ff */
[----:B------:R-:W-:Y:S02]  /*5dd0*/  P2R R106, PR, RZ, 0x40 ;  /* 0x00000040ff6a7803 */ /* 0x000fe40000000000 */
[----:B------:R-:W-:Y:S01]  /*5de0*/  LOP3.LUT P6, RZ, R67, 0x100, RZ, 0xc0, !PT ;  /* 0x0000010043ff7812 */ /* 0x000fe200078cc0ff */
[----:B0-----:R-:W-:Y:S02]  /*5df0*/  HADD2.F32 R52, -RZ, R51.H0_H0 ;  /* 0x20000033ff347230 */ /* 0x001fe40000004100 */
[----:B------:R-:W0:Y:S01]  /*5e00*/  LDS.U16 R51, [R50+0x18] ;  /* 0x0000180032337984 */ /* 0x000e220000000400 */
[----:B------:R-:W-:Y:S01]  /*5e10*/  FMUL.FTZ R53, R41, R35 ;  /* 0x0000002329357220 */ /* 0x000fe20000410000 */
[----:B------:R-:W-:Y:S02]  /*5e20*/  P2R R108, PR, RZ, 0x40 ;  /* 0x00000040ff6c7803 */ /* 0x000fe40000000000 */
[----:B------:R-:W-:-:S03]  /*5e30*/  LOP3.LUT P6, RZ, R67, 0x200, RZ, 0xc0, !PT ;  /* 0x0000020043ff7812 */ /* 0x000fc600078cc0ff */
[----:B------:R-:W1:Y:S01]  /*5e40*/  MUFU.EX2 R53, R53 ;  /* 0x0000003500357308 */ /* 0x000e620000000800 */
        /* <DEDUP_REMOVED lines=13> */
[----:B------:R-:W-:Y:S02]  /*5f20*/  FSEL R141, R52, RZ, !P5 ;  /* 0x000000ff348d7208 */ /* 0x000fe40006800000 */
[----:B------:R-:W-:Y:S01]  /*5f30*/  IADD3 R52, R40, 0xc, RZ ;  /* 0x0000000c28347810 */ /* 0x000fe20007ffe0ff */
        /* <DEDUP_REMOVED lines=61> */
[C---:B------:R-:W-:Y:S01]  /*6310*/  VIADD R63, R54.reuse, 0x40 ;  /* 0x00000040363f7836 */ /* 0x040fe20000000000 */
[----:B------:R-:W-:Y:S02]  /*6320*/  IADD3 R65, R54, 0x60, RZ ;  /* 0x0000006036417810 */ /* 0x000fe40007ffe0ff */
        /* <DEDUP_REMOVED lines=8> */
[C---:B------:R-:W-:Y:S02]  /*63b0*/  VIADD R59, R54.reuse, 0x80 ;  /* 0x00000080363b7836 */ /* 0x040fe40000000000 */
[C---:B------:R-:W-:Y:S01]  /*63c0*/  VIADD R61, R54.reuse, 0xa0 ;  /* 0x000000a0363d7836 */ /* 0x040fe20000000000 */
[C---:B------:R-:W-:Y:S01]  /*63d0*/  IADD3 R101, R54.reuse, 0xc0, RZ ;  /* 0x000000c036657810 */ /* 0x040fe20007ffe0ff */
[C---:B------:R-:W-:Y:S01]  /*63e0*/  VIADD R103, R54.reuse, 0xe0 ;  /* 0x000000e036677836 */ /* 0x040fe20000000000 */
[-C--:B------:R-:W-:Y:S01]  /*63f0*/  LEA.HI.SX32 R59, R59, R54.reuse, 0x1b ;  /* 0x000000363b3b7211 */ /* 0x080fe200078fdaff */
[C---:B------:R-:W-:Y:S01]  /*6400*/  VIADD R105, R54.reuse, 0x100 ;  /* 0x0000010036697836 */ /* 0x040fe20000000000 */
[C---:B------:R-:W-:Y:S01]  /*6410*/  IADD3 R107, R54.reuse, 0x120, RZ ;  /* 0x00000120366b7810 */ /* 0x040fe20007ffe0ff */
[C---:B------:R-:W-:Y:S01]  /*6420*/  VIADD R109, R54.reuse, 0x140 ;  /* 0x00000140366d7836 */ /* 0x040fe20000000000 */
[----:B------:R-:W-:Y:S01]  /*6430*/  LEA.HI.SX32 R61, R61, R54, 0x1b ;  /* 0x000000363d3d7211 */ /* 0x000fe200078fdaff */
[----:B------:R-:W-:Y:S01]  /*6440*/  VIADD R43, R54, 0x1c0 ;  /* 0x000001c0362b7836 */ /* 0x000fe20000000000 */
[----:B------:R-:W-:-:S02]  /*6450*/  LEA R63, R42, UR4, 0x1 ;  /* 0x000000042a3f7c11 */ /* 0x000fc4000f8e08ff */
[-C--:B------:R-:W-:Y:S02]  /*6460*/  LEA.HI.SX32 R101, R101, R54.reuse, 0x1b ;  /* 0x0000003665657211 */ /* 0x080fe400078fdaff */
[-C--:B------:R-:W-:Y:S02]  /*6470*/  LEA.HI.SX32 R103, R103, R54.reuse, 0x1b ;  /* 0x0000003667677211 */ /* 0x080fe400078fdaff */
[----:B------:R-:W-:Y:S02]  /*6480*/  IADD3 R111, R54, 0x180, RZ ;  /* 0x00000180366f7810 */ /* 0x000fe40007ffe0ff */
[-C--:B------:R-:W-:Y:S02]  /*6490*/  LEA.HI.SX32 R105, R105, R54.reuse, 0x1b ;  /* 0x0000003669697211 */ /* 0x080fe400078fdaff */
[----:B------:R-:W-:Y:S02]  /*64a0*/  LEA R62, R59, UR4, 0x1 ;  /* 0x000000043b3e7c11 */ /* 0x000fe4000f8e08ff */
[----:B------:R-:W-:-:S02]  /*64b0*/  LEA.HI.SX32 R107, R107, R54, 0x1b ;  /* 0x000000366b6b7211 */ /* 0x000fc400078fdaff */
[----:B------:R-:W-:Y:S02]  /*64c0*/  LEA R61, R61, UR4, 0x1 ;  /* 0x000000043d3d7c11 */ /* 0x000fe4000f8e08ff */
[-C--:B------:R-:W-:Y:S02]  /*64d0*/  LEA.HI.SX32 R109, R109, R54.reuse, 0x1b ;  /* 0x000000366d6d7211 */ /* 0x080fe400078fdaff */
[----:B------:R-:W-:Y:S02]  /*64e0*/  LEA R60, R101, UR4, 0x1 ;  /* 0x00000004653c7c11 */ /* 0x000fe4000f8e08ff */
[----:B------:R-:W-:Y:S01]  /*64f0*/  LEA.HI.SX32 R100, R43, R54, 0x1b ;  /* 0x000000362b647211 */ /* 0x000fe200078fdaff */
[----:B------:R-:W-:Y:S01]  /*6500*/  IMAD R43, R71, 0x10, R68 ;  /* 0x00000010472b7824 */ /* 0x000fe200078e0244 */
[----:B------:R-:W-:Y:S02]  /*6510*/  LEA R59, R103, UR4, 0x1 ;  /* 0x00000004673b7c11 */ /* 0x000fe4000f8e08ff */
[----:B------:R-:W-:-:S02]  /*6520*/  ISETP.NE.AND P5, PT, R70, RZ, PT ;  /* 0x000000ff4600720c */ /* 0x000fc40003fa5270 */
[----:B------:R-:W-:Y:S02]  /*6530*/  LEA.HI.SX32 R111, R111, R54, 0x1b ;  /* 0x000000366f6f7211 */ /* 0x000fe400078fdaff */
[----:B------:R-:W-:Y:S01]  /*6540*/  LEA.HI.SX32 R43, R43, R43, 0x1b ;  /* 0x0000002b2b2b7211 */ /* 0x000fe200078fdaff */
[----:B---3--:R0:W-:Y:S04]  /*6550*/  STS.U16 [R66+0x840], R55 ;  /* 0x0008403742007388 */ /* 0x0081e80000000400 */
[----:B------:R-:W-:Y:S04]  /*6560*/  STS.U16 [R65+0x880], R56 ;  /* 0x0008803841007388 */ /* 0x000fe80000000400 */
[----:B--2---:R1:W-:Y:S01]  /*6570*/  STS.U16 [R64+0x8c0], R57 ;  /* 0x0008c03940007388 */ /* 0x0043e20000000400 */
[----:B0-----:R-:W-:-:S02]  /*6580*/  VIADD R55, R54, 0x160 ;  /* 0x0000016036377836 */ /* 0x001fc40000000000 */
[C---:B-1----:R-:W-:Y:S01]  /*6590*/  VIADD R57, R54.reuse, 0x1a0 ;  /* 0x000001a036397836 */ /* 0x042fe20000000000 */
[----:B----4-:R0:W-:Y:S04]  /*65a0*/  STS.U16 [R63+0x900], R58 ;  /* 0x0009003a3f007388 */ /* 0x0101e80000000400 */
[-C--:B------:R-:W-:Y:S02]  /*65b0*/  LEA.HI.SX32 R42, R57, R54.reuse, 0x1b ;  /* 0x00000036392a7211 */ /* 0x080fe400078fdaff */
[----:B------:R-:W-:Y:S02]  /*65c0*/  IADD3 R57, R54, 0x1e0, RZ ;  /* 0x000001e036397810 */ /* 0x000fe40007ffe0ff */
[-C--:B------:R-:W-:Y:S01]  /*65d0*/  LEA.HI.SX32 R55, R55, R54.reuse, 0x1b ;  /* 0x0000003637377211 */ /* 0x080fe200078fdaff */
[----:B-----5:R1:W-:Y:S01]  /*65e0*/  STS.U16 [R62+0x940], R53 ;  /* 0x000940353e007388 */ /* 0x0203e20000000400 */
[----:B------:R-:W-:-:S02]  /*65f0*/  LEA.HI.SX32 R101, R57, R54, 0x1b ;  /* 0x0000003639657211 */ /* 0x000fc400078fdaff */
[----:B0-----:R-:W-:Y:S01]  /*6600*/  LEA R58, R105, UR4, 0x1 ;  /* 0x00000004693a7c11 */ /* 0x001fe2000f8e08ff */
[----:B------:R0:W-:Y:S01]  /*6610*/  STS.U16 [R61+0x980], R52 ;  /* 0x000980343d007388 */ /* 0x0001e20000000400 */
[----:B------:R-:W-:Y:S02]  /*6620*/  LEA R57, R107, UR4, 0x1 ;  /* 0x000000046b397c11 */ /* 0x000fe4000f8e08ff */
[----:B------:R-:W-:Y:S01]  /*6630*/  LEA R56, R109, UR4, 0x1 ;  /* 0x000000046d387c11 */ /* 0x000fe2000f8e08ff */
[----:B------:R2:W-:Y:S01]  /*6640*/  STS.U16 [R60+0x9c0], R51 ;  /* 0x0009c0333c007388 */ /* 0x0005e20000000400 */
[----:B------:R-:W-:Y:S02]  /*6650*/  LEA R55, R55, UR4, 0x1 ;  /* 0x0000000437377c11 */ /* 0x000fe4000f8e08ff */
[----:B------:R-:W-:Y:S01]  /*6660*/  LEA R54, R111, UR4, 0x1 ;  /* 0x000000046f367c11 */ /* 0x000fe2000f8e08ff */
[----:B------:R-:W-:Y:S01]  /*6670*/  STS.U16 [R59+0xa00], R98 ;  /* 0x000a00623b007388 */ /* 0x000fe20000000400 */
[----:B-1----:R-:W-:-:S02]  /*6680*/  LEA R53, R42, UR4, 0x1 ;  /* 0x000000042a357c11 */ /* 0x002fc4000f8e08ff */
[----:B0-----:R-:W-:Y:S01]  /*6690*/  LEA R52, R100, UR4, 0x1 ;  /* 0x0000000464347c11 */ /* 0x001fe2000f8e08ff */
[----:B------:R-:W-:Y:S01]  /*66a0*/  STS.U16 [R58+0xa40], R91 ;  /* 0x000a405b3a007388 */ /* 0x000fe20000000400 */
[----:B--2---:R-:W-:-:S03]  /*66b0*/  LEA R51, R101, UR4, 0x1 ;  /* 0x0000000465337c11 */ /* 0x004fc6000f8e08ff */
        /* <DEDUP_REMOVED lines=65> */
.L_x_3169:
        /* <DEDUP_REMOVED lines=10> */
.L_x_3168:
        /* <DEDUP_REMOVED lines=82> */
.L_x_3171:
[----:B------:R-:W-:Y:S05]  /*7090*/  BSYNC B0 ;  /* 0x0000000000007941 */ /* 0x000fea0003800000 */
.L_x_3170:
        /* <DEDUP_REMOVED lines=46> */
.L_x_3174:
        /* <DEDUP_REMOVED lines=32> */
.L_x_3175:
[----:B------:R0:W5:Y:S02]  /*7580*/  LDG.E R41, desc[UR6][R80.64] ;  /* 0x0000000650297981 */ /* 0x000164000c1e1900 */
.L_x_3176:
        /* <DEDUP_REMOVED lines=17> */
.L_x_3173:
[----:B------:R-:W-:Y:S05]  /*76a0*/  BSYNC B0 ;  /* 0x0000000000007941 */ /* 0x000fea0003800000 */
.L_x_3172:
        /* <DEDUP_REMOVED lines=19> */
.L_x_3167:
        /* <DEDUP_REMOVED lines=63> */
[----:B--2--5:R-:W-:Y:S04]  /*7bd0*/  LDS.U16 R89, [R57+0x240] ;  /* 0x0002400039597984 */ /* 0x024fe80000000400 */
        /* <DEDUP_REMOVED lines=22> */
.L_x_3179:
[----:B------:R-:W-:Y:S05]  /*7d40*/  BSYNC B0 ;  /* 0x0000000000007941 */ /* 0x000fea0003800000 */
.L_x_3178:
        /* <DEDUP_REMOVED lines=174> */
[----:B------:R-:W-:Y:S01]  /*8830*/  LDS.U16 R45, [R50+0x16] ;  /* 0x00001600322d7984 */ /* 0x000fe20000000400 */
[----:B--2---:R-:W-:Y:S02]  /*8840*/  HADD2.F32 R48, -RZ, R5.H0_H0 ;  /* 0x20000005ff307230 */ /* 0x004fe40000004100 */
[----:B------:R-:W-:Y:S01]  /*8850*/  FMUL.FTZ R44, R7, -1.4426950216293334961 ;  /* 0xbfb8aa3b072c7820 */ /* 0x000fe20000410000 */
[----:B------:R1:W2:Y:S01]  /*8860*/  MUFU.EX2 R87, R4 ;  /* 0x0000000400577308 */ /* 0x0002a20000000800 */
[----:B------:R-:W2:Y:S01]  /*8870*/  LDS.U16 R5, [R50+0x12] ;  /* 0x0000120032057984 */ /* 0x000ea20000000400 */
[----:B------:R-:W-:-:S06]  /*8880*/  FMUL.FTZ R8, R48, -1.4426950216293334961 ;  /* 0xbfb8aa3b30087820 */ /* 0x000fcc0000410000 */
[----:B------:R3:W-:Y:S01]  /*8890*/  MUFU.EX2 R89, R44 ;  /* 0x0000002c00597308 */ /* 0x0007e20000000800 */
[----:B-1----:R-:W1:Y:S07]  /*88a0*/  LDS.U16 R4, [R50+0x1a] ;  /* 0x00001a0032047984 */ /* 0x002e6e0000000400 */
[----:B------:R4:W1:Y:S01]  /*88b0*/  MUFU.EX2 R88, R8 ;  /* 0x0000000800587308 */ /* 0x0008620000000800 */
[----:B---3--:R-:W3:Y:S04]  /*88c0*/  LDS.U16 R44, [R50+0x1e] ;  /* 0x00001e00322c7984 */ /* 0x008ee80000000400 */
[----:B----4-:R-:W4:Y:S01]  /*88d0*/  LDS.U16 R8, [R50+0x1c] ;  /* 0x00001c0032087984 */ /* 0x010f220000000400 */
[----:B------:R-:W-:-:S02]  /*88e0*/  HADD2.F32 R43, -RZ, R43.H0_H0 ;  /* 0x2000002bff2b7230 */ /* 0x000fc40000004100 */
[----:B------:R-:W-:Y:S02]  /*88f0*/  HADD2.F32 R47, -RZ, R47.H0_H0 ;  /* 0x2000002fff2f7230 */ /* 0x000fe40000004100 */
[----:B-----5:R-:W-:Y:S02]  /*8900*/  HADD2.F32 R68, -RZ, R68.H0_H0 ;  /* 0x20000044ff447230 */ /* 0x020fe40000004100 */
[----:B------:R-:W-:Y:S01]  /*8910*/  FMUL.FTZ R90, R43, -1.4426950216293334961 ;  /* 0xbfb8aa3b2b5a7820 */ /* 0x000fe20000410000 */
[----:B------:R-:W-:Y:S02]  /*8920*/  HADD2.F32 R6, -RZ, R6.H0_H0 ;  /* 0x20000006ff067230 */ /* 0x000fe40000004100 */
[----:B------:R-:W-:Y:S02]  /*8930*/  HADD2.F32 R46, -RZ, R46.H0_H0 ;  /* 0x2000002eff2e7230 */ /* 0x000fe40000004100 */
[----:B------:R-:W-:Y:S01]  /*8940*/  FMUL.FTZ R91, R47, -1.4426950216293334961 ;  /* 0xbfb8aa3b2f5b7820 */ /* 0x000fe20000410000 */
[----:B------:R-:W-:-:S02]  /*8950*/  HADD2.F32 R9, -RZ, R9.H0_H0 ;  /* 0x20000009ff097230 */ /* 0x000fc40000004100 */
[----:B------:R-:W-:Y:S02]  /*8960*/  HADD2.F32 R42, -RZ, R42.H0_H0 ;  /* 0x2000002aff2a7230 */ /* 0x000fe40000004100 */
[----:B------:R-:W-:Y:S01]  /*8970*/  FMUL.FTZ R104, R68, -1.4426950216293334961 ;  /* 0xbfb8aa3b44687820 */ /* 0x000fe20000410000 */
[----:B0-----:R-:W-:Y:S02]  /*8980*/  HADD2.F32 R86, -RZ, R86.H0_H0 ;  /* 0x20000056ff567230 */ /* 0x001fe40000004100 */
[----:B------:R-:W-:Y:S01]  /*8990*/  FMUL.FTZ R97, R6, -1.4426950216293334961 ;  /* 0xbfb8aa3b06617820 */ /* 0x000fe20000410000 */
[----:B--2---:R-:W-:Y:S02]  /*89a0*/  HADD2.F32 R5, -RZ, R5.H0_H0 ;  /* 0x20000005ff057230 */ /* 0x004fe40000004100 */
[----:B------:R-:W-:Y:S01]  /*89b0*/  FMUL.FTZ R99, R46, -1.4426950216293334961 ;  /* 0xbfb8aa3b2e637820 */ /* 0x000fe20000410000 */
[----:B------:R-:W-:Y:S02]  /*89c0*/  HADD2.F32 R45, -RZ, R45.H0_H0 ;  /* 0x2000002dff2d7230 */ /* 0x000fe40000004100 */
[----:B------:R-:W-:Y:S01]  /*89d0*/  FMUL.FTZ R102, R9, -1.4426950216293334961 ;  /* 0xbfb8aa3b09667820 */ /* 0x000fe20000410000 */
[----:B-1----:R-:W-:Y:S01]  /*89e0*/  HADD2.F32 R4, -RZ, R4.H0_H0 ;  /* 0x20000004ff047230 */ /* 0x002fe20000004100 */
[----:B------:R-:W0:Y:S01]  /*89f0*/  MUFU.EX2 R90, R90 ;  /* 0x0000005a005a7308 */ /* 0x000e220000000800 */
[----:B------:R-:W-:Y:S01]  /*8a00*/  FMUL.FTZ R98, R42, -1.4426950216293334961 ;  /* 0xbfb8aa3b2a627820 */ /* 0x000fe20000410000 */
[----:B---3--:R-:W-:-:S02]  /*8a10*/  HADD2.F32 R44, -RZ, R44.H0_H0 ;  /* 0x2000002cff2c7230 */ /* 0x008fc40000004100 */
[----:B------:R-:W-:-:S04]  /*8a20*/  FMUL.FTZ R105, R4, -1.4426950216293334961 ;  /* 0xbfb8aa3b04697820 */ /* 0x000fc80000410000 */
[----:B------:R-:W1:Y:S01]  /*8a30*/  MUFU.EX2 R91, R91 ;  /* 0x0000005b005b7308 */ /* 0x000e620000000800 */
[----:B------:R-:W-:Y:S01]  /*8a40*/  FMUL.FTZ R100, R86, -1.4426950216293334961 ;  /* 0xbfb8aa3b56647820 */ /* 0x000fe20000410000 */
[----:B------:R-:W-:Y:S01]  /*8a50*/  FMUL.FTZ R107, R44, -1.4426950216293334961 ;  /* 0xbfb8aa3b2c6b7820 */ /* 0x000fe20000410000 */
[----:B----4-:R-:W-:Y:S02]  /*8a60*/  HADD2.F32 R8, -RZ, R8.H0_H0 ;  /* 0x20000008ff087230 */ /* 0x010fe40000004100 */
[----:B------:R-:W-:Y:S01]  /*8a70*/  FMUL.FTZ R101, R5, -1.4426950216293334961 ;  /* 0xbfb8aa3b05657820 */ /* 0x000fe20000410000 */
[----:B------:R-:W-:Y:S02]  /*8a80*/  FMUL.FTZ R103, R45, -1.4426950216293334961 ;  /* 0xbfb8aa3b2d677820 */ /* 0x000fe40000410000 */
[----:B------:R-:W2:Y:S01]  /*8a90*/  MUFU.EX2 R104, R104 ;  /* 0x0000006800687308 */ /* 0x000ea20000000800 */
[----:B------:R-:W-:Y:S01]  /*8aa0*/  FADD.FTZ R87, R87, 1 ;  /* 0x3f80000057577421 */ /* 0x000fe20000010000 */
[----:B------:R-:W-:-:S06]  /*8ab0*/  FMUL.FTZ R106, R8, -1.4426950216293334961 ;  /* 0xbfb8aa3b086a7820 */ /* 0x000fcc0000410000 */
[----:B------:R-:W3:Y:S08]  /*8ac0*/  MUFU.EX2 R97, R97 ;  /* 0x0000006100617308 */ /* 0x000ef00000000800 */
[----:B------:R-:W4:Y:S08]  /*8ad0*/  MUFU.EX2 R99, R99 ;  /* 0x0000006300637308 */ /* 0x000f300000000800 */
[----:B------:R-:W5:Y:S08]  /*8ae0*/  MUFU.EX2 R102, R102 ;  /* 0x0000006600667308 */ /* 0x000f700000000800 */
[----:B------:R-:W5:Y:S08]  /*8af0*/  MUFU.EX2 R98, R98 ;  /* 0x0000006200627308 */ /* 0x000f700000000800 */
[----:B------:R-:W5:Y:S08]  /*8b00*/  MUFU.EX2 R105, R105 ;  /* 0x0000006900697308 */ /* 0x000f700000000800 */
[----:B------:R-:W5:Y:S01]  /*8b10*/  MUFU.EX2 R107, R107 ;  /* 0x0000006b006b7308 */ /* 0x000f620000000800 */
[----:B------:R-:W-:-:S07]  /*8b20*/  FADD.FTZ R88, R88, 1 ;  /* 0x3f80000058587421 */ /* 0x000fce0000010000 */
[----:B------:R-:W5:Y:S08]  /*8b30*/  MUFU.RCP R108, R87 ;  /* 0x00000057006c7308 */ /* 0x000f700000001000 */
[----:B------:R-:W5:Y:S08]  /*8b40*/  MUFU.EX2 R100, R100 ;  /* 0x0000006400647308 */ /* 0x000f700000000800 */
[----:B------:R-:W5:Y:S08]  /*8b50*/  MUFU.EX2 R101, R101 ;  /* 0x0000006500657308 */ /* 0x000f700000000800 */
[----:B------:R-:W5:Y:S08]  /*8b60*/  MUFU.EX2 R103, R103 ;  /* 0x0000006700677308 */ /* 0x000f700000000800 */
[----:B------:R-:W5:Y:S01]  /*8b70*/  MUFU.EX2 R106, R106 ;  /* 0x0000006a006a7308 */ /* 0x000f620000000800 */
[----:B0-----:R-:W-:Y:S01]  /*8b80*/  FADD.FTZ R90, R90, 1 ;  /* 0x3f8000005a5a7421 */ /* 0x001fe20000010000 */
[----:B-1----:R-:W-:Y:S01]  /*8b90*/  FADD.FTZ R91, R91, 1 ;  /* 0x3f8000005b5b7421 */ /* 0x002fe20000010000 */
[----:B------:R-:W-:Y:S01]  /*8ba0*/  FADD.FTZ R89, R89, 1 ;  /* 0x3f80000059597421 */ /* 0x000fe20000010000 */
[----:B--2---:R-:W-:Y:S01]  /*8bb0*/  FADD.FTZ R104, R104, 1 ;  /* 0x3f80000068687421 */ /* 0x004fe20000010000 */
[----:B---3--:R-:W-:-:S03]  /*8bc0*/  FADD.FTZ R97, R97, 1 ;  /* 0x3f80000061617421 */ /* 0x008fc60000010000 */
[----:B------:R0:W1:Y:S01]  /*8bd0*/  MUFU.RCP R109, R88 ;  /* 0x00000058006d7308 */ /* 0x0000620000001000 */
[----:B----4-:R-:W-:Y:S01]  /*8be0*/  FADD.FTZ R99, R99, 1 ;  /* 0x3f80000063637421 */ /* 0x010fe20000010000 */
[----:B-----5:R-:W-:Y:S01]  /*8bf0*/  FADD.FTZ R102, R102, 1 ;  /* 0x3f80000066667421 */ /* 0x020fe20000010000 */
[----:B------:R-:W-:Y:S01]  /*8c00*/  FADD.FTZ R98, R98, 1 ;  /* 0x3f80000062627421 */ /* 0x000fe20000010000 */
[----:B------:R-:W-:Y:S01]  /*8c10*/  FADD.FTZ R105, R105, 1 ;  /* 0x3f80000069697421 */ /* 0x000fe20000010000 */
[----:B------:R-:W-:-:S03]  /*8c20*/  FADD.FTZ R107, R107, 1 ;  /* 0x3f8000006b6b7421 */ /* 0x000fc60000010000 */
[----:B------:R-:W2:Y:S01]  /*8c30*/  MUFU.RCP R112, R91 ;  /* 0x0000005b00707308 */ /* 0x000ea20000001000 */
[----:B0-----:R-:W-:Y:S01]  /*8c40*/  FMUL.FTZ R88, R49, R108 ;  /* 0x0000006c31587220 */ /* 0x001fe20000410000 */
[----:B------:R-:W-:Y:S01]  /*8c50*/  FADD.FTZ R100, R100, 1 ;  /* 0x3f80000064647421 */ /* 0x000fe20000010000 */
[----:B------:R-:W-:Y:S01]  /*8c60*/  FADD.FTZ R101, R101, 1 ;  /* 0x3f80000065657421 */ /* 0x000fe20000010000 */
[----:B------:R-:W-:Y:S01]  /*8c70*/  FADD.FTZ R103, R103, 1 ;  /* 0x3f80000067677421 */ /* 0x000fe20000010000 */
[----:B------:R-:W-:-:S03]  /*8c80*/  FADD.FTZ R106, R106, 1 ;  /* 0x3f8000006a6a7421 */ /* 0x000fc60000010000 */
[----:B------:R-:W0:Y:S01]  /*8c90*/  MUFU.RCP R110, R89 ;  /* 0x00000059006e7308 */ /* 0x000e220000001000 */
[----:B------:R-:W-:-:S07]  /*8ca0*/  FMUL.FTZ R88, R88, R29 ;  /* 0x0000001d58587220 */ /* 0x000fce0000410000 */
[----:B------:R-:W3:Y:S08]  /*8cb0*/  MUFU.RCP R90, R90 ;  /* 0x0000005a005a7308 */ /* 0x000ef00000001000 */
[----:B------:R-:W4:Y:S08]  /*8cc0*/  MUFU.RCP R91, R104 ;  /* 0x00000068005b7308 */ /* 0x000f300000001000 */
[----:B------:R-:W5:Y:S08]  /*8cd0*/  MUFU.RCP R97, R97 ;  /* 0x0000006100617308 */ /* 0x000f700000001000 */
[----:B------:R-:W5:Y:S08]  /*8ce0*/  MUFU.RCP R87, R98 ;  /* 0x0000006200577308 */ /* 0x000f700000001000 */
[----:B------:R-:W5:Y:S01]  /*8cf0*/  MUFU.RCP R99, R99 ;  /* 0x0000006300637308 */ /* 0x000f620000001000 */
[----:B-1----:R-:W-:-:S07]  /*8d00*/  FMUL.FTZ R49, R48, R109 ;  /* 0x0000006d30317220 */ /* 0x002fce0000410000 */
        /* <DEDUP_REMOVED lines=9> */
[----:B0-----:R-:W-:Y:S01]  /*8da0*/  FMUL.FTZ R28, R7, R110 ;  /* 0x0000006e071c7220 */ /* 0x001fe20000410000 */
[----:B---3--:R-:W-:Y:S01]  /*8db0*/  FMUL.FTZ R43, R43, R90 ;  /* 0x0000005a2b2b7220 */ /* 0x008fe20000410000 */
[----:B----4-:R-:W-:Y:S01]  /*8dc0*/  FMUL.FTZ R68, R68, R91 ;  /* 0x0000005b44447220 */ /* 0x010fe20000410000 */
[----:B------:R-:W-:Y:S01]  /*8dd0*/  FMUL.FTZ R48, R48, R25 ;  /* 0x0000001930307220 */ /* 0x000fe20000410000 */
[----:B------:R-:W-:Y:S01]  /*8de0*/  FMUL.FTZ R28, R28, R27 ;  /* 0x0000001b1c1c7220 */ /* 0x000fe20000410000 */
[----:B------:R-:W-:Y:S01]  /*8df0*/  BAR.SYNC.DEFER_BLOCKING 0x0 ;  /* 0x0000000000007b1d */ /* 0x000fe20000010000 */
[----:B------:R-:W-:Y:S01]  /*8e00*/  FMUL.FTZ R43, R43, R26 ;  /* 0x0000001a2b2b7220 */ /* 0x000fe20000410000 */
[----:B-----5:R-:W-:Y:S01]  /*8e10*/  FMUL.FTZ R7, R6, R97 ;  /* 0x0000006106077220 */ /* 0x020fe20000410000 */
        /* <DEDUP_REMOVED lines=33> */
[----:B------:R1:W-:Y:S01]  /*9030*/  STS.U16 [R50+0x6], R14 ;  /* 0x0000060e32007388 */ /* 0x0003e20000000400 */
[----:B------:R-:W-:-:S03]  /*9040*/  PRMT R18, R9, 0x7632, R18 ;  /* 0x0000763209127816 */ /* 0x000fc60000000012 */
[----:B------:R2:W-:Y:S01]  /*9050*/  STS.U16 [R50+0x8], R7 ;  /* 0x0000080732007388 */ /* 0x0005e20000000400 */
[----:B0-----:R-:W-:-:S03]  /*9060*/  PRMT R4, R25, 0x7632, R4 ;  /* 0x0000763219047816 */ /* 0x001fc60000000004 */
[----:B------:R0:W-:Y:S01]  /*9070*/  STS.U16 [R50+0xc], R25 ;  /* 0x00000c1932007388 */ /* 0x0001e20000000400 */
[----:B-1----:R-:W-:Y:S02]  /*9080*/  PRMT R14, R9, 0x7610, R14 ;  /* 0x00007610090e7816 */ /* 0x002fe4000000000e */
[----:B--2---:R-:W-:Y:S02]  /*9090*/  PRMT R7, R6, 0x7632, R7 ;  /* 0x0000763206077816 */ /* 0x004fe40000000007 */
        /* <DEDUP_REMOVED lines=34> */
[C---:B0-----:R-:W-:Y:S01]  /*92c0*/  IMAD R6, R28.reuse, UR5, RZ ;  /* 0x000000051c067c24 */ /* 0x041fe2000f8e02ff */
[----:B------:R-:W-:Y:S01]  /*92d0*/  BSSY B0, `(.L_x_3180) ;  /* 0x0000011000007945 */ /* 0x000fe20003800000 */
[----:B------:R-:W-:-:S04]  /*92e0*/  IMAD.WIDE.U32 R4, R28, UR10, RZ ;  /* 0x0000000a1c047c25 */ /* 0x000fc8000f8e00ff */
[----:B-1----:R-:W-:-:S04]  /*92f0*/  IMAD R7, R29, UR10, R6 ;  /* 0x0000000a1d077c24 */ /* 0x002fc8000f8e0206 */
        /* <DEDUP_REMOVED lines=14> */
.L_x_3181:
[----:B------:R-:W-:Y:S05]  /*93e0*/  BSYNC B0 ;  /* 0x0000000000007941 */ /* 0x000fea0003800000 */
.L_x_3180:
        /* <DEDUP_REMOVED lines=58> */
.L_x_3183:
        /* <DEDUP_REMOVED lines=15> */
.L_x_8684:


//--------------------- .text._Z25selective_scan_fwd_kernelI32Selective_Scan_fwd_kernel_traitsILi64ELi16ELi1ELb0ELb1ELb1ELb1ELb1EN3c104HalfEffEEv13SSMParamsBase --------------------------
	.section	.text._Z25selective_scan_fwd_kernelI32Selective_Scan_fwd_kernel_traitsILi64ELi16ELi1ELb0ELb1ELb1ELb1ELb1EN3c104HalfEffEEv13SSMParamsBase,"ax",@progbits
	.align	128
        .global         _Z25selective_scan_fwd_kernelI32Selective_Scan_fwd_kernel_traitsILi64ELi16ELi1ELb0ELb1ELb1ELb1ELb1EN3c104HalfEffEEv13SSMParamsBase
        .type           _Z25selective_scan_fwd_kernelI32Selective_Scan_fwd_kernel_traitsILi64ELi16ELi1ELb0ELb1ELb1ELb1ELb1EN3c104HalfEffEEv13SSMParamsBase,@function
        .size           _Z25selective_scan_fwd_kernelI32Selective_Scan_fwd_kernel_traitsILi64ELi16ELi1ELb0ELb1ELb1ELb1ELb1EN3c104HalfEffEEv13SSMParamsBase,(.L_x_8685 - _Z25selective_scan_fwd_kernelI32Selective_Scan_fwd_kernel_traitsILi64ELi16ELi1ELb0ELb1ELb1ELb1ELb1EN3c104HalfEffEEv13SSMParamsBase)
        .other          _Z25selective_scan_fwd_kernelI32Selective_Scan_fwd_kernel_traitsILi64ELi16ELi1ELb0ELb1ELb1ELb1ELb1EN3c104HalfEffEEv13SSMParamsBase,@"STO_CUDA_ENTRY STV_DEFAULT"
_Z25selective_scan_fwd_kernelI32Selective_Scan_fwd_kernel_traitsILi64ELi16ELi1ELb0ELb1ELb1ELb1ELb1EN3c104HalfEffEEv13SSMParamsBase:
.text._Z25selective_scan_fwd_kernelI32Selective_Scan_fwd_kernel_traitsILi64ELi16ELi1ELb0ELb1ELb1ELb1ELb1EN3c104HalfEffEEv13SSMParamsBase:
        /* <DEDUP_REMOVED lines=40> */
.L_x_3184:
        /* <DEDUP_REMOVED lines=35> */
.L_x_3185:
        /* <DEDUP_REMOVED lines=12> */
.L_x_3186:
        /* <DEDUP_REMOVED lines=95> */
[----:B------:R-:W-:Y:S01]  /*0b60*/  IMAD.IADD R77, R11, 0x1, R77 ;  /* 0x000000010b4d7824 */ /* 0x000fe200078e024d */
[----:B------:R-:W-:Y:S01]  /*0b70*/  LEA R92, P1, R10, R24, 0x1 ;  /* 0x000000180a5c7211 */ /* 0x000fe200078208ff */
[----:B------:R-:W-:-:S04]  /*0b80*/  IMAD.WIDE.U32 R6, R155, UR4, RZ ;  /* 0x000000049b067c25 */ /* 0x000fc8000f8e00ff */
[----:B------:R-:W-:Y:S01]  /*0b90*/  IMAD R19, R155, UR5, R8 ;  /* 0x000000059b137c24 */ /* 0x000fe2000f8e0208 */
[----:B------:R-:W-:Y:S01]  /*0ba0*/  LEA.HI.X R77, R10, R25, R77, 0x1, P1 ;  /* 0x000000190a4d7211 */ /* 0x000fe200008f0c4d */
[----:B------:R-:W-:Y:S01]  /*0bb0*/  ULDC.64 UR4, c[0x0][0x298] ;  /* 0x0000a60000047ab9 */ /* 0x000fe20000000a00 */
[----:B------:R-:W-:Y:S02]  /*0bc0*/  ISETP.NE.U32.AND P1, PT, R30, RZ, PT ;  /* 0x000000ff1e00720c */ /* 0x000fe40003f25070 */
[----:B------:R-:W-:Y:S02]  /*0bd0*/  IADD3 R7, R7, R19, RZ ;  /* 0x0000001307077210 */ /* 0x000fe40007ffe0ff */
        /* <DEDUP_REMOVED lines=95> */
.L_x_3187:
        /* <DEDUP_REMOVED lines=18> */
.L_x_3188:
        /* <DEDUP_REMOVED lines=13> */
.L_x_3236:
        /* <DEDUP_REMOVED lines=52> */
[----:B------:R-:W-:Y:S02]  /*1700*/  ISETP.GE.AND P0, PT, R6, R69, PT ;  /* 0x000000450600720c */ /* 0x000fe40003f06270 */
[----:B------:R-:W-:Y:S01]  /*1710*/  LOP3.LUT R67, R67, 0xfffffdff, RZ, 0xc0, !PT ;  /* 0xfffffdff43437812 */ /* 0x000fe200078ec0ff */
[----:B------:R-:W3:Y:S01]  /*1720*/  @!P2 LDG.E.U16 R9, desc[UR6][R2.64+0x100] ;  /* 0x000100060209a981 */ /* 0x000ee2000c1e1500 */
[----:B------:R-:W-:Y:S02]  /*1730*/  LOP3.LUT R18, R84, 0xe0, RZ, 0xfc, !PT ;  /* 0x000000e054127812 */ /* 0x000fe400078efcff */
[----:B------:R-:W-:-:S02]  /*1740*/  @P3 LOP3.LUT R67, R67, 0x200, RZ, 0xfc, !PT ;  /* 0x0000020043433812 */ /* 0x000fc400078efcff */
[C---:B------:R-:W-:Y:S02]  /*1750*/  LOP3.LUT R20, R84.reuse, 0x100, RZ, 0xfc, !PT ;  /* 0x0000010054147812 */ /* 0x040fe400078efcff */
[----:B------:R-:W-:Y:S02]  /*1760*/  LOP3.LUT R67, R67, 0xfffffeff, RZ, 0xc0, !PT ;  /* 0xfffffeff43437812 */ /* 0x000fe400078ec0ff */
[C---:B------:R-:W-:Y:S01]  /*1770*/  LOP3.LUT R22, R84.reuse, 0x120, RZ, 0xfc, !PT ;  /* 0x0000012054167812 */ /* 0x040fe200078efcff */
[----:B------:R-:W4:Y:S01]  /*1780*/  @!P0 LDG.E.U16 R11, desc[UR6][R2.64+0x180] ;  /* 0x00018006020b8981 */ /* 0x000f22000c1e1500 */
[----:B------:R-:W-:Y:S02]  /*1790*/  @P2 LOP3.LUT R67, R67, 0x100, RZ, 0xfc, !PT ;  /* 0x0000010043432812 */ /* 0x000fe400078efcff */
[----:B------:R-:W-:Y:S02]  /*17a0*/  ISETP.GE.AND P4, PT, R84, R69, PT ;  /* 0x000000455400720c */ /* 0x000fe40003f86270 */
[----:B------:R-:W-:-:S02]  /*17b0*/  LOP3.LUT R67, R67, 0xffffff7f, RZ, 0xc0, !PT ;  /* 0xffffff7f43437812 */ /* 0x000fc400078ec0ff */
[----:B------:R-:W-:Y:S02]  /*17c0*/  PRMT R0, RZ, 0x7610, R0 ;  /* 0x00007610ff007816 */ /* 0x000fe40000000000 */
[----:B------:R-:W-:Y:S02]  /*17d0*/  @P1 LOP3.LUT R67, R67, 0x80, RZ, 0xfc, !PT ;  /* 0x0000008043431812 */ /* 0x000fe400078efcff */
[----:B------:R-:W-:Y:S02]  /*17e0*/  PRMT R4, RZ, 0x7610, R4 ;  /* 0x00007610ff047816 */ /* 0x000fe40000000004 */
[----:B------:R-:W-:Y:S01]  /*17f0*/  LOP3.LUT R67, R67, 0xffffffbf, RZ, 0xc0, !PT ;  /* 0xffffffbf43437812 */ /* 0x000fe200078ec0ff */
[----:B------:R-:W5:Y:S01]  /*1800*/  @!P6 LDG.E.U16 R0, desc[UR6][R2.64+0x40] ;  /* 0x000040060200e981 */ /* 0x000f62000c1e1500 */
[----:B------:R-:W-:Y:S02]  /*1810*/  LOP3.LUT R24, R84, 0x140, RZ, 0xfc, !PT ;  /* 0x0000014054187812 */ /* 0x000fe400078efcff */
[----:B------:R-:W-:Y:S01]  /*1820*/  @P0 LOP3.LUT R67, R67, 0x40, RZ, 0xfc, !PT ;  /* 0x0000004043430812 */ /* 0x000fe200078efcff */
[----:B------:R-:W3:Y:S01]  /*1830*/  @!P3 LDG.E.U16 R4, desc[UR6][R2.64+0xc0] ;  /* 0x0000c0060204b981 */ /* 0x000ee2000c1e1500 */
[----:B------:R-:W-:-:S02]  /*1840*/  ISETP.GE.AND P0, PT, R18, R69, PT ;  /* 0x000000451200720c */ /* 0x000fc40003f06270 */
[----:B------:R-:W-:Y:S01]  /*1850*/  LOP3.LUT R67, R67, 0xffffffdf, RZ, 0xc0, !PT ;  /* 0xffffffdf43437812 */ /* 0x000fe200078ec0ff */
[----:B------:R-:W2:Y:S01]  /*1860*/  @!P4 LDG.E.U16 R5, desc[UR6][R2.64] ;  /* 0x000000060205c981 */ /* 0x000ea2000c1e1500 */
[----:B------:R-:W-:Y:S02]  /*1870*/  PRMT R6, RZ, 0x7610, R6 ;  /* 0x00007610ff067816 */ /* 0x000fe40000000006 */
[C---:B------:R-:W-:Y:S02]  /*1880*/  LOP3.LUT R26, R84.reuse, 0x160, RZ, 0xfc, !PT ;  /* 0x00000160541a7812 */ /* 0x040fe400078efcff */
[C---:B------:R-:W-:Y:S02]  /*1890*/  LOP3.LUT R28, R84.reuse, 0x180, RZ, 0xfc, !PT ;  /* 0x00000180541c7812 */ /* 0x040fe400078efcff */
[C---:B------:R-:W-:Y:S01]  /*18a0*/  LOP3.LUT R30, R84.reuse, 0x1a0, RZ, 0xfc, !PT ;  /* 0x000001a0541e7812 */ /* 0x040fe200078efcff */
[----:B------:R-:W4:Y:S01]  /*18b0*/  @!P1 LDG.E.U16 R6, desc[UR6][R2.64+0x140] ;  /* 0x0001400602069981 */ /* 0x000f22000c1e1500 */
[----:B------:R-:W-:-:S02]  /*18c0*/  LOP3.LUT R32, R84, 0x1c0, RZ, 0xfc, !PT ;  /* 0x000001c054207812 */ /* 0x000fc400078efcff */
[----:B------:R-:W-:Y:S01]  /*18d0*/  @P0 LOP3.LUT R67, R67, 0x20, RZ, 0xfc, !PT ;  /* 0x0000002043430812 */ /* 0x000fe200078efcff */
[----:B------:R-:W4:Y:S01]  /*18e0*/  @!P0 LDG.E.U16 R8, desc[UR6][R2.64+0x1c0] ;  /* 0x0001c00602088981 */ /* 0x000f22000c1e1500 */
[----:B------:R-:W-:Y:S02]  /*18f0*/  ISETP.GE.AND P0, PT, R20, R69, PT ;  /* 0x000000451400720c */ /* 0x000fe40003f06270 */
[----:B------:R-:W-:Y:S02]  /*1900*/  LOP3.LUT R67, R67, 0xffffffef, RZ, 0xc0, !PT ;  /* 0xffffffef43437812 */ /* 0x000fe400078ec0ff */
[----:B------:R-:W-:-:S09]  /*1910*/  LOP3.LUT R34, R84, 0x1e0, RZ, 0xfc, !PT ;  /* 0x000001e054227812 */ /* 0x000fd200078efcff */
        /* <DEDUP_REMOVED lines=47> */
[----:B------:R-:W-:Y:S01]  /*1c10*/  ULDC.U8 UR5, c[0x0][0x238] ;  /* 0x00008e0000057ab9 */ /* 0x000fe20000000000 */
[----:B------:R-:W-:-:S02]  /*1c20*/  LEA.HI.SX32 R29, R29, R18, 0x1b ;  /* 0x000000121d1d7211 */ /* 0x000fc400078fdaff */
[----:B------:R-:W-:Y:S02]  /*1c30*/  LEA R65, R21, UR4, 0x1 ;  /* 0x0000000415417c11 */ /* 0x000fe4000f8e08ff */
[-C--:B------:R-:W-:Y:S02]  /*1c40*/  LEA.HI.SX32 R3, R3, R18.reuse, 0x1b ;  /* 0x0000001203037211 */ /* 0x080fe400078fdaff */
[----:B------:R-:W-:Y:S02]  /*1c50*/  LEA R64, R23, UR4, 0x1 ;  /* 0x0000000417407c11 */ /* 0x000fe4000f8e08ff */
[----:B------:R-:W-:Y:S02]  /*1c60*/  P2R R48, PR, RZ, 0x40 ;  /* 0x00000040ff307803 */ /* 0x000fe40000000000 */
[----:B------:R-:W-:Y:S02]  /*1c70*/  LEA.HI.SX32 R31, R31, R18, 0x1b ;  /* 0x000000121f1f7211 */ /* 0x000fe400078fdaff */
[----:B------:R-:W-:-:S02]  /*1c80*/  LEA R63, R25, UR4, 0x1 ;  /* 0x00000004193f7c11 */ /* 0x000fc4000f8e08ff */
[----:B------:R-:W-:Y:S02]  /*1c90*/  LOP3.LUT P6, RZ, R67, 0x20, RZ, 0xc0, !PT ;  /* 0x0000002043ff7812 */ /* 0x000fe400078cc0ff */
[----:B------:R-:W-:Y:S02]  /*1ca0*/  IADD3 R41, R18, 0x180, RZ ;  /* 0x0000018012297810 */ /* 0x000fe40007ffe0ff */
[-C--:B------:R-:W-:Y:S02]  /*1cb0*/  LEA.HI.SX32 R33, R33, R18.reuse, 0x1b ;  /* 0x0000001221217211 */ /* 0x080fe400078fdaff */
[----:B------:R-:W-:Y:S02]  /*1cc0*/  LEA R62, R27, UR4, 0x1 ;  /* 0x000000041b3e7c11 */ /* 0x000fe4000f8e08ff */
[----:B------:R-:W-:Y:S02]  /*1cd0*/  LEA.HI.SX32 R35, R35, R18, 0x1b ;  /* 0x0000001223237211 */ /* 0x000fe400078fdaff */
[----:B------:R-:W-:-:S02]  /*1ce0*/  LEA R61, R29, UR4, 0x1 ;  /* 0x000000041d3d7c11 */ /* 0x000fc4000f8e08ff */
[-C--:B------:R-:W-:Y:S02]  /*1cf0*/  LEA.HI.SX32 R37, R37, R18.reuse, 0x1b ;  /* 0x0000001225257211 */ /* 0x080fe400078fdaff */
[----:B------:R-:W-:Y:S02]  /*1d00*/  LEA R60, R3, UR4, 0x1 ;  /* 0x00000004033c7c11 */ /* 0x000fe4000f8e08ff */
[----:B------:R-:W-:Y:S02]  /*1d10*/  IADD3 R47, R18, 0x1e0, RZ ;  /* 0x000001e0122f7810 */ /* 0x000fe40007ffe0ff */
        /* <DEDUP_REMOVED lines=30> */
[----:B------:R-:W-:Y:S02]  /*1f00*/  PRMT R22, RZ, 0x7610, R22 ;  /* 0x00007610ff167816 */ /* 0x000fe40000000016 */
[----:B------:R-:W-:Y:S02]  /*1f10*/  PRMT R23, RZ, 0x7610, R23 ;  /* 0x00007610ff177816 */ /* 0x000fe40000000017 */
[----:B------:R-:W-:Y:S01]  /*1f20*/  PRMT R24, RZ, 0x7610, R24 ;  /* 0x00007610ff187816 */ /* 0x000fe20000000018 */
[----:B--2---:R-:W-:Y:S04]  /*1f30*/  STS.U16 [R66], R5 ;  /* 0x0000000542007388 */ /* 0x004fe80000000400 */
[----:B-----5:R0:W-:Y:S04]  /*1f40*/  STS.U16 [R65+0x40], R0 ;  /* 0x0000400041007388 */ /* 0x0201e80000000400 */
[----:B------:R-:W-:Y:S04]  /*1f50*/  STS.U16 [R64+0x80], R7 ;  /* 0x0000800740007388 */ /* 0x000fe80000000400 */
[----:B---3--:R1:W-:Y:S01]  /*1f60*/  STS.U16 [R63+0xc0], R4 ;  /* 0x0000c0043f007388 */ /* 0x0083e20000000400 */
[----:B0-----:R-:W-:-:S03]  /*1f70*/  IMAD R0, R71, 0x10, R68 ;  /* 0x0000001047007824 */ /* 0x001fc600078e0244 */
[----:B------:R0:W-:Y:S04]  /*1f80*/  STS.U16 [R62+0x100], R9 ;  /* 0x000100093e007388 */ /* 0x0001e80000000400 */
[----:B----4-:R-:W-:Y:S01]  /*1f90*/  STS.U16 [R61+0x140], R6 ;  /* 0x000140063d007388 */ /* 0x010fe20000000400 */
        /* <DEDUP_REMOVED lines=143> */
.L_x_3190:
[----:B------:R-:W-:Y:S05]  /*2890*/  BSYNC B0 ;  /* 0x0000000000007941 */ /* 0x000fea0003800000 */
.L_x_3189:
        /* <DEDUP_REMOVED lines=37> */
.L_x_3192:
[----:B------:R-:W-:Y:S05]  /*2af0*/  BSYNC B0 ;  /* 0x0000000000007941 */ /* 0x000fea0003800000 */
.L_x_3191:
        /* <DEDUP_REMOVED lines=37> */
.L_x_3194:
[----:B------:R-:W-:Y:S05]  /*2d50*/  BSYNC B0 ;  /* 0x0000000000007941 */ /* 0x000fea0003800000 */
.L_x_3193:
        /* <DEDUP_REMOVED lines=37> */
.L_x_3196:
[----:B------:R-:W-:Y:S05]  /*2fb0*/  BSYNC B0 ;  /* 0x0000000000007941 */ /* 0x000fea0003800000 */
.L_x_3195:
        /* <DEDUP_REMOVED lines=37> */
.L_x_3198:
[----:B------:R-:W-:Y:S05]  /*3210*/  BSYNC B0 ;  /* 0x0000000000007941 */ /* 0x000fea0003800000 */
.L_x_3197:
        /* <DEDUP_REMOVED lines=37> */
.L_x_3200:
[----:B------:R-:W-:Y:S05]  /*3470*/  BSYNC B0 ;  /* 0x0000000000007941 */ /* 0x000fea0003800000 */
.L_x_3199:
        /* <DEDUP_REMOVED lines=37> */
.L_x_3202:
[----:B------:R-:W-:Y:S05]  /*36d0*/  BSYNC B0 ;  /* 0x0000000000007941 */ /* 0x000fea0003800000 */
.L_x_3201:
        /* <DEDUP_REMOVED lines=37> */
.L_x_3204:
[----:B------:R-:W-:Y:S05]  /*3930*/  BSYNC B0 ;  /* 0x0000000000007941 */ /* 0x000fea0003800000 */
.L_x_3203:
        /* <DEDUP_REMOVED lines=37> */
.L_x_3206:
[----:B------:R-:W-:Y:S05]  /*3b90*/  BSYNC B0 ;  /* 0x0000000000007941 */ /* 0x000fea0003800000 */
.L_x_3205:
[----:B------:R-:W-:Y:S01]  /*3ba0*/  FSETP.GTU.FTZ.AND P5, PT, R36, 20, PT ;  /* 0x41a000002400780b */ /* 0x000fe20003fbc000 */
[----:B--2---:R-:W-:Y:S01]  /*3bb0*/  HADD2.F32 R3, -RZ, R3.H0_H0 ;  /* 0x20000003ff037230 */ /* 0x004fe20000004100 */
        /* <DEDUP_REMOVED lines=35> */
.L_x_3208:
[----:B------:R-:W-:Y:S05]  /*3df0*/  BSYNC B0 ;  /* 0x0000000000007941 */ /* 0x000fea0003800000 */
.L_x_3207:
        /* <DEDUP_REMOVED lines=39> */
.L_x_3210:
[----:B------:R-:W-:Y:S05]  /*4070*/  BSYNC B0 ;  /* 0x0000000000007941 */ /* 0x000fea0003800000 */
.L_x_3209:
[----:B------:R-:W-:Y:S01]  /*4080*/  FSETP.GTU.FTZ.AND P5, PT, R34, 20, PT ;  /* 0x41a000002200780b */ /* 0x000fe20003fbc000 */
[----:B------:R-:W-:Y:S01]  /*4090*/  HADD2.F32 R25, -RZ, R25.H0_H0 ;  /* 0x20000019ff197230 */ /* 0x000fe20000004100 */
[----:B------:R-:W-:Y:S01]  /*40a0*/  BSSY B0, `(.L_x_3211) ;  /* 0x0000027000007945 */ /* 0x000fe20003800000 */
[----:B------:R-:W-:Y:S01]  /*40b0*/  MOV R159, R4 ;  /* 0x00000004009f7202 */ /* 0x000fe20000000f00 */
[----:B------:R-:W-:Y:S01]  /*40c0*/  IMAD.MOV.U32 R158, RZ, RZ, R5 ;  /* 0x000000ffff9e7224 */ /* 0x000fe200078e0005 */
[----:B------:R-:W-:Y:S01]  /*40d0*/  ISETP.EQ.OR P5, PT, RZ, UR5, P5 ;  /* 0x00000005ff007c0c */ /* 0x000fe2000afa2670 */
[----:B------:R-:W-:Y:S01]  /*40e0*/  IMAD.MOV.U32 R161, RZ, RZ, R2 ;  /* 0x000000ffffa17224 */ /* 0x000fe200078e0002 */
        /* <DEDUP_REMOVED lines=34> */
.L_x_3212:
[----:B------:R-:W-:Y:S05]  /*4310*/  BSYNC B0 ;  /* 0x0000000000007941 */ /* 0x000fea0003800000 */
.L_x_3211:
        /* <DEDUP_REMOVED lines=42> */
.L_x_3214:
[----:B------:R-:W-:Y:S05]  /*45c0*/  BSYNC B0 ;  /* 0x0000000000007941 */ /* 0x000fea0003800000 */
.L_x_3213:
        /* <DEDUP_REMOVED lines=42> */
.L_x_3216:
[----:B------:R-:W-:Y:S05]  /*4870*/  BSYNC B0 ;  /* 0x0000000000007941 */ /* 0x000fea0003800000 */
.L_x_3215:
        /* <DEDUP_REMOVED lines=42> */
.L_x_3218:
[----:B------:R-:W-:Y:S05]  /*4b20*/  BSYNC B0 ;  /* 0x0000000000007941 */ /* 0x000fea0003800000 */
.L_x_3217:
        /* <DEDUP_REMOVED lines=42> */
.L_x_3220:
[----:B------:R-:W-:Y:S05]  /*4dd0*/  BSYNC B0 ;  /* 0x0000000000007941 */ /* 0x000fea0003800000 */
.L_x_3219:
        /* <DEDUP_REMOVED lines=41> */
[----:B------:R-:W-:Y:S01]  /*5070*/  IMAD.MOV.U32 R0, RZ, RZ, RZ ;  /* 0x000000ffff007224 */ /* 0x000fe200078e00ff */
[----:B------:R-:W-:-:S07]  /*5080*/  IADD3 R150, R87, R91, RZ ;  /* 0x0000005b57967210 */ /* 0x000fce0007ffe0ff */
.L_x_3231:
[----:B------:R-:W-:Y:S01]  /*5090*/  P2R R104, PR, RZ, 0x8 ;  /* 0x00000008ff687803 */ /* 0x000fe20000000000 */
[----:B--23--:R-:W-:Y:S01]  /*50a0*/  IMAD.MOV.U32 R91, RZ, RZ, R150 ;  /* 0x000000ffff5b7224 */ /* 0x00cfe200078e0096 */
[C---:B------:R-:W-:Y:S02]  /*50b0*/  LOP3.LUT P3, RZ, R67.reuse, 0x40, RZ, 0xc0, !PT ;  /* 0x0000004043ff7812 */ /* 0x040fe4000786c0ff */
[----:B------:R-:W-:Y:S02]  /*50c0*/  SHF.R.S32.HI R97, RZ, 0x1f, R0 ;  /* 0x0000001fff617819 */ /* 0x000fe40000011400 */
[----:B------:R-:W-:Y:S02]  /*50d0*/  P2R R103, PR, RZ, 0x8 ;  /* 0x00000008ff677803 */ /* 0x000fe40000000000 */
        /* <DEDUP_REMOVED lines=432> */
.L_x_3223:
        /* <DEDUP_REMOVED lines=10> */
.L_x_3222:
        /* <DEDUP_REMOVED lines=84> */
.L_x_3225:
[----:B------:R-:W-:Y:S05]  /*71c0*/  BSYNC B0 ;  /* 0x0000000000007941 */ /* 0x000fea0003800000 */
.L_x_3224:
        /* <DEDUP_REMOVED lines=46> */
.L_x_3228:
        /* <DEDUP_REMOVED lines=32> */
.L_x_3229:
[----:B------:R1:W5:Y:S02]  /*76b0*/  LDG.E R41, desc[UR6][R80.64] ;  /* 0x0000000650297981 */ /* 0x000364000c1e1900 */
.L_x_3230:
        /* <DEDUP_REMOVED lines=17> */
.L_x_3227:
[----:B------:R-:W-:Y:S05]  /*77d0*/  BSYNC B0 ;  /* 0x0000000000007941 */ /* 0x000fea0003800000 */
.L_x_3226:
        /* <DEDUP_REMOVED lines=19> */
.L_x_3221:
        /* <DEDUP_REMOVED lines=85> */
.L_x_3233:
[----:B------:R-:W-:Y:S05]  /*7e60*/  BSYNC B0 ;  /* 0x0000000000007941 */ /* 0x000fea0003800000 */
.L_x_3232:
[----:B------:R-:W-:Y:S01]  /*7e70*/  IMAD.MOV.U32 R5, RZ, RZ, R105 ;  /* 0x000000ffff057224 */ /* 0x000fe200078e0069 */
[----:B------:R-:W-:Y:S01]  /*7e80*/  ULDC.64 UR8, c[0x0][0x2c8] ;  /* 0x0000b20000087ab9 */ /* 0x000fe20000000a00 */
[----:B------:R-:W-:Y:S01]  /*7e90*/  @!P4 IMAD.MOV.U32 R157, RZ, RZ, R11 ;  /* 0x000000ffff9dc224 */ /* 0x000fe200078e000b */
[C---:B------:R-:W-:Y:S01]  /*7ea0*/  LOP3.LUT R10, R84.reuse, 0x20, RZ, 0xfc, !PT ;  /* 0x00000020540a7812 */ /* 0x040fe200078efcff */
[C---:B------:R-:W-:Y:S01]  /*7eb0*/  IMAD.WIDE.U32 R4, R113.reuse, UR8, R4 ;  /* 0x0000000871047c25 */ /* 0x040fe2000f8e0004 */
[----:B------:R-:W-:Y:S01]  /*7ec0*/  ULDC.64 UR10, c[0x0][0x2b8] ;  /* 0x0000ae00000a7ab9 */ /* 0x000fe20000000a00 */
[----:B------:R-:W-:Y:S02]  /*7ed0*/  LOP3.LUT R30, R84, 0x40, RZ, 0xfc, !PT ;  /* 0x00000040541e7812 */ /* 0x000fe400078efcff */
[----:B------:R-:W-:Y:S01]  /*7ee0*/  IMAD R6, R0, UR8, RZ ;  /* 0x0000000800067c24 */ /* 0x000fe2000f8e02ff */
[----:B------:R-:W-:Y:S02]  /*7ef0*/  IADD3 R7, P5, R156, R4, RZ ;  /* 0x000000049c077210 */ /* 0x000fe40007fbe0ff */
[C---:B------:R-:W-:Y:S01]  /*7f00*/  LOP3.LUT R32, R84.reuse, 0xa0, RZ, 0xfc, !PT ;  /* 0x000000a054207812 */ /* 0x040fe200078efcff */
[----:B------:R-:W-:Y:S01]  /*7f10*/  IMAD R6, R113, UR9, R6 ;  /* 0x0000000971067c24 */ /* 0x000fe2000f8e0206 */
[----:B------:R-:W-:Y:S01]  /*7f20*/  ULDC.64 UR8, c[0x0][0x2b0] ;  /* 0x0000ac0000087ab9 */ /* 0x000fe20000000a00 */
[----:B------:R-:W-:Y:S01]  /*7f30*/  LOP3.LUT R34, R84, 0xe0, RZ, 0xfc, !PT ;  /* 0x000000e054227812 */ /* 0x000fe200078efcff */
[----:B0-----:R-:W-:Y:S01]  /*7f40*/  IMAD R8, R12, UR8, RZ ;  /* 0x000000080c087c24 */ /* 0x001fe2000f8e02ff */
[----:B------:R-:W-:-:S02]  /*7f50*/  LOP3.LUT R36, R84, 0x120, RZ, 0xfc, !PT ;  /* 0x0000012054247812 */ /* 0x000fc400078efcff */
[----:B------:R-:W-:Y:S01]  /*7f60*/  IADD3.X R6, R11, R6, R5, P5, !PT ;  /* 0x000000060b067210 */ /* 0x000fe20002ffe405 */
[----:B------:R-:W-:Y:S01]  /*7f70*/  IMAD R31, R155, UR9, R8 ;  /* 0x000000099b1f7c24 */ /* 0x000fe2000f8e0208 */
[----:B------:R-:W0:Y:S01]  /*7f80*/  LDC.64 R4, c[0x0][0x338] ;  /* 0x0000ce00ff047b82 */ /* 0x000e220000000a00 */
        /* <DEDUP_REMOVED lines=10> */
[----:B------:R-:W-:Y:S02]  /*8030*/  LOP3.LUT P0, RZ, R67, 0x10, RZ, 0xc0, !PT ;  /* 0x0000001043ff7812 */ /* 0x000fe4000780c0ff */
[----:B------:R-:W-:-:S02]  /*8040*/  P2R R98, PR, RZ, 0x8 ;  /* 0x00000008ff627803 */ /* 0x000fc40000000000 */
[----:B------:R-:W-:Y:S01]  /*8050*/  LOP3.LUT P3, RZ, R67, 0x200, RZ, 0xc0, !PT ;  /* 0x0000020043ff7812 */ /* 0x000fe2000786c0ff */
[----:B0-----:R-:W-:Y:S01]  /*8060*/  IMAD.WIDE R4, R84, 0x2, R4 ;  /* 0x0000000254047825 */ /* 0x001fe200078e0204 */
[----:B------:R-:W-:Y:S02]  /*8070*/  P2R R88, PR, RZ, 0x4 ;  /* 0x00000004ff587803 */ /* 0x000fe40000000000 */
[----:B------:R-:W-:Y:S02]  /*8080*/  P2R R100, PR, RZ, 0x8 ;  /* 0x00000008ff647803 */ /* 0x000fe40000000000 */
[----:B------:R-:W-:Y:S02]  /*8090*/  LEA R4, P5, R7, R4, 0x1 ;  /* 0x0000000407047211 */ /* 0x000fe400078a08ff */
[----:B------:R-:W-:Y:S02]  /*80a0*/  LOP3.LUT P3, RZ, R67, 0x400, RZ, 0xc0, !PT ;  /* 0x0000040043ff7812 */ /* 0x000fe4000786c0ff */
[----:B------:R-:W-:Y:S01]  /*80b0*/  LEA.HI.X R5, R7, R5, R6, 0x1, P5 ;  /* 0x0000000507057211 */ /* 0x000fe200028f0c06 */
[----:B------:R-:W-:Y:S01]  /*80c0*/  @!P4 IMAD.WIDE.U32 R6, R155, UR8, R156 ;  /* 0x000000089b06cc25 */ /* 0x000fe2000f8e009c */
[----:B------:R-:W-:-:S02]  /*80d0*/  ISETP.GE.AND P5, PT, R10, R47, PT ;  /* 0x0000002f0a00720c */ /* 0x000fc40003fa6270 */
[----:B------:R-:W-:Y:S02]  /*80e0*/  P2R R102, PR, RZ, 0x8 ;  /* 0x00000008ff667803 */ /* 0x000fe40000000000 */
[----:B------:R-:W-:Y:S02]  /*80f0*/  @!P4 IADD3 R7, R31, R7, RZ ;  /* 0x000000071f07c210 */ /* 0x000fe40007ffe0ff */
[C---:B------:R-:W-:Y:S02]  /*8100*/  LOP3.LUT P3, RZ, R67.reuse, 0x800, RZ, 0xc0, !PT ;  /* 0x0000080043ff7812 */ /* 0x040fe4000786c0ff */
[----:B------:R-:W-:Y:S01]  /*8110*/  LOP3.LUT P2, RZ, R67, 0x40, RZ, 0xc0, !PT ;  /* 0x0000004043ff7812 */ /* 0x000fe2000784c0ff */
[----:B------:R-:W-:Y:S01]  /*8120*/  @!P4 IMAD.WIDE.U32 R6, R113, UR10, R6 ;  /* 0x0000000a7106cc25 */ /* 0x000fe2000f8e0006 */
[----:B------:R-:W-:Y:S02]  /*8130*/  P2R R86, PR, RZ, 0x2 ;  /* 0x00000002ff567803 */ /* 0x000fe40000000000 */
[----:B------:R-:W-:Y:S01]  /*8140*/  LOP3.LUT P1, RZ, R67, 0x20, RZ, 0xc0, !PT ;  /* 0x0000002043ff7812 */ /* 0x000fe2000782c0ff */
[----:B------:R0:W-:Y:S01]  /*8150*/  @!P5 STG.E.U16 desc[UR6][R4.64+0x40], R33 ;  /* 0x000040210400d986 */ /* 0x0001e2000c101506 */
[----:B------:R-:W-:-:S02]  /*8160*/  @!P4 IADD3 R8, P5, R84, R6, RZ ;  /* 0x000000065408c210 */ /* 0x000fc40007fbe0ff */
[----:B------:R-:W-:Y:S02]  /*8170*/  P2R R68, PR, RZ, 0x40 ;  /* 0x00000040ff447803 */ /* 0x000fe40000000000 */
[----:B------:R-:W-:Y:S01]  /*8180*/  @!P4 IADD3.X R9, R13, R7, R44, P5, !PT ;  /* 0x000000070d09c210 */ /* 0x000fe20002ffe42c */
[----:B------:R-:W-:Y:S01]  /*8190*/  IMAD.WIDE.U32 R6, R155, UR8, RZ ;  /* 0x000000089b067c25 */ /* 0x000fe2000f8e00ff */
[C---:B------:R-:W-:Y:S02]  /*81a0*/  LOP3.LUT R13, R84.reuse, 0x60, RZ, 0xfc, !PT ;  /* 0x00000060540d7812 */ /* 0x040fe400078efcff */
[----:B------:R-:W-:Y:S01]  /*81b0*/  LOP3.LUT P6, RZ, R67, 0x8, RZ, 0xc0, !PT ;  /* 0x0000000843ff7812 */ /* 0x000fe200078cc0ff */
[----:B------:R-:W-:Y:S01]  /*81c0*/  IMAD.IADD R7, R7, 0x1, R31 ;  /* 0x0000000107077824 */ /* 0x000fe200078e021f */
[C---:B------:R-:W-:Y:S02]  /*81d0*/  LOP3.LUT R31, R84.reuse, 0x80, RZ, 0xfc, !PT ;  /* 0x00000080541f7812 */ /* 0x040fe400078efcff */
[----:B0-----:R-:W-:Y:S01]  /*81e0*/  LOP3.LUT R33, R84, 0xc0, RZ, 0xfc, !PT ;  /* 0x000000c054217812 */ /* 0x001fe200078efcff */
[----:B------:R-:W-:-:S03]  /*81f0*/  IMAD.WIDE.U32 R6, R113, UR10, R6 ;  /* 0x0000000a71067c25 */ /* 0x000fc6000f8e0006 */
        /* <DEDUP_REMOVED lines=103> */
[----:B------:R-:W1:Y:S04]  /*8870*/  LDS.U16 R45, [R50] ;  /* 0x00000000322d7984 */ /* 0x000e680000000400 */
        /* <DEDUP_REMOVED lines=12> */
[----:B------:R-:W1:Y:S01]  /*8940*/  LDS.U16 R47, [R50+0x16] ;  /* 0x00001600322f7984 */ /* 0x000e620000000400 */
[----:B--2---:R-:W-:Y:S02]  /*8950*/  HADD2.F32 R7, -RZ, R7.H0_H0 ;  /* 0x20000007ff077230 */ /* 0x004fe40000004100 */
[----:B------:R-:W-:Y:S01]  /*8960*/  FMUL.FTZ R4, R45, -1.4426950216293334961 ;  /* 0xbfb8aa3b2d047820 */ /* 0x000fe20000410000 */
[----:B------:R2:W-:Y:S01]  /*8970*/  MUFU.EX2 R89, R46 ;  /* 0x0000002e00597308 */ /* 0x0005e20000000800 */
[----:B------:R-:W-:Y:S01]  /*8980*/  LDS.U16 R87, [R50+0x10] ;  /* 0x0000100032577984 */ /* 0x000fe20000000400 */
[----:B------:R-:W-:-:S06]  /*8990*/  FMUL.FTZ R68, R7, -1.4426950216293334961 ;  /* 0xbfb8aa3b07447820 */ /* 0x000fcc0000410000 */
[----:B------:R3:W1:Y:S01]  /*89a0*/  MUFU.EX2 R88, R4 ;  /* 0x0000000400587308 */ /* 0x0006620000000800 */
[----:B--2---:R-:W2:Y:S07]  /*89b0*/  LDS.U16 R46, [R50+0x1c] ;  /* 0x00001c00322e7984 */ /* 0x004eae0000000400 */
[----:B------:R4:W-:Y:S01]  /*89c0*/  MUFU.EX2 R90, R68 ;  /* 0x00000044005a7308 */ /* 0x0009e20000000800 */
[----:B---3--:R-:W3:Y:S04]  /*89d0*/  LDS.U16 R4, [R50+0x1a] ;  /* 0x00001a0032047984 */ /* 0x008ee80000000400 */
[----:B----4-:R-:W4:Y:S01]  /*89e0*/  LDS.U16 R68, [R50+0x1e] ;  /* 0x00001e0032447984 */ /* 0x010f220000000400 */
[----:B------:R-:W-:-:S05]  /*89f0*/  HADD2.F32 R49, -RZ, R49.H0_H0 ;  /* 0x20000031ff317230 */ /* 0x000fca0000004100 */
[----:B------:R-:W-:Y:S01]  /*8a00*/  FMUL.FTZ R97, R49, -1.4426950216293334961 ;  /* 0xbfb8aa3b31617820 */ /* 0x000fe20000410000 */
[----:B------:R-:W-:-:S05]  /*8a10*/  HADD2.F32 R8, -RZ, R8.H0_H0 ;  /* 0x20000008ff087230 */ /* 0x000fca0000004100 */
[----:B------:R-:W4:Y:S01]  /*8a20*/  MUFU.EX2 R97, R97 ;  /* 0x0000006100617308 */ /* 0x000f220000000800 */
[----:B-----5:R-:W-:Y:S02]  /*8a30*/  HADD2.F32 R86, -RZ, R86.H0_H0 ;  /* 0x20000056ff567230 */ /* 0x020fe40000004100 */
[----:B------:R-:W-:Y:S02]  /*8a40*/  HADD2.F32 R43, -RZ, R43.H0_H0 ;  /* 0x2000002bff2b7230 */ /* 0x000fe40000004100 */
[----:B------:R-:W-:Y:S02]  /*8a50*/  HADD2.F32 R6, -RZ, R6.H0_H0 ;  /* 0x20000006ff067230 */ /* 0x000fe40000004100 */
[----:B------:R-:W-:Y:S01]  /*8a60*/  FMUL.FTZ R103, R8, -1.4426950216293334961 ;  /* 0xbfb8aa3b08677820 */ /* 0x000fe20000410000 */
[----:B------:R-:W-:Y:S02]  /*8a70*/  HADD2.F32 R9, -RZ, R9.H0_H0 ;  /* 0x20000009ff097230 */ /* 0x000fe40000004100 */
[----:B------:R-:W-:Y:S01]  /*8a80*/  FMUL.FTZ R105, R86, -1.4426950216293334961 ;  /* 0xbfb8aa3b56697820 */ /* 0x000fe20000410000 */
[----:B------:R-:W-:-:S02]  /*8a90*/  HADD2.F32 R48, -RZ, R48.H0_H0 ;  /* 0x20000030ff307230 */ /* 0x000fc40000004100 */
[----:B------:R-:W-:Y:S01]  /*8aa0*/  FMUL.FTZ R91, R43, -1.4426950216293334961 ;  /* 0xbfb8aa3b2b5b7820 */ /* 0x000fe20000410000 */
[----:B0-----:R-:W-:Y:S02]  /*8ab0*/  HADD2.F32 R5, -RZ, R5.H0_H0 ;  /* 0x20000005ff057230 */ /* 0x001fe40000004100 */
[----:B------:R-:W-:Y:S01]  /*8ac0*/  FMUL.FTZ R98, R6, -1.4426950216293334961 ;  /* 0xbfb8aa3b06627820 */ /* 0x000fe20000410000 */
[----:B-1----:R-:W-:Y:S02]  /*8ad0*/  HADD2.F32 R47, -RZ, R47.H0_H0 ;  /* 0x2000002fff2f7230 */ /* 0x002fe40000004100 */
[----:B--2---:R-:W-:Y:S02]  /*8ae0*/  HADD2.F32 R46, -RZ, R46.H0_H0 ;  /* 0x2000002eff2e7230 */ /* 0x004fe40000004100 */
[----:B------:R-:W-:Y:S02]  /*8af0*/  HADD2.F32 R87, -RZ, R87.H0_H0 ;  /* 0x20000057ff577230 */ /* 0x000fe40000004100 */
[----:B------:R-:W-:Y:S01]  /*8b00*/  FMUL.FTZ R99, R9, -1.4426950216293334961 ;  /* 0xbfb8aa3b09637820 */ /* 0x000fe20000410000 */
[----:B---3--:R-:W-:-:S02]  /*8b10*/  HADD2.F32 R4, -RZ, R4.H0_H0 ;  /* 0x20000004ff047230 */ /* 0x008fc40000004100 */
[----:B------:R-:W-:Y:S01]  /*8b20*/  FADD.FTZ R88, R88, 1 ;  /* 0x3f80000058587421 */ /* 0x000fe20000010000 */
[----:B------:R-:W-:Y:S01]  /*8b30*/  FMUL.FTZ R100, R48, -1.4426950216293334961 ;  /* 0xbfb8aa3b30647820 */ /* 0x000fe20000410000 */
[----:B------:R-:W-:Y:S01]  /*8b40*/  FMUL.FTZ R102, R5, -1.4426950216293334961 ;  /* 0xbfb8aa3b05667820 */ /* 0x000fe20000410000 */
[----:B------:R-:W-:Y:S01]  /*8b50*/  FMUL.FTZ R104, R47, -1.4426950216293334961 ;  /* 0xbfb8aa3b2f687820 */ /* 0x000fe20000410000 */
[----:B------:R-:W-:Y:S01]  /*8b60*/  FMUL.FTZ R107, R46, -1.4426950216293334961 ;  /* 0xbfb8aa3b2e6b7820 */ /* 0x000fe20000410000 */
[----:B----4-:R-:W-:Y:S02]  /*8b70*/  HADD2.F32 R68, -RZ, R68.H0_H0 ;  /* 0x20000044ff447230 */ /* 0x010fe40000004100 */
[----:B------:R-:W-:Y:S01]  /*8b80*/  FADD.FTZ R89, R89, 1 ;  /* 0x3f80000059597421 */ /* 0x000fe20000010000 */
[----:B------:R-:W0:Y:S01]  /*8b90*/  MUFU.EX2 R103, R103 ;  /* 0x0000006700677308 */ /* 0x000e220000000800 */
[----:B------:R-:W-:Y:S01]  /*8ba0*/  FMUL.FTZ R101, R87, -1.4426950216293334961 ;  /* 0xbfb8aa3b57657820 */ /* 0x000fe20000410000 */
[----:B------:R-:W-:Y:S01]  /*8bb0*/  FMUL.FTZ R106, R4, -1.4426950216293334961 ;  /* 0xbfb8aa3b046a7820 */ /* 0x000fe20000410000 */
[----:B------:R-:W-:Y:S01]  /*8bc0*/  FMUL.FTZ R108, R68, -1.4426950216293334961 ;  /* 0xbfb8aa3b446c7820 */ /* 0x000fe20000410000 */
[----:B------:R-:W-:-:S04]  /*8bd0*/  FADD.FTZ R97, R97, 1 ;  /* 0x3f80000061617421 */ /* 0x000fc80000010000 */
[----:B------:R-:W1:Y:S08]  /*8be0*/  MUFU.EX2 R105, R105 ;  /* 0x0000006900697308 */ /* 0x000e700000000800 */
[----:B------:R-:W2:Y:S08]  /*8bf0*/  MUFU.EX2 R91, R91 ;  /* 0x0000005b005b7308 */ /* 0x000eb00000000800 */
[----:B------:R-:W3:Y:S08]  /*8c00*/  MUFU.EX2 R98, R98 ;  /* 0x0000006200627308 */ /* 0x000ef00000000800 */
[----:B------:R-:W4:Y:S08]  /*8c10*/  MUFU.EX2 R99, R99 ;  /* 0x0000006300637308 */ /* 0x000f300000000800 */
[----:B------:R-:W5:Y:S08]  /*8c20*/  MUFU.RCP R88, R88 ;  /* 0x0000005800587308 */ /* 0x000f700000001000 */
[----:B------:R-:W5:Y:S08]  /*8c30*/  MUFU.EX2 R100, R100 ;  /* 0x0000006400647308 */ /* 0x000f700000000800 */
[----:B------:R-:W5:Y:S08]  /*8c40*/  MUFU.EX2 R102, R102 ;  /* 0x0000006600667308 */ /* 0x000f700000000800 */
[----:B------:R-:W5:Y:S08]  /*8c50*/  MUFU.EX2 R104, R104 ;  /* 0x0000006800687308 */ /* 0x000f700000000800 */
[----:B------:R-:W-:Y:S08]  /*8c60*/  MUFU.EX2 R107, R107 ;  /* 0x0000006b006b7308 */ /* 0x000ff00000000800 */
[----:B------:R-:W5:Y:S08]  /*8c70*/  MUFU.RCP R89, R89 ;  /* 0x0000005900597308 */ /* 0x000f700000001000 */
[----:B------:R-:W5:Y:S08]  /*8c80*/  MUFU.RCP R112, R97 ;  /* 0x0000006100707308 */ /* 0x000f700000001000 */
[----:B------:R-:W5:Y:S08]  /*8c90*/  MUFU.EX2 R101, R101 ;  /* 0x0000006500657308 */ /* 0x000f700000000800 */
[----:B------:R-:W5:Y:S08]  /*8ca0*/  MUFU.EX2 R106, R106 ;  /* 0x0000006a006a7308 */ /* 0x000f700000000800 */
[----:B------:R-:W5:Y:S01]  /*8cb0*/  MUFU.EX2 R108, R108 ;  /* 0x0000006c006c7308 */ /* 0x000f620000000800 */
[----:B------:R-:W-:Y:S01]  /*8cc0*/  FADD.FTZ R90, R90, 1 ;  /* 0x3f8000005a5a7421 */ /* 0x000fe20000010000 */
[----:B0-----:R-:W-:Y:S01]  /*8cd0*/  FADD.FTZ R103, R103, 1 ;  /* 0x3f80000067677421 */ /* 0x001fe20000010000 */
[----:B-1----:R-:W-:Y:S01]  /*8ce0*/  FADD.FTZ R105, R105, 1 ;  /* 0x3f80000069697421 */ /* 0x002fe20000010000 */
[----:B--2---:R-:W-:Y:S01]  /*8cf0*/  FADD.FTZ R91, R91, 1 ;  /* 0x3f8000005b5b7421 */ /* 0x004fe20000010000 */
[----:B---3--:R-:W-:Y:S01]  /*8d00*/  FADD.FTZ R98, R98, 1 ;  /* 0x3f80000062627421 */ /* 0x008fe20000010000 */
[----:B----4-:R-:W-:Y:S01]  /*8d10*/  FADD.FTZ R99, R99, 1 ;  /* 0x3f80000063637421 */ /* 0x010fe20000010000 */
[----:B-----5:R-:W-:Y:S01]  /*8d20*/  FMUL.FTZ R88, R45, R88 ;  /* 0x000000582d587220 */ /* 0x020fe20000410000 */
[----:B------:R-:W0:Y:S01]  /*8d30*/  MUFU.RCP R90, R90 ;  /* 0x0000005a005a7308 */ /* 0x000e220000001000 */
[----:B------:R-:W-:Y:S01]  /*8d40*/  FADD.FTZ R100, R100, 1 ;  /* 0x3f80000064647421 */ /* 0x000fe20000010000 */
[----:B------:R-:W-:Y:S01]  /*8d50*/  FADD.FTZ R102, R102, 1 ;  /* 0x3f80000066667421 */ /* 0x000fe20000010000 */
[----:B------:R-:W-:Y:S01]  /*8d60*/  FADD.FTZ R104, R104, 1 ;  /* 0x3f80000068687421 */ /* 0x000fe20000010000 */
[----:B------:R-:W-:Y:S01]  /*8d70*/  FMUL.FTZ R45, R44, R89 ;  /* 0x000000592c2d7220 */ /* 0x000fe20000410000 */
[----:B------:R-:W-:Y:S01]  /*8d80*/  FADD.FTZ R107, R107, 1 ;  /* 0x3f8000006b6b7421 */ /* 0x000fe20000010000 */
[----:B------:R-:W-:-:S02]  /*8d90*/  FMUL.FTZ R44, R49, R112 ;  /* 0x00000070312c7220 */ /* 0x000fc40000410000 */
[----:B------:R-:W1:Y:S01]  /*8da0*/  MUFU.RCP R110, R91 ;  /* 0x0000005b006e7308 */ /* 0x000e620000001000 */
[----:B------:R-:W-:Y:S01]  /*8db0*/  FADD.FTZ R101, R101, 1 ;  /* 0x3f80000065657421 */ /* 0x000fe20000010000 */
[----:B------:R-:W-:Y:S01]  /*8dc0*/  FADD.FTZ R106, R106, 1 ;  /* 0x3f8000006a6a7421 */ /* 0x000fe20000010000 */
[----:B------:R-:W-:-:S05]  /*8dd0*/  FADD.FTZ R108, R108, 1 ;  /* 0x3f8000006c6c7421 */ /* 0x000fca0000010000 */
[----:B------:R-:W2:Y:S01]  /*8de0*/  MUFU.RCP R109, R98 ;  /* 0x00000062006d7308 */ /* 0x000ea20000001000 */
[----:B------:R-:W-:-:S07]  /*8df0*/  FMUL.FTZ R44, R44, R25 ;  /* 0x000000192c2c7220 */ /* 0x000fce0000410000 */
        /* <DEDUP_REMOVED lines=11> */
[----:B0-----:R-:W-:Y:S01]  /*8eb0*/  FMUL.FTZ R28, R7, R90 ;  /* 0x0000005a071c7220 */ /* 0x001fe20000410000 */
[----:B-1----:R-:W-:Y:S01]  /*8ec0*/  FMUL.FTZ R43, R43, R110 ;  /* 0x0000006e2b2b7220 */ /* 0x002fe20000410000 */
[----:B--2---:R-:W-:Y:S01]  /*8ed0*/  FMUL.FTZ R7, R6, R109 ;  /* 0x0000006d06077220 */ /* 0x004fe20000410000 */
[----:B---3--:R-:W-:Y:S01]  /*8ee0*/  FMUL.FTZ R8, R8, R103 ;  /* 0x0000006708087220 */ /* 0x008fe20000410000 */
[----:B----4-:R-:W-:Y:S01]  /*8ef0*/  FMUL.FTZ R86, R86, R105 ;  /* 0x0000006956567220 */ /* 0x010fe20000410000 */
[----:B------:R-:W-:Y:S01]  /*8f00*/  FMUL.FTZ R88, R88, R29 ;  /* 0x0000001d58587220 */ /* 0x000fe20000410000 */
[----:B-----5:R-:W-:Y:S01]  /*8f10*/  FMUL.FTZ R6, R9, R114 ;  /* 0x0000007209067220 */ /* 0x020fe20000410000 */
[----:B------:R-:W-:Y:S01]  /*8f20*/  FMUL.FTZ R28, R28, R27 ;  /* 0x0000001b1c1c7220 */ /* 0x000fe20000410000 */
[----:B------:R-:W-:Y:S01]  /*8f30*/  BAR.SYNC.DEFER_BLOCKING 0x0 ;  /* 0x0000000000007b1d */ /* 0x000fe20000010000 */
        /* <DEDUP_REMOVED lines=74> */
[----:B------:R-:W-:Y:S01]  /*93e0*/  IMAD R12, R12, UR4, RZ ;  /* 0x000000040c0c7c24 */ /* 0x000fe2000f8e02ff */
[----:B------:R-:W-:Y:S01]  /*93f0*/  BSSY B0, `(.L_x_3234) ;  /* 0x0000011000007945 */ /* 0x000fe20003800000 */
[----:B0-----:R-:W-:-:S04]  /*9400*/  IMAD.WIDE.U32 R4, R155, UR4, RZ ;  /* 0x000000049b047c25 */ /* 0x001fc8000f8e00ff */
        /* <DEDUP_REMOVED lines=15> */
.L_x_3235:
[----:B------:R-:W-:Y:S05]  /*9500*/  BSYNC B0 ;  /* 0x0000000000007941 */ /* 0x000fea0003800000 */
.L_x_3234:
        /* <DEDUP_REMOVED lines=57> */
.L_x_3237:
        /* <DEDUP_REMOVED lines=14> */
.L_x_8685:


//--------------------- .text._Z25selective_scan_fwd_kernelI32Selective_Scan_fwd_kernel_traitsILi64ELi16ELi1ELb1ELb1ELb1ELb0ELb0EN3c104HalfEffEEv13SSMParamsBase --------------------------
	.section	.text._Z25selective_scan_fwd_kernelI32Selective_Scan_fwd_kernel_traitsILi64ELi16ELi1ELb1ELb1ELb1ELb0ELb0EN3c104HalfEffEEv13SSMParamsBase,"ax",@progbits
	.align	128
        .global         _Z25selective_scan_fwd_kernelI32Selective_Scan_fwd_kernel_traitsILi64ELi16ELi1ELb1ELb1ELb1ELb0ELb0EN3c104HalfEffEEv13SSMParamsBase
        .type           _Z25selective_scan_fwd_kernelI32Selective_Scan_fwd_kernel_traitsILi64ELi16ELi1ELb1ELb1ELb1ELb0ELb0EN3c104HalfEffEEv13SSMParamsBase,@function
        .size           _Z25selective_scan_fwd_kernelI32Selective_Scan_fwd_kernel_traitsILi64ELi16ELi1ELb1ELb1ELb1ELb0ELb0EN3c104HalfEffEEv13SSMParamsBase,(.L_x_8686 - _Z25selective_scan_fwd_kernelI32Selective_Scan_fwd_kernel_traitsILi64ELi16ELi1ELb1ELb1ELb1ELb0ELb0EN3c104HalfEffEEv13SSMParamsBase)
        .other          _Z25selective_scan_fwd_kernelI32Selective_Scan_fwd_kernel_traitsILi64ELi16ELi1ELb1ELb1ELb1ELb0ELb0EN3c104HalfEffEEv13SSMParamsBase,@"STO_CUDA_ENTRY STV_DEFAULT"
_Z25selective_scan_fwd_kernelI32Selective_Scan_fwd_kernel_traitsILi64ELi16ELi1ELb1ELb1ELb1ELb0ELb0EN3c104HalfEffEEv13SSMParamsBase:
.text._Z25selective_scan_fwd_kernelI32Selective_Scan_fwd_kernel_traitsILi64ELi16ELi1ELb1ELb1ELb1ELb0ELb0EN3c104HalfEffEEv13SSMParamsBase:
        /* <DEDUP_REMOVED lines=37> */
.L_x_3238:
        /* <DEDUP_REMOVED lines=37> */
.L_x_3239:
        /* <DEDUP_REMOVED lines=12> */
.L_x_3240:
[----:B------:R-:W-:Y:S01]  /*0560*/  ISETP.EQ.U32.AND P0, PT, R3, RZ, PT ;  /* 0x000000ff0300720c */ /* 0x000fe20003f02070 */
[----:B------:R-:W0:Y:S08]  /*0570*/  LDC.64 R12, c[0x0][0x370] ;  /* 0x0000dc00ff0c7b82 */ /* 0x000e300000000a00 */
[----:B------:R-:W1:Y:S01]  /*0580*/  LDC.64 R10, c[0x0][0x368] ;  /* 0x0000da00ff0a7b82 */ /* 0x000e620000000a00 */
[----:B------:R-:W-:-:S02]  /*0590*/  ISETP.EQ.OR.EX P0, PT, R4, RZ, !P5, P0 ;  /* 0x000000ff0400720c */ /* 0x000fc40006f02700 */
[----:B------:R-:W-:-:S05]  /*05a0*/  CS2R R14, SRZ ;  /* 0x00000000000e7805 */ /* 0x000fca000001ff00 */
[----:B------:R-:W3:Y:S01]  /*05b0*/  LDC.64 R26, c[0x0][0x330] ;  /* 0x0000cc00ff1a7b82 */ /* 0x000ee20000000a00 */
[----:B------:R-:W-:-:S07]  /*05c0*/  HFMA2.MMA R16, -RZ, RZ, 0, 0 ;  /* 0x00000000ff107435 */ /* 0x000fce00000001ff */
[----:B------:R-:W4:Y:S01]  /*05d0*/  LDC.64 R24, c[0x0][0x318] ;  /* 0x0000c600ff187b82 */ /* 0x000f220000000a00 */
[C---:B------:R-:W-:Y:S02]  /*05e0*/  @!P0 LEA R6, P1, R19.reuse, R8, 0x2 ;  /* 0x0000000813068211 */ /* 0x040fe400078210ff */
[----:B------:R-:W-:Y:S01]  /*05f0*/  PRMT R5, RZ, 0x7610, R5 ;  /* 0x00007610ff057816 */ /* 0x000fe20000000005 */
[----:B------:R-:W-:Y:S01]  /*0600*/  HFMA2.MMA R23, -RZ, RZ, 0, 0 ;  /* 0x00000000ff177435 */ /* 0x000fe200000001ff */
[----:B--2---:R-:W-:Y:S01]  /*0610*/  @!P0 LEA.HI.X R7, R19, R9, R22, 0x2, P1 ;  /* 0x0000000913078211 */ /* 0x004fe200008f1416 */
[----:B------:R-:W-:Y:S01]  /*0620*/  ULDC.64 UR8, c[0x0][0x250] ;  /* 0x0000940000087ab9 */ /* 0x000fe20000000a00 */
[----:B------:R-:W-:Y:S01]  /*0630*/  ULDC.64 UR4, c[0x0][0x290] ;  /* 0x0000a40000047ab9 */ /* 0x000fe20000000a00 */
[----:B------:R-:W2:Y:S02]  /*0640*/  LDC R18, c[0x0][0x224] ;  /* 0x00008900ff127b82 */ /* 0x000ea40000000800 */
[----:B------:R4:W2:Y:S01]  /*0650*/  @!P0 LDG.E R9, desc[UR6][R6.64] ;  /* 0x0000000606098981 */ /* 0x0008a2000c1e1900 */
[----:B0-----:R-:W-:-:S02]  /*0660*/  ISETP.NE.U32.AND P1, PT, R12, RZ, PT ;  /* 0x000000ff0c00720c */ /* 0x001fc40003f25070 */
[----:B-1----:R-:W-:Y:S02]  /*0670*/  ISETP.NE.U32.AND P2, PT, R10, RZ, PT ;  /* 0x000000ff0a00720c */ /* 0x002fe40003f45070 */
[----:B------:R-:W-:Y:S01]  /*0680*/  ISETP.NE.AND.EX P1, PT, R13, RZ, PT, P1 ;  /* 0x000000ff0d00720c */ /* 0x000fe20003f25310 */
[----:B------:R-:W-:Y:S01]  /*0690*/  IMAD.MOV.U32 R13, RZ, RZ, RZ ;  /* 0x000000ffff0d7224 */ /* 0x000fe200078e00ff */
[----:B------:R-:W-:Y:S01]  /*06a0*/  ISETP.NE.AND.EX P2, PT, R11, RZ, PT, P2 ;  /* 0x000000ff0b00720c */ /* 0x000fe20003f45320 */
[----:B------:R-:W0:Y:S01]  /*06b0*/  LDC.64 R28, c[0x0][0x268] ;  /* 0x00009a00ff1c7b82 */ /* 0x000e220000000a00 */
[----:B---3--:R-:W-:Y:S02]  /*06c0*/  ISETP.NE.U32.AND P6, PT, R26, RZ, PT ;  /* 0x000000ff1a00720c */ /* 0x008fe40003fc5070 */
[----:B----4-:R-:W-:-:S05]  /*06d0*/  ISETP.NE.U32.AND P3, PT, R24, RZ, PT ;  /* 0x000000ff1800720c */ /* 0x010fca0003f65070 */
[----:B------:R-:W1:Y:S01]  /*06e0*/  LDC.64 R30, c[0x0][0x308] ;  /* 0x0000c200ff1e7b82 */ /* 0x000e620000000a00 */
[----:B------:R-:W-:-:S03]  /*06f0*/  ISETP.NE.AND.EX P3, PT, R25, RZ, PT, P3 ;  /* 0x000000ff1900720c */ /* 0x000fc60003f65330 */
[----:B------:R-:W-:-:S04]  /*0700*/  @P2 IADD3 R6, P4, R19, R10, RZ ;  /* 0x0000000a13062210 */ /* 0x000fc80007f9e0ff */
[----:B------:R-:W3:Y:S01]  /*0710*/  @P1 LDC R13, c[0x0][0x370] ;  /* 0x0000dc00ff0d1b82 */ /* 0x000ee20000000800 */
[----:B------:R-:W-:Y:S02]  /*0720*/  @P2 LEA.HI.X.SX32 R7, R19, R11, 0x1, P4 ;  /* 0x0000000b13072211 */ /* 0x000fe400020f0eff */
[----:B------:R-:W-:Y:S02]  /*0730*/  ISETP.NE.AND.EX P4, PT, R27, RZ, PT, P6 ;  /* 0x000000ff1b00720c */ /* 0x000fe40003f85360 */
[----:B--2---:R-:W-:Y:S01]  /*0740*/  IABS R17, R18 ;  /* 0x0000001200117213 */ /* 0x004fe20000000000 */
[----:B------:R2:W5:Y:S02]  /*0750*/  @P2 LDG.E.U8 R5, desc[UR6][R6.64] ;  /* 0x0000000606052981 */ /* 0x000564000c1e1100 */
[----:B------:R-:W4:Y:S08]  /*0760*/  @P1 LDC R14, c[0x0][0x374] ;  /* 0x0000dd00ff0e1b82 */ /* 0x000f300000000800 */
[----:B------:R-:W1:Y:S01]  /*0770*/  LDC.64 R32, c[0x0][0x288] ;  /* 0x0000a200ff207b82 */ /* 0x000e620000000a00 */
[----:B---3--:R-:W-:-:S07]  /*0780*/  ISETP.EQ.U32.AND P6, PT, R13, RZ, PT ;  /* 0x000000ff0d00720c */ /* 0x008fce0003fc2070 */
[----:B------:R-:W3:Y:S01]  /*0790*/  LDC.64 R38, c[0x0][0x388] ;  /* 0x0000e200ff267b82 */ /* 0x000ee20000000a00 */
[----:B----4-:R-:W-:-:S07]  /*07a0*/  ISETP.EQ.OR.EX P6, PT, R14, RZ, !P5, P6 ;  /* 0x000000ff0e00720c */ /* 0x010fce0006fc2760 */
[----:B------:R-:W4:Y:S01]  /*07b0*/  LDC.64 R34, c[0x0][0x310] ;  /* 0x0000c400ff227b82 */ /* 0x000f220000000a00 */
[----:B------:R-:W-:Y:S02]  /*07c0*/  @P1 MOV R16, R13 ;  /* 0x0000000d00101202 */ /* 0x000fe40000000f00 */
[----:B------:R-:W-:-:S05]  /*07d0*/  @P1 MOV R15, R14 ;  /* 0x0000000e000f1202 */ /* 0x000fca0000000f00 */
[----:B------:R-:W4:Y:S01]  /*07e0*/  LDC.64 R40, c[0x0][0x390] ;  /* 0x0000e400ff287b82 */ /* 0x000f220000000a00 */
[----:B------:R-:W-:Y:S02]  /*07f0*/  @!P6 LEA R14, P1, R19, R16, 0x2 ;  /* 0x00000010130ee211 */ /* 0x000fe400078210ff */
[----:B------:R-:W0:Y:S05]  /*0800*/  I2F.RP R16, R17 ;  /* 0x0000001100107306 */ /* 0x000e2a0000209400 */
[----:B------:R-:W4:Y:S01]  /*0810*/  LDC.64 R36, c[0x0][0x378] ;  /* 0x0000de00ff247b82 */ /* 0x000f220000000a00 */
[----:B------:R-:W-:Y:S01]  /*0820*/  HFMA2.MMA R161, -RZ, RZ, 0, 0 ;  /* 0x00000000ffa17435 */ /* 0x000fe200000001ff */
[----:B------:R-:W-:-:S06]  /*0830*/  MOV R162, RZ ;  /* 0x000000ff00a27202 */ /* 0x000fcc0000000f00 */
[----:B------:R-:W4:Y:S01]  /*0840*/  LDC.64 R102, c[0x0][0x328] ;  /* 0x0000ca00ff667b82 */ /* 0x000f220000000a00 */
[----:B0-----:R-:W0:Y:S01]  /*0850*/  MUFU.RCP R16, R16 ;  /* 0x0000001000107308 */ /* 0x001e220000001000 */
[C---:B------:R-:W-:Y:S02]  /*0860*/  @P3 LEA R10, P2, R42.reuse, R24, 0x2 ;  /* 0x000000182a0a3211 */ /* 0x040fe400078410ff */
[----:B--2---:R-:W-:Y:S02]  /*0870*/  CS2R R6, SRZ ;  /* 0x0000000000067805 */ /* 0x004fe4000001ff00 */
[----:B------:R-:W-:-:S05]  /*0880*/  @P3 LEA.HI.X R11, R42, R25, R163, 0x2, P2 ;  /* 0x000000192a0b3211 */ /* 0x000fca00010f14a3 */
[----:B------:R-:W5:Y:S01]  /*0890*/  @P3 LDG.E R6, desc[UR6][R10.64] ;  /* 0x000000060a063981 */ /* 0x000f62000c1e1900 */
[----:B------:R-:W-:-:S04]  /*08a0*/  @P4 LEA R12, P2, R42, R26, 0x2 ;  /* 0x0000001a2a0c4211 */ /* 0x000fc800078410ff */
[----:B------:R-:W-:Y:S01]  /*08b0*/  @P4 LEA.HI.X R13, R42, R27, R163, 0x2, P2 ;  /* 0x0000001b2a0d4211 */ /* 0x000fe200010f14a3 */
[----:B------:R-:W-:Y:S01]  /*08c0*/  @!P0 IMAD.WIDE R8, R9, 0x4, R68 ;  /* 0x0000000409088825 */ /* 0x000fe200078e0244 */
[----:B------:R-:W-:Y:S01]  /*08d0*/  @!P6 LEA.HI.X R15, R19, R15, R22, 0x2, P1 ;  /* 0x0000000f130fe211 */ /* 0x000fe200008f1416 */
[----:B------:R-:W2:Y:S02]  /*08e0*/  LDC.64 R26, c[0x0][0x270] ;  /* 0x00009c00ff1a7b82 */ /* 0x000ea40000000a00 */
[----:B------:R-:W5:Y:S04]  /*08f0*/  @P4 LDG.E R7, desc[UR6][R12.64] ;  /* 0x000000060c074981 */ /* 0x000f68000c1e1900 */
[----:B------:R0:W4:Y:S04]  /*0900*/  @!P0 LDG.E R20, desc[UR6][R8.64] ;  /* 0x0000000608148981 */ /* 0x000128000c1e1900 */
[----:B------:R1:W5:Y:S01]  /*0910*/  @!P6 LDG.E R23, desc[UR6][R14.64] ;  /* 0x000000060e17e981 */ /* 0x000362000c1e1900 */
[----:B0-----:R-:W-:-:S04]  /*0920*/  IADD3 R8, R16, 0xffffffe, RZ ;  /* 0x0ffffffe10087810 */ /* 0x001fc80007ffe0ff */
[----:B------:R0:W3:Y:S02]  /*0930*/  F2I.FTZ.U32.TRUNC.NTZ R9, R8 ;  /* 0x0000000800097305 */ /* 0x0000e4000021f000 */
[----:B0-----:R-:W-:Y:S02]  /*0940*/  MOV R8, RZ ;  /* 0x000000ff00087202 */ /* 0x001fe40000000f00 */
        /* <DEDUP_REMOVED lines=19> */
[----:B------:R-:W-:Y:S01]  /*0a80*/  IMAD R12, R22, UR4, RZ ;  /* 0x00000004160c7c24 */ /* 0x000fe2000f8e02ff */
[----:B------:R-:W-:Y:S01]  /*0a90*/  HFMA2.MMA R72, -RZ, RZ, 0, 0 ;  /* 0x00000000ff487435 */ /* 0x000fe200000001ff */
[C---:B------:R-:W-:Y:S01]  /*0aa0*/  IMAD.WIDE.U32 R10, R19.reuse, UR8, RZ ;  /* 0x00000008130a7c25 */ /* 0x040fe2000f8e00ff */
[----:B------:R-:W-:Y:S01]  /*0ab0*/  SHF.R.S32.HI R25, RZ, 0x1f, R17 ;  /* 0x0000001fff197819 */ /* 0x000fe20000011411 */
[----:B------:R-:W0:Y:S02]  /*0ac0*/  LDC R18, c[0x0][0x23c] ;  /* 0x00008f00ff127b82 */ /* 0x000e240000000800 */
[C---:B------:R-:W-:Y:S01]  /*0ad0*/  IMAD R13, R19.reuse, UR9, R8 ;  /* 0x00000009130d7c24 */ /* 0x040fe2000f8e0208 */
[----:B------:R-:W-:Y:S01]  /*0ae0*/  ULDC.64 UR8, c[0x0][0x2a0] ;  /* 0x0000a80000087ab9 */ /* 0x000fe20000000a00 */
[----:B------:R-:W-:-:S03]  /*0af0*/  IMAD.WIDE.U32 R8, R19, UR4, RZ ;  /* 0x0000000413087c25 */ /* 0x000fc6000f8e00ff */
[----:B------:R-:W-:Y:S01]  /*0b00*/  IADD3 R11, R11, R13, RZ ;  /* 0x0000000d0b0b7210 */ /* 0x000fe20007ffe0ff */
[----:B-1----:R-:W-:Y:S01]  /*0b10*/  IMAD R15, R19, UR5, R12 ;  /* 0x00000005130f7c24 */ /* 0x002fe2000f8e020c */
[----:B------:R-:W-:Y:S01]  /*0b20*/  ULDC.64 UR4, c[0x0][0x298] ;  /* 0x0000a60000047ab9 */ /* 0x000fe20000000a00 */
[----:B------:R-:W-:Y:S02]  /*0b30*/  IMAD R16, R25, R28, RZ ;  /* 0x0000001c19107224 */ /* 0x000fe400078e02ff */
[----:B--2---:R-:W-:Y:S01]  /*0b40*/  IMAD R14, R22, R26, RZ ;  /* 0x0000001a160e7224 */ /* 0x004fe200078e02ff */
[----:B------:R-:W-:Y:S01]  /*0b50*/  IADD3 R15, R9, R15, RZ ;  /* 0x0000000f090f7210 */ /* 0x000fe20007ffe0ff */
[----:B------:R-:W-:-:S04]  /*0b60*/  IMAD.WIDE.U32 R10, R17, R28, R10 ;  /* 0x0000001c110a7225 */ /* 0x000fc800078e000a */
[----:B------:R-:W-:Y:S02]  /*0b70*/  IMAD R9, R17, R29, R16 ;  /* 0x0000001d11097224 */ /* 0x000fe400078e0210 */
[----:B------:R-:W1:Y:S01]  /*0b80*/  LDC.64 R28, c[0x0][0x320] ;  /* 0x0000c800ff1c7b82 */ /* 0x000e620000000a00 */
[----:B------:R-:W-:Y:S02]  /*0b90*/  IMAD R27, R19, R27, R14 ;  /* 0x0000001b131b7224 */ /* 0x000fe400078e020e */
[----:B------:R-:W-:Y:S01]  /*0ba0*/  IMAD.MOV.U32 R14, RZ, RZ, R8 ;  /* 0x000000ffff0e7224 */ /* 0x000fe200078e0008 */
[----:B------:R-:W-:Y:S02]  /*0bb0*/  LEA R8, P1, R10, R30, 0x1 ;  /* 0x0000001e0a087211 */ /* 0x000fe400078208ff */
[----:B------:R-:W-:Y:S01]  /*0bc0*/  IADD3 R9, R11, R9, RZ ;  /* 0x000000090b097210 */ /* 0x000fe20007ffe0ff */
[----:B------:R-:W-:-:S03]  /*0bd0*/  IMAD.WIDE.U32 R12, R19, R26, RZ ;  /* 0x0000001a130c7225 */ /* 0x000fc600078e00ff */
[----:B------:R-:W-:Y:S01]  /*0be0*/  LEA.HI.X R9, R10, R31, R9, 0x1, P1 ;  /* 0x0000001f0a097211 */ /* 0x000fe200008f0c09 */
[-C--:B------:R-:W-:Y:S01]  /*0bf0*/  IMAD R16, R25, R32.reuse, RZ ;  /* 0x0000002019107224 */ /* 0x080fe200078e02ff */
[----:B------:R-:W-:Y:S02]  /*0c00*/  ISETP.NE.U32.AND P1, PT, R38, RZ, PT ;  /* 0x000000ff2600720c */ /* 0x000fe40003f25070 */
[----:B------:R-:W-:Y:S01]  /*0c10*/  IADD3 R13, R13, R27, RZ ;  /* 0x0000001b0d0d7210 */ /* 0x000fe20007ffe0ff */
[----:B------:R-:W-:Y:S01]  /*0c20*/  IMAD R27, R17, R33, R16 ;  /* 0x00000021111b7224 */ /* 0x000fe200078e0210 */
[----:B------:R-:W-:Y:S01]  /*0c30*/  ISETP.NE.AND.EX P1, PT, R39, RZ, PT, P1 ;  /* 0x000000ff2700720c */ /* 0x000fe20003f25310 */
[----:B------:R-:W-:Y:S02]  /*0c40*/  IMAD R16, R22, UR8, RZ ;  /* 0x0000000816107c24 */ /* 0x000fe4000f8e02ff */
[----:B------:R-:W-:Y:S02]  /*0c50*/  IMAD R10, R163, UR4, RZ ;  /* 0x00000004a30a7c24 */ /* 0x000fe4000f8e02ff */
[----:B------:R-:W-:-:S04]  /*0c60*/  IMAD.WIDE.U32 R24, R17, R32, R12 ;  /* 0x0000002011187225 */ /* 0x000fc800078e000c */
[----:B------:R-:W-:-:S04]  /*0c70*/  IMAD.WIDE.U32 R12, R19, UR8, RZ ;  /* 0x00000008130c7c25 */ /* 0x000fc8000f8e00ff */
[----:B------:R-:W-:Y:S02]  /*0c80*/  IMAD R17, R19, UR9, R16 ;  /* 0x0000000913117c24 */ /* 0x000fe4000f8e0210 */
[C---:B------:R-:W-:Y:S02]  /*0c90*/  IMAD R11, R42.reuse, UR5, R10 ;  /* 0x000000052a0b7c24 */ /* 0x040fe4000f8e020a */
[----:B------:R-:W-:Y:S01]  /*0ca0*/  IMAD.WIDE.U32 R14, R42, UR4, R14 ;  /* 0x000000042a0e7c25 */ /* 0x000fe2000f8e000e */
[----:B------:R-:W-:Y:S01]  /*0cb0*/  IADD3 R17, R13, R17, RZ ;  /* 0x000000110d117210 */ /* 0x000fe20007ffe0ff */
[----:B------:R-:W2:Y:S01]  /*0cc0*/  @P1 LDC R161, c[0x0][0x388] ;  /* 0x0000e200ffa11b82 */ /* 0x000ea20000000800 */
[----:B----4-:R-:W-:Y:S01]  /*0cd0*/  LEA R10, P4, R24, R34, 0x1 ;  /* 0x00000022180a7211 */ /* 0x010fe200078808ff */
[----:B------:R-:W-:Y:S01]  /*0ce0*/  ULDC.64 UR4, c[0x0][0x2a8] ;  /* 0x0000aa0000047ab9 */ /* 0x000fe20000000a00 */
[----:B------:R-:W-:Y:S02]  /*0cf0*/  IADD3 R13, R25, R27, RZ ;  /* 0x0000001b190d7210 */ /* 0x000fe40007ffe0ff */
[----:B------:R-:W-:-:S02]  /*0d00*/  IADD3 R15, R15, R11, RZ ;  /* 0x0000000b0f0f7210 */ /* 0x000fc40007ffe0ff */
[----:B-1----:R-:W-:Y:S02]  /*0d10*/  LEA R11, P3, R14, R28, 0x1 ;  /* 0x0000001c0e0b7211 */ /* 0x002fe400078608ff */
[----:B------:R-:W-:Y:S02]  /*0d20*/  MOV R16, R12 ;  /* 0x0000000c00107202 */ /* 0x000fe40000000f00 */
[----:B------:R-:W-:Y:S02]  /*0d30*/  ISETP.NE.U32.AND P2, PT, R40, RZ, PT ;  /* 0x000000ff2800720c */ /* 0x000fe40003f45070 */
[----:B------:R-:W-:Y:S01]  /*0d40*/  LEA.HI.X R12, R24, R35, R13, 0x1, P4 ;  /* 0x00000023180c7211 */ /* 0x000fe200020f0c0d */
[----:B------:R-:W1:Y:S01]  /*0d50*/  @P1 LDC R162, c[0x0][0x38c] ;  /* 0x0000e300ffa21b82 */ /* 0x000e620000000800 */
[----:B------:R-:W-:Y:S02]  /*0d60*/  LEA.HI.X R13, R14, R29, R15, 0x1, P3 ;  /* 0x0000001d0e0d7211 */ /* 0x000fe400018f0c0f */
[----:B------:R-:W-:Y:S01]  /*0d70*/  ISETP.NE.U32.AND P3, PT, R36, RZ, PT ;  /* 0x000000ff2400720c */ /* 0x000fe20003f65070 */
[----:B------:R-:W-:Y:S01]  /*0d80*/  IMAD R14, R163, UR4, RZ ;  /* 0x00000004a30e7c24 */ /* 0x000fe2000f8e02ff */
[----:B------:R-:W-:-:S02]  /*0d90*/  ISETP.NE.AND.EX P2, PT, R41, RZ, PT, P2 ;  /* 0x000000ff2900720c */ /* 0x000fc40003f45320 */
[----:B------:R-:W-:Y:S01]  /*0da0*/  ISETP.NE.AND.EX P3, PT, R37, RZ, PT, P3 ;  /* 0x000000ff2500720c */ /* 0x000fe20003f65330 */
[C---:B------:R-:W-:Y:S02]  /*0db0*/  IMAD R101, R42.reuse, UR5, R14 ;  /* 0x000000052a657c24 */ /* 0x040fe4000f8e020e */
[----:B------:R-:W-:Y:S01]  /*0dc0*/  IMAD.WIDE.U32 R14, R42, UR4, R16 ;  /* 0x000000042a0e7c25 */ /* 0x000fe2000f8e0010 */
[----:B------:R-:W-:Y:S01]  /*0dd0*/  HFMA2.MMA R16, -RZ, RZ, 0, 0 ;  /* 0x00000000ff107435 */ /* 0x000fe200000001ff */
[----:B------:R-:W-:Y:S01]  /*0de0*/  MOV R28, RZ ;  /* 0x000000ff001c7202 */ /* 0x000fe20000000f00 */
[----:B------:R-:W-:Y:S01]  /*0df0*/  ULDC.64 UR4, c[0x0][0x240] ;  /* 0x0000900000047ab9 */ /* 0x000fe20000000a00 */
[----:B------:R-:W-:-:S04]  /*0e00*/  MOV R26, RZ ;  /* 0x000000ff001a7202 */ /* 0x000fc80000000f00 */
[----:B------:R-:W-:Y:S02]  /*0e10*/  @P2 ISETP.NE.U32.AND P4, PT, R40, RZ, PT ;  /* 0x000000ff2800220c */ /* 0x000fe40003f85070 */
[----:B------:R-:W3:Y:S08]  /*0e20*/  @P3 LDC R72, c[0x0][0x378] ;  /* 0x0000de00ff483b82 */ /* 0x000ef00000000800 */
[----:B------:R-:W4:Y:S01]  /*0e30*/  @P3 LDC R28, c[0x0][0x37c] ;  /* 0x0000df00ff1c3b82 */ /* 0x000f220000000800 */
[----:B------:R-:W-:-:S02]  /*0e40*/  PLOP3.LUT P3, PT, PT, PT, PT, 0x8, 0x0 ;  /* 0x000000000000781c */ /* 0x000fc40003f6e170 */
[----:B------:R-:W-:-:S05]  /*0e50*/  @P2 ISETP.NE.AND.EX P3, PT, R41, RZ, PT, P4 ;  /* 0x000000ff2900220c */ /* 0x000fca0003f65340 */
[----:B------:R-:W3:Y:S08]  /*0e60*/  @P2 LDC R26, c[0x0][0x390] ;  /* 0x0000e400ff1a2b82 */ /* 0x000ef00000000800 */
[----:B------:R-:W3:Y:S01]  /*0e70*/  @P2 LDC R16, c[0x0][0x394] ;  /* 0x0000e500ff102b82 */ /* 0x000ee20000000800 */
[----:B--2---:R-:W-:-:S04]  /*0e80*/  ISETP.NE.U32.AND P2, PT, R161, RZ, PT ;  /* 0x000000ffa100720c */ /* 0x004fc80003f45070 */
[----:B-1----:R-:W-:Y:S01]  /*0e90*/  ISETP.NE.AND.EX P2, PT, R162, RZ, PT, P2 ;  /* 0x000000ffa200720c */ /* 0x002fe20003f45320 */
        /* <DEDUP_REMOVED lines=11> */
[----:B------:R-:W-:Y:S01]  /*0f50*/  @!P0 SHF.R.S32.HI R21, RZ, 0x1f, R20 ;  /* 0x0000001fff158819 */ /* 0x000fe20000011414 */
[----:B---34-:R-:W-:Y:S06]  /*0f60*/  @P3 BRA P2, `(.L_x_3241) ;  /* 0x0000000000783947 */ /* 0x018fec0001000000 */
[-C--:B------:R-:W-:Y:S01]  /*0f70*/  IABS R25, R14.reuse ;  /* 0x0000000e00197213 */ /* 0x080fe20000000000 */
[----:B-----5:R-:W0:Y:S01]  /*0f80*/  LDC R23, c[0x0][0x218] ;  /* 0x00008600ff177b82 */ /* 0x020e220000000800 */
[----:B------:R-:W-:Y:S02]  /*0f90*/  IABS R26, R14 ;  /* 0x0000000e001a7213 */ /* 0x000fe40000000000 */
        /* <DEDUP_REMOVED lines=24> */
[----:B------:R-:W-:Y:S02]  /*1120*/  @!P2 IADD3 R17, -R17, RZ, RZ ;  /* 0x000000ff1111a210 */ /* 0x000fe40007ffe1ff */
[----:B------:R-:W-:Y:S01]  /*1130*/  @!P1 LOP3.LUT R17, RZ, R14, RZ, 0x33, !PT ;  /* 0x0000000eff119212 */ /* 0x000fe200078e33ff */
[----:B------:R-:W-:Y:S06]  /*1140*/  BRA `(.L_x_3242) ;  /* 0x0000000000487947 */ /* 0x000fec0003800000 */
.L_x_3241:
        /* <DEDUP_REMOVED lines=18> */
.L_x_3242:
        /* <DEDUP_REMOVED lines=10> */
[----:B------:R-:W-:-:S04]  /*1310*/  HFMA2.MMA R19, -RZ, RZ, 0, 0 ;  /* 0x00000000ff137435 */ /* 0x000fc800000001ff */
[----:B------:R-:W-:-:S04]  /*1320*/  IMAD.WIDE.U32 R74, R20, UR4, R22 ;  /* 0x00000004144a7c25 */ /* 0x000fc8000f8e0016 */
[----:B------:R-:W-:Y:S01]  /*1330*/  IMAD R23, R20, UR5, R21 ;  /* 0x0000000514177c24 */ /* 0x000fe2000f8e0215 */
[----:B------:R-:W-:-:S03]  /*1340*/  MOV R20, RZ ;  /* 0x000000ff00147202 */ /* 0x000fc60000000f00 */
[----:B------:R-:W-:Y:S01]  /*1350*/  IMAD.IADD R23, R75, 0x1, R23 ;  /* 0x000000014b177824 */ /* 0x000fe200078e0217 */
[C---:B0-----:R-:W-:Y:S02]  /*1360*/  SHF.L.U32 R21, R24.reuse, 0x1, RZ ;  /* 0x0000000118157819 */ /* 0x041fe400000006ff */
[----:B------:R-:W-:Y:S02]  /*1370*/  SHF.L.U32 R105, R24, 0x4, RZ ;  /* 0x0000000418697819 */ /* 0x000fe400000006ff */
[----:B------:R-:W-:Y:S02]  /*1380*/  LOP3.LUT R21, R21, 0xffffffc0, RZ, 0xc0, !PT ;  /* 0xffffffc015157812 */ /* 0x000fe400078ec0ff */
[----:B------:R-:W-:Y:S02]  /*1390*/  IADD3 R157, R105, 0x1, RZ ;  /* 0x00000001699d7810 */ /* 0x000fe40007ffe0ff */
[----:B------:R-:W-:Y:S02]  /*13a0*/  LOP3.LUT R22, R21, 0x1f, R24, 0xf8, !PT ;  /* 0x0000001f15167812 */ /* 0x000fe400078ef818 */
        /* <DEDUP_REMOVED lines=11> */
[----:B-1----:R-:W-:-:S07]  /*1460*/  SHF.R.S32.HI R24, RZ, 0x1f, R22 ;  /* 0x0000001fff187819 */ /* 0x002fce0000011416 */
.L_x_3286:
        /* <DEDUP_REMOVED lines=23> */
[----:B------:R-:W-:Y:S01]  /*15e0*/  IADD3 R36, R39, R18, RZ ;  /* 0x0000001227247210 */ /* 0x000fe20007ffe0ff */
[----:B0-----:R-:W-:Y:S01]  /*15f0*/  ULEA UR4, UR5, UR4, 0x18 ;  /* 0x0000000405047291 */ /* 0x001fe2000f8ec03f */
[----:B------:R-:W-:Y:S02]  /*1600*/  IADD3 R38, P0, R102, R104, RZ ;  /* 0x0000006866267210 */ /* 0x000fe40007f1e0ff */
[----:B------:R-:W-:-:S03]  /*1610*/  ULDC.U8 UR5, c[0x0][0x238] ;  /* 0x00008e0000057ab9 */ /* 0x000fc60000000000 */
[----:B------:R-:W-:Y:S02]  /*1620*/  LEA R37, R39, UR4, 0x4 ;  /* 0x0000000427257c11 */ /* 0x000fe4000f8e20ff */
[----:B------:R-:W-:Y:S02]  /*1630*/  LEA R36, R36, UR4, 0x4 ;  /* 0x0000000424247c11 */ /* 0x000fe4000f8e20ff */
[----:B------:R-:W-:Y:S01]  /*1640*/  IADD3.X R39, R101, R103, RZ, P0, !PT ;  /* 0x0000006765277210 */ /* 0x000fe200007fe4ff */
        /* <DEDUP_REMOVED lines=14> */
[----:B0-----:R-:W-:Y:S02]  /*1730*/  HADD2.F32 R26, -RZ, R32.H0_H0 ;  /* 0x20000020ff1a7230 */ /* 0x001fe40000004100 */
[----:B------:R-:W-:Y:S02]  /*1740*/  HADD2.F32 R30, -RZ, R34.H0_H0 ;  /* 0x20000022ff1e7230 */ /* 0x000fe40000004100 */
        /* <DEDUP_REMOVED lines=54> */
.L_x_3244:
[----:B------:R-:W-:Y:S05]  /*1ab0*/  BSYNC B0 ;  /* 0x0000000000007941 */ /* 0x000fea0003800000 */
.L_x_3243:
        /* <DEDUP_REMOVED lines=38> */
.L_x_3246:
[----:B------:R-:W-:Y:S05]  /*1d20*/  BSYNC B0 ;  /* 0x0000000000007941 */ /* 0x000fea0003800000 */
.L_x_3245:
[----:B------:R-:W-:Y:S01]  /*1d30*/  HADD2.F32 R40, -RZ, R40.H1_H1 ;  /* 0x30000028ff287230 */ /* 0x000fe20000004100 */
[----:B------:R-:W-:Y:S01]  /*1d40*/  BSSY B0, `(.L_x_3247) ;  /* 0x0000023000007945 */ /* 0x000fe20003800000 */
[----:B------:R-:W-:-:S03]  /*1d50*/  FSETP.GTU.FTZ.AND P4, PT, R34, 20, PT ;  /* 0x41a000002200780b */ /* 0x000fc60003f9c000 */
[----:B------:R-:W-:Y:S01]  /*1d60*/  FADD.FTZ R35, R40, R7 ;  /* 0x0000000728237221 */ /* 0x000fe20000010000 */
[----:B------:R-:W-:Y:S09]  /*1d70*/  @P3 BRA `(.L_x_3248) ;  /* 0x00000000007c3947 */ /* 0x000ff20003800000 */
        /* <DEDUP_REMOVED lines=31> */
.L_x_3248:
[----:B------:R-:W-:Y:S05]  /*1f70*/  BSYNC B0 ;  /* 0x0000000000007941 */ /* 0x000fea0003800000 */
.L_x_3247:
        /* <DEDUP_REMOVED lines=38> */
.L_x_3250:
[----:B------:R-:W-:Y:S05]  /*21e0*/  BSYNC B0 ;  /* 0x0000000000007941 */ /* 0x000fea0003800000 */
.L_x_3249:
        /* <DEDUP_REMOVED lines=39> */
.L_x_3252:
[----:B------:R-:W-:Y:S05]  /*2460*/  BSYNC B0 ;  /* 0x0000000000007941 */ /* 0x000fea0003800000 */
.L_x_3251:
        /* <DEDUP_REMOVED lines=42> */
.L_x_3254:
[----:B------:R-:W-:Y:S05]  /*2710*/  BSYNC B0 ;  /* 0x0000000000007941 */ /* 0x000fea0003800000 */
.L_x_3253:
        /* <DEDUP_REMOVED lines=39> */
.L_x_3256:
[----:B------:R-:W-:Y:S05]  /*2990*/  BSYNC B0 ;  /* 0x0000000000007941 */ /* 0x000fea0003800000 */
.L_x_3255:
        /* <DEDUP_REMOVED lines=42> */
.L_x_3258:
[----:B------:R-:W-:Y:S05]  /*2c40*/  BSYNC B0 ;  /* 0x0000000000007941 */ /* 0x000fea0003800000 */
.L_x_3257:
        /* <DEDUP_REMOVED lines=40> */
.L_x_3260:
[----:B------:R-:W-:Y:S05]  /*2ed0*/  BSYNC B0 ;  /* 0x0000000000007941 */ /* 0x000fea0003800000 */
.L_x_3259:
[----:B------:R-:W-:Y:S01]  /*2ee0*/  ISETP.EQ.OR P3, PT, RZ, UR5, P3 ;  /* 0x00000005ff007c0c */ /* 0x000fe20009f62670 */
[----:B------:R-:W-:Y:S01]  /*2ef0*/  BSSY B0, `(.L_x_3261) ;  /* 0x000002e000007945 */ /* 0x000fe20003800000 */
[----:B------:R-:W-:Y:S01]  /*2f00*/  FSETP.GTU.FTZ.AND P4, PT, R58, 20, PT ;  /* 0x41a000003a00780b */ /* 0x000fe20003f9c000 */
[----:B------:R-:W-:Y:S01]  /*2f10*/  HADD2.F32 R85, -RZ, R45.H0_H0 ;  /* 0x2000002dff557230 */ /* 0x000fe20000004100 */
[----:B------:R-:W-:Y:S01]  /*2f20*/  ISETP.EQ.OR P2, PT, RZ, UR5, P2 ;  /* 0x00000005ff007c0c */ /* 0x000fe20009742670 */
[----:B------:R-:W-:Y:S01]  /*2f30*/  HADD2.F32 R83, -RZ, R47.H0_H0 ;  /* 0x2000002fff537230 */ /* 0x000fe20000004100 */
[----:B------:R-:W-:Y:S01]  /*2f40*/  ISETP.EQ.OR P1, PT, RZ, UR5, P1 ;  /* 0x00000005ff007c0c */ /* 0x000fe20008f22670 */
[----:B------:R-:W-:Y:S01]  /*2f50*/  HADD2.F32 R45, -RZ, R45.H1_H1 ;  /* 0x3000002dff2d7230 */ /* 0x000fe20000004100 */
[----:B------:R-:W-:Y:S01]  /*2f60*/  ISETP.EQ.OR P0, PT, RZ, UR5, P0 ;  /* 0x00000005ff007c0c */ /* 0x000fe20008702670 */
[--C-:B------:R-:W-:Y:S01]  /*2f70*/  HADD2.F32 R84, -RZ, R46.reuse.H0_H0 ;  /* 0x2000002eff547230 */ /* 0x100fe20000004100 */
[----:B------:R-:W-:Y:S01]  /*2f80*/  ISETP.EQ.OR P6, PT, RZ, UR5, P6 ;  /* 0x00000005ff007c0c */ /* 0x000fe2000b7c2670 */
[----:B------:R-:W-:Y:S01]  /*2f90*/  HADD2.F32 R97, -RZ, R46.H1_H1 ;  /* 0x3000002eff617230 */ /* 0x000fe20000004100 */
[----:B------:R-:W-:Y:S01]  /*2fa0*/  ISETP.EQ.OR P5, PT, RZ, UR5, P5 ;  /* 0x00000005ff007c0c */ /* 0x000fe2000afa2670 */
[----:B------:R-:W-:Y:S01]  /*2fb0*/  HADD2.F32 R47, -RZ, R47.H1_H1 ;  /* 0x3000002fff2f7230 */ /* 0x000fe20000004100 */
[----:B------:R-:W-:Y:S01]  /*2fc0*/  ISETP.EQ.OR P4, PT, RZ, UR5, P4 ;  /* 0x00000005ff007c0c */ /* 0x000fe2000a782670 */
[----:B------:R-:W-:-:S12]  /*2fd0*/  @P3 BRA `(.L_x_3262) ;  /* 0x00000000007c3947 */ /* 0x000fd80003800000 */
        /* <DEDUP_REMOVED lines=31> */
.L_x_3262:
[----:B------:R-:W-:Y:S05]  /*31d0*/  BSYNC B0 ;  /* 0x0000000000007941 */ /* 0x000fea0003800000 */
.L_x_3261:
        /* <DEDUP_REMOVED lines=33> */
.L_x_3264:
[----:B------:R-:W-:Y:S05]  /*33f0*/  BSYNC B0 ;  /* 0x0000000000007941 */ /* 0x000fea0003800000 */
.L_x_3263:
        /* <DEDUP_REMOVED lines=33> */
.L_x_3266:
[----:B------:R-:W-:Y:S05]  /*3610*/  BSYNC B0 ;  /* 0x0000000000007941 */ /* 0x000fea0003800000 */
.L_x_3265:
        /* <DEDUP_REMOVED lines=33> */
.L_x_3268:
[----:B------:R-:W-:Y:S05]  /*3830*/  BSYNC B0 ;  /* 0x0000000000007941 */ /* 0x000fea0003800000 */
.L_x_3267:
        /* <DEDUP_REMOVED lines=33> */
.L_x_3270:
[----:B------:R-:W-:Y:S05]  /*3a50*/  BSYNC B0 ;  /* 0x0000000000007941 */ /* 0x000fea0003800000 */
.L_x_3269:
        /* <DEDUP_REMOVED lines=33> */
.L_x_3272:
[----:B------:R-:W-:Y:S05]  /*3c70*/  BSYNC B0 ;  /* 0x0000000000007941 */ /* 0x000fea0003800000 */
.L_x_3271:
        /* <DEDUP_REMOVED lines=33> */
.L_x_3274:
[----:B------:R-:W-:Y:S05]  /*3e90*/  BSYNC B0 ;  /* 0x0000000000007941 */ /* 0x000fea0003800000 */
.L_x_3273:
        /* <DEDUP_REMOVED lines=42> */
.L_x_3285:
        /* <DEDUP_REMOVED lines=25> */
[----:B------:R-:W-:Y:S01]  /*42d0*/  IMAD.IADD R107, R21, 0x1, R18 ;  /* 0x00000001156b7824 */ /* 0x000fe200078e0212 */
[----:B-1----:R-:W-:Y:S01]  /*42e0*/  ULEA UR4, UR5, UR4, 0x18 ;  /* 0x0000000405047291 */ /* 0x002fe2000f8ec03f */
[----:B0-----:R-:W-:-:S03]  /*42f0*/  IMAD.WIDE.U32 R48, R99, UR12, RZ ;  /* 0x0000000c63307c25 */ /* 0x001fc6000f8e00ff */
[----:B------:R-:W-:Y:S02]  /*4300*/  LEA R53, P0, R48, R10, 0x1 ;  /* 0x0000000a30357211 */ /* 0x000fe400078008ff */
[----:B------:R-:W-:-:S04]  /*4310*/  IADD3 R37, R49, R37, RZ ;  /* 0x0000002531257210 */ /* 0x000fc80007ffe0ff */
[----:B------:R-:W-:Y:S02]  /*4320*/  LEA.HI.X R50, R48, R12, R37, 0x1, P0 ;  /* 0x0000000c30327211 */ /* 0x000fe400000f0c25 */
[----:B------:R-:W-:Y:S02]  /*4330*/  IADD3 R52, P0, R53, R104, RZ ;  /* 0x0000006835347210 */ /* 0x000fe40007f1e0ff */
[C---:B------:R-:W-:Y:S02]  /*4340*/  LEA R37, R107.reuse, UR4, 0x4 ;  /* 0x000000046b257c11 */ /* 0x040fe4000f8e20ff */
[----:B------:R-:W-:Y:S02]  /*4350*/  IADD3.X R53, R50, R103, RZ, P0, !PT ;  /* 0x0000006732357210 */ /* 0x000fe400007fe4ff */
[----:B------:R-:W-:Y:S01]  /*4360*/  IADD3 R107, R107, R18, RZ ;  /* 0x000000126b6b7210 */ /* 0x000fe20007ffe0ff */
[----:B--2---:R-:W-:Y:S04]  /*4370*/  STS.128 [R37], R40 ;  /* 0x0000002825007388 */ /* 0x004fe80000000c00 */
[----:B---3--:R-:W-:Y:S01]  /*4380*/  STS.128 [R37+0x200], R44 ;  /* 0x0002002c25007388 */ /* 0x008fe20000000c00 */
[----:B------:R-:W-:-:S03]  /*4390*/  NOP ;  /* 0x0000000000007918 */ /* 0x000fc60000000000 */
[----:B------:R-:W2:Y:S04]  /*43a0*/  LDG.E.128 R48, desc[UR6][R52.64] ;  /* 0x0000000634307981 */ /* 0x000ea8000c1e1d00 */
[----:B------:R-:W3:Y:S01]  /*43b0*/  LDG.E.128 R52, desc[UR6][R52.64+0x200] ;  /* 0x0002000634347981 */ /* 0x000ee2000c1e1d00 */
[----:B------:R-:W-:Y:S02]  /*43c0*/  LEA R107, R107, UR4, 0x4 ;  /* 0x000000046b6b7c11 */ /* 0x000fe4000f8e20ff */
[-C--:B------:R-:W-:Y:S01]  /*43d0*/  ISETP.GE.U32.AND P3, PT, R157, R25.reuse, PT ;  /* 0x000000199d00720c */ /* 0x080fe20003f66070 */
[----:B------:R-:W0:Y:S01]  /*43e0*/  S2R R115, SR_TID.X ;  /* 0x0000000000737919 */ /* 0x000e220000002100 */
[-C--:B------:R-:W-:Y:S01]  /*43f0*/  ISETP.GE.U32.AND P4, PT, R156, R25.reuse, PT ;  /* 0x000000199c00720c */ /* 0x080fe20003f86070 */
[----:B----4-:R-:W-:Y:S01]  /*4400*/  FMUL.FTZ R128, R128, 1.4426950216293334961 ;  /* 0x3fb8aa3b80807820 */ /* 0x010fe20000410000 */
[----:B------:R-:W1:Y:S01]  /*4410*/  LDS.128 R40, [R107] ;  /* 0x000000006b287984 */ /* 0x000e620000000c00 */
[----:B------:R-:W-:-:S02]  /*4420*/  ISETP.GE.U32.AND P1, PT, R155, R25, PT ;  /* 0x000000199b00720c */ /* 0x000fc40003f26070 */
[C---:B------:R-:W-:Y:S01]  /*4430*/  FMUL.FTZ R123, R128.reuse, R29 ;  /* 0x0000001d807b7220 */ /* 0x040fe20000410000 */
[----:B------:R-:W4:Y:S01]  /*4440*/  LDS.128 R44, [R107+0x10] ;  /* 0x000010006b2c7984 */ /* 0x000f220000000c00 */
        /* <DEDUP_REMOVED lines=16> */
[----:B------:R-:W-:-:S04]  /*4550*/  FMUL.FTZ R142, R128, R58 ;  /* 0x0000003a808e7220 */ /* 0x000fc80000410000 */
[----:B------:R-:W5:Y:S01]  /*4560*/  MUFU.EX2 R119, R119 ;  /* 0x0000007700777308 */ /* 0x000f620000000800 */
[----:B0-----:R-:W-:-:S04]  /*4570*/  SHF.L.U32 R112, R115, 0x4, RZ ;  /* 0x0000000473707819 */ /* 0x001fc800000006ff */
[----:B------:R-:W-:-:S03]  /*4580*/  ISETP.GE.U32.AND P2, PT, R112, R25, PT ;  /* 0x000000197000720c */ /* 0x000fc60003f46070 */
[----:B------:R-:W0:Y:S01]  /*4590*/  MUFU.EX2 R121, R121 ;  /* 0x0000007900797308 */ /* 0x000e220000000800 */
[C---:B------:R-:W-:Y:S02]  /*45a0*/  IADD3 R108, R112.reuse, 0x5, RZ ;  /* 0x00000005706c7810 */ /* 0x040fe40007ffe0ff */
[C---:B------:R-:W-:Y:S02]  /*45b0*/  IADD3 R110, R112.reuse, 0x4, RZ ;  /* 0x00000004706e7810 */ /* 0x040fe40007ffe0ff */
[----:B------:R-:W-:Y:S01]  /*45c0*/  IADD3 R112, R112, 0x3, RZ ;  /* 0x0000000370707810 */ /* 0x000fe20007ffe0ff */
[----:B-1----:R-:W-:Y:S02]  /*45d0*/  HADD2.F32 R122, -RZ, R40.H1_H1 ;  /* 0x30000028ff7a7230 */ /* 0x002fe40000004100 */
[----:B------:R-:W1:Y:S01]  /*45e0*/  MUFU.EX2 R125, R125 ;  /* 0x0000007d007d7308 */ /* 0x000e620000000800 */
[--C-:B------:R-:W-:Y:S01]  /*45f0*/  HADD2.F32 R118, -RZ, R41.reuse.H0_H0 ;  /* 0x20000029ff767230 */ /* 0x100fe20000004100 */
[----:B------:R-:W-:Y:S01]  /*4600*/  ISETP.GE.U32.AND P5, PT, R112, R25, PT ;  /* 0x000000197000720c */ /* 0x000fe20003fa6070 */
[----:B------:R-:W-:-:S02]  /*4610*/  HADD2.F32 R120, -RZ, R41.H1_H1 ;  /* 0x30000029ff787230 */ /* 0x000fc40000004100 */
[----:B------:R-:W-:Y:S01]  /*4620*/  FMUL.FTZ R122, R91, R122 ;  /* 0x0000007a5b7a7220 */ /* 0x000fe20000410000 */
[--C-:B----4-:R-:W-:Y:S01]  /*4630*/  HADD2.F32 R130, -RZ, R44.reuse.H0_H0 ;  /* 0x2000002cff827230 */ /* 0x110fe20000004100 */
[----:B-----5:R-:W-:Y:S01]  /*4640*/  FSEL R123, R123, 1, !P5 ;  /* 0x3f8000007b7b7808 */ /* 0x020fe20006800000 */
[----:B------:R-:W-:Y:S02]  /*4650*/  HADD2.F32 R132, -RZ, R44.H1_H1 ;  /* 0x3000002cff847230 */ /* 0x000fe40000004100 */
[----:B------:R-:W-:Y:S01]  /*4660*/  FMUL.FTZ R44, R89, R118 ;  /* 0x00000076592c7220 */ /* 0x000fe20000410000 */
[----:B------:R-:W-:Y:S01]  /*4670*/  FSEL R118, R122, RZ, !P3 ;  /* 0x000000ff7a767208 */ /* 0x000fe20005800000 */
[----:B------:R-:W-:Y:S01]  /*4680*/  FMUL.FTZ R122, R92, R120 ;  /* 0x000000785c7a7220 */ /* 0x000fe20000410000 */
[----:B------:R-:W-:Y:S01]  /*4690*/  HADD2.F32 R116, -RZ, R40.H0_H0 ;  /* 0x20000028ff747230 */ /* 0x000fe20000004100 */
[----:B------:R-:W4:Y:S01]  /*46a0*/  MUFU.EX2 R127, R127 ;  /* 0x0000007f007f7308 */ /* 0x000f220000000800 */
[----:B------:R-:W-:Y:S01]  /*46b0*/  FSEL R120, R44, RZ, !P4 ;  /* 0x000000ff2c787208 */ /* 0x000fe20006000000 */
[--C-:B------:R-:W-:Y:S01]  /*46c0*/  HADD2.F32 R134, -RZ, R43.reuse.H0_H0 ;  /* 0x2000002bff867230 */ /* 0x100fe20000004100 */
[----:B------:R-:W-:Y:S01]  /*46d0*/  FSEL R122, R122, RZ, !P5 ;  /* 0x000000ff7a7a7208 */ /* 0x000fe20006800000 */
[----:B------:R-:W-:Y:S01]  /*46e0*/  HADD2.F32 R136, -RZ, R43.H1_H1 ;  /* 0x3000002bff887230 */ /* 0x000fe20000004100 */
[----:B------:R-:W-:Y:S01]  /*46f0*/  ISETP.NE.AND P5, PT, R19, RZ, PT ;  /* 0x000000ff1300720c */ /* 0x000fe20003fa5270 */
[----:B------:R-:W-:-:S02]  /*4700*/  HADD2.F32 R43, -RZ, R45.H0_H0 ;  /* 0x2000002dff2b7230 */ /* 0x000fc40000004100 */
[----:B------:R-:W-:Y:S01]  /*4710*/  FMUL.FTZ R116, R90, R116 ;  /* 0x000000745a747220 */ /* 0x000fe20000410000 */
[----:B------:R-:W-:Y:S01]  /*4720*/  HADD2.F32 R40, -RZ, R45.H1_H1 ;  /* 0x3000002dff287230 */ /* 0x000fe20000004100 */
[----:B------:R-:W5:Y:S01]  /*4730*/  MUFU.EX2 R129, R129 ;  /* 0x0000008100817308 */ /* 0x000f620000000800 */
[----:B------:R-:W-:Y:S01]  /*4740*/  FMUL.FTZ R134, R87, R134 ;  /* 0x0000008657867220 */ /* 0x000fe20000410000 */
[----:B------:R-:W-:Y:S01]  /*4750*/  FSEL R117, R117, 1, !P2 ;  /* 0x3f80000075757808 */ /* 0x000fe20005000000 */
[----:B------:R-:W-:Y:S01]  /*4760*/  FMUL.FTZ R136, R94, R136 ;  /* 0x000000885e887220 */ /* 0x000fe20000410000 */
[----:B------:R-:W-:Y:S01]  /*4770*/  FSEL R116, R116, RZ, !P2 ;  /* 0x000000ff74747208 */ /* 0x000fe20005000000 */
[--C-:B------:R-:W-:Y:S01]  /*4780*/  HADD2.F32 R124, -RZ, R42.reuse.H0_H0 ;  /* 0x2000002aff7c7230 */ /* 0x100fe20000004100 */
[-C--:B------:R-:W-:Y:S01]  /*4790*/  ISETP.GE.U32.AND P2, PT, R154, R25.reuse, PT ;  /* 0x000000199a00720c */ /* 0x080fe20003f46070 */
[----:B------:R-:W-:Y:S01]  /*47a0*/  HADD2.F32 R126, -RZ, R42.H1_H1 ;  /* 0x3000002aff7e7230 */ /* 0x000fe20000004100 */
[----:B------:R-:W5:Y:S01]  /*47b0*/  MUFU.EX2 R131, R131 ;  /* 0x0000008300837308 */ /* 0x000f620000000800 */
[----:B------:R-:W-:Y:S01]  /*47c0*/  @P5 LEA R44, R99, UR4, 0x3 ;  /* 0x00000004632c5c11 */ /* 0x000fe2000f8e18ff */
[--C-:B------:R-:W-:Y:S01]  /*47d0*/  HADD2.F32 R41, -RZ, R46.reuse.H0_H0 ;  /* 0x2000002eff297230 */ /* 0x100fe20000004100 */
[----:B------:R-:W-:Y:S01]  /*47e0*/  FSEL R128, R134, RZ, !P1 ;  /* 0x000000ff86807208 */ /* 0x000fe20004800000 */
[----:B------:R-:W-:Y:S01]  /*47f0*/  FMUL.FTZ R134, R86, R130 ;  /* 0x0000008256867220 */ /* 0x000fe20000410000 */
[--C-:B------:R-:W-:Y:S01]  /*4800*/  HADD2.F32 R42, -RZ, R47.reuse.H0_H0 ;  /* 0x2000002fff2a7230 */ /* 0x100fe20000004100 */
[----:B------:R-:W-:Y:S01]  /*4810*/  FSEL R119, R119, 1, !P3 ;  /* 0x3f80000077777808 */ /* 0x000fe20005800000 */
[----:B------:R-:W-:Y:S01]  /*4820*/  HADD2.F32 R46, -RZ, R46.H1_H1 ;  /* 0x3000002eff2e7230 */ /* 0x000fe20000004100 */
[----:B------:R-:W5:Y:S01]  /*4830*/  MUFU.EX2 R133, R133 ;  /* 0x0000008500857308 */ /* 0x000f620000000800 */
[----:B------:R-:W-:Y:S01]  /*4840*/  FSEL R130, R136, RZ, !P2 ;  /* 0x000000ff88827208 */ /* 0x000fe20005000000 */
[----:B------:R-:W-:Y:S01]  /*4850*/  HADD2.F32 R47, -RZ, R47.H1_H1 ;  /* 0x3000002fff2f7230 */ /* 0x000fe20000004100 */
[-C--:B------:R-:W-:Y:S01]  /*4860*/  ISETP.GE.U32.AND P3, PT, R153, R25.reuse, PT ;  /* 0x000000199900720c */ /* 0x080fe20003f66070 */
[----:B------:R-:W-:Y:S01]  /*4870*/  FMUL.FTZ R124, R88, R124 ;  /* 0x0000007c587c7220 */ /* 0x000fe20000410000 */
[----:B0-----:R-:W-:Y:S01]  /*4880*/  FSEL R121, R121, 1, !P4 ;  /* 0x3f80000079797808 */ /* 0x001fe20006000000 */
[----:B------:R-:W-:Y:S01]  /*4890*/  FMUL.FTZ R126, R93, R126 ;  /* 0x0000007e5d7e7220 */ /* 0x000fe20000410000 */
[----:B------:R-:W-:Y:S01]  /*48a0*/  FMUL.FTZ R136, R95, R132 ;  /* 0x000000845f887220 */ /* 0x000fe20000410000 */
[----:B------:R-:W0:Y:S01]  /*48b0*/  MUFU.EX2 R135, R135 ;  /* 0x0000008700877308 */ /* 0x000e220000000800 */
[----:B------:R-:W-:Y:S01]  /*48c0*/  ISETP.GE.U32.AND P0, PT, R108, R25, PT ;  /* 0x000000196c00720c */ /* 0x000fe20003f06070 */
[----:B------:R-:W-:Y:S01]  /*48d0*/  FMUL.FTZ R43, R85, R43 ;  /* 0x0000002b552b7220 */ /* 0x000fe20000410000 */
[-C--:B------:R-:W-:Y:S01]  /*48e0*/  ISETP.GE.U32.AND P6, PT, R110, R25.reuse, PT ;  /* 0x000000196e00720c */ /* 0x080fe20003fc6070 */
[----:B------:R-:W-:Y:S01]  /*48f0*/  FMUL.FTZ R40, R96, R40 ;  /* 0x0000002860287220 */ /* 0x000fe20000410000 */
[----:B------:R-:W-:Y:S01]  /*4900*/  ISETP.GE.U32.AND P4, PT, R152, R25, PT ;  /* 0x000000199800720c */ /* 0x000fe20003f86070 */
[----:B------:R-:W-:Y:S01]  /*4910*/  FMUL.FTZ R41, R84, R41 ;  /* 0x0000002954297220 */ /* 0x000fe20000410000 */
[----:B------:R-:W-:Y:S01]  /*4920*/  FSEL R132, R134, RZ, !P3 ;  /* 0x000000ff86847208 */ /* 0x000fe20005800000 */
[----:B------:R-:W0:Y:S01]  /*4930*/  MUFU.EX2 R137, R137 ;  /* 0x0000008900897308 */ /* 0x000e220000000800 */
[----:B------:R-:W-:Y:S01]  /*4940*/  FSEL R124, R124, RZ, !P6 ;  /* 0x000000ff7c7c7208 */ /* 0x000fe20007000000 */
[----:B------:R-:W-:Y:S01]  /*4950*/  FMUL.FTZ R46, R97, R46 ;  /* 0x0000002e612e7220 */ /* 0x000fe20000410000 */
[----:B-1----:R-:W-:Y:S01]  /*4960*/  FSEL R125, R125, 1, !P6 ;  /* 0x3f8000007d7d7808 */ /* 0x002fe20007000000 */
[----:B------:R-:W-:Y:S01]  /*4970*/  FMUL.FTZ R42, R83, R42 ;  /* 0x0000002a532a7220 */ /* 0x000fe20000410000 */
[----:B------:R-:W-:Y:S01]  /*4980*/  FSEL R126, R126, RZ, !P0 ;  /* 0x000000ff7e7e7208 */ /* 0x000fe20004000000 */
[----:B------:R-:W-:Y:S01]  /*4990*/  FMUL.FTZ R47, R98, R47 ;  /* 0x0000002f622f7220 */ /* 0x000fe20000410000 */
[----:B----4-:R-:W-:Y:S01]  /*49a0*/  FSEL R127, R127, 1, !P0 ;  /* 0x3f8000007f7f7808 */ /* 0x010fe20004000000 */
[----:B------:R-:W1:Y:S01]  /*49b0*/  MUFU.EX2 R138, R138 ;  /* 0x0000008a008a7308 */ /* 0x000e620000000800 */
[----:B-----5:R-:W-:-:S02]  /*49c0*/  FSEL R129, R129, 1, !P1 ;  /* 0x3f80000081817808 */ /* 0x020fc40004800000 */
[----:B------:R-:W-:Y:S02]  /*49d0*/  FSEL R131, R131, 1, !P2 ;  /* 0x3f80000083837808 */ /* 0x000fe40005000000 */
[----:B------:R-:W-:Y:S02]  /*49e0*/  FSEL R133, R133, 1, !P3 ;  /* 0x3f80000085857808 */ /* 0x000fe40005800000 */
[----:B------:R-:W-:Y:S01]  /*49f0*/  FSEL R134, R136, RZ, !P4 ;  /* 0x000000ff88867208 */ /* 0x000fe20006000000 */
[----:B------:R-:W4:Y:S01]  /*4a00*/  MUFU.EX2 R139, R139 ;  /* 0x0000008b008b7308 */ /* 0x000f220000000800 */
[----:B0-----:R-:W-:Y:S02]  /*4a10*/  FSEL R135, R135, 1, !P4 ;  /* 0x3f80000087877808 */ /* 0x001fe40006000000 */
[-C--:B------:R-:W-:Y:S02]  /*4a20*/  ISETP.GE.U32.AND P6, PT, R151, R25.reuse, PT ;  /* 0x000000199700720c */ /* 0x080fe40003fc6070 */
[----:B------:R-:W-:-:S02]  /*4a30*/  ISETP.GE.U32.AND P0, PT, R150, R25, PT ;  /* 0x000000199600720c */ /* 0x000fc40003f06070 */
[-C--:B------:R-:W-:Y:S01]  /*4a40*/  ISETP.GE.U32.AND P1, PT, R149, R25.reuse, PT ;  /* 0x000000199500720c */ /* 0x080fe20003f26070 */
[----:B------:R-:W0:Y:S01]  /*4a50*/  MUFU.EX2 R140, R140 ;  /* 0x0000008c008c7308 */ /* 0x000e220000000800 */
[-C--:B------:R-:W-:Y:S02]  /*4a60*/  ISETP.GE.U32.AND P2, PT, R148, R25.reuse, PT ;  /* 0x000000199400720c */ /* 0x080fe40003f46070 */
[-C--:B------:R-:W-:Y:S02]  /*4a70*/  ISETP.GE.U32.AND P3, PT, R106, R25.reuse, PT ;  /* 0x000000196a00720c */ /* 0x080fe40003f66070 */
[----:B------:R-:W-:Y:S02]  /*4a80*/  ISETP.GE.U32.AND P4, PT, R105, R25, PT ;  /* 0x000000196900720c */ /* 0x000fe40003f86070 */
[----:B------:R-:W-:Y:S01]  /*4a90*/  FSEL R136, R43, RZ, !P6 ;  /* 0x000000ff2b887208 */ /* 0x000fe20007000000 */
[----:B------:R-:W5:Y:S01]  /*4aa0*/  MUFU.EX2 R141, R141 ;  /* 0x0000008d008d7308 */ /* 0x000f620000000800 */
[----:B------:R-:W-:-:S02]  /*4ab0*/  FSEL R137, R137, 1, !P6 ;  /* 0x3f80000089897808 */ /* 0x000fc40007000000 */
[----:B-1----:R-:W-:Y:S02]  /*4ac0*/  FSEL R138, R138, 1, !P0 ;  /* 0x3f8000008a8a7808 */ /* 0x002fe40004000000 */
[----:B----4-:R-:W-:Y:S02]  /*4ad0*/  FSEL R139, R139, 1, !P1 ;  /* 0x3f8000008b8b7808 */ /* 0x010fe40004800000 */
[----:B------:R-:W-:Y:S01]  /*4ae0*/  FSEL R143, R40, RZ, !P0 ;  /* 0x000000ff288f7208 */ /* 0x000fe20004000000 */
[----:B------:R-:W1:Y:S01]  /*4af0*/  MUFU.EX2 R142, R142 ;  /* 0x0000008e008e7308 */ /* 0x000e620000000800 */
[----:B0-----:R-:W-:Y:S02]  /*4b00*/  FSEL R140, R140, 1, !P2 ;  /* 0x3f8000008c8c7808 */ /* 0x001fe40005000000 */
[----:B------:R-:W-:Y:S02]  /*4b10*/  FSEL R144, R41, RZ, !P1 ;  /* 0x000000ff29907208 */ /* 0x000fe40004800000 */
[----:B------:R-:W-:-:S02]  /*4b20*/  FSEL R145, R46, RZ, !P2 ;  /* 0x000000ff2e917208 */ /* 0x000fc40005000000 */
[----:B------:R-:W-:Y:S02]  /*4b30*/  FSEL R146, R42, RZ, !P3 ;  /* 0x000000ff2a927208 */ /* 0x000fe40005800000 */
[----:B-----5:R-:W-:Y:S02]  /*4b40*/  FSEL R141, R141, 1, !P3 ;  /* 0x3f8000008d8d7808 */ /* 0x020fe40005800000 */
[----:B------:R-:W-:Y:S02]  /*4b50*/  FSEL R147, R47, RZ, !P4 ;  /* 0x000000ff2f937208 */ /* 0x000fe40006000000 */
[----:B-1----:R-:W-:Y:S01]  /*4b60*/  FSEL R142, R142, 1, !P4 ;  /* 0x3f8000008e8e7808 */ /* 0x002fe20006000000 */
[----:B--2---:R-:W-:Y:S04]  /*4b70*/  STS.128 [R37+0x840], R48 ;  /* 0x0008403025007388 */ /* 0x004fe80000000c00 */
[----:B---3--:R-:W-:Y:S01]  /*4b80*/  STS.128 [R37+0xa40], R52 ;  /* 0x000a403425007388 */ /* 0x008fe20000000c00 */
[----:B------:R-:W-:-:S03]  /*4b90*/  NOP ;  /* 0x0000000000007918 */ /* 0x000fc60000000000 */
[----:B------:R-:W0:Y:S04]  /*4ba0*/  LDS.128 R48, [R107+0x840] ;  /* 0x000840006b307984 */ /* 0x000e280000000c00 */
[----:B------:R0:W1:Y:S04]  /*4bb0*/  LDS.128 R52, [R107+0x850] ;  /* 0x000850006b347984 */ /* 0x0000680000000c00 */
[----:B------:R-:W2:Y:S01]  /*4bc0*/  @P5 LDS.64 R44, [R44+0x10a0] ;  /* 0x0010a0002c2c5984 */ /* 0x000ea20000000a00 */
[--C-:B0-----:R-:W-:Y:S02]  /*4bd0*/  HADD2.F32 R107, -RZ, R48.reuse.H0_H0 ;  /* 0x20000030ff6b7230 */ /* 0x101fe40000004100 */
[----:B------:R-:W-:-:S02]  /*4be0*/  HADD2.F32 R108, -RZ, R48.H1_H1 ;  /* 0x30000030ff6c7230 */ /* 0x000fc40000004100 */
[--C-:B------:R-:W-:Y:S02]  /*4bf0*/  HADD2.F32 R48, -RZ, R49.reuse.H0_H0 ;  /* 0x20000031ff307230 */ /* 0x100fe40000004100 */
[----:B------:R-:W-:Y:S02]  /*4c00*/  HADD2.F32 R109, -RZ, R49.H1_H1 ;  /* 0x30000031ff6d7230 */ /* 0x000fe40000004100 */
[--C-:B------:R-:W-:Y:S02]  /*4c10*/  HADD2.F32 R49, -RZ, R50.reuse.H0_H0 ;  /* 0x20000032ff317230 */ /* 0x100fe40000004100 */
[----:B------:R-:W-:Y:S02]  /*4c20*/  HADD2.F32 R110, -RZ, R50.H1_H1 ;  /* 0x30000032ff6e7230 */ /* 0x000fe40000004100 */
[--C-:B------:R-:W-:Y:S02]  /*4c30*/  HADD2.F32 R50, -RZ, R51.reuse.H0_H0 ;  /* 0x20000033ff327230 */ /* 0x100fe40000004100 */
[----:B------:R-:W-:-:S02]  /*4c40*/  HADD2.F32 R111, -RZ, R51.H1_H1 ;  /* 0x30000033ff6f7230 */ /* 0x000fc40000004100 */
[--C-:B-1----:R-:W-:Y:S02]  /*4c50*/  HADD2.F32 R51, -RZ, R52.reuse.H0_H0 ;  /* 0x20000034ff337230 */ /* 0x102fe40000004100 */
[----:B------:R-:W-:Y:S02]  /*4c60*/  HADD2.F32 R112, -RZ, R52.H1_H1 ;  /* 0x30000034ff707230 */ /* 0x000fe40000004100 */
[--C-:B------:R-:W-:Y:S02]  /*4c70*/  HADD2.F32 R52, -RZ, R53.reuse.H0_H0 ;  /* 0x20000035ff347230 */ /* 0x100fe40000004100 */
[----:B------:R-:W-:Y:S02]  /*4c80*/  HADD2.F32 R113, -RZ, R53.H1_H1 ;  /* 0x30000035ff717230 */ /* 0x000fe40000004100 */
[--C-:B------:R-:W-:Y:S02]  /*4c90*/  HADD2.F32 R53, -RZ, R54.reuse.H0_H0 ;  /* 0x20000036ff357230 */ /* 0x100fe40000004100 */
[----:B------:R-:W-:-:S02]  /*4ca0*/  HADD2.F32 R114, -RZ, R54.H1_H1 ;  /* 0x30000036ff727230 */ /* 0x000fc40000004100 */
[--C-:B------:R-:W-:Y:S02]  /*4cb0*/  HADD2.F32 R54, -RZ, R55.reuse.H0_H0 ;  /* 0x20000037ff367230 */ /* 0x100fe40000004100 */
[----:B------:R-:W-:Y:S01]  /*4cc0*/  HADD2.F32 R55, -RZ, R55.H1_H1 ;  /* 0x30000037ff377230 */ /* 0x000fe20000004100 */
[----:B--2---:R-:W-:Y:S06]  /*4cd0*/  @P5 BRA `(.L_x_3276) ;  /* 0x00000000007c5947 */ /* 0x004fec0003800000 */
[----:B------:R-:W0:Y:S01]  /*4ce0*/  LDC.U8 R41, c[0x0][0x239] ;  /* 0x00008e40ff297b82 */ /* 0x000e220000000000 */
[----:B------:R-:W-:Y:S01]  /*4cf0*/  ISETP.NE.U32.AND P1, PT, R3, RZ, PT ;  /* 0x000000ff0300720c */ /* 0x000fe20003f25070 */
[----:B------:R-:W-:Y:S01]  /*4d00*/  HFMA2.MMA R44, -RZ, RZ, 1.875, 0 ;  /* 0x3f800000ff2c7435 */ /* 0x000fe200000001ff */
[----:B------:R-:W-:Y:S02]  /*4d10*/  LOP3.LUT P0, R40, R5, 0xff, RZ, 0xc0, !PT ;  /* 0x000000ff05287812 */ /* 0x000fe4000780c0ff */
[----:B------:R-:W-:Y:S02]  /*4d20*/  ISETP.NE.AND.EX P1, PT, R4, RZ, PT, P1 ;  /* 0x000000ff0400720c */ /* 0x000fe40003f25310 */
[----:B0-----:R-:W-:-:S13]  /*4d30*/  ISETP.NE.AND P0, PT, R41, RZ, P0 ;  /* 0x000000ff2900720c */ /* 0x001fda0000705270 */
        /* <DEDUP_REMOVED lines=13> */
[----:B------:R1:W5:Y:S01]  /*4e10*/  LDG.E R45, desc[UR6][R40.64] ;  /* 0x00000006282d7981 */ /* 0x000362000c1e1900 */
[----:B------:R-:W-:Y:S05]  /*4e20*/  BRA `(.L_x_3276) ;  /* 0x0000000000287947 */ /* 0x000fea0003800000 */
.L_x_3277:
        /* <DEDUP_REMOVED lines=10> */
.L_x_3276:
[-C--:B01----:R-:W-:Y:S01]  /*4ed0*/  FFMA.FTZ R40, R116, R119.reuse, R118 ;  /* 0x0000007774287223 */ /* 0x083fe20000010076 */
[----:B------:R-:W-:Y:S01]  /*4ee0*/  FMUL.FTZ R42, R117, R119 ;  /* 0x00000077752a7220 */ /* 0x000fe20000410000 */
[C---:B------:R-:W-:Y:S01]  /*4ef0*/  ISETP.GE.AND P0, PT, R18.reuse, 0x1, PT ;  /* 0x000000011200780c */ /* 0x040fe20003f06270 */
        /* <DEDUP_REMOVED lines=53> */
[----:B------:R-:W-:Y:S01]  /*5250*/  @!P1 SHF.R.U32.HI R40, RZ, 0x2, R115 ;  /* 0x00000002ff289819 */ /* 0x000fe20000011673 */
[----:B-1----:R-:W-:-:S03]  /*5260*/  @P0 FMUL.FTZ R46, R46, R41 ;  /* 0x000000292e2e0220 */ /* 0x002fc60000410000 */
[----:B------:R-:W-:Y:S01]  /*5270*/  @!P1 LOP3.LUT R40, R40, 0x3ffffff8, RZ, 0xc0, !PT ;  /* 0x3ffffff828289812 */ /* 0x000fe200078ec0ff */
[----:B------:R-:W-:Y:S01]  /*5280*/  SHFL.UP PT, R164, R47, 0x1, RZ ;  /* 0x042000002fa47989 */ /* 0x000fe200000e00ff */
[----:B------:R-:W-:-:S03]  /*5290*/  SHF.R.U32.HI R41, RZ, 0x5, R115 ;  /* 0x00000005ff297819 */ /* 0x000fc60000011673 */
[----:B------:R0:W-:Y:S01]  /*52a0*/  @!P1 STS.64 [R40+UR4+0x1080], R46 ;  /* 0x0010802e28009988 */ /* 0x0001e20008000a04 */
[----:B------:R-:W-:Y:S01]  /*52b0*/  BAR.SYNC.DEFER_BLOCKING 0x0 ;  /* 0x0000000000007b1d */ /* 0x000fe20000010000 */
[----:B------:R-:W-:-:S04]  /*52c0*/  ISETP.NE.AND P0, PT, R41, RZ, PT ;  /* 0x000000ff2900720c */ /* 0x000fc80003f05270 */
[C---:B------:R-:W-:Y:S01]  /*52d0*/  ISETP.NE.AND P1, PT, R18.reuse, RZ, P0 ;  /* 0x000000ff1200720c */ /* 0x040fe20000725270 */
[----:B------:R1:W-:Y:S08]  /*52e0*/  SHFL.UP PT, R165, R46, 0x1, RZ ;  /* 0x042000002ea57989 */ /* 0x0003f000000e00ff */
[----:B0----5:R-:W-:Y:S01]  /*52f0*/  @P0 MOV R47, R45 ;  /* 0x0000002d002f0202 */ /* 0x021fe20000000f00 */
[----:B-1----:R-:W-:Y:S01]  /*5300*/  @P0 IMAD.MOV.U32 R46, RZ, RZ, R44 ;  /* 0x000000ffff2e0224 */ /* 0x002fe200078e002c */
[----:B------:R-:W0:Y:S02]  /*5310*/  LDS.128 R40, [UR4+0x1080] ;  /* 0x00108004ff287984 */ /* 0x000e240008000c00 */
[----:B0-----:R-:W-:Y:S01]  /*5320*/  FFMA.FTZ R43, R41, R42, R43 ;  /* 0x0000002a292b7223 */ /* 0x001fe2000001002b */
        /* <DEDUP_REMOVED lines=9> */
[C---:B------:R-:W-:Y:S01]  /*53c0*/  FMUL.FTZ R46, R40.reuse, R44 ;  /* 0x0000002c282e7220 */ /* 0x040fe20000410000 */
[----:B------:R-:W-:-:S07]  /*53d0*/  FFMA.FTZ R47, R40, R45, R43 ;  /* 0x0000002d282f7223 */ /* 0x000fce000001002b */
[----:B------:R0:W-:Y:S01]  /*53e0*/  @!P0 STS.64 [UR4+0x1098], R44 ;  /* 0x0010982cff008988 */ /* 0x0001e20008000a04 */
[----:B------:R-:W-:Y:S02]  /*53f0*/  @!P0 MOV R165, R44 ;  /* 0x0000002c00a58202 */ /* 0x000fe40000000f00 */
[----:B------:R-:W-:-:S07]  /*5400*/  @!P0 MOV R164, R45 ;  /* 0x0000002d00a48202 */ /* 0x000fce0000000f00 */
.L_x_3279:
[----:B------:R-:W-:Y:S05]  /*5410*/  BSYNC B0 ;  /* 0x0000000000007941 */ /* 0x000fea0003800000 */
.L_x_3278:
        /* <DEDUP_REMOVED lines=37> */
[C---:B0-----:R-:W-:Y:S02]  /*5670*/  IMAD R45, R99.reuse, UR15, R100 ;  /* 0x0000000f632d7c24 */ /* 0x041fe4000f8e0264 */
[----:B------:R-:W-:-:S05]  /*5680*/  IMAD.WIDE.U32 R42, R99, UR14, R42 ;  /* 0x0000000e632a7c25 */ /* 0x000fca000f8e002a */
[----:B------:R-:W-:Y:S02]  /*5690*/  IADD3 R45, R43, R45, RZ ;  /* 0x0000002d2b2d7210 */ /* 0x000fe40007ffe0ff */
[----:B-1----:R-:W-:-:S04]  /*56a0*/  LEA R40, P0, R42, R40, 0x2 ;  /* 0x000000282a287211 */ /* 0x002fc800078010ff */
[----:B------:R-:W-:-:S05]  /*56b0*/  LEA.HI.X R41, R42, R41, R45, 0x2, P0 ;  /* 0x000000292a297211 */ /* 0x000fca00000f142d */
[----:B------:R3:W-:Y:S01]  /*56c0*/  STG.E desc[UR6][R40.64], R47 ;  /* 0x0000002f28007986 */ /* 0x0007e2000c101906 */
[----:B------:R-:W-:Y:S05]  /*56d0*/  BRA `(.L_x_3281) ;  /* 0x0000000000c87947 */ /* 0x000fea0003800000 */
.L_x_3282:
        /* <DEDUP_REMOVED lines=29> */
[----:B------:R-:W-:-:S05]  /*58b0*/  @!P1 LOP3.LUT R40, RZ, R14, RZ, 0x33, !PT ;  /* 0x0000000eff289212 */ /* 0x000fca00078e33ff */
[----:B------:R-:W-:Y:S01]  /*58c0*/  IMAD.MOV.U32 R41, RZ, RZ, R40 ;  /* 0x000000ffff297224 */ /* 0x000fe200078e0028 */
[----:B------:R-:W-:Y:S06]  /*58d0*/  BRA `(.L_x_3284) ;  /* 0x0000000000047947 */ /* 0x000fec0003800000 */
.L_x_3283:
[----:B------:R1:W5:Y:S02]  /*58e0*/  LDG.E R41, desc[UR6][R72.64] ;  /* 0x0000000648297981 */ /* 0x000364000c1e1900 */
.L_x_3284:
[----:B-----5:R-:W-:-:S05]  /*58f0*/  IMAD.WIDE R40, R41, 0x4, R68 ;  /* 0x0000000429287825 */ /* 0x020fca00078e0244 */
[----:B0-----:R0:W2:Y:S01]  /*5900*/  LDG.E R45, desc[UR6][R40.64] ;  /* 0x00000006282d7981 */ /* 0x0010a2000c1e1900 */
[----:B------:R-:W-:Y:S01]  /*5910*/  MOV R43, R2 ;  /* 0x00000002002b7202 */ /* 0x000fe20000000f00 */
[----:B------:R-:W-:Y:S01]  /*5920*/  IMAD R100, R100, UR14, RZ ;  /* 0x0000000e64647c24 */ /* 0x000fe2000f8e02ff */
[----:B0-----:R-:W0:Y:S01]  /*5930*/  LDC.64 R40, c[0x0][0x340] ;  /* 0x0000d000ff287b82 */ /* 0x001e220000000a00 */
[----:B--2---:R-:W-:-:S05]  /*5940*/  SHF.R.S32.HI R42, RZ, 0x1f, R45 ;  /* 0x0000001fff2a7819 */ /* 0x004fca000001142d */
        /* <DEDUP_REMOVED lines=11> */
.L_x_3281:
[----:B------:R-:W-:Y:S05]  /*5a00*/  BSYNC B0 ;  /* 0x0000000000007941 */ /* 0x000fea0003800000 */
.L_x_3280:
        /* <DEDUP_REMOVED lines=19> */
.L_x_3275:
[----:B------:R-:W-:Y:S01]  /*5b40*/  BAR.SYNC.DEFER_BLOCKING 0x0 ;  /* 0x0000000000007b1d */ /* 0x000fe20000010000 */
[----:B------:R-:W-:Y:S01]  /*5b50*/  LEA R26, R18, R21, 0x1 ;  /* 0x00000015121a7211 */ /* 0x000fe200078e08ff */
[----:B------:R-:W-:Y:S01]  /*5b60*/  IMAD.WIDE R8, R25, 0x2, R8 ;  /* 0x0000000219087825 */ /* 0x000fe200078e0208 */
[----:B------:R-:W-:Y:S02]  /*5b70*/  F2FP.F16.F32.PACK_AB R67, R67, R66 ;  /* 0x000000424343723e */ /* 0x000fe400000000ff */
[----:B------:R-:W-:-:S03]  /*5b80*/  F2FP.F16.F32.PACK_AB R66, R65, R64 ;  /* 0x000000404142723e */ /* 0x000fc600000000ff */
[----:B------:R-:W4:Y:S01]  /*5b90*/  S2UR UR5, SR_CTAID.X ;  /* 0x00000000000579c3 */ /* 0x000f220000002500 */
[----:B------:R-:W-:Y:S01]  /*5ba0*/  F2FP.F16.F32.PACK_AB R31, R82, R81 ;  /* 0x00000051521f723e */ /* 0x000fe200000000ff */
[----:B0-----:R-:W0:Y:S01]  /*5bb0*/  S2R R44, SR_CTAID.Y ;  /* 0x00000000002c7919 */ /* 0x001e220000002600 */
[----:B------:R-:W-:Y:S02]  /*5bc0*/  F2FP.F16.F32.PACK_AB R30, R80, R79 ;  /* 0x0000004f501e723e */ /* 0x000fe400000000ff */
[----:B------:R-:W-:Y:S02]  /*5bd0*/  F2FP.F16.F32.PACK_AB R29, R78, R77 ;  /* 0x0000004d4e1d723e */ /* 0x000fe400000000ff */
[----:B------:R-:W-:Y:S01]  /*5be0*/  F2FP.F16.F32.PACK_AB R28, R76, R59 ;  /* 0x0000003b4c1c723e */ /* 0x000fe200000000ff */
[----:B--23--:R-:W2:Y:S01]  /*5bf0*/  LDC.64 R40, c[0x0][0x2c0] ;  /* 0x0000b000ff287b82 */ /* 0x00cea20000000a00 */
[----:B------:R-:W-:Y:S02]  /*5c00*/  F2FP.F16.F32.PACK_AB R65, R63, R62 ;  /* 0x0000003e3f41723e */ /* 0x000fe400000000ff */
[----:B------:R-:W-:-:S02]  /*5c10*/  LEA R32, R26, UR4, 0x4 ;  /* 0x000000041a207c11 */ /* 0x000fc4000f8e20ff */
[----:B------:R-:W-:Y:S02]  /*5c20*/  F2FP.F16.F32.PACK_AB R64, R61, R60 ;  /* 0x0000003c3d40723e */ /* 0x000fe400000000ff */
[----:B------:R-:W-:Y:S01]  /*5c30*/  SHF.R.S32.HI R27, RZ, 0x1f, R20 ;  /* 0x0000001fff1b7819 */ /* 0x000fe20000011414 */
[----:B------:R-:W3:Y:S01]  /*5c40*/  LDC.64 R42, c[0x0][0x338] ;  /* 0x0000ce00ff2a7b82 */ /* 0x000ee20000000a00 */
[----:B------:R-:W-:Y:S01]  /*5c50*/  MOV R26, R20 ;  /* 0x00000014001a7202 */ /* 0x000fe20000000f00 */
[----:B------:R-:W-:Y:S01]  /*5c60*/  STS.128 [R32], R28 ;  /* 0x0000001c20007388 */ /* 0x000fe20000000c00 */
[----:B------:R-:W-:Y:S02]  /*5c70*/  IADD3 R19, R19, 0x1, RZ ;  /* 0x0000000113137810 */ /* 0x000fe40007ffe0ff */
[----:B------:R-:W-:Y:S01]  /*5c80*/  IADD3 R16, R25, R16, RZ ;  /* 0x0000001019107210 */ /* 0x000fe20007ffe0ff */
[----:B------:R5:W-:Y:S01]  /*5c90*/  STS.128 [R32+0x10], R64 ;  /* 0x0000104020007388 */ /* 0x000be20000000c00 */
[----:B------:R-:W-:-:S03]  /*5ca0*/  NOP ;  /* 0x0000000000007918 */ /* 0x000fc60000000000 */
[----:B------:R-:W1:Y:S01]  /*5cb0*/  LDS.128 R28, [R37] ;  /* 0x00000000251c7984 */ /* 0x000e620000000c00 */
[----:B----4-:R-:W-:Y:S01]  /*5cc0*/  USHF.R.S32.HI UR4, URZ, 0x1f, UR5 ;  /* 0x0000001f3f047899 */ /* 0x010fe20008011405 */
[----:B------:R-:W-:Y:S01]  /*5cd0*/  IADD3 R20, R25, R20, RZ ;  /* 0x0000001419147210 */ /* 0x000fe20007ffe0ff */
[C---:B--2---:R-:W-:Y:S01]  /*5ce0*/  IMAD.WIDE.U32 R26, R40.reuse, UR5, R26 ;  /* 0x00000005281a7c25 */ /* 0x044fe2000f8e001a */
[----:B------:R-:W2:Y:S03]  /*5cf0*/  LDS.128 R36, [R37+0x200] ;  /* 0x0002000025247984 */ /* 0x000ea60000000c00 */
[----:B------:R-:W-:-:S04]  /*5d00*/  IMAD R34, R40, UR4, RZ ;  /* 0x0000000428227c24 */ /* 0x000fc8000f8e02ff */
[----:B------:R-:W-:Y:S01]  /*5d10*/  IMAD R33, R41, UR5, R34 ;  /* 0x0000000529217c24 */ /* 0x000fe2000f8e0222 */
[----:B------:R-:W-:Y:S02]  /*5d20*/  ULDC.64 UR4, c[0x0][0x2c8] ;  /* 0x0000b20000047ab9 */ /* 0x000fe40000000a00 */
[----:B-----5:R-:W-:Y:S02]  /*5d30*/  IMAD R32, R163, UR4, RZ ;  /* 0x00000004a3207c24 */ /* 0x020fe4000f8e02ff */
[----:B------:R-:W-:Y:S02]  /*5d40*/  IADD3 R27, R27, R33, RZ ;  /* 0x000000211b1b7210 */ /* 0x000fe40007ffe0ff */
[C---:B0-----:R-:W-:Y:S02]  /*5d50*/  IMAD R33, R44.reuse, UR5, R32 ;  /* 0x000000052c217c24 */ /* 0x041fe4000f8e0220 */
[----:B------:R-:W-:-:S05]  /*5d60*/  IMAD.WIDE.U32 R26, R44, UR4, R26 ;  /* 0x000000042c1a7c25 */ /* 0x000fca000f8e001a */
[----:B------:R-:W-:Y:S02]  /*5d70*/  IADD3 R32, R27, R33, RZ ;  /* 0x000000211b207210 */ /* 0x000fe40007ffe0ff */
[C---:B---3--:R-:W-:Y:S02]  /*5d80*/  LEA R27, P0, R26.reuse, R42, 0x1 ;  /* 0x0000002a1a1b7211 */ /* 0x048fe400078008ff */
[----:B------:R-:W-:Y:S02]  /*5d90*/  MOV R33, R12 ;  /* 0x0000000c00217202 */ /* 0x000fe40000000f00 */
[----:B------:R-:W-:Y:S02]  /*5da0*/  LEA.HI.X R32, R26, R43, R32, 0x1, P0 ;  /* 0x0000002b1a207211 */ /* 0x000fe400000f0c20 */
[----:B------:R-:W-:-:S04]  /*5db0*/  IADD3 R26, P0, R27, R104, RZ ;  /* 0x000000681b1a7210 */ /* 0x000fc80007f1e0ff */
[----:B------:R-:W-:Y:S02]  /*5dc0*/  IADD3.X R27, R32, R103, RZ, P0, !PT ;  /* 0x00000067201b7210 */ /* 0x000fe400007fe4ff */
[----:B------:R-:W-:Y:S02]  /*5dd0*/  ISETP.GE.AND P0, PT, R19, R17, PT ;  /* 0x000000111300720c */ /* 0x000fe40003f06270 */
[----:B------:R-:W-:Y:S01]  /*5de0*/  MOV R32, R10 ;  /* 0x0000000a00207202 */ /* 0x000fe20000000f00 */
[----:B-1----:R0:W-:Y:S04]  /*5df0*/  STG.E.128 desc[UR6][R26.64], R28 ;  /* 0x0000001c1a007986 */ /* 0x0021e8000c101d06 */
[----:B--2---:R0:W-:Y:S01]  /*5e00*/  STG.E.128 desc[UR6][R26.64+0x200], R36 ;  /* 0x000200241a007986 */ /* 0x0041e2000c101d06 */
[----:B------:R-:W-:-:S03]  /*5e10*/  IMAD.WIDE R32, R25, 0x2, R32 ;  /* 0x0000000219207825 */ /* 0x000fc600078e0220 */
[----:B------:R-:W-:Y:S02]  /*5e20*/  MOV R10, R32 ;  /* 0x00000020000a7202 */ /* 0x000fe40000000f00 */
[----:B------:R-:W-:Y:S01]  /*5e30*/  MOV R12, R33 ;  /* 0x00000021000c7202 */ /* 0x000fe20000000f00 */
[----:B------:R-:W-:Y:S06]  /*5e40*/  @!P0 BRA `(.L_x_3286) ;  /* 0xffffffb400888947 */ /* 0x000fec000383ffff */
[----:B------:R-:W-:Y:S05]  /*5e50*/  EXIT ;  /* 0x000000000000794d */ /* 0x000fea0003800000 */
.L_x_3287:
        /* <DEDUP_REMOVED lines=10> */
.L_x_8686:


//--------------------- .text._Z25selective_scan_fwd_kernelI32Selective_Scan_fwd_kernel_traitsILi64ELi16ELi1ELb1ELb1ELb1ELb0ELb1EN3c104HalfEffEEv13SSMParamsBase --------------------------
	.section	.text._Z25selective_scan_fwd_kernelI32Selective_Scan_fwd_kernel_traitsILi64ELi16ELi1ELb1ELb1ELb1ELb0ELb1EN3c104HalfEffEEv13SSMParamsBase,"ax",@progbits
	.align	128
        .global         _Z25selective_scan_fwd_kernelI32Selective_Scan_fwd_kernel_traitsILi64ELi16ELi1ELb1ELb1ELb1ELb0ELb1EN3c104HalfEffEEv13SSMParamsBase
        .type           _Z25selective_scan_fwd_kernelI32Selective_Scan_fwd_kernel_traitsILi64ELi16ELi1ELb1ELb1ELb1ELb0ELb1EN3c104HalfEffEEv13SSMParamsBase,@function
        .size           _Z25selective_scan_fwd_kernelI32Selective_Scan_fwd_kernel_traitsILi64ELi16ELi1ELb1ELb1ELb1ELb0ELb1EN3c104HalfEffEEv13SSMParamsBase,(.L_x_8687 - _Z25selective_scan_fwd_kernelI32Selective_Scan_fwd_kernel_traitsILi64ELi16ELi1ELb1ELb1ELb1ELb0ELb1EN3c104HalfEffEEv13SSMParamsBase)
        .other          _Z25selective_scan_fwd_kernelI32Selective_Scan_fwd_kernel_traitsILi64ELi16ELi1ELb1ELb1ELb1ELb0ELb1EN3c104HalfEffEEv13SSMParamsBase,@"STO_CUDA_ENTRY STV_DEFAULT"
_Z25selective_scan_fwd_kernelI32Selective_Scan_fwd_kernel_traitsILi64ELi16ELi1ELb1ELb1ELb1ELb0ELb1EN3c104HalfEffEEv13SSMParamsBase:
.text._Z25selective_scan_fwd_kernelI32Selective_Scan_fwd_kernel_traitsILi64ELi16ELi1ELb1ELb1ELb1ELb0ELb1EN3c104HalfEffEEv13SSMParamsBase:
        /* <DEDUP_REMOVED lines=40> */
.L_x_3288:
        /* <DEDUP_REMOVED lines=35> */
.L_x_3289:
        /* <DEDUP_REMOVED lines=12> */
.L_x_3290:
        /* <DEDUP_REMOVED lines=198> */
.L_x_3291:
        /* <DEDUP_REMOVED lines=18> */
.L_x_3292:
        /* <DEDUP_REMOVED lines=13> */
.L_x_3338:
        /* <DEDUP_REMOVED lines=333> */
.L_x_3294:
[----:B------:R-:W-:Y:S05]  /*2890*/  BSYNC B0 ;  /* 0x0000000000007941 */ /* 0x000fea0003800000 */
.L_x_3293:
        /* <DEDUP_REMOVED lines=37> */
.L_x_3296:
[----:B------:R-:W-:Y:S05]  /*2af0*/  BSYNC B0 ;  /* 0x0000000000007941 */ /* 0x000fea0003800000 */
.L_x_3295:
        /* <DEDUP_REMOVED lines=37> */
.L_x_3298:
[----:B------:R-:W-:Y:S05]  /*2d50*/  BSYNC B0 ;  /* 0x0000000000007941 */ /* 0x000fea0003800000 */
.L_x_3297:
        /* <DEDUP_REMOVED lines=37> */
.L_x_3300:
[----:B------:R-:W-:Y:S05]  /*2fb0*/  BSYNC B0 ;  /* 0x0000000000007941 */ /* 0x000fea0003800000 */
.L_x_3299:
        /* <DEDUP_REMOVED lines=37> */
.L_x_3302:
[----:B------:R-:W-:Y:S05]  /*3210*/  BSYNC B0 ;  /* 0x0000000000007941 */ /* 0x000fea0003800000 */
.L_x_3301:
        /* <DEDUP_REMOVED lines=37> */
.L_x_3304:
[----:B------:R-:W-:Y:S05]  /*3470*/  BSYNC B0 ;  /* 0x0000000000007941 */ /* 0x000fea0003800000 */
.L_x_3303:
        /* <DEDUP_REMOVED lines=37> */
.L_x_3306:
[----:B------:R-:W-:Y:S05]  /*36d0*/  BSYNC B0 ;  /* 0x0000000000007941 */ /* 0x000fea0003800000 */
.L_x_3305:
        /* <DEDUP_REMOVED lines=37> */
.L_x_3308:
[----:B------:R-:W-:Y:S05]  /*3930*/  BSYNC B0 ;  /* 0x0000000000007941 */ /* 0x000fea0003800000 */
.L_x_3307:
        /* <DEDUP_REMOVED lines=37> */
.L_x_3310:
[----:B------:R-:W-:Y:S05]  /*3b90*/  BSYNC B0 ;  /* 0x0000000000007941 */ /* 0x000fea0003800000 */
.L_x_3309:
        /* <DEDUP_REMOVED lines=37> */
.L_x_3312:
[----:B------:R-:W-:Y:S05]  /*3df0*/  BSYNC B0 ;  /* 0x0000000000007941 */ /* 0x000fea0003800000 */
.L_x_3311:
        /* <DEDUP_REMOVED lines=39> */
.L_x_3314:
[----:B------:R-:W-:Y:S05]  /*4070*/  BSYNC B0 ;  /* 0x0000000000007941 */ /* 0x000fea0003800000 */
.L_x_3313:
        /* <DEDUP_REMOVED lines=41> */
.L_x_3316:
[----:B------:R-:W-:Y:S05]  /*4310*/  BSYNC B0 ;  /* 0x0000000000007941 */ /* 0x000fea0003800000 */
.L_x_3315:
        /* <DEDUP_REMOVED lines=42> */
.L_x_3318:
[----:B------:R-:W-:Y:S05]  /*45c0*/  BSYNC B0 ;  /* 0x0000000000007941 */ /* 0x000fea0003800000 */
.L_x_3317:
        /* <DEDUP_REMOVED lines=42> */
.L_x_3320:
[----:B------:R-:W-:Y:S05]  /*4870*/  BSYNC B0 ;  /* 0x0000000000007941 */ /* 0x000fea0003800000 */
.L_x_3319:
        /* <DEDUP_REMOVED lines=42> */
.L_x_3322:
[----:B------:R-:W-:Y:S05]  /*4b20*/  BSYNC B0 ;  /* 0x0000000000007941 */ /* 0x000fea0003800000 */
.L_x_3321:
        /* <DEDUP_REMOVED lines=42> */
.L_x_3324:
[----:B------:R-:W-:Y:S05]  /*4dd0*/  BSYNC B0 ;  /* 0x0000000000007941 */ /* 0x000fea0003800000 */
.L_x_3323:
        /* <DEDUP_REMOVED lines=43> */
.L_x_3335:
        /* <DEDUP_REMOVED lines=437> */
.L_x_3327:
        /* <DEDUP_REMOVED lines=10> */
.L_x_3326:
        /* <DEDUP_REMOVED lines=84> */
.L_x_3329:
[----:B------:R-:W-:Y:S05]  /*71c0*/  BSYNC B0 ;  /* 0x0000000000007941 */ /* 0x000fea0003800000 */
.L_x_3328:
        /* <DEDUP_REMOVED lines=46> */
.L_x_3332:
        /* <DEDUP_REMOVED lines=32> */
.L_x_3333:
[----:B------:R1:W5:Y:S02]  /*76b0*/  LDG.E R41, desc[UR6][R80.64] ;  /* 0x0000000650297981 */ /* 0x000364000c1e1900 */
.L_x_3334:
        /* <DEDUP_REMOVED lines=17> */
.L_x_3331:
[----:B------:R-:W-:Y:S05]  /*77d0*/  BSYNC B0 ;  /* 0x0000000000007941 */ /* 0x000fea0003800000 */
.L_x_3330:
        /* <DEDUP_REMOVED lines=19> */
.L_x_3325:
        /* <DEDUP_REMOVED lines=79> */
.L_x_3337:
[----:B------:R-:W-:Y:S05]  /*7e00*/  BSYNC B0 ;  /* 0x0000000000007941 */ /* 0x000fea0003800000 */
.L_x_3336:
        /* <DEDUP_REMOVED lines=73> */
.L_x_3339:
        /* <DEDUP_REMOVED lines=14> */
.L_x_8687:


//--------------------- .text._Z25selective_scan_fwd_kernelI32Selective_Scan_fwd_kernel_traitsILi64ELi16ELi1ELb1ELb1ELb1ELb1ELb0EN3c104HalfEffEEv13SSMParamsBase --------------------------
	.section	.text._Z25selective_scan_fwd_kernelI32Selective_Scan_fwd_kernel_traitsILi64ELi16ELi1ELb1ELb1ELb1ELb1ELb0EN3c104HalfEffEEv13SSMParamsBase,"ax",@progbits
	.align	128
        .global         _Z25selective_scan_fwd_kernelI32Selective_Scan_fwd_kernel_traitsILi64ELi16ELi1ELb1ELb1ELb1ELb1ELb0EN3c104HalfEffEEv13SSMParamsBase
        .type           _Z25selective_scan_fwd_kernelI32Selective_Scan_fwd_kernel_traitsILi64ELi16ELi1ELb1ELb1ELb1ELb1ELb0EN3c104HalfEffEEv13SSMParamsBase,@function
        .size           _Z25selective_scan_fwd_kernelI32Selective_Scan_fwd_kernel_traitsILi64ELi16ELi1ELb1ELb1ELb1ELb1ELb0EN3c104HalfEffEEv13SSMParamsBase,(.L_x_8688 - _Z25selective_scan_fwd_kernelI32Selective_Scan_fwd_kernel_traitsILi64ELi16ELi1ELb1ELb1ELb1ELb1ELb0EN3c104HalfEffEEv13SSMParamsBase)
        .other          _Z25selective_scan_fwd_kernelI32Selective_Scan_fwd_kernel_traitsILi64ELi16ELi1ELb1ELb1ELb1ELb1ELb0EN3c104HalfEffEEv13SSMParamsBase,@"STO_CUDA_ENTRY STV_DEFAULT"
_Z25selective_scan_fwd_kernelI32Selective_Scan_fwd_kernel_traitsILi64ELi16ELi1ELb1ELb1ELb1ELb1ELb0EN3c104HalfEffEEv13SSMParamsBase:
.text._Z25selective_scan_fwd_kernelI32Selective_Scan_fwd_kernel_traitsILi64ELi16ELi1ELb1ELb1ELb1ELb1ELb0EN3c104HalfEffEEv13SSMParamsBase:
        /* <DEDUP_REMOVED lines=37> */
.L_x_3340:
        /* <DEDUP_REMOVED lines=37> */
.L_x_3341:
        /* <DEDUP_REMOVED lines=12> */
.L_x_3342:
        /* <DEDUP_REMOVED lines=8> */
[----:B------:R-:W-:Y:S02]  /*05e0*/  PRMT R5, RZ, 0x7610, R5 ;  /* 0x00007610ff057816 */ /* 0x000fe40000000005 */
[----:B------:R-:W-:Y:S02]  /*05f0*/  CS2R R26, SRZ ;  /* 0x00000000001a7805 */ /* 0x000fe4000001ff00 */
        /* <DEDUP_REMOVED lines=10> */
[----:B------:R-:W-:Y:S01]  /*06a0*/  HFMA2.MMA R13, -RZ, RZ, 0, 0 ;  /* 0x00000000ff0d7435 */ /* 0x000fe200000001ff */
        /* <DEDUP_REMOVED lines=15> */
[----:B------:R-:W3:Y:S01]  /*07a0*/  LDC R22, c[0x0][0x224] ;  /* 0x00008900ff167b82 */ /* 0x000ee20000000800 */
[----:B------:R-:W-:Y:S01]  /*07b0*/  HFMA2.MMA R16, -RZ, RZ, 0, 0 ;  /* 0x00000000ff107435 */ /* 0x000fe200000001ff */
[----:B----4-:R-:W-:-:S06]  /*07c0*/  ISETP.EQ.OR.EX P6, PT, R14, RZ, !P5, P6 ;  /* 0x000000ff0e00720c */ /* 0x010fcc0006fc2760 */
[----:B------:R-:W4:Y:S01]  /*07d0*/  LDC.64 R32, c[0x0][0x288] ;  /* 0x0000a200ff207b82 */ /* 0x000f220000000a00 */
[----:B------:R-:W-:Y:S02]  /*07e0*/  @P1 MOV R15, R13 ;  /* 0x0000000d000f1202 */ /* 0x000fe40000000f00 */
[----:B------:R-:W-:-:S05]  /*07f0*/  @P1 MOV R16, R14 ;  /* 0x0000000e00101202 */ /* 0x000fca0000000f00 */
[----:B------:R-:W4:Y:S01]  /*0800*/  LDC.64 R40, c[0x0][0x390] ;  /* 0x0000e400ff287b82 */ /* 0x000f220000000a00 */
[----:B------:R-:W-:Y:S02]  /*0810*/  @!P6 LEA R14, P1, R18, R15, 0x2 ;  /* 0x0000000f120ee211 */ /* 0x000fe400078210ff */
[----:B---3--:R-:W-:-:S05]  /*0820*/  IABS R17, R22 ;  /* 0x0000001600117213 */ /* 0x008fca0000000000 */
[----:B------:R-:W3:Y:S01]  /*0830*/  LDC.64 R36, c[0x0][0x378] ;  /* 0x0000de00ff247b82 */ /* 0x000ee20000000a00 */
[----:B------:R-:W-:Y:S02]  /*0840*/  @!P6 LEA.HI.X R15, R18, R16, R21, 0x2, P1 ;  /* 0x00000010120fe211 */ /* 0x000fe400008f1415 */
[----:B------:R-:W0:Y:S01]  /*0850*/  I2F.RP R16, R17 ;  /* 0x0000001100107306 */ /* 0x000e220000209400 */
[----:B------:R-:W-:Y:S02]  /*0860*/  CS2R R6, SRZ ;  /* 0x0000000000067805 */ /* 0x000fe4000001ff00 */
[----:B------:R-:W-:Y:S01]  /*0870*/  @P4 LEA.HI.X R13, R42, R23, R43, 0x2, P2 ;  /* 0x000000172a0d4211 */ /* 0x000fe200010f142b */
[----:B------:R-:W5:Y:S01]  /*0880*/  @!P6 LDG.E R26, desc[UR6][R14.64] ;  /* 0x000000060e1ae981 */ /* 0x000f62000c1e1900 */
[----:B------:R-:W3:Y:S03]  /*0890*/  LDC.64 R34, c[0x0][0x310] ;  /* 0x0000c400ff227b82 */ /* 0x000ee60000000a00 */
[----:B------:R-:W5:Y:S04]  /*08a0*/  @P3 LDG.E R6, desc[UR6][R10.64] ;  /* 0x000000060a063981 */ /* 0x000f68000c1e1900 */
[----:B------:R-:W5:Y:S01]  /*08b0*/  @P4 LDG.E R7, desc[UR6][R12.64] ;  /* 0x000000060c074981 */ /* 0x000f62000c1e1900 */
[----:B0-----:R-:W0:Y:S01]  /*08c0*/  MUFU.RCP R16, R16 ;  /* 0x0000001000107308 */ /* 0x001e220000001000 */
[----:B--2---:R-:W-:-:S05]  /*08d0*/  @!P0 IMAD.WIDE R8, R9, 0x4, R68 ;  /* 0x0000000409088825 */ /* 0x004fca00078e0244 */
[----:B------:R0:W2:Y:S02]  /*08e0*/  @!P0 LDG.E R20, desc[UR6][R8.64] ;  /* 0x0000000608148981 */ /* 0x0000a4000c1e1900 */
[----:B0-----:R-:W-:-:S04]  /*08f0*/  IADD3 R8, R16, 0xffffffe, RZ ;  /* 0x0ffffffe10087810 */ /* 0x001fc80007ffe0ff */
[----:B------:R0:W1:Y:S02]  /*0900*/  F2I.FTZ.U32.TRUNC.NTZ R9, R8 ;  /* 0x0000000800097305 */ /* 0x000064000021f000 */
[----:B0-----:R-:W-:Y:S01]  /*0910*/  HFMA2.MMA R8, -RZ, RZ, 0, 0 ;  /* 0x00000000ff087435 */ /* 0x001fe200000001ff */
[----:B-1----:R-:W-:-:S05]  /*0920*/  IADD3 R10, RZ, -R9, RZ ;  /* 0x80000009ff0a7210 */ /* 0x002fca0007ffe0ff */
        /* <DEDUP_REMOVED lines=18> */
[----:B------:R-:W-:Y:S02]  /*0a50*/  IMAD R13, R21, UR4, RZ ;  /* 0x00000004150d7c24 */ /* 0x000fe4000f8e02ff */
[----:B------:R-:W-:Y:S01]  /*0a60*/  IMAD.WIDE.U32 R10, R18, UR8, RZ ;  /* 0x00000008120a7c25 */ /* 0x000fe2000f8e00ff */
[----:B------:R-:W-:-:S03]  /*0a70*/  SHF.R.S32.HI R17, RZ, 0x1f, R23 ;  /* 0x0000001fff117819 */ /* 0x000fc60000011417 */
[C---:B------:R-:W-:Y:S01]  /*0a80*/  IMAD R15, R18.reuse, UR9, R9 ;  /* 0x00000009120f7c24 */ /* 0x040fe2000f8e0209 */
[----:B------:R-:W-:Y:S01]  /*0a90*/  CS2R R162, SRZ ;  /* 0x0000000000a27805 */ /* 0x000fe2000001ff00 */
[C---:B------:R-:W-:Y:S01]  /*0aa0*/  IMAD.WIDE.U32 R8, R18.reuse, UR4, RZ ;  /* 0x0000000412087c25 */ /* 0x040fe2000f8e00ff */
[----:B------:R-:W-:Y:S02]  /*0ab0*/  ULDC.64 UR8, c[0x0][0x2a0] ;  /* 0x0000a80000087ab9 */ /* 0x000fe40000000a00 */
[----:B------:R-:W-:Y:S01]  /*0ac0*/  IADD3 R11, R11, R15, RZ ;  /* 0x0000000f0b0b7210 */ /* 0x000fe20007ffe0ff */
[----:B------:R-:W-:Y:S01]  /*0ad0*/  IMAD R13, R18, UR5, R13 ;  /* 0x00000005120d7c24 */ /* 0x000fe2000f8e020d */
[----:B------:R-:W-:Y:S01]  /*0ae0*/  ULDC.64 UR4, c[0x0][0x298] ;  /* 0x0000a60000047ab9 */ /* 0x000fe20000000a00 */
[----:B------:R-:W-:Y:S02]  /*0af0*/  IMAD R16, R17, R28, RZ ;  /* 0x0000001c11107224 */ /* 0x000fe400078e02ff */
[----:B------:R-:W-:Y:S01]  /*0b00*/  IMAD R12, R21, R24, RZ ;  /* 0x00000018150c7224 */ /* 0x000fe200078e02ff */
[----:B------:R-:W-:Y:S01]  /*0b10*/  IADD3 R13, R9, R13, RZ ;  /* 0x0000000d090d7210 */ /* 0x000fe20007ffe0ff */
[----:B------:R-:W-:-:S04]  /*0b20*/  IMAD.WIDE.U32 R10, R23, R28, R10 ;  /* 0x0000001c170a7225 */ /* 0x000fc800078e000a */
[----:B------:R-:W-:Y:S02]  /*0b30*/  IMAD R9, R23, R29, R16 ;  /* 0x0000001d17097224 */ /* 0x000fe400078e0210 */
[----:B------:R-:W0:Y:S01]  /*0b40*/  LDC.64 R28, c[0x0][0x320] ;  /* 0x0000c800ff1c7b82 */ /* 0x000e220000000a00 */
[----:B------:R-:W-:Y:S01]  /*0b50*/  IMAD R25, R18, R25, R12 ;  /* 0x0000001912197224 */ /* 0x000fe200078e020c */
[----:B------:R-:W-:Y:S02]  /*0b60*/  MOV R12, R8 ;  /* 0x00000008000c7202 */ /* 0x000fe40000000f00 */
[----:B------:R-:W-:Y:S02]  /*0b70*/  LEA R8, P1, R10, R30, 0x1 ;  /* 0x0000001e0a087211 */ /* 0x000fe400078208ff */
[----:B------:R-:W-:Y:S01]  /*0b80*/  IADD3 R9, R11, R9, RZ ;  /* 0x000000090b097210 */ /* 0x000fe20007ffe0ff */
[----:B------:R-:W-:-:S03]  /*0b90*/  IMAD.WIDE.U32 R14, R18, R24, RZ ;  /* 0x00000018120e7225 */ /* 0x000fc600078e00ff */
[----:B------:R-:W-:Y:S02]  /*0ba0*/  LEA.HI.X R9, R10, R31, R9, 0x1, P1 ;  /* 0x0000001f0a097211 */ /* 0x000fe400008f0c09 */
[----:B------:R-:W-:Y:S01]  /*0bb0*/  ISETP.NE.U32.AND P1, PT, R38, RZ, PT ;  /* 0x000000ff2600720c */ /* 0x000fe20003f25070 */
[-C--:B----4-:R-:W-:Y:S01]  /*0bc0*/  IMAD R22, R17, R32.reuse, RZ ;  /* 0x0000002011167224 */ /* 0x090fe200078e02ff */
[----:B------:R-:W-:Y:S02]  /*0bd0*/  IADD3 R15, R15, R25, RZ ;  /* 0x000000190f0f7210 */ /* 0x000fe40007ffe0ff */
[----:B------:R-:W-:Y:S01]  /*0be0*/  ISETP.NE.AND.EX P1, PT, R39, RZ, PT, P1 ;  /* 0x000000ff2700720c */ /* 0x000fe20003f25310 */
[----:B------:R-:W-:Y:S02]  /*0bf0*/  IMAD R10, R43, UR4, RZ ;  /* 0x000000042b0a7c24 */ /* 0x000fe4000f8e02ff */
[----:B------:R-:W-:-:S04]  /*0c00*/  IMAD.WIDE.U32 R16, R23, R32, R14 ;  /* 0x0000002017107225 */ /* 0x000fc800078e000e */
[----:B------:R-:W-:Y:S02]  /*0c10*/  IMAD R25, R23, R33, R22 ;  /* 0x0000002117197224 */ /* 0x000fe400078e0216 */
[C---:B------:R-:W-:Y:S02]  /*0c20*/  IMAD R23, R42.reuse, UR5, R10 ;  /* 0x000000052a177c24 */ /* 0x040fe4000f8e020a */
[----:B------:R-:W-:Y:S01]  /*0c30*/  IMAD.WIDE.U32 R12, R42, UR4, R12 ;  /* 0x000000042a0c7c25 */ /* 0x000fe2000f8e000c */
[----:B------:R-:W-:Y:S01]  /*0c40*/  ISETP.NE.U32.AND P2, PT, R40, RZ, PT ;  /* 0x000000ff2800720c */ /* 0x000fe20003f45070 */
[----:B------:R-:W1:Y:S01]  /*0c50*/  @P1 LDC R162, c[0x0][0x388] ;  /* 0x0000e200ffa21b82 */ /* 0x000e620000000800 */
[----:B------:R-:W-:Y:S01]  /*0c60*/  ULDC.64 UR4, c[0x0][0x2a8] ;  /* 0x0000aa0000047ab9 */ /* 0x000fe20000000a00 */
[----:B------:R-:W-:Y:S01]  /*0c70*/  IMAD R11, R21, UR8, RZ ;  /* 0x00000008150b7c24 */ /* 0x000fe2000f8e02ff */
[----:B------:R-:W-:Y:S02]  /*0c80*/  IADD3 R13, R13, R23, RZ ;  /* 0x000000170d0d7210 */ /* 0x000fe40007ffe0ff */
[----:B0-----:R-:W-:Y:S01]  /*0c90*/  LEA R101, P3, R12, R28, 0x1 ;  /* 0x0000001c0c657211 */ /* 0x001fe200078608ff */
[----:B------:R-:W-:-:S02]  /*0ca0*/  IMAD.WIDE.U32 R14, R18, UR8, RZ ;  /* 0x00000008120e7c25 */ /* 0x000fc4000f8e00ff */
[----:B------:R-:W0:Y:S01]  /*0cb0*/  @P1 LDC R163, c[0x0][0x38c] ;  /* 0x0000e300ffa31b82 */ /* 0x000e220000000800 */
[----:B------:R-:W-:Y:S01]  /*0cc0*/  LEA.HI.X R12, R12, R29, R13, 0x1, P3 ;  /* 0x0000001d0c0c7211 */ /* 0x000fe200018f0c0d */
[----:B------:R-:W-:Y:S01]  /*0cd0*/  IMAD R11, R18, UR9, R11 ;  /* 0x00000009120b7c24 */ /* 0x000fe2000f8e020b */
[----:B---3--:R-:W-:Y:S02]  /*0ce0*/  ISETP.NE.U32.AND P3, PT, R36, RZ, PT ;  /* 0x000000ff2400720c */ /* 0x008fe40003f65070 */
[----:B------:R-:W-:Y:S02]  /*0cf0*/  ISETP.NE.AND.EX P2, PT, R41, RZ, PT, P2 ;  /* 0x000000ff2900720c */ /* 0x000fe40003f45320 */
[----:B------:R-:W-:Y:S01]  /*0d00*/  IADD3 R15, R15, R11, RZ ;  /* 0x0000000b0f0f7210 */ /* 0x000fe20007ffe0ff */
[----:B------:R-:W-:Y:S01]  /*0d10*/  HFMA2.MMA R65, -RZ, RZ, 0, 0 ;  /* 0x00000000ff417435 */ /* 0x000fe200000001ff */
[----:B------:R-:W-:Y:S01]  /*0d20*/  ISETP.NE.AND.EX P3, PT, R37, RZ, PT, P3 ;  /* 0x000000ff2500720c */ /* 0x000fe20003f65330 */
[----:B------:R-:W3:Y:S01]  /*0d30*/  LDC.64 R22, c[0x0][0x328] ;  /* 0x0000ca00ff167b82 */ /* 0x000ee20000000a00 */
[----:B------:R-:W-:Y:S01]  /*0d40*/  IMAD.WIDE.U32 R102, R42, UR4, R14 ;  /* 0x000000042a667c25 */ /* 0x000fe2000f8e000e */
[----:B------:R-:W-:Y:S01]  /*0d50*/  HFMA2.MMA R15, -RZ, RZ, 0, 0 ;  /* 0x00000000ff0f7435 */ /* 0x000fe200000001ff */
[----:B------:R-:W-:-:S02]  /*0d60*/  LEA R10, P4, R16, R34, 0x1 ;  /* 0x00000022100a7211 */ /* 0x000fc400078808ff */
[----:B------:R-:W-:Y:S02]  /*0d70*/  IADD3 R11, R17, R25, RZ ;  /* 0x00000019110b7210 */ /* 0x000fe40007ffe0ff */
[----:B------:R-:W-:Y:S02]  /*0d80*/  MOV R25, RZ ;  /* 0x000000ff00197202 */ /* 0x000fe40000000f00 */
[----:B------:R-:W-:Y:S02]  /*0d90*/  LEA.HI.X R11, R16, R35, R11, 0x1, P4 ;  /* 0x00000023100b7211 */ /* 0x000fe400020f0c0b */
        /* <DEDUP_REMOVED lines=9> */
[----:B-1----:R-:W-:Y:S01]  /*0e30*/  ISETP.NE.U32.AND P2, PT, R162, RZ, PT ;  /* 0x000000ffa200720c */ /* 0x002fe20003f45070 */
[----:B------:R-:W-:Y:S01]  /*0e40*/  IMAD R13, R42, UR5, R13 ;  /* 0x000000052a0d7c24 */ /* 0x000fe2000f8e020d */
[----:B------:R-:W-:-:S02]  /*0e50*/  ULDC.64 UR4, c[0x0][0x240] ;  /* 0x0000900000047ab9 */ /* 0x000fc40000000a00 */
[----:B0-----:R-:W-:Y:S01]  /*0e60*/  ISETP.NE.AND.EX P2, PT, R163, RZ, PT, P2 ;  /* 0x000000ffa300720c */ /* 0x001fe20003f45320 */
        /* <DEDUP_REMOVED lines=9> */
[----:B----4-:R-:W-:Y:S02]  /*0f00*/  SEL R13, R16, 0x800, P5 ;  /* 0x00000800100d7807 */ /* 0x010fe40002800000 */
[----:B------:R-:W-:-:S02]  /*0f10*/  IADD3 R14, R67, R17, RZ ;  /* 0x00000011430e7210 */ /* 0x000fc40007ffe0ff */
[----:B--2---:R-:W-:Y:S01]  /*0f20*/  @!P0 SHF.R.S32.HI R19, RZ, 0x1f, R20 ;  /* 0x0000001fff138819 */ /* 0x004fe20000011414 */
[----:B------:R-:W-:Y:S06]  /*0f30*/  @P3 BRA P2, `(.L_x_3343) ;  /* 0x0000000000783947 */ /* 0x000fec0001000000 */
        /* <DEDUP_REMOVED lines=9> */
[----:B------:R-:W-:Y:S02]  /*0fd0*/  ISETP.GE.AND P2, PT, R22, RZ, PT ;  /* 0x000000ff1600720c */ /* 0x000fe40003f46270 */
[----:B-1----:R-:W-:Y:S02]  /*0fe0*/  IADD3 R16, R15, 0xffffffe, RZ ;  /* 0x0ffffffe0f107810 */ /* 0x002fe40007ffe0ff */
[----:B------:R-:W-:Y:S02]  /*0ff0*/  IADD3 R15, RZ, -R25, RZ ;  /* 0x80000019ff0f7210 */ /* 0x000fe40007ffe0ff */
        /* <DEDUP_REMOVED lines=18> */
.L_x_3343:
        /* <DEDUP_REMOVED lines=18> */
.L_x_3344:
        /* <DEDUP_REMOVED lines=9> */
[----:B------:R-:W-:Y:S01]  /*12d0*/  IMAD R25, R20, UR5, R25 ;  /* 0x0000000514197c24 */ /* 0x000fe2000f8e0219 */
[----:B------:R-:W-:-:S03]  /*12e0*/  MOV R19, R2 ;  /* 0x0000000200137202 */ /* 0x000fc60000000f00 */
        /* <DEDUP_REMOVED lines=20> */
.L_x_3388:
        /* <DEDUP_REMOVED lines=11> */
[----:B-1----:R-:W-:Y:S05]  /*14e0*/  @!P0 EXIT ;  /* 0x000000000000894d */ /* 0x002fea0003800000 */
        /* <DEDUP_REMOVED lines=88> */
.L_x_3346:
[----:B------:R-:W-:Y:S05]  /*1a70*/  BSYNC B0 ;  /* 0x0000000000007941 */ /* 0x000fea0003800000 */
.L_x_3345:
        /* <DEDUP_REMOVED lines=38> */
.L_x_3348:
[----:B------:R-:W-:Y:S05]  /*1ce0*/  BSYNC B0 ;  /* 0x0000000000007941 */ /* 0x000fea0003800000 */
.L_x_3347:
        /* <DEDUP_REMOVED lines=36> */
.L_x_3350:
[----:B------:R-:W-:Y:S05]  /*1f30*/  BSYNC B0 ;  /* 0x0000000000007941 */ /* 0x000fea0003800000 */
.L_x_3349:
        /* <DEDUP_REMOVED lines=38> */
.L_x_3352:
[----:B------:R-:W-:Y:S05]  /*21a0*/  BSYNC B0 ;  /* 0x0000000000007941 */ /* 0x000fea0003800000 */
.L_x_3351:
        /* <DEDUP_REMOVED lines=39> */
.L_x_3354:
[----:B------:R-:W-:Y:S05]  /*2420*/  BSYNC B0 ;  /* 0x0000000000007941 */ /* 0x000fea0003800000 */
.L_x_3353:
        /* <DEDUP_REMOVED lines=43> */
.L_x_3356:
[----:B------:R-:W-:Y:S05]  /*26e0*/  BSYNC B0 ;  /* 0x0000000000007941 */ /* 0x000fea0003800000 */
.L_x_3355:
        /* <DEDUP_REMOVED lines=40> */
.L_x_3358:
[----:B------:R-:W-:Y:S05]  /*2970*/  BSYNC B0 ;  /* 0x0000000000007941 */ /* 0x000fea0003800000 */
.L_x_3357:
        /* <DEDUP_REMOVED lines=42> */
.L_x_3360:
[----:B------:R-:W-:Y:S05]  /*2c20*/  BSYNC B0 ;  /* 0x0000000000007941 */ /* 0x000fea0003800000 */
.L_x_3359:
        /* <DEDUP_REMOVED lines=40> */
.L_x_3362:
[----:B------:R-:W-:Y:S05]  /*2eb0*/  BSYNC B0 ;  /* 0x0000000000007941 */ /* 0x000fea0003800000 */
.L_x_3361:
        /* <DEDUP_REMOVED lines=47> */
.L_x_3364:
[----:B------:R-:W-:Y:S05]  /*31b0*/  BSYNC B0 ;  /* 0x0000000000007941 */ /* 0x000fea0003800000 */
.L_x_3363:
        /* <DEDUP_REMOVED lines=33> */
.L_x_3366:
[----:B------:R-:W-:Y:S05]  /*33d0*/  BSYNC B0 ;  /* 0x0000000000007941 */ /* 0x000fea0003800000 */
.L_x_3365:
        /* <DEDUP_REMOVED lines=33> */
.L_x_3368:
[----:B------:R-:W-:Y:S05]  /*35f0*/  BSYNC B0 ;  /* 0x0000000000007941 */ /* 0x000fea0003800000 */
.L_x_3367:
        /* <DEDUP_REMOVED lines=33> */
.L_x_3370:
[----:B------:R-:W-:Y:S05]  /*3810*/  BSYNC B0 ;  /* 0x0000000000007941 */ /* 0x000fea0003800000 */
.L_x_3369:
        /* <DEDUP_REMOVED lines=33> */
.L_x_3372:
[----:B------:R-:W-:Y:S05]  /*3a30*/  BSYNC B0 ;  /* 0x0000000000007941 */ /* 0x000fea0003800000 */
.L_x_3371:
        /* <DEDUP_REMOVED lines=33> */
.L_x_3374:
[----:B------:R-:W-:Y:S05]  /*3c50*/  BSYNC B0 ;  /* 0x0000000000007941 */ /* 0x000fea0003800000 */
.L_x_3373:
        /* <DEDUP_REMOVED lines=33> */
.L_x_3376:
[----:B------:R-:W-:Y:S05]  /*3e70*/  BSYNC B0 ;  /* 0x0000000000007941 */ /* 0x000fea0003800000 */
.L_x_3375:
        /* <DEDUP_REMOVED lines=42> */
.L_x_3387:
        /* <DEDUP_REMOVED lines=101> */
[----:B------:R-:W-:Y:S01]  /*4770*/  ISETP.GE.U32.AND P2, PT, R155, R24, PT ;  /* 0x000000189b00720c */ /* 0x000fe20003f46070 */
        /* <DEDUP_REMOVED lines=12> */
[----:B------:R-:W-:Y:S01]  /*4840*/  ISETP.GE.U32.AND P3, PT, R154, R24, PT ;  /* 0x000000189a00720c */ /* 0x000fe20003f66070 */
[----:B------:R-:W-:Y:S01]  /*4850*/  FMUL.FTZ R124, R88, R124 ;  /* 0x0000007c587c7220 */ /* 0x000fe20000410000 */
[----:B0-----:R-:W-:Y:S01]  /*4860*/  FSEL R121, R121, 1, !P4 ;  /* 0x3f80000079797808 */ /* 0x001fe20006000000 */
[----:B------:R-:W-:Y:S01]  /*4870*/  FMUL.FTZ R126, R93, R126 ;  /* 0x0000007e5d7e7220 */ /* 0x000fe20000410000 */
[----:B------:R-:W-:Y:S01]  /*4880*/  FMUL.FTZ R136, R95, R132 ;  /* 0x000000845f887220 */ /* 0x000fe20000410000 */
[----:B------:R-:W0:Y:S01]  /*4890*/  MUFU.EX2 R135, R135 ;  /* 0x0000008700877308 */ /* 0x000e220000000800 */
[-C--:B------:R-:W-:Y:S01]  /*48a0*/  ISETP.GE.U32.AND P0, PT, R107, R24.reuse, PT ;  /* 0x000000186b00720c */ /* 0x080fe20003f06070 */
[----:B------:R-:W-:Y:S01]  /*48b0*/  FMUL.FTZ R43, R85, R43 ;  /* 0x0000002b552b7220 */ /* 0x000fe20000410000 */
[----:B------:R-:W-:Y:S01]  /*48c0*/  ISETP.GE.U32.AND P6, PT, R109, R24, PT ;  /* 0x000000186d00720c */ /* 0x000fe20003fc6070 */
        /* <DEDUP_REMOVED lines=44> */
[----:B------:R-:W1:Y:S04]  /*4b90*/  LDS.128 R52, [R58+0x850] ;  /* 0x000850003a347984 */ /* 0x000e680000000c00 */
        /* <DEDUP_REMOVED lines=39> */
.L_x_3379:
        /* <DEDUP_REMOVED lines=10> */
.L_x_3378:
[-C--:B01----:R-:W-:Y:S01]  /*4eb0*/  FFMA.FTZ R40, R116, R119.reuse, R118 ;  /* 0x0000007774287223 */ /* 0x083fe20000010076 */
        /* <DEDUP_REMOVED lines=63> */
[----:B------:R-:W-:Y:S01]  /*52b0*/  ISETP.NE.AND P1, PT, R17, RZ, P0 ;  /* 0x000000ff1100720c */ /* 0x000fe20000725270 */
[----:B------:R1:W-:Y:S08]  /*52c0*/  SHFL.UP PT, R165, R46, 0x1, RZ ;  /* 0x042000002ea57989 */ /* 0x0003f000000e00ff */
[----:B0----5:R-:W-:Y:S02]  /*52d0*/  @P0 MOV R47, R45 ;  /* 0x0000002d002f0202 */ /* 0x021fe40000000f00 */
[----:B-1----:R-:W-:Y:S01]  /*52e0*/  @P0 MOV R46, R44 ;  /* 0x0000002c002e0202 */ /* 0x002fe20000000f00 */
        /* <DEDUP_REMOVED lines=16> */
.L_x_3381:
[----:B------:R-:W-:Y:S05]  /*53f0*/  BSYNC B0 ;  /* 0x0000000000007941 */ /* 0x000fea0003800000 */
.L_x_3380:
        /* <DEDUP_REMOVED lines=44> */
.L_x_3384:
[----:B------:R-:W-:-:S04]  /*56c0*/  IADD3 R41, R16, -0x1, RZ ;  /* 0xffffffff10297810 */ /* 0x000fc80007ffe0ff */
[----:B------:R-:W-:-:S13]  /*56d0*/  ISETP.NE.AND P0, PT, R18, R41, PT ;  /* 0x000000291200720c */ /* 0x000fda0003f05270 */
[----:B------:R-:W-:Y:S05]  /*56e0*/  @!P0 BRA `(.L_x_3385) ;  /* 0x0000000000708947 */ /* 0x000fea0003800000 */
[-C--:B0-----:R-:W-:Y:S02]  /*56f0*/  IABS R44, R13.reuse ;  /* 0x0000000d002c7213 */ /* 0x081fe40000000000 */
        /* <DEDUP_REMOVED lines=27> */
.L_x_3385:
[----:B------:R1:W5:Y:S02]  /*58b0*/  LDG.E R41, desc[UR6][R64.64] ;  /* 0x0000000640297981 */ /* 0x000364000c1e1900 */
.L_x_3386:
        /* <DEDUP_REMOVED lines=17> */
.L_x_3383:
[----:B------:R-:W-:Y:S05]  /*59d0*/  BSYNC B0 ;  /* 0x0000000000007941 */ /* 0x000fea0003800000 */
.L_x_3382:
        /* <DEDUP_REMOVED lines=19> */
.L_x_3377:
[----:B------:R-:W4:Y:S01]  /*5b10*/  S2R R100, SR_CTAID.Y ;  /* 0x0000000000647919 */ /* 0x000f220000002600 */
[----:B------:R-:W5:Y:S01]  /*5b20*/  S2UR UR10, SR_CTAID.X ;  /* 0x00000000000a79c3 */ /* 0x000f620000002500 */
[----:B------:R-:W-:Y:S01]  /*5b30*/  LEA R59, R17, R20, 0x1 ;  /* 0x00000014113b7211 */ /* 0x000fe200078e08ff */
[----:B------:R-:W-:Y:S01]  /*5b40*/  ULDC.64 UR8, c[0x0][0x2b8] ;  /* 0x0000ae0000087ab9 */ /* 0x000fe20000000a00 */
[----:B------:R-:W-:Y:S02]  /*5b50*/  F2FP.F16.F32.PACK_AB R43, R33, R32 ;  /* 0x00000020212b723e */ /* 0x000fe400000000ff */
[----:B------:R-:W-:Y:S02]  /*5b60*/  F2FP.F16.F32.PACK_AB R42, R31, R30 ;  /* 0x0000001e1f2a723e */ /* 0x000fe400000000ff */
[----:B--23--:R-:W-:Y:S01]  /*5b70*/  F2FP.F16.F32.PACK_AB R41, R29, R28 ;  /* 0x0000001c1d29723e */ /* 0x00cfe200000000ff */
[----:B------:R-:W2:Y:S01]  /*5b80*/  LDC.64 R50, c[0x0][0x2c0] ;  /* 0x0000b000ff327b82 */ /* 0x000ea20000000a00 */
[----:B------:R-:W-:-:S02]  /*5b90*/  F2FP.F16.F32.PACK_AB R40, R27, R26 ;  /* 0x0000001a1b28723e */ /* 0x000fc400000000ff */
[----:B------:R-:W-:Y:S02]  /*5ba0*/  F2FP.F16.F32.PACK_AB R47, R57, R56 ;  /* 0x00000038392f723e */ /* 0x000fe400000000ff */
[----:B------:R-:W-:Y:S02]  /*5bb0*/  F2FP.F16.F32.PACK_AB R46, R39, R38 ;  /* 0x00000026272e723e */ /* 0x000fe400000000ff */
[----:B------:R-:W-:Y:S01]  /*5bc0*/  LEA R59, R59, UR4, 0x4 ;  /* 0x000000043b3b7c11 */ /* 0x000fe2000f8e20ff */
[----:B------:R-:W-:Y:S01]  /*5bd0*/  BAR.SYNC.DEFER_BLOCKING 0x0 ;  /* 0x0000000000007b1d */ /* 0x000fe20000010000 */
[----:B0-----:R-:W-:Y:S02]  /*5be0*/  F2FP.F16.F32.PACK_AB R45, R37, R36 ;  /* 0x00000024252d723e */ /* 0x001fe400000000ff */
[----:B------:R-:W-:Y:S02]  /*5bf0*/  F2FP.F16.F32.PACK_AB R44, R35, R34 ;  /* 0x00000022232c723e */ /* 0x000fe400000000ff */
[----:B------:R-:W-:-:S03]  /*5c00*/  SHF.R.S32.HI R61, RZ, 0x1f, R19 ;  /* 0x0000001fff3d7819 */ /* 0x000fc60000011413 */
[----:B------:R-:W0:Y:S01]  /*5c10*/  LDC.64 R48, c[0x0][0x2b0] ;  /* 0x0000ac00ff307b82 */ /* 0x000e220000000a00 */
[----:B------:R-:W-:Y:S01]  /*5c20*/  MOV R60, R19 ;  /* 0x00000013003c7202 */ /* 0x000fe20000000f00 */
[----:B-----5:R-:W-:Y:S01]  /*5c30*/  USHF.R.S32.HI UR11, URZ, 0x1f, UR10 ;  /* 0x0000001f3f0b7899 */ /* 0x020fe2000801140a */
[----:B------:R-:W-:-:S05]  /*5c40*/  ULDC.64 UR4, c[0x0][0x2c8] ;  /* 0x0000b20000047ab9 */ /* 0x000fca0000000a00 */
[----:B------:R-:W3:Y:S01]  /*5c50*/  LDC.64 R54, c[0x0][0x338] ;  /* 0x0000ce00ff367b82 */ /* 0x000ee20000000a00 */
[----:B----4-:R-:W-:Y:S01]  /*5c60*/  SHF.R.S32.HI R107, RZ, 0x1f, R100 ;  /* 0x0000001fff6b7819 */ /* 0x010fe20000011464 */
[C---:B--2---:R-:W-:Y:S01]  /*5c70*/  IMAD R52, R50.reuse, UR11, RZ ;  /* 0x0000000b32347c24 */ /* 0x044fe2000f8e02ff */
[----:B------:R-:W2:Y:S03]  /*5c80*/  S2R R100, SR_CTAID.Y ;  /* 0x0000000000647919 */ /* 0x000ea60000002600 */
[----:B------:R-:W-:Y:S02]  /*5c90*/  IMAD R71, R51, UR10, R52 ;  /* 0x0000000a33477c24 */ /* 0x000fe4000f8e0234 */
[----:B------:R-:W-:Y:S01]  /*5ca0*/  IMAD.WIDE.U32 R50, R50, UR10, R60 ;  /* 0x0000000a32327c25 */ /* 0x000fe2000f8e003c */
[----:B------:R-:W4:Y:S01]  /*5cb0*/  LDC.64 R52, c[0x0][0x348] ;  /* 0x0000d200ff347b82 */ /* 0x000f220000000a00 */
[----:B------:R-:W-:Y:S02]  /*5cc0*/  STS.128 [R59], R40 ;  /* 0x000000283b007388 */ /* 0x000fe40000000c00 */
[----:B------:R-:W-:Y:S01]  /*5cd0*/  IMAD R72, R107, UR8, RZ ;  /* 0x000000086b487c24 */ /* 0x000fe2000f8e02ff */
[----:B------:R-:W-:Y:S01]  /*5ce0*/  IADD3 R51, R51, R71, RZ ;  /* 0x0000004733337210 */ /* 0x000fe20007ffe0ff */
[----:B------:R-:W-:Y:S01]  /*5cf0*/  STS.128 [R59+0x10], R44 ;  /* 0x0000102c3b007388 */ /* 0x000fe20000000c00 */
[----:B------:R-:W-:-:S03]  /*5d00*/  NOP ;  /* 0x0000000000007918 */ /* 0x000fc60000000000 */
[----:B------:R-:W5:Y:S01]  /*5d10*/  LDS.128 R40, [R25] ;  /* 0x0000000019287984 */ /* 0x000f620000000c00 */
[----:B0-----:R-:W-:-:S03]  /*5d20*/  IMAD R70, R48, UR11, RZ ;  /* 0x0000000b30467c24 */ /* 0x001fc6000f8e02ff */
[----:B------:R-:W0:Y:S01]  /*5d30*/  LDS.128 R44, [R25+0x200] ;  /* 0x00020000192c7984 */ /* 0x000e220000000c00 */
[----:B------:R-:W-:Y:S02]  /*5d40*/  IMAD R73, R49, UR10, R70 ;  /* 0x0000000a31497c24 */ /* 0x000fe4000f8e0246 */
[----:B------:R-:W-:-:S05]  /*5d50*/  IMAD.WIDE.U32 R48, R48, UR10, R60 ;  /* 0x0000000a30307c25 */ /* 0x000fca000f8e003c */
[----:B------:R-:W-:Y:S01]  /*5d60*/  IADD3 R71, R49, R73, RZ ;  /* 0x0000004931477210 */ /* 0x000fe20007ffe0ff */
[----:B------:R-:W-:Y:S01]  /*5d70*/  IMAD R49, R107, UR4, RZ ;  /* 0x000000046b317c24 */ /* 0x000fe2000f8e02ff */
[----:B------:R-:W-:Y:S01]  /*5d80*/  MOV R70, R48 ;  /* 0x0000003000467202 */ /* 0x000fe20000000f00 */
[C---:B--2---:R-:W-:Y:S02]  /*5d90*/  IMAD R75, R100.reuse, UR9, R72 ;  /* 0x00000009644b7c24 */ /* 0x044fe4000f8e0248 */
[C---:B------:R-:W-:Y:S02]  /*5da0*/  IMAD R73, R100.reuse, UR5, R49 ;  /* 0x0000000564497c24 */ /* 0x040fe4000f8e0231 */
[----:B------:R-:W-:Y:S01]  /*5db0*/  IMAD.WIDE.U32 R48, R100, UR4, R50 ;  /* 0x0000000464307c25 */ /* 0x000fe2000f8e0032 */
[----:B------:R-:W-:-:S03]  /*5dc0*/  ULDC.64 UR4, c[0x0][0x2d8] ;  /* 0x0000b60000047ab9 */ /* 0x000fc60000000a00 */
[----:B------:R-:W-:Y:S01]  /*5dd0*/  IMAD.WIDE.U32 R50, R100, UR8, R70 ;  /* 0x0000000864327c25 */ /* 0x000fe2000f8e0046 */
[----:B------:R-:W-:Y:S02]  /*5de0*/  IADD3 R70, R49, R73, RZ ;  /* 0x0000004931467210 */ /* 0x000fe40007ffe0ff */
[C---:B---3--:R-:W-:Y:S02]  /*5df0*/  LEA R54, P0, R48.reuse, R54, 0x1 ;  /* 0x0000003630367211 */ /* 0x048fe400078008ff */
[----:B------:R-:W-:Y:S02]  /*5e00*/  IADD3 R49, R51, R75, RZ ;  /* 0x0000004b33317210 */ /* 0x000fe40007ffe0ff */
[----:B------:R-:W-:Y:S02]  /*5e10*/  LEA.HI.X R55, R48, R55, R70, 0x1, P0 ;  /* 0x0000003730377211 */ /* 0x000fe400000f0c46 */
[----:B------:R-:W-:Y:S02]  /*5e20*/  IADD3 R70, P0, R54, R105, RZ ;  /* 0x0000006936467210 */ /* 0x000fe40007f1e0ff */
[----:B----4-:R-:W-:-:S02]  /*5e30*/  LEA R52, P1, R50, R52, 0x1 ;  /* 0x0000003432347211 */ /* 0x010fc400078208ff */
[-C--:B------:R-:W-:Y:S02]  /*5e40*/  IADD3.X R71, R55, R104.reuse, RZ, P0, !PT ;  /* 0x0000006837477210 */ /* 0x080fe400007fe4ff */
[----:B------:R-:W-:Y:S02]  /*5e50*/  LEA.HI.X R53, R50, R53, R49, 0x1, P1 ;  /* 0x0000003532357211 */ /* 0x000fe400008f0c31 */
[----:B------:R-:W-:Y:S01]  /*5e60*/  IADD3 R72, P1, R52, R105, RZ ;  /* 0x0000006934487210 */ /* 0x000fe20007f3e0ff */
[----:B-----5:R2:W-:Y:S03]  /*5e70*/  STG.E.128 desc[UR6][R70.64], R40 ;  /* 0x0000002846007986 */ /* 0x0205e6000c101d06 */
[----:B------:R-:W-:Y:S01]  /*5e80*/  IADD3.X R73, R53, R104, RZ, P1, !PT ;  /* 0x0000006835497210 */ /* 0x000fe20000ffe4ff */
[----:B0-----:R0:W-:Y:S01]  /*5e90*/  STG.E.128 desc[UR6][R70.64+0x200], R44 ;  /* 0x0002002c46007986 */ /* 0x0011e2000c101d06 */
[----:B------:R-:W-:Y:S06]  /*5ea0*/  BAR.SYNC.DEFER_BLOCKING 0x0 ;  /* 0x0000000000007b1d */ /* 0x000fec0000010000 */
[----:B--2---:R-:W2:Y:S04]  /*5eb0*/  LDG.E.128 R40, desc[UR6][R72.64] ;  /* 0x0000000648287981 */ /* 0x004ea8000c1e1d00 */
[----:B0-----:R-:W3:Y:S01]  /*5ec0*/  LDG.E.128 R44, desc[UR6][R72.64+0x200] ;  /* 0x00020006482c7981 */ /* 0x001ee2000c1e1d00 */
[----:B------:R-:W-:Y:S01]  /*5ed0*/  IADD3 R18, R18, 0x1, RZ ;  /* 0x0000000112127810 */ /* 0x000fe20007ffe0ff */
[C---:B------:R-:W-:Y:S01]  /*5ee0*/  IMAD.WIDE R8, R24.reuse, 0x2, R8 ;  /* 0x0000000218087825 */ /* 0x040fe200078e0208 */
[----:B------:R-:W-:-:S02]  /*5ef0*/  IADD3 R15, R24, R15, RZ ;  /* 0x0000000f180f7210 */ /* 0x000fc40007ffe0ff */
[C---:B------:R-:W-:Y:S01]  /*5f00*/  IADD3 R19, R24.reuse, R19, RZ ;  /* 0x0000001318137210 */ /* 0x040fe20007ffe0ff */
[----:B------:R-:W-:Y:S01]  /*5f10*/  IMAD.WIDE R10, R24, 0x2, R10 ;  /* 0x00000002180a7825 */ /* 0x000fe200078e020a */
[----:B--2---:R-:W-:Y:S04]  /*5f20*/  STS.128 [R25], R40 ;  /* 0x0000002819007388 */ /* 0x004fe80000000c00 */
[----:B---3--:R-:W-:Y:S01]  /*5f30*/  STS.128 [R25+0x200], R44 ;  /* 0x0002002c19007388 */ /* 0x008fe20000000c00 */
[----:B------:R-:W-:-:S03]  /*5f40*/  NOP ;  /* 0x0000000000007918 */ /* 0x000fc60000000000 */
[----:B------:R-:W0:Y:S04]  /*5f50*/  LDS.128 R48, [R58] ;  /* 0x000000003a307984 */ /* 0x000e280000000c00 */
[----:B------:R-:W2:Y:S01]  /*5f60*/  LDS.128 R52, [R58+0x10] ;  /* 0x000010003a347984 */ /* 0x000ea20000000c00 */
        /* <DEDUP_REMOVED lines=8> */
[--C-:B------:R-:W-:Y:S01]  /*5ff0*/  HADD2.F32 R73, -RZ, R51.reuse.H1_H1 ;  /* 0x30000033ff497230 */ /* 0x100fe20000004100 */
[----:B------:R0:W3:Y:S01]  /*6000*/  MUFU.EX2 R45, R41 ;  /* 0x00000029002d7308 */ /* 0x0000e20000000800 */
[----:B------:R-:W-:Y:S02]  /*6010*/  HADD2.F32 R75, -RZ, R48.H1_H1 ;  /* 0x30000030ff4b7230 */ /* 0x000fe40000004100 */
[----:B------:R-:W-:Y:S01]  /*6020*/  FMUL.FTZ R43, R50, -1.4426950216293334961 ;  /* 0xbfb8aa3b322b7820 */ /* 0x000fe20000410000 */
[----:B------:R-:W-:Y:S01]  /*6030*/  FMUL.FTZ R48, R74, -1.4426950216293334961 ;  /* 0xbfb8aa3b4a307820 */ /* 0x000fe20000410000 */
[----:B------:R-:W-:-:S02]  /*6040*/  HADD2.F32 R72, -RZ, R51.H0_H0 ;  /* 0x20000033ff487230 */ /* 0x000fc40000004100 */
[----:B------:R-:W-:Y:S01]  /*6050*/  FMUL.FTZ R76, R73, -1.4426950216293334961 ;  /* 0xbfb8aa3b494c7820 */ /* 0x000fe20000410000 */
[----:B--2---:R-:W-:Y:S02]  /*6060*/  HADD2.F32 R83, -RZ, R55.H1_H1 ;  /* 0x30000037ff537230 */ /* 0x004fe40000004100 */
[----:B------:R-:W-:Y:S01]  /*6070*/  FMUL.FTZ R70, R75, -1.4426950216293334961 ;  /* 0xbfb8aa3b4b467820 */ /* 0x000fe20000410000 */
[----:B------:R2:W4:Y:S01]  /*6080*/  MUFU.EX2 R44, R40 ;  /* 0x00000028002c7308 */ /* 0x0005220000000800 */
[--C-:B0-----:R-:W-:Y:S02]  /*6090*/  HADD2.F32 R41, -RZ, R53.reuse.H0_H0 ;  /* 0x20000035ff297230 */ /* 0x101fe40000004100 */
[----:B------:R-:W-:Y:S01]  /*60a0*/  FMUL.FTZ R51, R72, -1.4426950216293334961 ;  /* 0xbfb8aa3b48337820 */ /* 0x000fe20000410000 */
[----:B------:R-:W-:Y:S02]  /*60b0*/  HADD2.F32 R53, -RZ, R53.H1_H1 ;  /* 0x30000035ff357230 */ /* 0x000fe40000004100 */
[----:B------:R-:W-:Y:S01]  /*60c0*/  FMUL.FTZ R84, R83, -1.4426950216293334961 ;  /* 0xbfb8aa3b53547820 */ /* 0x000fe20000410000 */
[----:B------:R-:W-:Y:S01]  /*60d0*/  FMUL.FTZ R79, R41, -1.4426950216293334961 ;  /* 0xbfb8aa3b294f7820 */ /* 0x000fe20000410000 */
[----:B------:R0:W5:Y:S01]  /*60e0*/  MUFU.EX2 R46, R42 ;  /* 0x0000002a002e7308 */ /* 0x0001620000000800 */
[----:B--2---:R-:W-:-:S02]  /*60f0*/  HADD2.F32 R40, -RZ, R52.H0_H0 ;  /* 0x20000034ff287230 */ /* 0x004fc40000004100 */
[----:B------:R-:W-:Y:S01]  /*6100*/  FMUL.FTZ R80, R53, -1.4426950216293334961 ;  /* 0xbfb8aa3b35507820 */ /* 0x000fe20000410000 */
[----:B------:R-:W-:Y:S02]  /*6110*/  HADD2.F32 R52, -RZ, R52.H1_H1 ;  /* 0x30000034ff347230 */ /* 0x000fe40000004100 */
[----:B---3--:R-:W-:Y:S01]  /*6120*/  FADD.FTZ R45, R45, 1 ;  /* 0x3f8000002d2d7421 */ /* 0x008fe20000010000 */
[----:B------:R-:W-:Y:S01]  /*6130*/  FMUL.FTZ R77, R40, -1.4426950216293334961 ;  /* 0xbfb8aa3b284d7820 */ /* 0x000fe20000410000 */
[----:B------:R2:W3:Y:S01]  /*6140*/  MUFU.EX2 R58, R43 ;  /* 0x0000002b003a7308 */ /* 0x0004e20000000800 */
[--C-:B0-----:R-:W-:Y:S02]  /*6150*/  HADD2.F32 R42, -RZ, R54.reuse.H0_H0 ;  /* 0x20000036ff2a7230 */ /* 0x101fe40000004100 */
[----:B------:R-:W-:Y:S01]  /*6160*/  FMUL.FTZ R78, R52, -1.4426950216293334961 ;  /* 0xbfb8aa3b344e7820 */ /* 0x000fe20000410000 */
[----:B------:R-:W-:Y:S02]  /*6170*/  HADD2.F32 R54, -RZ, R54.H1_H1 ;  /* 0x30000036ff367230 */ /* 0x000fe40000004100 */
[----:B----4-:R-:W-:Y:S01]  /*6180*/  FADD.FTZ R44, R44, 1 ;  /* 0x3f8000002c2c7421 */ /* 0x010fe20000010000 */
[----:B------:R-:W-:Y:S01]  /*6190*/  FMUL.FTZ R81, R42, -1.4426950216293334961 ;  /* 0xbfb8aa3b2a517820 */ /* 0x000fe20000410000 */
[----:B------:R-:W0:Y:S01]  /*61a0*/  MUFU.EX2 R48, R48 ;  /* 0x0000003000307308 */ /* 0x000e220000000800 */
[----:B--2---:R-:W-:-:S02]  /*61b0*/  HADD2.F32 R43, -RZ, R55.H0_H0 ;  /* 0x20000037ff2b7230 */ /* 0x004fc40000004100 */
[----:B------:R-:W-:Y:S01]  /*61c0*/  FMUL.FTZ R82, R54, -1.4426950216293334961 ;  /* 0xbfb8aa3b36527820 */ /* 0x000fe20000410000 */
[----:B-----5:R-:W-:Y:S02]  /*61d0*/  FADD.FTZ R46, R46, 1 ;  /* 0x3f8000002e2e7421 */ /* 0x020fe40000010000 */
[----:B------:R-:W-:Y:S02]  /*61e0*/  FMUL.FTZ R55, R43, -1.4426950216293334961 ;  /* 0xbfb8aa3b2b377820 */ /* 0x000fe40000410000 */
[----:B------:R-:W2:Y:S01]  /*61f0*/  MUFU.EX2 R76, R76 ;  /* 0x0000004c004c7308 */ /* 0x000ea20000000800 */
[----:B---3--:R-:W-:-:S07]  /*6200*/  FADD.FTZ R58, R58, 1 ;  /* 0x3f8000003a3a7421 */ /* 0x008fce0000010000 */
[----:B------:R-:W3:Y:S01]  /*6210*/  MUFU.EX2 R79, R79 ;  /* 0x0000004f004f7308 */ /* 0x000ee20000000800 */
[----:B0-----:R-:W-:-:S07]  /*6220*/  FADD.FTZ R48, R48, 1 ;  /* 0x3f80000030307421 */ /* 0x001fce0000010000 */
[----:B------:R-:W0:Y:S01]  /*6230*/  MUFU.EX2 R70, R70 ;  /* 0x0000004600467308 */ /* 0x000e220000000800 */
[----:B--2---:R-:W-:-:S07]  /*6240*/  FADD.FTZ R76, R76, 1 ;  /* 0x3f8000004c4c7421 */ /* 0x004fce0000010000 */
        /* <DEDUP_REMOVED lines=16> */
[----:B------:R-:W0:Y:S01]  /*6350*/  MUFU.RCP R85, R48 ;  /* 0x0000003000557308 */ /* 0x000e220000001000 */
[----:B--2---:R-:W-:-:S07]  /*6360*/  FADD.FTZ R82, R82, 1 ;  /* 0x3f80000052527421 */ /* 0x004fce0000010000 */
[----:B------:R0:W-:Y:S01]  /*6370*/  MUFU.RCP R88, R45 ;  /* 0x0000002d00587308 */ /* 0x0001e20000001000 */
[----:B---3--:R-:W-:-:S07]  /*6380*/  FADD.FTZ R55, R55, 1 ;  /* 0x3f80000037377421 */ /* 0x008fce0000010000 */
[----:B------:R-:W2:Y:S01]  /*6390*/  MUFU.RCP R48, R76 ;  /* 0x0000004c00307308 */ /* 0x000ea20000001000 */
[----:B0-----:R-:W-:-:S04]  /*63a0*/  FMUL.FTZ R45, R74, R85 ;  /* 0x000000554a2d7220 */ /* 0x001fc80000410000 */
[----:B------:R-:W-:-:S03]  /*63b0*/  FMUL.FTZ R45, R45, R26 ;  /* 0x0000001a2d2d7220 */ /* 0x000fc60000410000 */
[----:B------:R-:W0:Y:S08]  /*63c0*/  MUFU.RCP R92, R79 ;  /* 0x0000004f005c7308 */ /* 0x000e300000001000 */
[----:B------:R-:W3:Y:S01]  /*63d0*/  MUFU.RCP R86, R44 ;  /* 0x0000002c00567308 */ /* 0x000ee20000001000 */
[----:B--2---:R-:W-:-:S04]  /*63e0*/  FMUL.FTZ R48, R73, R48 ;  /* 0x0000003049307220 */ /* 0x004fc80000410000 */
[----:B------:R-:W-:-:S03]  /*63f0*/  FMUL.FTZ R48, R48, R33 ;  /* 0x0000002130307220 */ /* 0x000fc60000410000 */
[----:B------:R2:W4:Y:S01]  /*6400*/  MUFU.RCP R90, R46 ;  /* 0x0000002e005a7308 */ /* 0x0005220000001000 */
[----:B0-----:R-:W-:-:S04]  /*6410*/  FMUL.FTZ R41, R41, R92 ;  /* 0x0000005c29297220 */ /* 0x001fc80000410000 */
[----:B------:R-:W-:-:S03]  /*6420*/  FMUL.FTZ R33, R41, R36 ;  /* 0x0000002429217220 */ /* 0x000fc60000410000 */
[----:B------:R-:W0:Y:S01]  /*6430*/  MUFU.RCP R70, R70 ;  /* 0x0000004600467308 */ /* 0x000e220000001000 */
[----:B--2---:R-:W-:Y:S01]  /*6440*/  FMUL.FTZ R46, R49, R88 ;  /* 0x00000058312e7220 */ /* 0x004fe20000410000 */
[----:B---3--:R-:W-:-:S03]  /*6450*/  FMUL.FTZ R71, R71, R86 ;  /* 0x0000005647477220 */ /* 0x008fc60000410000 */
[----:B------:R-:W-:Y:S01]  /*6460*/  FMUL.FTZ R46, R46, R29 ;  /* 0x0000001d2e2e7220 */ /* 0x000fe20000410000 */
[----:B------:R-:W-:Y:S02]  /*6470*/  FMUL.FTZ R71, R71, R28 ;  /* 0x0000001c47477220 */ /* 0x000fe40000410000 */
[----:B------:R-:W2:Y:S01]  /*6480*/  MUFU.RCP R87, R58 ;  /* 0x0000003a00577308 */ /* 0x000ea20000001000 */
[----:B----4-:R-:W-:-:S04]  /*6490*/  FMUL.FTZ R47, R47, R90 ;  /* 0x0000005a2f2f7220 */ /* 0x010fc80000410000 */
[----:B------:R-:W-:-:S03]  /*64a0*/  FMUL.FTZ R30, R47, R30 ;  /* 0x0000001e2f1e7220 */ /* 0x000fc60000410000 */
[----:B------:R-:W3:Y:S01]  /*64b0*/  MUFU.RCP R51, R51 ;  /* 0x0000003300337308 */ /* 0x000ee20000001000 */
[----:B0-----:R-:W-:-:S04]  /*64c0*/  FMUL.FTZ R44, R75, R70 ;  /* 0x000000464b2c7220 */ /* 0x001fc80000410000 */
[----:B------:R-:W-:-:S03]  /*64d0*/  FMUL.FTZ R44, R44, R27 ;  /* 0x0000001b2c2c7220 */ /* 0x000fc60000410000 */
[----:B------:R-:W0:Y:S01]  /*64e0*/  MUFU.RCP R77, R77 ;  /* 0x0000004d004d7308 */ /* 0x000e220000001000 */
[----:B--2---:R-:W-:-:S04]  /*64f0*/  FMUL.FTZ R50, R50, R87 ;  /* 0x0000005732327220 */ /* 0x004fc80000410000 */
[----:B------:R-:W-:-:S03]  /*6500*/  FMUL.FTZ R27, R50, R31 ;  /* 0x0000001f321b7220 */ /* 0x000fc60000410000 */
[----:B------:R-:W2:Y:S01]  /*6510*/  MUFU.RCP R89, R78 ;  /* 0x0000004e00597308 */ /* 0x000ea20000001000 */
[----:B---3--:R-:W-:Y:S01]  /*6520*/  FMUL.FTZ R49, R72, R51 ;  /* 0x0000003348317220 */ /* 0x008fe20000410000 */
[----:B------:R-:W-:-:S03]  /*6530*/  F2FP.F16.F32.PACK_AB R30, R27, R30 ;  /* 0x0000001e1b1e723e */ /* 0x000fc600000000ff */
[----:B------:R-:W-:-:S03]  /*6540*/  FMUL.FTZ R31, R49, R32 ;  /* 0x00000020311f7220 */ /* 0x000fc60000410000 */
[----:B------:R-:W3:Y:S01]  /*6550*/  MUFU.RCP R80, R80 ;  /* 0x0000005000507308 */ /* 0x000ee20000001000 */
[----:B0-----:R-:W-:Y:S01]  /*6560*/  FMUL.FTZ R29, R40, R77 ;  /* 0x0000004d281d7220 */ /* 0x001fe20000410000 */
[----:B------:R-:W-:Y:S01]  /*6570*/  F2FP.F16.F32.PACK_AB R31, R48, R31 ;  /* 0x0000001f301f723e */ /* 0x000fe200000000ff */
[----:B------:R-:W0:Y:S02]  /*6580*/  LDC.64 R40, c[0x0][0x2d0] ;  /* 0x0000b400ff287b82 */ /* 0x000e240000000a00 */
[----:B------:R-:W-:Y:S01]  /*6590*/  FMUL.FTZ R32, R29, R34 ;  /* 0x000000221d207220 */ /* 0x000fe20000410000 */
[----:B------:R-:W-:Y:S02]  /*65a0*/  F2FP.F16.F32.PACK_AB R29, R46, R71 ;  /* 0x000000472e1d723e */ /* 0x000fe400000000ff */
[----:B------:R-:W4:Y:S01]  /*65b0*/  MUFU.RCP R81, R81 ;  /* 0x0000005100517308 */ /* 0x000f220000001000 */
[----:B--2---:R-:W-:-:S04]  /*65c0*/  FMUL.FTZ R52, R52, R89 ;  /* 0x0000005934347220 */ /* 0x004fc80000410000 */
[----:B------:R-:W-:-:S03]  /*65d0*/  FMUL.FTZ R35, R52, R35 ;  /* 0x0000002334237220 */ /* 0x000fc60000410000 */
[----:B------:R-:W2:Y:S01]  /*65e0*/  MUFU.RCP R91, R82 ;  /* 0x00000052005b7308 */ /* 0x000ea20000001000 */
[----:B---3--:R-:W-:Y:S01]  /*65f0*/  FMUL.FTZ R26, R53, R80 ;  /* 0x00000050351a7220 */ /* 0x008fe20000410000 */
[----:B------:R-:W-:-:S03]  /*6600*/  F2FP.F16.F32.PACK_AB R32, R35, R32 ;  /* 0x000000202320723e */ /* 0x000fc600000000ff */
[----:B------:R-:W-:-:S03]  /*6610*/  FMUL.FTZ R26, R26, R37 ;  /* 0x000000251a1a7220 */ /* 0x000fc60000410000 */
[----:B------:R-:W3:Y:S01]  /*6620*/  MUFU.RCP R58, R55 ;  /* 0x00000037003a7308 */ /* 0x000ee20000001000 */
[----:B----4-:R-:W-:Y:S01]  /*6630*/  FMUL.FTZ R47, R42, R81 ;  /* 0x000000512a2f7220 */ /* 0x010fe20000410000 */
[----:B------:R-:W-:Y:S01]  /*6640*/  F2FP.F16.F32.PACK_AB R33, R26, R33 ;  /* 0x000000211a21723e */ /* 0x000fe200000000ff */
[----:B0-----:R-:W-:-:S04]  /*6650*/  IMAD.WIDE.U32 R26, R40, UR10, R60 ;  /* 0x0000000a281a7c25 */ /* 0x001fc8000f8e003c */
[----:B------:R-:W-:Y:S01]  /*6660*/  FMUL.FTZ R34, R47, R38 ;  /* 0x000000262f227220 */ /* 0x000fe20000410000 */
[----:B------:R-:W0:Y:S01]  /*6670*/  MUFU.RCP R84, R84 ;  /* 0x0000005400547308 */ /* 0x000e220000001000 */
[----:B--2---:R-:W-:-:S04]  /*6680*/  FMUL.FTZ R54, R54, R91 ;  /* 0x0000005b36367220 */ /* 0x004fc80000410000 */
[----:B------:R-:W-:Y:S01]  /*6690*/  FMUL.FTZ R39, R54, R39 ;  /* 0x0000002736277220 */ /* 0x000fe20000410000 */
[----:B---3--:R-:W-:-:S04]  /*66a0*/  FMUL.FTZ R43, R43, R58 ;  /* 0x0000003a2b2b7220 */ /* 0x008fc80000410000 */
[----:B------:R-:W-:Y:S02]  /*66b0*/  F2FP.F16.F32.PACK_AB R34, R39, R34 ;  /* 0x000000222722723e */ /* 0x000fe400000000ff */
[----:B------:R-:W2:Y:S01]  /*66c0*/  LDC.64 R38, c[0x0][0x350] ;  /* 0x0000d400ff267b82 */ /* 0x000ea20000000a00 */
[----:B------:R-:W-:Y:S01]  /*66d0*/  FMUL.FTZ R43, R43, R56 ;  /* 0x000000382b2b7220 */ /* 0x000fe20000410000 */
[----:B0-----:R-:W-:-:S04]  /*66e0*/  FMUL.FTZ R28, R83, R84 ;  /* 0x00000054531c7220 */ /* 0x001fc80000410000 */
[----:B------:R-:W-:Y:S01]  /*66f0*/  FMUL.FTZ R36, R28, R57 ;  /* 0x000000391c247220 */ /* 0x000fe20000410000 */
[----:B------:R-:W-:Y:S01]  /*6700*/  F2FP.F16.F32.PACK_AB R28, R44, R45 ;  /* 0x0000002d2c1c723e */ /* 0x000fe200000000ff */
[----:B------:R-:W-:Y:S03]  /*6710*/  BAR.SYNC.DEFER_BLOCKING 0x0 ;  /* 0x0000000000007b1d */ /* 0x000fe60000010000 */
[----:B------:R-:W-:Y:S01]  /*6720*/  F2FP.F16.F32.PACK_AB R35, R36, R43 ;  /* 0x0000002b2423723e */ /* 0x000fe200000000ff */
[----:B------:R-:W-:-:S04]  /*6730*/  IMAD R36, R40, UR11, RZ ;  /* 0x0000000b28247c24 */ /* 0x000fc8000f8e02ff */
[----:B------:R-:W-:Y:S02]  /*6740*/  IMAD R37, R41, UR10, R36 ;  /* 0x0000000a29257c24 */ /* 0x000fe4000f8e0224 */
[----:B------:R-:W-:-:S03]  /*6750*/  IMAD R36, R107, UR4, RZ ;  /* 0x000000046b247c24 */ /* 0x000fc6000f8e02ff */
[----:B------:R-:W-:Y:S01]  /*6760*/  IADD3 R27, R27, R37, RZ ;  /* 0x000000251b1b7210 */ /* 0x000fe20007ffe0ff */
[C---:B------:R-:W-:Y:S02]  /*6770*/  IMAD R37, R100.reuse, UR5, R36 ;  /* 0x0000000564257c24 */ /* 0x040fe4000f8e0224 */
[----:B------:R-:W-:-:S05]  /*6780*/  IMAD.WIDE.U32 R26, R100, UR4, R26 ;  /* 0x00000004641a7c25 */ /* 0x000fca000f8e001a */
[----:B------:R-:W-:Y:S01]  /*6790*/  IADD3 R27, R27, R37, RZ ;  /* 0x000000251b1b7210 */ /* 0x000fe20007ffe0ff */
[----:B------:R-:W-:Y:S01]  /*67a0*/  STS.128 [R59], R28 ;  /* 0x0000001c3b007388 */ /* 0x000fe20000000c00 */
[----:B--2---:R-:W-:-:S03]  /*67b0*/  LEA R36, P0, R26, R38, 0x1 ;  /* 0x000000261a247211 */ /* 0x004fc600078008ff */
[----:B------:R-:W-:Y:S01]  /*67c0*/  STS.128 [R59+0x10], R32 ;  /* 0x000010203b007388 */ /* 0x000fe20000000c00 */
[----:B------:R-:W-:-:S03]  /*67d0*/  NOP ;  /* 0x0000000000007918 */ /* 0x000fc60000000000 */
[----:B------:R-:W0:Y:S01]  /*67e0*/  LDS.128 R28, [R25] ;  /* 0x00000000191c7984 */ /* 0x000e220000000c00 */
[----:B------:R-:W-:Y:S02]  /*67f0*/  LEA.HI.X R27, R26, R39, R27, 0x1, P0 ;  /* 0x000000271a1b7211 */ /* 0x000fe400000f0c1b */
[----:B------:R-:W-:Y:S01]  /*6800*/  IADD3 R26, P0, R36, R105, RZ ;  /* 0x00000069241a7210 */ /* 0x000fe20007f1e0ff */
[----:B------:R-:W2:Y:S03]  /*6810*/  LDS.128 R32, [R25+0x200] ;  /* 0x0002000019207984 */ /* 0x000ea60000000c00 */
[----:B------:R-:W-:Y:S02]  /*6820*/  IADD3.X R27, R27, R104, RZ, P0, !PT ;  /* 0x000000681b1b7210 */ /* 0x000fe400007fe4ff */
[----:B------:R-:W-:-:S03]  /*6830*/  ISETP.GE.AND P0, PT, R18, R16, PT ;  /* 0x000000101200720c */ /* 0x000fc60003f06270 */
[----:B0-----:R0:W-:Y:S04]  /*6840*/  STG.E.128 desc[UR6][R26.64], R28 ;  /* 0x0000001c1a007986 */ /* 0x0011e8000c101d06 */
[----:B--2---:R0:W-:Y:S06]  /*6850*/  STG.E.128 desc[UR6][R26.64+0x200], R32 ;  /* 0x000200201a007986 */ /* 0x0041ec000c101d06 */
[----:B------:R-:W-:Y:S05]  /*6860*/  @!P0 BRA `(.L_x_3388) ;  /* 0xffffffa800f08947 */ /* 0x000fea000383ffff */
[----:B------:R-:W-:Y:S05]  /*6870*/  EXIT ;  /* 0x000000000000794d */ /* 0x000fea0003800000 */
.L_x_3389:
        /* <DEDUP_REMOVED lines=16> */
.L_x_8688:


//--------------------- .text._Z25selective_scan_fwd_kernelI32Selective_Scan_fwd_kernel_traitsILi64ELi16ELi1ELb1ELb1ELb1ELb1ELb1EN3c104HalfEffEEv13SSMParamsBase --------------------------
	.section	.text._Z25selective_scan_fwd_kernelI32Selective_Scan_fwd_kernel_traitsILi64ELi16ELi1ELb1ELb1ELb1ELb1ELb1EN3c104HalfEffEEv13SSMParamsBase,"ax",@progbits
	.align	128
        .global         _Z25selective_scan_fwd_kernelI32Selective_Scan_fwd_kernel_traitsILi64ELi16ELi1ELb1ELb1ELb1ELb1ELb1EN3c104HalfEffEEv13SSMParamsBase
        .type           _Z25selective_scan_fwd_kernelI32Selective_Scan_fwd_kernel_traitsILi64ELi16ELi1ELb1ELb1ELb1ELb1ELb1EN3c104HalfEffEEv13SSMParamsBase,@function
        .size           _Z25selective_scan_fwd_kernelI32Selective_Scan_fwd_kernel_traitsILi64ELi16ELi1ELb1ELb1ELb1ELb1ELb1EN3c104HalfEffEEv13SSMParamsBase,(.L_x_8689 - _Z25selective_scan_fwd_kernelI32Selective_Scan_fwd_kernel_traitsILi64ELi16ELi1ELb1ELb1ELb1ELb1ELb1EN3c104HalfEffEEv13SSMParamsBase)
        .other          _Z25selective_scan_fwd_kernelI32Selective_Scan_fwd_kernel_traitsILi64ELi16ELi1ELb1ELb1ELb1ELb1ELb1EN3c104HalfEffEEv13SSMParamsBase,@"STO_CUDA_ENTRY STV_DEFAULT"
_Z25selective_scan_fwd_kernelI32Selective_Scan_fwd_kernel_traitsILi64ELi16ELi1ELb1ELb1ELb1ELb1ELb1EN3c104HalfEffEEv13SSMParamsBase:
.text._Z25selective_scan_fwd_kernelI32Selective_Scan_fwd_kernel_traitsILi64ELi16ELi1ELb1ELb1ELb1ELb1ELb1EN3c104HalfEffEEv13SSMParamsBase:
        /* <DEDUP_REMOVED lines=40> */
.L_x_3390:
        /* <DEDUP_REMOVED lines=35> */
.L_x_3391:
        /* <DEDUP_REMOVED lines=12> */
.L_x_3392:
        /* <DEDUP_REMOVED lines=198> */
.L_x_3393:
        /* <DEDUP_REMOVED lines=18> */
.L_x_3394:
        /* <DEDUP_REMOVED lines=13> */
.L_x_3442:
        /* <DEDUP_REMOVED lines=333> */
.L_x_3396:
[----:B------:R-:W-:Y:S05]  /*2890*/  BSYNC B0 ;  /* 0x0000000000007941 */ /* 0x000fea0003800000 */
.L_x_3395:
        /* <DEDUP_REMOVED lines=37> */
.L_x_3398:
[----:B------:R-:W-:Y:S05]  /*2af0*/  BSYNC B0 ;  /* 0x0000000000007941 */ /* 0x000fea0003800000 */
.L_x_3397:
        /* <DEDUP_REMOVED lines=37> */
.L_x_3400:
[----:B------:R-:W-:Y:S05]  /*2d50*/  BSYNC B0 ;  /* 0x0000000000007941 */ /* 0x000fea0003800000 */
.L_x_3399:
        /* <DEDUP_REMOVED lines=37> */
.L_x_3402:
[----:B------:R-:W-:Y:S05]  /*2fb0*/  BSYNC B0 ;  /* 0x0000000000007941 */ /* 0x000fea0003800000 */
.L_x_3401:
        /* <DEDUP_REMOVED lines=37> */
.L_x_3404:
[----:B------:R-:W-:Y:S05]  /*3210*/  BSYNC B0 ;  /* 0x0000000000007941 */ /* 0x000fea0003800000 */
.L_x_3403:
        /* <DEDUP_REMOVED lines=37> */
.L_x_3406:
[----:B------:R-:W-:Y:S05]  /*3470*/  BSYNC B0 ;  /* 0x0000000000007941 */ /* 0x000fea0003800000 */
.L_x_3405:
        /* <DEDUP_REMOVED lines=37> */
.L_x_3408:
[----:B------:R-:W-:Y:S05]  /*36d0*/  BSYNC B0 ;  /* 0x0000000000007941 */ /* 0x000fea0003800000 */
.L_x_3407:
        /* <DEDUP_REMOVED lines=37> */
.L_x_3410:
[----:B------:R-:W-:Y:S05]  /*3930*/  BSYNC B0 ;  /* 0x0000000000007941 */ /* 0x000fea0003800000 */
.L_x_3409:
        /* <DEDUP_REMOVED lines=37> */
.L_x_3412:
[----:B------:R-:W-:Y:S05]  /*3b90*/  BSYNC B0 ;  /* 0x0000000000007941 */ /* 0x000fea0003800000 */
.L_x_3411:
        /* <DEDUP_REMOVED lines=37> */
.L_x_3414:
[----:B------:R-:W-:Y:S05]  /*3df0*/  BSYNC B0 ;  /* 0x0000000000007941 */ /* 0x000fea0003800000 */
.L_x_3413:
        /* <DEDUP_REMOVED lines=39> */
.L_x_3416:
[----:B------:R-:W-:Y:S05]  /*4070*/  BSYNC B0 ;  /* 0x0000000000007941 */ /* 0x000fea0003800000 */
.L_x_3415:
        /* <DEDUP_REMOVED lines=41> */
.L_x_3418:
[----:B------:R-:W-:Y:S05]  /*4310*/  BSYNC B0 ;  /* 0x0000000000007941 */ /* 0x000fea0003800000 */
.L_x_3417:
        /* <DEDUP_REMOVED lines=42> */
.L_x_3420:
[----:B------:R-:W-:Y:S05]  /*45c0*/  BSYNC B0 ;  /* 0x0000000000007941 */ /* 0x000fea0003800000 */
.L_x_3419:
        /* <DEDUP_REMOVED lines=42> */
.L_x_3422:
[----:B------:R-:W-:Y:S05]  /*4870*/  BSYNC B0 ;  /* 0x0000000000007941 */ /* 0x000fea0003800000 */
.L_x_3421:
        /* <DEDUP_REMOVED lines=42> */
.L_x_3424:
[----:B------:R-:W-:Y:S05]  /*4b20*/  BSYNC B0 ;  /* 0x0000000000007941 */ /* 0x000fea0003800000 */
.L_x_3423:
        /* <DEDUP_REMOVED lines=42> */
.L_x_3426:
[----:B------:R-:W-:Y:S05]  /*4dd0*/  BSYNC B0 ;  /* 0x0000000000007941 */ /* 0x000fea0003800000 */
.L_x_3425:
        /* <DEDUP_REMOVED lines=43> */
.L_x_3437:
        /* <DEDUP_REMOVED lines=437> */
.L_x_3429:
        /* <DEDUP_REMOVED lines=10> */
.L_x_3428:
        /* <DEDUP_REMOVED lines=84> */
.L_x_3431:
[----:B------:R-:W-:Y:S05]  /*71c0*/  BSYNC B0 ;  /* 0x0000000000007941 */ /* 0x000fea0003800000 */
.L_x_3430:
        /* <DEDUP_REMOVED lines=46> */
.L_x_3434:
        /* <DEDUP_REMOVED lines=32> */
.L_x_3435:
[----:B------:R1:W5:Y:S02]  /*76b0*/  LDG.E R41, desc[UR6][R80.64] ;  /* 0x0000000650297981 */ /* 0x000364000c1e1900 */
.L_x_3436:
        /* <DEDUP_REMOVED lines=17> */
.L_x_3433:
[----:B------:R-:W-:Y:S05]  /*77d0*/  BSYNC B0 ;  /* 0x0000000000007941 */ /* 0x000fea0003800000 */
.L_x_3432:
        /* <DEDUP_REMOVED lines=19> */
.L_x_3427:
        /* <DEDUP_REMOVED lines=85> */
.L_x_3439:
[----:B------:R-:W-:Y:S05]  /*7e60*/  BSYNC B0 ;  /* 0x0000000000007941 */ /* 0x000fea0003800000 */
.L_x_3438:
        /* <DEDUP_REMOVED lines=361> */
.L_x_3441:
[----:B------:R-:W-:Y:S05]  /*9500*/  BSYNC B0 ;  /* 0x0000000000007941 */ /* 0x000fea0003800000 */
.L_x_3440:
        /* <DEDUP_REMOVED lines=57> */
.L_x_3443:
        /* <DEDUP_REMOVED lines=14> */
.L_x_8689:


//--------------------- .text._Z25selective_scan_fwd_kernelI32Selective_Scan_fwd_kernel_traitsILi128ELi16ELi1ELb0ELb1ELb1ELb0ELb0EN3c104HalfEfS2_EEv13SSMParamsBase --------------------------
	.section	.text._Z25selective_scan_fwd_kernelI32Selective_Scan_fwd_kernel_traitsILi128ELi16ELi1ELb0ELb1ELb1ELb0ELb0EN3c104HalfEfS2_EEv13SSMParamsBase,"ax",@progbits
	.align	128
        .global         _Z25selective_scan_fwd_kernelI32Selective_Scan_fwd_kernel_traitsILi128ELi16ELi1ELb0ELb1ELb1ELb0ELb0EN3c104HalfEfS2_EEv13SSMParamsBase
        .type           _Z25selective_scan_fwd_kernelI32Selective_Scan_fwd_kernel_traitsILi128ELi16ELi1ELb0ELb1ELb1ELb0ELb0EN3c104HalfEfS2_EEv13SSMParamsBase,@function
        .size           _Z25selective_scan_fwd_kernelI32Selective_Scan_fwd_kernel_traitsILi128ELi16ELi1ELb0ELb1ELb1ELb0ELb0EN3c104HalfEfS2_EEv13SSMParamsBase,(.L_x_8690 - _Z25selective_scan_fwd_kernelI32Selective_Scan_fwd_kernel_traitsILi128ELi16ELi1ELb0ELb1ELb1ELb0ELb0EN3c104HalfEfS2_EEv13SSMParamsBase)
        .other          _Z25selective_scan_fwd_kernelI32Selective_Scan_fwd_kernel_traitsILi128ELi16ELi1ELb0ELb1ELb1ELb0ELb0EN3c104HalfEfS2_EEv13SSMParamsBase,@"STO_CUDA_ENTRY STV_DEFAULT"
_Z25selective_scan_fwd_kernelI32Selective_Scan_fwd_kernel_traitsILi128ELi16ELi1ELb0ELb1ELb1ELb0ELb0EN3c104HalfEfS2_EEv13SSMParamsBase:
.text._Z25selective_scan_fwd_kernelI32Selective_Scan_fwd_kernel_traitsILi128ELi16ELi1ELb0ELb1ELb1ELb0ELb0EN3c104HalfEfS2_EEv13SSMParamsBase:
        /* <DEDUP_REMOVED lines=39> */
.L_x_3444:
        /* <DEDUP_REMOVED lines=37> */
.L_x_3445:
        /* <DEDUP_REMOVED lines=12> */
.L_x_3446:
        /* <DEDUP_REMOVED lines=191> */
.L_x_3447:
        /* <DEDUP_REMOVED lines=19> */
.L_x_3448:
        /* <DEDUP_REMOVED lines=13> */
.L_x_3494:
        /* <DEDUP_REMOVED lines=15> */
[----:B0-----:R-:W-:Y:S05]  /*1460*/  @!P0 EXIT ;  /* 0x000000000000894d */ /* 0x001fea0003800000 */
        /* <DEDUP_REMOVED lines=317> */
.L_x_3450:
[----:B------:R-:W-:Y:S05]  /*2840*/  BSYNC B0 ;  /* 0x0000000000007941 */ /* 0x000fea0003800000 */
.L_x_3449:
        /* <DEDUP_REMOVED lines=37> */
.L_x_3452:
[----:B------:R-:W-:Y:S05]  /*2aa0*/  BSYNC B0 ;  /* 0x0000000000007941 */ /* 0x000fea0003800000 */
.L_x_3451:
        /* <DEDUP_REMOVED lines=37> */
.L_x_3454:
[----:B------:R-:W-:Y:S05]  /*2d00*/  BSYNC B0 ;  /* 0x0000000000007941 */ /* 0x000fea0003800000 */
.L_x_3453:
        /* <DEDUP_REMOVED lines=37> */
.L_x_3456:
[----:B------:R-:W-:Y:S05]  /*2f60*/  BSYNC B0 ;  /* 0x0000000000007941 */ /* 0x000fea0003800000 */
.L_x_3455:
        /* <DEDUP_REMOVED lines=37> */
.L_x_3458:
[----:B------:R-:W-:Y:S05]  /*31c0*/  BSYNC B0 ;  /* 0x0000000000007941 */ /* 0x000fea0003800000 */
.L_x_3457:
        /* <DEDUP_REMOVED lines=37> */
.L_x_3460:
[----:B------:R-:W-:Y:S05]  /*3420*/  BSYNC B0 ;  /* 0x0000000000007941 */ /* 0x000fea0003800000 */
.L_x_3459:
        /* <DEDUP_REMOVED lines=37> */
.L_x_3462:
[----:B------:R-:W-:Y:S05]  /*3680*/  BSYNC B0 ;  /* 0x0000000000007941 */ /* 0x000fea0003800000 */
.L_x_3461:
        /* <DEDUP_REMOVED lines=37> */
.L_x_3464:
[----:B------:R-:W-:Y:S05]  /*38e0*/  BSYNC B0 ;  /* 0x0000000000007941 */ /* 0x000fea0003800000 */
.L_x_3463:
        /* <DEDUP_REMOVED lines=37> */
.L_x_3466:
[----:B------:R-:W-:Y:S05]  /*3b40*/  BSYNC B0 ;  /* 0x0000000000007941 */ /* 0x000fea0003800000 */
.L_x_3465:
        /* <DEDUP_REMOVED lines=37> */
.L_x_3468:
[----:B------:R-:W-:Y:S05]  /*3da0*/  BSYNC B0 ;  /* 0x0000000000007941 */ /* 0x000fea0003800000 */
.L_x_3467:
        /* <DEDUP_REMOVED lines=39> */
.L_x_3470:
[----:B------:R-:W-:Y:S05]  /*4020*/  BSYNC B0 ;  /* 0x0000000000007941 */ /* 0x000fea0003800000 */
.L_x_3469:
        /* <DEDUP_REMOVED lines=39> */
.L_x_3472:
[----:B------:R-:W-:Y:S05]  /*42a0*/  BSYNC B0 ;  /* 0x0000000000007941 */ /* 0x000fea0003800000 */
.L_x_3471:
        /* <DEDUP_REMOVED lines=42> */
.L_x_3474:
[----:B------:R-:W-:Y:S05]  /*4550*/  BSYNC B0 ;  /* 0x0000000000007941 */ /* 0x000fea0003800000 */
.L_x_3473:
        /* <DEDUP_REMOVED lines=42> */
.L_x_3476:
[----:B------:R-:W-:Y:S05]  /*4800*/  BSYNC B0 ;  /* 0x0000000000007941 */ /* 0x000fea0003800000 */
.L_x_3475:
        /* <DEDUP_REMOVED lines=42> */
.L_x_3478:
[----:B------:R-:W-:Y:S05]  /*4ab0*/  BSYNC B0 ;  /* 0x0000000000007941 */ /* 0x000fea0003800000 */
.L_x_3477:
        /* <DEDUP_REMOVED lines=42> */
.L_x_3480:
[----:B------:R-:W-:Y:S05]  /*4d60*/  BSYNC B0 ;  /* 0x0000000000007941 */ /* 0x000fea0003800000 */
.L_x_3479:
        /* <DEDUP_REMOVED lines=43> */
.L_x_3491:
        /* <DEDUP_REMOVED lines=11> */
[----:B------:R-:W-:Y:S01]  /*50d0*/  IMAD.WIDE.U32 R86, R0, UR12, R82 ;  /* 0x0000000c00567c25 */ /* 0x000fe2000f8e0052 */
        /* <DEDUP_REMOVED lines=423> */
[----:B------:R-:W2:Y:S02]  /*6b50*/  LDG.E.U16 R40, desc[UR6][R40.64] ;  /* 0x0000000628287981 */ /* 0x000ea4000c1e1500 */
[----:B--2---:R-:W-:Y:S01]  /*6b60*/  HADD2.F32 R87, -RZ, R40.H0_H0 ;  /* 0x20000028ff577230 */ /* 0x004fe20000004100 */
[----:B------:R-:W-:Y:S06]  /*6b70*/  BRA `(.L_x_3482) ;  /* 0x00000000002c7947 */ /* 0x000fec0003800000 */
.L_x_3483:
        /* <DEDUP_REMOVED lines=10> */
[----:B--2---:R-:W-:-:S07]  /*6c20*/  HADD2.F32 R87, -RZ, R40.H0_H0 ;  /* 0x20000028ff577230 */ /* 0x004fce0000004100 */
.L_x_3482:
[-C--:B------:R-:W-:Y:S01]  /*6c30*/  FFMA.FTZ R40, R115, R112.reuse, R113 ;  /* 0x0000007073287223 */ /* 0x080fe20000010071 */
        /* <DEDUP_REMOVED lines=85> */
[----:B------:R0:W-:Y:S01]  /*7190*/  @!P5 STS.64 [UR4+0x2128], R86 ;  /* 0x00212856ff00d988 */ /* 0x0001e20008000a04 */
[----:B------:R-:W-:Y:S01]  /*71a0*/  @!P5 IMAD.MOV.U32 R88, RZ, RZ, R86 ;  /* 0x000000ffff58d224 */ /* 0x000fe200078e0056 */
[-C--:B------:R-:W-:Y:S01]  /*71b0*/  @!P5 MOV R89, R87.reuse ;  /* 0x000000570059d202 */ /* 0x080fe20000000f00 */
[C---:B0-----:R-:W-:Y:S01]  /*71c0*/  FFMA.FTZ R87, R42.reuse, R87, R43 ;  /* 0x000000572a577223 */ /* 0x041fe2000001002b */
[----:B------:R-:W-:-:S07]  /*71d0*/  FMUL.FTZ R86, R42, R86 ;  /* 0x000000562a567220 */ /* 0x000fce0000410000 */
.L_x_3485:
[----:B------:R-:W-:Y:S05]  /*71e0*/  BSYNC B0 ;  /* 0x0000000000007941 */ /* 0x000fea0003800000 */
.L_x_3484:
        /* <DEDUP_REMOVED lines=37> */
[----:B------:R-:W-:Y:S01]  /*7440*/  IMAD R93, R93, UR14, RZ ;  /* 0x0000000e5d5d7c24 */ /* 0x000fe2000f8e02ff */
[----:B------:R-:W-:Y:S01]  /*7450*/  F2FP.F16.F32.PACK_AB R87, RZ, R87 ;  /* 0x00000057ff57723e */ /* 0x000fe200000000ff */
[----:B------:R-:W-:Y:S02]  /*7460*/  IMAD.MOV.U32 R42, RZ, RZ, R92 ;  /* 0x000000ffff2a7224 */ /* 0x000fe400078e005c */
[C---:B------:R-:W-:Y:S02]  /*7470*/  IMAD R93, R0.reuse, UR15, R93 ;  /* 0x0000000f005d7c24 */ /* 0x040fe4000f8e025d */
[----:B------:R-:W-:-:S04]  /*7480*/  IMAD.WIDE.U32 R42, R0, UR14, R42 ;  /* 0x0000000e002a7c25 */ /* 0x000fc8000f8e002a */
[----:B------:R-:W-:Y:S01]  /*7490*/  IMAD.IADD R93, R43, 0x1, R93 ;  /* 0x000000012b5d7824 */ /* 0x000fe200078e025d */
[----:B0-----:R-:W-:-:S04]  /*74a0*/  LEA R40, P5, R42, R40, 0x1 ;  /* 0x000000282a287211 */ /* 0x001fc800078a08ff */
[----:B------:R-:W-:-:S05]  /*74b0*/  LEA.HI.X R41, R42, R41, R93, 0x1, P5 ;  /* 0x000000292a297211 */ /* 0x000fca00028f0c5d */
[----:B------:R2:W-:Y:S01]  /*74c0*/  STG.E.U16 desc[UR6][R40.64], R87 ;  /* 0x0000005728007986 */ /* 0x0005e2000c101506 */
[----:B------:R-:W-:Y:S05]  /*74d0*/  BRA `(.L_x_3487) ;  /* 0x0000000000cc7947 */ /* 0x000fea0003800000 */
.L_x_3488:
        /* <DEDUP_REMOVED lines=32> */
.L_x_3489:
[----:B------:R0:W5:Y:S02]  /*76e0*/  LDG.E R41, desc[UR6][R78.64] ;  /* 0x000000064e297981 */ /* 0x000164000c1e1900 */
.L_x_3490:
[----:B-----5:R-:W-:-:S05]  /*76f0*/  IMAD.WIDE R40, R41, 0x4, R76 ;  /* 0x0000000429287825 */ /* 0x020fca00078e024c */
[----:B------:R1:W2:Y:S01]  /*7700*/  LDG.E R89, desc[UR6][R40.64] ;  /* 0x0000000628597981 */ /* 0x0002a2000c1e1900 */
[----:B------:R-:W-:Y:S01]  /*7710*/  MOV R43, R91 ;  /* 0x0000005b002b7202 */ /* 0x000fe20000000f00 */
[----:B------:R-:W-:Y:S01]  /*7720*/  IMAD R93, R93, UR14, RZ ;  /* 0x0000000e5d5d7c24 */ /* 0x000fe2000f8e02ff */
[----:B------:R-:W-:-:S03]  /*7730*/  F2FP.F16.F32.PACK_AB R87, RZ, R87 ;  /* 0x00000057ff57723e */ /* 0x000fc600000000ff */
        /* <DEDUP_REMOVED lines=12> */
[----:B------:R1:W-:Y:S04]  /*7800*/  STG.E.U16 desc[UR6][R40.64], R87 ;  /* 0x0000005728007986 */ /* 0x0003e8000c101506 */
.L_x_3487:
[----:B------:R-:W-:Y:S05]  /*7810*/  BSYNC B0 ;  /* 0x0000000000007941 */ /* 0x000fea0003800000 */
.L_x_3486:
        /* <DEDUP_REMOVED lines=19> */
.L_x_3481:
        /* <DEDUP_REMOVED lines=27> */
[----:B-----5:R-:W-:Y:S01]  /*7b00*/  PRMT R2, R12, 0x7632, R2 ;  /* 0x000076320c027816 */ /* 0x020fe20000000002 */
        /* <DEDUP_REMOVED lines=52> */
.L_x_3493:
[----:B------:R-:W-:Y:S05]  /*7e50*/  BSYNC B0 ;  /* 0x0000000000007941 */ /* 0x000fea0003800000 */
.L_x_3492:
        /* <DEDUP_REMOVED lines=18> */
[----:B-1----:R-:W-:Y:S01]  /*7f80*/  IMAD.WIDE R2, R82, 0x2, R6 ;  /* 0x0000000252027825 */ /* 0x002fe200078e0206 */
        /* <DEDUP_REMOVED lines=55> */
.L_x_3495:
        /* <DEDUP_REMOVED lines=16> */
.L_x_8690:


//--------------------- .text._Z25selective_scan_fwd_kernelI32Selective_Scan_fwd_kernel_traitsILi128ELi16ELi1ELb0ELb1ELb1ELb0ELb1EN3c104HalfEfS2_EEv13SSMParamsBase --------------------------
	.section	.text._Z25selective_scan_fwd_kernelI32Selective_Scan_fwd_kernel_traitsILi128ELi16ELi1ELb0ELb1ELb1ELb0ELb1EN3c104HalfEfS2_EEv13SSMParamsBase,"ax",@progbits
	.align	128
        .global         _Z25selective_scan_fwd_kernelI32Selective_Scan_fwd_kernel_traitsILi128ELi16ELi1ELb0ELb1ELb1ELb0ELb1EN3c104HalfEfS2_EEv13SSMParamsBase
        .type           _Z25selective_scan_fwd_kernelI32Selective_Scan_fwd_kernel_traitsILi128ELi16ELi1ELb0ELb1ELb1ELb0ELb1EN3c104HalfEfS2_EEv13SSMParamsBase,@function
        .size           _Z25selective_scan_fwd_kernelI32Selective_Scan_fwd_kernel_traitsILi128ELi16ELi1ELb0ELb1ELb1ELb0ELb1EN3c104HalfEfS2_EEv13SSMParamsBase,(.L_x_8691 - _Z25selective_scan_fwd_kernelI32Selective_Scan_fwd_kernel_traitsILi128ELi16ELi1ELb0ELb1ELb1ELb0ELb1EN3c104HalfEfS2_EEv13SSMParamsBase)
        .other          _Z25selective_scan_fwd_kernelI32Selective_Scan_fwd_kernel_traitsILi128ELi16ELi1ELb0ELb1ELb1ELb0ELb1EN3c104HalfEfS2_EEv13SSMParamsBase,@"STO_CUDA_ENTRY STV_DEFAULT"
_Z25selective_scan_fwd_kernelI32Selective_Scan_fwd_kernel_traitsILi128ELi16ELi1ELb0ELb1ELb1ELb0ELb1EN3c104HalfEfS2_EEv13SSMParamsBase:
.text._Z25selective_scan_fwd_kernelI32Selective_Scan_fwd_kernel_traitsILi128ELi16ELi1ELb0ELb1ELb1ELb0ELb1EN3c104HalfEfS2_EEv13SSMParamsBase:
        /* <DEDUP_REMOVED lines=40> */
.L_x_3496:
        /* <DEDUP_REMOVED lines=35> */
.L_x_3497:
        /* <DEDUP_REMOVED lines=12> */
.L_x_3498:
        /* <DEDUP_REMOVED lines=200> */
.L_x_3499:
        /* <DEDUP_REMOVED lines=19> */
.L_x_3500:
        /* <DEDUP_REMOVED lines=13> */
.L_x_3546:
        /* <DEDUP_REMOVED lines=335> */
.L_x_3502:
[----:B------:R-:W-:Y:S05]  /*28e0*/  BSYNC B0 ;  /* 0x0000000000007941 */ /* 0x000fea0003800000 */
.L_x_3501:
        /* <DEDUP_REMOVED lines=37> */
.L_x_3504:
[----:B------:R-:W-:Y:S05]  /*2b40*/  BSYNC B0 ;  /* 0x0000000000007941 */ /* 0x000fea0003800000 */
.L_x_3503:
        /* <DEDUP_REMOVED lines=37> */
.L_x_3506:
[----:B------:R-:W-:Y:S05]  /*2da0*/  BSYNC B0 ;  /* 0x0000000000007941 */ /* 0x000fea0003800000 */
.L_x_3505:
        /* <DEDUP_REMOVED lines=37> */
.L_x_3508:
[----:B------:R-:W-:Y:S05]  /*3000*/  BSYNC B0 ;  /* 0x0000000000007941 */ /* 0x000fea0003800000 */
.L_x_3507:
        /* <DEDUP_REMOVED lines=37> */
.L_x_3510:
[----:B------:R-:W-:Y:S05]  /*3260*/  BSYNC B0 ;  /* 0x0000000000007941 */ /* 0x000fea0003800000 */
.L_x_3509:
        /* <DEDUP_REMOVED lines=37> */
.L_x_3512:
[----:B------:R-:W-:Y:S05]  /*34c0*/  BSYNC B0 ;  /* 0x0000000000007941 */ /* 0x000fea0003800000 */
.L_x_3511:
        /* <DEDUP_REMOVED lines=37> */
.L_x_3514:
[----:B------:R-:W-:Y:S05]  /*3720*/  BSYNC B0 ;  /* 0x0000000000007941 */ /* 0x000fea0003800000 */
.L_x_3513:
        /* <DEDUP_REMOVED lines=37> */
.L_x_3516:
[----:B------:R-:W-:Y:S05]  /*3980*/  BSYNC B0 ;  /* 0x0000000000007941 */ /* 0x000fea0003800000 */
.L_x_3515:
        /* <DEDUP_REMOVED lines=37> */
.L_x_3518:
[----:B------:R-:W-:Y:S05]  /*3be0*/  BSYNC B0 ;  /* 0x0000000000007941 */ /* 0x000fea0003800000 */
.L_x_3517:
        /* <DEDUP_REMOVED lines=37> */
.L_x_3520:
[----:B------:R-:W-:Y:S05]  /*3e40*/  BSYNC B0 ;  /* 0x0000000000007941 */ /* 0x000fea0003800000 */
.L_x_3519:
        /* <DEDUP_REMOVED lines=39> */
.L_x_3522:
[----:B------:R-:W-:Y:S05]  /*40c0*/  BSYNC B0 ;  /* 0x0000000000007941 */ /* 0x000fea0003800000 */
.L_x_3521:
        /* <DEDUP_REMOVED lines=41> */
.L_x_3524:
[----:B------:R-:W-:Y:S05]  /*4360*/  BSYNC B0 ;  /* 0x0000000000007941 */ /* 0x000fea0003800000 */
.L_x_3523:
        /* <DEDUP_REMOVED lines=42> */
.L_x_3526:
[----:B------:R-:W-:Y:S05]  /*4610*/  BSYNC B0 ;  /* 0x0000000000007941 */ /* 0x000fea0003800000 */
.L_x_3525:
        /* <DEDUP_REMOVED lines=42> */
.L_x_3528:
[----:B------:R-:W-:Y:S05]  /*48c0*/  BSYNC B0 ;  /* 0x0000000000007941 */ /* 0x000fea0003800000 */
.L_x_3527:
        /* <DEDUP_REMOVED lines=42> */
.L_x_3530:
[----:B------:R-:W-:Y:S05]  /*4b70*/  BSYNC B0 ;  /* 0x0000000000007941 */ /* 0x000fea0003800000 */
.L_x_3529:
        /* <DEDUP_REMOVED lines=42> */
.L_x_3532:
[----:B------:R-:W-:Y:S05]  /*4e20*/  BSYNC B0 ;  /* 0x0000000000007941 */ /* 0x000fea0003800000 */
.L_x_3531:
        /* <DEDUP_REMOVED lines=43> */
.L_x_3543:
        /* <DEDUP_REMOVED lines=438> */
.L_x_3535:
        /* <DEDUP_REMOVED lines=11> */
.L_x_3534:
        /* <DEDUP_REMOVED lines=81> */
[----:B------:R-:W-:-:S12]  /*7200*/  @P5 IMAD.MOV.U32 R41, RZ, RZ, R87 ;  /* 0x000000ffff295224 */ /* 0x000fd800078e0057 */
        /* <DEDUP_REMOVED lines=11> */
.L_x_3537:
[----:B------:R-:W-:Y:S05]  /*72c0*/  BSYNC B0 ;  /* 0x0000000000007941 */ /* 0x000fea0003800000 */
.L_x_3536:
        /* <DEDUP_REMOVED lines=36> */
[----:B------:R-:W-:Y:S01]  /*7510*/  IMAD R93, R93, UR14, RZ ;  /* 0x0000000e5d5d7c24 */ /* 0x000fe2000f8e02ff */
[----:B------:R-:W-:Y:S01]  /*7520*/  F2FP.F16.F32.PACK_AB R41, RZ, R41 ;  /* 0x00000029ff29723e */ /* 0x000fe200000000ff */
[----:B0-----:R-:W-:Y:S02]  /*7530*/  IMAD.MOV.U32 R86, RZ, RZ, R92 ;  /* 0x000000ffff567224 */ /* 0x001fe400078e005c */
[----:B------:R-:W-:Y:S02]  /*7540*/  IMAD.MOV.U32 R87, RZ, RZ, R91 ;  /* 0x000000ffff577224 */ /* 0x000fe400078e005b */
[C---:B------:R-:W-:Y:S02]  /*7550*/  IMAD R93, R0.reuse, UR15, R93 ;  /* 0x0000000f005d7c24 */ /* 0x040fe4000f8e025d */
[----:B------:R-:W-:-:S05]  /*7560*/  IMAD.WIDE.U32 R86, R0, UR14, R86 ;  /* 0x0000000e00567c25 */ /* 0x000fca000f8e0056 */
[----:B------:R-:W-:Y:S02]  /*7570*/  IADD3 R93, R87, R93, RZ ;  /* 0x0000005d575d7210 */ /* 0x000fe40007ffe0ff */
[----:B-1----:R-:W-:-:S04]  /*7580*/  LEA R42, P5, R86, R42, 0x1 ;  /* 0x0000002a562a7211 */ /* 0x002fc800078a08ff */
[----:B------:R-:W-:-:S05]  /*7590*/  LEA.HI.X R43, R86, R43, R93, 0x1, P5 ;  /* 0x0000002b562b7211 */ /* 0x000fca00028f0c5d */
[----:B------:R3:W-:Y:S01]  /*75a0*/  STG.E.U16 desc[UR6][R42.64], R41 ;  /* 0x000000292a007986 */ /* 0x0007e2000c101506 */
[----:B------:R-:W-:Y:S05]  /*75b0*/  BRA `(.L_x_3539) ;  /* 0x0000000000cc7947 */ /* 0x000fea0003800000 */
.L_x_3540:
        /* <DEDUP_REMOVED lines=32> */
.L_x_3541:
[----:B------:R1:W5:Y:S02]  /*77c0*/  LDG.E R43, desc[UR6][R78.64] ;  /* 0x000000064e2b7981 */ /* 0x000364000c1e1900 */
.L_x_3542:
[----:B-----5:R-:W-:-:S05]  /*77d0*/  IMAD.WIDE R42, R43, 0x4, R76 ;  /* 0x000000042b2a7825 */ /* 0x020fca00078e024c */
[----:B------:R2:W3:Y:S01]  /*77e0*/  LDG.E R89, desc[UR6][R42.64] ;  /* 0x000000062a597981 */ /* 0x0004e2000c1e1900 */
[----:B0-----:R-:W-:Y:S01]  /*77f0*/  IMAD.MOV.U32 R86, RZ, RZ, R92 ;  /* 0x000000ffff567224 */ /* 0x001fe200078e005c */
[----:B------:R-:W-:Y:S01]  /*7800*/  F2FP.F16.F32.PACK_AB R41, RZ, R41 ;  /* 0x00000029ff29723e */ /* 0x000fe200000000ff */
        /* <DEDUP_REMOVED lines=13> */
[----:B------:R2:W-:Y:S04]  /*78e0*/  STG.E.U16 desc[UR6][R42.64], R41 ;  /* 0x000000292a007986 */ /* 0x0005e8000c101506 */
.L_x_3539:
[----:B------:R-:W-:Y:S05]  /*78f0*/  BSYNC B0 ;  /* 0x0000000000007941 */ /* 0x000fea0003800000 */
.L_x_3538:
        /* <DEDUP_REMOVED lines=19> */
.L_x_3533:
        /* <DEDUP_REMOVED lines=79> */
.L_x_3545:
[----:B------:R-:W-:Y:S05]  /*7f20*/  BSYNC B0 ;  /* 0x0000000000007941 */ /* 0x000fea0003800000 */
.L_x_3544:
        /* <DEDUP_REMOVED lines=73> */
.L_x_3547:
        /* <DEDUP_REMOVED lines=12> */
.L_x_8691:


//--------------------- .text._Z25selective_scan_fwd_kernelI32Selective_Scan_fwd_kernel_traitsILi128ELi16ELi1ELb0ELb1ELb1ELb1ELb0EN3c104HalfEfS2_EEv13SSMParamsBase --------------------------
	.section	.text._Z25selective_scan_fwd_kernelI32Selective_Scan_fwd_kernel_traitsILi128ELi16ELi1ELb0ELb1ELb1ELb1ELb0EN3c104HalfEfS2_EEv13SSMParamsBase,"ax",@progbits
	.align	128
        .global         _Z25selective_scan_fwd_kernelI32Selective_Scan_fwd_kernel_traitsILi128ELi16ELi1ELb0ELb1ELb1ELb1ELb0EN3c104HalfEfS2_EEv13SSMParamsBase
        .type           _Z25selective_scan_fwd_kernelI32Selective_Scan_fwd_kernel_traitsILi128ELi16ELi1ELb0ELb1ELb1ELb1ELb0EN3c104HalfEfS2_EEv13SSMParamsBase,@function
        .size           _Z25selective_scan_fwd_kernelI32Selective_Scan_fwd_kernel_traitsILi128ELi16ELi1ELb0ELb1ELb1ELb1ELb0EN3c104HalfEfS2_EEv13SSMParamsBase,(.L_x_8692 - _Z25selective_scan_fwd_kernelI32Selective_Scan_fwd_kernel_traitsILi128ELi16ELi1ELb0ELb1ELb1ELb1ELb0EN3c104HalfEfS2_EEv13SSMParamsBase)
        .other          _Z25selective_scan_fwd_kernelI32Selective_Scan_fwd_kernel_traitsILi128ELi16ELi1ELb0ELb1ELb1ELb1ELb0EN3c104HalfEfS2_EEv13SSMParamsBase,@"STO_CUDA_ENTRY STV_DEFAULT"
_Z25selective_scan_fwd_kernelI32Selective_Scan_fwd_kernel_traitsILi128ELi16ELi1ELb0ELb1ELb1ELb1ELb0EN3c104HalfEfS2_EEv13SSMParamsBase:
.text._Z25selective_scan_fwd_kernelI32Selective_Scan_fwd_kernel_traitsILi128ELi16ELi1ELb0ELb1ELb1ELb1ELb0EN3c104HalfEfS2_EEv13SSMParamsBase:
        /* <DEDUP_REMOVED lines=39> */
.L_x_3548:
        /* <DEDUP_REMOVED lines=37> */
.L_x_3549:
        /* <DEDUP_REMOVED lines=12> */
.L_x_3550:
        /* <DEDUP_REMOVED lines=191> */
.L_x_3551:
        /* <DEDUP_REMOVED lines=19> */
.L_x_3552:
        /* <DEDUP_REMOVED lines=13> */
.L_x_3600:
        /* <DEDUP_REMOVED lines=333> */
.L_x_3554:
[----:B------:R-:W-:Y:S05]  /*2840*/  BSYNC B0 ;  /* 0x0000000000007941 */ /* 0x000fea0003800000 */
.L_x_3553:
        /* <DEDUP_REMOVED lines=37> */
.L_x_3556:
[----:B------:R-:W-:Y:S05]  /*2aa0*/  BSYNC B0 ;  /* 0x0000000000007941 */ /* 0x000fea0003800000 */
.L_x_3555:
        /* <DEDUP_REMOVED lines=37> */
.L_x_3558:
[----:B------:R-:W-:Y:S05]  /*2d00*/  BSYNC B0 ;  /* 0x0000000000007941 */ /* 0x000fea0003800000 */
.L_x_3557:
        /* <DEDUP_REMOVED lines=37> */
.L_x_3560:
[----:B------:R-:W-:Y:S05]  /*2f60*/  BSYNC B0 ;  /* 0x0000000000007941 */ /* 0x000fea0003800000 */
.L_x_3559:
        /* <DEDUP_REMOVED lines=37> */
.L_x_3562:
[----:B------:R-:W-:Y:S05]  /*31c0*/  BSYNC B0 ;  /* 0x0000000000007941 */ /* 0x000fea0003800000 */
.L_x_3561:
        /* <DEDUP_REMOVED lines=37> */
.L_x_3564:
[----:B------:R-:W-:Y:S05]  /*3420*/  BSYNC B0 ;  /* 0x0000000000007941 */ /* 0x000fea0003800000 */
.L_x_3563:
        /* <DEDUP_REMOVED lines=37> */
.L_x_3566:
[----:B------:R-:W-:Y:S05]  /*3680*/  BSYNC B0 ;  /* 0x0000000000007941 */ /* 0x000fea0003800000 */
.L_x_3565:
        /* <DEDUP_REMOVED lines=37> */
.L_x_3568:
[----:B------:R-:W-:Y:S05]  /*38e0*/  BSYNC B0 ;  /* 0x0000000000007941 */ /* 0x000fea0003800000 */
.L_x_3567:
        /* <DEDUP_REMOVED lines=37> */
.L_x_3570:
[----:B------:R-:W-:Y:S05]  /*3b40*/  BSYNC B0 ;  /* 0x0000000000007941 */ /* 0x000fea0003800000 */
.L_x_3569:
        /* <DEDUP_REMOVED lines=37> */
.L_x_3572:
[----:B------:R-:W-:Y:S05]  /*3da0*/  BSYNC B0 ;  /* 0x0000000000007941 */ /* 0x000fea0003800000 */
.L_x_3571:
        /* <DEDUP_REMOVED lines=39> */
.L_x_3574:
[----:B------:R-:W-:Y:S05]  /*4020*/  BSYNC B0 ;  /* 0x0000000000007941 */ /* 0x000fea0003800000 */
.L_x_3573:
        /* <DEDUP_REMOVED lines=39> */
.L_x_3576:
[----:B------:R-:W-:Y:S05]  /*42a0*/  BSYNC B0 ;  /* 0x0000000000007941 */ /* 0x000fea0003800000 */
.L_x_3575:
        /* <DEDUP_REMOVED lines=42> */
.L_x_3578:
[----:B------:R-:W-:Y:S05]  /*4550*/  BSYNC B0 ;  /* 0x0000000000007941 */ /* 0x000fea0003800000 */
.L_x_3577:
        /* <DEDUP_REMOVED lines=42> */
.L_x_3580:
[----:B------:R-:W-:Y:S05]  /*4800*/  BSYNC B0 ;  /* 0x0000000000007941 */ /* 0x000fea0003800000 */
.L_x_3579:
        /* <DEDUP_REMOVED lines=42> */
.L_x_3582:
[----:B------:R-:W-:Y:S05]  /*4ab0*/  BSYNC B0 ;  /* 0x0000000000007941 */ /* 0x000fea0003800000 */
.L_x_3581:
        /* <DEDUP_REMOVED lines=42> */
.L_x_3584:
[----:B------:R-:W-:Y:S05]  /*4d60*/  BSYNC B0 ;  /* 0x0000000000007941 */ /* 0x000fea0003800000 */
.L_x_3583:
        /* <DEDUP_REMOVED lines=43> */
.L_x_3595:
        /* <DEDUP_REMOVED lines=438> */
.L_x_3587:
        /* <DEDUP_REMOVED lines=11> */
.L_x_3586:
        /* <DEDUP_REMOVED lines=91> */
.L_x_3589:
[----:B------:R-:W-:Y:S05]  /*71e0*/  BSYNC B0 ;  /* 0x0000000000007941 */ /* 0x000fea0003800000 */
.L_x_3588:
        /* <DEDUP_REMOVED lines=47> */
.L_x_3592:
        /* <DEDUP_REMOVED lines=32> */
.L_x_3593:
[----:B------:R0:W5:Y:S02]  /*76e0*/  LDG.E R41, desc[UR6][R78.64] ;  /* 0x000000064e297981 */ /* 0x000164000c1e1900 */
.L_x_3594:
        /* <DEDUP_REMOVED lines=17> */
[----:B------:R1:W-:Y:S04]  /*7800*/  STG.E.U16 desc[UR6][R40.64], R87 ;  /* 0x0000005728007986 */ /* 0x0003e8000c101506 */
.L_x_3591:
[----:B------:R-:W-:Y:S05]  /*7810*/  BSYNC B0 ;  /* 0x0000000000007941 */ /* 0x000fea0003800000 */
.L_x_3590:
        /* <DEDUP_REMOVED lines=19> */
.L_x_3585:
        /* <DEDUP_REMOVED lines=25> */
[----:B-----5:R-:W-:Y:S01]  /*7ae0*/  PRMT R7, R4, 0x7632, R7 ;  /* 0x0000763204077816 */ /* 0x020fe20000000007 */
[----:B------:R5:W-:Y:S01]  /*7af0*/  STS.U16 [R46+0x6], R9 ;  /* 0x000006092e007388 */ /* 0x000be20000000400 */
[----:B------:R-:W-:Y:S02]  /*7b00*/  F2FP.F16.F32.PACK_AB R4, R12, R13 ;  /* 0x0000000d0c04723e */ /* 0x000fe400000000ff */
[----:B0-----:R-:W-:Y:S01]  /*7b10*/  F2FP.F16.F32.PACK_AB R6, R14, R15 ;  /* 0x0000000f0e06723e */ /* 0x001fe200000000ff */
[----:B------:R0:W-:Y:S01]  /*7b20*/  STS.U16 [R46+0x8], R26 ;  /* 0x0000081a2e007388 */ /* 0x0001e20000000400 */
[----:B------:R-:W-:Y:S02]  /*7b30*/  SHF.R.S32.HI R27, RZ, 0x1f, R82 ;  /* 0x0000001fff1b7819 */ /* 0x000fe40000011452 */
[----:B---3--:R-:W-:Y:S01]  /*7b40*/  PRMT R8, R6, 0x7632, R8 ;  /* 0x0000763206087816 */ /* 0x008fe20000000008 */
[----:B------:R-:W-:Y:S01]  /*7b50*/  STS.U16 [R46+0xa], R28 ;  /* 0x00000a1c2e007388 */ /* 0x000fe20000000400 */
[----:B------:R-:W-:-:S02]  /*7b60*/  IADD3 R2, P5, R82, R155, RZ ;  /* 0x0000009b52027210 */ /* 0x000fc40007fbe0ff */
[----:B-----5:R-:W-:Y:S01]  /*7b70*/  PRMT R9, R4, 0x7632, R9 ;  /* 0x0000763204097816 */ /* 0x020fe20000000009 */
[----:B------:R-:W-:Y:S01]  /*7b80*/  STS.U16 [R46+0xc], R29 ;  /* 0x00000c1d2e007388 */ /* 0x000fe20000000400 */
[----:B------:R-:W-:Y:S02]  /*7b90*/  IADD3.X R3, R27, R0, RZ, P5, !PT ;  /* 0x000000001b037210 */ /* 0x000fe40002ffe4ff */
[----:B0-----:R-:W-:Y:S01]  /*7ba0*/  PRMT R26, R5, 0x7632, R26 ;  /* 0x00007632051a7816 */ /* 0x001fe2000000001a */
        /* <DEDUP_REMOVED lines=26> */
[----:B-12---:R-:W-:Y:S04]  /*7d50*/  LDS.U16 R41, [R52+0x280] ;  /* 0x0002800034297984 */ /* 0x006fe80000000400 */
        /* <DEDUP_REMOVED lines=21> */
.L_x_3597:
[----:B------:R-:W-:Y:S05]  /*7eb0*/  BSYNC B0 ;  /* 0x0000000000007941 */ /* 0x000fea0003800000 */
.L_x_3596:
        /* <DEDUP_REMOVED lines=361> */
.L_x_3599:
[----:B------:R-:W-:Y:S05]  /*9550*/  BSYNC B0 ;  /* 0x0000000000007941 */ /* 0x000fea0003800000 */
.L_x_3598:
        /* <DEDUP_REMOVED lines=58> */
.L_x_3601:
        /* <DEDUP_REMOVED lines=16> */
.L_x_8692:


//--------------------- .text._Z25selective_scan_fwd_kernelI32Selective_Scan_fwd_kernel_traitsILi128ELi16ELi1ELb0ELb1ELb1ELb1ELb1EN3c104HalfEfS2_EEv13SSMParamsBase --------------------------
	.section	.text._Z25selective_scan_fwd_kernelI32Selective_Scan_fwd_kernel_traitsILi128ELi16ELi1ELb0ELb1ELb1ELb1ELb1EN3c104HalfEfS2_EEv13SSMParamsBase,"ax",@progbits
	.align	128
        .global         _Z25selective_scan_fwd_kernelI32Selective_Scan_fwd_kernel_traitsILi128ELi16ELi1ELb0ELb1ELb1ELb1ELb1EN3c104HalfEfS2_EEv13SSMParamsBase
        .type           _Z25selective_scan_fwd_kernelI32Selective_Scan_fwd_kernel_traitsILi128ELi16ELi1ELb0ELb1ELb1ELb1ELb1EN3c104HalfEfS2_EEv13SSMParamsBase,@function
        .size           _Z25selective_scan_fwd_kernelI32Selective_Scan_fwd_kernel_traitsILi128ELi16ELi1ELb0ELb1ELb1ELb1ELb1EN3c104HalfEfS2_EEv13SSMParamsBase,(.L_x_8693 - _Z25selective_scan_fwd_kernelI32Selective_Scan_fwd_kernel_traitsILi128ELi16ELi1ELb0ELb1ELb1ELb1ELb1EN3c104HalfEfS2_EEv13SSMParamsBase)
        .other          _Z25selective_scan_fwd_kernelI32Selective_Scan_fwd_kernel_traitsILi128ELi16ELi1ELb0ELb1ELb1ELb1ELb1EN3c104HalfEfS2_EEv13SSMParamsBase,@"STO_CUDA_ENTRY STV_DEFAULT"
_Z25selective_scan_fwd_kernelI32Selective_Scan_fwd_kernel_traitsILi128ELi16ELi1ELb0ELb1ELb1ELb1ELb1EN3c104HalfEfS2_EEv13SSMParamsBase:
.text._Z25selective_scan_fwd_kernelI32Selective_Scan_fwd_kernel_traitsILi128ELi16ELi1ELb0ELb1ELb1ELb1ELb1EN3c104HalfEfS2_EEv13SSMParamsBase:
        /* <DEDUP_REMOVED lines=40> */
.L_x_3602:
        /* <DEDUP_REMOVED lines=35> */
.L_x_3603:
        /* <DEDUP_REMOVED lines=12> */
.L_x_3604:
        /* <DEDUP_REMOVED lines=200> */
.L_x_3605:
        /* <DEDUP_REMOVED lines=19> */
.L_x_3606:
        /* <DEDUP_REMOVED lines=13> */
.L_x_3654:
        /* <DEDUP_REMOVED lines=335> */
.L_x_3608:
[----:B------:R-:W-:Y:S05]  /*28e0*/  BSYNC B0 ;  /* 0x0000000000007941 */ /* 0x000fea0003800000 */
.L_x_3607:
        /* <DEDUP_REMOVED lines=37> */
.L_x_3610:
[----:B------:R-:W-:Y:S05]  /*2b40*/  BSYNC B0 ;  /* 0x0000000000007941 */ /* 0x000fea0003800000 */
.L_x_3609:
        /* <DEDUP_REMOVED lines=37> */
.L_x_3612:
[----:B------:R-:W-:Y:S05]  /*2da0*/  BSYNC B0 ;  /* 0x0000000000007941 */ /* 0x000fea0003800000 */
.L_x_3611:
        /* <DEDUP_REMOVED lines=37> */
.L_x_3614:
[----:B------:R-:W-:Y:S05]  /*3000*/  BSYNC B0 ;  /* 0x0000000000007941 */ /* 0x000fea0003800000 */
.L_x_3613:
        /* <DEDUP_REMOVED lines=37> */
.L_x_3616:
[----:B------:R-:W-:Y:S05]  /*3260*/  BSYNC B0 ;  /* 0x0000000000007941 */ /* 0x000fea0003800000 */
.L_x_3615:
        /* <DEDUP_REMOVED lines=37> */
.L_x_3618:
[----:B------:R-:W-:Y:S05]  /*34c0*/  BSYNC B0 ;  /* 0x0000000000007941 */ /* 0x000fea0003800000 */
.L_x_3617:
        /* <DEDUP_REMOVED lines=37> */
.L_x_3620:
[----:B------:R-:W-:Y:S05]  /*3720*/  BSYNC B0 ;  /* 0x0000000000007941 */ /* 0x000fea0003800000 */
.L_x_3619:
        /* <DEDUP_REMOVED lines=37> */
.L_x_3622:
[----:B------:R-:W-:Y:S05]  /*3980*/  BSYNC B0 ;  /* 0x0000000000007941 */ /* 0x000fea0003800000 */
.L_x_3621:
        /* <DEDUP_REMOVED lines=37> */
.L_x_3624:
[----:B------:R-:W-:Y:S05]  /*3be0*/  BSYNC B0 ;  /* 0x0000000000007941 */ /* 0x000fea0003800000 */
.L_x_3623:
        /* <DEDUP_REMOVED lines=37> */
.L_x_3626:
[----:B------:R-:W-:Y:S05]  /*3e40*/  BSYNC B0 ;  /* 0x0000000000007941 */ /* 0x000fea0003800000 */
.L_x_3625:
        /* <DEDUP_REMOVED lines=39> */
.L_x_3628:
[----:B------:R-:W-:Y:S05]  /*40c0*/  BSYNC B0 ;  /* 0x0000000000007941 */ /* 0x000fea0003800000 */
.L_x_3627:
        /* <DEDUP_REMOVED lines=41> */
.L_x_3630:
[----:B------:R-:W-:Y:S05]  /*4360*/  BSYNC B0 ;  /* 0x0000000000007941 */ /* 0x000fea0003800000 */
.L_x_3629:
        /* <DEDUP_REMOVED lines=42> */
.L_x_3632:
[----:B------:R-:W-:Y:S05]  /*4610*/  BSYNC B0 ;  /* 0x0000000000007941 */ /* 0x000fea0003800000 */
.L_x_3631:
        /* <DEDUP_REMOVED lines=42> */
.L_x_3634:
[----:B------:R-:W-:Y:S05]  /*48c0*/  BSYNC B0 ;  /* 0x0000000000007941 */ /* 0x000fea0003800000 */
.L_x_3633:
        /* <DEDUP_REMOVED lines=42> */
.L_x_3636:
[----:B------:R-:W-:Y:S05]  /*4b70*/  BSYNC B0 ;  /* 0x0000000000007941 */ /* 0x000fea0003800000 */
.L_x_3635:
        /* <DEDUP_REMOVED lines=42> */
.L_x_3638:
[----:B------:R-:W-:Y:S05]  /*4e20*/  BSYNC B0 ;  /* 0x0000000000007941 */ /* 0x000fea0003800000 */
.L_x_3637:
        /* <DEDUP_REMOVED lines=43> */
.L_x_3649:
        /* <DEDUP_REMOVED lines=438> */
.L_x_3641:
        /* <DEDUP_REMOVED lines=11> */
.L_x_3640:
        /* <DEDUP_REMOVED lines=93> */
.L_x_3643:
[----:B------:R-:W-:Y:S05]  /*72c0*/  BSYNC B0 ;  /* 0x0000000000007941 */ /* 0x000fea0003800000 */
.L_x_3642:
        /* <DEDUP_REMOVED lines=47> */
.L_x_3646:
        /* <DEDUP_REMOVED lines=32> */
.L_x_3647:
[----:B------:R1:W5:Y:S02]  /*77c0*/  LDG.E R43, desc[UR6][R78.64] ;  /* 0x000000064e2b7981 */ /* 0x000364000c1e1900 */
.L_x_3648:
        /* <DEDUP_REMOVED lines=18> */
.L_x_3645:
[----:B------:R-:W-:Y:S05]  /*78f0*/  BSYNC B0 ;  /* 0x0000000000007941 */ /* 0x000fea0003800000 */
.L_x_3644:
        /* <DEDUP_REMOVED lines=19> */
.L_x_3639:
        /* <DEDUP_REMOVED lines=85> */
.L_x_3651:
[----:B------:R-:W-:Y:S05]  /*7f80*/  BSYNC B0 ;  /* 0x0000000000007941 */ /* 0x000fea0003800000 */
.L_x_3650:
        /* <DEDUP_REMOVED lines=360> */
.L_x_3653:
[----:B------:R-:W-:Y:S05]  /*9610*/  BSYNC B0 ;  /* 0x0000000000007941 */ /* 0x000fea0003800000 */
.L_x_3652:
        /* <DEDUP_REMOVED lines=57> */
.L_x_3655:
        /* <DEDUP_REMOVED lines=13> */
.L_x_8693:


//--------------------- .text._Z25selective_scan_fwd_kernelI32Selective_Scan_fwd_kernel_traitsILi128ELi16ELi1ELb1ELb1ELb1ELb0ELb0EN3c104HalfEfS2_EEv13SSMParamsBase --------------------------
	.section	.text._Z25selective_scan_fwd_kernelI32Selective_Scan_fwd_kernel_traitsILi128ELi16ELi1ELb1ELb1ELb1ELb0ELb0EN3c104HalfEfS2_EEv13SSMParamsBase,"ax",@progbits
	.align	128
        .global         _Z25selective_scan_fwd_kernelI32Selective_Scan_fwd_kernel_traitsILi128ELi16ELi1ELb1ELb1ELb1ELb0ELb0EN3c104HalfEfS2_EEv13SSMParamsBase
        .type           _Z25selective_scan_fwd_kernelI32Selective_Scan_fwd_kernel_traitsILi128ELi16ELi1ELb1ELb1ELb1ELb0ELb0EN3c104HalfEfS2_EEv13SSMParamsBase,@function
        .size           _Z25selective_scan_fwd_kernelI32Selective_Scan_fwd_kernel_traitsILi128ELi16ELi1ELb1ELb1ELb1ELb0ELb0EN3c104HalfEfS2_EEv13SSMParamsBase,(.L_x_8694 - _Z25selective_scan_fwd_kernelI32Selective_Scan_fwd_kernel_traitsILi128ELi16ELi1ELb1ELb1ELb1ELb0ELb0EN3c104HalfEfS2_EEv13SSMParamsBase)
        .other          _Z25selective_scan_fwd_kernelI32Selective_Scan_fwd_kernel_traitsILi128ELi16ELi1ELb1ELb1ELb1ELb0ELb0EN3c104HalfEfS2_EEv13SSMParamsBase,@"STO_CUDA_ENTRY STV_DEFAULT"
_Z25selective_scan_fwd_kernelI32Selective_Scan_fwd_kernel_traitsILi128ELi16ELi1ELb1ELb1ELb1ELb0ELb0EN3c104HalfEfS2_EEv13SSMParamsBase:
.text._Z25selective_scan_fwd_kernelI32Selective_Scan_fwd_kernel_traitsILi128ELi16ELi1ELb1ELb1ELb1ELb0ELb0EN3c104HalfEfS2_EEv13SSMParamsBase:
        /* <DEDUP_REMOVED lines=39> */
.L_x_3656:
        /* <DEDUP_REMOVED lines=37> */
.L_x_3657:
        /* <DEDUP_REMOVED lines=12> */
.L_x_3658:
        /* <DEDUP_REMOVED lines=192> */
.L_x_3659:
        /* <DEDUP_REMOVED lines=18> */
.L_x_3660:
        /* <DEDUP_REMOVED lines=31> */
.L_x_3704:
        /* <DEDUP_REMOVED lines=101> */
.L_x_3662:
[----:B------:R-:W-:Y:S05]  /*1ae0*/  BSYNC B0 ;  /* 0x0000000000007941 */ /* 0x000fea0003800000 */
.L_x_3661:
        /* <DEDUP_REMOVED lines=38> */
.L_x_3664:
[----:B------:R-:W-:Y:S05]  /*1d50*/  BSYNC B0 ;  /* 0x0000000000007941 */ /* 0x000fea0003800000 */
.L_x_3663:
        /* <DEDUP_REMOVED lines=36> */
.L_x_3666:
[----:B------:R-:W-:Y:S05]  /*1fa0*/  BSYNC B0 ;  /* 0x0000000000007941 */ /* 0x000fea0003800000 */
.L_x_3665:
        /* <DEDUP_REMOVED lines=38> */
.L_x_3668:
[----:B------:R-:W-:Y:S05]  /*2210*/  BSYNC B0 ;  /* 0x0000000000007941 */ /* 0x000fea0003800000 */
.L_x_3667:
        /* <DEDUP_REMOVED lines=39> */
.L_x_3670:
[----:B------:R-:W-:Y:S05]  /*2490*/  BSYNC B0 ;  /* 0x0000000000007941 */ /* 0x000fea0003800000 */
.L_x_3669:
        /* <DEDUP_REMOVED lines=42> */
.L_x_3672:
[----:B------:R-:W-:Y:S05]  /*2740*/  BSYNC B0 ;  /* 0x0000000000007941 */ /* 0x000fea0003800000 */
.L_x_3671:
        /* <DEDUP_REMOVED lines=39> */
.L_x_3674:
[----:B------:R-:W-:Y:S05]  /*29c0*/  BSYNC B0 ;  /* 0x0000000000007941 */ /* 0x000fea0003800000 */
.L_x_3673:
        /* <DEDUP_REMOVED lines=42> */
.L_x_3676:
[----:B------:R-:W-:Y:S05]  /*2c70*/  BSYNC B0 ;  /* 0x0000000000007941 */ /* 0x000fea0003800000 */
.L_x_3675:
        /* <DEDUP_REMOVED lines=40> */
.L_x_3678:
[----:B------:R-:W-:Y:S05]  /*2f00*/  BSYNC B0 ;  /* 0x0000000000007941 */ /* 0x000fea0003800000 */
.L_x_3677:
        /* <DEDUP_REMOVED lines=47> */
.L_x_3680:
[----:B------:R-:W-:Y:S05]  /*3200*/  BSYNC B0 ;  /* 0x0000000000007941 */ /* 0x000fea0003800000 */
.L_x_3679:
        /* <DEDUP_REMOVED lines=33> */
.L_x_3682:
[----:B------:R-:W-:Y:S05]  /*3420*/  BSYNC B0 ;  /* 0x0000000000007941 */ /* 0x000fea0003800000 */
.L_x_3681:
        /* <DEDUP_REMOVED lines=33> */
.L_x_3684:
[----:B------:R-:W-:Y:S05]  /*3640*/  BSYNC B0 ;  /* 0x0000000000007941 */ /* 0x000fea0003800000 */
.L_x_3683:
        /* <DEDUP_REMOVED lines=33> */
.L_x_3686:
[----:B------:R-:W-:Y:S05]  /*3860*/  BSYNC B0 ;  /* 0x0000000000007941 */ /* 0x000fea0003800000 */
.L_x_3685:
        /* <DEDUP_REMOVED lines=33> */
.L_x_3688:
[----:B------:R-:W-:Y:S05]  /*3a80*/  BSYNC B0 ;  /* 0x0000000000007941 */ /* 0x000fea0003800000 */
.L_x_3687:
        /* <DEDUP_REMOVED lines=33> */
.L_x_3690:
[----:B------:R-:W-:Y:S05]  /*3ca0*/  BSYNC B0 ;  /* 0x0000000000007941 */ /* 0x000fea0003800000 */
.L_x_3689:
        /* <DEDUP_REMOVED lines=33> */
.L_x_3692:
[----:B------:R-:W-:Y:S05]  /*3ec0*/  BSYNC B0 ;  /* 0x0000000000007941 */ /* 0x000fea0003800000 */
.L_x_3691:
        /* <DEDUP_REMOVED lines=42> */
.L_x_3703:
        /* <DEDUP_REMOVED lines=208> */
.L_x_3695:
        /* <DEDUP_REMOVED lines=9> */
[----:B------:R-:W2:Y:S02]  /*4f00*/  LDG.E.U16 R40, desc[UR6][R40.64] ;  /* 0x0000000628287981 */ /* 0x000ea4000c1e1500 */
[----:B--2---:R-:W-:-:S07]  /*4f10*/  HADD2.F32 R49, -RZ, R40.H0_H0 ;  /* 0x20000028ff317230 */ /* 0x004fce0000004100 */
.L_x_3694:
[-C--:B------:R-:W-:Y:S01]  /*4f20*/  FFMA.FTZ R40, R116, R119.reuse, R118 ;  /* 0x0000007774287223 */ /* 0x080fe20000010076 */
        /* <DEDUP_REMOVED lines=83> */
[----:B------:R-:W-:Y:S02]  /*5460*/  @P3 MOV R41, R49 ;  /* 0x0000003100293202 */ /* 0x000fe40000000f00 */
        /* <DEDUP_REMOVED lines=8> */
.L_x_3697:
[----:B------:R-:W-:Y:S05]  /*54f0*/  BSYNC B0 ;  /* 0x0000000000007941 */ /* 0x000fea0003800000 */
.L_x_3696:
        /* <DEDUP_REMOVED lines=36> */
[----:B------:R-:W-:Y:S02]  /*5740*/  MOV R45, R2 ;  /* 0x00000002002d7202 */ /* 0x000fe40000000f00 */
[----:B------:R-:W-:Y:S01]  /*5750*/  F2FP.F16.F32.PACK_AB R41, RZ, R41 ;  /* 0x00000029ff29723e */ /* 0x000fe200000000ff */
[C---:B------:R-:W-:Y:S02]  /*5760*/  IMAD R99, R98.reuse, UR15, R99 ;  /* 0x0000000f62637c24 */ /* 0x040fe4000f8e0263 */
[----:B------:R-:W-:-:S05]  /*5770*/  IMAD.WIDE.U32 R44, R98, UR14, R44 ;  /* 0x0000000e622c7c25 */ /* 0x000fca000f8e002c */
[----:B------:R-:W-:Y:S02]  /*5780*/  IADD3 R99, R45, R99, RZ ;  /* 0x000000632d637210 */ /* 0x000fe40007ffe0ff */
[----:B-1----:R-:W-:-:S04]  /*5790*/  LEA R42, P0, R44, R42, 0x1 ;  /* 0x0000002a2c2a7211 */ /* 0x002fc800078008ff */
[----:B------:R-:W-:-:S05]  /*57a0*/  LEA.HI.X R43, R44, R43, R99, 0x1, P0 ;  /* 0x0000002b2c2b7211 */ /* 0x000fca00000f0c63 */
[----:B------:R3:W-:Y:S01]  /*57b0*/  STG.E.U16 desc[UR6][R42.64], R41 ;  /* 0x000000292a007986 */ /* 0x0007e2000c101506 */
[----:B------:R-:W-:Y:S05]  /*57c0*/  BRA `(.L_x_3699) ;  /* 0x0000000000c87947 */ /* 0x000fea0003800000 */
.L_x_3700:
        /* <DEDUP_REMOVED lines=31> */
.L_x_3701:
[----:B------:R1:W5:Y:S02]  /*59c0*/  LDG.E R43, desc[UR6][R72.64] ;  /* 0x00000006482b7981 */ /* 0x000364000c1e1900 */
.L_x_3702:
[----:B-----5:R-:W-:-:S05]  /*59d0*/  IMAD.WIDE R42, R43, 0x4, R68 ;  /* 0x000000042b2a7825 */ /* 0x020fca00078e0244 */
[----:B------:R2:W3:Y:S01]  /*59e0*/  LDG.E R47, desc[UR6][R42.64] ;  /* 0x000000062a2f7981 */ /* 0x0004e2000c1e1900 */
[----:B------:R-:W-:Y:S01]  /*59f0*/  MOV R44, R0 ;  /* 0x00000000002c7202 */ /* 0x000fe20000000f00 */
[----:B------:R-:W-:Y:S01]  /*5a00*/  IMAD R99, R99, UR14, RZ ;  /* 0x0000000e63637c24 */ /* 0x000fe2000f8e02ff */
[----:B------:R-:W-:Y:S02]  /*5a10*/  MOV R45, R2 ;  /* 0x00000002002d7202 */ /* 0x000fe40000000f00 */
[----:B------:R-:W-:Y:S01]  /*5a20*/  F2FP.F16.F32.PACK_AB R41, RZ, R41 ;  /* 0x00000029ff29723e */ /* 0x000fe200000000ff */
        /* <DEDUP_REMOVED lines=11> */
[----:B------:R2:W-:Y:S04]  /*5ae0*/  STG.E.U16 desc[UR6][R42.64], R41 ;  /* 0x000000292a007986 */ /* 0x0005e8000c101506 */
.L_x_3699:
[----:B------:R-:W-:Y:S05]  /*5af0*/  BSYNC B0 ;  /* 0x0000000000007941 */ /* 0x000fea0003800000 */
.L_x_3698:
        /* <DEDUP_REMOVED lines=19> */
.L_x_3693:
        /* <DEDUP_REMOVED lines=47> */
.L_x_3705:
        /* <DEDUP_REMOVED lines=14> */
.L_x_8694:


//--------------------- .text._Z25selective_scan_fwd_kernelI32Selective_Scan_fwd_kernel_traitsILi128ELi16ELi1ELb1ELb1ELb1ELb0ELb1EN3c104HalfEfS2_EEv13SSMParamsBase --------------------------
	.section	.text._Z25selective_scan_fwd_kernelI32Selective_Scan_fwd_kernel_traitsILi128ELi16ELi1ELb1ELb1ELb1ELb0ELb1EN3c104HalfEfS2_EEv13SSMParamsBase,"ax",@progbits
	.align	128
        .global         _Z25selective_scan_fwd_kernelI32Selective_Scan_fwd_kernel_traitsILi128ELi16ELi1ELb1ELb1ELb1ELb0ELb1EN3c104HalfEfS2_EEv13SSMParamsBase
        .type           _Z25selective_scan_fwd_kernelI32Selective_Scan_fwd_kernel_traitsILi128ELi16ELi1ELb1ELb1ELb1ELb0ELb1EN3c104HalfEfS2_EEv13SSMParamsBase,@function
        .size           _Z25selective_scan_fwd_kernelI32Selective_Scan_fwd_kernel_traitsILi128ELi16ELi1ELb1ELb1ELb1ELb0ELb1EN3c104HalfEfS2_EEv13SSMParamsBase,(.L_x_8695 - _Z25selective_scan_fwd_kernelI32Selective_Scan_fwd_kernel_traitsILi128ELi16ELi1ELb1ELb1ELb1ELb0ELb1EN3c104HalfEfS2_EEv13SSMParamsBase)
        .other          _Z25selective_scan_fwd_kernelI32Selective_Scan_fwd_kernel_traitsILi128ELi16ELi1ELb1ELb1ELb1ELb0ELb1EN3c104HalfEfS2_EEv13SSMParamsBase,@"STO_CUDA_ENTRY STV_DEFAULT"
_Z25selective_scan_fwd_kernelI32Selective_Scan_fwd_kernel_traitsILi128ELi16ELi1ELb1ELb1ELb1ELb0ELb1EN3c104HalfEfS2_EEv13SSMParamsBase:
.text._Z25selective_scan_fwd_kernelI32Selective_Scan_fwd_kernel_traitsILi128ELi16ELi1ELb1ELb1ELb1ELb0ELb1EN3c104HalfEfS2_EEv13SSMParamsBase:
        /* <DEDUP_REMOVED lines=40> */
.L_x_3706:
        /* <DEDUP_REMOVED lines=35> */
.L_x_3707:
        /* <DEDUP_REMOVED lines=12> */
.L_x_3708:
        /* <DEDUP_REMOVED lines=200> */
.L_x_3709:
        /* <DEDUP_REMOVED lines=19> */
.L_x_3710:
        /* <DEDUP_REMOVED lines=13> */
.L_x_3756:
        /* <DEDUP_REMOVED lines=335> */
.L_x_3712:
[----:B------:R-:W-:Y:S05]  /*28e0*/  BSYNC B0 ;  /* 0x0000000000007941 */ /* 0x000fea0003800000 */
.L_x_3711:
        /* <DEDUP_REMOVED lines=37> */
.L_x_3714:
[----:B------:R-:W-:Y:S05]  /*2b40*/  BSYNC B0 ;  /* 0x0000000000007941 */ /* 0x000fea0003800000 */
.L_x_3713:
        /* <DEDUP_REMOVED lines=37> */
.L_x_3716:
[----:B------:R-:W-:Y:S05]  /*2da0*/  BSYNC B0 ;  /* 0x0000000000007941 */ /* 0x000fea0003800000 */
.L_x_3715:
        /* <DEDUP_REMOVED lines=37> */
.L_x_3718:
[----:B------:R-:W-:Y:S05]  /*3000*/  BSYNC B0 ;  /* 0x0000000000007941 */ /* 0x000fea0003800000 */
.L_x_3717:
        /* <DEDUP_REMOVED lines=37> */
.L_x_3720:
[----:B------:R-:W-:Y:S05]  /*3260*/  BSYNC B0 ;  /* 0x0000000000007941 */ /* 0x000fea0003800000 */
.L_x_3719:
        /* <DEDUP_REMOVED lines=37> */
.L_x_3722:
[----:B------:R-:W-:Y:S05]  /*34c0*/  BSYNC B0 ;  /* 0x0000000000007941 */ /* 0x000fea0003800000 */
.L_x_3721:
        /* <DEDUP_REMOVED lines=37> */
.L_x_3724:
[----:B------:R-:W-:Y:S05]  /*3720*/  BSYNC B0 ;  /* 0x0000000000007941 */ /* 0x000fea0003800000 */
.L_x_3723:
        /* <DEDUP_REMOVED lines=37> */
.L_x_3726:
[----:B------:R-:W-:Y:S05]  /*3980*/  BSYNC B0 ;  /* 0x0000000000007941 */ /* 0x000fea0003800000 */
.L_x_3725:
        /* <DEDUP_REMOVED lines=37> */
.L_x_3728:
[----:B------:R-:W-:Y:S05]  /*3be0*/  BSYNC B0 ;  /* 0x0000000000007941 */ /* 0x000fea0003800000 */
.L_x_3727:
        /* <DEDUP_REMOVED lines=37> */
.L_x_3730:
[----:B------:R-:W-:Y:S05]  /*3e40*/  BSYNC B0 ;  /* 0x0000000000007941 */ /* 0x000fea0003800000 */
.L_x_3729:
        /* <DEDUP_REMOVED lines=39> */
.L_x_3732:
[----:B------:R-:W-:Y:S05]  /*40c0*/  BSYNC B0 ;  /* 0x0000000000007941 */ /* 0x000fea0003800000 */
.L_x_3731:
        /* <DEDUP_REMOVED lines=41> */
.L_x_3734:
[----:B------:R-:W-:Y:S05]  /*4360*/  BSYNC B0 ;  /* 0x0000000000007941 */ /* 0x000fea0003800000 */
.L_x_3733:
        /* <DEDUP_REMOVED lines=42> */
.L_x_3736:
[----:B------:R-:W-:Y:S05]  /*4610*/  BSYNC B0 ;  /* 0x0000000000007941 */ /* 0x000fea0003800000 */
.L_x_3735:
        /* <DEDUP_REMOVED lines=42> */
.L_x_3738:
[----:B------:R-:W-:Y:S05]  /*48c0*/  BSYNC B0 ;  /* 0x0000000000007941 */ /* 0x000fea0003800000 */
.L_x_3737:
        /* <DEDUP_REMOVED lines=42> */
.L_x_3740:
[----:B------:R-:W-:Y:S05]  /*4b70*/  BSYNC B0 ;  /* 0x0000000000007941 */ /* 0x000fea0003800000 */
.L_x_3739:
        /* <DEDUP_REMOVED lines=42> */
.L_x_3742:
[----:B------:R-:W-:Y:S05]  /*4e20*/  BSYNC B0 ;  /* 0x0000000000007941 */ /* 0x000fea0003800000 */
.L_x_3741:
        /* <DEDUP_REMOVED lines=43> */
.L_x_3753:
        /* <DEDUP_REMOVED lines=438> */
.L_x_3745:
        /* <DEDUP_REMOVED lines=11> */
.L_x_3744:
        /* <DEDUP_REMOVED lines=93> */
.L_x_3747:
[----:B------:R-:W-:Y:S05]  /*72c0*/  BSYNC B0 ;  /* 0x0000000000007941 */ /* 0x000fea0003800000 */
.L_x_3746:
        /* <DEDUP_REMOVED lines=47> */
.L_x_3750:
        /* <DEDUP_REMOVED lines=32> */
.L_x_3751:
[----:B------:R1:W5:Y:S02]  /*77c0*/  LDG.E R43, desc[UR6][R78.64] ;  /* 0x000000064e2b7981 */ /* 0x000364000c1e1900 */
.L_x_3752:
        /* <DEDUP_REMOVED lines=18> */
.L_x_3749:
[----:B------:R-:W-:Y:S05]  /*78f0*/  BSYNC B0 ;  /* 0x0000000000007941 */ /* 0x000fea0003800000 */
.L_x_3748:
        /* <DEDUP_REMOVED lines=19> */
.L_x_3743:
        /* <DEDUP_REMOVED lines=79> */
.L_x_3755:
[----:B------:R-:W-:Y:S05]  /*7f20*/  BSYNC B0 ;  /* 0x0000000000007941 */ /* 0x000fea0003800000 */
.L_x_3754:
        /* <DEDUP_REMOVED lines=73> */
.L_x_3757:
        /* <DEDUP_REMOVED lines=12> */
.L_x_8695:


//--------------------- .text._Z25selective_scan_fwd_kernelI32Selective_Scan_fwd_kernel_traitsILi128ELi16ELi1ELb1ELb1ELb1ELb1ELb0EN3c104HalfEfS2_EEv13SSMParamsBase --------------------------
	.section	.text._Z25selective_scan_fwd_kernelI32Selective_Scan_fwd_kernel_traitsILi128ELi16ELi1ELb1ELb1ELb1ELb1ELb0EN3c104HalfEfS2_EEv13SSMParamsBase,"ax",@progbits
	.align	128
        .global         _Z25selective_scan_fwd_kernelI32Selective_Scan_fwd_kernel_traitsILi128ELi16ELi1ELb1ELb1ELb1ELb1ELb0EN3c104HalfEfS2_EEv13SSMParamsBase
        .type           _Z25selective_scan_fwd_kernelI32Selective_Scan_fwd_kernel_traitsILi128ELi16ELi1ELb1ELb1ELb1ELb1ELb0EN3c104HalfEfS2_EEv13SSMParamsBase,@function
        .size           _Z25selective_scan_fwd_kernelI32Selective_Scan_fwd_kernel_traitsILi128ELi16ELi1ELb1ELb1ELb1ELb1ELb0EN3c104HalfEfS2_EEv13SSMParamsBase,(.L_x_8696 - _Z25selective_scan_fwd_kernelI32Selective_Scan_fwd_kernel_traitsILi128ELi16ELi1ELb1ELb1ELb1ELb1ELb0EN3c104HalfEfS2_EEv13SSMParamsBase)
        .other          _Z25selective_scan_fwd_kernelI32Selective_Scan_fwd_kernel_traitsILi128ELi16ELi1ELb1ELb1ELb1ELb1ELb0EN3c104HalfEfS2_EEv13SSMParamsBase,@"STO_CUDA_ENTRY STV_DEFAULT"
_Z25selective_scan_fwd_kernelI32Selective_Scan_fwd_kernel_traitsILi128ELi16ELi1ELb1ELb1ELb1ELb1ELb0EN3c104HalfEfS2_EEv13SSMParamsBase:
.text._Z25selective_scan_fwd_kernelI32Selective_Scan_fwd_kernel_traitsILi128ELi16ELi1ELb1ELb1ELb1ELb1ELb0EN3c104HalfEfS2_EEv13SSMParamsBase:
        /* <DEDUP_REMOVED lines=39> */
.L_x_3758:
        /* <DEDUP_REMOVED lines=38> */
.L_x_3759:
        /* <DEDUP_REMOVED lines=12> */
.L_x_3760:
        /* <DEDUP_REMOVED lines=192> */
.L_x_3761:
        /* <DEDUP_REMOVED lines=18> */
.L_x_3762:
        /* <DEDUP_REMOVED lines=32> */
.L_x_3806:
        /* <DEDUP_REMOVED lines=102> */
.L_x_3764:
[----:B------:R-:W-:Y:S05]  /*1b10*/  BSYNC B0 ;  /* 0x0000000000007941 */ /* 0x000fea0003800000 */
.L_x_3763:
        /* <DEDUP_REMOVED lines=38> */
.L_x_3766:
[----:B------:R-:W-:Y:S05]  /*1d80*/  BSYNC B0 ;  /* 0x0000000000007941 */ /* 0x000fea0003800000 */
.L_x_3765:
        /* <DEDUP_REMOVED lines=36> */
.L_x_3768:
[----:B------:R-:W-:Y:S05]  /*1fd0*/  BSYNC B0 ;  /* 0x0000000000007941 */ /* 0x000fea0003800000 */
.L_x_3767:
        /* <DEDUP_REMOVED lines=38> */
.L_x_3770:
[----:B------:R-:W-:Y:S05]  /*2240*/  BSYNC B0 ;  /* 0x0000000000007941 */ /* 0x000fea0003800000 */
.L_x_3769:
        /* <DEDUP_REMOVED lines=39> */
.L_x_3772:
[----:B------:R-:W-:Y:S05]  /*24c0*/  BSYNC B0 ;  /* 0x0000000000007941 */ /* 0x000fea0003800000 */
.L_x_3771:
        /* <DEDUP_REMOVED lines=43> */
.L_x_3774:
[----:B------:R-:W-:Y:S05]  /*2780*/  BSYNC B0 ;  /* 0x0000000000007941 */ /* 0x000fea0003800000 */
.L_x_3773:
        /* <DEDUP_REMOVED lines=40> */
.L_x_3776:
[----:B------:R-:W-:Y:S05]  /*2a10*/  BSYNC B0 ;  /* 0x0000000000007941 */ /* 0x000fea0003800000 */
.L_x_3775:
        /* <DEDUP_REMOVED lines=42> */
.L_x_3778:
[----:B------:R-:W-:Y:S05]  /*2cc0*/  BSYNC B0 ;  /* 0x0000000000007941 */ /* 0x000fea0003800000 */
.L_x_3777:
        /* <DEDUP_REMOVED lines=40> */
.L_x_3780:
[----:B------:R-:W-:Y:S05]  /*2f50*/  BSYNC B0 ;  /* 0x0000000000007941 */ /* 0x000fea0003800000 */
.L_x_3779:
        /* <DEDUP_REMOVED lines=47> */
.L_x_3782:
[----:B------:R-:W-:Y:S05]  /*3250*/  BSYNC B0 ;  /* 0x0000000000007941 */ /* 0x000fea0003800000 */
.L_x_3781:
        /* <DEDUP_REMOVED lines=33> */
.L_x_3784:
[----:B------:R-:W-:Y:S05]  /*3470*/  BSYNC B0 ;  /* 0x0000000000007941 */ /* 0x000fea0003800000 */
.L_x_3783:
        /* <DEDUP_REMOVED lines=33> */
.L_x_3786:
[----:B------:R-:W-:Y:S05]  /*3690*/  BSYNC B0 ;  /* 0x0000000000007941 */ /* 0x000fea0003800000 */
.L_x_3785:
        /* <DEDUP_REMOVED lines=33> */
.L_x_3788:
[----:B------:R-:W-:Y:S05]  /*38b0*/  BSYNC B0 ;  /* 0x0000000000007941 */ /* 0x000fea0003800000 */
.L_x_3787:
        /* <DEDUP_REMOVED lines=33> */
.L_x_3790:
[----:B------:R-:W-:Y:S05]  /*3ad0*/  BSYNC B0 ;  /* 0x0000000000007941 */ /* 0x000fea0003800000 */
.L_x_3789:
        /* <DEDUP_REMOVED lines=33> */
.L_x_3792:
[----:B------:R-:W-:Y:S05]  /*3cf0*/  BSYNC B0 ;  /* 0x0000000000007941 */ /* 0x000fea0003800000 */
.L_x_3791:
        /* <DEDUP_REMOVED lines=33> */
.L_x_3794:
[----:B------:R-:W-:Y:S05]  /*3f10*/  BSYNC B0 ;  /* 0x0000000000007941 */ /* 0x000fea0003800000 */
.L_x_3793:
        /* <DEDUP_REMOVED lines=42> */
.L_x_3805:
        /* <DEDUP_REMOVED lines=205> */
[----:B------:R-:W2:Y:S02]  /*4e90*/  LDG.E.U16 R40, desc[UR6][R40.64] ;  /* 0x0000000628287981 */ /* 0x000ea4000c1e1500 */
[----:B--2---:R-:W-:Y:S01]  /*4ea0*/  HADD2.F32 R49, -RZ, R40.H0_H0 ;  /* 0x20000028ff317230 */ /* 0x004fe20000004100 */
[----:B------:R-:W-:Y:S06]  /*4eb0*/  BRA `(.L_x_3796) ;  /* 0x00000000002c7947 */ /* 0x000fec0003800000 */
.L_x_3797:
        /* <DEDUP_REMOVED lines=10> */
[----:B--2---:R-:W-:-:S07]  /*4f60*/  HADD2.F32 R49, -RZ, R40.H0_H0 ;  /* 0x20000028ff317230 */ /* 0x004fce0000004100 */
.L_x_3796:
        /* <DEDUP_REMOVED lines=93> */
.L_x_3799:
[----:B------:R-:W-:Y:S05]  /*5540*/  BSYNC B0 ;  /* 0x0000000000007941 */ /* 0x000fea0003800000 */
.L_x_3798:
        /* <DEDUP_REMOVED lines=46> */
.L_x_3802:
        /* <DEDUP_REMOVED lines=31> */
.L_x_3803:
[----:B------:R1:W5:Y:S02]  /*5a20*/  LDG.E R43, desc[UR6][R62.64] ;  /* 0x000000063e2b7981 */ /* 0x000364000c1e1900 */
.L_x_3804:
[----:B-----5:R-:W-:-:S05]  /*5a30*/  IMAD.WIDE R42, R43, 0x4, R66 ;  /* 0x000000042b2a7825 */ /* 0x020fca00078e0242 */
[----:B------:R2:W3:Y:S01]  /*5a40*/  LDG.E R47, desc[UR6][R42.64] ;  /* 0x000000062a2f7981 */ /* 0x0004e2000c1e1900 */
[----:B------:R-:W-:Y:S01]  /*5a50*/  MOV R44, R25 ;  /* 0x00000019002c7202 */ /* 0x000fe20000000f00 */
[----:B------:R-:W-:Y:S01]  /*5a60*/  IMAD R46, R46, UR14, RZ ;  /* 0x0000000e2e2e7c24 */ /* 0x000fe2000f8e02ff */
[----:B------:R-:W-:Y:S02]  /*5a70*/  MOV R45, R24 ;  /* 0x00000018002d7202 */ /* 0x000fe40000000f00 */
[----:B------:R-:W-:Y:S01]  /*5a80*/  F2FP.F16.F32.PACK_AB R41, RZ, R41 ;  /* 0x00000029ff29723e */ /* 0x000fe200000000ff */
        /* <DEDUP_REMOVED lines=11> */
[----:B------:R2:W-:Y:S04]  /*5b40*/  STG.E.U16 desc[UR6][R42.64], R41 ;  /* 0x000000292a007986 */ /* 0x0005e8000c101506 */
.L_x_3801:
[----:B------:R-:W-:Y:S05]  /*5b50*/  BSYNC B0 ;  /* 0x0000000000007941 */ /* 0x000fea0003800000 */
.L_x_3800:
        /* <DEDUP_REMOVED lines=19> */
.L_x_3795:
        /* <DEDUP_REMOVED lines=221> */
.L_x_3807:
        /* <DEDUP_REMOVED lines=10> */
.L_x_8696:


//--------------------- .text._Z25selective_scan_fwd_kernelI32Selective_Scan_fwd_kernel_traitsILi128ELi16ELi1ELb1ELb1ELb1ELb1ELb1EN3c104HalfEfS2_EEv13SSMParamsBase --------------------------
	.section	.text._Z25selective_scan_fwd_kernelI32Selective_Scan_fwd_kernel_traitsILi128ELi16ELi1ELb1ELb1ELb1ELb1ELb1EN3c104HalfEfS2_EEv13SSMParamsBase,"ax",@progbits
	.align	128
        .global         _Z25selective_scan_fwd_kernelI32Selective_Scan_fwd_kernel_traitsILi128ELi16ELi1ELb1ELb1ELb1ELb1ELb1EN3c104HalfEfS2_EEv13SSMParamsBase
        .type           _Z25selective_scan_fwd_kernelI32Selective_Scan_fwd_kernel_traitsILi128ELi16ELi1ELb1ELb1ELb1ELb1ELb1EN3c104HalfEfS2_EEv13SSMParamsBase,@function
        .size           _Z25selective_scan_fwd_kernelI32Selective_Scan_fwd_kernel_traitsILi128ELi16ELi1ELb1ELb1ELb1ELb1ELb1EN3c104HalfEfS2_EEv13SSMParamsBase,(.L_x_8697 - _Z25selective_scan_fwd_kernelI32Selective_Scan_fwd_kernel_traitsILi128ELi16ELi1ELb1ELb1ELb1ELb1ELb1EN3c104HalfEfS2_EEv13SSMParamsBase)
        .other          _Z25selective_scan_fwd_kernelI32Selective_Scan_fwd_kernel_traitsILi128ELi16ELi1ELb1ELb1ELb1ELb1ELb1EN3c104HalfEfS2_EEv13SSMParamsBase,@"STO_CUDA_ENTRY STV_DEFAULT"
_Z25selective_scan_fwd_kernelI32Selective_Scan_fwd_kernel_traitsILi128ELi16ELi1ELb1ELb1ELb1ELb1ELb1EN3c104HalfEfS2_EEv13SSMParamsBase:
.text._Z25selective_scan_fwd_kernelI32Selective_Scan_fwd_kernel_traitsILi128ELi16ELi1ELb1ELb1ELb1ELb1ELb1EN3c104HalfEfS2_EEv13SSMParamsBase:
        /* <DEDUP_REMOVED lines=40> */
.L_x_3808:
        /* <DEDUP_REMOVED lines=35> */
.L_x_3809:
        /* <DEDUP_REMOVED lines=12> */
.L_x_3810:
        /* <DEDUP_REMOVED lines=200> */
.L_x_3811:
        /* <DEDUP_REMOVED lines=19> */
.L_x_3812:
        /* <DEDUP_REMOVED lines=13> */
.L_x_3860:
        /* <DEDUP_REMOVED lines=335> */
.L_x_3814:
[----:B------:R-:W-:Y:S05]  /*28e0*/  BSYNC B0 ;  /* 0x0000000000007941 */ /* 0x000fea0003800000 */
.L_x_3813:
        /* <DEDUP_REMOVED lines=37> */
.L_x_3816:
[----:B------:R-:W-:Y:S05]  /*2b40*/  BSYNC B0 ;  /* 0x0000000000007941 */ /* 0x000fea0003800000 */
.L_x_3815:
        /* <DEDUP_REMOVED lines=37> */
.L_x_3818:
[----:B------:R-:W-:Y:S05]  /*2da0*/  BSYNC B0 ;  /* 0x0000000000007941 */ /* 0x000fea0003800000 */
.L_x_3817:
        /* <DEDUP_REMOVED lines=37> */
.L_x_3820:
[----:B------:R-:W-:Y:S05]  /*3000*/  BSYNC B0 ;  /* 0x0000000000007941 */ /* 0x000fea0003800000 */
.L_x_3819:
        /* <DEDUP_REMOVED lines=37> */
.L_x_3822:
[----:B------:R-:W-:Y:S05]  /*3260*/  BSYNC B0 ;  /* 0x0000000000007941 */ /* 0x000fea0003800000 */
.L_x_3821:
        /* <DEDUP_REMOVED lines=37> */
.L_x_3824:
[----:B------:R-:W-:Y:S05]  /*34c0*/  BSYNC B0 ;  /* 0x0000000000007941 */ /* 0x000fea0003800000 */
.L_x_3823:
        /* <DEDUP_REMOVED lines=37> */
.L_x_3826:
[----:B------:R-:W-:Y:S05]  /*3720*/  BSYNC B0 ;  /* 0x0000000000007941 */ /* 0x000fea0003800000 */
.L_x_3825:
        /* <DEDUP_REMOVED lines=37> */
.L_x_3828:
[----:B------:R-:W-:Y:S05]  /*3980*/  BSYNC B0 ;  /* 0x0000000000007941 */ /* 0x000fea0003800000 */
.L_x_3827:
        /* <DEDUP_REMOVED lines=37> */
.L_x_3830:
[----:B------:R-:W-:Y:S05]  /*3be0*/  BSYNC B0 ;  /* 0x0000000000007941 */ /* 0x000fea0003800000 */
.L_x_3829:
        /* <DEDUP_REMOVED lines=37> */
.L_x_3832:
[----:B------:R-:W-:Y:S05]  /*3e40*/  BSYNC B0 ;  /* 0x0000000000007941 */ /* 0x000fea0003800000 */
.L_x_3831:
        /* <DEDUP_REMOVED lines=39> */
.L_x_3834:
[----:B------:R-:W-:Y:S05]  /*40c0*/  BSYNC B0 ;  /* 0x0000000000007941 */ /* 0x000fea0003800000 */
.L_x_3833:
        /* <DEDUP_REMOVED lines=41> */
.L_x_3836:
[----:B------:R-:W-:Y:S05]  /*4360*/  BSYNC B0 ;  /* 0x0000000000007941 */ /* 0x000fea0003800000 */
.L_x_3835:
        /* <DEDUP_REMOVED lines=42> */
.L_x_3838:
[----:B------:R-:W-:Y:S05]  /*4610*/  BSYNC B0 ;  /* 0x0000000000007941 */ /* 0x000fea0003800000 */
.L_x_3837:
        /* <DEDUP_REMOVED lines=42> */
.L_x_3840:
[----:B------:R-:W-:Y:S05]  /*48c0*/  BSYNC B0 ;  /* 0x0000000000007941 */ /* 0x000fea0003800000 */
.L_x_3839:
        /* <DEDUP_REMOVED lines=42> */
.L_x_3842:
[----:B------:R-:W-:Y:S05]  /*4b70*/  BSYNC B0 ;  /* 0x0000000000007941 */ /* 0x000fea0003800000 */
.L_x_3841:
        /* <DEDUP_REMOVED lines=42> */
.L_x_3844:
[----:B------:R-:W-:Y:S05]  /*4e20*/  BSYNC B0 ;  /* 0x0000000000007941 */ /* 0x000fea0003800000 */
.L_x_3843:
        /* <DEDUP_REMOVED lines=43> */
.L_x_3855:
        /* <DEDUP_REMOVED lines=438> */
.L_x_3847:
        /* <DEDUP_REMOVED lines=11> */
.L_x_3846:
        /* <DEDUP_REMOVED lines=93> */
.L_x_3849:
[----:B------:R-:W-:Y:S05]  /*72c0*/  BSYNC B0 ;  /* 0x0000000000007941 */ /* 0x000fea0003800000 */
.L_x_3848:
        /* <DEDUP_REMOVED lines=47> */
.L_x_3852:
        /* <DEDUP_REMOVED lines=32> */
.L_x_3853:
[----:B------:R1:W5:Y:S02]  /*77c0*/  LDG.E R43, desc[UR6][R78.64] ;  /* 0x000000064e2b7981 */ /* 0x000364000c1e1900 */
.L_x_3854:
        /* <DEDUP_REMOVED lines=18> */
.L_x_3851:
[----:B------:R-:W-:Y:S05]  /*78f0*/  BSYNC B0 ;  /* 0x0000000000007941 */ /* 0x000fea0003800000 */
.L_x_3850:
        /* <DEDUP_REMOVED lines=19> */
.L_x_3845:
        /* <DEDUP_REMOVED lines=85> */
.L_x_3857:
[----:B------:R-:W-:Y:S05]  /*7f80*/  BSYNC B0 ;  /* 0x0000000000007941 */ /* 0x000fea0003800000 */
.L_x_3856:
        /* <DEDUP_REMOVED lines=360> */
.L_x_3859:
[----:B------:R-:W-:Y:S05]  /*9610*/  BSYNC B0 ;  /* 0x0000000000007941 */ /* 0x000fea0003800000 */
.L_x_3858:
        /* <DEDUP_REMOVED lines=57> */
.L_x_3861:
        /* <DEDUP_REMOVED lines=13> */
.L_x_8697:


//--------------------- .text._Z25selective_scan_fwd_kernelI32Selective_Scan_fwd_kernel_traitsILi32ELi16ELi1ELb0ELb1ELb1ELb0ELb0EN3c104HalfEfS2_EEv13SSMParamsBase --------------------------
	.section	.text._Z25selective_scan_fwd_kernelI32Selective_Scan_fwd_kernel_traitsILi32ELi16ELi1ELb0ELb1ELb1ELb0ELb0EN3c104HalfEfS2_EEv13SSMParamsBase,"ax",@progbits
	.align	128
        .global         _Z25selective_scan_fwd_kernelI32Selective_Scan_fwd_kernel_traitsILi32ELi16ELi1ELb0ELb1ELb1ELb0ELb0EN3c104HalfEfS2_EEv13SSMParamsBase
        .type           _Z25selective_scan_fwd_kernelI32Selective_Scan_fwd_kernel_traitsILi32ELi16ELi1ELb0ELb1ELb1ELb0ELb0EN3c104HalfEfS2_EEv13SSMParamsBase,@function
        .size           _Z25selective_scan_fwd_kernelI32Selective_Scan_fwd_kernel_traitsILi32ELi16ELi1ELb0ELb1ELb1ELb0ELb0EN3c104HalfEfS2_EEv13SSMParamsBase,(.L_x_8698 - _Z25selective_scan_fwd_kernelI32Selective_Scan_fwd_kernel_traitsILi32ELi16ELi1ELb0ELb1ELb1ELb0ELb0EN3c104HalfEfS2_EEv13SSMParamsBase)
        .other          _Z25selective_scan_fwd_kernelI32Selective_Scan_fwd_kernel_traitsILi32ELi16ELi1ELb0ELb1ELb1ELb0ELb0EN3c104HalfEfS2_EEv13SSMParamsBase,@"STO_CUDA_ENTRY STV_DEFAULT"
_Z25selective_scan_fwd_kernelI32Selective_Scan_fwd_kernel_traitsILi32ELi16ELi1ELb0ELb1ELb1ELb0ELb0EN3c104HalfEfS2_EEv13SSMParamsBase:
.text._Z25selective_scan_fwd_kernelI32Selective_Scan_fwd_kernel_traitsILi32ELi16ELi1ELb0ELb1ELb1ELb0ELb0EN3c104HalfEfS2_EEv13SSMParamsBase:
        /* <DEDUP_REMOVED lines=38> */
.L_x_3862:
        /* <DEDUP_REMOVED lines=39> */
.L_x_3863:
        /* <DEDUP_REMOVED lines=12> */
.L_x_3864:
        /* <DEDUP_REMOVED lines=185> */
.L_x_3865:
        /* <DEDUP_REMOVED lines=18> */
.L_x_3866:
        /* <DEDUP_REMOVED lines=13> */
.L_x_3910:
        /* <DEDUP_REMOVED lines=313> */
.L_x_3868:
[----:B------:R-:W-:Y:S05]  /*26a0*/  BSYNC B0 ;  /* 0x0000000000007941 */ /* 0x000fea0003800000 */
.L_x_3867:
        /* <DEDUP_REMOVED lines=37> */
.L_x_3870:
[----:B------:R-:W-:Y:S05]  /*2900*/  BSYNC B0 ;  /* 0x0000000000007941 */ /* 0x000fea0003800000 */
.L_x_3869:
        /* <DEDUP_REMOVED lines=37> */
.L_x_3872:
[----:B------:R-:W-:Y:S05]  /*2b60*/  BSYNC B0 ;  /* 0x0000000000007941 */ /* 0x000fea0003800000 */
.L_x_3871:
        /* <DEDUP_REMOVED lines=37> */
.L_x_3874:
[----:B------:R-:W-:Y:S05]  /*2dc0*/  BSYNC B0 ;  /* 0x0000000000007941 */ /* 0x000fea0003800000 */
.L_x_3873:
        /* <DEDUP_REMOVED lines=37> */
.L_x_3876:
[----:B------:R-:W-:Y:S05]  /*3020*/  BSYNC B0 ;  /* 0x0000000000007941 */ /* 0x000fea0003800000 */
.L_x_3875:
        /* <DEDUP_REMOVED lines=37> */
.L_x_3878:
[----:B------:R-:W-:Y:S05]  /*3280*/  BSYNC B0 ;  /* 0x0000000000007941 */ /* 0x000fea0003800000 */
.L_x_3877:
        /* <DEDUP_REMOVED lines=37> */
.L_x_3880:
[----:B------:R-:W-:Y:S05]  /*34e0*/  BSYNC B0 ;  /* 0x0000000000007941 */ /* 0x000fea0003800000 */
.L_x_3879:
        /* <DEDUP_REMOVED lines=37> */
.L_x_3882:
[----:B------:R-:W-:Y:S05]  /*3740*/  BSYNC B0 ;  /* 0x0000000000007941 */ /* 0x000fea0003800000 */
.L_x_3881:
        /* <DEDUP_REMOVED lines=37> */
.L_x_3884:
[----:B------:R-:W-:Y:S05]  /*39a0*/  BSYNC B0 ;  /* 0x0000000000007941 */ /* 0x000fea0003800000 */
.L_x_3883:
        /* <DEDUP_REMOVED lines=37> */
.L_x_3886:
[----:B------:R-:W-:Y:S05]  /*3c00*/  BSYNC B0 ;  /* 0x0000000000007941 */ /* 0x000fea0003800000 */
.L_x_3885:
        /* <DEDUP_REMOVED lines=39> */
.L_x_3888:
[----:B------:R-:W-:Y:S05]  /*3e80*/  BSYNC B0 ;  /* 0x0000000000007941 */ /* 0x000fea0003800000 */
.L_x_3887:
        /* <DEDUP_REMOVED lines=37> */
.L_x_3890:
[----:B------:R-:W-:Y:S05]  /*40e0*/  BSYNC B0 ;  /* 0x0000000000007941 */ /* 0x000fea0003800000 */
.L_x_3889:
        /* <DEDUP_REMOVED lines=42> */
.L_x_3892:
[----:B------:R-:W-:Y:S05]  /*4390*/  BSYNC B0 ;  /* 0x0000000000007941 */ /* 0x000fea0003800000 */
.L_x_3891:
        /* <DEDUP_REMOVED lines=42> */
.L_x_3894:
[----:B------:R-:W-:Y:S05]  /*4640*/  BSYNC B0 ;  /* 0x0000000000007941 */ /* 0x000fea0003800000 */
.L_x_3893:
        /* <DEDUP_REMOVED lines=42> */
.L_x_3896:
[----:B------:R-:W-:Y:S05]  /*48f0*/  BSYNC B0 ;  /* 0x0000000000007941 */ /* 0x000fea0003800000 */
.L_x_3895:
        /* <DEDUP_REMOVED lines=42> */
.L_x_3898:
[----:B------:R-:W-:Y:S05]  /*4ba0*/  BSYNC B0 ;  /* 0x0000000000007941 */ /* 0x000fea0003800000 */
.L_x_3897:
        /* <DEDUP_REMOVED lines=44> */
.L_x_3907:
        /* <DEDUP_REMOVED lines=429> */
[----:B------:R-:W2:Y:S02]  /*6940*/  LDG.E.U16 R22, desc[UR6][R22.64] ;  /* 0x0000000616167981 */ /* 0x000ea4000c1e1500 */
[----:B--2---:R-:W-:Y:S01]  /*6950*/  HADD2.F32 R19, -RZ, R22.H0_H0 ;  /* 0x20000016ff137230 */ /* 0x004fe20000004100 */
[----:B------:R-:W-:Y:S06]  /*6960*/  BRA `(.L_x_3900) ;  /* 0x0000000000287947 */ /* 0x000fec0003800000 */
.L_x_3901:
        /* <DEDUP_REMOVED lines=8> */
[----:B------:R-:W2:Y:S02]  /*69f0*/  LDG.E.U16 R22, desc[UR6][R22.64] ;  /* 0x0000000616167981 */ /* 0x000ea4000c1e1500 */
[----:B--2---:R-:W-:-:S07]  /*6a00*/  HADD2.F32 R19, -RZ, R22.H0_H0 ;  /* 0x20000016ff137230 */ /* 0x004fce0000004100 */
.L_x_3900:
        /* <DEDUP_REMOVED lines=62> */
[----:B0-----:R-:W-:Y:S01]  /*6df0*/  @!P5 IMAD.MOV.U32 R181, RZ, RZ, R19 ;  /* 0x000000ffffb5d224 */ /* 0x001fe200078e0013 */
        /* <DEDUP_REMOVED lines=39> */
[----:B------:R-:W-:Y:S01]  /*7070*/  IMAD R114, R114, UR14, RZ ;  /* 0x0000000e72727c24 */ /* 0x000fe2000f8e02ff */
[----:B------:R-:W-:Y:S01]  /*7080*/  F2FP.F16.F32.PACK_AB R23, RZ, R23 ;  /* 0x00000017ff17723e */ /* 0x000fe200000000ff */
[----:B------:R-:W-:Y:S02]  /*7090*/  IMAD.MOV.U32 R19, RZ, RZ, R27 ;  /* 0x000000ffff137224 */ /* 0x000fe400078e001b */
[C---:B------:R-:W-:Y:S02]  /*70a0*/  IMAD R21, R115.reuse, UR15, R114 ;  /* 0x0000000f73157c24 */ /* 0x040fe4000f8e0272 */
[----:B------:R-:W-:-:S05]  /*70b0*/  IMAD.WIDE.U32 R18, R115, UR14, R18 ;  /* 0x0000000e73127c25 */ /* 0x000fca000f8e0012 */
[----:B------:R-:W-:Y:S02]  /*70c0*/  IADD3 R21, R19, R21, RZ ;  /* 0x0000001513157210 */ /* 0x000fe40007ffe0ff */
[----:B------:R-:W-:-:S04]  /*70d0*/  LEA R20, P5, R18, R14, 0x1 ;  /* 0x0000000e12147211 */ /* 0x000fc800078a08ff */
[----:B------:R-:W-:-:S05]  /*70e0*/  LEA.HI.X R21, R18, R15, R21, 0x1, P5 ;  /* 0x0000000f12157211 */ /* 0x000fca00028f0c15 */
[----:B------:R2:W-:Y:S01]  /*70f0*/  STG.E.U16 desc[UR6][R20.64], R23 ;  /* 0x0000001714007986 */ /* 0x0005e2000c101506 */
[----:B------:R-:W-:Y:S05]  /*7100*/  BRA `(.L_x_3903) ;  /* 0x0000000000c47947 */ /* 0x000fea0003800000 */
.L_x_3904:
        /* <DEDUP_REMOVED lines=31> */
.L_x_3905:
[----:B------:R0:W5:Y:S02]  /*7300*/  LDG.E R19, desc[UR6][R6.64] ;  /* 0x0000000606137981 */ /* 0x000164000c1e1900 */
.L_x_3906:
[----:B-----5:R-:W-:-:S05]  /*7310*/  IMAD.WIDE R18, R19, 0x4, R10 ;  /* 0x0000000413127825 */ /* 0x020fca00078e020a */
[----:B------:R1:W2:Y:S01]  /*7320*/  LDG.E R119, desc[UR6][R18.64] ;  /* 0x0000000612777981 */ /* 0x0002a2000c1e1900 */
[----:B------:R-:W-:Y:S01]  /*7330*/  IMAD R114, R114, UR14, RZ ;  /* 0x0000000e72727c24 */ /* 0x000fe2000f8e02ff */
[----:B------:R-:W-:Y:S02]  /*7340*/  F2FP.F16.F32.PACK_AB R23, RZ, R23 ;  /* 0x00000017ff17723e */ /* 0x000fe400000000ff */
        /* <DEDUP_REMOVED lines=12> */
[----:B------:R1:W-:Y:S04]  /*7410*/  STG.E.U16 desc[UR6][R18.64], R23 ;  /* 0x0000001712007986 */ /* 0x0003e8000c101506 */
.L_x_3903:
[----:B------:R-:W-:Y:S05]  /*7420*/  BSYNC B0 ;  /* 0x0000000000007941 */ /* 0x000fea0003800000 */
.L_x_3902:
        /* <DEDUP_REMOVED lines=19> */
.L_x_3899:
        /* <DEDUP_REMOVED lines=78> */
.L_x_3909:
[----:B------:R-:W-:Y:S05]  /*7a40*/  BSYNC B0 ;  /* 0x0000000000007941 */ /* 0x000fea0003800000 */
.L_x_3908:
        /* <DEDUP_REMOVED lines=66> */
.L_x_3911:
        /* <DEDUP_REMOVED lines=9> */
.L_x_8698:


//--------------------- .text._Z25selective_scan_fwd_kernelI32Selective_Scan_fwd_kernel_traitsILi32ELi16ELi1ELb0ELb1ELb1ELb0ELb1EN3c104HalfEfS2_EEv13SSMParamsBase --------------------------
	.section	.text._Z25selective_scan_fwd_kernelI32Selective_Scan_fwd_kernel_traitsILi32ELi16ELi1ELb0ELb1ELb1ELb0ELb1EN3c104HalfEfS2_EEv13SSMParamsBase,"ax",@progbits
	.align	128
        .global         _Z25selective_scan_fwd_kernelI32Selective_Scan_fwd_kernel_traitsILi32ELi16ELi1ELb0ELb1ELb1ELb0ELb1EN3c104HalfEfS2_EEv13SSMParamsBase
        .type           _Z25selective_scan_fwd_kernelI32Selective_Scan_fwd_kernel_traitsILi32ELi16ELi1ELb0ELb1ELb1ELb0ELb1EN3c104HalfEfS2_EEv13SSMParamsBase,@function
        .size           _Z25selective_scan_fwd_kernelI32Selective_Scan_fwd_kernel_traitsILi32ELi16ELi1ELb0ELb1ELb1ELb0ELb1EN3c104HalfEfS2_EEv13SSMParamsBase,(.L_x_8699 - _Z25selective_scan_fwd_kernelI32Selective_Scan_fwd_kernel_traitsILi32ELi16ELi1ELb0ELb1ELb1ELb0ELb1EN3c104HalfEfS2_EEv13SSMParamsBase)
        .other          _Z25selective_scan_fwd_kernelI32Selective_Scan_fwd_kernel_traitsILi32ELi16ELi1ELb0ELb1ELb1ELb0ELb1EN3c104HalfEfS2_EEv13SSMParamsBase,@"STO_CUDA_ENTRY STV_DEFAULT"
_Z25selective_scan_fwd_kernelI32Selective_Scan_fwd_kernel_traitsILi32ELi16ELi1ELb0ELb1ELb1ELb0ELb1EN3c104HalfEfS2_EEv13SSMParamsBase:
.text._Z25selective_scan_fwd_kernelI32Selective_Scan_fwd_kernel_traitsILi32ELi16ELi1ELb0ELb1ELb1ELb0ELb1EN3c104HalfEfS2_EEv13SSMParamsBase:
        /* <DEDUP_REMOVED lines=39> */
.L_x_3912:
        /* <DEDUP_REMOVED lines=38> */
.L_x_3913:
        /* <DEDUP_REMOVED lines=12> */
.L_x_3914:
        /* <DEDUP_REMOVED lines=191> */
.L_x_3915:
        /* <DEDUP_REMOVED lines=18> */
.L_x_3916:
        /* <DEDUP_REMOVED lines=14> */
.L_x_3960:
        /* <DEDUP_REMOVED lines=311> */
.L_x_3918:
[----:B------:R-:W-:Y:S05]  /*26f0*/  BSYNC B0 ;  /* 0x0000000000007941 */ /* 0x000fea0003800000 */
.L_x_3917:
        /* <DEDUP_REMOVED lines=37> */
.L_x_3920:
[----:B------:R-:W-:Y:S05]  /*2950*/  BSYNC B0 ;  /* 0x0000000000007941 */ /* 0x000fea0003800000 */
.L_x_3919:
        /* <DEDUP_REMOVED lines=37> */
.L_x_3922:
[----:B------:R-:W-:Y:S05]  /*2bb0*/  BSYNC B0 ;  /* 0x0000000000007941 */ /* 0x000fea0003800000 */
.L_x_3921:
        /* <DEDUP_REMOVED lines=37> */
.L_x_3924:
[----:B------:R-:W-:Y:S05]  /*2e10*/  BSYNC B0 ;  /* 0x0000000000007941 */ /* 0x000fea0003800000 */
.L_x_3923:
        /* <DEDUP_REMOVED lines=37> */
.L_x_3926:
[----:B------:R-:W-:Y:S05]  /*3070*/  BSYNC B0 ;  /* 0x0000000000007941 */ /* 0x000fea0003800000 */
.L_x_3925:
        /* <DEDUP_REMOVED lines=37> */
.L_x_3928:
[----:B------:R-:W-:Y:S05]  /*32d0*/  BSYNC B0 ;  /* 0x0000000000007941 */ /* 0x000fea0003800000 */
.L_x_3927:
        /* <DEDUP_REMOVED lines=37> */
.L_x_3930:
[----:B------:R-:W-:Y:S05]  /*3530*/  BSYNC B0 ;  /* 0x0000000000007941 */ /* 0x000fea0003800000 */
.L_x_3929:
        /* <DEDUP_REMOVED lines=37> */
.L_x_3932:
[----:B------:R-:W-:Y:S05]  /*3790*/  BSYNC B0 ;  /* 0x0000000000007941 */ /* 0x000fea0003800000 */
.L_x_3931:
        /* <DEDUP_REMOVED lines=37> */
.L_x_3934:
[----:B------:R-:W-:Y:S05]  /*39f0*/  BSYNC B0 ;  /* 0x0000000000007941 */ /* 0x000fea0003800000 */
.L_x_3933:
        /* <DEDUP_REMOVED lines=37> */
.L_x_3936:
[----:B------:R-:W-:Y:S05]  /*3c50*/  BSYNC B0 ;  /* 0x0000000000007941 */ /* 0x000fea0003800000 */
.L_x_3935:
        /* <DEDUP_REMOVED lines=39> */
.L_x_3938:
[----:B------:R-:W-:Y:S05]  /*3ed0*/  BSYNC B0 ;  /* 0x0000000000007941 */ /* 0x000fea0003800000 */
.L_x_3937:
        /* <DEDUP_REMOVED lines=37> */
.L_x_3940:
[----:B------:R-:W-:Y:S05]  /*4130*/  BSYNC B0 ;  /* 0x0000000000007941 */ /* 0x000fea0003800000 */
.L_x_3939:
        /* <DEDUP_REMOVED lines=42> */
.L_x_3942:
[----:B------:R-:W-:Y:S05]  /*43e0*/  BSYNC B0 ;  /* 0x0000000000007941 */ /* 0x000fea0003800000 */
.L_x_3941:
        /* <DEDUP_REMOVED lines=42> */
.L_x_3944:
[----:B------:R-:W-:Y:S05]  /*4690*/  BSYNC B0 ;  /* 0x0000000000007941 */ /* 0x000fea0003800000 */
.L_x_3943:
        /* <DEDUP_REMOVED lines=42> */
.L_x_3946:
[----:B------:R-:W-:Y:S05]  /*4940*/  BSYNC B0 ;  /* 0x0000000000007941 */ /* 0x000fea0003800000 */
.L_x_3945:
        /* <DEDUP_REMOVED lines=42> */
.L_x_3948:
[----:B------:R-:W-:Y:S05]  /*4bf0*/  BSYNC B0 ;  /* 0x0000000000007941 */ /* 0x000fea0003800000 */
.L_x_3947:
        /* <DEDUP_REMOVED lines=44> */
.L_x_3957:
        /* <DEDUP_REMOVED lines=431> */
[----:B--2---:R-:W-:Y:S01]  /*69b0*/  HADD2.F32 R19, -RZ, R22.H0_H0 ;  /* 0x20000016ff137230 */ /* 0x004fe20000004100 */
[----:B------:R-:W-:Y:S06]  /*69c0*/  BRA `(.L_x_3950) ;  /* 0x0000000000287947 */ /* 0x000fec0003800000 */
.L_x_3951:
        /* <DEDUP_REMOVED lines=9> */
[----:B--2---:R-:W-:-:S07]  /*6a60*/  HADD2.F32 R19, -RZ, R22.H0_H0 ;  /* 0x20000016ff137230 */ /* 0x004fce0000004100 */
.L_x_3950:
        /* <DEDUP_REMOVED lines=62> */
[----:B0-----:R-:W-:Y:S01]  /*6e50*/  @!P5 MOV R184, R19 ;  /* 0x0000001300b8d202 */ /* 0x001fe20000000f00 */
        /* <DEDUP_REMOVED lines=39> */
[----:B------:R-:W-:Y:S01]  /*70d0*/  IMAD R118, R118, UR14, RZ ;  /* 0x0000000e76767c24 */ /* 0x000fe2000f8e02ff */
[----:B------:R-:W-:Y:S01]  /*70e0*/  F2FP.F16.F32.PACK_AB R23, RZ, R23 ;  /* 0x00000017ff17723e */ /* 0x000fe200000000ff */
[----:B------:R-:W-:Y:S02]  /*70f0*/  IMAD.MOV.U32 R18, RZ, RZ, R24 ;  /* 0x000000ffff127224 */ /* 0x000fe400078e0018 */
[C---:B------:R-:W-:Y:S02]  /*7100*/  IMAD R21, R117.reuse, UR15, R118 ;  /* 0x0000000f75157c24 */ /* 0x040fe4000f8e0276 */
[----:B------:R-:W-:-:S04]  /*7110*/  IMAD.WIDE.U32 R18, R117, UR14, R18 ;  /* 0x0000000e75127c25 */ /* 0x000fc8000f8e0012 */
[----:B------:R-:W-:Y:S01]  /*7120*/  IMAD.IADD R21, R19, 0x1, R21 ;  /* 0x0000000113157824 */ /* 0x000fe200078e0215 */
[----:B------:R-:W-:-:S04]  /*7130*/  LEA R20, P5, R18, R14, 0x1 ;  /* 0x0000000e12147211 */ /* 0x000fc800078a08ff */
[----:B------:R-:W-:-:S05]  /*7140*/  LEA.HI.X R21, R18, R15, R21, 0x1, P5 ;  /* 0x0000000f12157211 */ /* 0x000fca00028f0c15 */
[----:B------:R2:W-:Y:S01]  /*7150*/  STG.E.U16 desc[UR6][R20.64], R23 ;  /* 0x0000001714007986 */ /* 0x0005e2000c101506 */
[----:B------:R-:W-:Y:S05]  /*7160*/  BRA `(.L_x_3953) ;  /* 0x0000000000c47947 */ /* 0x000fea0003800000 */
.L_x_3954:
        /* <DEDUP_REMOVED lines=31> */
.L_x_3955:
[----:B------:R0:W5:Y:S02]  /*7360*/  LDG.E R19, desc[UR6][R6.64] ;  /* 0x0000000606137981 */ /* 0x000164000c1e1900 */
.L_x_3956:
        /* <DEDUP_REMOVED lines=16> */
[----:B------:R1:W-:Y:S04]  /*7470*/  STG.E.U16 desc[UR6][R18.64], R23 ;  /* 0x0000001712007986 */ /* 0x0003e8000c101506 */
.L_x_3953:
[----:B------:R-:W-:Y:S05]  /*7480*/  BSYNC B0 ;  /* 0x0000000000007941 */ /* 0x000fea0003800000 */
.L_x_3952:
        /* <DEDUP_REMOVED lines=19> */
.L_x_3949:
        /* <DEDUP_REMOVED lines=76> */
.L_x_3959:
[----:B------:R-:W-:Y:S05]  /*7a80*/  BSYNC B0 ;  /* 0x0000000000007941 */ /* 0x000fea0003800000 */
.L_x_3958:
        /* <DEDUP_REMOVED lines=73> */
.L_x_3961:
        /* <DEDUP_REMOVED lines=14> */
.L_x_8699:


//--------------------- .text._Z25selective_scan_fwd_kernelI32Selective_Scan_fwd_kernel_traitsILi32ELi16ELi1ELb0ELb1ELb1ELb1ELb0EN3c104HalfEfS2_EEv13SSMParamsBase --------------------------
	.section	.text._Z25selective_scan_fwd_kernelI32Selective_Scan_fwd_kernel_traitsILi32ELi16ELi1ELb0ELb1ELb1ELb1ELb0EN3c104HalfEfS2_EEv13SSMParamsBase,"ax",@progbits
	.align	128
        .global         _Z25selective_scan_fwd_kernelI32Selective_Scan_fwd_kernel_traitsILi32ELi16ELi1ELb0ELb1ELb1ELb1ELb0EN3c104HalfEfS2_EEv13SSMParamsBase
        .type           _Z25selective_scan_fwd_kernelI32Selective_Scan_fwd_kernel_traitsILi32ELi16ELi1ELb0ELb1ELb1ELb1ELb0EN3c104HalfEfS2_EEv13SSMParamsBase,@function
        .size           _Z25selective_scan_fwd_kernelI32Selective_Scan_fwd_kernel_traitsILi32ELi16ELi1ELb0ELb1ELb1ELb1ELb0EN3c104HalfEfS2_EEv13SSMParamsBase,(.L_x_8700 - _Z25selective_scan_fwd_kernelI32Selective_Scan_fwd_kernel_traitsILi32ELi16ELi1ELb0ELb1ELb1ELb1ELb0EN3c104HalfEfS2_EEv13SSMParamsBase)
        .other          _Z25selective_scan_fwd_kernelI32Selective_Scan_fwd_kernel_traitsILi32ELi16ELi1ELb0ELb1ELb1ELb1ELb0EN3c104HalfEfS2_EEv13SSMParamsBase,@"STO_CUDA_ENTRY STV_DEFAULT"
_Z25selective_scan_fwd_kernelI32Selective_Scan_fwd_kernel_traitsILi32ELi16ELi1ELb0ELb1ELb1ELb1ELb0EN3c104HalfEfS2_EEv13SSMParamsBase:
.text._Z25selective_scan_fwd_kernelI32Selective_Scan_fwd_kernel_traitsILi32ELi16ELi1ELb0ELb1ELb1ELb1ELb0EN3c104HalfEfS2_EEv13SSMParamsBase:
        /* <DEDUP_REMOVED lines=38> */
.L_x_3962:
        /* <DEDUP_REMOVED lines=39> */
.L_x_3963:
        /* <DEDUP_REMOVED lines=12> */
.L_x_3964:
        /* <DEDUP_REMOVED lines=187> */
.L_x_3965:
        /* <DEDUP_REMOVED lines=18> */
.L_x_3966:
        /* <DEDUP_REMOVED lines=14> */
.L_x_4012:
        /* <DEDUP_REMOVED lines=316> */
.L_x_3968:
[----:B------:R-:W-:Y:S05]  /*2700*/  BSYNC B0 ;  /* 0x0000000000007941 */ /* 0x000fea0003800000 */
.L_x_3967:
        /* <DEDUP_REMOVED lines=37> */
.L_x_3970:
[----:B------:R-:W-:Y:S05]  /*2960*/  BSYNC B0 ;  /* 0x0000000000007941 */ /* 0x000fea0003800000 */
.L_x_3969:
        /* <DEDUP_REMOVED lines=37> */
.L_x_3972:
[----:B------:R-:W-:Y:S05]  /*2bc0*/  BSYNC B0 ;  /* 0x0000000000007941 */ /* 0x000fea0003800000 */
.L_x_3971:
        /* <DEDUP_REMOVED lines=37> */
.L_x_3974:
[----:B------:R-:W-:Y:S05]  /*2e20*/  BSYNC B0 ;  /* 0x0000000000007941 */ /* 0x000fea0003800000 */
.L_x_3973:
        /* <DEDUP_REMOVED lines=37> */
.L_x_3976:
[----:B------:R-:W-:Y:S05]  /*3080*/  BSYNC B0 ;  /* 0x0000000000007941 */ /* 0x000fea0003800000 */
.L_x_3975:
        /* <DEDUP_REMOVED lines=37> */
.L_x_3978:
[----:B------:R-:W-:Y:S05]  /*32e0*/  BSYNC B0 ;  /* 0x0000000000007941 */ /* 0x000fea0003800000 */
.L_x_3977:
        /* <DEDUP_REMOVED lines=37> */
.L_x_3980:
[----:B------:R-:W-:Y:S05]  /*3540*/  BSYNC B0 ;  /* 0x0000000000007941 */ /* 0x000fea0003800000 */
.L_x_3979:
        /* <DEDUP_REMOVED lines=37> */
.L_x_3982:
[----:B------:R-:W-:Y:S05]  /*37a0*/  BSYNC B0 ;  /* 0x0000000000007941 */ /* 0x000fea0003800000 */
.L_x_3981:
        /* <DEDUP_REMOVED lines=37> */
.L_x_3984:
[----:B------:R-:W-:Y:S05]  /*3a00*/  BSYNC B0 ;  /* 0x0000000000007941 */ /* 0x000fea0003800000 */
.L_x_3983:
        /* <DEDUP_REMOVED lines=37> */
.L_x_3986:
[----:B------:R-:W-:Y:S05]  /*3c60*/  BSYNC B0 ;  /* 0x0000000000007941 */ /* 0x000fea0003800000 */
.L_x_3985:
        /* <DEDUP_REMOVED lines=39> */
.L_x_3988:
[----:B------:R-:W-:Y:S05]  /*3ee0*/  BSYNC B0 ;  /* 0x0000000000007941 */ /* 0x000fea0003800000 */
.L_x_3987:
        /* <DEDUP_REMOVED lines=41> */
.L_x_3990:
[----:B------:R-:W-:Y:S05]  /*4180*/  BSYNC B0 ;  /* 0x0000000000007941 */ /* 0x000fea0003800000 */
.L_x_3989:
        /* <DEDUP_REMOVED lines=42> */
.L_x_3992:
[----:B------:R-:W-:Y:S05]  /*4430*/  BSYNC B0 ;  /* 0x0000000000007941 */ /* 0x000fea0003800000 */
.L_x_3991:
        /* <DEDUP_REMOVED lines=42> */
.L_x_3994:
[----:B------:R-:W-:Y:S05]  /*46e0*/  BSYNC B0 ;  /* 0x0000000000007941 */ /* 0x000fea0003800000 */
.L_x_3993:
        /* <DEDUP_REMOVED lines=42> */
.L_x_3996:
[----:B------:R-:W-:Y:S05]  /*4990*/  BSYNC B0 ;  /* 0x0000000000007941 */ /* 0x000fea0003800000 */
.L_x_3995:
        /* <DEDUP_REMOVED lines=42> */
.L_x_3998:
[----:B------:R-:W-:Y:S05]  /*4c40*/  BSYNC B0 ;  /* 0x0000000000007941 */ /* 0x000fea0003800000 */
.L_x_3997:
        /* <DEDUP_REMOVED lines=44> */
.L_x_4007:
        /* <DEDUP_REMOVED lines=432> */
.L_x_4001:
        /* <DEDUP_REMOVED lines=10> */
.L_x_4000:
        /* <DEDUP_REMOVED lines=112> */
.L_x_4004:
        /* <DEDUP_REMOVED lines=32> */
.L_x_4005:
[----:B------:R0:W5:Y:S02]  /*73b0*/  LDG.E R19, desc[UR6][R6.64] ;  /* 0x0000000606137981 */ /* 0x000164000c1e1900 */
.L_x_4006:
        /* <DEDUP_REMOVED lines=17> */
.L_x_4003:
[----:B------:R-:W-:Y:S05]  /*74d0*/  BSYNC B0 ;  /* 0x0000000000007941 */ /* 0x000fea0003800000 */
.L_x_4002:
        /* <DEDUP_REMOVED lines=19> */
.L_x_3999:
        /* <DEDUP_REMOVED lines=84> */
.L_x_4009:
[----:B------:R-:W-:Y:S05]  /*7b50*/  BSYNC B0 ;  /* 0x0000000000007941 */ /* 0x000fea0003800000 */
.L_x_4008:
        /* <DEDUP_REMOVED lines=360> */
.L_x_4011:
[----:B------:R-:W-:Y:S05]  /*91e0*/  BSYNC B0 ;  /* 0x0000000000007941 */ /* 0x000fea0003800000 */
.L_x_4010:
        /* <DEDUP_REMOVED lines=57> */
.L_x_4013:
        /* <DEDUP_REMOVED lines=16> */
.L_x_8700:


//--------------------- .text._Z25selective_scan_fwd_kernelI32Selective_Scan_fwd_kernel_traitsILi32ELi16ELi1ELb0ELb1ELb1ELb1ELb1EN3c104HalfEfS2_EEv13SSMParamsBase --------------------------
	.section	.text._Z25selective_scan_fwd_kernelI32Selective_Scan_fwd_kernel_traitsILi32ELi16ELi1ELb0ELb1ELb1ELb1ELb1EN3c104HalfEfS2_EEv13SSMParamsBase,"ax",@progbits
	.align	128
        .global         _Z25selective_scan_fwd_kernelI32Selective_Scan_fwd_kernel_traitsILi32ELi16ELi1ELb0ELb1ELb1ELb1ELb1EN3c104HalfEfS2_EEv13SSMParamsBase
        .type           _Z25selective_scan_fwd_kernelI32Selective_Scan_fwd_kernel_traitsILi32ELi16ELi1ELb0ELb1ELb1ELb1ELb1EN3c104HalfEfS2_EEv13SSMParamsBase,@function
        .size           _Z25selective_scan_fwd_kernelI32Selective_Scan_fwd_kernel_traitsILi32ELi16ELi1ELb0ELb1ELb1ELb1ELb1EN3c104HalfEfS2_EEv13SSMParamsBase,(.L_x_8701 - _Z25selective_scan_fwd_kernelI32Selective_Scan_fwd_kernel_traitsILi32ELi16ELi1ELb0ELb1ELb1ELb1ELb1EN3c104HalfEfS2_EEv13SSMParamsBase)
        .other          _Z25selective_scan_fwd_kernelI32Selective_Scan_fwd_kernel_traitsILi32ELi16ELi1ELb0ELb1ELb1ELb1ELb1EN3c104HalfEfS2_EEv13SSMParamsBase,@"STO_CUDA_ENTRY STV_DEFAULT"
_Z25selective_scan_fwd_kernelI32Selective_Scan_fwd_kernel_traitsILi32ELi16ELi1ELb0ELb1ELb1ELb1ELb1EN3c104HalfEfS2_EEv13SSMParamsBase:
.text._Z25selective_scan_fwd_kernelI32Selective_Scan_fwd_kernel_traitsILi32ELi16ELi1ELb0ELb1ELb1ELb1ELb1EN3c104HalfEfS2_EEv13SSMParamsBase:
        /* <DEDUP_REMOVED lines=38> */
.L_x_4014:
        /* <DEDUP_REMOVED lines=35> */
.L_x_4015:
        /* <DEDUP_REMOVED lines=12> */
.L_x_4016:
        /* <DEDUP_REMOVED lines=189> */
.L_x_4017:
        /* <DEDUP_REMOVED lines=18> */
.L_x_4018:
        /* <DEDUP_REMOVED lines=12> */
.L_x_4064:
        /* <DEDUP_REMOVED lines=311> */
.L_x_4020:
[----:B------:R-:W-:Y:S05]  /*2670*/  BSYNC B0 ;  /* 0x0000000000007941 */ /* 0x000fea0003800000 */
.L_x_4019:
        /* <DEDUP_REMOVED lines=37> */
.L_x_4022:
[----:B------:R-:W-:Y:S05]  /*28d0*/  BSYNC B0 ;  /* 0x0000000000007941 */ /* 0x000fea0003800000 */
.L_x_4021:
        /* <DEDUP_REMOVED lines=37> */
.L_x_4024:
[----:B------:R-:W-:Y:S05]  /*2b30*/  BSYNC B0 ;  /* 0x0000000000007941 */ /* 0x000fea0003800000 */
.L_x_4023:
        /* <DEDUP_REMOVED lines=37> */
.L_x_4026:
[----:B------:R-:W-:Y:S05]  /*2d90*/  BSYNC B0 ;  /* 0x0000000000007941 */ /* 0x000fea0003800000 */
.L_x_4025:
        /* <DEDUP_REMOVED lines=37> */
.L_x_4028:
[----:B------:R-:W-:Y:S05]  /*2ff0*/  BSYNC B0 ;  /* 0x0000000000007941 */ /* 0x000fea0003800000 */
.L_x_4027:
        /* <DEDUP_REMOVED lines=37> */
.L_x_4030:
[----:B------:R-:W-:Y:S05]  /*3250*/  BSYNC B0 ;  /* 0x0000000000007941 */ /* 0x000fea0003800000 */
.L_x_4029:
        /* <DEDUP_REMOVED lines=37> */
.L_x_4032:
[----:B------:R-:W-:Y:S05]  /*34b0*/  BSYNC B0 ;  /* 0x0000000000007941 */ /* 0x000fea0003800000 */
.L_x_4031:
        /* <DEDUP_REMOVED lines=37> */
.L_x_4034:
[----:B------:R-:W-:Y:S05]  /*3710*/  BSYNC B0 ;  /* 0x0000000000007941 */ /* 0x000fea0003800000 */
.L_x_4033:
        /* <DEDUP_REMOVED lines=37> */
.L_x_4036:
[----:B------:R-:W-:Y:S05]  /*3970*/  BSYNC B0 ;  /* 0x0000000000007941 */ /* 0x000fea0003800000 */
.L_x_4035:
        /* <DEDUP_REMOVED lines=37> */
.L_x_4038:
[----:B------:R-:W-:Y:S05]  /*3bd0*/  BSYNC B0 ;  /* 0x0000000000007941 */ /* 0x000fea0003800000 */
.L_x_4037:
        /* <DEDUP_REMOVED lines=39> */
.L_x_4040:
[----:B------:R-:W-:Y:S05]  /*3e50*/  BSYNC B0 ;  /* 0x0000000000007941 */ /* 0x000fea0003800000 */
.L_x_4039:
        /* <DEDUP_REMOVED lines=37> */
.L_x_4042:
[----:B------:R-:W-:Y:S05]  /*40b0*/  BSYNC B0 ;  /* 0x0000000000007941 */ /* 0x000fea0003800000 */
.L_x_4041:
        /* <DEDUP_REMOVED lines=42> */
.L_x_4044:
[----:B------:R-:W-:Y:S05]  /*4360*/  BSYNC B0 ;  /* 0x0000000000007941 */ /* 0x000fea0003800000 */
.L_x_4043:
        /* <DEDUP_REMOVED lines=42> */
.L_x_4046:
[----:B------:R-:W-:Y:S05]  /*4610*/  BSYNC B0 ;  /* 0x0000000000007941 */ /* 0x000fea0003800000 */
.L_x_4045:
        /* <DEDUP_REMOVED lines=42> */
.L_x_4048:
[----:B------:R-:W-:Y:S05]  /*48c0*/  BSYNC B0 ;  /* 0x0000000000007941 */ /* 0x000fea0003800000 */
.L_x_4047:
        /* <DEDUP_REMOVED lines=42> */
.L_x_4050:
[----:B------:R-:W-:Y:S05]  /*4b70*/  BSYNC B0 ;  /* 0x0000000000007941 */ /* 0x000fea0003800000 */
.L_x_4049:
        /* <DEDUP_REMOVED lines=44> */
.L_x_4059:
        /* <DEDUP_REMOVED lines=433> */
.L_x_4053:
        /* <DEDUP_REMOVED lines=10> */
.L_x_4052:
        /* <DEDUP_REMOVED lines=112> */
.L_x_4056:
        /* <DEDUP_REMOVED lines=31> */
.L_x_4057:
[----:B------:R0:W5:Y:S02]  /*72e0*/  LDG.E R19, desc[UR6][R6.64] ;  /* 0x0000000606137981 */ /* 0x000164000c1e1900 */
.L_x_4058:
        /* <DEDUP_REMOVED lines=17> */
.L_x_4055:
[----:B------:R-:W-:Y:S05]  /*7400*/  BSYNC B0 ;  /* 0x0000000000007941 */ /* 0x000fea0003800000 */
.L_x_4054:
        /* <DEDUP_REMOVED lines=19> */
.L_x_4051:
        /* <DEDUP_REMOVED lines=82> */
.L_x_4061:
[----:B------:R-:W-:Y:S05]  /*7a60*/  BSYNC B0 ;  /* 0x0000000000007941 */ /* 0x000fea0003800000 */
.L_x_4060:
        /* <DEDUP_REMOVED lines=360> */
.L_x_4063:
[----:B------:R-:W-:Y:S05]  /*90f0*/  BSYNC B0 ;  /* 0x0000000000007941 */ /* 0x000fea0003800000 */
.L_x_4062:
        /* <DEDUP_REMOVED lines=50> */
.L_x_4065:
        /* <DEDUP_REMOVED lines=14> */
.L_x_8701:


//--------------------- .text._Z25selective_scan_fwd_kernelI32Selective_Scan_fwd_kernel_traitsILi32ELi16ELi1ELb1ELb1ELb1ELb0ELb0EN3c104HalfEfS2_EEv13SSMParamsBase --------------------------
	.section	.text._Z25selective_scan_fwd_kernelI32Selective_Scan_fwd_kernel_traitsILi32ELi16ELi1ELb1ELb1ELb1ELb0ELb0EN3c104HalfEfS2_EEv13SSMParamsBase,"ax",@progbits
	.align	128
        .global         _Z25selective_scan_fwd_kernelI32Selective_Scan_fwd_kernel_traitsILi32ELi16ELi1ELb1ELb1ELb1ELb0ELb0EN3c104HalfEfS2_EEv13SSMParamsBase
        .type           _Z25selective_scan_fwd_kernelI32Selective_Scan_fwd_kernel_traitsILi32ELi16ELi1ELb1ELb1ELb1ELb0ELb0EN3c104HalfEfS2_EEv13SSMParamsBase,@function
        .size           _Z25selective_scan_fwd_kernelI32Selective_Scan_fwd_kernel_traitsILi32ELi16ELi1ELb1ELb1ELb1ELb0ELb0EN3c104HalfEfS2_EEv13SSMParamsBase,(.L_x_8702 - _Z25selective_scan_fwd_kernelI32Selective_Scan_fwd_kernel_traitsILi32ELi16ELi1ELb1ELb1ELb1ELb0ELb0EN3c104HalfEfS2_EEv13SSMParamsBase)
        .other          _Z25selective_scan_fwd_kernelI32Selective_Scan_fwd_kernel_traitsILi32ELi16ELi1ELb1ELb1ELb1ELb0ELb0EN3c104HalfEfS2_EEv13SSMParamsBase,@"STO_CUDA_ENTRY STV_DEFAULT"
_Z25selective_scan_fwd_kernelI32Selective_Scan_fwd_kernel_traitsILi32ELi16ELi1ELb1ELb1ELb1ELb0ELb0EN3c104HalfEfS2_EEv13SSMParamsBase:
.text._Z25selective_scan_fwd_kernelI32Selective_Scan_fwd_kernel_traitsILi32ELi16ELi1ELb1ELb1ELb1ELb0ELb0EN3c104HalfEfS2_EEv13SSMParamsBase:
        /* <DEDUP_REMOVED lines=38> */
.L_x_4066:
        /* <DEDUP_REMOVED lines=39> */
.L_x_4067:
        /* <DEDUP_REMOVED lines=12> */
.L_x_4068:
        /* <DEDUP_REMOVED lines=37> */
[----:B-1----:R-:W-:-:S02]  /*07e0*/  ISETP.EQ.U32.AND P6, PT, R3, RZ, PT ;  /* 0x000000ff0300720c */ /* 0x002fc40003fc2070 */
[----:B------:R-:W-:Y:S01]  /*07f0*/  CS2R R150, SRZ ;  /* 0x0000000000967805 */ /* 0x000fe2000001ff00 */
[----:B------:R-:W1:Y:S01]  /*0800*/  LDC R47, c[0x0][0x23c] ;  /* 0x00008f00ff2f7b82 */ /* 0x000e620000000800 */
[----:B---3--:R-:W-:Y:S02]  /*0810*/  ISETP.EQ.OR.EX P6, PT, R11, RZ, !P5, P6 ;  /* 0x000000ff0b00720c */ /* 0x008fe40006fc2760 */
        /* <DEDUP_REMOVED lines=149> */
.L_x_4069:
        /* <DEDUP_REMOVED lines=18> */
.L_x_4070:
        /* <DEDUP_REMOVED lines=15> */
[C---:B0-----:R-:W-:Y:S01]  /*1380*/  SHF.L.U32 R4, R61.reuse, 0x1, RZ ;  /* 0x000000013d047819 */ /* 0x041fe200000006ff */
[----:B------:R-:W-:-:S03]  /*1390*/  IMAD.SHL.U32 R76, R61, 0x10, RZ ;  /* 0x000000103d4c7824 */ /* 0x000fc600078e00ff */
[----:B------:R-:W-:Y:S02]  /*13a0*/  LOP3.LUT R4, R4, 0xffffffc0, RZ, 0xc0, !PT ;  /* 0xffffffc004047812 */ /* 0x000fe400078ec0ff */
[----:B------:R-:W-:Y:S02]  /*13b0*/  IADD3 R63, R76, 0x1, RZ ;  /* 0x000000014c3f7810 */ /* 0x000fe40007ffe0ff */
[----:B------:R-:W-:Y:S02]  /*13c0*/  LOP3.LUT R61, R4, 0x1f, R61, 0xf8, !PT ;  /* 0x0000001f043d7812 */ /* 0x000fe400078ef83d */
        /* <DEDUP_REMOVED lines=11> */
[----:B------:R-:W-:Y:S02]  /*1480*/  IADD3 R76, R76, 0xf, RZ ;  /* 0x0000000f4c4c7810 */ /* 0x000fe40007ffe0ff */
[----:B-1----:R-:W-:-:S07]  /*1490*/  SHF.R.S32.HI R78, RZ, 0x1f, R61 ;  /* 0x0000001fff4e7819 */ /* 0x002fce000001143d */
.L_x_4112:
        /* <DEDUP_REMOVED lines=98> */
.L_x_4072:
[----:B------:R-:W-:Y:S05]  /*1ac0*/  BSYNC B0 ;  /* 0x0000000000007941 */ /* 0x000fea0003800000 */
.L_x_4071:
        /* <DEDUP_REMOVED lines=38> */
.L_x_4074:
[----:B------:R-:W-:Y:S05]  /*1d30*/  BSYNC B0 ;  /* 0x0000000000007941 */ /* 0x000fea0003800000 */
.L_x_4073:
        /* <DEDUP_REMOVED lines=36> */
.L_x_4076:
[----:B------:R-:W-:Y:S05]  /*1f80*/  BSYNC B0 ;  /* 0x0000000000007941 */ /* 0x000fea0003800000 */
.L_x_4075:
        /* <DEDUP_REMOVED lines=38> */
.L_x_4078:
[----:B------:R-:W-:Y:S05]  /*21f0*/  BSYNC B0 ;  /* 0x0000000000007941 */ /* 0x000fea0003800000 */
.L_x_4077:
        /* <DEDUP_REMOVED lines=37> */
.L_x_4080:
[----:B------:R-:W-:Y:S05]  /*2450*/  BSYNC B0 ;  /* 0x0000000000007941 */ /* 0x000fea0003800000 */
.L_x_4079:
        /* <DEDUP_REMOVED lines=39> */
.L_x_4082:
[----:B------:R-:W-:Y:S05]  /*26d0*/  BSYNC B0 ;  /* 0x0000000000007941 */ /* 0x000fea0003800000 */
.L_x_4081:
        /* <DEDUP_REMOVED lines=38> */
.L_x_4084:
[----:B------:R-:W-:Y:S05]  /*2940*/  BSYNC B0 ;  /* 0x0000000000007941 */ /* 0x000fea0003800000 */
.L_x_4083:
        /* <DEDUP_REMOVED lines=42> */
.L_x_4086:
[----:B------:R-:W-:Y:S05]  /*2bf0*/  BSYNC B0 ;  /* 0x0000000000007941 */ /* 0x000fea0003800000 */
.L_x_4085:
        /* <DEDUP_REMOVED lines=40> */
.L_x_4088:
[----:B------:R-:W-:Y:S05]  /*2e80*/  BSYNC B0 ;  /* 0x0000000000007941 */ /* 0x000fea0003800000 */
.L_x_4087:
        /* <DEDUP_REMOVED lines=47> */
.L_x_4090:
[----:B------:R-:W-:Y:S05]  /*3180*/  BSYNC B0 ;  /* 0x0000000000007941 */ /* 0x000fea0003800000 */
.L_x_4089:
        /* <DEDUP_REMOVED lines=33> */
.L_x_4092:
[----:B------:R-:W-:Y:S05]  /*33a0*/  BSYNC B0 ;  /* 0x0000000000007941 */ /* 0x000fea0003800000 */
.L_x_4091:
        /* <DEDUP_REMOVED lines=33> */
.L_x_4094:
[----:B------:R-:W-:Y:S05]  /*35c0*/  BSYNC B0 ;  /* 0x0000000000007941 */ /* 0x000fea0003800000 */
.L_x_4093:
        /* <DEDUP_REMOVED lines=33> */
.L_x_4096:
[----:B------:R-:W-:Y:S05]  /*37e0*/  BSYNC B0 ;  /* 0x0000000000007941 */ /* 0x000fea0003800000 */
.L_x_4095:
        /* <DEDUP_REMOVED lines=33> */
.L_x_4098:
[----:B------:R-:W-:Y:S05]  /*3a00*/  BSYNC B0 ;  /* 0x0000000000007941 */ /* 0x000fea0003800000 */
.L_x_4097:
        /* <DEDUP_REMOVED lines=33> */
.L_x_4100:
[----:B------:R-:W-:Y:S05]  /*3c20*/  BSYNC B0 ;  /* 0x0000000000007941 */ /* 0x000fea0003800000 */
.L_x_4099:
        /* <DEDUP_REMOVED lines=33> */
.L_x_4102:
[----:B------:R-:W-:Y:S05]  /*3e40*/  BSYNC B0 ;  /* 0x0000000000007941 */ /* 0x000fea0003800000 */
.L_x_4101:
        /* <DEDUP_REMOVED lines=44> */
.L_x_4111:
        /* <DEDUP_REMOVED lines=83> */
[----:B------:R-:W-:Y:S01]  /*4640*/  MUFU.EX2 R158, R158 ;  /* 0x0000009e009e7308 */ /* 0x000fe20000000800 */
[----:B-1----:R-:W-:-:S07]  /*4650*/  FMUL.FTZ R154, R146, R97 ;  /* 0x00000061929a7220 */ /* 0x002fce0000410000 */
[----:B------:R-:W-:Y:S08]  /*4660*/  MUFU.EX2 R167, R163 ;  /* 0x000000a300a77308 */ /* 0x000ff00000000800 */
[----:B------:R-:W-:Y:S01]  /*4670*/  MUFU.EX2 R162, R154 ;  /* 0x0000009a00a27308 */ /* 0x000fe20000000800 */
        /* <DEDUP_REMOVED lines=32> */
[----:B------:R-:W0:Y:S01]  /*4880*/  MUFU.EX2 R155, R12 ;  /* 0x0000000c009b7308 */ /* 0x000e220000000800 */
[----:B-1----:R-:W-:Y:S01]  /*4890*/  FMUL.FTZ R144, R146, R95 ;  /* 0x0000005f92907220 */ /* 0x002fe20000410000 */
[--C-:B--2---:R-:W-:Y:S01]  /*48a0*/  HADD2.F32 R13, -RZ, R21.reuse.H0_H0 ;  /* 0x20000015ff0d7230 */ /* 0x104fe20000004100 */
[----:B------:R-:W-:Y:S01]  /*48b0*/  FSEL R146, R147, RZ, !P1 ;  /* 0x000000ff93927208 */ /* 0x000fe20004800000 */
[----:B------:R-:W-:Y:S01]  /*48c0*/  HADD2.F32 R10, -RZ, R21.H1_H1 ;  /* 0x30000015ff0a7230 */ /* 0x000fe20000004100 */
[----:B------:R-:W-:Y:S01]  /*48d0*/  FSEL R147, R152, 1, !P1 ;  /* 0x3f80000098937808 */ /* 0x000fe20004800000 */
[--C-:B---3--:R-:W-:Y:S02]  /*48e0*/  HADD2.F32 R21, -RZ, R25.reuse.H0_H0 ;  /* 0x20000019ff157230 */ /* 0x108fe40000004100 */
[----:B------:R-:W-:Y:S01]  /*48f0*/  FMUL.FTZ R152, R119, R148 ;  /* 0x0000009477987220 */ /* 0x000fe20000410000 */
[----:B------:R-:W-:Y:S01]  /*4900*/  HADD2.F32 R14, -RZ, R25.H1_H1 ;  /* 0x30000019ff0e7230 */ /* 0x000fe20000004100 */
[----:B------:R1:W2:Y:S01]  /*4910*/  MUFU.EX2 R161, R144 ;  /* 0x0000009000a17308 */ /* 0x0002a20000000800 */
[--C-:B------:R-:W-:Y:S01]  /*4920*/  HADD2.F32 R25, -RZ, R27.reuse.H0_H0 ;  /* 0x2000001bff197230 */ /* 0x100fe20000004100 */
[----:B------:R-:W-:Y:S01]  /*4930*/  FSEL R148, R6, RZ, !P0 ;  /* 0x000000ff06947208 */ /* 0x000fe20004000000 */
[----:B------:R-:W-:Y:S01]  /*4940*/  HADD2.F32 R16, -RZ, R27.H1_H1 ;  /* 0x3000001bff107230 */ /* 0x000fe20000004100 */
[----:B------:R-:W-:Y:S01]  /*4950*/  FSEL R27, R136, 1, !P2 ;  /* 0x3f800000881b7808 */ /* 0x000fe20005000000 */
[----:B------:R-:W-:Y:S01]  /*4960*/  FMUL.FTZ R6, R118, R157 ;  /* 0x0000009d76067220 */ /* 0x000fe20000410000 */
[----:B------:R-:W-:Y:S01]  /*4970*/  FSEL R136, R138, 1, !P3 ;  /* 0x3f8000008a887808 */ /* 0x000fe20005800000 */
[--C-:B------:R-:W-:Y:S01]  /*4980*/  HADD2.F32 R17, -RZ, R23.reuse.H0_H0 ;  /* 0x20000017ff117230 */ /* 0x100fe20000004100 */
[----:B------:R-:W-:Y:S01]  /*4990*/  ISETP.NE.AND P3, PT, R62, RZ, PT ;  /* 0x000000ff3e00720c */ /* 0x000fe20003f65270 */
[----:B-1----:R-:W-:Y:S01]  /*49a0*/  FMUL.FTZ R144, R121, R140 ;  /* 0x0000008c79907220 */ /* 0x002fe20000410000 */
[----:B------:R-:W-:Y:S01]  /*49b0*/  FSEL R140, R4, RZ, !P5 ;  /* 0x000000ff048c7208 */ /* 0x000fe20006800000 */
[----:B------:R-:W-:Y:S01]  /*49c0*/  HADD2.F32 R12, -RZ, R23.H1_H1 ;  /* 0x30000017ff0c7230 */ /* 0x000fe20000004100 */
[-C--:B------:R-:W-:Y:S01]  /*49d0*/  ISETP.GE.U32.AND P2, PT, R68, R79.reuse, PT ;  /* 0x0000004f4400720c */ /* 0x080fe20003f46070 */
[----:B------:R-:W-:Y:S01]  /*49e0*/  HADD2.F32 R11, -RZ, R20.H0_H0 ;  /* 0x20000014ff0b7230 */ /* 0x000fe20000004100 */
[----:B------:R-:W-:Y:S01]  /*49f0*/  FSEL R138, R139, RZ, !P4 ;  /* 0x000000ff8b8a7208 */ /* 0x000fe20006000000 */
[----:B------:R-:W-:Y:S01]  /*4a00*/  HADD2.F32 R15, -RZ, R22.H0_H0 ;  /* 0x20000016ff0f7230 */ /* 0x000fe20000004100 */
[----:B------:R-:W-:Y:S01]  /*4a10*/  FSEL R139, R141, 1, !P4 ;  /* 0x3f8000008d8b7808 */ /* 0x000fe20006000000 */
[----:B------:R-:W-:Y:S01]  /*4a20*/  HADD2.F32 R19, -RZ, R24.H0_H0 ;  /* 0x20000018ff137230 */ /* 0x000fe20000004100 */
[----:B------:R-:W-:Y:S01]  /*4a30*/  FSEL R141, R142, 1, !P5 ;  /* 0x3f8000008e8d7808 */ /* 0x000fe20006800000 */
[----:B------:R-:W-:Y:S01]  /*4a40*/  HADD2.F32 R23, -RZ, R26.H0_H0 ;  /* 0x2000001aff177230 */ /* 0x000fe20000004100 */
[----:B------:R-:W-:Y:S01]  /*4a50*/  FSEL R142, R144, RZ, !P6 ;  /* 0x000000ff908e7208 */ /* 0x000fe20007000000 */
[----:B------:R-:W-:Y:S01]  /*4a60*/  HADD2.F32 R20, -RZ, R20.H1_H1 ;  /* 0x30000014ff147230 */ /* 0x000fe20000004100 */
[----:B------:R-:W-:Y:S01]  /*4a70*/  @P3 LEA R4, R133, R134, 0x3 ;  /* 0x0000008685043211 */ /* 0x000fe200078e18ff */
[----:B------:R-:W-:Y:S01]  /*4a80*/  HADD2.F32 R22, -RZ, R22.H1_H1 ;  /* 0x30000016ff167230 */ /* 0x000fe20000004100 */
[----:B------:R-:W-:Y:S01]  /*4a90*/  FSEL R144, R5, RZ, !P2 ;  /* 0x000000ff05907208 */ /* 0x000fe20005000000 */
[----:B------:R-:W-:Y:S01]  /*4aa0*/  HADD2.F32 R24, -RZ, R24.H1_H1 ;  /* 0x30000018ff187230 */ /* 0x000fe20000004100 */
[-C--:B------:R-:W-:Y:S01]  /*4ab0*/  ISETP.GE.U32.AND P4, PT, R69, R79.reuse, PT ;  /* 0x0000004f4500720c */ /* 0x080fe20003f86070 */
[----:B------:R-:W-:Y:S01]  /*4ac0*/  HADD2.F32 R26, -RZ, R26.H1_H1 ;  /* 0x3000001aff1a7230 */ /* 0x000fe20000004100 */
[----:B------:R-:W1:Y:S01]  /*4ad0*/  @P3 LDS.64 R4, [R4+0x860] ;  /* 0x0008600004043984 */ /* 0x000e620000000a00 */
[----:B------:R-:W-:-:S02]  /*4ae0*/  ISETP.GE.U32.AND P5, PT, R70, R79, PT ;  /* 0x0000004f4600720c */ /* 0x000fc40003fa6070 */
[----:B------:R-:W-:Y:S02]  /*4af0*/  FSEL R152, R152, RZ, !P4 ;  /* 0x000000ff98987208 */ /* 0x000fe40006000000 */
[----:B0-----:R-:W-:Y:S02]  /*4b00*/  FSEL R155, R155, 1, !P4 ;  /* 0x3f8000009b9b7808 */ /* 0x001fe40006000000 */
[----:B------:R-:W-:Y:S02]  /*4b10*/  ISETP.GE.U32.AND P4, PT, R75, R79, PT ;  /* 0x0000004f4b00720c */ /* 0x000fe40003f86070 */
[----:B------:R-:W-:Y:S02]  /*4b20*/  FSEL R154, R7, RZ, !P5 ;  /* 0x000000ff079a7208 */ /* 0x000fe40006800000 */
[----:B------:R-:W-:Y:S02]  /*4b30*/  FSEL R157, R156, 1, !P5 ;  /* 0x3f8000009c9d7808 */ /* 0x000fe40006800000 */
[----:B------:R-:W-:-:S02]  /*4b40*/  FSEL R145, R145, 1, !P2 ;  /* 0x3f80000091917808 */ /* 0x000fc40005000000 */
[-C--:B------:R-:W-:Y:S02]  /*4b50*/  ISETP.GE.U32.AND P5, PT, R76, R79.reuse, PT ;  /* 0x0000004f4c00720c */ /* 0x080fe40003fa6070 */
[-C--:B------:R-:W-:Y:S02]  /*4b60*/  ISETP.GE.U32.AND P6, PT, R71, R79.reuse, PT ;  /* 0x0000004f4700720c */ /* 0x080fe40003fc6070 */
[-C--:B------:R-:W-:Y:S02]  /*4b70*/  ISETP.GE.U32.AND P2, PT, R72, R79.reuse, PT ;  /* 0x0000004f4800720c */ /* 0x080fe40003f46070 */
[-C--:B------:R-:W-:Y:S02]  /*4b80*/  ISETP.GE.U32.AND P1, PT, R73, R79.reuse, PT ;  /* 0x0000004f4900720c */ /* 0x080fe40003f26070 */
[----:B------:R-:W-:Y:S02]  /*4b90*/  ISETP.GE.U32.AND P0, PT, R74, R79, PT ;  /* 0x0000004f4a00720c */ /* 0x000fe40003f06070 */
[----:B------:R-:W-:-:S02]  /*4ba0*/  FSEL R163, R158, 1, !P4 ;  /* 0x3f8000009ea37808 */ /* 0x000fc40006000000 */
[----:B------:R-:W-:Y:S02]  /*4bb0*/  FSEL R158, R167, 1, !P5 ;  /* 0x3f800000a79e7808 */ /* 0x000fe40006800000 */
[----:B------:R-:W-:Y:S02]  /*4bc0*/  FSEL R156, R6, RZ, !P6 ;  /* 0x000000ff069c7208 */ /* 0x000fe40007000000 */
[----:B------:R-:W-:Y:S02]  /*4bd0*/  FSEL R159, R159, 1, !P6 ;  /* 0x3f8000009f9f7808 */ /* 0x000fe40007000000 */
[----:B------:R-:W-:Y:S02]  /*4be0*/  FSEL R160, R160, 1, !P2 ;  /* 0x3f800000a0a07808 */ /* 0x000fe40005000000 */
[----:B--2---:R-:W-:Y:S02]  /*4bf0*/  FSEL R161, R161, 1, !P1 ;  /* 0x3f800000a1a17808 */ /* 0x004fe40004800000 */
[----:B------:R-:W-:-:S02]  /*4c00*/  FSEL R162, R162, 1, !P0 ;  /* 0x3f800000a2a27808 */ /* 0x000fc40004000000 */
[----:B------:R-:W-:Y:S02]  /*4c10*/  FSEL R167, R8, RZ, !P2 ;  /* 0x000000ff08a77208 */ /* 0x000fe40005000000 */
[----:B------:R-:W-:Y:S02]  /*4c20*/  FSEL R168, R164, RZ, !P1 ;  /* 0x000000ffa4a87208 */ /* 0x000fe40004800000 */
        /* <DEDUP_REMOVED lines=25> */
.L_x_4105:
        /* <DEDUP_REMOVED lines=9> */
[----:B--2---:R-:W-:-:S07]  /*4e50*/  HADD2.F32 R5, -RZ, R8.H0_H0 ;  /* 0x20000008ff057230 */ /* 0x004fce0000004100 */
.L_x_4104:
[-C--:B------:R-:W-:Y:S01]  /*4e60*/  FFMA.FTZ R6, R18, R136.reuse, R137 ;  /* 0x0000008812067223 */ /* 0x080fe20000010089 */
[----:B------:R-:W-:Y:S01]  /*4e70*/  FMUL.FTZ R8, R27, R136 ;  /* 0x000000881b087220 */ /* 0x000fe20000410000 */
        /* <DEDUP_REMOVED lines=61> */
[----:B0-----:R-:W-:-:S03]  /*5250*/  @!P2 MOV R166, R5 ;  /* 0x0000000500a6a202 */ /* 0x001fc60000000f00 */
        /* <DEDUP_REMOVED lines=38> */
[----:B------:R-:W-:Y:S02]  /*54c0*/  MOV R5, R43 ;  /* 0x0000002b00057202 */ /* 0x000fe40000000f00 */
[----:B------:R-:W-:Y:S01]  /*54d0*/  F2FP.F16.F32.PACK_AB R9, RZ, R9 ;  /* 0x00000009ff09723e */ /* 0x000fe200000000ff */
[C---:B------:R-:W-:Y:S02]  /*54e0*/  IMAD R7, R133.reuse, UR13, R132 ;  /* 0x0000000d85077c24 */ /* 0x040fe4000f8e0284 */
[----:B------:R-:W-:-:S05]  /*54f0*/  IMAD.WIDE.U32 R4, R133, UR12, R4 ;  /* 0x0000000c85047c25 */ /* 0x000fca000f8e0004 */
[----:B------:R-:W-:Y:S02]  /*5500*/  IADD3 R7, R5, R7, RZ ;  /* 0x0000000705077210 */ /* 0x000fe40007ffe0ff */
[----:B------:R-:W-:-:S04]  /*5510*/  LEA R6, P0, R4, R36, 0x1 ;  /* 0x0000002404067211 */ /* 0x000fc800078008ff */
[----:B------:R-:W-:-:S05]  /*5520*/  LEA.HI.X R7, R4, R37, R7, 0x1, P0 ;  /* 0x0000002504077211 */ /* 0x000fca00000f0c07 */
[----:B------:R2:W-:Y:S01]  /*5530*/  STG.E.U16 desc[UR6][R6.64], R9 ;  /* 0x0000000906007986 */ /* 0x0005e2000c101506 */
[----:B------:R-:W-:Y:S05]  /*5540*/  BRA `(.L_x_4107) ;  /* 0x0000000000c47947 */ /* 0x000fea0003800000 */
.L_x_4108:
        /* <DEDUP_REMOVED lines=31> */
.L_x_4109:
[----:B------:R0:W5:Y:S02]  /*5740*/  LDG.E R7, desc[UR6][R28.64] ;  /* 0x000000061c077981 */ /* 0x000164000c1e1900 */
.L_x_4110:
[----:B-----5:R-:W-:-:S06]  /*5750*/  IMAD.WIDE R6, R7, 0x4, R34 ;  /* 0x0000000407067825 */ /* 0x020fcc00078e0222 */
[----:B------:R-:W2:Y:S01]  /*5760*/  LDG.E R7, desc[UR6][R6.64] ;  /* 0x0000000606077981 */ /* 0x000ea2000c1e1900 */
[----:B------:R-:W-:Y:S01]  /*5770*/  MOV R5, R43 ;  /* 0x0000002b00057202 */ /* 0x000fe20000000f00 */
[----:B------:R-:W-:Y:S01]  /*5780*/  IMAD R132, R132, UR12, RZ ;  /* 0x0000000c84847c24 */ /* 0x000fe2000f8e02ff */
[----:B------:R-:W-:Y:S02]  /*5790*/  F2FP.F16.F32.PACK_AB R9, RZ, R9 ;  /* 0x00000009ff09723e */ /* 0x000fe400000000ff */
        /* <DEDUP_REMOVED lines=11> */
[----:B------:R1:W-:Y:S04]  /*5850*/  STG.E.U16 desc[UR6][R6.64], R9 ;  /* 0x0000000906007986 */ /* 0x0003e8000c101506 */
.L_x_4107:
[----:B------:R-:W-:Y:S05]  /*5860*/  BSYNC B0 ;  /* 0x0000000000007941 */ /* 0x000fea0003800000 */
.L_x_4106:
        /* <DEDUP_REMOVED lines=19> */
.L_x_4103:
        /* <DEDUP_REMOVED lines=43> */
.L_x_4113:
        /* <DEDUP_REMOVED lines=11> */
.L_x_8702:


//--------------------- .text._Z25selective_scan_fwd_kernelI32Selective_Scan_fwd_kernel_traitsILi32ELi16ELi1ELb1ELb1ELb1ELb0ELb1EN3c104HalfEfS2_EEv13SSMParamsBase --------------------------
	.section	.text._Z25selective_scan_fwd_kernelI32Selective_Scan_fwd_kernel_traitsILi32ELi16ELi1ELb1ELb1ELb1ELb0ELb1EN3c104HalfEfS2_EEv13SSMParamsBase,"ax",@progbits
	.align	128
        .global         _Z25selective_scan_fwd_kernelI32Selective_Scan_fwd_kernel_traitsILi32ELi16ELi1ELb1ELb1ELb1ELb0ELb1EN3c104HalfEfS2_EEv13SSMParamsBase
        .type           _Z25selective_scan_fwd_kernelI32Selective_Scan_fwd_kernel_traitsILi32ELi16ELi1ELb1ELb1ELb1ELb0ELb1EN3c104HalfEfS2_EEv13SSMParamsBase,@function
        .size           _Z25selective_scan_fwd_kernelI32Selective_Scan_fwd_kernel_traitsILi32ELi16ELi1ELb1ELb1ELb1ELb0ELb1EN3c104HalfEfS2_EEv13SSMParamsBase,(.L_x_8703 - _Z25selective_scan_fwd_kernelI32Selective_Scan_fwd_kernel_traitsILi32ELi16ELi1ELb1ELb1ELb1ELb0ELb1EN3c104HalfEfS2_EEv13SSMParamsBase)
        .other          _Z25selective_scan_fwd_kernelI32Selective_Scan_fwd_kernel_traitsILi32ELi16ELi1ELb1ELb1ELb1ELb0ELb1EN3c104HalfEfS2_EEv13SSMParamsBase,@"STO_CUDA_ENTRY STV_DEFAULT"
_Z25selective_scan_fwd_kernelI32Selective_Scan_fwd_kernel_traitsILi32ELi16ELi1ELb1ELb1ELb1ELb0ELb1EN3c104HalfEfS2_EEv13SSMParamsBase:
.text._Z25selective_scan_fwd_kernelI32Selective_Scan_fwd_kernel_traitsILi32ELi16ELi1ELb1ELb1ELb1ELb0ELb1EN3c104HalfEfS2_EEv13SSMParamsBase:
        /* <DEDUP_REMOVED lines=39> */
.L_x_4114:
        /* <DEDUP_REMOVED lines=38> */
.L_x_4115:
        /* <DEDUP_REMOVED lines=12> */
.L_x_4116:
        /* <DEDUP_REMOVED lines=191> */
.L_x_4117:
        /* <DEDUP_REMOVED lines=18> */
.L_x_4118:
        /* <DEDUP_REMOVED lines=14> */
.L_x_4162:
        /* <DEDUP_REMOVED lines=311> */
.L_x_4120:
[----:B------:R-:W-:Y:S05]  /*26f0*/  BSYNC B0 ;  /* 0x0000000000007941 */ /* 0x000fea0003800000 */
.L_x_4119:
        /* <DEDUP_REMOVED lines=37> */
.L_x_4122:
[----:B------:R-:W-:Y:S05]  /*2950*/  BSYNC B0 ;  /* 0x0000000000007941 */ /* 0x000fea0003800000 */
.L_x_4121:
        /* <DEDUP_REMOVED lines=37> */
.L_x_4124:
[----:B------:R-:W-:Y:S05]  /*2bb0*/  BSYNC B0 ;  /* 0x0000000000007941 */ /* 0x000fea0003800000 */
.L_x_4123:
        /* <DEDUP_REMOVED lines=37> */
.L_x_4126:
[----:B------:R-:W-:Y:S05]  /*2e10*/  BSYNC B0 ;  /* 0x0000000000007941 */ /* 0x000fea0003800000 */
.L_x_4125:
        /* <DEDUP_REMOVED lines=37> */
.L_x_4128:
[----:B------:R-:W-:Y:S05]  /*3070*/  BSYNC B0 ;  /* 0x0000000000007941 */ /* 0x000fea0003800000 */
.L_x_4127:
        /* <DEDUP_REMOVED lines=37> */
.L_x_4130:
[----:B------:R-:W-:Y:S05]  /*32d0*/  BSYNC B0 ;  /* 0x0000000000007941 */ /* 0x000fea0003800000 */
.L_x_4129:
        /* <DEDUP_REMOVED lines=37> */
.L_x_4132:
[----:B------:R-:W-:Y:S05]  /*3530*/  BSYNC B0 ;  /* 0x0000000000007941 */ /* 0x000fea0003800000 */
.L_x_4131:
        /* <DEDUP_REMOVED lines=37> */
.L_x_4134:
[----:B------:R-:W-:Y:S05]  /*3790*/  BSYNC B0 ;  /* 0x0000000000007941 */ /* 0x000fea0003800000 */
.L_x_4133:
        /* <DEDUP_REMOVED lines=37> */
.L_x_4136:
[----:B------:R-:W-:Y:S05]  /*39f0*/  BSYNC B0 ;  /* 0x0000000000007941 */ /* 0x000fea0003800000 */
.L_x_4135:
        /* <DEDUP_REMOVED lines=37> */
.L_x_4138:
[----:B------:R-:W-:Y:S05]  /*3c50*/  BSYNC B0 ;  /* 0x0000000000007941 */ /* 0x000fea0003800000 */
.L_x_4137:
        /* <DEDUP_REMOVED lines=39> */
.L_x_4140:
[----:B------:R-:W-:Y:S05]  /*3ed0*/  BSYNC B0 ;  /* 0x0000000000007941 */ /* 0x000fea0003800000 */
.L_x_4139:
        /* <DEDUP_REMOVED lines=37> */
.L_x_4142:
[----:B------:R-:W-:Y:S05]  /*4130*/  BSYNC B0 ;  /* 0x0000000000007941 */ /* 0x000fea0003800000 */
.L_x_4141:
        /* <DEDUP_REMOVED lines=42> */
.L_x_4144:
[----:B------:R-:W-:Y:S05]  /*43e0*/  BSYNC B0 ;  /* 0x0000000000007941 */ /* 0x000fea0003800000 */
.L_x_4143:
        /* <DEDUP_REMOVED lines=42> */
.L_x_4146:
[----:B------:R-:W-:Y:S05]  /*4690*/  BSYNC B0 ;  /* 0x0000000000007941 */ /* 0x000fea0003800000 */
.L_x_4145:
        /* <DEDUP_REMOVED lines=42> */
.L_x_4148:
[----:B------:R-:W-:Y:S05]  /*4940*/  BSYNC B0 ;  /* 0x0000000000007941 */ /* 0x000fea0003800000 */
.L_x_4147:
        /* <DEDUP_REMOVED lines=42> */
.L_x_4150:
[----:B------:R-:W-:Y:S05]  /*4bf0*/  BSYNC B0 ;  /* 0x0000000000007941 */ /* 0x000fea0003800000 */
.L_x_4149:
        /* <DEDUP_REMOVED lines=44> */
.L_x_4159:
        /* <DEDUP_REMOVED lines=433> */
.L_x_4153:
        /* <DEDUP_REMOVED lines=10> */
.L_x_4152:
        /* <DEDUP_REMOVED lines=112> */
.L_x_4156:
        /* <DEDUP_REMOVED lines=31> */
.L_x_4157:
[----:B------:R0:W5:Y:S02]  /*7360*/  LDG.E R19, desc[UR6][R6.64] ;  /* 0x0000000606137981 */ /* 0x000164000c1e1900 */
.L_x_4158:
        /* <DEDUP_REMOVED lines=17> */
.L_x_4155:
[----:B------:R-:W-:Y:S05]  /*7480*/  BSYNC B0 ;  /* 0x0000000000007941 */ /* 0x000fea0003800000 */
.L_x_4154:
        /* <DEDUP_REMOVED lines=19> */
.L_x_4151:
        /* <DEDUP_REMOVED lines=76> */
.L_x_4161:
[----:B------:R-:W-:Y:S05]  /*7a80*/  BSYNC B0 ;  /* 0x0000000000007941 */ /* 0x000fea0003800000 */
.L_x_4160:
        /* <DEDUP_REMOVED lines=73> */
.L_x_4163:
        /* <DEDUP_REMOVED lines=14> */
.L_x_8703:


//--------------------- .text._Z25selective_scan_fwd_kernelI32Selective_Scan_fwd_kernel_traitsILi32ELi16ELi1ELb1ELb1ELb1ELb1ELb0EN3c104HalfEfS2_EEv13SSMParamsBase --------------------------
	.section	.text._Z25selective_scan_fwd_kernelI32Selective_Scan_fwd_kernel_traitsILi32ELi16ELi1ELb1ELb1ELb1ELb1ELb0EN3c104HalfEfS2_EEv13SSMParamsBase,"ax",@progbits
	.align	128
        .global         _Z25selective_scan_fwd_kernelI32Selective_Scan_fwd_kernel_traitsILi32ELi16ELi1ELb1ELb1ELb1ELb1ELb0EN3c104HalfEfS2_EEv13SSMParamsBase
        .type           _Z25selective_scan_fwd_kernelI32Selective_Scan_fwd_kernel_traitsILi32ELi16ELi1ELb1ELb1ELb1ELb1ELb0EN3c104HalfEfS2_EEv13SSMParamsBase,@function
        .size           _Z25selective_scan_fwd_kernelI32Selective_Scan_fwd_kernel_traitsILi32ELi16ELi1ELb1ELb1ELb1ELb1ELb0EN3c104HalfEfS2_EEv13SSMParamsBase,(.L_x_8704 - _Z25selective_scan_fwd_kernelI32Selective_Scan_fwd_kernel_traitsILi32ELi16ELi1ELb1ELb1ELb1ELb1ELb0EN3c104HalfEfS2_EEv13SSMParamsBase)
        .other          _Z25selective_scan_fwd_kernelI32Selective_Scan_fwd_kernel_traitsILi32ELi16ELi1ELb1ELb1ELb1ELb1ELb0EN3c104HalfEfS2_EEv13SSMParamsBase,@"STO_CUDA_ENTRY STV_DEFAULT"
_Z25selective_scan_fwd_kernelI32Selective_Scan_fwd_kernel_traitsILi32ELi16ELi1ELb1ELb1ELb1ELb1ELb0EN3c104HalfEfS2_EEv13SSMParamsBase:
.text._Z25selective_scan_fwd_kernelI32Selective_Scan_fwd_kernel_traitsILi32ELi16ELi1ELb1ELb1ELb1ELb1ELb0EN3c104HalfEfS2_EEv13SSMParamsBase:
        /* <DEDUP_REMOVED lines=38> */
.L_x_4164:
        /* <DEDUP_REMOVED lines=37> */
.L_x_4165:
        /* <DEDUP_REMOVED lines=12> */
.L_x_4166:
        /* <DEDUP_REMOVED lines=41> */
[----:B------:R-:W-:Y:S02]  /*0800*/  @P1 MOV R13, R10 ;  /* 0x0000000a000d1202 */ /* 0x000fe40000000f00 */
[----:B------:R-:W-:-:S03]  /*0810*/  CS2R R142, SRZ ;  /* 0x00000000008e7805 */ /* 0x000fc6000001ff00 */
[----:B------:R-:W3:Y:S01]  /*0820*/  LDC R52, c[0x0][0x23c] ;  /* 0x00008f00ff347b82 */ /* 0x000ee20000000800 */
        /* <DEDUP_REMOVED lines=49> */
[----:B------:R-:W4:Y:S01]  /*0b40*/  LDC.64 R12, c[0x0][0x320] ;  /* 0x0000c800ff0c7b82 */ /* 0x000f220000000a00 */
[----:B------:R-:W-:Y:S01]  /*0b50*/  IMAD R87, R9, R87, R8 ;  /* 0x0000005709577224 */ /* 0x000fe200078e0208 */
[----:B------:R-:W-:Y:S01]  /*0b60*/  LEA R86, P1, R4, R20, 0x1 ;  /* 0x0000001404567211 */ /* 0x000fe200078208ff */
[----:B0-----:R-:W-:-:S03]  /*0b70*/  IMAD R6, R23, R18, RZ ;  /* 0x0000001217067224 */ /* 0x001fc600078e02ff */
[----:B------:R-:W-:Y:S01]  /*0b80*/  IADD3 R87, R5, R87, RZ ;  /* 0x0000005705577210 */ /* 0x000fe20007ffe0ff */
[----:B------:R-:W-:-:S03]  /*0b90*/  IMAD R19, R0, R19, R6 ;  /* 0x0000001300137224 */ /* 0x000fc600078e0206 */
[----:B------:R-:W-:Y:S01]  /*0ba0*/  LEA.HI.X R87, R4, R21, R87, 0x1, P1 ;  /* 0x0000001504577211 */ /* 0x000fe200008f0c57 */
[----:B------:R-:W-:Y:S01]  /*0bb0*/  IMAD.WIDE.U32 R6, R0, R18, RZ ;  /* 0x0000001200067225 */ /* 0x000fe200078e00ff */
[----:B------:R-:W-:-:S03]  /*0bc0*/  ISETP.NE.U32.AND P1, PT, R26, RZ, PT ;  /* 0x000000ff1a00720c */ /* 0x000fc60003f25070 */
[----:B------:R-:W-:Y:S01]  /*0bd0*/  IMAD R8, R11, R84, RZ ;  /* 0x000000540b087224 */ /* 0x000fe200078e02ff */
[----:B------:R-:W-:Y:S01]  /*0be0*/  ISETP.NE.AND.EX P1, PT, R27, RZ, PT, P1 ;  /* 0x000000ff1b00720c */ /* 0x000fe20003f25310 */
[----:B------:R-:W-:Y:S01]  /*0bf0*/  IMAD.WIDE.U32 R2, R91, UR4, R2 ;  /* 0x000000045b027c25 */ /* 0x000fe2000f8e0002 */
[----:B------:R-:W-:Y:S01]  /*0c00*/  IADD3 R7, R7, R19, RZ ;  /* 0x0000001307077210 */ /* 0x000fe20007ffe0ff */
[----:B------:R-:W-:Y:S01]  /*0c10*/  HFMA2.MMA R29, -RZ, RZ, 0, 0 ;  /* 0x00000000ff1d7435 */ /* 0x000fe200000001ff */
[----:B------:R-:W0:Y:S01]  /*0c20*/  LDC.64 R18, c[0x0][0x310] ;  /* 0x0000c400ff127b82 */ /* 0x000e220000000a00 */
[----:B------:R-:W-:Y:S02]  /*0c30*/  IMAD R85, R9, R85, R8 ;  /* 0x0000005509557224 */ /* 0x000fe400078e0208 */
[----:B------:R-:W-:-:S04]  /*0c40*/  IMAD R8, R62, UR4, RZ ;  /* 0x000000043e087c24 */ /* 0x000fc8000f8e02ff */
[----:B------:R-:W-:Y:S01]  /*0c50*/  IMAD R83, R91, UR5, R8 ;  /* 0x000000055b537c24 */ /* 0x000fe2000f8e0208 */
[----:B----4-:R-:W-:Y:S01]  /*0c60*/  LEA R82, P3, R2, R12, 0x1 ;  /* 0x0000000c02527211 */ /* 0x010fe200078608ff */
[----:B------:R-:W4:Y:S01]  /*0c70*/  @P1 LDC R143, c[0x0][0x388] ;  /* 0x0000e200ff8f1b82 */ /* 0x000f220000000800 */
[----:B------:R-:W-:Y:S01]  /*0c80*/  IMAD.WIDE.U32 R6, R9, R84, R6 ;  /* 0x0000005409067225 */ /* 0x000fe200078e0006 */
[----:B-1----:R-:W-:Y:S01]  /*0c90*/  ISETP.NE.U32.AND P2, PT, R30, RZ, PT ;  /* 0x000000ff1e00720c */ /* 0x002fe20003f45070 */
[----:B------:R-:W-:Y:S01]  /*0ca0*/  ULDC.64 UR4, c[0x0][0x2a8] ;  /* 0x0000aa0000047ab9 */ /* 0x000fe20000000a00 */
[----:B------:R-:W-:Y:S01]  /*0cb0*/  IADD3 R83, R3, R83, RZ ;  /* 0x0000005303537210 */ /* 0x000fe20007ffe0ff */
[----:B------:R-:W-:-:S03]  /*0cc0*/  IMAD R9, R23, UR8, RZ ;  /* 0x0000000817097c24 */ /* 0x000fc6000f8e02ff */
[----:B------:R-:W-:Y:S01]  /*0cd0*/  LEA.HI.X R83, R2, R13, R83, 0x1, P3 ;  /* 0x0000000d02537211 */ /* 0x000fe200018f0c53 */
[----:B------:R-:W1:Y:S01]  /*0ce0*/  @P1 LDC R142, c[0x0][0x38c] ;  /* 0x0000e300ff8e1b82 */ /* 0x000e620000000800 */
[----:B---3--:R-:W-:Y:S01]  /*0cf0*/  ISETP.NE.U32.AND P3, PT, R24, RZ, PT ;  /* 0x000000ff1800720c */ /* 0x008fe20003f65070 */
[----:B------:R-:W-:Y:S01]  /*0d00*/  IMAD.WIDE.U32 R4, R0, UR8, RZ ;  /* 0x0000000800047c25 */ /* 0x000fe2000f8e00ff */
[----:B------:R-:W-:-:S03]  /*0d10*/  ISETP.NE.AND.EX P2, PT, R31, RZ, PT, P2 ;  /* 0x000000ff1f00720c */ /* 0x000fc60003f45320 */
[----:B------:R-:W-:Y:S01]  /*0d20*/  IMAD R9, R0, UR9, R9 ;  /* 0x0000000900097c24 */ /* 0x000fe2000f8e0209 */
[----:B------:R-:W-:Y:S01]  /*0d30*/  ISETP.NE.AND.EX P3, PT, R25, RZ, PT, P3 ;  /* 0x000000ff1900720c */ /* 0x000fe20003f65330 */
[----:B------:R-:W-:Y:S01]  /*0d40*/  IMAD R2, R62, UR4, RZ ;  /* 0x000000043e027c24 */ /* 0x000fe2000f8e02ff */
[----:B------:R-:W-:Y:S01]  /*0d50*/  IADD3 R85, R7, R85, RZ ;  /* 0x0000005507557210 */ /* 0x000fe20007ffe0ff */
[----:B------:R-:W3:Y:S01]  /*0d60*/  LDC.64 R10, c[0x0][0x328] ;  /* 0x0000ca00ff0a7b82 */ /* 0x000ee20000000a00 */
[----:B------:R-:W-:Y:S01]  /*0d70*/  IADD3 R5, R5, R9, RZ ;  /* 0x0000000905057210 */ /* 0x000fe20007ffe0ff */
[----:B------:R-:W-:Y:S01]  /*0d80*/  HFMA2.MMA R7, -RZ, RZ, 0, 0 ;  /* 0x00000000ff077435 */ /* 0x000fe200000001ff */
[C---:B0-----:R-:W-:Y:S01]  /*0d90*/  LEA R84, P4, R6.reuse, R18, 0x1 ;  /* 0x0000001206547211 */ /* 0x041fe200078808ff */
[C---:B------:R-:W-:Y:S01]  /*0da0*/  IMAD R81, R91.reuse, UR5, R2 ;  /* 0x000000055b517c24 */ /* 0x040fe2000f8e0202 */
[----:B------:R-:W-:Y:S01]  /*0db0*/  MOV R9, RZ ;  /* 0x000000ff00097202 */ /* 0x000fe20000000f00 */
[----:B------:R-:W-:Y:S01]  /*0dc0*/  IMAD.WIDE.U32 R2, R91, UR4, R4 ;  /* 0x000000045b027c25 */ /* 0x000fe2000f8e0004 */
[----:B------:R-:W-:Y:S01]  /*0dd0*/  MOV R5, RZ ;  /* 0x000000ff00057202 */ /* 0x000fe20000000f00 */
[----:B------:R-:W-:Y:S01]  /*0de0*/  ULDC.64 UR4, c[0x0][0x240] ;  /* 0x0000900000047ab9 */ /* 0x000fe20000000a00 */
[----:B------:R-:W-:-:S02]  /*0df0*/  LEA.HI.X R85, R6, R19, R85, 0x1, P4 ;  /* 0x0000001306557211 */ /* 0x000fc400020f0c55 */
[----:B------:R-:W-:Y:S01]  /*0e00*/  @P2 ISETP.NE.U32.AND P4, PT, R30, RZ, PT ;  /* 0x000000ff1e00220c */ /* 0x000fe20003f85070 */
[----:B------:R-:W0:Y:S08]  /*0e10*/  @P3 LDC R29, c[0x0][0x378] ;  /* 0x0000de00ff1d3b82 */ /* 0x000e300000000800 */
[----:B------:R-:W0:Y:S01]  /*0e20*/  @P3 LDC R9, c[0x0][0x37c] ;  /* 0x0000df00ff093b82 */ /* 0x000e220000000800 */
[----:B------:R-:W-:-:S02]  /*0e30*/  PLOP3.LUT P3, PT, PT, PT, PT, 0x8, 0x0 ;  /* 0x000000000000781c */ /* 0x000fc40003f6e170 */
[----:B------:R-:W-:-:S05]  /*0e40*/  @P2 ISETP.NE.AND.EX P3, PT, R31, RZ, PT, P4 ;  /* 0x000000ff1f00220c */ /* 0x000fca0003f65340 */
[----:B------:R-:W0:Y:S08]  /*0e50*/  @P2 LDC R5, c[0x0][0x390] ;  /* 0x0000e400ff052b82 */ /* 0x000e300000000800 */
[----:B------:R-:W0:Y:S01]  /*0e60*/  @P2 LDC R7, c[0x0][0x394] ;  /* 0x0000e500ff072b82 */ /* 0x000e220000000800 */
[----:B----4-:R-:W-:-:S04]  /*0e70*/  ISETP.NE.U32.AND P2, PT, R143, RZ, PT ;  /* 0x000000ff8f00720c */ /* 0x010fc80003f45070 */
[----:B-1----:R-:W-:Y:S01]  /*0e80*/  ISETP.NE.AND.EX P2, PT, R142, RZ, PT, P2 ;  /* 0x000000ff8e00720c */ /* 0x002fe20003f45320 */
        /* <DEDUP_REMOVED lines=12> */
[----:B0-----:R-:W-:Y:S06]  /*0f50*/  @P3 BRA P2, `(.L_x_4167) ;  /* 0x00000000007c3947 */ /* 0x001fec0001000000 */
        /* <DEDUP_REMOVED lines=31> */
.L_x_4167:
        /* <DEDUP_REMOVED lines=18> */
.L_x_4168:
        /* <DEDUP_REMOVED lines=9> */
[----:B------:R-:W-:-:S03]  /*1300*/  MOV R44, RZ ;  /* 0x000000ff002c7202 */ /* 0x000fc60000000f00 */
[----:B------:R-:W-:Y:S01]  /*1310*/  IMAD R45, R15, UR5, R0 ;  /* 0x000000050f2d7c24 */ /* 0x000fe2000f8e0200 */
[C---:B0-----:R-:W-:Y:S02]  /*1320*/  SHF.L.U32 R2, R5.reuse, 0x1, RZ ;  /* 0x0000000105027819 */ /* 0x041fe400000006ff */
[----:B------:R-:W-:Y:S02]  /*1330*/  SHF.L.U32 R47, R5, 0x4, RZ ;  /* 0x00000004052f7819 */ /* 0x000fe400000006ff */
[----:B------:R-:W-:Y:S01]  /*1340*/  LOP3.LUT R48, R2, 0xffffffc0, RZ, 0xc0, !PT ;  /* 0xffffffc002307812 */ /* 0x000fe200078ec0ff */
[----:B------:R-:W-:Y:S01]  /*1350*/  IMAD.WIDE.U32 R2, R15, UR4, R88 ;  /* 0x000000040f027c25 */ /* 0x000fe2000f8e0058 */
[C---:B------:R-:W-:Y:S02]  /*1360*/  IADD3 R71, R47.reuse, 0x1, RZ ;  /* 0x000000012f477810 */ /* 0x040fe40007ffe0ff */
        /* <DEDUP_REMOVED lines=13> */
[----:B------:R-:W-:-:S02]  /*1440*/  IADD3 R45, R3, R45, RZ ;  /* 0x0000002d032d7210 */ /* 0x000fc40007ffe0ff */
[----:B-1----:R-:W-:-:S07]  /*1450*/  SHF.R.S32.HI R43, RZ, 0x1f, R48 ;  /* 0x0000001fff2b7819 */ /* 0x002fce0000011430 */
.L_x_4210:
        /* <DEDUP_REMOVED lines=98> */
.L_x_4170:
[----:B------:R-:W-:Y:S05]  /*1a80*/  BSYNC B0 ;  /* 0x0000000000007941 */ /* 0x000fea0003800000 */
.L_x_4169:
        /* <DEDUP_REMOVED lines=38> */
.L_x_4172:
[----:B------:R-:W-:Y:S05]  /*1cf0*/  BSYNC B0 ;  /* 0x0000000000007941 */ /* 0x000fea0003800000 */
.L_x_4171:
        /* <DEDUP_REMOVED lines=36> */
.L_x_4174:
[----:B------:R-:W-:Y:S05]  /*1f40*/  BSYNC B0 ;  /* 0x0000000000007941 */ /* 0x000fea0003800000 */
.L_x_4173:
        /* <DEDUP_REMOVED lines=38> */
.L_x_4176:
[----:B------:R-:W-:Y:S05]  /*21b0*/  BSYNC B0 ;  /* 0x0000000000007941 */ /* 0x000fea0003800000 */
.L_x_4175:
        /* <DEDUP_REMOVED lines=37> */
.L_x_4178:
[----:B------:R-:W-:Y:S05]  /*2410*/  BSYNC B0 ;  /* 0x0000000000007941 */ /* 0x000fea0003800000 */
.L_x_4177:
        /* <DEDUP_REMOVED lines=39> */
.L_x_4180:
[----:B------:R-:W-:Y:S05]  /*2690*/  BSYNC B0 ;  /* 0x0000000000007941 */ /* 0x000fea0003800000 */
.L_x_4179:
        /* <DEDUP_REMOVED lines=38> */
.L_x_4182:
[----:B------:R-:W-:Y:S05]  /*2900*/  BSYNC B0 ;  /* 0x0000000000007941 */ /* 0x000fea0003800000 */
.L_x_4181:
        /* <DEDUP_REMOVED lines=42> */
.L_x_4184:
[----:B------:R-:W-:Y:S05]  /*2bb0*/  BSYNC B0 ;  /* 0x0000000000007941 */ /* 0x000fea0003800000 */
.L_x_4183:
        /* <DEDUP_REMOVED lines=40> */
.L_x_4186:
[----:B------:R-:W-:Y:S05]  /*2e40*/  BSYNC B0 ;  /* 0x0000000000007941 */ /* 0x000fea0003800000 */
.L_x_4185:
        /* <DEDUP_REMOVED lines=47> */
.L_x_4188:
[----:B------:R-:W-:Y:S05]  /*3140*/  BSYNC B0 ;  /* 0x0000000000007941 */ /* 0x000fea0003800000 */
.L_x_4187:
        /* <DEDUP_REMOVED lines=33> */
.L_x_4190:
[----:B------:R-:W-:Y:S05]  /*3360*/  BSYNC B0 ;  /* 0x0000000000007941 */ /* 0x000fea0003800000 */
.L_x_4189:
        /* <DEDUP_REMOVED lines=33> */
.L_x_4192:
[----:B------:R-:W-:Y:S05]  /*3580*/  BSYNC B0 ;  /* 0x0000000000007941 */ /* 0x000fea0003800000 */
.L_x_4191:
        /* <DEDUP_REMOVED lines=33> */
.L_x_4194:
[----:B------:R-:W-:Y:S05]  /*37a0*/  BSYNC B0 ;  /* 0x0000000000007941 */ /* 0x000fea0003800000 */
.L_x_4193:
        /* <DEDUP_REMOVED lines=33> */
.L_x_4196:
[----:B------:R-:W-:Y:S05]  /*39c0*/  BSYNC B0 ;  /* 0x0000000000007941 */ /* 0x000fea0003800000 */
.L_x_4195:
        /* <DEDUP_REMOVED lines=33> */
.L_x_4198:
[----:B------:R-:W-:Y:S05]  /*3be0*/  BSYNC B0 ;  /* 0x0000000000007941 */ /* 0x000fea0003800000 */
.L_x_4197:
        /* <DEDUP_REMOVED lines=33> */
.L_x_4200:
[----:B------:R-:W-:Y:S05]  /*3e00*/  BSYNC B0 ;  /* 0x0000000000007941 */ /* 0x000fea0003800000 */
.L_x_4199:
        /* <DEDUP_REMOVED lines=44> */
.L_x_4209:
[----:B------:R-:W-:Y:S01]  /*40d0*/  SHF.R.S32.HI R132, RZ, 0x1f, R133 ;  /* 0x0000001fff847819 */ /* 0x000fe20000011485 */
[----:B------:R-:W-:-:S04]  /*40e0*/  IMAD.WIDE.U32 R4, R133, UR8, RZ ;  /* 0x0000000885047c25 */ /* 0x000fc8000f8e00ff */
[----:B------:R-:W-:Y:S01]  /*40f0*/  IMAD R0, R132, UR8, RZ ;  /* 0x0000000884007c24 */ /* 0x000fe2000f8e02ff */
[----:B------:R-:W-:-:S03]  /*4100*/  LEA R12, P0, R4, R86, 0x1 ;  /* 0x00000056040c7211 */ /* 0x000fc600078008ff */
[----:B-12---:R-:W-:Y:S01]  /*4110*/  IMAD R7, R133, UR9, R0 ;  /* 0x0000000985077c24 */ /* 0x006fe2000f8e0200 */
        /* <DEDUP_REMOVED lines=71> */
[----:B------:R0:W5:Y:S01]  /*4590*/  MUFU.EX2 R150, R140 ;  /* 0x0000008c00967308 */ /* 0x0001620000000800 */
        /* <DEDUP_REMOVED lines=9> */
[----:B------:R0:W-:Y:S02]  /*4630*/  MUFU.EX2 R162, R156 ;  /* 0x0000009c00a27308 */ /* 0x0001e40000000800 */
[----:B0-----:R-:W-:Y:S01]  /*4640*/  FMUL.FTZ R156, R119, R152 ;  /* 0x00000098779c7220 */ /* 0x001fe20000410000 */
        /* <DEDUP_REMOVED lines=14> */
[----:B------:R-:W-:Y:S01]  /*4730*/  MUFU.EX2 R157, R14 ;  /* 0x0000000e009d7308 */ /* 0x000fe20000000800 */
        /* <DEDUP_REMOVED lines=14> */
[----:B-----5:R-:W-:Y:S01]  /*4820*/  FSEL R150, R150, 1, !P1 ;  /* 0x3f80000096967808 */ /* 0x020fe20004800000 */
[----:B------:R0:W-:Y:S01]  /*4830*/  MUFU.EX2 R160, R147 ;  /* 0x0000009300a07308 */ /* 0x0001e20000000800 */
[----:B------:R-:W-:-:S07]  /*4840*/  FMUL.FTZ R9, R130, R9 ;  /* 0x0000000982097220 */ /* 0x000fce0000410000 */
[----:B------:R1:W4:Y:S01]  /*4850*/  MUFU.EX2 R153, R12 ;  /* 0x0000000c00997308 */ /* 0x0003220000000800 */
[----:B0-----:R-:W-:Y:S01]  /*4860*/  FMUL.FTZ R147, R149, R111 ;  /* 0x0000006f95937220 */ /* 0x001fe20000410000 */
[--C-:B--2---:R-:W-:Y:S01]  /*4870*/  HADD2.F32 R13, -RZ, R21.reuse.H0_H0 ;  /* 0x20000015ff0d7230 */ /* 0x104fe20000004100 */
[----:B------:R-:W-:Y:S01]  /*4880*/  FSEL R149, R151, RZ, !P1 ;  /* 0x000000ff97957208 */ /* 0x000fe20004800000 */
[----:B------:R-:W-:Y:S01]  /*4890*/  HADD2.F32 R10, -RZ, R21.H1_H1 ;  /* 0x30000015ff0a7230 */ /* 0x000fe20000004100 */
[----:B------:R-:W-:Y:S01]  /*48a0*/  FSEL R151, R6, RZ, !P0 ;  /* 0x000000ff06977208 */ /* 0x000fe20004000000 */
[--C-:B---3--:R-:W-:Y:S02]  /*48b0*/  HADD2.F32 R21, -RZ, R25.reuse.H0_H0 ;  /* 0x20000019ff157230 */ /* 0x108fe40000004100 */
[----:B------:R-:W-:Y:S01]  /*48c0*/  FMUL.FTZ R6, R118, R155 ;  /* 0x0000009b76067220 */ /* 0x000fe20000410000 */
[----:B------:R-:W-:Y:S01]  /*48d0*/  HADD2.F32 R14, -RZ, R25.H1_H1 ;  /* 0x30000019ff0e7230 */ /* 0x000fe20000004100 */
[----:B------:R0:W2:Y:S01]  /*48e0*/  MUFU.EX2 R161, R147 ;  /* 0x0000009300a17308 */ /* 0x0000a20000000800 */
[--C-:B------:R-:W-:Y:S01]  /*48f0*/  HADD2.F32 R25, -RZ, R27.reuse.H0_H0 ;  /* 0x2000001bff197230 */ /* 0x100fe20000004100 */
[----:B------:R-:W-:Y:S01]  /*4900*/  ISETP.GE.U32.AND P1, PT, R53, R42, PT ;  /* 0x0000002a3500720c */ /* 0x000fe20003f26070 */
[----:B------:R-:W-:Y:S01]  /*4910*/  HADD2.F32 R16, -RZ, R27.H1_H1 ;  /* 0x3000001bff107230 */ /* 0x000fe20000004100 */
[----:B------:R-:W-:Y:S01]  /*4920*/  FSEL R27, R136, 1, !P2 ;  /* 0x3f800000881b7808 */ /* 0x000fe20005000000 */
[--C-:B------:R-:W-:Y:S01]  /*4930*/  HADD2.F32 R17, -RZ, R23.reuse.H0_H0 ;  /* 0x20000017ff117230 */ /* 0x100fe20000004100 */
[----:B------:R-:W-:Y:S01]  /*4940*/  FSEL R136, R138, 1, !P3 ;  /* 0x3f8000008a887808 */ /* 0x000fe20005800000 */
[----:B-1----:R-:W-:Y:S01]  /*4950*/  HADD2.F32 R12, -RZ, R23.H1_H1 ;  /* 0x30000017ff0c7230 */ /* 0x002fe20000004100 */
[----:B------:R-:W-:Y:S01]  /*4960*/  ISETP.NE.AND P3, PT, R46, RZ, PT ;  /* 0x000000ff2e00720c */ /* 0x000fe20003f65270 */
[----:B0-----:R-:W-:Y:S01]  /*4970*/  FMUL.FTZ R147, R121, R140 ;  /* 0x0000008c79937220 */ /* 0x001fe20000410000 */
[----:B------:R-:W-:Y:S01]  /*4980*/  FSEL R140, R4, RZ, !P5 ;  /* 0x000000ff048c7208 */ /* 0x000fe20006800000 */
[----:B------:R-:W-:Y:S01]  /*4990*/  HADD2.F32 R11, -RZ, R20.H0_H0 ;  /* 0x20000014ff0b7230 */ /* 0x000fe20000004100 */
[----:B------:R-:W-:Y:S01]  /*49a0*/  ISETP.GE.U32.AND P2, PT, R63, R42, PT ;  /* 0x0000002a3f00720c */ /* 0x000fe20003f46070 */
        /* <DEDUP_REMOVED lines=15> */
[-C--:B------:R-:W-:Y:S02]  /*4aa0*/  ISETP.GE.U32.AND P5, PT, R59, R42.reuse, PT ;  /* 0x0000002a3b00720c */ /* 0x080fe40003fa6070 */
[----:B----4-:R-:W-:Y:S02]  /*4ab0*/  FSEL R152, R153, 1, !P0 ;  /* 0x3f80000099987808 */ /* 0x010fe40004000000 */
[----:B------:R-:W-:Y:S02]  /*4ac0*/  FSEL R153, R156, RZ, !P4 ;  /* 0x000000ff9c997208 */ /* 0x000fe40006000000 */
[----:B------:R-:W-:Y:S02]  /*4ad0*/  FSEL R154, R154, 1, !P4 ;  /* 0x3f8000009a9a7808 */ /* 0x000fe40006000000 */
[----:B------:R-:W-:Y:S02]  /*4ae0*/  ISETP.GE.U32.AND P4, PT, R49, R42, PT ;  /* 0x0000002a3100720c */ /* 0x000fe40003f86070 */
[----:B------:R-:W-:-:S02]  /*4af0*/  FSEL R155, R7, RZ, !P5 ;  /* 0x000000ff079b7208 */ /* 0x000fc40006800000 */
[----:B------:R-:W-:Y:S02]  /*4b00*/  FSEL R156, R157, 1, !P5 ;  /* 0x3f8000009d9c7808 */ /* 0x000fe40006800000 */
[----:B------:R-:W-:Y:S02]  /*4b10*/  FSEL R148, R148, 1, !P2 ;  /* 0x3f80000094947808 */ /* 0x000fe40005000000 */
[-C--:B------:R-:W-:Y:S02]  /*4b20*/  ISETP.GE.U32.AND P5, PT, R47, R42.reuse, PT ;  /* 0x0000002a2f00720c */ /* 0x080fe40003fa6070 */
[-C--:B------:R-:W-:Y:S02]  /*4b30*/  ISETP.GE.U32.AND P6, PT, R57, R42.reuse, PT ;  /* 0x0000002a3900720c */ /* 0x080fe40003fc6070 */
[-C--:B------:R-:W-:Y:S02]  /*4b40*/  ISETP.GE.U32.AND P2, PT, R55, R42.reuse, PT ;  /* 0x0000002a3700720c */ /* 0x080fe40003f46070 */
[----:B------:R-:W-:-:S02]  /*4b50*/  ISETP.GE.U32.AND P0, PT, R51, R42, PT ;  /* 0x0000002a3300720c */ /* 0x000fc40003f06070 */
[----:B------:R-:W-:Y:S02]  /*4b60*/  FSEL R163, R158, 1, !P4 ;  /* 0x3f8000009ea37808 */ /* 0x000fe40006000000 */
[----:B------:R-:W-:Y:S02]  /*4b70*/  FSEL R158, R167, 1, !P5 ;  /* 0x3f800000a79e7808 */ /* 0x000fe40006800000 */
[----:B------:R-:W-:Y:S02]  /*4b80*/  FSEL R157, R6, RZ, !P6 ;  /* 0x000000ff069d7208 */ /* 0x000fe40007000000 */
[----:B------:R-:W-:Y:S02]  /*4b90*/  FSEL R160, R160, 1, !P6 ;  /* 0x3f800000a0a07808 */ /* 0x000fe40007000000 */
[----:B------:R-:W-:Y:S02]  /*4ba0*/  FSEL R159, R159, 1, !P2 ;  /* 0x3f8000009f9f7808 */ /* 0x000fe40005000000 */
[----:B--2---:R-:W-:-:S02]  /*4bb0*/  FSEL R161, R161, 1, !P1 ;  /* 0x3f800000a1a17808 */ /* 0x004fc40004800000 */
[----:B------:R-:W-:Y:S02]  /*4bc0*/  FSEL R162, R162, 1, !P0 ;  /* 0x3f800000a2a27808 */ /* 0x000fe40004000000 */
        /* <DEDUP_REMOVED lines=27> */
.L_x_4203:
        /* <DEDUP_REMOVED lines=10> */
.L_x_4202:
        /* <DEDUP_REMOVED lines=101> */
[----:B------:R-:W-:Y:S01]  /*5470*/  F2FP.F16.F32.PACK_AB R9, RZ, R9 ;  /* 0x00000009ff09723e */ /* 0x000fe200000000ff */
[----:B------:R-:W-:-:S04]  /*5480*/  IMAD.WIDE.U32 R4, R133, UR12, R88 ;  /* 0x0000000c85047c25 */ /* 0x000fc8000f8e0058 */
[----:B------:R-:W-:Y:S01]  /*5490*/  IMAD R7, R133, UR13, R132 ;  /* 0x0000000d85077c24 */ /* 0x000fe2000f8e0284 */
[----:B------:R-:W-:-:S04]  /*54a0*/  LEA R6, P0, R4, R36, 0x1 ;  /* 0x0000002404067211 */ /* 0x000fc800078008ff */
[----:B------:R-:W-:-:S04]  /*54b0*/  IADD3 R7, R5, R7, RZ ;  /* 0x0000000705077210 */ /* 0x000fc80007ffe0ff */
[----:B------:R-:W-:-:S05]  /*54c0*/  LEA.HI.X R7, R4, R37, R7, 0x1, P0 ;  /* 0x0000002504077211 */ /* 0x000fca00000f0c07 */
[----:B------:R2:W-:Y:S01]  /*54d0*/  STG.E.U16 desc[UR6][R6.64], R9 ;  /* 0x0000000906007986 */ /* 0x0005e2000c101506 */
[----:B------:R-:W-:Y:S05]  /*54e0*/  BRA `(.L_x_4205) ;  /* 0x0000000000c07947 */ /* 0x000fea0003800000 */
.L_x_4206:
        /* <DEDUP_REMOVED lines=32> */
.L_x_4207:
[----:B------:R0:W5:Y:S02]  /*56f0*/  LDG.E R7, desc[UR6][R28.64] ;  /* 0x000000061c077981 */ /* 0x000164000c1e1900 */
.L_x_4208:
[----:B-----5:R-:W-:-:S06]  /*5700*/  IMAD.WIDE R6, R7, 0x4, R34 ;  /* 0x0000000407067825 */ /* 0x020fcc00078e0222 */
[----:B------:R-:W2:Y:S01]  /*5710*/  LDG.E R7, desc[UR6][R6.64] ;  /* 0x0000000606077981 */ /* 0x000ea2000c1e1900 */
[----:B------:R-:W-:Y:S01]  /*5720*/  IMAD R132, R132, UR12, RZ ;  /* 0x0000000c84847c24 */ /* 0x000fe2000f8e02ff */
[----:B------:R-:W-:Y:S02]  /*5730*/  F2FP.F16.F32.PACK_AB R9, RZ, R9 ;  /* 0x00000009ff09723e */ /* 0x000fe400000000ff */
[----:B--2---:R-:W-:-:S05]  /*5740*/  SHF.R.S32.HI R4, RZ, 0x1f, R7 ;  /* 0x0000001fff047819 */ /* 0x004fca0000011407 */
        /* <DEDUP_REMOVED lines=9> */
[----:B------:R1:W-:Y:S04]  /*57e0*/  STG.E.U16 desc[UR6][R6.64], R9 ;  /* 0x0000000906007986 */ /* 0x0003e8000c101506 */
.L_x_4205:
[----:B------:R-:W-:Y:S05]  /*57f0*/  BSYNC B0 ;  /* 0x0000000000007941 */ /* 0x000fea0003800000 */
.L_x_4204:
        /* <DEDUP_REMOVED lines=19> */
.L_x_4201:
        /* <DEDUP_REMOVED lines=27> */
[C---:B-----5:R-:W-:Y:S01]  /*5ae0*/  IMAD R8, R62.reuse, UR4, RZ ;  /* 0x000000043e087c24 */ /* 0x060fe2000f8e02ff */
        /* <DEDUP_REMOVED lines=34> */
[----:B------:R-:W0:Y:S04]  /*5d10*/  LDS.128 R20, [R64] ;  /* 0x0000000040147984 */ /* 0x000e280000000c00 */
[----:B------:R-:W1:Y:S01]  /*5d20*/  LDS.128 R24, [R64+0x10] ;  /* 0x0000100040187984 */ /* 0x000e620000000c00 */
[--C-:B0-----:R-:W-:Y:S02]  /*5d30*/  HADD2.F32 R92, -RZ, R20.reuse.H0_H0 ;  /* 0x20000014ff5c7230 */ /* 0x101fe40000004100 */
[----:B------:R-:W-:Y:S02]  /*5d40*/  HADD2.F32 R20, -RZ, R20.H1_H1 ;  /* 0x30000014ff147230 */ /* 0x000fe40000004100 */
[--C-:B-1----:R-:W-:Y:S02]  /*5d50*/  HADD2.F32 R15, -RZ, R24.reuse.H0_H0 ;  /* 0x20000018ff0f7230 */ /* 0x102fe40000004100 */
[----:B------:R-:W-:Y:S01]  /*5d60*/  FMUL.FTZ R12, R92, -1.4426950216293334961 ;  /* 0xbfb8aa3b5c0c7820 */ /* 0x000fe20000410000 */
[----:B------:R-:W-:-:S02]  /*5d70*/  HADD2.F32 R24, -RZ, R24.H1_H1 ;  /* 0x30000018ff187230 */ /* 0x000fc40000004100 */
[----:B------:R-:W-:Y:S01]  /*5d80*/  FMUL.FTZ R13, R20, -1.4426950216293334961 ;  /* 0xbfb8aa3b140d7820 */ /* 0x000fe20000410000 */
[--C-:B------:R-:W-:Y:S02]  /*5d90*/  HADD2.F32 R14, -RZ, R21.reuse.H0_H0 ;  /* 0x20000015ff0e7230 */ /* 0x100fe40000004100 */
[----:B------:R-:W-:Y:S01]  /*5da0*/  FMUL.FTZ R16, R15, -1.4426950216293334961 ;  /* 0xbfb8aa3b0f107820 */ /* 0x000fe20000410000 */
[----:B------:R-:W-:Y:S02]  /*5db0*/  HADD2.F32 R21, -RZ, R21.H1_H1 ;  /* 0x30000015ff157230 */ /* 0x000fe40000004100 */
[----:B------:R-:W-:Y:S01]  /*5dc0*/  FMUL.FTZ R17, R24, -1.4426950216293334961 ;  /* 0xbfb8aa3b18117820 */ /* 0x000fe20000410000 */
[----:B------:R-:W-:Y:S01]  /*5dd0*/  HADD2.F32 R8, -RZ, R22.H0_H0 ;  /* 0x20000016ff087230 */ /* 0x000fe20000004100 */
[----:B------:R-:W0:Y:S01]  /*5de0*/  MUFU.EX2 R13, R13 ;  /* 0x0000000d000d7308 */ /* 0x000e220000000800 */
[----:B------:R-:W-:Y:S02]  /*5df0*/  HADD2.F32 R10, -RZ, R23.H0_H0 ;  /* 0x20000017ff0a7230 */ /* 0x000fe40000004100 */
[----:B------:R-:W-:Y:S01]  /*5e00*/  FMUL.FTZ R4, R14, -1.4426950216293334961 ;  /* 0xbfb8aa3b0e047820 */ /* 0x000fe20000410000 */
[----:B------:R-:W-:-:S02]  /*5e10*/  HADD2.F32 R18, -RZ, R25.H0_H0 ;  /* 0x20000019ff127230 */ /* 0x000fc40000004100 */
[----:B------:R-:W-:Y:S01]  /*5e20*/  FMUL.FTZ R5, R21, -1.4426950216293334961 ;  /* 0xbfb8aa3b15057820 */ /* 0x000fe20000410000 */
[----:B------:R-:W-:Y:S02]  /*5e30*/  HADD2.F32 R25, -RZ, R25.H1_H1 ;  /* 0x30000019ff197230 */ /* 0x000fe40000004100 */
[----:B------:R-:W-:Y:S01]  /*5e40*/  FMUL.FTZ R6, R8, -1.4426950216293334961 ;  /* 0xbfb8aa3b08067820 */ /* 0x000fe20000410000 */
[----:B------:R-:W-:Y:S02]  /*5e50*/  HADD2.F32 R23, -RZ, R23.H1_H1 ;  /* 0x30000017ff177230 */ /* 0x000fe40000004100 */
[----:B------:R-:W-:Y:S01]  /*5e60*/  FMUL.FTZ R9, R10, -1.4426950216293334961 ;  /* 0xbfb8aa3b0a097820 */ /* 0x000fe20000410000 */
[----:B------:R-:W-:Y:S02]  /*5e70*/  HADD2.F32 R39, -RZ, R26.H0_H0 ;  /* 0x2000001aff277230 */ /* 0x000fe40000004100 */
[----:B------:R-:W-:Y:S01]  /*5e80*/  FMUL.FTZ R38, R25, -1.4426950216293334961 ;  /* 0xbfb8aa3b19267820 */ /* 0x000fe20000410000 */
[----:B------:R-:W-:-:S02]  /*5e90*/  HADD2.F32 R98, -RZ, R27.H0_H0 ;  /* 0x2000001bff627230 */ /* 0x000fc40000004100 */
[----:B------:R-:W-:Y:S01]  /*5ea0*/  FMUL.FTZ R11, R23, -1.4426950216293334961 ;  /* 0xbfb8aa3b170b7820 */ /* 0x000fe20000410000 */
[----:B------:R-:W-:Y:S01]  /*5eb0*/  HADD2.F32 R22, -RZ, R22.H1_H1 ;  /* 0x30000016ff167230 */ /* 0x000fe20000004100 */
[----:B------:R-:W1:Y:S01]  /*5ec0*/  MUFU.EX2 R17, R17 ;  /* 0x0000001100117308 */ /* 0x000e620000000800 */
[----:B------:R-:W-:Y:S02]  /*5ed0*/  HADD2.F32 R94, -RZ, R26.H1_H1 ;  /* 0x3000001aff5e7230 */ /* 0x000fe40000004100 */
[----:B------:R-:W-:Y:S01]  /*5ee0*/  FMUL.FTZ R19, R18, -1.4426950216293334961 ;  /* 0xbfb8aa3b12137820 */ /* 0x000fe20000410000 */
[----:B------:R-:W-:Y:S02]  /*5ef0*/  HADD2.F32 R100, -RZ, R27.H1_H1 ;  /* 0x3000001bff647230 */ /* 0x000fe40000004100 */
[----:B------:R-:W-:Y:S01]  /*5f00*/  FMUL.FTZ R26, R39, -1.4426950216293334961 ;  /* 0xbfb8aa3b271a7820 */ /* 0x000fe20000410000 */
[----:B------:R-:W-:Y:S01]  /*5f10*/  FMUL.FTZ R27, R98, -1.4426950216293334961 ;  /* 0xbfb8aa3b621b7820 */ /* 0x000fe20000410000 */
[----:B------:R-:W-:Y:S01]  /*5f20*/  FMUL.FTZ R7, R22, -1.4426950216293334961 ;  /* 0xbfb8aa3b16077820 */ /* 0x000fe20000410000 */
[----:B------:R-:W-:Y:S01]  /*5f30*/  FMUL.FTZ R96, R94, -1.4426950216293334961 ;  /* 0xbfb8aa3b5e607820 */ /* 0x000fe20000410000 */
[----:B------:R-:W2:Y:S01]  /*5f40*/  MUFU.EX2 R12, R12 ;  /* 0x0000000c000c7308 */ /* 0x000ea20000000800 */
[----:B------:R-:W-:Y:S01]  /*5f50*/  FMUL.FTZ R102, R100, -1.4426950216293334961 ;  /* 0xbfb8aa3b64667820 */ /* 0x000fe20000410000 */
[----:B0-----:R-:W-:-:S06]  /*5f60*/  FADD.FTZ R13, R13, 1 ;  /* 0x3f8000000d0d7421 */ /* 0x001fcc0000010000 */
        /* <DEDUP_REMOVED lines=28> */
[----:B------:R-:W-:Y:S01]  /*6130*/  MUFU.RCP R109, R12 ;  /* 0x0000000c006d7308 */ /* 0x000fe20000001000 */
[----:B0-----:R-:W-:-:S07]  /*6140*/  FADD.FTZ R102, R102, 1 ;  /* 0x3f80000066667421 */ /* 0x001fce0000010000 */
[----:B------:R-:W0:Y:S01]  /*6150*/  MUFU.RCP R17, R17 ;  /* 0x0000001100117308 */ /* 0x000e220000001000 */
[----:B-1----:R-:W-:-:S04]  /*6160*/  FMUL.FTZ R20, R20, R13 ;  /* 0x0000000d14147220 */ /* 0x002fc80000410000 */
[----:B------:R-:W-:-:S03]  /*6170*/  FMUL.FTZ R93, R20, R93 ;  /* 0x0000005d145d7220 */ /* 0x000fc60000410000 */
[----:B------:R-:W-:Y:S08]  /*6180*/  MUFU.RCP R111, R4 ;  /* 0x00000004006f7308 */ /* 0x000ff00000001000 */
[----:B------:R1:W2:Y:S01]  /*6190*/  MUFU.RCP R104, R5 ;  /* 0x0000000500687308 */ /* 0x0002a20000001000 */
[----:B0-----:R-:W-:-:S07]  /*61a0*/  FMUL.FTZ R24, R24, R17 ;  /* 0x0000001118187220 */ /* 0x001fce0000410000 */
[----:B------:R2:W0:Y:S01]  /*61b0*/  MUFU.RCP R113, R6 ;  /* 0x0000000600717308 */ /* 0x0004220000001000 */
[----:B-1----:R-:W-:-:S04]  /*61c0*/  FMUL.FTZ R5, R92, R109 ;  /* 0x0000006d5c057220 */ /* 0x002fc80000410000 */
[----:B------:R-:W-:-:S03]  /*61d0*/  FMUL.FTZ R4, R5, R66 ;  /* 0x0000004205047220 */ /* 0x000fc60000410000 */
[----:B------:R0:W1:Y:S01]  /*61e0*/  MUFU.RCP R117, R9 ;  /* 0x0000000900757308 */ /* 0x0000620000001000 */
[----:B--2---:R-:W-:Y:S01]  /*61f0*/  FMUL.FTZ R6, R21, R104 ;  /* 0x0000006815067220 */ /* 0x004fe20000410000 */
[----:B------:R-:W-:-:S06]  /*6200*/  F2FP.F16.F32.PACK_AB R4, R93, R4 ;  /* 0x000000045d04723e */ /* 0x000fcc00000000ff */
[----:B------:R1:W2:Y:S01]  /*6210*/  MUFU.RCP R12, R11 ;  /* 0x0000000b000c7308 */ /* 0x0002a20000001000 */
[----:B0-----:R-:W-:Y:S01]  /*6220*/  FMUL.FTZ R9, R8, R113 ;  /* 0x0000007108097220 */ /* 0x001fe20000410000 */
[----:B------:R-:W-:-:S03]  /*6230*/  FMUL.FTZ R8, R6, R95 ;  /* 0x0000005f06087220 */ /* 0x000fc60000410000 */
[----:B------:R-:W-:-:S03]  /*6240*/  FMUL.FTZ R6, R9, R70 ;  /* 0x0000004609067220 */ /* 0x000fc60000410000 */
[----:B------:R-:W0:Y:S01]  /*6250*/  MUFU.RCP R16, R16 ;  /* 0x0000001000107308 */ /* 0x000e220000001000 */
[----:B-1----:R-:W-:-:S07]  /*6260*/  FMUL.FTZ R11, R10, R117 ;  /* 0x000000750a0b7220 */ /* 0x002fce0000410000 */
[----:B------:R-:W1:Y:S01]  /*6270*/  MUFU.RCP R38, R38 ;  /* 0x0000002600267308 */ /* 0x000e620000001000 */
[----:B--2---:R-:W-:-:S04]  /*6280*/  FMUL.FTZ R10, R23, R12 ;  /* 0x0000000c170a7220 */ /* 0x004fc80000410000 */
[----:B------:R-:W-:-:S03]  /*6290*/  FMUL.FTZ R10, R10, R99 ;  /* 0x000000630a0a7220 */ /* 0x000fc60000410000 */
[----:B------:R2:W3:Y:S01]  /*62a0*/  MUFU.RCP R115, R7 ;  /* 0x0000000700737308 */ /* 0x0004e20000001000 */
[----:B0-----:R-:W-:Y:S01]  /*62b0*/  FMUL.FTZ R15, R15, R16 ;  /* 0x000000100f0f7220 */ /* 0x001fe20000410000 */
[----:B------:R-:W-:-:S03]  /*62c0*/  FMUL.FTZ R16, R24, R101 ;  /* 0x0000006518107220 */ /* 0x000fc60000410000 */
[----:B------:R-:W-:-:S03]  /*62d0*/  FMUL.FTZ R15, R15, R74 ;  /* 0x0000004a0f0f7220 */ /* 0x000fc60000410000 */
[----:B------:R-:W0:Y:S01]  /*62e0*/  MUFU.RCP R19, R19 ;  /* 0x0000001300137308 */ /* 0x000e220000001000 */
[----:B--2---:R-:W-:Y:S01]  /*62f0*/  FMUL.FTZ R7, R14, R111 ;  /* 0x0000006f0e077220 */ /* 0x004fe20000410000 */
[----:B-1----:R-:W-:Y:S01]  /*6300*/  FMUL.FTZ R12, R25, R38 ;  /* 0x00000026190c7220 */ /* 0x002fe20000410000 */
[----:B------:R-:W-:Y:S01]  /*6310*/  F2FP.F16.F32.PACK_AB R16, R16, R15 ;  /* 0x0000000f1010723e */ /* 0x000fe200000000ff */
[----:B------:R-:W1:Y:S01]  /*6320*/  LDC.64 R24, c[0x0][0x2d0] ;  /* 0x0000b400ff187b82 */ /* 0x000e620000000a00 */
[----:B------:R-:W-:Y:S01]  /*6330*/  FMUL.FTZ R5, R7, R68 ;  /* 0x0000004407057220 */ /* 0x000fe20000410000 */
[----:B------:R-:W-:Y:S01]  /*6340*/  FMUL.FTZ R7, R11, R72 ;  /* 0x000000480b077220 */ /* 0x000fe20000410000 */
[----:B------:R-:W-:Y:S01]  /*6350*/  FMUL.FTZ R12, R12, R103 ;  /* 0x000000670c0c7220 */ /* 0x000fe20000410000 */
[----:B------:R-:W2:Y:S01]  /*6360*/  MUFU.RCP R26, R26 ;  /* 0x0000001a001a7308 */ /* 0x000ea20000001000 */
[----:B---3--:R-:W-:Y:S01]  /*6370*/  FMUL.FTZ R22, R22, R115 ;  /* 0x0000007316167220 */ /* 0x008fe20000410000 */
[----:B------:R-:W-:-:S02]  /*6380*/  F2FP.F16.F32.PACK_AB R5, R8, R5 ;  /* 0x000000050805723e */ /* 0x000fc400000000ff */
[----:B------:R-:W-:Y:S01]  /*6390*/  F2FP.F16.F32.PACK_AB R7, R10, R7 ;  /* 0x000000070a07723e */ /* 0x000fe200000000ff */
[----:B------:R-:W-:-:S03]  /*63a0*/  FMUL.FTZ R97, R22, R97 ;  /* 0x0000006116617220 */ /* 0x000fc60000410000 */
[----:B------:R-:W3:Y:S01]  /*63b0*/  MUFU.RCP R119, R96 ;  /* 0x0000006000777308 */ /* 0x000ee20000001000 */
[----:B0-----:R-:W-:Y:S01]  /*63c0*/  FMUL.FTZ R9, R18, R19 ;  /* 0x0000001312097220 */ /* 0x001fe20000410000 */
[----:B------:R-:W-:Y:S01]  /*63d0*/  F2FP.F16.F32.PACK_AB R6, R97, R6 ;  /* 0x000000066106723e */ /* 0x000fe200000000ff */
[----:B------:R-:W-:Y:S02]  /*63e0*/  BAR.SYNC.DEFER_BLOCKING 0x0 ;  /* 0x0000000000007b1d */ /* 0x000fe40000010000 */
[----:B------:R-:W-:-:S04]  /*63f0*/  FMUL.FTZ R9, R9, R76 ;  /* 0x0000004c09097220 */ /* 0x000fc80000410000 */
[----:B------:R-:W0:Y:S01]  /*6400*/  MUFU.RCP R27, R27 ;  /* 0x0000001b001b7308 */ /* 0x000e220000001000 */
[----:B--2---:R-:W-:Y:S01]  /*6410*/  FMUL.FTZ R39, R39, R26 ;  /* 0x0000001a27277220 */ /* 0x004fe20000410000 */
[----:B------:R-:W-:Y:S01]  /*6420*/  F2FP.F16.F32.PACK_AB R17, R12, R9 ;  /* 0x000000090c11723e */ /* 0x000fe200000000ff */
[C---:B-1----:R-:W-:Y:S02]  /*6430*/  IMAD R22, R24.reuse, UR11, RZ ;  /* 0x0000000b18167c24 */ /* 0x042fe4000f8e02ff */
[----:B------:R-:W-:Y:S01]  /*6440*/  FMUL.FTZ R18, R39, R78 ;  /* 0x0000004e27127220 */ /* 0x000fe20000410000 */
[----:B------:R-:W-:Y:S02]  /*6450*/  IMAD.WIDE.U32 R20, R24, UR10, R36 ;  /* 0x0000000a18147c25 */ /* 0x000fe4000f8e0024 */
[----:B------:R-:W1:Y:S02]  /*6460*/  MUFU.RCP R13, R102 ;  /* 0x00000066000d7308 */ /* 0x000e640000001000 */
[----:B---3--:R-:W-:Y:S01]  /*6470*/  FMUL.FTZ R94, R94, R119 ;  /* 0x000000775e5e7220 */ /* 0x008fe20000410000 */
[----:B------:R-:W-:-:S03]  /*6480*/  IMAD R23, R25, UR10, R22 ;  /* 0x0000000a19177c24 */ /* 0x000fc6000f8e0216 */
[----:B------:R-:W-:Y:S02]  /*6490*/  FMUL.FTZ R105, R94, R105 ;  /* 0x000000695e697220 */ /* 0x000fe40000410000 */
[----:B------:R-:W-:Y:S01]  /*64a0*/  IADD3 R21, R21, R23, RZ ;  /* 0x0000001715157210 */ /* 0x000fe20007ffe0ff */
[----:B0-----:R-:W-:Y:S02]  /*64b0*/  FMUL.FTZ R11, R98, R27 ;  /* 0x0000001b620b7220 */ /* 0x001fe40000410000 */
[----:B------:R-:W-:Y:S01]  /*64c0*/  F2FP.F16.F32.PACK_AB R18, R105, R18 ;  /* 0x000000126912723e */ /* 0x000fe200000000ff */
[----:B------:R0:W-:Y:S01]  /*64d0*/  STS.128 [R64], R4 ;  /* 0x0000000440007388 */ /* 0x0001e20000000c00 */
[----:B------:R-:W2:Y:S01]  /*64e0*/  LDC.64 R26, c[0x0][0x350] ;  /* 0x0000d400ff1a7b82 */ /* 0x000ea20000000a00 */
[----:B------:R-:W-:Y:S01]  /*64f0*/  FMUL.FTZ R11, R11, R90 ;  /* 0x0000005a0b0b7220 */ /* 0x000fe20000410000 */
[----:B-1----:R-:W-:-:S04]  /*6500*/  FMUL.FTZ R100, R100, R13 ;  /* 0x0000000d64647220 */ /* 0x002fc80000410000 */
[----:B------:R-:W-:-:S05]  /*6510*/  FMUL.FTZ R100, R100, R107 ;  /* 0x0000006b64647220 */ /* 0x000fca0000410000 */
[----:B------:R-:W-:Y:S01]  /*6520*/  F2FP.F16.F32.PACK_AB R19, R100, R11 ;  /* 0x0000000b6413723e */ /* 0x000fe200000000ff */
[----:B0-----:R-:W-:-:S04]  /*6530*/  IMAD R4, R62, UR4, RZ ;  /* 0x000000043e047c24 */ /* 0x001fc8000f8e02ff */
[----:B------:R-:W-:Y:S01]  /*6540*/  STS.128 [R64+0x10], R16 ;  /* 0x0000101040007388 */ /* 0x000fe20000000c00 */
[----:B------:R-:W-:-:S03]  /*6550*/  NOP ;  /* 0x0000000000007918 */ /* 0x000fc60000000000 */
[----:B------:R-:W0:Y:S01]  /*6560*/  LDS.128 R8, [R0] ;  /* 0x0000000000087984 */ /* 0x000e220000000c00 */
[C---:B------:R-:W-:Y:S02]  /*6570*/  IMAD R7, R91.reuse, UR5, R4 ;  /* 0x000000055b077c24 */ /* 0x040fe4000f8e0204 */
[----:B------:R-:W-:Y:S01]  /*6580*/  IMAD.WIDE.U32 R4, R91, UR4, R20 ;  /* 0x000000045b047c25 */ /* 0x000fe2000f8e0014 */
[----:B------:R2:W1:Y:S04]  /*6590*/  LDS.128 R12, [R0+0x200] ;  /* 0x00020000000c7984 */ /* 0x0004680000000c00 */
[----:B------:R-:W-:Y:S02]  /*65a0*/  IADD3 R5, R5, R7, RZ ;  /* 0x0000000705057210 */ /* 0x000fe40007ffe0ff */
[----:B--2---:R-:W-:-:S04]  /*65b0*/  LEA R0, P0, R4, R26, 0x1 ;  /* 0x0000001a04007211 */ /* 0x004fc800078008ff */
[----:B------:R-:W-:Y:S02]  /*65c0*/  LEA.HI.X R5, R4, R27, R5, 0x1, P0 ;  /* 0x0000001b04057211 */ /* 0x000fe400000f0c05 */
[----:B------:R-:W-:-:S04]  /*65d0*/  IADD3 R4, P0, R0, R41, RZ ;  /* 0x0000002900047210 */ /* 0x000fc80007f1e0ff */
[----:B------:R-:W-:Y:S02]  /*65e0*/  IADD3.X R5, R5, R40, RZ, P0, !PT ;  /* 0x0000002805057210 */ /* 0x000fe400007fe4ff */
[----:B------:R-:W-:-:S03]  /*65f0*/  ISETP.GE.AND P0, PT, R46, R73, PT ;  /* 0x000000492e00720c */ /* 0x000fc60003f06270 */
[----:B0-----:R0:W-:Y:S04]  /*6600*/  STG.E.128 desc[UR6][R4.64], R8 ;  /* 0x0000000804007986 */ /* 0x0011e8000c101d06 */
[----:B-1----:R0:W-:Y:S06]  /*6610*/  STG.E.128 desc[UR6][R4.64+0x200], R12 ;  /* 0x0002000c04007986 */ /* 0x0021ec000c101d06 */
[----:B------:R-:W-:Y:S05]  /*6620*/  @!P0 BRA `(.L_x_4210) ;  /* 0xffffffac008c8947 */ /* 0x000fea000383ffff */
[----:B------:R-:W-:Y:S05]  /*6630*/  EXIT ;  /* 0x000000000000794d */ /* 0x000fea0003800000 */
.L_x_4211:
        /* <DEDUP_REMOVED lines=12> */
.L_x_8704:


//--------------------- .text._Z25selective_scan_fwd_kernelI32Selective_Scan_fwd_kernel_traitsILi32ELi16ELi1ELb1ELb1ELb1ELb1ELb1EN3c104HalfEfS2_EEv13SSMParamsBase --------------------------
	.section	.text._Z25selective_scan_fwd_kernelI32Selective_Scan_fwd_kernel_traitsILi32ELi16ELi1ELb1ELb1ELb1ELb1ELb1EN3c104HalfEfS2_EEv13SSMParamsBase,"ax",@progbits
	.align	128
        .global         _Z25selective_scan_fwd_kernelI32Selective_Scan_fwd_kernel_traitsILi32ELi16ELi1ELb1ELb1ELb1ELb1ELb1EN3c104HalfEfS2_EEv13SSMParamsBase
        .type           _Z25selective_scan_fwd_kernelI32Selective_Scan_fwd_kernel_traitsILi32ELi16ELi1ELb1ELb1ELb1ELb1ELb1EN3c104HalfEfS2_EEv13SSMParamsBase,@function
        .size           _Z25selective_scan_fwd_kernelI32Selective_Scan_fwd_kernel_traitsILi32ELi16ELi1ELb1ELb1ELb1ELb1ELb1EN3c104HalfEfS2_EEv13SSMParamsBase,(.L_x_8705 - _Z25selective_scan_fwd_kernelI32Selective_Scan_fwd_kernel_traitsILi32ELi16ELi1ELb1ELb1ELb1ELb1ELb1EN3c104HalfEfS2_EEv13SSMParamsBase)
        .other          _Z25selective_scan_fwd_kernelI32Selective_Scan_fwd_kernel_traitsILi32ELi16ELi1ELb1ELb1ELb1ELb1ELb1EN3c104HalfEfS2_EEv13SSMParamsBase,@"STO_CUDA_ENTRY STV_DEFAULT"
_Z25selective_scan_fwd_kernelI32Selective_Scan_fwd_kernel_traitsILi32ELi16ELi1ELb1ELb1ELb1ELb1ELb1EN3c104HalfEfS2_EEv13SSMParamsBase:
.text._Z25selective_scan_fwd_kernelI32Selective_Scan_fwd_kernel_traitsILi32ELi16ELi1ELb1ELb1ELb1ELb1ELb1EN3c104HalfEfS2_EEv13SSMParamsBase:
        /* <DEDUP_REMOVED lines=38> */
.L_x_4212:
        /* <DEDUP_REMOVED lines=35> */
.L_x_4213:
        /* <DEDUP_REMOVED lines=12> */
.L_x_4214:
        /* <DEDUP_REMOVED lines=189> */
.L_x_4215:
        /* <DEDUP_REMOVED lines=18> */
.L_x_4216:
        /* <DEDUP_REMOVED lines=12> */
.L_x_4262:
        /* <DEDUP_REMOVED lines=311> */
.L_x_4218:
[----:B------:R-:W-:Y:S05]  /*2670*/  BSYNC B0 ;  /* 0x0000000000007941 */ /* 0x000fea0003800000 */
.L_x_4217:
        /* <DEDUP_REMOVED lines=37> */
.L_x_4220:
[----:B------:R-:W-:Y:S05]  /*28d0*/  BSYNC B0 ;  /* 0x0000000000007941 */ /* 0x000fea0003800000 */
.L_x_4219:
        /* <DEDUP_REMOVED lines=37> */
.L_x_4222:
[----:B------:R-:W-:Y:S05]  /*2b30*/  BSYNC B0 ;  /* 0x0000000000007941 */ /* 0x000fea0003800000 */
.L_x_4221:
        /* <DEDUP_REMOVED lines=37> */
.L_x_4224:
[----:B------:R-:W-:Y:S05]  /*2d90*/  BSYNC B0 ;  /* 0x0000000000007941 */ /* 0x000fea0003800000 */
.L_x_4223:
        /* <DEDUP_REMOVED lines=37> */
.L_x_4226:
[----:B------:R-:W-:Y:S05]  /*2ff0*/  BSYNC B0 ;  /* 0x0000000000007941 */ /* 0x000fea0003800000 */
.L_x_4225:
        /* <DEDUP_REMOVED lines=37> */
.L_x_4228:
[----:B------:R-:W-:Y:S05]  /*3250*/  BSYNC B0 ;  /* 0x0000000000007941 */ /* 0x000fea0003800000 */
.L_x_4227:
        /* <DEDUP_REMOVED lines=37> */
.L_x_4230:
[----:B------:R-:W-:Y:S05]  /*34b0*/  BSYNC B0 ;  /* 0x0000000000007941 */ /* 0x000fea0003800000 */
.L_x_4229:
        /* <DEDUP_REMOVED lines=37> */
.L_x_4232:
[----:B------:R-:W-:Y:S05]  /*3710*/  BSYNC B0 ;  /* 0x0000000000007941 */ /* 0x000fea0003800000 */
.L_x_4231:
        /* <DEDUP_REMOVED lines=37> */
.L_x_4234:
[----:B------:R-:W-:Y:S05]  /*3970*/  BSYNC B0 ;  /* 0x0000000000007941 */ /* 0x000fea0003800000 */
.L_x_4233:
        /* <DEDUP_REMOVED lines=37> */
.L_x_4236:
[----:B------:R-:W-:Y:S05]  /*3bd0*/  BSYNC B0 ;  /* 0x0000000000007941 */ /* 0x000fea0003800000 */
.L_x_4235:
        /* <DEDUP_REMOVED lines=39> */
.L_x_4238:
[----:B------:R-:W-:Y:S05]  /*3e50*/  BSYNC B0 ;  /* 0x0000000000007941 */ /* 0x000fea0003800000 */
.L_x_4237:
        /* <DEDUP_REMOVED lines=37> */
.L_x_4240:
[----:B------:R-:W-:Y:S05]  /*40b0*/  BSYNC B0 ;  /* 0x0000000000007941 */ /* 0x000fea0003800000 */
.L_x_4239:
        /* <DEDUP_REMOVED lines=42> */
.L_x_4242:
[----:B------:R-:W-:Y:S05]  /*4360*/  BSYNC B0 ;  /* 0x0000000000007941 */ /* 0x000fea0003800000 */
.L_x_4241:
        /* <DEDUP_REMOVED lines=42> */
.L_x_4244:
[----:B------:R-:W-:Y:S05]  /*4610*/  BSYNC B0 ;  /* 0x0000000000007941 */ /* 0x000fea0003800000 */
.L_x_4243:
        /* <DEDUP_REMOVED lines=42> */
.L_x_4246:
[----:B------:R-:W-:Y:S05]  /*48c0*/  BSYNC B0 ;  /* 0x0000000000007941 */ /* 0x000fea0003800000 */
.L_x_4245:
        /* <DEDUP_REMOVED lines=42> */
.L_x_4248:
[----:B------:R-:W-:Y:S05]  /*4b70*/  BSYNC B0 ;  /* 0x0000000000007941 */ /* 0x000fea0003800000 */
.L_x_4247:
        /* <DEDUP_REMOVED lines=44> */
.L_x_4257:
        /* <DEDUP_REMOVED lines=433> */
.L_x_4251:
        /* <DEDUP_REMOVED lines=10> */
.L_x_4250:
        /* <DEDUP_REMOVED lines=112> */
.L_x_4254:
        /* <DEDUP_REMOVED lines=31> */
.L_x_4255:
[----:B------:R0:W5:Y:S02]  /*72e0*/  LDG.E R19, desc[UR6][R6.64] ;  /* 0x0000000606137981 */ /* 0x000164000c1e1900 */
.L_x_4256:
        /* <DEDUP_REMOVED lines=17> */
.L_x_4253:
[----:B------:R-:W-:Y:S05]  /*7400*/  BSYNC B0 ;  /* 0x0000000000007941 */ /* 0x000fea0003800000 */
.L_x_4252:
        /* <DEDUP_REMOVED lines=19> */
.L_x_4249:
        /* <DEDUP_REMOVED lines=82> */
.L_x_4259:
[----:B------:R-:W-:Y:S05]  /*7a60*/  BSYNC B0 ;  /* 0x0000000000007941 */ /* 0x000fea0003800000 */
.L_x_4258:
        /* <DEDUP_REMOVED lines=360> */
.L_x_4261:
[----:B------:R-:W-:Y:S05]  /*90f0*/  BSYNC B0 ;  /* 0x0000000000007941 */ /* 0x000fea0003800000 */
.L_x_4260:
        /* <DEDUP_REMOVED lines=50> */
.L_x_4263:
        /* <DEDUP_REMOVED lines=14> */
.L_x_8705:


//--------------------- .text._Z25selective_scan_fwd_kernelI32Selective_Scan_fwd_kernel_traitsILi32ELi8ELi1ELb0ELb1ELb1ELb0ELb0EN3c104HalfEfS2_EEv13SSMParamsBase --------------------------
	.section	.text._Z25selective_scan_fwd_kernelI32Selective_Scan_fwd_kernel_traitsILi32ELi8ELi1ELb0ELb1ELb1ELb0ELb0EN3c104HalfEfS2_EEv13SSMParamsBase,"ax",@progbits
	.align	128
        .global         _Z25selective_scan_fwd_kernelI32Selective_Scan_fwd_kernel_traitsILi32ELi8ELi1ELb0ELb1ELb1ELb0ELb0EN3c104HalfEfS2_EEv13SSMParamsBase
        .type           _Z25selective_scan_fwd_kernelI32Selective_Scan_fwd_kernel_traitsILi32ELi8ELi1ELb0ELb1ELb1ELb0ELb0EN3c104HalfEfS2_EEv13SSMParamsBase,@function
        .size           _Z25selective_scan_fwd_kernelI32Selective_Scan_fwd_kernel_traitsILi32ELi8ELi1ELb0ELb1ELb1ELb0ELb0EN3c104HalfEfS2_EEv13SSMParamsBase,(.L_x_8706 - _Z25selective_scan_fwd_kernelI32Selective_Scan_fwd_kernel_traitsILi32ELi8ELi1ELb0ELb1ELb1ELb0ELb0EN3c104HalfEfS2_EEv13SSMParamsBase)
        .other          _Z25selective_scan_fwd_kernelI32Selective_Scan_fwd_kernel_traitsILi32ELi8ELi1ELb0ELb1ELb1ELb0ELb0EN3c104HalfEfS2_EEv13SSMParamsBase,@"STO_CUDA_ENTRY STV_DEFAULT"
_Z25selective_scan_fwd_kernelI32Selective_Scan_fwd_kernel_traitsILi32ELi8ELi1ELb0ELb1ELb1ELb0ELb0EN3c104HalfEfS2_EEv13SSMParamsBase:
.text._Z25selective_scan_fwd_kernelI32Selective_Scan_fwd_kernel_traitsILi32ELi8ELi1ELb0ELb1ELb1ELb0ELb0EN3c104HalfEfS2_EEv13SSMParamsBase:
        /* <DEDUP_REMOVED lines=37> */
.L_x_4264:
        /* <DEDUP_REMOVED lines=36> */
.L_x_4265:
        /* <DEDUP_REMOVED lines=12> */
.L_x_4266:
        /* <DEDUP_REMOVED lines=191> */
.L_x_4267:
        /* <DEDUP_REMOVED lines=18> */
.L_x_4268:
        /* <DEDUP_REMOVED lines=32> */
.L_x_4296:
        /* <DEDUP_REMOVED lines=171> */
.L_x_4270:
[----:B------:R-:W-:Y:S05]  /*1f10*/  BSYNC B0 ;  /* 0x0000000000007941 */ /* 0x000fea0003800000 */
.L_x_4269:
        /* <DEDUP_REMOVED lines=37> */
.L_x_4272:
[----:B------:R-:W-:Y:S05]  /*2170*/  BSYNC B0 ;  /* 0x0000000000007941 */ /* 0x000fea0003800000 */
.L_x_4271:
        /* <DEDUP_REMOVED lines=37> */
.L_x_4274:
[----:B------:R-:W-:Y:S05]  /*23d0*/  BSYNC B0 ;  /* 0x0000000000007941 */ /* 0x000fea0003800000 */
.L_x_4273:
        /* <DEDUP_REMOVED lines=37> */
.L_x_4276:
[----:B------:R-:W-:Y:S05]  /*2630*/  BSYNC B0 ;  /* 0x0000000000007941 */ /* 0x000fea0003800000 */
.L_x_4275:
        /* <DEDUP_REMOVED lines=37> */
.L_x_4278:
[----:B------:R-:W-:Y:S05]  /*2890*/  BSYNC B0 ;  /* 0x0000000000007941 */ /* 0x000fea0003800000 */
.L_x_4277:
        /* <DEDUP_REMOVED lines=42> */
.L_x_4280:
[----:B------:R-:W-:Y:S05]  /*2b40*/  BSYNC B0 ;  /* 0x0000000000007941 */ /* 0x000fea0003800000 */
.L_x_4279:
        /* <DEDUP_REMOVED lines=41> */
.L_x_4282:
[----:B------:R-:W-:Y:S05]  /*2de0*/  BSYNC B0 ;  /* 0x0000000000007941 */ /* 0x000fea0003800000 */
.L_x_4281:
        /* <DEDUP_REMOVED lines=42> */
.L_x_4284:
[----:B------:R-:W-:Y:S05]  /*3090*/  BSYNC B0 ;  /* 0x0000000000007941 */ /* 0x000fea0003800000 */
.L_x_4283:
        /* <DEDUP_REMOVED lines=30> */
.L_x_4293:
        /* <DEDUP_REMOVED lines=215> */
[----:B------:R-:W2:Y:S02]  /*3ff0*/  LDG.E.U16 R30, desc[UR8][R30.64] ;  /* 0x000000081e1e7981 */ /* 0x000ea4000c1e1500 */
[----:B--2---:R-:W-:Y:S01]  /*4000*/  HADD2.F32 R27, -RZ, R30.H0_H0 ;  /* 0x2000001eff1b7230 */ /* 0x004fe20000004100 */
[----:B------:R-:W-:Y:S06]  /*4010*/  BRA `(.L_x_4286) ;  /* 0x0000000000287947 */ /* 0x000fec0003800000 */
.L_x_4287:
        /* <DEDUP_REMOVED lines=8> */
[----:B------:R-:W2:Y:S02]  /*40a0*/  LDG.E.U16 R30, desc[UR8][R30.64] ;  /* 0x000000081e1e7981 */ /* 0x000ea4000c1e1500 */
[----:B--2---:R-:W-:-:S07]  /*40b0*/  HADD2.F32 R27, -RZ, R30.H0_H0 ;  /* 0x2000001eff1b7230 */ /* 0x004fce0000004100 */
.L_x_4286:
        /* <DEDUP_REMOVED lines=77> */
[C---:B------:R-:W-:Y:S01]  /*4590*/  IMAD R26, R14.reuse, UR7, RZ ;  /* 0x000000070e1a7c24 */ /* 0x040fe2000f8e02ff */
[----:B------:R-:W-:Y:S01]  /*45a0*/  F2FP.F16.F32.PACK_AB R27, RZ, R27 ;  /* 0x0000001bff1b723e */ /* 0x000fe200000000ff */
[----:B------:R-:W-:Y:S02]  /*45b0*/  IMAD.MOV.U32 R28, RZ, RZ, R106 ;  /* 0x000000ffff1c7224 */ /* 0x000fe400078e006a */
[----:B------:R-:W-:Y:S02]  /*45c0*/  IMAD R31, R15, UR4, R26 ;  /* 0x000000040f1f7c24 */ /* 0x000fe4000f8e021a */
[----:B------:R-:W-:-:S04]  /*45d0*/  IMAD.WIDE.U32 R28, R14, UR4, R28 ;  /* 0x000000040e1c7c25 */ /* 0x000fc8000f8e001c */
[----:B------:R-:W-:Y:S01]  /*45e0*/  IMAD.IADD R31, R29, 0x1, R31 ;  /* 0x000000011d1f7824 */ /* 0x000fe200078e021f */
[----:B------:R-:W-:-:S04]  /*45f0*/  LEA R30, P5, R28, R16, 0x1 ;  /* 0x000000101c1e7211 */ /* 0x000fc800078a08ff */
[----:B------:R-:W-:-:S05]  /*4600*/  LEA.HI.X R31, R28, R17, R31, 0x1, P5 ;  /* 0x000000111c1f7211 */ /* 0x000fca00028f0c1f */
[----:B------:R2:W-:Y:S01]  /*4610*/  STG.E.U16 desc[UR8][R30.64], R27 ;  /* 0x0000001b1e007986 */ /* 0x0005e2000c101508 */
[----:B------:R-:W-:Y:S05]  /*4620*/  BRA `(.L_x_4289) ;  /* 0x0000000000c47947 */ /* 0x000fea0003800000 */
.L_x_4290:
        /* <DEDUP_REMOVED lines=31> */
.L_x_4291:
[----:B------:R0:W5:Y:S02]  /*4820*/  LDG.E R31, desc[UR8][R6.64] ;  /* 0x00000008061f7981 */ /* 0x000164000c1e1900 */
.L_x_4292:
[----:B-----5:R-:W-:-:S06]  /*4830*/  IMAD.WIDE R30, R31, 0x4, R12 ;  /* 0x000000041f1e7825 */ /* 0x020fcc00078e020c */
[----:B------:R-:W2:Y:S01]  /*4840*/  LDG.E R31, desc[UR8][R30.64] ;  /* 0x000000081e1f7981 */ /* 0x000ea2000c1e1900 */
[----:B------:R-:W-:Y:S01]  /*4850*/  MOV R29, R99 ;  /* 0x00000063001d7202 */ /* 0x000fe20000000f00 */
[----:B------:R-:W-:Y:S01]  /*4860*/  IMAD.MOV.U32 R28, RZ, RZ, R106 ;  /* 0x000000ffff1c7224 */ /* 0x000fe200078e006a */
[----:B------:R-:W-:Y:S02]  /*4870*/  F2FP.F16.F32.PACK_AB R27, RZ, R27 ;  /* 0x0000001bff1b723e */ /* 0x000fe400000000ff */
[----:B--2---:R-:W-:Y:S01]  /*4880*/  SHF.R.S32.HI R26, RZ, 0x1f, R31 ;  /* 0x0000001fff1a7819 */ /* 0x004fe2000001141f */
        /* <DEDUP_REMOVED lines=10> */
[----:B------:R1:W-:Y:S04]  /*4930*/  STG.E.U16 desc[UR8][R30.64], R27 ;  /* 0x0000001b1e007986 */ /* 0x0003e8000c101508 */
.L_x_4289:
[----:B------:R-:W-:Y:S05]  /*4940*/  BSYNC B0 ;  /* 0x0000000000007941 */ /* 0x000fea0003800000 */
.L_x_4288:
        /* <DEDUP_REMOVED lines=11> */
.L_x_4285:
        /* <DEDUP_REMOVED lines=53> */
.L_x_4295:
[----:B------:R-:W-:Y:S05]  /*4d50*/  BSYNC B0 ;  /* 0x0000000000007941 */ /* 0x000fea0003800000 */
.L_x_4294:
        /* <DEDUP_REMOVED lines=39> */
.L_x_4297:
        /* <DEDUP_REMOVED lines=11> */
.L_x_8706:


//--------------------- .text._Z25selective_scan_fwd_kernelI32Selective_Scan_fwd_kernel_traitsILi32ELi8ELi1ELb0ELb1ELb1ELb0ELb1EN3c104HalfEfS2_EEv13SSMParamsBase --------------------------
	.section	.text._Z25selective_scan_fwd_kernelI32Selective_Scan_fwd_kernel_traitsILi32ELi8ELi1ELb0ELb1ELb1ELb0ELb1EN3c104HalfEfS2_EEv13SSMParamsBase,"ax",@progbits
	.align	128
        .global         _Z25selective_scan_fwd_kernelI32Selective_Scan_fwd_kernel_traitsILi32ELi8ELi1ELb0ELb1ELb1ELb0ELb1EN3c104HalfEfS2_EEv13SSMParamsBase
        .type           _Z25selective_scan_fwd_kernelI32Selective_Scan_fwd_kernel_traitsILi32ELi8ELi1ELb0ELb1ELb1ELb0ELb1EN3c104HalfEfS2_EEv13SSMParamsBase,@function
        .size           _Z25selective_scan_fwd_kernelI32Selective_Scan_fwd_kernel_traitsILi32ELi8ELi1ELb0ELb1ELb1ELb0ELb1EN3c104HalfEfS2_EEv13SSMParamsBase,(.L_x_8707 - _Z25selective_scan_fwd_kernelI32Selective_Scan_fwd_kernel_traitsILi32ELi8ELi1ELb0ELb1ELb1ELb0ELb1EN3c104HalfEfS2_EEv13SSMParamsBase)
        .other          _Z25selective_scan_fwd_kernelI32Selective_Scan_fwd_kernel_traitsILi32ELi8ELi1ELb0ELb1ELb1ELb0ELb1EN3c104HalfEfS2_EEv13SSMParamsBase,@"STO_CUDA_ENTRY STV_DEFAULT"
_Z25selective_scan_fwd_kernelI32Selective_Scan_fwd_kernel_traitsILi32ELi8ELi1ELb0ELb1ELb1ELb0ELb1EN3c104HalfEfS2_EEv13SSMParamsBase:
.text._Z25selective_scan_fwd_kernelI32Selective_Scan_fwd_kernel_traitsILi32ELi8ELi1ELb0ELb1ELb1ELb0ELb1EN3c104HalfEfS2_EEv13SSMParamsBase:
        /* <DEDUP_REMOVED lines=39> */
.L_x_4298:
        /* <DEDUP_REMOVED lines=36> */
.L_x_4299:
        /* <DEDUP_REMOVED lines=12> */
.L_x_4300:
        /* <DEDUP_REMOVED lines=197> */
.L_x_4301:
        /* <DEDUP_REMOVED lines=18> */
.L_x_4302:
        /* <DEDUP_REMOVED lines=32> */
.L_x_4330:
        /* <DEDUP_REMOVED lines=169> */
.L_x_4304:
[----:B------:R-:W-:Y:S05]  /*1f70*/  BSYNC B0 ;  /* 0x0000000000007941 */ /* 0x000fea0003800000 */
.L_x_4303:
        /* <DEDUP_REMOVED lines=37> */
.L_x_4306:
[----:B------:R-:W-:Y:S05]  /*21d0*/  BSYNC B0 ;  /* 0x0000000000007941 */ /* 0x000fea0003800000 */
.L_x_4305:
        /* <DEDUP_REMOVED lines=37> */
.L_x_4308:
[----:B------:R-:W-:Y:S05]  /*2430*/  BSYNC B0 ;  /* 0x0000000000007941 */ /* 0x000fea0003800000 */
.L_x_4307:
        /* <DEDUP_REMOVED lines=37> */
.L_x_4310:
[----:B------:R-:W-:Y:S05]  /*2690*/  BSYNC B0 ;  /* 0x0000000000007941 */ /* 0x000fea0003800000 */
.L_x_4309:
        /* <DEDUP_REMOVED lines=37> */
.L_x_4312:
[----:B------:R-:W-:Y:S05]  /*28f0*/  BSYNC B0 ;  /* 0x0000000000007941 */ /* 0x000fea0003800000 */
.L_x_4311:
        /* <DEDUP_REMOVED lines=41> */
.L_x_4314:
[----:B------:R-:W-:Y:S05]  /*2b90*/  BSYNC B0 ;  /* 0x0000000000007941 */ /* 0x000fea0003800000 */
.L_x_4313:
        /* <DEDUP_REMOVED lines=41> */
.L_x_4316:
[----:B------:R-:W-:Y:S05]  /*2e30*/  BSYNC B0 ;  /* 0x0000000000007941 */ /* 0x000fea0003800000 */
.L_x_4315:
        /* <DEDUP_REMOVED lines=42> */
.L_x_4318:
[----:B------:R-:W-:Y:S05]  /*30e0*/  BSYNC B0 ;  /* 0x0000000000007941 */ /* 0x000fea0003800000 */
.L_x_4317:
        /* <DEDUP_REMOVED lines=30> */
.L_x_4327:
        /* <DEDUP_REMOVED lines=216> */
[----:B--2---:R-:W-:Y:S01]  /*4050*/  HADD2.F32 R27, -RZ, R30.H0_H0 ;  /* 0x2000001eff1b7230 */ /* 0x004fe20000004100 */
[----:B------:R-:W-:Y:S06]  /*4060*/  BRA `(.L_x_4320) ;  /* 0x0000000000287947 */ /* 0x000fec0003800000 */
.L_x_4321:
        /* <DEDUP_REMOVED lines=9> */
[----:B--2---:R-:W-:-:S07]  /*4100*/  HADD2.F32 R27, -RZ, R30.H0_H0 ;  /* 0x2000001eff1b7230 */ /* 0x004fce0000004100 */
.L_x_4320:
        /* <DEDUP_REMOVED lines=77> */
[C---:B------:R-:W-:Y:S01]  /*45e0*/  IMAD R26, R14.reuse, UR7, RZ ;  /* 0x000000070e1a7c24 */ /* 0x040fe2000f8e02ff */
[----:B------:R-:W-:Y:S01]  /*45f0*/  F2FP.F16.F32.PACK_AB R27, RZ, R27 ;  /* 0x0000001bff1b723e */ /* 0x000fe200000000ff */
[----:B------:R-:W-:Y:S02]  /*4600*/  IMAD.MOV.U32 R29, RZ, RZ, R81 ;  /* 0x000000ffff1d7224 */ /* 0x000fe400078e0051 */
[----:B------:R-:W-:Y:S02]  /*4610*/  IMAD R31, R15, UR4, R26 ;  /* 0x000000040f1f7c24 */ /* 0x000fe4000f8e021a */
[----:B------:R-:W-:-:S05]  /*4620*/  IMAD.WIDE.U32 R28, R14, UR4, R28 ;  /* 0x000000040e1c7c25 */ /* 0x000fca000f8e001c */
[----:B------:R-:W-:Y:S02]  /*4630*/  IADD3 R31, R29, R31, RZ ;  /* 0x0000001f1d1f7210 */ /* 0x000fe40007ffe0ff */
[----:B------:R-:W-:-:S04]  /*4640*/  LEA R30, P5, R28, R16, 0x1 ;  /* 0x000000101c1e7211 */ /* 0x000fc800078a08ff */
[----:B------:R-:W-:-:S05]  /*4650*/  LEA.HI.X R31, R28, R17, R31, 0x1, P5 ;  /* 0x000000111c1f7211 */ /* 0x000fca00028f0c1f */
[----:B------:R2:W-:Y:S01]  /*4660*/  STG.E.U16 desc[UR8][R30.64], R27 ;  /* 0x0000001b1e007986 */ /* 0x0005e2000c101508 */
[----:B------:R-:W-:Y:S05]  /*4670*/  BRA `(.L_x_4323) ;  /* 0x0000000000c87947 */ /* 0x000fea0003800000 */
.L_x_4324:
        /* <DEDUP_REMOVED lines=32> */
.L_x_4325:
[----:B------:R0:W5:Y:S02]  /*4880*/  LDG.E R31, desc[UR8][R8.64] ;  /* 0x00000008081f7981 */ /* 0x000164000c1e1900 */
.L_x_4326:
        /* <DEDUP_REMOVED lines=17> */
.L_x_4323:
[----:B------:R-:W-:Y:S05]  /*49a0*/  BSYNC B0 ;  /* 0x0000000000007941 */ /* 0x000fea0003800000 */
.L_x_4322:
        /* <DEDUP_REMOVED lines=11> */
.L_x_4319:
        /* <DEDUP_REMOVED lines=51> */
.L_x_4329:
[----:B------:R-:W-:Y:S05]  /*4d90*/  BSYNC B0 ;  /* 0x0000000000007941 */ /* 0x000fea0003800000 */
.L_x_4328:
        /* <DEDUP_REMOVED lines=41> */
.L_x_4331:
        /* <DEDUP_REMOVED lines=13> */
.L_x_8707:


//--------------------- .text._Z25selective_scan_fwd_kernelI32Selective_Scan_fwd_kernel_traitsILi32ELi8ELi1ELb0ELb1ELb1ELb1ELb0EN3c104HalfEfS2_EEv13SSMParamsBase --------------------------
	.section	.text._Z25selective_scan_fwd_kernelI32Selective_Scan_fwd_kernel_traitsILi32ELi8ELi1ELb0ELb1ELb1ELb1ELb0EN3c104HalfEfS2_EEv13SSMParamsBase,"ax",@progbits
	.align	128
        .global         _Z25selective_scan_fwd_kernelI32Selective_Scan_fwd_kernel_traitsILi32ELi8ELi1ELb0ELb1ELb1ELb1ELb0EN3c104HalfEfS2_EEv13SSMParamsBase
        .type           _Z25selective_scan_fwd_kernelI32Selective_Scan_fwd_kernel_traitsILi32ELi8ELi1ELb0ELb1ELb1ELb1ELb0EN3c104HalfEfS2_EEv13SSMParamsBase,@function
        .size           _Z25selective_scan_fwd_kernelI32Selective_Scan_fwd_kernel_traitsILi32ELi8ELi1ELb0ELb1ELb1ELb1ELb0EN3c104HalfEfS2_EEv13SSMParamsBase,(.L_x_8708 - _Z25selective_scan_fwd_kernelI32Selective_Scan_fwd_kernel_traitsILi32ELi8ELi1ELb0ELb1ELb1ELb1ELb0EN3c104HalfEfS2_EEv13SSMParamsBase)
        .other          _Z25selective_scan_fwd_kernelI32Selective_Scan_fwd_kernel_traitsILi32ELi8ELi1ELb0ELb1ELb1ELb1ELb0EN3c104HalfEfS2_EEv13SSMParamsBase,@"STO_CUDA_ENTRY STV_DEFAULT"
_Z25selective_scan_fwd_kernelI32Selective_Scan_fwd_kernel_traitsILi32ELi8ELi1ELb0ELb1ELb1ELb1ELb0EN3c104HalfEfS2_EEv13SSMParamsBase:
.text._Z25selective_scan_fwd_kernelI32Selective_Scan_fwd_kernel_traitsILi32ELi8ELi1ELb0ELb1ELb1ELb1ELb0EN3c104HalfEfS2_EEv13SSMParamsBase:
        /* <DEDUP_REMOVED lines=37> */
.L_x_4332:
        /* <DEDUP_REMOVED lines=36> */
.L_x_4333:
        /* <DEDUP_REMOVED lines=12> */
.L_x_4334:
        /* <DEDUP_REMOVED lines=191> */
.L_x_4335:
        /* <DEDUP_REMOVED lines=18> */
.L_x_4336:
        /* <DEDUP_REMOVED lines=32> */
.L_x_4366:
        /* <DEDUP_REMOVED lines=171> */
.L_x_4338:
[----:B------:R-:W-:Y:S05]  /*1f10*/  BSYNC B0 ;  /* 0x0000000000007941 */ /* 0x000fea0003800000 */
.L_x_4337:
        /* <DEDUP_REMOVED lines=37> */
.L_x_4340:
[----:B------:R-:W-:Y:S05]  /*2170*/  BSYNC B0 ;  /* 0x0000000000007941 */ /* 0x000fea0003800000 */
.L_x_4339:
        /* <DEDUP_REMOVED lines=37> */
.L_x_4342:
[----:B------:R-:W-:Y:S05]  /*23d0*/  BSYNC B0 ;  /* 0x0000000000007941 */ /* 0x000fea0003800000 */
.L_x_4341:
        /* <DEDUP_REMOVED lines=37> */
.L_x_4344:
[----:B------:R-:W-:Y:S05]  /*2630*/  BSYNC B0 ;  /* 0x0000000000007941 */ /* 0x000fea0003800000 */
.L_x_4343:
        /* <DEDUP_REMOVED lines=37> */
.L_x_4346:
[----:B------:R-:W-:Y:S05]  /*2890*/  BSYNC B0 ;  /* 0x0000000000007941 */ /* 0x000fea0003800000 */
.L_x_4345:
        /* <DEDUP_REMOVED lines=40> */
.L_x_4348:
[----:B------:R-:W-:Y:S05]  /*2b20*/  BSYNC B0 ;  /* 0x0000000000007941 */ /* 0x000fea0003800000 */
.L_x_4347:
        /* <DEDUP_REMOVED lines=40> */
.L_x_4350:
[----:B------:R-:W-:Y:S05]  /*2db0*/  BSYNC B0 ;  /* 0x0000000000007941 */ /* 0x000fea0003800000 */
.L_x_4349:
        /* <DEDUP_REMOVED lines=42> */
.L_x_4352:
[----:B------:R-:W-:Y:S05]  /*3060*/  BSYNC B0 ;  /* 0x0000000000007941 */ /* 0x000fea0003800000 */
.L_x_4351:
        /* <DEDUP_REMOVED lines=30> */
.L_x_4361:
        /* <DEDUP_REMOVED lines=218> */
.L_x_4355:
        /* <DEDUP_REMOVED lines=10> */
.L_x_4354:
        /* <DEDUP_REMOVED lines=87> */
.L_x_4358:
        /* <DEDUP_REMOVED lines=31> */
.L_x_4359:
[----:B------:R0:W5:Y:S02]  /*47f0*/  LDG.E R31, desc[UR8][R6.64] ;  /* 0x00000008061f7981 */ /* 0x000164000c1e1900 */
.L_x_4360:
        /* <DEDUP_REMOVED lines=16> */
[----:B------:R1:W-:Y:S04]  /*4900*/  STG.E.U16 desc[UR8][R30.64], R27 ;  /* 0x0000001b1e007986 */ /* 0x0003e8000c101508 */
.L_x_4357:
[----:B------:R-:W-:Y:S05]  /*4910*/  BSYNC B0 ;  /* 0x0000000000007941 */ /* 0x000fea0003800000 */
.L_x_4356:
        /* <DEDUP_REMOVED lines=11> */
.L_x_4353:
        /* <DEDUP_REMOVED lines=55> */
.L_x_4363:
[----:B------:R-:W-:Y:S05]  /*4d40*/  BSYNC B0 ;  /* 0x0000000000007941 */ /* 0x000fea0003800000 */
.L_x_4362:
        /* <DEDUP_REMOVED lines=192> */
.L_x_4365:
[----:B------:R-:W-:Y:S05]  /*5950*/  BSYNC B0 ;  /* 0x0000000000007941 */ /* 0x000fea0003800000 */
.L_x_4364:
        /* <DEDUP_REMOVED lines=37> */
.L_x_4367:
        /* <DEDUP_REMOVED lines=13> */
.L_x_8708:


//--------------------- .text._Z25selective_scan_fwd_kernelI32Selective_Scan_fwd_kernel_traitsILi32ELi8ELi1ELb0ELb1ELb1ELb1ELb1EN3c104HalfEfS2_EEv13SSMParamsBase --------------------------
	.section	.text._Z25selective_scan_fwd_kernelI32Selective_Scan_fwd_kernel_traitsILi32ELi8ELi1ELb0ELb1ELb1ELb1ELb1EN3c104HalfEfS2_EEv13SSMParamsBase,"ax",@progbits
	.align	128
        .global         _Z25selective_scan_fwd_kernelI32Selective_Scan_fwd_kernel_traitsILi32ELi8ELi1ELb0ELb1ELb1ELb1ELb1EN3c104HalfEfS2_EEv13SSMParamsBase
        .type           _Z25selective_scan_fwd_kernelI32Selective_Scan_fwd_kernel_traitsILi32ELi8ELi1ELb0ELb1ELb1ELb1ELb1EN3c104HalfEfS2_EEv13SSMParamsBase,@function
        .size           _Z25selective_scan_fwd_kernelI32Selective_Scan_fwd_kernel_traitsILi32ELi8ELi1ELb0ELb1ELb1ELb1ELb1EN3c104HalfEfS2_EEv13SSMParamsBase,(.L_x_8709 - _Z25selective_scan_fwd_kernelI32Selective_Scan_fwd_kernel_traitsILi32ELi8ELi1ELb0ELb1ELb1ELb1ELb1EN3c104HalfEfS2_EEv13SSMParamsBase)
        .other          _Z25selective_scan_fwd_kernelI32Selective_Scan_fwd_kernel_traitsILi32ELi8ELi1ELb0ELb1ELb1ELb1ELb1EN3c104HalfEfS2_EEv13SSMParamsBase,@"STO_CUDA_ENTRY STV_DEFAULT"
_Z25selective_scan_fwd_kernelI32Selective_Scan_fwd_kernel_traitsILi32ELi8ELi1ELb0ELb1ELb1ELb1ELb1EN3c104HalfEfS2_EEv13SSMParamsBase:
.text._Z25selective_scan_fwd_kernelI32Selective_Scan_fwd_kernel_traitsILi32ELi8ELi1ELb0ELb1ELb1ELb1ELb1EN3c104HalfEfS2_EEv13SSMParamsBase:
        /* <DEDUP_REMOVED lines=39> */
.L_x_4368:
        /* <DEDUP_REMOVED lines=36> */
.L_x_4369:
        /* <DEDUP_REMOVED lines=12> */
.L_x_4370:
        /* <DEDUP_REMOVED lines=197> */
.L_x_4371:
        /* <DEDUP_REMOVED lines=18> */
.L_x_4372:
        /* <DEDUP_REMOVED lines=32> */
.L_x_4402:
        /* <DEDUP_REMOVED lines=169> */
.L_x_4374:
[----:B------:R-:W-:Y:S05]  /*1f70*/  BSYNC B0 ;  /* 0x0000000000007941 */ /* 0x000fea0003800000 */
.L_x_4373:
        /* <DEDUP_REMOVED lines=37> */
.L_x_4376:
[----:B------:R-:W-:Y:S05]  /*21d0*/  BSYNC B0 ;  /* 0x0000000000007941 */ /* 0x000fea0003800000 */
.L_x_4375:
        /* <DEDUP_REMOVED lines=37> */
.L_x_4378:
[----:B------:R-:W-:Y:S05]  /*2430*/  BSYNC B0 ;  /* 0x0000000000007941 */ /* 0x000fea0003800000 */
.L_x_4377:
        /* <DEDUP_REMOVED lines=37> */
.L_x_4380:
[----:B------:R-:W-:Y:S05]  /*2690*/  BSYNC B0 ;  /* 0x0000000000007941 */ /* 0x000fea0003800000 */
.L_x_4379:
        /* <DEDUP_REMOVED lines=37> */
.L_x_4382:
[----:B------:R-:W-:Y:S05]  /*28f0*/  BSYNC B0 ;  /* 0x0000000000007941 */ /* 0x000fea0003800000 */
.L_x_4381:
        /* <DEDUP_REMOVED lines=38> */
.L_x_4384:
[----:B------:R-:W-:Y:S05]  /*2b60*/  BSYNC B0 ;  /* 0x0000000000007941 */ /* 0x000fea0003800000 */
.L_x_4383:
        /* <DEDUP_REMOVED lines=39> */
.L_x_4386:
[----:B------:R-:W-:Y:S05]  /*2de0*/  BSYNC B0 ;  /* 0x0000000000007941 */ /* 0x000fea0003800000 */
.L_x_4385:
        /* <DEDUP_REMOVED lines=42> */
.L_x_4388:
[----:B------:R-:W-:Y:S05]  /*3090*/  BSYNC B0 ;  /* 0x0000000000007941 */ /* 0x000fea0003800000 */
.L_x_4387:
        /* <DEDUP_REMOVED lines=30> */
.L_x_4397:
        /* <DEDUP_REMOVED lines=218> */
.L_x_4391:
        /* <DEDUP_REMOVED lines=10> */
.L_x_4390:
        /* <DEDUP_REMOVED lines=87> */
.L_x_4394:
        /* <DEDUP_REMOVED lines=31> */
.L_x_4395:
[----:B------:R0:W5:Y:S02]  /*4820*/  LDG.E R31, desc[UR8][R8.64] ;  /* 0x00000008081f7981 */ /* 0x000164000c1e1900 */
.L_x_4396:
        /* <DEDUP_REMOVED lines=17> */
.L_x_4393:
[----:B------:R-:W-:Y:S05]  /*4940*/  BSYNC B0 ;  /* 0x0000000000007941 */ /* 0x000fea0003800000 */
.L_x_4392:
        /* <DEDUP_REMOVED lines=11> */
.L_x_4389:
        /* <DEDUP_REMOVED lines=53> */
.L_x_4399:
[----:B------:R-:W-:Y:S05]  /*4d50*/  BSYNC B0 ;  /* 0x0000000000007941 */ /* 0x000fea0003800000 */
.L_x_4398:
        /* <DEDUP_REMOVED lines=193> */
.L_x_4401:
[----:B------:R-:W-:Y:S05]  /*5970*/  BSYNC B0 ;  /* 0x0000000000007941 */ /* 0x000fea0003800000 */
.L_x_4400:
        /* <DEDUP_REMOVED lines=37> */
.L_x_4403:
        /* <DEDUP_REMOVED lines=11> */
.L_x_8709:


//--------------------- .text._Z25selective_scan_fwd_kernelI32Selective_Scan_fwd_kernel_traitsILi32ELi8ELi1ELb1ELb1ELb1ELb0ELb0EN3c104HalfEfS2_EEv13SSMParamsBase --------------------------
	.section	.text._Z25selective_scan_fwd_kernelI32Selective_Scan_fwd_kernel_traitsILi32ELi8ELi1ELb1ELb1ELb1ELb0ELb0EN3c104HalfEfS2_EEv13SSMParamsBase,"ax",@progbits
	.align	128
        .global         _Z25selective_scan_fwd_kernelI32Selective_Scan_fwd_kernel_traitsILi32ELi8ELi1ELb1ELb1ELb1ELb0ELb0EN3c104HalfEfS2_EEv13SSMParamsBase
        .type           _Z25selective_scan_fwd_kernelI32Selective_Scan_fwd_kernel_traitsILi32ELi8ELi1ELb1ELb1ELb1ELb0ELb0EN3c104HalfEfS2_EEv13SSMParamsBase,@function
        .size           _Z25selective_scan_fwd_kernelI32Selective_Scan_fwd_kernel_traitsILi32ELi8ELi1ELb1ELb1ELb1ELb0ELb0EN3c104HalfEfS2_EEv13SSMParamsBase,(.L_x_8710 - _Z25selective_scan_fwd_kernelI32Selective_Scan_fwd_kernel_traitsILi32ELi8ELi1ELb1ELb1ELb1ELb0ELb0EN3c104HalfEfS2_EEv13SSMParamsBase)
        .other          _Z25selective_scan_fwd_kernelI32Selective_Scan_fwd_kernel_traitsILi32ELi8ELi1ELb1ELb1ELb1ELb0ELb0EN3c104HalfEfS2_EEv13SSMParamsBase,@"STO_CUDA_ENTRY STV_DEFAULT"
_Z25selective_scan_fwd_kernelI32Selective_Scan_fwd_kernel_traitsILi32ELi8ELi1ELb1ELb1ELb1ELb0ELb0EN3c104HalfEfS2_EEv13SSMParamsBase:
.text._Z25selective_scan_fwd_kernelI32Selective_Scan_fwd_kernel_traitsILi32ELi8ELi1ELb1ELb1ELb1ELb0ELb0EN3c104HalfEfS2_EEv13SSMParamsBase:
        /* <DEDUP_REMOVED lines=38> */
.L_x_4404:
        /* <DEDUP_REMOVED lines=37> */
.L_x_4405:
        /* <DEDUP_REMOVED lines=12> */
.L_x_4406:
        /* <DEDUP_REMOVED lines=185> */
.L_x_4407:
        /* <DEDUP_REMOVED lines=18> */
.L_x_4408:
        /* <DEDUP_REMOVED lines=22> */
.L_x_4434:
        /* <DEDUP_REMOVED lines=82> */
.L_x_4410:
[----:B------:R-:W-:Y:S05]  /*18a0*/  BSYNC B0 ;  /* 0x0000000000007941 */ /* 0x000fea0003800000 */
.L_x_4409:
        /* <DEDUP_REMOVED lines=41> */
.L_x_4412:
[----:B------:R-:W-:Y:S05]  /*1b40*/  BSYNC B0 ;  /* 0x0000000000007941 */ /* 0x000fea0003800000 */
.L_x_4411:
        /* <DEDUP_REMOVED lines=33> */
.L_x_4414:
[----:B------:R-:W-:Y:S05]  /*1d60*/  BSYNC B0 ;  /* 0x0000000000007941 */ /* 0x000fea0003800000 */
.L_x_4413:
        /* <DEDUP_REMOVED lines=33> */
.L_x_4416:
[----:B------:R-:W-:Y:S05]  /*1f80*/  BSYNC B0 ;  /* 0x0000000000007941 */ /* 0x000fea0003800000 */
.L_x_4415:
        /* <DEDUP_REMOVED lines=33> */
.L_x_4418:
[----:B------:R-:W-:Y:S05]  /*21a0*/  BSYNC B0 ;  /* 0x0000000000007941 */ /* 0x000fea0003800000 */
.L_x_4417:
        /* <DEDUP_REMOVED lines=33> */
.L_x_4420:
[----:B------:R-:W-:Y:S05]  /*23c0*/  BSYNC B0 ;  /* 0x0000000000007941 */ /* 0x000fea0003800000 */
.L_x_4419:
        /* <DEDUP_REMOVED lines=33> */
.L_x_4422:
[----:B------:R-:W-:Y:S05]  /*25e0*/  BSYNC B0 ;  /* 0x0000000000007941 */ /* 0x000fea0003800000 */
.L_x_4421:
        /* <DEDUP_REMOVED lines=33> */
.L_x_4424:
[----:B------:R-:W-:Y:S05]  /*2800*/  BSYNC B0 ;  /* 0x0000000000007941 */ /* 0x000fea0003800000 */
.L_x_4423:
        /* <DEDUP_REMOVED lines=37> */
.L_x_4433:
        /* <DEDUP_REMOVED lines=124> */
[----:B------:R-:W2:Y:S02]  /*3220*/  LDG.E.U16 R36, desc[UR8][R36.64] ;  /* 0x0000000824247981 */ /* 0x000ea4000c1e1500 */
[----:B--2---:R-:W-:Y:S01]  /*3230*/  HADD2.F32 R33, -RZ, R36.H0_H0 ;  /* 0x20000024ff217230 */ /* 0x004fe20000004100 */
[----:B------:R-:W-:Y:S06]  /*3240*/  BRA `(.L_x_4426) ;  /* 0x0000000000287947 */ /* 0x000fec0003800000 */
.L_x_4427:
        /* <DEDUP_REMOVED lines=9> */
[----:B--2---:R-:W-:-:S07]  /*32e0*/  HADD2.F32 R33, -RZ, R36.H0_H0 ;  /* 0x20000024ff217230 */ /* 0x004fce0000004100 */
.L_x_4426:
[-C--:B------:R-:W-:Y:S01]  /*32f0*/  FFMA.FTZ R34, R111, R97.reuse, R110 ;  /* 0x000000616f227223 */ /* 0x080fe2000001006e */
[----:B------:R-:W-:Y:S01]  /*3300*/  FMUL.FTZ R36, R96, R97 ;  /* 0x0000006160247220 */ /* 0x000fe20000410000 */
        /* <DEDUP_REMOVED lines=45> */
[----:B0-----:R-:W-:-:S03]  /*35e0*/  @!P2 MOV R114, R33 ;  /* 0x000000210072a202 */ /* 0x001fc60000000f00 */
        /* <DEDUP_REMOVED lines=28> */
[C---:B------:R-:W-:Y:S01]  /*37b0*/  IMAD R34, R66.reuse, UR7, RZ ;  /* 0x0000000742227c24 */ /* 0x040fe2000f8e02ff */
[----:B------:R-:W-:Y:S02]  /*37c0*/  MOV R33, R5 ;  /* 0x0000000500217202 */ /* 0x000fe40000000f00 */
[----:B------:R-:W-:Y:S01]  /*37d0*/  F2FP.F16.F32.PACK_AB R37, RZ, R37 ;  /* 0x00000025ff25723e */ /* 0x000fe200000000ff */
[----:B------:R-:W-:Y:S02]  /*37e0*/  IMAD R35, R67, UR4, R34 ;  /* 0x0000000443237c24 */ /* 0x000fe4000f8e0222 */
[----:B------:R-:W-:-:S05]  /*37f0*/  IMAD.WIDE.U32 R32, R66, UR4, R32 ;  /* 0x0000000442207c25 */ /* 0x000fca000f8e0020 */
[----:B------:R-:W-:Y:S02]  /*3800*/  IADD3 R35, R33, R35, RZ ;  /* 0x0000002321237210 */ /* 0x000fe40007ffe0ff */
[----:B--2---:R-:W-:-:S04]  /*3810*/  LEA R34, P0, R32, R68, 0x1 ;  /* 0x0000004420227211 */ /* 0x004fc800078008ff */
[----:B------:R-:W-:-:S05]  /*3820*/  LEA.HI.X R35, R32, R69, R35, 0x1, P0 ;  /* 0x0000004520237211 */ /* 0x000fca00000f0c23 */
[----:B------:R3:W-:Y:S01]  /*3830*/  STG.E.U16 desc[UR8][R34.64], R37 ;  /* 0x0000002522007986 */ /* 0x0007e2000c101508 */
[----:B------:R-:W-:Y:S05]  /*3840*/  BRA `(.L_x_4429) ;  /* 0x0000000000c87947 */ /* 0x000fea0003800000 */
.L_x_4430:
        /* <DEDUP_REMOVED lines=32> */
.L_x_4431:
[----:B------:R0:W5:Y:S02]  /*3a50*/  LDG.E R35, desc[UR8][R60.64] ;  /* 0x000000083c237981 */ /* 0x000164000c1e1900 */
.L_x_4432:
[----:B-----5:R-:W-:-:S06]  /*3a60*/  IMAD.WIDE R34, R35, 0x4, R64 ;  /* 0x0000000423227825 */ /* 0x020fcc00078e0240 */
[----:B------:R-:W3:Y:S01]  /*3a70*/  LDG.E R35, desc[UR8][R34.64] ;  /* 0x0000000822237981 */ /* 0x000ee2000c1e1900 */
[----:B------:R-:W-:Y:S02]  /*3a80*/  MOV R33, R5 ;  /* 0x0000000500217202 */ /* 0x000fe40000000f00 */
[----:B------:R-:W-:Y:S02]  /*3a90*/  F2FP.F16.F32.PACK_AB R37, RZ, R37 ;  /* 0x00000025ff25723e */ /* 0x000fe400000000ff */
        /* <DEDUP_REMOVED lines=12> */
[----:B------:R1:W-:Y:S04]  /*3b60*/  STG.E.U16 desc[UR8][R34.64], R37 ;  /* 0x0000002522007986 */ /* 0x0003e8000c101508 */
.L_x_4429:
[----:B------:R-:W-:Y:S05]  /*3b70*/  BSYNC B0 ;  /* 0x0000000000007941 */ /* 0x000fea0003800000 */
.L_x_4428:
        /* <DEDUP_REMOVED lines=11> */
.L_x_4425:
        /* <DEDUP_REMOVED lines=33> */
.L_x_4435:
        /* <DEDUP_REMOVED lines=12> */
.L_x_8710:


//--------------------- .text._Z25selective_scan_fwd_kernelI32Selective_Scan_fwd_kernel_traitsILi32ELi8ELi1ELb1ELb1ELb1ELb0ELb1EN3c104HalfEfS2_EEv13SSMParamsBase --------------------------
	.section	.text._Z25selective_scan_fwd_kernelI32Selective_Scan_fwd_kernel_traitsILi32ELi8ELi1ELb1ELb1ELb1ELb0ELb1EN3c104HalfEfS2_EEv13SSMParamsBase,"ax",@progbits
	.align	128
        .global         _Z25selective_scan_fwd_kernelI32Selective_Scan_fwd_kernel_traitsILi32ELi8ELi1ELb1ELb1ELb1ELb0ELb1EN3c104HalfEfS2_EEv13SSMParamsBase
        .type           _Z25selective_scan_fwd_kernelI32Selective_Scan_fwd_kernel_traitsILi32ELi8ELi1ELb1ELb1ELb1ELb0ELb1EN3c104HalfEfS2_EEv13SSMParamsBase,@function
        .size           _Z25selective_scan_fwd_kernelI32Selective_Scan_fwd_kernel_traitsILi32ELi8ELi1ELb1ELb1ELb1ELb0ELb1EN3c104HalfEfS2_EEv13SSMParamsBase,(.L_x_8711 - _Z25selective_scan_fwd_kernelI32Selective_Scan_fwd_kernel_traitsILi32ELi8ELi1ELb1ELb1ELb1ELb0ELb1EN3c104HalfEfS2_EEv13SSMParamsBase)
        .other          _Z25selective_scan_fwd_kernelI32Selective_Scan_fwd_kernel_traitsILi32ELi8ELi1ELb1ELb1ELb1ELb0ELb1EN3c104HalfEfS2_EEv13SSMParamsBase,@"STO_CUDA_ENTRY STV_DEFAULT"
_Z25selective_scan_fwd_kernelI32Selective_Scan_fwd_kernel_traitsILi32ELi8ELi1ELb1ELb1ELb1ELb0ELb1EN3c104HalfEfS2_EEv13SSMParamsBase:
.text._Z25selective_scan_fwd_kernelI32Selective_Scan_fwd_kernel_traitsILi32ELi8ELi1ELb1ELb1ELb1ELb0ELb1EN3c104HalfEfS2_EEv13SSMParamsBase:
        /* <DEDUP_REMOVED lines=39> */
.L_x_4436:
        /* <DEDUP_REMOVED lines=36> */
.L_x_4437:
        /* <DEDUP_REMOVED lines=12> */
.L_x_4438:
        /* <DEDUP_REMOVED lines=197> */
.L_x_4439:
        /* <DEDUP_REMOVED lines=18> */
.L_x_4440:
        /* <DEDUP_REMOVED lines=32> */
.L_x_4468:
        /* <DEDUP_REMOVED lines=169> */
.L_x_4442:
[----:B------:R-:W-:Y:S05]  /*1f70*/  BSYNC B0 ;  /* 0x0000000000007941 */ /* 0x000fea0003800000 */
.L_x_4441:
        /* <DEDUP_REMOVED lines=37> */
.L_x_4444:
[----:B------:R-:W-:Y:S05]  /*21d0*/  BSYNC B0 ;  /* 0x0000000000007941 */ /* 0x000fea0003800000 */
.L_x_4443:
        /* <DEDUP_REMOVED lines=37> */
.L_x_4446:
[----:B------:R-:W-:Y:S05]  /*2430*/  BSYNC B0 ;  /* 0x0000000000007941 */ /* 0x000fea0003800000 */
.L_x_4445:
        /* <DEDUP_REMOVED lines=37> */
.L_x_4448:
[----:B------:R-:W-:Y:S05]  /*2690*/  BSYNC B0 ;  /* 0x0000000000007941 */ /* 0x000fea0003800000 */
.L_x_4447:
        /* <DEDUP_REMOVED lines=37> */
.L_x_4450:
[----:B------:R-:W-:Y:S05]  /*28f0*/  BSYNC B0 ;  /* 0x0000000000007941 */ /* 0x000fea0003800000 */
.L_x_4449:
        /* <DEDUP_REMOVED lines=41> */
.L_x_4452:
[----:B------:R-:W-:Y:S05]  /*2b90*/  BSYNC B0 ;  /* 0x0000000000007941 */ /* 0x000fea0003800000 */
.L_x_4451:
        /* <DEDUP_REMOVED lines=41> */
.L_x_4454:
[----:B------:R-:W-:Y:S05]  /*2e30*/  BSYNC B0 ;  /* 0x0000000000007941 */ /* 0x000fea0003800000 */
.L_x_4453:
        /* <DEDUP_REMOVED lines=42> */
.L_x_4456:
[----:B------:R-:W-:Y:S05]  /*30e0*/  BSYNC B0 ;  /* 0x0000000000007941 */ /* 0x000fea0003800000 */
.L_x_4455:
        /* <DEDUP_REMOVED lines=30> */
.L_x_4465:
        /* <DEDUP_REMOVED lines=218> */
.L_x_4459:
        /* <DEDUP_REMOVED lines=10> */
.L_x_4458:
        /* <DEDUP_REMOVED lines=87> */
.L_x_4462:
        /* <DEDUP_REMOVED lines=32> */
.L_x_4463:
[----:B------:R0:W5:Y:S02]  /*4880*/  LDG.E R31, desc[UR8][R8.64] ;  /* 0x00000008081f7981 */ /* 0x000164000c1e1900 */
.L_x_4464:
        /* <DEDUP_REMOVED lines=17> */
.L_x_4461:
[----:B------:R-:W-:Y:S05]  /*49a0*/  BSYNC B0 ;  /* 0x0000000000007941 */ /* 0x000fea0003800000 */
.L_x_4460:
        /* <DEDUP_REMOVED lines=11> */
.L_x_4457:
        /* <DEDUP_REMOVED lines=51> */
.L_x_4467:
[----:B------:R-:W-:Y:S05]  /*4d90*/  BSYNC B0 ;  /* 0x0000000000007941 */ /* 0x000fea0003800000 */
.L_x_4466:
        /* <DEDUP_REMOVED lines=41> */
.L_x_4469:
        /* <DEDUP_REMOVED lines=13> */
.L_x_8711:


//--------------------- .text._Z25selective_scan_fwd_kernelI32Selective_Scan_fwd_kernel_traitsILi32ELi8ELi1ELb1ELb1ELb1ELb1ELb0EN3c104HalfEfS2_EEv13SSMParamsBase --------------------------
	.section	.text._Z25selective_scan_fwd_kernelI32Selective_Scan_fwd_kernel_traitsILi32ELi8ELi1ELb1ELb1ELb1ELb1ELb0EN3c104HalfEfS2_EEv13SSMParamsBase,"ax",@progbits
	.align	128
        .global         _Z25selective_scan_fwd_kernelI32Selective_Scan_fwd_kernel_traitsILi32ELi8ELi1ELb1ELb1ELb1ELb1ELb0EN3c104HalfEfS2_EEv13SSMParamsBase
        .type           _Z25selective_scan_fwd_kernelI32Selective_Scan_fwd_kernel_traitsILi32ELi8ELi1ELb1ELb1ELb1ELb1ELb0EN3c104HalfEfS2_EEv13SSMParamsBase,@function
        .size           _Z25selective_scan_fwd_kernelI32Selective_Scan_fwd_kernel_traitsILi32ELi8ELi1ELb1ELb1ELb1ELb1ELb0EN3c104HalfEfS2_EEv13SSMParamsBase,(.L_x_8712 - _Z25selective_scan_fwd_kernelI32Selective_Scan_fwd_kernel_traitsILi32ELi8ELi1ELb1ELb1ELb1ELb1ELb0EN3c104HalfEfS2_EEv13SSMParamsBase)
        .other          _Z25selective_scan_fwd_kernelI32Selective_Scan_fwd_kernel_traitsILi32ELi8ELi1ELb1ELb1ELb1ELb1ELb0EN3c104HalfEfS2_EEv13SSMParamsBase,@"STO_CUDA_ENTRY STV_DEFAULT"
_Z25selective_scan_fwd_kernelI32Selective_Scan_fwd_kernel_traitsILi32ELi8ELi1ELb1ELb1ELb1ELb1ELb0EN3c104HalfEfS2_EEv13SSMParamsBase:
.text._Z25selective_scan_fwd_kernelI32Selective_Scan_fwd_kernel_traitsILi32ELi8ELi1ELb1ELb1ELb1ELb1ELb0EN3c104HalfEfS2_EEv13SSMParamsBase:
        /* <DEDUP_REMOVED lines=38> */
.L_x_4470:
        /* <DEDUP_REMOVED lines=37> */
.L_x_4471:
        /* <DEDUP_REMOVED lines=12> */
.L_x_4472:
        /* <DEDUP_REMOVED lines=185> */
.L_x_4473:
        /* <DEDUP_REMOVED lines=18> */
.L_x_4474:
        /* <DEDUP_REMOVED lines=22> */
.L_x_4500:
        /* <DEDUP_REMOVED lines=82> */
.L_x_4476:
[----:B------:R-:W-:Y:S05]  /*18a0*/  BSYNC B0 ;  /* 0x0000000000007941 */ /* 0x000fea0003800000 */
.L_x_4475:
        /* <DEDUP_REMOVED lines=41> */
.L_x_4478:
[----:B------:R-:W-:Y:S05]  /*1b40*/  BSYNC B0 ;  /* 0x0000000000007941 */ /* 0x000fea0003800000 */
.L_x_4477:
        /* <DEDUP_REMOVED lines=33> */
.L_x_4480:
[----:B------:R-:W-:Y:S05]  /*1d60*/  BSYNC B0 ;  /* 0x0000000000007941 */ /* 0x000fea0003800000 */
.L_x_4479:
        /* <DEDUP_REMOVED lines=33> */
.L_x_4482:
[----:B------:R-:W-:Y:S05]  /*1f80*/  BSYNC B0 ;  /* 0x0000000000007941 */ /* 0x000fea0003800000 */
.L_x_4481:
        /* <DEDUP_REMOVED lines=33> */
.L_x_4484:
[----:B------:R-:W-:Y:S05]  /*21a0*/  BSYNC B0 ;  /* 0x0000000000007941 */ /* 0x000fea0003800000 */
.L_x_4483:
        /* <DEDUP_REMOVED lines=33> */
.L_x_4486:
[----:B------:R-:W-:Y:S05]  /*23c0*/  BSYNC B0 ;  /* 0x0000000000007941 */ /* 0x000fea0003800000 */
.L_x_4485:
        /* <DEDUP_REMOVED lines=33> */
.L_x_4488:
[----:B------:R-:W-:Y:S05]  /*25e0*/  BSYNC B0 ;  /* 0x0000000000007941 */ /* 0x000fea0003800000 */
.L_x_4487:
        /* <DEDUP_REMOVED lines=33> */
.L_x_4490:
[----:B------:R-:W-:Y:S05]  /*2800*/  BSYNC B0 ;  /* 0x0000000000007941 */ /* 0x000fea0003800000 */
.L_x_4489:
        /* <DEDUP_REMOVED lines=37> */
.L_x_4499:
        /* <DEDUP_REMOVED lines=127> */
.L_x_4493:
        /* <DEDUP_REMOVED lines=8> */
[----:B------:R-:W2:Y:S02]  /*32d0*/  LDG.E.U16 R36, desc[UR8][R36.64] ;  /* 0x0000000824247981 */ /* 0x000ea4000c1e1500 */
[----:B--2---:R-:W-:-:S07]  /*32e0*/  HADD2.F32 R33, -RZ, R36.H0_H0 ;  /* 0x20000024ff217230 */ /* 0x004fce0000004100 */
.L_x_4492:
        /* <DEDUP_REMOVED lines=86> */
.L_x_4496:
        /* <DEDUP_REMOVED lines=32> */
.L_x_4497:
[----:B------:R0:W5:Y:S02]  /*3a50*/  LDG.E R35, desc[UR8][R56.64] ;  /* 0x0000000838237981 */ /* 0x000164000c1e1900 */
.L_x_4498:
[----:B-----5:R-:W-:-:S06]  /*3a60*/  IMAD.WIDE R34, R35, 0x4, R60 ;  /* 0x0000000423227825 */ /* 0x020fcc00078e023c */
[----:B------:R-:W2:Y:S01]  /*3a70*/  LDG.E R35, desc[UR8][R34.64] ;  /* 0x0000000822237981 */ /* 0x000ea2000c1e1900 */
[----:B------:R-:W-:Y:S01]  /*3a80*/  IMAD.MOV.U32 R33, RZ, RZ, R5 ;  /* 0x000000ffff217224 */ /* 0x000fe200078e0005 */
[----:B------:R-:W-:Y:S02]  /*3a90*/  F2FP.F16.F32.PACK_AB R37, RZ, R37 ;  /* 0x00000025ff25723e */ /* 0x000fe400000000ff */
        /* <DEDUP_REMOVED lines=12> */
[----:B------:R1:W-:Y:S04]  /*3b60*/  STG.E.U16 desc[UR8][R34.64], R37 ;  /* 0x0000002522007986 */ /* 0x0003e8000c101508 */
.L_x_4495:
[----:B------:R-:W-:Y:S05]  /*3b70*/  BSYNC B0 ;  /* 0x0000000000007941 */ /* 0x000fea0003800000 */
.L_x_4494:
        /* <DEDUP_REMOVED lines=11> */
.L_x_4491:
        /* <DEDUP_REMOVED lines=127> */
.L_x_4501:
        /* <DEDUP_REMOVED lines=14> */
.L_x_8712:


//--------------------- .text._Z25selective_scan_fwd_kernelI32Selective_Scan_fwd_kernel_traitsILi32ELi8ELi1ELb1ELb1ELb1ELb1ELb1EN3c104HalfEfS2_EEv13SSMParamsBase --------------------------
	.section	.text._Z25selective_scan_fwd_kernelI32Selective_Scan_fwd_kernel_traitsILi32ELi8ELi1ELb1ELb1ELb1ELb1ELb1EN3c104HalfEfS2_EEv13SSMParamsBase,"ax",@progbits
	.align	128
        .global         _Z25selective_scan_fwd_kernelI32Selective_Scan_fwd_kernel_traitsILi32ELi8ELi1ELb1ELb1ELb1ELb1ELb1EN3c104HalfEfS2_EEv13SSMParamsBase
        .type           _Z25selective_scan_fwd_kernelI32Selective_Scan_fwd_kernel_traitsILi32ELi8ELi1ELb1ELb1ELb1ELb1ELb1EN3c104HalfEfS2_EEv13SSMParamsBase,@function
        .size           _Z25selective_scan_fwd_kernelI32Selective_Scan_fwd_kernel_traitsILi32ELi8ELi1ELb1ELb1ELb1ELb1ELb1EN3c104HalfEfS2_EEv13SSMParamsBase,(.L_x_8713 - _Z25selective_scan_fwd_kernelI32Selective_Scan_fwd_kernel_traitsILi32ELi8ELi1ELb1ELb1ELb1ELb1ELb1EN3c104HalfEfS2_EEv13SSMParamsBase)
        .other          _Z25selective_scan_fwd_kernelI32Selective_Scan_fwd_kernel_traitsILi32ELi8ELi1ELb1ELb1ELb1ELb1ELb1EN3c104HalfEfS2_EEv13SSMParamsBase,@"STO_CUDA_ENTRY STV_DEFAULT"
_Z25selective_scan_fwd_kernelI32Selective_Scan_fwd_kernel_traitsILi32ELi8ELi1ELb1ELb1ELb1ELb1ELb1EN3c104HalfEfS2_EEv13SSMParamsBase:
.text._Z25selective_scan_fwd_kernelI32Selective_Scan_fwd_kernel_traitsILi32ELi8ELi1ELb1ELb1ELb1ELb1ELb1EN3c104HalfEfS2_EEv13SSMParamsBase:
        /* <DEDUP_REMOVED lines=39> */
.L_x_4502:
        /* <DEDUP_REMOVED lines=36> */
.L_x_4503:
        /* <DEDUP_REMOVED lines=12> */
.L_x_4504:
        /* <DEDUP_REMOVED lines=197> */
.L_x_4505:
        /* <DEDUP_REMOVED lines=18> */
.L_x_4506:
        /* <DEDUP_REMOVED lines=32> */
.L_x_4536:
        /* <DEDUP_REMOVED lines=169> */
.L_x_4508:
[----:B------:R-:W-:Y:S05]  /*1f70*/  BSYNC B0 ;  /* 0x0000000000007941 */ /* 0x000fea0003800000 */
.L_x_4507:
        /* <DEDUP_REMOVED lines=37> */
.L_x_4510:
[----:B------:R-:W-:Y:S05]  /*21d0*/  BSYNC B0 ;  /* 0x0000000000007941 */ /* 0x000fea0003800000 */
.L_x_4509:
        /* <DEDUP_REMOVED lines=37> */
.L_x_4512:
[----:B------:R-:W-:Y:S05]  /*2430*/  BSYNC B0 ;  /* 0x0000000000007941 */ /* 0x000fea0003800000 */
.L_x_4511:
        /* <DEDUP_REMOVED lines=37> */
.L_x_4514:
[----:B------:R-:W-:Y:S05]  /*2690*/  BSYNC B0 ;  /* 0x0000000000007941 */ /* 0x000fea0003800000 */
.L_x_4513:
        /* <DEDUP_REMOVED lines=37> */
.L_x_4516:
[----:B------:R-:W-:Y:S05]  /*28f0*/  BSYNC B0 ;  /* 0x0000000000007941 */ /* 0x000fea0003800000 */
.L_x_4515:
        /* <DEDUP_REMOVED lines=38> */
.L_x_4518:
[----:B------:R-:W-:Y:S05]  /*2b60*/  BSYNC B0 ;  /* 0x0000000000007941 */ /* 0x000fea0003800000 */
.L_x_4517:
        /* <DEDUP_REMOVED lines=39> */
.L_x_4520:
[----:B------:R-:W-:Y:S05]  /*2de0*/  BSYNC B0 ;  /* 0x0000000000007941 */ /* 0x000fea0003800000 */
.L_x_4519:
        /* <DEDUP_REMOVED lines=42> */
.L_x_4522:
[----:B------:R-:W-:Y:S05]  /*3090*/  BSYNC B0 ;  /* 0x0000000000007941 */ /* 0x000fea0003800000 */
.L_x_4521:
        /* <DEDUP_REMOVED lines=30> */
.L_x_4531:
        /* <DEDUP_REMOVED lines=218> */
.L_x_4525:
        /* <DEDUP_REMOVED lines=10> */
.L_x_4524:
        /* <DEDUP_REMOVED lines=87> */
.L_x_4528:
        /* <DEDUP_REMOVED lines=31> */
.L_x_4529:
[----:B------:R0:W5:Y:S02]  /*4820*/  LDG.E R31, desc[UR8][R8.64] ;  /* 0x00000008081f7981 */ /* 0x000164000c1e1900 */
.L_x_4530:
        /* <DEDUP_REMOVED lines=17> */
.L_x_4527:
[----:B------:R-:W-:Y:S05]  /*4940*/  BSYNC B0 ;  /* 0x0000000000007941 */ /* 0x000fea0003800000 */
.L_x_4526:
        /* <DEDUP_REMOVED lines=11> */
.L_x_4523:
        /* <DEDUP_REMOVED lines=53> */
.L_x_4533:
[----:B------:R-:W-:Y:S05]  /*4d50*/  BSYNC B0 ;  /* 0x0000000000007941 */ /* 0x000fea0003800000 */
.L_x_4532:
        /* <DEDUP_REMOVED lines=193> */
.L_x_4535:
[----:B------:R-:W-:Y:S05]  /*5970*/  BSYNC B0 ;  /* 0x0000000000007941 */ /* 0x000fea0003800000 */
.L_x_4534:
        /* <DEDUP_REMOVED lines=37> */
.L_x_4537:
        /* <DEDUP_REMOVED lines=11> */
.L_x_8713:


//--------------------- .text._Z25selective_scan_fwd_kernelI32Selective_Scan_fwd_kernel_traitsILi32ELi4ELi1ELb0ELb1ELb1ELb0ELb0EN3c104HalfEfS2_EEv13SSMParamsBase --------------------------
	.section	.text._Z25selective_scan_fwd_kernelI32Selective_Scan_fwd_kernel_traitsILi32ELi4ELi1ELb0ELb1ELb1ELb0ELb0EN3c104HalfEfS2_EEv13SSMParamsBase,"ax",@progbits
	.align	128
        .global         _Z25selective_scan_fwd_kernelI32Selective_Scan_fwd_kernel_traitsILi32ELi4ELi1ELb0ELb1ELb1ELb0ELb0EN3c104HalfEfS2_EEv13SSMParamsBase
        .type           _Z25selective_scan_fwd_kernelI32Selective_Scan_fwd_kernel_traitsILi32ELi4ELi1ELb0ELb1ELb1ELb0ELb0EN3c104HalfEfS2_EEv13SSMParamsBase,@function
        .size           _Z25selective_scan_fwd_kernelI32Selective_Scan_fwd_kernel_traitsILi32ELi4ELi1ELb0ELb1ELb1ELb0ELb0EN3c104HalfEfS2_EEv13SSMParamsBase,(.L_x_8714 - _Z25selective_scan_fwd_kernelI32Selective_Scan_fwd_kernel_traitsILi32ELi4ELi1ELb0ELb1ELb1ELb0ELb0EN3c104HalfEfS2_EEv13SSMParamsBase)
        .other          _Z25selective_scan_fwd_kernelI32Selective_Scan_fwd_kernel_traitsILi32ELi4ELi1ELb0ELb1ELb1ELb0ELb0EN3c104HalfEfS2_EEv13SSMParamsBase,@"STO_CUDA_ENTRY STV_DEFAULT"
_Z25selective_scan_fwd_kernelI32Selective_Scan_fwd_kernel_traitsILi32ELi4ELi1ELb0ELb1ELb1ELb0ELb0EN3c104HalfEfS2_EEv13SSMParamsBase:
.text._Z25selective_scan_fwd_kernelI32Selective_Scan_fwd_kernel_traitsILi32ELi4ELi1ELb0ELb1ELb1ELb0ELb0EN3c104HalfEfS2_EEv13SSMParamsBase:
        /* <DEDUP_REMOVED lines=38> */
.L_x_4538:
        /* <DEDUP_REMOVED lines=37> */
.L_x_4539:
        /* <DEDUP_REMOVED lines=12> */
.L_x_4540:
        /* <DEDUP_REMOVED lines=189> */
.L_x_4541:
        /* <DEDUP_REMOVED lines=18> */
.L_x_4542:
        /* <DEDUP_REMOVED lines=24> */
.L_x_4562:
        /* <DEDUP_REMOVED lines=104> */
.L_x_4544:
[----:B------:R-:W-:Y:S05]  /*1a60*/  BSYNC B0 ;  /* 0x0000000000007941 */ /* 0x000fea0003800000 */
.L_x_4543:
        /* <DEDUP_REMOVED lines=40> */
.L_x_4546:
[----:B------:R-:W-:Y:S05]  /*1cf0*/  BSYNC B0 ;  /* 0x0000000000007941 */ /* 0x000fea0003800000 */
.L_x_4545:
        /* <DEDUP_REMOVED lines=33> */
.L_x_4548:
[----:B------:R-:W-:Y:S05]  /*1f10*/  BSYNC B0 ;  /* 0x0000000000007941 */ /* 0x000fea0003800000 */
.L_x_4547:
        /* <DEDUP_REMOVED lines=33> */
.L_x_4550:
[----:B------:R-:W-:Y:S05]  /*2130*/  BSYNC B0 ;  /* 0x0000000000007941 */ /* 0x000fea0003800000 */
.L_x_4549:
        /* <DEDUP_REMOVED lines=27> */
.L_x_4559:
        /* <DEDUP_REMOVED lines=113> */
.L_x_4553:
        /* <DEDUP_REMOVED lines=10> */
.L_x_4552:
[-C--:B------:R-:W-:Y:S01]  /*2aa0*/  FFMA.FTZ R74, R87, R89.reuse, R88 ;  /* 0x00000059574a7223 */ /* 0x080fe20000010058 */
[----:B------:R-:W-:Y:S01]  /*2ab0*/  FMUL.FTZ R76, R90, R89 ;  /* 0x000000595a4c7220 */ /* 0x000fe20000410000 */
        /* <DEDUP_REMOVED lines=37> */
[----:B0-----:R-:W-:-:S03]  /*2d10*/  @!P0 IMAD.MOV.U32 R97, RZ, RZ, R73 ;  /* 0x000000ffff618224 */ /* 0x001fc600078e0049 */
        /* <DEDUP_REMOVED lines=34> */
.L_x_4556:
        /* <DEDUP_REMOVED lines=32> */
.L_x_4557:
[----:B------:R0:W5:Y:S02]  /*3140*/  LDG.E R75, desc[UR8][R54.64] ;  /* 0x00000008364b7981 */ /* 0x000164000c1e1900 */
.L_x_4558:
[----:B-----5:R-:W-:-:S06]  /*3150*/  IMAD.WIDE R74, R75, 0x4, R48 ;  /* 0x000000044b4a7825 */ /* 0x020fcc00078e0230 */
[----:B------:R-:W2:Y:S01]  /*3160*/  LDG.E R75, desc[UR8][R74.64] ;  /* 0x000000084a4b7981 */ /* 0x000ea2000c1e1900 */
[----:B------:R-:W-:Y:S02]  /*3170*/  MOV R73, R5 ;  /* 0x0000000500497202 */ /* 0x000fe40000000f00 */
[----:B------:R-:W-:Y:S02]  /*3180*/  F2FP.F16.F32.PACK_AB R77, RZ, R77 ;  /* 0x0000004dff4d723e */ /* 0x000fe400000000ff */
        /* <DEDUP_REMOVED lines=13> */
.L_x_4555:
[----:B------:R-:W-:Y:S05]  /*3260*/  BSYNC B0 ;  /* 0x0000000000007941 */ /* 0x000fea0003800000 */
.L_x_4554:
[----:B------:R-:W-:Y:S01]  /*3270*/  UIADD3 UR4, UR4, 0x1, URZ ;  /* 0x0000000104047890 */ /* 0x000fe2000fffe03f */
[----:B------:R-:W-:Y:S01]  /*3280*/  FFMA.FTZ R43, R86, R87, R43 ;  /* 0x00000057562b7223 */ /* 0x000fe2000001002b */
[----:B------:R-:W-:Y:S01]  /*3290*/  FFMA.FTZ R44, R85, R88, R44 ;  /* 0x00000058552c7223 */ /* 0x000fe2000001002c */
[----:B------:R-:W-:Y:S01]  /*32a0*/  FFMA.FTZ R45, R78, R92, R45 ;  /* 0x0000005c4e2d7223 */ /* 0x000fe2000001002d */
[----:B------:R-:W-:Y:S02]  /*32b0*/  FFMA.FTZ R46, R79, R91, R46 ;  /* 0x0000005b4f2e7223 */ /* 0x000fe4000001002e */
[----:B------:R-:W-:-:S13]  /*32c0*/  ISETP.LE.AND P0, PT, R47, UR4, PT ;  /* 0x000000042f007c0c */ /* 0x000fda000bf03270 */
[----:B------:R-:W-:Y:S05]  /*32d0*/  @!P0 BRA `(.L_x_4559) ;  /* 0xfffffff000048947 */ /* 0x000fea000383ffff */
.L_x_4551:
        /* <DEDUP_REMOVED lines=36> */
.L_x_4561:
[----:B------:R-:W-:Y:S05]  /*3520*/  BSYNC B0 ;  /* 0x0000000000007941 */ /* 0x000fea0003800000 */
.L_x_4560:
        /* <DEDUP_REMOVED lines=27> */
.L_x_4563:
        /* <DEDUP_REMOVED lines=10> */
.L_x_8714:


//--------------------- .text._Z25selective_scan_fwd_kernelI32Selective_Scan_fwd_kernel_traitsILi32ELi4ELi1ELb0ELb1ELb1ELb0ELb1EN3c104HalfEfS2_EEv13SSMParamsBase --------------------------
	.section	.text._Z25selective_scan_fwd_kernelI32Selective_Scan_fwd_kernel_traitsILi32ELi4ELi1ELb0ELb1ELb1ELb0ELb1EN3c104HalfEfS2_EEv13SSMParamsBase,"ax",@progbits
	.align	128
        .global         _Z25selective_scan_fwd_kernelI32Selective_Scan_fwd_kernel_traitsILi32ELi4ELi1ELb0ELb1ELb1ELb0ELb1EN3c104HalfEfS2_EEv13SSMParamsBase
        .type           _Z25selective_scan_fwd_kernelI32Selective_Scan_fwd_kernel_traitsILi32ELi4ELi1ELb0ELb1ELb1ELb0ELb1EN3c104HalfEfS2_EEv13SSMParamsBase,@function
        .size           _Z25selective_scan_fwd_kernelI32Selective_Scan_fwd_kernel_traitsILi32ELi4ELi1ELb0ELb1ELb1ELb0ELb1EN3c104HalfEfS2_EEv13SSMParamsBase,(.L_x_8715 - _Z25selective_scan_fwd_kernelI32Selective_Scan_fwd_kernel_traitsILi32ELi4ELi1ELb0ELb1ELb1ELb0ELb1EN3c104HalfEfS2_EEv13SSMParamsBase)
        .other          _Z25selective_scan_fwd_kernelI32Selective_Scan_fwd_kernel_traitsILi32ELi4ELi1ELb0ELb1ELb1ELb0ELb1EN3c104HalfEfS2_EEv13SSMParamsBase,@"STO_CUDA_ENTRY STV_DEFAULT"
_Z25selective_scan_fwd_kernelI32Selective_Scan_fwd_kernel_traitsILi32ELi4ELi1ELb0ELb1ELb1ELb0ELb1EN3c104HalfEfS2_EEv13SSMParamsBase:
.text._Z25selective_scan_fwd_kernelI32Selective_Scan_fwd_kernel_traitsILi32ELi4ELi1ELb0ELb1ELb1ELb0ELb1EN3c104HalfEfS2_EEv13SSMParamsBase:
        /* <DEDUP_REMOVED lines=39> */
.L_x_4564:
        /* <DEDUP_REMOVED lines=36> */
.L_x_4565:
        /* <DEDUP_REMOVED lines=12> */
.L_x_4566:
        /* <DEDUP_REMOVED lines=197> */
.L_x_4567:
        /* <DEDUP_REMOVED lines=18> */
.L_x_4568:
        /* <DEDUP_REMOVED lines=25> */
.L_x_4588:
        /* <DEDUP_REMOVED lines=102> */
.L_x_4570:
[----:B------:R-:W-:Y:S05]  /*1ad0*/  BSYNC B0 ;  /* 0x0000000000007941 */ /* 0x000fea0003800000 */
.L_x_4569:
        /* <DEDUP_REMOVED lines=38> */
.L_x_4572:
[----:B------:R-:W-:Y:S05]  /*1d40*/  BSYNC B0 ;  /* 0x0000000000007941 */ /* 0x000fea0003800000 */
.L_x_4571:
        /* <DEDUP_REMOVED lines=33> */
.L_x_4574:
[----:B------:R-:W-:Y:S05]  /*1f60*/  BSYNC B0 ;  /* 0x0000000000007941 */ /* 0x000fea0003800000 */
.L_x_4573:
        /* <DEDUP_REMOVED lines=33> */
.L_x_4576:
[----:B------:R-:W-:Y:S05]  /*2180*/  BSYNC B0 ;  /* 0x0000000000007941 */ /* 0x000fea0003800000 */
.L_x_4575:
        /* <DEDUP_REMOVED lines=25> */
.L_x_4585:
        /* <DEDUP_REMOVED lines=113> */
.L_x_4579:
        /* <DEDUP_REMOVED lines=10> */
.L_x_4578:
[-C--:B------:R-:W-:Y:S01]  /*2ad0*/  FFMA.FTZ R74, R90, R92.reuse, R93 ;  /* 0x0000005c5a4a7223 */ /* 0x080fe2000001005d */
[----:B------:R-:W-:Y:S01]  /*2ae0*/  FMUL.FTZ R76, R95, R92 ;  /* 0x0000005c5f4c7220 */ /* 0x000fe20000410000 */
        /* <DEDUP_REMOVED lines=72> */
.L_x_4582:
        /* <DEDUP_REMOVED lines=31> */
.L_x_4583:
[----:B------:R0:W5:Y:S02]  /*3160*/  LDG.E R75, desc[UR8][R64.64] ;  /* 0x00000008404b7981 */ /* 0x000164000c1e1900 */
.L_x_4584:
        /* <DEDUP_REMOVED lines=17> */
.L_x_4581:
[----:B------:R-:W-:Y:S05]  /*3280*/  BSYNC B0 ;  /* 0x0000000000007941 */ /* 0x000fea0003800000 */
.L_x_4580:
[----:B------:R-:W-:Y:S01]  /*3290*/  UIADD3 UR4, UR4, 0x1, URZ ;  /* 0x0000000104047890 */ /* 0x000fe2000fffe03f */
[----:B------:R-:W-:Y:S01]  /*32a0*/  FFMA.FTZ R46, R89, R90, R46 ;  /* 0x0000005a592e7223 */ /* 0x000fe2000001002e */
[----:B------:R-:W-:Y:S01]  /*32b0*/  FFMA.FTZ R47, R78, R92, R47 ;  /* 0x0000005c4e2f7223 */ /* 0x000fe2000001002f */
[----:B------:R-:W-:Y:S01]  /*32c0*/  FFMA.FTZ R80, R91, R94, R80 ;  /* 0x0000005e5b507223 */ /* 0x000fe20000010050 */
[----:B------:R-:W-:Y:S02]  /*32d0*/  FFMA.FTZ R81, R88, R79, R81 ;  /* 0x0000004f58517223 */ /* 0x000fe40000010051 */
[----:B------:R-:W-:-:S13]  /*32e0*/  ISETP.LE.AND P0, PT, R82, UR4, PT ;  /* 0x0000000452007c0c */ /* 0x000fda000bf03270 */
[----:B------:R-:W-:Y:S05]  /*32f0*/  @!P0 BRA `(.L_x_4585) ;  /* 0xfffffff000088947 */ /* 0x000fea000383ffff */
.L_x_4577:
        /* <DEDUP_REMOVED lines=34> */
.L_x_4587:
[----:B------:R-:W-:Y:S05]  /*3520*/  BSYNC B0 ;  /* 0x0000000000007941 */ /* 0x000fea0003800000 */
.L_x_4586:
        /* <DEDUP_REMOVED lines=27> */
.L_x_4589:
        /* <DEDUP_REMOVED lines=10> */
.L_x_8715:


//--------------------- .text._Z25selective_scan_fwd_kernelI32Selective_Scan_fwd_kernel_traitsILi32ELi4ELi1ELb0ELb1ELb1ELb1ELb0EN3c104HalfEfS2_EEv13SSMParamsBase --------------------------
	.section	.text._Z25selective_scan_fwd_kernelI32Selective_Scan_fwd_kernel_traitsILi32ELi4ELi1ELb0ELb1ELb1ELb1ELb0EN3c104HalfEfS2_EEv13SSMParamsBase,"ax",@progbits
	.align	128
        .global         _Z25selective_scan_fwd_kernelI32Selective_Scan_fwd_kernel_traitsILi32ELi4ELi1ELb0ELb1ELb1ELb1ELb0EN3c104HalfEfS2_EEv13SSMParamsBase
        .type           _Z25selective_scan_fwd_kernelI32Selective_Scan_fwd_kernel_traitsILi32ELi4ELi1ELb0ELb1ELb1ELb1ELb0EN3c104HalfEfS2_EEv13SSMParamsBase,@function
        .size           _Z25selective_scan_fwd_kernelI32Selective_Scan_fwd_kernel_traitsILi32ELi4ELi1ELb0ELb1ELb1ELb1ELb0EN3c104HalfEfS2_EEv13SSMParamsBase,(.L_x_8716 - _Z25selective_scan_fwd_kernelI32Selective_Scan_fwd_kernel_traitsILi32ELi4ELi1ELb0ELb1ELb1ELb1ELb0EN3c104HalfEfS2_EEv13SSMParamsBase)
        .other          _Z25selective_scan_fwd_kernelI32Selective_Scan_fwd_kernel_traitsILi32ELi4ELi1ELb0ELb1ELb1ELb1ELb0EN3c104HalfEfS2_EEv13SSMParamsBase,@"STO_CUDA_ENTRY STV_DEFAULT"
_Z25selective_scan_fwd_kernelI32Selective_Scan_fwd_kernel_traitsILi32ELi4ELi1ELb0ELb1ELb1ELb1ELb0EN3c104HalfEfS2_EEv13SSMParamsBase:
.text._Z25selective_scan_fwd_kernelI32Selective_Scan_fwd_kernel_traitsILi32ELi4ELi1ELb0ELb1ELb1ELb1ELb0EN3c104HalfEfS2_EEv13SSMParamsBase:
        /* <DEDUP_REMOVED lines=38> */
.L_x_4590:
        /* <DEDUP_REMOVED lines=37> */
.L_x_4591:
        /* <DEDUP_REMOVED lines=12> */
.L_x_4592:
        /* <DEDUP_REMOVED lines=189> */
.L_x_4593:
        /* <DEDUP_REMOVED lines=18> */
.L_x_4594:
        /* <DEDUP_REMOVED lines=25> */
.L_x_4616:
        /* <DEDUP_REMOVED lines=104> */
.L_x_4596:
[----:B------:R-:W-:Y:S05]  /*1a70*/  BSYNC B0 ;  /* 0x0000000000007941 */ /* 0x000fea0003800000 */
.L_x_4595:
        /* <DEDUP_REMOVED lines=40> */
.L_x_4598:
[----:B------:R-:W-:Y:S05]  /*1d00*/  BSYNC B0 ;  /* 0x0000000000007941 */ /* 0x000fea0003800000 */
.L_x_4597:
        /* <DEDUP_REMOVED lines=33> */
.L_x_4600:
[----:B------:R-:W-:Y:S05]  /*1f20*/  BSYNC B0 ;  /* 0x0000000000007941 */ /* 0x000fea0003800000 */
.L_x_4599:
        /* <DEDUP_REMOVED lines=33> */
.L_x_4602:
[----:B------:R-:W-:Y:S05]  /*2140*/  BSYNC B0 ;  /* 0x0000000000007941 */ /* 0x000fea0003800000 */
.L_x_4601:
        /* <DEDUP_REMOVED lines=27> */
.L_x_4611:
        /* <DEDUP_REMOVED lines=115> */
.L_x_4605:
        /* <DEDUP_REMOVED lines=10> */
.L_x_4604:
        /* <DEDUP_REMOVED lines=74> */
.L_x_4608:
        /* <DEDUP_REMOVED lines=32> */
.L_x_4609:
[----:B------:R0:W5:Y:S02]  /*3170*/  LDG.E R75, desc[UR8][R54.64] ;  /* 0x00000008364b7981 */ /* 0x000164000c1e1900 */
.L_x_4610:
        /* <DEDUP_REMOVED lines=16> */
[----:B------:R1:W-:Y:S04]  /*3280*/  STG.E.U16 desc[UR8][R74.64], R77 ;  /* 0x0000004d4a007986 */ /* 0x0003e8000c101508 */
.L_x_4607:
[----:B------:R-:W-:Y:S05]  /*3290*/  BSYNC B0 ;  /* 0x0000000000007941 */ /* 0x000fea0003800000 */
.L_x_4606:
[----:B------:R-:W-:Y:S01]  /*32a0*/  UIADD3 UR4, UR4, 0x1, URZ ;  /* 0x0000000104047890 */ /* 0x000fe2000fffe03f */
[----:B------:R-:W-:Y:S01]  /*32b0*/  FFMA.FTZ R42, R83, R86, R42 ;  /* 0x00000056532a7223 */ /* 0x000fe2000001002a */
[----:B------:R-:W-:Y:S01]  /*32c0*/  FFMA.FTZ R43, R82, R87, R43 ;  /* 0x00000057522b7223 */ /* 0x000fe2000001002b */
[----:B------:R-:W-:Y:S01]  /*32d0*/  FFMA.FTZ R44, R85, R91, R44 ;  /* 0x0000005b552c7223 */ /* 0x000fe2000001002c */
[----:B------:R-:W-:Y:S02]  /*32e0*/  FFMA.FTZ R45, R84, R90, R45 ;  /* 0x0000005a542d7223 */ /* 0x000fe4000001002d */
[----:B------:R-:W-:-:S13]  /*32f0*/  ISETP.LE.AND P0, PT, R46, UR4, PT ;  /* 0x000000042e007c0c */ /* 0x000fda000bf03270 */
[----:B------:R-:W-:Y:S05]  /*3300*/  @!P0 BRA `(.L_x_4611) ;  /* 0xffffffec00fc8947 */ /* 0x000fea000383ffff */
.L_x_4603:
        /* <DEDUP_REMOVED lines=39> */
.L_x_4613:
[----:B------:R-:W-:Y:S05]  /*3580*/  BSYNC B0 ;  /* 0x0000000000007941 */ /* 0x000fea0003800000 */
.L_x_4612:
        /* <DEDUP_REMOVED lines=114> */
.L_x_4615:
[----:B------:R-:W-:Y:S05]  /*3cb0*/  BSYNC B0 ;  /* 0x0000000000007941 */ /* 0x000fea0003800000 */
.L_x_4614:
        /* <DEDUP_REMOVED lines=25> */
.L_x_4617:
        /* <DEDUP_REMOVED lines=11> */
.L_x_8716:


//--------------------- .text._Z25selective_scan_fwd_kernelI32Selective_Scan_fwd_kernel_traitsILi32ELi4ELi1ELb0ELb1ELb1ELb1ELb1EN3c104HalfEfS2_EEv13SSMParamsBase --------------------------
	.section	.text._Z25selective_scan_fwd_kernelI32Selective_Scan_fwd_kernel_traitsILi32ELi4ELi1ELb0ELb1ELb1ELb1ELb1EN3c104HalfEfS2_EEv13SSMParamsBase,"ax",@progbits
	.align	128
        .global         _Z25selective_scan_fwd_kernelI32Selective_Scan_fwd_kernel_traitsILi32ELi4ELi1ELb0ELb1ELb1ELb1ELb1EN3c104HalfEfS2_EEv13SSMParamsBase
        .type           _Z25selective_scan_fwd_kernelI32Selective_Scan_fwd_kernel_traitsILi32ELi4ELi1ELb0ELb1ELb1ELb1ELb1EN3c104HalfEfS2_EEv13SSMParamsBase,@function
        .size           _Z25selective_scan_fwd_kernelI32Selective_Scan_fwd_kernel_traitsILi32ELi4ELi1ELb0ELb1ELb1ELb1ELb1EN3c104HalfEfS2_EEv13SSMParamsBase,(.L_x_8717 - _Z25selective_scan_fwd_kernelI32Selective_Scan_fwd_kernel_traitsILi32ELi4ELi1ELb0ELb1ELb1ELb1ELb1EN3c104HalfEfS2_EEv13SSMParamsBase)
        .other          _Z25selective_scan_fwd_kernelI32Selective_Scan_fwd_kernel_traitsILi32ELi4ELi1ELb0ELb1ELb1ELb1ELb1EN3c104HalfEfS2_EEv13SSMParamsBase,@"STO_CUDA_ENTRY STV_DEFAULT"
_Z25selective_scan_fwd_kernelI32Selective_Scan_fwd_kernel_traitsILi32ELi4ELi1ELb0ELb1ELb1ELb1ELb1EN3c104HalfEfS2_EEv13SSMParamsBase:
.text._Z25selective_scan_fwd_kernelI32Selective_Scan_fwd_kernel_traitsILi32ELi4ELi1ELb0ELb1ELb1ELb1ELb1EN3c104HalfEfS2_EEv13SSMParamsBase:
        /* <DEDUP_REMOVED lines=39> */
.L_x_4618:
        /* <DEDUP_REMOVED lines=36> */
.L_x_4619:
        /* <DEDUP_REMOVED lines=12> */
.L_x_4620:
        /* <DEDUP_REMOVED lines=197> */
.L_x_4621:
        /* <DEDUP_REMOVED lines=18> */
.L_x_4622:
        /* <DEDUP_REMOVED lines=25> */
.L_x_4644:
        /* <DEDUP_REMOVED lines=102> */
.L_x_4624:
[----:B------:R-:W-:Y:S05]  /*1ad0*/  BSYNC B0 ;  /* 0x0000000000007941 */ /* 0x000fea0003800000 */
.L_x_4623:
        /* <DEDUP_REMOVED lines=38> */
.L_x_4626:
[----:B------:R-:W-:Y:S05]  /*1d40*/  BSYNC B0 ;  /* 0x0000000000007941 */ /* 0x000fea0003800000 */
.L_x_4625:
        /* <DEDUP_REMOVED lines=33> */
.L_x_4628:
[----:B------:R-:W-:Y:S05]  /*1f60*/  BSYNC B0 ;  /* 0x0000000000007941 */ /* 0x000fea0003800000 */
.L_x_4627:
        /* <DEDUP_REMOVED lines=33> */
.L_x_4630:
[----:B------:R-:W-:Y:S05]  /*2180*/  BSYNC B0 ;  /* 0x0000000000007941 */ /* 0x000fea0003800000 */
.L_x_4629:
        /* <DEDUP_REMOVED lines=25> */
.L_x_4639:
        /* <DEDUP_REMOVED lines=115> */
.L_x_4633:
        /* <DEDUP_REMOVED lines=10> */
.L_x_4632:
        /* <DEDUP_REMOVED lines=74> */
.L_x_4636:
        /* <DEDUP_REMOVED lines=31> */
.L_x_4637:
[----:B------:R0:W5:Y:S02]  /*3180*/  LDG.E R75, desc[UR8][R54.64] ;  /* 0x00000008364b7981 */ /* 0x000164000c1e1900 */
.L_x_4638:
        /* <DEDUP_REMOVED lines=17> */
.L_x_4635:
[----:B------:R-:W-:Y:S05]  /*32a0*/  BSYNC B0 ;  /* 0x0000000000007941 */ /* 0x000fea0003800000 */
.L_x_4634:
[----:B------:R-:W-:Y:S01]  /*32b0*/  UIADD3 UR4, UR4, 0x1, URZ ;  /* 0x0000000104047890 */ /* 0x000fe2000fffe03f */
[----:B------:R-:W-:Y:S01]  /*32c0*/  FFMA.FTZ R45, R86, R89, R45 ;  /* 0x00000059562d7223 */ /* 0x000fe2000001002d */
[----:B------:R-:W-:Y:S01]  /*32d0*/  FFMA.FTZ R46, R85, R90, R46 ;  /* 0x0000005a552e7223 */ /* 0x000fe2000001002e */
[----:B------:R-:W-:Y:S01]  /*32e0*/  FFMA.FTZ R47, R88, R94, R47 ;  /* 0x0000005e582f7223 */ /* 0x000fe2000001002f */
[----:B------:R-:W-:Y:S02]  /*32f0*/  FFMA.FTZ R78, R87, R93, R78 ;  /* 0x0000005d574e7223 */ /* 0x000fe4000001004e */
[----:B------:R-:W-:-:S13]  /*3300*/  ISETP.LE.AND P0, PT, R79, UR4, PT ;  /* 0x000000044f007c0c */ /* 0x000fda000bf03270 */
[----:B------:R-:W-:Y:S05]  /*3310*/  @!P0 BRA `(.L_x_4639) ;  /* 0xfffffff000008947 */ /* 0x000fea000383ffff */
.L_x_4631:
        /* <DEDUP_REMOVED lines=36> */
.L_x_4641:
[----:B------:R-:W-:Y:S05]  /*3560*/  BSYNC B0 ;  /* 0x0000000000007941 */ /* 0x000fea0003800000 */
.L_x_4640:
        /* <DEDUP_REMOVED lines=116> */
.L_x_4643:
[----:B------:R-:W-:Y:S05]  /*3cb0*/  BSYNC B0 ;  /* 0x0000000000007941 */ /* 0x000fea0003800000 */
.L_x_4642:
        /* <DEDUP_REMOVED lines=25> */
.L_x_4645:
        /* <DEDUP_REMOVED lines=11> */
.L_x_8717:


//--------------------- .text._Z25selective_scan_fwd_kernelI32Selective_Scan_fwd_kernel_traitsILi32ELi4ELi1ELb1ELb1ELb1ELb0ELb0EN3c104HalfEfS2_EEv13SSMParamsBase --------------------------
	.section	.text._Z25selective_scan_fwd_kernelI32Selective_Scan_fwd_kernel_traitsILi32ELi4ELi1ELb1ELb1ELb1ELb0ELb0EN3c104HalfEfS2_EEv13SSMParamsBase,"ax",@progbits
	.align	128
        .global         _Z25selective_scan_fwd_kernelI32Selective_Scan_fwd_kernel_traitsILi32ELi4ELi1ELb1ELb1ELb1ELb0ELb0EN3c104HalfEfS2_EEv13SSMParamsBase
        .type           _Z25selective_scan_fwd_kernelI32Selective_Scan_fwd_kernel_traitsILi32ELi4ELi1ELb1ELb1ELb1ELb0ELb0EN3c104HalfEfS2_EEv13SSMParamsBase,@function
        .size           _Z25selective_scan_fwd_kernelI32Selective_Scan_fwd_kernel_traitsILi32ELi4ELi1ELb1ELb1ELb1ELb0ELb0EN3c104HalfEfS2_EEv13SSMParamsBase,(.L_x_8718 - _Z25selective_scan_fwd_kernelI32Selective_Scan_fwd_kernel_traitsILi32ELi4ELi1ELb1ELb1ELb1ELb0ELb0EN3c104HalfEfS2_EEv13SSMParamsBase)
        .other          _Z25selective_scan_fwd_kernelI32Selective_Scan_fwd_kernel_traitsILi32ELi4ELi1ELb1ELb1ELb1ELb0ELb0EN3c104HalfEfS2_EEv13SSMParamsBase,@"STO_CUDA_ENTRY STV_DEFAULT"
_Z25selective_scan_fwd_kernelI32Selective_Scan_fwd_kernel_traitsILi32ELi4ELi1ELb1ELb1ELb1ELb0ELb0EN3c104HalfEfS2_EEv13SSMParamsBase:
.text._Z25selective_scan_fwd_kernelI32Selective_Scan_fwd_kernel_traitsILi32ELi4ELi1ELb1ELb1ELb1ELb0ELb0EN3c104HalfEfS2_EEv13SSMParamsBase:
        /* <DEDUP_REMOVED lines=38> */
.L_x_4646:
        /* <DEDUP_REMOVED lines=37> */
.L_x_4647:
        /* <DEDUP_REMOVED lines=12> */
.L_x_4648:
        /* <DEDUP_REMOVED lines=190> */
.L_x_4649:
        /* <DEDUP_REMOVED lines=18> */
.L_x_4650:
        /* <DEDUP_REMOVED lines=13> */
.L_x_4668:
        /* <DEDUP_REMOVED lines=77> */
.L_x_4652:
[----:B------:R-:W-:Y:S05]  /*1810*/  BSYNC B0 ;  /* 0x0000000000007941 */ /* 0x000fea0003800000 */
.L_x_4651:
        /* <DEDUP_REMOVED lines=33> */
.L_x_4654:
[----:B------:R-:W-:Y:S05]  /*1a30*/  BSYNC B0 ;  /* 0x0000000000007941 */ /* 0x000fea0003800000 */
.L_x_4653:
        /* <DEDUP_REMOVED lines=33> */
.L_x_4656:
[----:B------:R-:W-:Y:S05]  /*1c50*/  BSYNC B0 ;  /* 0x0000000000007941 */ /* 0x000fea0003800000 */
.L_x_4655:
        /* <DEDUP_REMOVED lines=33> */
.L_x_4658:
[----:B------:R-:W-:Y:S05]  /*1e70*/  BSYNC B0 ;  /* 0x0000000000007941 */ /* 0x000fea0003800000 */
.L_x_4657:
        /* <DEDUP_REMOVED lines=40> */
.L_x_4667:
        /* <DEDUP_REMOVED lines=85> */
.L_x_4661:
        /* <DEDUP_REMOVED lines=10> */
.L_x_4660:
[-C--:B------:R-:W-:Y:S01]  /*26f0*/  FFMA.FTZ R56, R83, R81.reuse, R84 ;  /* 0x0000005153387223 */ /* 0x080fe20000010054 */
[----:B------:R-:W-:Y:S01]  /*2700*/  FMUL.FTZ R57, R80, R81 ;  /* 0x0000005150397220 */ /* 0x000fe20000410000 */
[----:B------:R-:W-:Y:S01]  /*2710*/  ISETP.GE.AND P0, PT, R26, 0x1, PT ;  /* 0x000000011a00780c */ /* 0x000fe20003f06270 */
[----:B------:R-:W0:Y:S01]  /*2720*/  S2R R86, SR_CgaCtaId ;  /* 0x0000000000567919 */ /* 0x000e220000008800 */
[C---:B------:R-:W-:Y:S01]  /*2730*/  FFMA.FTZ R58, R82.reuse, R56, R85 ;  /* 0x00000038523a7223 */ /* 0x040fe20000010055 */
[----:B------:R-:W-:Y:S01]  /*2740*/  FMUL.FTZ R56, R82, R57 ;  /* 0x0000003952387220 */ /* 0x000fe20000410000 */
[C---:B------:R-:W-:Y:S01]  /*2750*/  ISETP.GE.AND P5, PT, R26.reuse, 0x10, PT ;  /* 0x000000101a00780c */ /* 0x040fe20003fa6270 */
        /* <DEDUP_REMOVED lines=62> */
[----:B------:R-:W-:Y:S01]  /*2b40*/  IMAD.MOV.U32 R55, RZ, RZ, R69 ;  /* 0x000000ffff377224 */ /* 0x000fe200078e0045 */
        /* <DEDUP_REMOVED lines=8> */
.L_x_4664:
        /* <DEDUP_REMOVED lines=32> */
.L_x_4665:
[----:B------:R0:W5:Y:S02]  /*2dd0*/  LDG.E R85, desc[UR4][R46.64] ;  /* 0x000000042e557981 */ /* 0x000164000c1e1900 */
.L_x_4666:
[----:B-----5:R-:W-:-:S06]  /*2de0*/  IMAD.WIDE R84, R85, 0x4, R40 ;  /* 0x0000000455547825 */ /* 0x020fcc00078e0228 */
[----:B------:R-:W2:Y:S01]  /*2df0*/  LDG.E R85, desc[UR4][R84.64] ;  /* 0x0000000454557981 */ /* 0x000ea2000c1e1900 */
[----:B------:R-:W-:Y:S01]  /*2e00*/  MOV R55, R69 ;  /* 0x0000004500377202 */ /* 0x000fe20000000f00 */
[----:B------:R-:W-:Y:S01]  /*2e10*/  IMAD R83, R0, UR12, RZ ;  /* 0x0000000c00537c24 */ /* 0x000fe2000f8e02ff */
[----:B------:R-:W-:-:S03]  /*2e20*/  F2FP.F16.F32.PACK_AB R59, RZ, R59 ;  /* 0x0000003bff3b723e */ /* 0x000fc600000000ff */
        /* <DEDUP_REMOVED lines=11> */
[----:B------:R1:W-:Y:S04]  /*2ee0*/  STG.E.U16 desc[UR4][R54.64], R59 ;  /* 0x0000003b36007986 */ /* 0x0003e8000c101504 */
.L_x_4663:
[----:B------:R-:W-:Y:S05]  /*2ef0*/  BSYNC B0 ;  /* 0x0000000000007941 */ /* 0x000fea0003800000 */
.L_x_4662:
[----:B------:R-:W-:Y:S01]  /*2f00*/  IADD3 R2, R2, 0x1, RZ ;  /* 0x0000000102027810 */ /* 0x000fe20007ffe0ff */
[----:B------:R-:W-:Y:S01]  /*2f10*/  FFMA.FTZ R11, R74, R80, R11 ;  /* 0x000000504a0b7223 */ /* 0x000fe2000001000b */
[----:B------:R-:W-:Y:S01]  /*2f20*/  FFMA.FTZ R10, R75, R81, R10 ;  /* 0x000000514b0a7223 */ /* 0x000fe2000001000a */
[----:B------:R-:W-:Y:S01]  /*2f30*/  FFMA.FTZ R9, R76, R82, R9 ;  /* 0x000000524c097223 */ /* 0x000fe20000010009 */
[----:B------:R-:W-:Y:S01]  /*2f40*/  ISETP.GE.AND P0, PT, R2, UR15, PT ;  /* 0x0000000f02007c0c */ /* 0x000fe2000bf06270 */
[----:B------:R-:W-:-:S12]  /*2f50*/  FFMA.FTZ R8, R79, R77, R8 ;  /* 0x0000004d4f087223 */ /* 0x000fd80000010008 */
[----:B------:R-:W-:Y:S05]  /*2f60*/  @!P0 BRA `(.L_x_4667) ;  /* 0xfffffff000648947 */ /* 0x000fea000383ffff */
.L_x_4659:
        /* <DEDUP_REMOVED lines=31> */
.L_x_4669:
        /* <DEDUP_REMOVED lines=10> */
.L_x_8718:


//--------------------- .text._Z25selective_scan_fwd_kernelI32Selective_Scan_fwd_kernel_traitsILi32ELi4ELi1ELb1ELb1ELb1ELb0ELb1EN3c104HalfEfS2_EEv13SSMParamsBase --------------------------
	.section	.text._Z25selective_scan_fwd_kernelI32Selective_Scan_fwd_kernel_traitsILi32ELi4ELi1ELb1ELb1ELb1ELb0ELb1EN3c104HalfEfS2_EEv13SSMParamsBase,"ax",@progbits
	.align	128
        .global         _Z25selective_scan_fwd_kernelI32Selective_Scan_fwd_kernel_traitsILi32ELi4ELi1ELb1ELb1ELb1ELb0ELb1EN3c104HalfEfS2_EEv13SSMParamsBase
        .type           _Z25selective_scan_fwd_kernelI32Selective_Scan_fwd_kernel_traitsILi32ELi4ELi1ELb1ELb1ELb1ELb0ELb1EN3c104HalfEfS2_EEv13SSMParamsBase,@function
        .size           _Z25selective_scan_fwd_kernelI32Selective_Scan_fwd_kernel_traitsILi32ELi4ELi1ELb1ELb1ELb1ELb0ELb1EN3c104HalfEfS2_EEv13SSMParamsBase,(.L_x_8719 - _Z25selective_scan_fwd_kernelI32Selective_Scan_fwd_kernel_traitsILi32ELi4ELi1ELb1ELb1ELb1ELb0ELb1EN3c104HalfEfS2_EEv13SSMParamsBase)
        .other          _Z25selective_scan_fwd_kernelI32Selective_Scan_fwd_kernel_traitsILi32ELi4ELi1ELb1ELb1ELb1ELb0ELb1EN3c104HalfEfS2_EEv13SSMParamsBase,@"STO_CUDA_ENTRY STV_DEFAULT"
_Z25selective_scan_fwd_kernelI32Selective_Scan_fwd_kernel_traitsILi32ELi4ELi1ELb1ELb1ELb1ELb0ELb1EN3c104HalfEfS2_EEv13SSMParamsBase:
.text._Z25selective_scan_fwd_kernelI32Selective_Scan_fwd_kernel_traitsILi32ELi4ELi1ELb1ELb1ELb1ELb0ELb1EN3c104HalfEfS2_EEv13SSMParamsBase:
        /* <DEDUP_REMOVED lines=39> */
.L_x_4670:
        /* <DEDUP_REMOVED lines=36> */
.L_x_4671:
        /* <DEDUP_REMOVED lines=12> */
.L_x_4672:
        /* <DEDUP_REMOVED lines=197> */
.L_x_4673:
        /* <DEDUP_REMOVED lines=18> */
.L_x_4674:
        /* <DEDUP_REMOVED lines=25> */
.L_x_4694:
        /* <DEDUP_REMOVED lines=102> */
.L_x_4676:
[----:B------:R-:W-:Y:S05]  /*1ad0*/  BSYNC B0 ;  /* 0x0000000000007941 */ /* 0x000fea0003800000 */
.L_x_4675:
        /* <DEDUP_REMOVED lines=38> */
.L_x_4678:
[----:B------:R-:W-:Y:S05]  /*1d40*/  BSYNC B0 ;  /* 0x0000000000007941 */ /* 0x000fea0003800000 */
.L_x_4677:
        /* <DEDUP_REMOVED lines=33> */
.L_x_4680:
[----:B------:R-:W-:Y:S05]  /*1f60*/  BSYNC B0 ;  /* 0x0000000000007941 */ /* 0x000fea0003800000 */
.L_x_4679:
        /* <DEDUP_REMOVED lines=33> */
.L_x_4682:
[----:B------:R-:W-:Y:S05]  /*2180*/  BSYNC B0 ;  /* 0x0000000000007941 */ /* 0x000fea0003800000 */
.L_x_4681:
        /* <DEDUP_REMOVED lines=25> */
.L_x_4691:
        /* <DEDUP_REMOVED lines=113> */
.L_x_4685:
        /* <DEDUP_REMOVED lines=10> */
.L_x_4684:
        /* <DEDUP_REMOVED lines=74> */
.L_x_4688:
        /* <DEDUP_REMOVED lines=31> */
.L_x_4689:
[----:B------:R0:W5:Y:S02]  /*3160*/  LDG.E R75, desc[UR8][R64.64] ;  /* 0x00000008404b7981 */ /* 0x000164000c1e1900 */
.L_x_4690:
        /* <DEDUP_REMOVED lines=17> */
.L_x_4687:
[----:B------:R-:W-:Y:S05]  /*3280*/  BSYNC B0 ;  /* 0x0000000000007941 */ /* 0x000fea0003800000 */
.L_x_4686:
[----:B------:R-:W-:Y:S01]  /*3290*/  UIADD3 UR4, UR4, 0x1, URZ ;  /* 0x0000000104047890 */ /* 0x000fe2000fffe03f */
[----:B------:R-:W-:Y:S01]  /*32a0*/  FFMA.FTZ R46, R89, R90, R46 ;  /* 0x0000005a592e7223 */ /* 0x000fe2000001002e */
[----:B------:R-:W-:Y:S01]  /*32b0*/  FFMA.FTZ R47, R78, R92, R47 ;  /* 0x0000005c4e2f7223 */ /* 0x000fe2000001002f */
[----:B------:R-:W-:Y:S01]  /*32c0*/  FFMA.FTZ R80, R91, R94, R80 ;  /* 0x0000005e5b507223 */ /* 0x000fe20000010050 */
[----:B------:R-:W-:Y:S02]  /*32d0*/  FFMA.FTZ R81, R88, R79, R81 ;  /* 0x0000004f58517223 */ /* 0x000fe40000010051 */
[----:B------:R-:W-:-:S13]  /*32e0*/  ISETP.LE.AND P0, PT, R82, UR4, PT ;  /* 0x0000000452007c0c */ /* 0x000fda000bf03270 */
[----:B------:R-:W-:Y:S05]  /*32f0*/  @!P0 BRA `(.L_x_4691) ;  /* 0xfffffff000088947 */ /* 0x000fea000383ffff */
.L_x_4683:
        /* <DEDUP_REMOVED lines=34> */
.L_x_4693:
[----:B------:R-:W-:Y:S05]  /*3520*/  BSYNC B0 ;  /* 0x0000000000007941 */ /* 0x000fea0003800000 */
.L_x_4692:
        /* <DEDUP_REMOVED lines=27> */
.L_x_4695:
        /* <DEDUP_REMOVED lines=10> */
.L_x_8719:


//--------------------- .text._Z25selective_scan_fwd_kernelI32Selective_Scan_fwd_kernel_traitsILi32ELi4ELi1ELb1ELb1ELb1ELb1ELb0EN3c104HalfEfS2_EEv13SSMParamsBase --------------------------
	.section	.text._Z25selective_scan_fwd_kernelI32Selective_Scan_fwd_kernel_traitsILi32ELi4ELi1ELb1ELb1ELb1ELb1ELb0EN3c104HalfEfS2_EEv13SSMParamsBase,"ax",@progbits
	.align	128
        .global         _Z25selective_scan_fwd_kernelI32Selective_Scan_fwd_kernel_traitsILi32ELi4ELi1ELb1ELb1ELb1ELb1ELb0EN3c104HalfEfS2_EEv13SSMParamsBase
        .type           _Z25selective_scan_fwd_kernelI32Selective_Scan_fwd_kernel_traitsILi32ELi4ELi1ELb1ELb1ELb1ELb1ELb0EN3c104HalfEfS2_EEv13SSMParamsBase,@function
        .size           _Z25selective_scan_fwd_kernelI32Selective_Scan_fwd_kernel_traitsILi32ELi4ELi1ELb1ELb1ELb1ELb1ELb0EN3c104HalfEfS2_EEv13SSMParamsBase,(.L_x_8720 - _Z25selective_scan_fwd_kernelI32Selective_Scan_fwd_kernel_traitsILi32ELi4ELi1ELb1ELb1ELb1ELb1ELb0EN3c104HalfEfS2_EEv13SSMParamsBase)
        .other          _Z25selective_scan_fwd_kernelI32Selective_Scan_fwd_kernel_traitsILi32ELi4ELi1ELb1ELb1ELb1ELb1ELb0EN3c104HalfEfS2_EEv13SSMParamsBase,@"STO_CUDA_ENTRY STV_DEFAULT"
_Z25selective_scan_fwd_kernelI32Selective_Scan_fwd_kernel_traitsILi32ELi4ELi1ELb1ELb1ELb1ELb1ELb0EN3c104HalfEfS2_EEv13SSMParamsBase:
.text._Z25selective_scan_fwd_kernelI32Selective_Scan_fwd_kernel_traitsILi32ELi4ELi1ELb1ELb1ELb1ELb1ELb0EN3c104HalfEfS2_EEv13SSMParamsBase:
        /* <DEDUP_REMOVED lines=37> */
.L_x_4696:
        /* <DEDUP_REMOVED lines=35> */
.L_x_4697:
        /* <DEDUP_REMOVED lines=12> */
.L_x_4698:
        /* <DEDUP_REMOVED lines=190> */
.L_x_4699:
        /* <DEDUP_REMOVED lines=18> */
.L_x_4700:
        /* <DEDUP_REMOVED lines=13> */
.L_x_4718:
        /* <DEDUP_REMOVED lines=77> */
.L_x_4702:
[----:B------:R-:W-:Y:S05]  /*17e0*/  BSYNC B0 ;  /* 0x0000000000007941 */ /* 0x000fea0003800000 */
.L_x_4701:
        /* <DEDUP_REMOVED lines=33> */
.L_x_4704:
[----:B------:R-:W-:Y:S05]  /*1a00*/  BSYNC B0 ;  /* 0x0000000000007941 */ /* 0x000fea0003800000 */
.L_x_4703:
        /* <DEDUP_REMOVED lines=33> */
.L_x_4706:
[----:B------:R-:W-:Y:S05]  /*1c20*/  BSYNC B0 ;  /* 0x0000000000007941 */ /* 0x000fea0003800000 */
.L_x_4705:
        /* <DEDUP_REMOVED lines=33> */
.L_x_4708:
[----:B------:R-:W-:Y:S05]  /*1e40*/  BSYNC B0 ;  /* 0x0000000000007941 */ /* 0x000fea0003800000 */
.L_x_4707:
        /* <DEDUP_REMOVED lines=38> */
.L_x_4717:
        /* <DEDUP_REMOVED lines=80> */
[----:B------:R-:W2:Y:S02]  /*25b0*/  LDG.E.U16 R56, desc[UR4][R56.64] ;  /* 0x0000000438387981 */ /* 0x000ea4000c1e1500 */
[----:B--2---:R-:W-:Y:S01]  /*25c0*/  HADD2.F32 R53, -RZ, R56.H0_H0 ;  /* 0x20000038ff357230 */ /* 0x004fe20000004100 */
[----:B------:R-:W-:Y:S06]  /*25d0*/  BRA `(.L_x_4710) ;  /* 0x0000000000287947 */ /* 0x000fec0003800000 */
.L_x_4711:
        /* <DEDUP_REMOVED lines=10> */
.L_x_4710:
[-C--:B------:R-:W-:Y:S01]  /*2680*/  FFMA.FTZ R54, R83, R81.reuse, R84 ;  /* 0x0000005153367223 */ /* 0x080fe20000010054 */
[----:B------:R-:W-:Y:S01]  /*2690*/  FMUL.FTZ R55, R80, R81 ;  /* 0x0000005150377220 */ /* 0x000fe20000410000 */
        /* <DEDUP_REMOVED lines=69> */
[----:B------:R-:W-:-:S03]  /*2af0*/  LEA R52, P0, R54, R46, 0x1 ;  /* 0x0000002e36347211 */ /* 0x000fc600078008ff */
[----:B------:R-:W-:-:S05]  /*2b00*/  IMAD.IADD R53, R55, 0x1, R53 ;  /* 0x0000000137357824 */ /* 0x000fca00078e0235 */
[----:B------:R-:W-:-:S05]  /*2b10*/  LEA.HI.X R53, R54, R47, R53, 0x1, P0 ;  /* 0x0000002f36357211 */ /* 0x000fca00000f0c35 */
[----:B------:R2:W-:Y:S01]  /*2b20*/  STG.E.U16 desc[UR4][R52.64], R57 ;  /* 0x0000003934007986 */ /* 0x0005e2000c101504 */
[----:B------:R-:W-:Y:S05]  /*2b30*/  BRA `(.L_x_4713) ;  /* 0x0000000000c07947 */ /* 0x000fea0003800000 */
.L_x_4714:
        /* <DEDUP_REMOVED lines=32> */
.L_x_4715:
[----:B------:R0:W5:Y:S02]  /*2d40*/  LDG.E R85, desc[UR4][R44.64] ;  /* 0x000000042c557981 */ /* 0x000164000c1e1900 */
.L_x_4716:
[----:B-----5:R-:W-:-:S06]  /*2d50*/  IMAD.WIDE R84, R85, 0x4, R38 ;  /* 0x0000000455547825 */ /* 0x020fcc00078e0226 */
[----:B------:R-:W2:Y:S01]  /*2d60*/  LDG.E R85, desc[UR4][R84.64] ;  /* 0x0000000454557981 */ /* 0x000ea2000c1e1900 */
[----:B------:R-:W-:Y:S01]  /*2d70*/  IMAD R79, R60, UR12, RZ ;  /* 0x0000000c3c4f7c24 */ /* 0x000fe2000f8e02ff */
[----:B------:R-:W-:-:S03]  /*2d80*/  F2FP.F16.F32.PACK_AB R57, RZ, R57 ;  /* 0x00000039ff39723e */ /* 0x000fc600000000ff */
        /* <DEDUP_REMOVED lines=10> */
[----:B------:R1:W-:Y:S04]  /*2e30*/  STG.E.U16 desc[UR4][R52.64], R57 ;  /* 0x0000003934007986 */ /* 0x0003e8000c101504 */
.L_x_4713:
[----:B------:R-:W-:Y:S05]  /*2e40*/  BSYNC B0 ;  /* 0x0000000000007941 */ /* 0x000fea0003800000 */
.L_x_4712:
[----:B------:R-:W-:Y:S02]  /*2e50*/  VIADD R62, R62, 0x1 ;  /* 0x000000013e3e7836 */ /* 0x000fe40000000000 */
[----:B------:R-:W-:Y:S01]  /*2e60*/  FFMA.FTZ R36, R75, R80, R36 ;  /* 0x000000504b247223 */ /* 0x000fe20000010024 */
[----:B------:R-:W-:Y:S01]  /*2e70*/  FFMA.FTZ R59, R74, R81, R59 ;  /* 0x000000514a3b7223 */ /* 0x000fe2000001003b */
[----:B------:R-:W-:Y:S01]  /*2e80*/  FFMA.FTZ R58, R77, R82, R58 ;  /* 0x000000524d3a7223 */ /* 0x000fe2000001003a */
[----:B------:R-:W-:Y:S01]  /*2e90*/  FFMA.FTZ R61, R78, R76, R61 ;  /* 0x0000004c4e3d7223 */ /* 0x000fe2000001003d */
[----:B------:R-:W-:-:S13]  /*2ea0*/  ISETP.GE.AND P0, PT, R62, UR15, PT ;  /* 0x0000000f3e007c0c */ /* 0x000fda000bf06270 */
[----:B------:R-:W-:Y:S05]  /*2eb0*/  @!P0 BRA `(.L_x_4717) ;  /* 0xfffffff0007c8947 */ /* 0x000fea000383ffff */
.L_x_4709:
        /* <DEDUP_REMOVED lines=99> */
.L_x_4719:
        /* <DEDUP_REMOVED lines=9> */
.L_x_8720:


//--------------------- .text._Z25selective_scan_fwd_kernelI32Selective_Scan_fwd_kernel_traitsILi32ELi4ELi1ELb1ELb1ELb1ELb1ELb1EN3c104HalfEfS2_EEv13SSMParamsBase --------------------------
	.section	.text._Z25selective_scan_fwd_kernelI32Selective_Scan_fwd_kernel_traitsILi32ELi4ELi1ELb1ELb1ELb1ELb1ELb1EN3c104HalfEfS2_EEv13SSMParamsBase,"ax",@progbits
	.align	128
        .global         _Z25selective_scan_fwd_kernelI32Selective_Scan_fwd_kernel_traitsILi32ELi4ELi1ELb1ELb1ELb1ELb1ELb1EN3c104HalfEfS2_EEv13SSMParamsBase
        .type           _Z25selective_scan_fwd_kernelI32Selective_Scan_fwd_kernel_traitsILi32ELi4ELi1ELb1ELb1ELb1ELb1ELb1EN3c104HalfEfS2_EEv13SSMParamsBase,@function
        .size           _Z25selective_scan_fwd_kernelI32Selective_Scan_fwd_kernel_traitsILi32ELi4ELi1ELb1ELb1ELb1ELb1ELb1EN3c104HalfEfS2_EEv13SSMParamsBase,(.L_x_8721 - _Z25selective_scan_fwd_kernelI32Selective_Scan_fwd_kernel_traitsILi32ELi4ELi1ELb1ELb1ELb1ELb1ELb1EN3c104HalfEfS2_EEv13SSMParamsBase)
        .other          _Z25selective_scan_fwd_kernelI32Selective_Scan_fwd_kernel_traitsILi32ELi4ELi1ELb1ELb1ELb1ELb1ELb1EN3c104HalfEfS2_EEv13SSMParamsBase,@"STO_CUDA_ENTRY STV_DEFAULT"
_Z25selective_scan_fwd_kernelI32Selective_Scan_fwd_kernel_traitsILi32ELi4ELi1ELb1ELb1ELb1ELb1ELb1EN3c104HalfEfS2_EEv13SSMParamsBase:
.text._Z25selective_scan_fwd_kernelI32Selective_Scan_fwd_kernel_traitsILi32ELi4ELi1ELb1ELb1ELb1ELb1ELb1EN3c104HalfEfS2_EEv13SSMParamsBase:
        /* <DEDUP_REMOVED lines=39> */
.L_x_4720:
        /* <DEDUP_REMOVED lines=36> */
.L_x_4721:
        /* <DEDUP_REMOVED lines=12> */
.L_x_4722:
        /* <DEDUP_REMOVED lines=197> */
.L_x_4723:
        /* <DEDUP_REMOVED lines=18> */
.L_x_4724:
        /* <DEDUP_REMOVED lines=25> */
.L_x_4746:
        /* <DEDUP_REMOVED lines=102> */
.L_x_4726:
[----:B------:R-:W-:Y:S05]  /*1ad0*/  BSYNC B0 ;  /* 0x0000000000007941 */ /* 0x000fea0003800000 */
.L_x_4725:
        /* <DEDUP_REMOVED lines=38> */
.L_x_4728:
[----:B------:R-:W-:Y:S05]  /*1d40*/  BSYNC B0 ;  /* 0x0000000000007941 */ /* 0x000fea0003800000 */
.L_x_4727:
        /* <DEDUP_REMOVED lines=33> */
.L_x_4730:
[----:B------:R-:W-:Y:S05]  /*1f60*/  BSYNC B0 ;  /* 0x0000000000007941 */ /* 0x000fea0003800000 */
.L_x_4729:
        /* <DEDUP_REMOVED lines=33> */
.L_x_4732:
[----:B------:R-:W-:Y:S05]  /*2180*/  BSYNC B0 ;  /* 0x0000000000007941 */ /* 0x000fea0003800000 */
.L_x_4731:
        /* <DEDUP_REMOVED lines=25> */
.L_x_4741:
        /* <DEDUP_REMOVED lines=115> */
.L_x_4735:
        /* <DEDUP_REMOVED lines=10> */
.L_x_4734:
        /* <DEDUP_REMOVED lines=74> */
.L_x_4738:
        /* <DEDUP_REMOVED lines=31> */
.L_x_4739:
[----:B------:R0:W5:Y:S02]  /*3180*/  LDG.E R75, desc[UR8][R54.64] ;  /* 0x00000008364b7981 */ /* 0x000164000c1e1900 */
.L_x_4740:
        /* <DEDUP_REMOVED lines=17> */
.L_x_4737:
[----:B------:R-:W-:Y:S05]  /*32a0*/  BSYNC B0 ;  /* 0x0000000000007941 */ /* 0x000fea0003800000 */
.L_x_4736:
[----:B------:R-:W-:Y:S01]  /*32b0*/  UIADD3 UR4, UR4, 0x1, URZ ;  /* 0x0000000104047890 */ /* 0x000fe2000fffe03f */
[----:B------:R-:W-:Y:S01]  /*32c0*/  FFMA.FTZ R45, R86, R89, R45 ;  /* 0x00000059562d7223 */ /* 0x000fe2000001002d */
[----:B------:R-:W-:Y:S01]  /*32d0*/  FFMA.FTZ R46, R85, R90, R46 ;  /* 0x0000005a552e7223 */ /* 0x000fe2000001002e */
[----:B------:R-:W-:Y:S01]  /*32e0*/  FFMA.FTZ R47, R88, R94, R47 ;  /* 0x0000005e582f7223 */ /* 0x000fe2000001002f */
[----:B------:R-:W-:Y:S02]  /*32f0*/  FFMA.FTZ R78, R87, R93, R78 ;  /* 0x0000005d574e7223 */ /* 0x000fe4000001004e */
[----:B------:R-:W-:-:S13]  /*3300*/  ISETP.LE.AND P0, PT, R79, UR4, PT ;  /* 0x000000044f007c0c */ /* 0x000fda000bf03270 */
[----:B------:R-:W-:Y:S05]  /*3310*/  @!P0 BRA `(.L_x_4741) ;  /* 0xfffffff000008947 */ /* 0x000fea000383ffff */
.L_x_4733:
        /* <DEDUP_REMOVED lines=36> */
.L_x_4743:
[----:B------:R-:W-:Y:S05]  /*3560*/  BSYNC B0 ;  /* 0x0000000000007941 */ /* 0x000fea0003800000 */
.L_x_4742:
        /* <DEDUP_REMOVED lines=116> */
.L_x_4745:
[----:B------:R-:W-:Y:S05]  /*3cb0*/  BSYNC B0 ;  /* 0x0000000000007941 */ /* 0x000fea0003800000 */
.L_x_4744:
        /* <DEDUP_REMOVED lines=25> */
.L_x_4747:
        /* <DEDUP_REMOVED lines=11> */
.L_x_8721:


//--------------------- .text._Z25selective_scan_fwd_kernelI32Selective_Scan_fwd_kernel_traitsILi64ELi16ELi1ELb0ELb1ELb1ELb0ELb0EN3c104HalfEfS2_EEv13SSMParamsBase --------------------------
	.section	.text._Z25selective_scan_fwd_kernelI32Selective_Scan_fwd_kernel_traitsILi64ELi16ELi1ELb0ELb1ELb1ELb0ELb0EN3c104HalfEfS2_EEv13SSMParamsBase,"ax",@progbits
	.align	128
        .global         _Z25selective_scan_fwd_kernelI32Selective_Scan_fwd_kernel_traitsILi64ELi16ELi1ELb0ELb1ELb1ELb0ELb0EN3c104HalfEfS2_EEv13SSMParamsBase
        .type           _Z25selective_scan_fwd_kernelI32Selective_Scan_fwd_kernel_traitsILi64ELi16ELi1ELb0ELb1ELb1ELb0ELb0EN3c104HalfEfS2_EEv13SSMParamsBase,@function
        .size           _Z25selective_scan_fwd_kernelI32Selective_Scan_fwd_kernel_traitsILi64ELi16ELi1ELb0ELb1ELb1ELb0ELb0EN3c104HalfEfS2_EEv13SSMParamsBase,(.L_x_8722 - _Z25selective_scan_fwd_kernelI32Selective_Scan_fwd_kernel_traitsILi64ELi16ELi1ELb0ELb1ELb1ELb0ELb0EN3c104HalfEfS2_EEv13SSMParamsBase)
        .other          _Z25selective_scan_fwd_kernelI32Selective_Scan_fwd_kernel_traitsILi64ELi16ELi1ELb0ELb1ELb1ELb0ELb0EN3c104HalfEfS2_EEv13SSMParamsBase,@"STO_CUDA_ENTRY STV_DEFAULT"
_Z25selective_scan_fwd_kernelI32Selective_Scan_fwd_kernel_traitsILi64ELi16ELi1ELb0ELb1ELb1ELb0ELb0EN3c104HalfEfS2_EEv13SSMParamsBase:
.text._Z25selective_scan_fwd_kernelI32Selective_Scan_fwd_kernel_traitsILi64ELi16ELi1ELb0ELb1ELb1ELb0ELb0EN3c104HalfEfS2_EEv13SSMParamsBase:
        /* <DEDUP_REMOVED lines=38> */
.L_x_4748:
        /* <DEDUP_REMOVED lines=37> */
.L_x_4749:
        /* <DEDUP_REMOVED lines=12> */
.L_x_4750:
        /* <DEDUP_REMOVED lines=185> */
.L_x_4751:
        /* <DEDUP_REMOVED lines=18> */
.L_x_4752:
        /* <DEDUP_REMOVED lines=13> */
.L_x_4798:
        /* <DEDUP_REMOVED lines=11> */
[----:B0-----:R-:W-:Y:S05]  /*13a0*/  @!P0 EXIT ;  /* 0x000000000000894d */ /* 0x001fea0003800000 */
        /* <DEDUP_REMOVED lines=318> */
.L_x_4754:
[----:B------:R-:W-:Y:S05]  /*2790*/  BSYNC B0 ;  /* 0x0000000000007941 */ /* 0x000fea0003800000 */
.L_x_4753:
        /* <DEDUP_REMOVED lines=37> */
.L_x_4756:
[----:B------:R-:W-:Y:S05]  /*29f0*/  BSYNC B0 ;  /* 0x0000000000007941 */ /* 0x000fea0003800000 */
.L_x_4755:
        /* <DEDUP_REMOVED lines=37> */
.L_x_4758:
[----:B------:R-:W-:Y:S05]  /*2c50*/  BSYNC B0 ;  /* 0x0000000000007941 */ /* 0x000fea0003800000 */
.L_x_4757:
        /* <DEDUP_REMOVED lines=37> */
.L_x_4760:
[----:B------:R-:W-:Y:S05]  /*2eb0*/  BSYNC B0 ;  /* 0x0000000000007941 */ /* 0x000fea0003800000 */
.L_x_4759:
        /* <DEDUP_REMOVED lines=37> */
.L_x_4762:
[----:B------:R-:W-:Y:S05]  /*3110*/  BSYNC B0 ;  /* 0x0000000000007941 */ /* 0x000fea0003800000 */
.L_x_4761:
        /* <DEDUP_REMOVED lines=37> */
.L_x_4764:
[----:B------:R-:W-:Y:S05]  /*3370*/  BSYNC B0 ;  /* 0x0000000000007941 */ /* 0x000fea0003800000 */
.L_x_4763:
        /* <DEDUP_REMOVED lines=37> */
.L_x_4766:
[----:B------:R-:W-:Y:S05]  /*35d0*/  BSYNC B0 ;  /* 0x0000000000007941 */ /* 0x000fea0003800000 */
.L_x_4765:
        /* <DEDUP_REMOVED lines=37> */
.L_x_4768:
[----:B------:R-:W-:Y:S05]  /*3830*/  BSYNC B0 ;  /* 0x0000000000007941 */ /* 0x000fea0003800000 */
.L_x_4767:
        /* <DEDUP_REMOVED lines=37> */
.L_x_4770:
[----:B------:R-:W-:Y:S05]  /*3a90*/  BSYNC B0 ;  /* 0x0000000000007941 */ /* 0x000fea0003800000 */
.L_x_4769:
        /* <DEDUP_REMOVED lines=37> */
.L_x_4772:
[----:B------:R-:W-:Y:S05]  /*3cf0*/  BSYNC B0 ;  /* 0x0000000000007941 */ /* 0x000fea0003800000 */
.L_x_4771:
        /* <DEDUP_REMOVED lines=39> */
.L_x_4774:
[----:B------:R-:W-:Y:S05]  /*3f70*/  BSYNC B0 ;  /* 0x0000000000007941 */ /* 0x000fea0003800000 */
.L_x_4773:
        /* <DEDUP_REMOVED lines=40> */
.L_x_4776:
[----:B------:R-:W-:Y:S05]  /*4200*/  BSYNC B0 ;  /* 0x0000000000007941 */ /* 0x000fea0003800000 */
.L_x_4775:
        /* <DEDUP_REMOVED lines=42> */
.L_x_4778:
[----:B------:R-:W-:Y:S05]  /*44b0*/  BSYNC B0 ;  /* 0x0000000000007941 */ /* 0x000fea0003800000 */
.L_x_4777:
        /* <DEDUP_REMOVED lines=42> */
.L_x_4780:
[----:B------:R-:W-:Y:S05]  /*4760*/  BSYNC B0 ;  /* 0x0000000000007941 */ /* 0x000fea0003800000 */
.L_x_4779:
        /* <DEDUP_REMOVED lines=42> */
.L_x_4782:
[----:B------:R-:W-:Y:S05]  /*4a10*/  BSYNC B0 ;  /* 0x0000000000007941 */ /* 0x000fea0003800000 */
.L_x_4781:
        /* <DEDUP_REMOVED lines=42> */
.L_x_4784:
[----:B------:R-:W-:Y:S05]  /*4cc0*/  BSYNC B0 ;  /* 0x0000000000007941 */ /* 0x000fea0003800000 */
.L_x_4783:
        /* <DEDUP_REMOVED lines=43> */
.L_x_4795:
        /* <DEDUP_REMOVED lines=12> */
[----:B------:R-:W-:Y:S01]  /*5040*/  IMAD.WIDE.U32 R88, R0, UR12, R84 ;  /* 0x0000000c00587c25 */ /* 0x000fe2000f8e0054 */
        /* <DEDUP_REMOVED lines=422> */
[----:B------:R-:W2:Y:S02]  /*6ab0*/  LDG.E.U16 R40, desc[UR6][R40.64] ;  /* 0x0000000628287981 */ /* 0x000ea4000c1e1500 */
[----:B--2---:R-:W-:Y:S01]  /*6ac0*/  HADD2.F32 R89, -RZ, R40.H0_H0 ;  /* 0x20000028ff597230 */ /* 0x004fe20000004100 */
[----:B------:R-:W-:Y:S06]  /*6ad0*/  BRA `(.L_x_4786) ;  /* 0x00000000002c7947 */ /* 0x000fec0003800000 */
.L_x_4787:
        /* <DEDUP_REMOVED lines=10> */
[----:B--2---:R-:W-:-:S07]  /*6b80*/  HADD2.F32 R89, -RZ, R40.H0_H0 ;  /* 0x20000028ff597230 */ /* 0x004fce0000004100 */
.L_x_4786:
        /* <DEDUP_REMOVED lines=77> */
[----:B------:R0:W-:Y:S01]  /*7060*/  @!P5 STS.64 [UR4+0x1098], R88 ;  /* 0x00109858ff00d988 */ /* 0x0001e20008000a04 */
[-C--:B------:R-:W-:Y:S01]  /*7070*/  @!P5 MOV R90, R88.reuse ;  /* 0x00000058005ad202 */ /* 0x080fe20000000f00 */
[----:B------:R-:W-:Y:S02]  /*7080*/  @!P5 IMAD.MOV.U32 R91, RZ, RZ, R89 ;  /* 0x000000ffff5bd224 */ /* 0x000fe400078e0059 */
[C---:B0-----:R-:W-:Y:S01]  /*7090*/  FFMA.FTZ R89, R40.reuse, R89, R43 ;  /* 0x0000005928597223 */ /* 0x041fe2000001002b */
[----:B------:R-:W-:-:S07]  /*70a0*/  FMUL.FTZ R88, R40, R88 ;  /* 0x0000005828587220 */ /* 0x000fce0000410000 */
.L_x_4789:
[----:B------:R-:W-:Y:S05]  /*70b0*/  BSYNC B0 ;  /* 0x0000000000007941 */ /* 0x000fea0003800000 */
.L_x_4788:
        /* <DEDUP_REMOVED lines=47> */
.L_x_4792:
        /* <DEDUP_REMOVED lines=32> */
.L_x_4793:
[----:B------:R0:W5:Y:S02]  /*75b0*/  LDG.E R41, desc[UR6][R80.64] ;  /* 0x0000000650297981 */ /* 0x000164000c1e1900 */
.L_x_4794:
[----:B-----5:R-:W-:-:S05]  /*75c0*/  IMAD.WIDE R40, R41, 0x4, R78 ;  /* 0x0000000429287825 */ /* 0x020fca00078e024e */
[----:B------:R1:W2:Y:S01]  /*75d0*/  LDG.E R91, desc[UR6][R40.64] ;  /* 0x00000006285b7981 */ /* 0x0002a2000c1e1900 */
[----:B------:R-:W-:Y:S01]  /*75e0*/  IMAD.MOV.U32 R43, RZ, RZ, R95 ;  /* 0x000000ffff2b7224 */ /* 0x000fe200078e005f */
[----:B------:R-:W-:Y:S01]  /*75f0*/  F2FP.F16.F32.PACK_AB R89, RZ, R89 ;  /* 0x00000059ff59723e */ /* 0x000fe200000000ff */
        /* <DEDUP_REMOVED lines=14> */
.L_x_4791:
[----:B------:R-:W-:Y:S05]  /*76e0*/  BSYNC B0 ;  /* 0x0000000000007941 */ /* 0x000fea0003800000 */
.L_x_4790:
        /* <DEDUP_REMOVED lines=19> */
.L_x_4785:
        /* <DEDUP_REMOVED lines=80> */
.L_x_4797:
[----:B------:R-:W-:Y:S05]  /*7d20*/  BSYNC B0 ;  /* 0x0000000000007941 */ /* 0x000fea0003800000 */
.L_x_4796:
        /* <DEDUP_REMOVED lines=74> */
.L_x_4799:
        /* <DEDUP_REMOVED lines=11> */
.L_x_8722:


//--------------------- .text._Z25selective_scan_fwd_kernelI32Selective_Scan_fwd_kernel_traitsILi64ELi16ELi1ELb0ELb1ELb1ELb0ELb1EN3c104HalfEfS2_EEv13SSMParamsBase --------------------------
	.section	.text._Z25selective_scan_fwd_kernelI32Selective_Scan_fwd_kernel_traitsILi64ELi16ELi1ELb0ELb1ELb1ELb0ELb1EN3c104HalfEfS2_EEv13SSMParamsBase,"ax",@progbits
	.align	128
        .global         _Z25selective_scan_fwd_kernelI32Selective_Scan_fwd_kernel_traitsILi64ELi16ELi1ELb0ELb1ELb1ELb0ELb1EN3c104HalfEfS2_EEv13SSMParamsBase
        .type           _Z25selective_scan_fwd_kernelI32Selective_Scan_fwd_kernel_traitsILi64ELi16ELi1ELb0ELb1ELb1ELb0ELb1EN3c104HalfEfS2_EEv13SSMParamsBase,@function
        .size           _Z25selective_scan_fwd_kernelI32Selective_Scan_fwd_kernel_traitsILi64ELi16ELi1ELb0ELb1ELb1ELb0ELb1EN3c104HalfEfS2_EEv13SSMParamsBase,(.L_x_8723 - _Z25selective_scan_fwd_kernelI32Selective_Scan_fwd_kernel_traitsILi64ELi16ELi1ELb0ELb1ELb1ELb0ELb1EN3c104HalfEfS2_EEv13SSMParamsBase)
        .other          _Z25selective_scan_fwd_kernelI32Selective_Scan_fwd_kernel_traitsILi64ELi16ELi1ELb0ELb1ELb1ELb0ELb1EN3c104HalfEfS2_EEv13SSMParamsBase,@"STO_CUDA_ENTRY STV_DEFAULT"
_Z25selective_scan_fwd_kernelI32Selective_Scan_fwd_kernel_traitsILi64ELi16ELi1ELb0ELb1ELb1ELb0ELb1EN3c104HalfEfS2_EEv13SSMParamsBase:
.text._Z25selective_scan_fwd_kernelI32Selective_Scan_fwd_kernel_traitsILi64ELi16ELi1ELb0ELb1ELb1ELb0ELb1EN3c104HalfEfS2_EEv13SSMParamsBase:
        /* <DEDUP_REMOVED lines=40> */
.L_x_4800:
        /* <DEDUP_REMOVED lines=35> */
.L_x_4801:
        /* <DEDUP_REMOVED lines=12> */
.L_x_4802:
        /* <DEDUP_REMOVED lines=198> */
.L_x_4803:
        /* <DEDUP_REMOVED lines=18> */
.L_x_4804:
        /* <DEDUP_REMOVED lines=13> */
.L_x_4850:
        /* <DEDUP_REMOVED lines=333> */
.L_x_4806:
[----:B------:R-:W-:Y:S05]  /*2890*/  BSYNC B0 ;  /* 0x0000000000007941 */ /* 0x000fea0003800000 */
.L_x_4805:
        /* <DEDUP_REMOVED lines=37> */
.L_x_4808:
[----:B------:R-:W-:Y:S05]  /*2af0*/  BSYNC B0 ;  /* 0x0000000000007941 */ /* 0x000fea0003800000 */
.L_x_4807:
        /* <DEDUP_REMOVED lines=37> */
.L_x_4810:
[----:B------:R-:W-:Y:S05]  /*2d50*/  BSYNC B0 ;  /* 0x0000000000007941 */ /* 0x000fea0003800000 */
.L_x_4809:
        /* <DEDUP_REMOVED lines=37> */
.L_x_4812:
[----:B------:R-:W-:Y:S05]  /*2fb0*/  BSYNC B0 ;  /* 0x0000000000007941 */ /* 0x000fea0003800000 */
.L_x_4811:
        /* <DEDUP_REMOVED lines=37> */
.L_x_4814:
[----:B------:R-:W-:Y:S05]  /*3210*/  BSYNC B0 ;  /* 0x0000000000007941 */ /* 0x000fea0003800000 */
.L_x_4813:
        /* <DEDUP_REMOVED lines=37> */
.L_x_4816:
[----:B------:R-:W-:Y:S05]  /*3470*/  BSYNC B0 ;  /* 0x0000000000007941 */ /* 0x000fea0003800000 */
.L_x_4815:
        /* <DEDUP_REMOVED lines=37> */
.L_x_4818:
[----:B------:R-:W-:Y:S05]  /*36d0*/  BSYNC B0 ;  /* 0x0000000000007941 */ /* 0x000fea0003800000 */
.L_x_4817:
        /* <DEDUP_REMOVED lines=37> */
.L_x_4820:
[----:B------:R-:W-:Y:S05]  /*3930*/  BSYNC B0 ;  /* 0x0000000000007941 */ /* 0x000fea0003800000 */
.L_x_4819:
        /* <DEDUP_REMOVED lines=37> */
.L_x_4822:
[----:B------:R-:W-:Y:S05]  /*3b90*/  BSYNC B0 ;  /* 0x0000000000007941 */ /* 0x000fea0003800000 */
.L_x_4821:
        /* <DEDUP_REMOVED lines=37> */
.L_x_4824:
[----:B------:R-:W-:Y:S05]  /*3df0*/  BSYNC B0 ;  /* 0x0000000000007941 */ /* 0x000fea0003800000 */
.L_x_4823:
        /* <DEDUP_REMOVED lines=39> */
.L_x_4826:
[----:B------:R-:W-:Y:S05]  /*4070*/  BSYNC B0 ;  /* 0x0000000000007941 */ /* 0x000fea0003800000 */
.L_x_4825:
        /* <DEDUP_REMOVED lines=41> */
.L_x_4828:
[----:B------:R-:W-:Y:S05]  /*4310*/  BSYNC B0 ;  /* 0x0000000000007941 */ /* 0x000fea0003800000 */
.L_x_4827:
        /* <DEDUP_REMOVED lines=42> */
.L_x_4830:
[----:B------:R-:W-:Y:S05]  /*45c0*/  BSYNC B0 ;  /* 0x0000000000007941 */ /* 0x000fea0003800000 */
.L_x_4829:
        /* <DEDUP_REMOVED lines=42> */
.L_x_4832:
[----:B------:R-:W-:Y:S05]  /*4870*/  BSYNC B0 ;  /* 0x0000000000007941 */ /* 0x000fea0003800000 */
.L_x_4831:
        /* <DEDUP_REMOVED lines=42> */
.L_x_4834:
[----:B------:R-:W-:Y:S05]  /*4b20*/  BSYNC B0 ;  /* 0x0000000000007941 */ /* 0x000fea0003800000 */
.L_x_4833:
        /* <DEDUP_REMOVED lines=42> */
.L_x_4836:
[----:B------:R-:W-:Y:S05]  /*4dd0*/  BSYNC B0 ;  /* 0x0000000000007941 */ /* 0x000fea0003800000 */
.L_x_4835:
        /* <DEDUP_REMOVED lines=43> */
.L_x_4847:
        /* <DEDUP_REMOVED lines=438> */
.L_x_4839:
        /* <DEDUP_REMOVED lines=11> */
.L_x_4838:
        /* <DEDUP_REMOVED lines=66> */
[----:B0-----:R-:W-:Y:S02]  /*70c0*/  @P5 IMAD.MOV.U32 R91, RZ, RZ, R89 ;  /* 0x000000ffff5b5224 */ /* 0x001fe400078e0059 */
        /* <DEDUP_REMOVED lines=17> */
.L_x_4841:
[----:B------:R-:W-:Y:S05]  /*71e0*/  BSYNC B0 ;  /* 0x0000000000007941 */ /* 0x000fea0003800000 */
.L_x_4840:
        /* <DEDUP_REMOVED lines=37> */
[----:B------:R-:W-:Y:S01]  /*7440*/  IMAD R97, R97, UR14, RZ ;  /* 0x0000000e61617c24 */ /* 0x000fe2000f8e02ff */
[----:B------:R-:W-:Y:S01]  /*7450*/  F2FP.F16.F32.PACK_AB R91, RZ, R91 ;  /* 0x0000005bff5b723e */ /* 0x000fe200000000ff */
[----:B------:R-:W-:Y:S02]  /*7460*/  IMAD.MOV.U32 R43, RZ, RZ, R95 ;  /* 0x000000ffff2b7224 */ /* 0x000fe400078e005f */
[C---:B------:R-:W-:Y:S02]  /*7470*/  IMAD R97, R0.reuse, UR15, R97 ;  /* 0x0000000f00617c24 */ /* 0x040fe4000f8e0261 */
[----:B------:R-:W-:-:S04]  /*7480*/  IMAD.WIDE.U32 R42, R0, UR14, R42 ;  /* 0x0000000e002a7c25 */ /* 0x000fc8000f8e002a */
[----:B------:R-:W-:Y:S01]  /*7490*/  IMAD.IADD R97, R43, 0x1, R97 ;  /* 0x000000012b617824 */ /* 0x000fe200078e0261 */
[----:B-1----:R-:W-:-:S04]  /*74a0*/  LEA R40, P5, R42, R40, 0x1 ;  /* 0x000000282a287211 */ /* 0x002fc800078a08ff */
[----:B------:R-:W-:-:S05]  /*74b0*/  LEA.HI.X R41, R42, R41, R97, 0x1, P5 ;  /* 0x000000292a297211 */ /* 0x000fca00028f0c61 */
[----:B------:R3:W-:Y:S01]  /*74c0*/  STG.E.U16 desc[UR6][R40.64], R91 ;  /* 0x0000005b28007986 */ /* 0x0007e2000c101506 */
[----:B------:R-:W-:Y:S05]  /*74d0*/  BRA `(.L_x_4843) ;  /* 0x0000000000cc7947 */ /* 0x000fea0003800000 */
.L_x_4844:
        /* <DEDUP_REMOVED lines=32> */
.L_x_4845:
[----:B------:R1:W5:Y:S02]  /*76e0*/  LDG.E R41, desc[UR6][R80.64] ;  /* 0x0000000650297981 */ /* 0x000364000c1e1900 */
.L_x_4846:
[----:B-----5:R-:W-:-:S05]  /*76f0*/  IMAD.WIDE R40, R41, 0x4, R78 ;  /* 0x0000000429287825 */ /* 0x020fca00078e024e */
[----:B0-----:R0:W2:Y:S01]  /*7700*/  LDG.E R89, desc[UR6][R40.64] ;  /* 0x0000000628597981 */ /* 0x0010a2000c1e1900 */
[----:B------:R-:W-:Y:S01]  /*7710*/  IMAD.MOV.U32 R43, RZ, RZ, R95 ;  /* 0x000000ffff2b7224 */ /* 0x000fe200078e005f */
[----:B------:R-:W-:Y:S01]  /*7720*/  F2FP.F16.F32.PACK_AB R91, RZ, R91 ;  /* 0x0000005bff5b723e */ /* 0x000fe200000000ff */
        /* <DEDUP_REMOVED lines=13> */
[----:B------:R2:W-:Y:S04]  /*7800*/  STG.E.U16 desc[UR6][R40.64], R91 ;  /* 0x0000005b28007986 */ /* 0x0005e8000c101506 */
.L_x_4843:
[----:B------:R-:W-:Y:S05]  /*7810*/  BSYNC B0 ;  /* 0x0000000000007941 */ /* 0x000fea0003800000 */
.L_x_4842:
        /* <DEDUP_REMOVED lines=19> */
.L_x_4837:
        /* <DEDUP_REMOVED lines=79> */
.L_x_4849:
[----:B------:R-:W-:Y:S05]  /*7e40*/  BSYNC B0 ;  /* 0x0000000000007941 */ /* 0x000fea0003800000 */
.L_x_4848:
        /* <DEDUP_REMOVED lines=73> */
.L_x_4851:
        /* <DEDUP_REMOVED lines=10> */
.L_x_8723:


//--------------------- .text._Z25selective_scan_fwd_kernelI32Selective_Scan_fwd_kernel_traitsILi64ELi16ELi1ELb0ELb1ELb1ELb1ELb0EN3c104HalfEfS2_EEv13SSMParamsBase --------------------------
	.section	.text._Z25selective_scan_fwd_kernelI32Selective_Scan_fwd_kernel_traitsILi64ELi16ELi1ELb0ELb1ELb1ELb1ELb0EN3c104HalfEfS2_EEv13SSMParamsBase,"ax",@progbits
	.align	128
        .global         _Z25selective_scan_fwd_kernelI32Selective_Scan_fwd_kernel_traitsILi64ELi16ELi1ELb0ELb1ELb1ELb1ELb0EN3c104HalfEfS2_EEv13SSMParamsBase
        .type           _Z25selective_scan_fwd_kernelI32Selective_Scan_fwd_kernel_traitsILi64ELi16ELi1ELb0ELb1ELb1ELb1ELb0EN3c104HalfEfS2_EEv13SSMParamsBase,@function
        .size           _Z25selective_scan_fwd_kernelI32Selective_Scan_fwd_kernel_traitsILi64ELi16ELi1ELb0ELb1ELb1ELb1ELb0EN3c104HalfEfS2_EEv13SSMParamsBase,(.L_x_8724 - _Z25selective_scan_fwd_kernelI32Selective_Scan_fwd_kernel_traitsILi64ELi16ELi1ELb0ELb1ELb1ELb1ELb0EN3c104HalfEfS2_EEv13SSMParamsBase)
        .other          _Z25selective_scan_fwd_kernelI32Selective_Scan_fwd_kernel_traitsILi64ELi16ELi1ELb0ELb1ELb1ELb1ELb0EN3c104HalfEfS2_EEv13SSMParamsBase,@"STO_CUDA_ENTRY STV_DEFAULT"
_Z25selective_scan_fwd_kernelI32Selective_Scan_fwd_kernel_traitsILi64ELi16ELi1ELb0ELb1ELb1ELb1ELb0EN3c104HalfEfS2_EEv13SSMParamsBase:
.text._Z25selective_scan_fwd_kernelI32Selective_Scan_fwd_kernel_traitsILi64ELi16ELi1ELb0ELb1ELb1ELb1ELb0EN3c104HalfEfS2_EEv13SSMParamsBase:
        /* <DEDUP_REMOVED lines=38> */
.L_x_4852:
        /* <DEDUP_REMOVED lines=37> */
.L_x_4853:
        /* <DEDUP_REMOVED lines=12> */
.L_x_4854:
        /* <DEDUP_REMOVED lines=185> */
.L_x_4855:
        /* <DEDUP_REMOVED lines=18> */
.L_x_4856:
        /* <DEDUP_REMOVED lines=13> */
.L_x_4904:
        /* <DEDUP_REMOVED lines=330> */
.L_x_4858:
[----:B------:R-:W-:Y:S05]  /*2790*/  BSYNC B0 ;  /* 0x0000000000007941 */ /* 0x000fea0003800000 */
.L_x_4857:
        /* <DEDUP_REMOVED lines=37> */
.L_x_4860:
[----:B------:R-:W-:Y:S05]  /*29f0*/  BSYNC B0 ;  /* 0x0000000000007941 */ /* 0x000fea0003800000 */
.L_x_4859:
        /* <DEDUP_REMOVED lines=37> */
.L_x_4862:
[----:B------:R-:W-:Y:S05]  /*2c50*/  BSYNC B0 ;  /* 0x0000000000007941 */ /* 0x000fea0003800000 */
.L_x_4861:
        /* <DEDUP_REMOVED lines=37> */
.L_x_4864:
[----:B------:R-:W-:Y:S05]  /*2eb0*/  BSYNC B0 ;  /* 0x0000000000007941 */ /* 0x000fea0003800000 */
.L_x_4863:
        /* <DEDUP_REMOVED lines=37> */
.L_x_4866:
[----:B------:R-:W-:Y:S05]  /*3110*/  BSYNC B0 ;  /* 0x0000000000007941 */ /* 0x000fea0003800000 */
.L_x_4865:
        /* <DEDUP_REMOVED lines=37> */
.L_x_4868:
[----:B------:R-:W-:Y:S05]  /*3370*/  BSYNC B0 ;  /* 0x0000000000007941 */ /* 0x000fea0003800000 */
.L_x_4867:
        /* <DEDUP_REMOVED lines=37> */
.L_x_4870:
[----:B------:R-:W-:Y:S05]  /*35d0*/  BSYNC B0 ;  /* 0x0000000000007941 */ /* 0x000fea0003800000 */
.L_x_4869:
        /* <DEDUP_REMOVED lines=37> */
.L_x_4872:
[----:B------:R-:W-:Y:S05]  /*3830*/  BSYNC B0 ;  /* 0x0000000000007941 */ /* 0x000fea0003800000 */
.L_x_4871:
        /* <DEDUP_REMOVED lines=37> */
.L_x_4874:
[----:B------:R-:W-:Y:S05]  /*3a90*/  BSYNC B0 ;  /* 0x0000000000007941 */ /* 0x000fea0003800000 */
.L_x_4873:
        /* <DEDUP_REMOVED lines=37> */
.L_x_4876:
[----:B------:R-:W-:Y:S05]  /*3cf0*/  BSYNC B0 ;  /* 0x0000000000007941 */ /* 0x000fea0003800000 */
.L_x_4875:
        /* <DEDUP_REMOVED lines=39> */
.L_x_4878:
[----:B------:R-:W-:Y:S05]  /*3f70*/  BSYNC B0 ;  /* 0x0000000000007941 */ /* 0x000fea0003800000 */
.L_x_4877:
        /* <DEDUP_REMOVED lines=40> */
.L_x_4880:
[----:B------:R-:W-:Y:S05]  /*4200*/  BSYNC B0 ;  /* 0x0000000000007941 */ /* 0x000fea0003800000 */
.L_x_4879:
        /* <DEDUP_REMOVED lines=42> */
.L_x_4882:
[----:B------:R-:W-:Y:S05]  /*44b0*/  BSYNC B0 ;  /* 0x0000000000007941 */ /* 0x000fea0003800000 */
.L_x_4881:
        /* <DEDUP_REMOVED lines=42> */
.L_x_4884:
[----:B------:R-:W-:Y:S05]  /*4760*/  BSYNC B0 ;  /* 0x0000000000007941 */ /* 0x000fea0003800000 */
.L_x_4883:
        /* <DEDUP_REMOVED lines=42> */
.L_x_4886:
[----:B------:R-:W-:Y:S05]  /*4a10*/  BSYNC B0 ;  /* 0x0000000000007941 */ /* 0x000fea0003800000 */
.L_x_4885:
        /* <DEDUP_REMOVED lines=42> */
.L_x_4888:
[----:B------:R-:W-:Y:S05]  /*4cc0*/  BSYNC B0 ;  /* 0x0000000000007941 */ /* 0x000fea0003800000 */
.L_x_4887:
        /* <DEDUP_REMOVED lines=43> */
.L_x_4899:
        /* <DEDUP_REMOVED lines=438> */
.L_x_4891:
        /* <DEDUP_REMOVED lines=11> */
.L_x_4890:
        /* <DEDUP_REMOVED lines=82> */
.L_x_4893:
[----:B------:R-:W-:Y:S05]  /*70b0*/  BSYNC B0 ;  /* 0x0000000000007941 */ /* 0x000fea0003800000 */
.L_x_4892:
        /* <DEDUP_REMOVED lines=47> */
.L_x_4896:
        /* <DEDUP_REMOVED lines=32> */
.L_x_4897:
[----:B------:R0:W5:Y:S02]  /*75b0*/  LDG.E R41, desc[UR6][R80.64] ;  /* 0x0000000650297981 */ /* 0x000164000c1e1900 */
.L_x_4898:
        /* <DEDUP_REMOVED lines=18> */
.L_x_4895:
[----:B------:R-:W-:Y:S05]  /*76e0*/  BSYNC B0 ;  /* 0x0000000000007941 */ /* 0x000fea0003800000 */
.L_x_4894:
        /* <DEDUP_REMOVED lines=19> */
.L_x_4889:
        /* <DEDUP_REMOVED lines=86> */
.L_x_4901:
[----:B------:R-:W-:Y:S05]  /*7d80*/  BSYNC B0 ;  /* 0x0000000000007941 */ /* 0x000fea0003800000 */
.L_x_4900:
        /* <DEDUP_REMOVED lines=361> */
.L_x_4903:
[----:B------:R-:W-:Y:S05]  /*9420*/  BSYNC B0 ;  /* 0x0000000000007941 */ /* 0x000fea0003800000 */
.L_x_4902:
        /* <DEDUP_REMOVED lines=58> */
.L_x_4905:
        /* <DEDUP_REMOVED lines=11> */
.L_x_8724:


//--------------------- .text._Z25selective_scan_fwd_kernelI32Selective_Scan_fwd_kernel_traitsILi64ELi16ELi1ELb0ELb1ELb1ELb1ELb1EN3c104HalfEfS2_EEv13SSMParamsBase --------------------------
	.section	.text._Z25selective_scan_fwd_kernelI32Selective_Scan_fwd_kernel_traitsILi64ELi16ELi1ELb0ELb1ELb1ELb1ELb1EN3c104HalfEfS2_EEv13SSMParamsBase,"ax",@progbits
	.align	128
        .global         _Z25selective_scan_fwd_kernelI32Selective_Scan_fwd_kernel_traitsILi64ELi16ELi1ELb0ELb1ELb1ELb1ELb1EN3c104HalfEfS2_EEv13SSMParamsBase
        .type           _Z25selective_scan_fwd_kernelI32Selective_Scan_fwd_kernel_traitsILi64ELi16ELi1ELb0ELb1ELb1ELb1ELb1EN3c104HalfEfS2_EEv13SSMParamsBase,@function
        .size           _Z25selective_scan_fwd_kernelI32Selective_Scan_fwd_kernel_traitsILi64ELi16ELi1ELb0ELb1ELb1ELb1ELb1EN3c104HalfEfS2_EEv13SSMParamsBase,(.L_x_8725 - _Z25selective_scan_fwd_kernelI32Selective_Scan_fwd_kernel_traitsILi64ELi16ELi1ELb0ELb1ELb1ELb1ELb1EN3c104HalfEfS2_EEv13SSMParamsBase)
        .other          _Z25selective_scan_fwd_kernelI32Selective_Scan_fwd_kernel_traitsILi64ELi16ELi1ELb0ELb1ELb1ELb1ELb1EN3c104HalfEfS2_EEv13SSMParamsBase,@"STO_CUDA_ENTRY STV_DEFAULT"
_Z25selective_scan_fwd_kernelI32Selective_Scan_fwd_kernel_traitsILi64ELi16ELi1ELb0ELb1ELb1ELb1ELb1EN3c104HalfEfS2_EEv13SSMParamsBase:
.text._Z25selective_scan_fwd_kernelI32Selective_Scan_fwd_kernel_traitsILi64ELi16ELi1ELb0ELb1ELb1ELb1ELb1EN3c104HalfEfS2_EEv13SSMParamsBase:
        /* <DEDUP_REMOVED lines=40> */
.L_x_4906:
        /* <DEDUP_REMOVED lines=35> */
.L_x_4907:
        /* <DEDUP_REMOVED lines=12> */
.L_x_4908:
        /* <DEDUP_REMOVED lines=198> */
.L_x_4909:
        /* <DEDUP_REMOVED lines=18> */
.L_x_4910:
        /* <DEDUP_REMOVED lines=13> */
.L_x_4958:
        /* <DEDUP_REMOVED lines=333> */
.L_x_4912:
[----:B------:R-:W-:Y:S05]  /*2890*/  BSYNC B0 ;  /* 0x0000000000007941 */ /* 0x000fea0003800000 */
.L_x_4911:
        /* <DEDUP_REMOVED lines=37> */
.L_x_4914:
[----:B------:R-:W-:Y:S05]  /*2af0*/  BSYNC B0 ;  /* 0x0000000000007941 */ /* 0x000fea0003800000 */
.L_x_4913:
        /* <DEDUP_REMOVED lines=37> */
.L_x_4916:
[----:B------:R-:W-:Y:S05]  /*2d50*/  BSYNC B0 ;  /* 0x0000000000007941 */ /* 0x000fea0003800000 */
.L_x_4915:
        /* <DEDUP_REMOVED lines=37> */
.L_x_4918:
[----:B------:R-:W-:Y:S05]  /*2fb0*/  BSYNC B0 ;  /* 0x0000000000007941 */ /* 0x000fea0003800000 */
.L_x_4917:
        /* <DEDUP_REMOVED lines=37> */
.L_x_4920:
[----:B------:R-:W-:Y:S05]  /*3210*/  BSYNC B0 ;  /* 0x0000000000007941 */ /* 0x000fea0003800000 */
.L_x_4919:
        /* <DEDUP_REMOVED lines=37> */
.L_x_4922:
[----:B------:R-:W-:Y:S05]  /*3470*/  BSYNC B0 ;  /* 0x0000000000007941 */ /* 0x000fea0003800000 */
.L_x_4921:
        /* <DEDUP_REMOVED lines=37> */
.L_x_4924:
[----:B------:R-:W-:Y:S05]  /*36d0*/  BSYNC B0 ;  /* 0x0000000000007941 */ /* 0x000fea0003800000 */
.L_x_4923:
        /* <DEDUP_REMOVED lines=37> */
.L_x_4926:
[----:B------:R-:W-:Y:S05]  /*3930*/  BSYNC B0 ;  /* 0x0000000000007941 */ /* 0x000fea0003800000 */
.L_x_4925:
        /* <DEDUP_REMOVED lines=37> */
.L_x_4928:
[----:B------:R-:W-:Y:S05]  /*3b90*/  BSYNC B0 ;  /* 0x0000000000007941 */ /* 0x000fea0003800000 */
.L_x_4927:
        /* <DEDUP_REMOVED lines=37> */
.L_x_4930:
[----:B------:R-:W-:Y:S05]  /*3df0*/  BSYNC B0 ;  /* 0x0000000000007941 */ /* 0x000fea0003800000 */
.L_x_4929:
        /* <DEDUP_REMOVED lines=39> */
.L_x_4932:
[----:B------:R-:W-:Y:S05]  /*4070*/  BSYNC B0 ;  /* 0x0000000000007941 */ /* 0x000fea0003800000 */
.L_x_4931:
        /* <DEDUP_REMOVED lines=41> */
.L_x_4934:
[----:B------:R-:W-:Y:S05]  /*4310*/  BSYNC B0 ;  /* 0x0000000000007941 */ /* 0x000fea0003800000 */
.L_x_4933:
        /* <DEDUP_REMOVED lines=42> */
.L_x_4936:
[----:B------:R-:W-:Y:S05]  /*45c0*/  BSYNC B0 ;  /* 0x0000000000007941 */ /* 0x000fea0003800000 */
.L_x_4935:
        /* <DEDUP_REMOVED lines=42> */
.L_x_4938:
[----:B------:R-:W-:Y:S05]  /*4870*/  BSYNC B0 ;  /* 0x0000000000007941 */ /* 0x000fea0003800000 */
.L_x_4937:
        /* <DEDUP_REMOVED lines=42> */
.L_x_4940:
[----:B------:R-:W-:Y:S05]  /*4b20*/  BSYNC B0 ;  /* 0x0000000000007941 */ /* 0x000fea0003800000 */
.L_x_4939:
        /* <DEDUP_REMOVED lines=42> */
.L_x_4942:
[----:B------:R-:W-:Y:S05]  /*4dd0*/  BSYNC B0 ;  /* 0x0000000000007941 */ /* 0x000fea0003800000 */
.L_x_4941:
        /* <DEDUP_REMOVED lines=43> */
.L_x_4953:
        /* <DEDUP_REMOVED lines=438> */
.L_x_4945:
        /* <DEDUP_REMOVED lines=11> */
.L_x_4944:
        /* <DEDUP_REMOVED lines=66> */
[----:B0-----:R-:W-:Y:S01]  /*70c0*/  @P5 IMAD.MOV.U32 R91, RZ, RZ, R89 ;  /* 0x000000ffff5b5224 */ /* 0x001fe200078e0059 */
        /* <DEDUP_REMOVED lines=17> */
.L_x_4947:
[----:B------:R-:W-:Y:S05]  /*71e0*/  BSYNC B0 ;  /* 0x0000000000007941 */ /* 0x000fea0003800000 */
.L_x_4946:
        /* <DEDUP_REMOVED lines=38> */
[----:B------:R-:W-:Y:S02]  /*7450*/  IMAD.MOV.U32 R42, RZ, RZ, R96 ;  /* 0x000000ffff2a7224 */ /* 0x000fe400078e0060 */
        /* <DEDUP_REMOVED lines=8> */
.L_x_4950:
        /* <DEDUP_REMOVED lines=32> */
.L_x_4951:
[----:B------:R1:W5:Y:S02]  /*76e0*/  LDG.E R41, desc[UR6][R80.64] ;  /* 0x0000000650297981 */ /* 0x000364000c1e1900 */
.L_x_4952:
        /* <DEDUP_REMOVED lines=17> */
[----:B------:R2:W-:Y:S04]  /*7800*/  STG.E.U16 desc[UR6][R40.64], R91 ;  /* 0x0000005b28007986 */ /* 0x0005e8000c101506 */
.L_x_4949:
[----:B------:R-:W-:Y:S05]  /*7810*/  BSYNC B0 ;  /* 0x0000000000007941 */ /* 0x000fea0003800000 */
.L_x_4948:
        /* <DEDUP_REMOVED lines=19> */
.L_x_4943:
        /* <DEDUP_REMOVED lines=85> */
.L_x_4955:
[----:B------:R-:W-:Y:S05]  /*7ea0*/  BSYNC B0 ;  /* 0x0000000000007941 */ /* 0x000fea0003800000 */
.L_x_4954:
        /* <DEDUP_REMOVED lines=361> */
.L_x_4957:
[----:B------:R-:W-:Y:S05]  /*9540*/  BSYNC B0 ;  /* 0x0000000000007941 */ /* 0x000fea0003800000 */
.L_x_4956:
        /* <DEDUP_REMOVED lines=57> */
.L_x_4959:
        /* <DEDUP_REMOVED lines=10> */
.L_x_8725:


//--------------------- .text._Z25selective_scan_fwd_kernelI32Selective_Scan_fwd_kernel_traitsILi64ELi16ELi1ELb1ELb1ELb1ELb0ELb0EN3c104HalfEfS2_EEv13SSMParamsBase --------------------------
	.section	.text._Z25selective_scan_fwd_kernelI32Selective_Scan_fwd_kernel_traitsILi64ELi16ELi1ELb1ELb1ELb1ELb0ELb0EN3c104HalfEfS2_EEv13SSMParamsBase,"ax",@progbits
	.align	128
        .global         _Z25selective_scan_fwd_kernelI32Selective_Scan_fwd_kernel_traitsILi64ELi16ELi1ELb1ELb1ELb1ELb0ELb0EN3c104HalfEfS2_EEv13SSMParamsBase
        .type           _Z25selective_scan_fwd_kernelI32Selective_Scan_fwd_kernel_traitsILi64ELi16ELi1ELb1ELb1ELb1ELb0ELb0EN3c104HalfEfS2_EEv13SSMParamsBase,@function
        .size           _Z25selective_scan_fwd_kernelI32Selective_Scan_fwd_kernel_traitsILi64ELi16ELi1ELb1ELb1ELb1ELb0ELb0EN3c104HalfEfS2_EEv13SSMParamsBase,(.L_x_8726 - _Z25selective_scan_fwd_kernelI32Selective_Scan_fwd_kernel_traitsILi64ELi16ELi1ELb1ELb1ELb1ELb0ELb0EN3c104HalfEfS2_EEv13SSMParamsBase)
        .other          _Z25selective_scan_fwd_kernelI32Selective_Scan_fwd_kernel_traitsILi64ELi16ELi1ELb1ELb1ELb1ELb0ELb0EN3c104HalfEfS2_EEv13SSMParamsBase,@"STO_CUDA_ENTRY STV_DEFAULT"
_Z25selective_scan_fwd_kernelI32Selective_Scan_fwd_kernel_traitsILi64ELi16ELi1ELb1ELb1ELb1ELb0ELb0EN3c104HalfEfS2_EEv13SSMParamsBase:
.text._Z25selective_scan_fwd_kernelI32Selective_Scan_fwd_kernel_traitsILi64ELi16ELi1ELb1ELb1ELb1ELb0ELb0EN3c104HalfEfS2_EEv13SSMParamsBase:
        /* <DEDUP_REMOVED lines=37> */
.L_x_4960:
        /* <DEDUP_REMOVED lines=37> */
.L_x_4961:
        /* <DEDUP_REMOVED lines=12> */
.L_x_4962:
        /* <DEDUP_REMOVED lines=191> */
.L_x_4963:
        /* <DEDUP_REMOVED lines=18> */
.L_x_4964:
        /* <DEDUP_REMOVED lines=32> */
.L_x_5008:
        /* <DEDUP_REMOVED lines=100> */
.L_x_4966:
[----:B------:R-:W-:Y:S05]  /*1ab0*/  BSYNC B0 ;  /* 0x0000000000007941 */ /* 0x000fea0003800000 */
.L_x_4965:
        /* <DEDUP_REMOVED lines=38> */
.L_x_4968:
[----:B------:R-:W-:Y:S05]  /*1d20*/  BSYNC B0 ;  /* 0x0000000000007941 */ /* 0x000fea0003800000 */
.L_x_4967:
        /* <DEDUP_REMOVED lines=36> */
.L_x_4970:
[----:B------:R-:W-:Y:S05]  /*1f70*/  BSYNC B0 ;  /* 0x0000000000007941 */ /* 0x000fea0003800000 */
.L_x_4969:
        /* <DEDUP_REMOVED lines=38> */
.L_x_4972:
[----:B------:R-:W-:Y:S05]  /*21e0*/  BSYNC B0 ;  /* 0x0000000000007941 */ /* 0x000fea0003800000 */
.L_x_4971:
        /* <DEDUP_REMOVED lines=39> */
.L_x_4974:
[----:B------:R-:W-:Y:S05]  /*2460*/  BSYNC B0 ;  /* 0x0000000000007941 */ /* 0x000fea0003800000 */
.L_x_4973:
        /* <DEDUP_REMOVED lines=42> */
.L_x_4976:
[----:B------:R-:W-:Y:S05]  /*2710*/  BSYNC B0 ;  /* 0x0000000000007941 */ /* 0x000fea0003800000 */
.L_x_4975:
        /* <DEDUP_REMOVED lines=39> */
.L_x_4978:
[----:B------:R-:W-:Y:S05]  /*2990*/  BSYNC B0 ;  /* 0x0000000000007941 */ /* 0x000fea0003800000 */
.L_x_4977:
        /* <DEDUP_REMOVED lines=42> */
.L_x_4980:
[----:B------:R-:W-:Y:S05]  /*2c40*/  BSYNC B0 ;  /* 0x0000000000007941 */ /* 0x000fea0003800000 */
.L_x_4979:
        /* <DEDUP_REMOVED lines=40> */
.L_x_4982:
[----:B------:R-:W-:Y:S05]  /*2ed0*/  BSYNC B0 ;  /* 0x0000000000007941 */ /* 0x000fea0003800000 */
.L_x_4981:
        /* <DEDUP_REMOVED lines=47> */
.L_x_4984:
[----:B------:R-:W-:Y:S05]  /*31d0*/  BSYNC B0 ;  /* 0x0000000000007941 */ /* 0x000fea0003800000 */
.L_x_4983:
        /* <DEDUP_REMOVED lines=33> */
.L_x_4986:
[----:B------:R-:W-:Y:S05]  /*33f0*/  BSYNC B0 ;  /* 0x0000000000007941 */ /* 0x000fea0003800000 */
.L_x_4985:
        /* <DEDUP_REMOVED lines=33> */
.L_x_4988:
[----:B------:R-:W-:Y:S05]  /*3610*/  BSYNC B0 ;  /* 0x0000000000007941 */ /* 0x000fea0003800000 */
.L_x_4987:
        /* <DEDUP_REMOVED lines=33> */
.L_x_4990:
[----:B------:R-:W-:Y:S05]  /*3830*/  BSYNC B0 ;  /* 0x0000000000007941 */ /* 0x000fea0003800000 */
.L_x_4989:
        /* <DEDUP_REMOVED lines=33> */
.L_x_4992:
[----:B------:R-:W-:Y:S05]  /*3a50*/  BSYNC B0 ;  /* 0x0000000000007941 */ /* 0x000fea0003800000 */
.L_x_4991:
        /* <DEDUP_REMOVED lines=33> */
.L_x_4994:
[----:B------:R-:W-:Y:S05]  /*3c70*/  BSYNC B0 ;  /* 0x0000000000007941 */ /* 0x000fea0003800000 */
.L_x_4993:
        /* <DEDUP_REMOVED lines=33> */
.L_x_4996:
[----:B------:R-:W-:Y:S05]  /*3e90*/  BSYNC B0 ;  /* 0x0000000000007941 */ /* 0x000fea0003800000 */
.L_x_4995:
        /* <DEDUP_REMOVED lines=42> */
.L_x_5007:
        /* <DEDUP_REMOVED lines=208> */
.L_x_4999:
        /* <DEDUP_REMOVED lines=11> */
.L_x_4998:
[-C--:B------:R-:W-:Y:S01]  /*4ef0*/  FFMA.FTZ R40, R116, R119.reuse, R118 ;  /* 0x0000007774287223 */ /* 0x080fe20000010076 */
        /* <DEDUP_REMOVED lines=65> */
[----:B0-----:R-:W-:Y:S01]  /*5310*/  @P0 MOV R47, R45 ;  /* 0x0000002d002f0202 */ /* 0x001fe20000000f00 */
        /* <DEDUP_REMOVED lines=17> */
.L_x_5001:
[----:B------:R-:W-:Y:S05]  /*5430*/  BSYNC B0 ;  /* 0x0000000000007941 */ /* 0x000fea0003800000 */
.L_x_5000:
        /* <DEDUP_REMOVED lines=38> */
[C---:B0-----:R-:W-:Y:S02]  /*56a0*/  IMAD R45, R99.reuse, UR15, R100 ;  /* 0x0000000f632d7c24 */ /* 0x041fe4000f8e0264 */
[----:B------:R-:W-:-:S05]  /*56b0*/  IMAD.WIDE.U32 R42, R99, UR14, R42 ;  /* 0x0000000e632a7c25 */ /* 0x000fca000f8e002a */
[----:B------:R-:W-:Y:S02]  /*56c0*/  IADD3 R45, R43, R45, RZ ;  /* 0x0000002d2b2d7210 */ /* 0x000fe40007ffe0ff */
[----:B-1----:R-:W-:-:S04]  /*56d0*/  LEA R40, P0, R42, R40, 0x1 ;  /* 0x000000282a287211 */ /* 0x002fc800078008ff */
[----:B------:R-:W-:-:S05]  /*56e0*/  LEA.HI.X R41, R42, R41, R45, 0x1, P0 ;  /* 0x000000292a297211 */ /* 0x000fca00000f0c2d */
[----:B------:R3:W-:Y:S01]  /*56f0*/  STG.E.U16 desc[UR6][R40.64], R47 ;  /* 0x0000002f28007986 */ /* 0x0007e2000c101506 */
[----:B------:R-:W-:Y:S05]  /*5700*/  BRA `(.L_x_5003) ;  /* 0x0000000000cc7947 */ /* 0x000fea0003800000 */
.L_x_5004:
        /* <DEDUP_REMOVED lines=32> */
.L_x_5005:
[----:B------:R1:W5:Y:S02]  /*5910*/  LDG.E R41, desc[UR6][R72.64] ;  /* 0x0000000648297981 */ /* 0x000364000c1e1900 */
.L_x_5006:
[----:B-----5:R-:W-:-:S05]  /*5920*/  IMAD.WIDE R40, R41, 0x4, R68 ;  /* 0x0000000429287825 */ /* 0x020fca00078e0244 */
[----:B0-----:R0:W2:Y:S01]  /*5930*/  LDG.E R45, desc[UR6][R40.64] ;  /* 0x00000006282d7981 */ /* 0x0010a2000c1e1900 */
[----:B------:R-:W-:Y:S01]  /*5940*/  MOV R43, R2 ;  /* 0x00000002002b7202 */ /* 0x000fe20000000f00 */
[----:B------:R-:W-:Y:S01]  /*5950*/  IMAD R100, R100, UR14, RZ ;  /* 0x0000000e64647c24 */ /* 0x000fe2000f8e02ff */
[----:B------:R-:W-:Y:S01]  /*5960*/  F2FP.F16.F32.PACK_AB R47, RZ, R47 ;  /* 0x0000002fff2f723e */ /* 0x000fe200000000ff */
        /* <DEDUP_REMOVED lines=12> */
[----:B------:R2:W-:Y:S04]  /*5a30*/  STG.E.U16 desc[UR6][R40.64], R47 ;  /* 0x0000002f28007986 */ /* 0x0005e8000c101506 */
.L_x_5003:
[----:B------:R-:W-:Y:S05]  /*5a40*/  BSYNC B0 ;  /* 0x0000000000007941 */ /* 0x000fea0003800000 */
.L_x_5002:
        /* <DEDUP_REMOVED lines=19> */
.L_x_4997:
        /* <DEDUP_REMOVED lines=50> */
.L_x_5009:
        /* <DEDUP_REMOVED lines=14> */
.L_x_8726:


//--------------------- .text._Z25selective_scan_fwd_kernelI32Selective_Scan_fwd_kernel_traitsILi64ELi16ELi1ELb1ELb1ELb1ELb0ELb1EN3c104HalfEfS2_EEv13SSMParamsBase --------------------------
	.section	.text._Z25selective_scan_fwd_kernelI32Selective_Scan_fwd_kernel_traitsILi64ELi16ELi1ELb1ELb1ELb1ELb0ELb1EN3c104HalfEfS2_EEv13SSMParamsBase,"ax",@progbits
	.align	128
        .global         _Z25selective_scan_fwd_kernelI32Selective_Scan_fwd_kernel_traitsILi64ELi16ELi1ELb1ELb1ELb1ELb0ELb1EN3c104HalfEfS2_EEv13SSMParamsBase
        .type           _Z25selective_scan_fwd_kernelI32Selective_Scan_fwd_kernel_traitsILi64ELi16ELi1ELb1ELb1ELb1ELb0ELb1EN3c104HalfEfS2_EEv13SSMParamsBase,@function
        .size           _Z25selective_scan_fwd_kernelI32Selective_Scan_fwd_kernel_traitsILi64ELi16ELi1ELb1ELb1ELb1ELb0ELb1EN3c104HalfEfS2_EEv13SSMParamsBase,(.L_x_8727 - _Z25selective_scan_fwd_kernelI32Selective_Scan_fwd_kernel_traitsILi64ELi16ELi1ELb1ELb1ELb1ELb0ELb1EN3c104HalfEfS2_EEv13SSMParamsBase)
        .other          _Z25selective_scan_fwd_kernelI32Selective_Scan_fwd_kernel_traitsILi64ELi16ELi1ELb1ELb1ELb1ELb0ELb1EN3c104HalfEfS2_EEv13SSMParamsBase,@"STO_CUDA_ENTRY STV_DEFAULT"
_Z25selective_scan_fwd_kernelI32Selective_Scan_fwd_kernel_traitsILi64ELi16ELi1ELb1ELb1ELb1ELb0ELb1EN3c104HalfEfS2_EEv13SSMParamsBase:
.text._Z25selective_scan_fwd_kernelI32Selective_Scan_fwd_kernel_traitsILi64ELi16ELi1ELb1ELb1ELb1ELb0ELb1EN3c104HalfEfS2_EEv13SSMParamsBase:
        /* <DEDUP_REMOVED lines=40> */
.L_x_5010:
        /* <DEDUP_REMOVED lines=35> */
.L_x_5011:
        /* <DEDUP_REMOVED lines=12> */
.L_x_5012:
        /* <DEDUP_REMOVED lines=198> */
.L_x_5013:
        /* <DEDUP_REMOVED lines=18> */
.L_x_5014:
        /* <DEDUP_REMOVED lines=13> */
.L_x_5060:
        /* <DEDUP_REMOVED lines=333> */
.L_x_5016:
[----:B------:R-:W-:Y:S05]  /*2890*/  BSYNC B0 ;  /* 0x0000000000007941 */ /* 0x000fea0003800000 */
.L_x_5015:
        /* <DEDUP_REMOVED lines=37> */
.L_x_5018:
[----:B------:R-:W-:Y:S05]  /*2af0*/  BSYNC B0 ;  /* 0x0000000000007941 */ /* 0x000fea0003800000 */
.L_x_5017:
        /* <DEDUP_REMOVED lines=37> */
.L_x_5020:
[----:B------:R-:W-:Y:S05]  /*2d50*/  BSYNC B0 ;  /* 0x0000000000007941 */ /* 0x000fea0003800000 */
.L_x_5019:
        /* <DEDUP_REMOVED lines=37> */
.L_x_5022:
[----:B------:R-:W-:Y:S05]  /*2fb0*/  BSYNC B0 ;  /* 0x0000000000007941 */ /* 0x000fea0003800000 */
.L_x_5021:
        /* <DEDUP_REMOVED lines=37> */
.L_x_5024:
[----:B------:R-:W-:Y:S05]  /*3210*/  BSYNC B0 ;  /* 0x0000000000007941 */ /* 0x000fea0003800000 */
.L_x_5023:
        /* <DEDUP_REMOVED lines=37> */
.L_x_5026:
[----:B------:R-:W-:Y:S05]  /*3470*/  BSYNC B0 ;  /* 0x0000000000007941 */ /* 0x000fea0003800000 */
.L_x_5025:
        /* <DEDUP_REMOVED lines=37> */
.L_x_5028:
[----:B------:R-:W-:Y:S05]  /*36d0*/  BSYNC B0 ;  /* 0x0000000000007941 */ /* 0x000fea0003800000 */
.L_x_5027:
        /* <DEDUP_REMOVED lines=37> */
.L_x_5030:
[----:B------:R-:W-:Y:S05]  /*3930*/  BSYNC B0 ;  /* 0x0000000000007941 */ /* 0x000fea0003800000 */
.L_x_5029:
        /* <DEDUP_REMOVED lines=37> */
.L_x_5032:
[----:B------:R-:W-:Y:S05]  /*3b90*/  BSYNC B0 ;  /* 0x0000000000007941 */ /* 0x000fea0003800000 */
.L_x_5031:
        /* <DEDUP_REMOVED lines=37> */
.L_x_5034:
[----:B------:R-:W-:Y:S05]  /*3df0*/  BSYNC B0 ;  /* 0x0000000000007941 */ /* 0x000fea0003800000 */
.L_x_5033:
        /* <DEDUP_REMOVED lines=39> */
.L_x_5036:
[----:B------:R-:W-:Y:S05]  /*4070*/  BSYNC B0 ;  /* 0x0000000000007941 */ /* 0x000fea0003800000 */
.L_x_5035:
        /* <DEDUP_REMOVED lines=41> */
.L_x_5038:
[----:B------:R-:W-:Y:S05]  /*4310*/  BSYNC B0 ;  /* 0x0000000000007941 */ /* 0x000fea0003800000 */
.L_x_5037:
        /* <DEDUP_REMOVED lines=42> */
.L_x_5040:
[----:B------:R-:W-:Y:S05]  /*45c0*/  BSYNC B0 ;  /* 0x0000000000007941 */ /* 0x000fea0003800000 */
.L_x_5039:
        /* <DEDUP_REMOVED lines=42> */
.L_x_5042:
[----:B------:R-:W-:Y:S05]  /*4870*/  BSYNC B0 ;  /* 0x0000000000007941 */ /* 0x000fea0003800000 */
.L_x_5041:
        /* <DEDUP_REMOVED lines=42> */
.L_x_5044:
[----:B------:R-:W-:Y:S05]  /*4b20*/  BSYNC B0 ;  /* 0x0000000000007941 */ /* 0x000fea0003800000 */
.L_x_5043:
        /* <DEDUP_REMOVED lines=42> */
.L_x_5046:
[----:B------:R-:W-:Y:S05]  /*4dd0*/  BSYNC B0 ;  /* 0x0000000000007941 */ /* 0x000fea0003800000 */
.L_x_5045:
        /* <DEDUP_REMOVED lines=43> */
.L_x_5057:
        /* <DEDUP_REMOVED lines=438> */
.L_x_5049:
        /* <DEDUP_REMOVED lines=11> */
.L_x_5048:
        /* <DEDUP_REMOVED lines=84> */
.L_x_5051:
[----:B------:R-:W-:Y:S05]  /*71e0*/  BSYNC B0 ;  /* 0x0000000000007941 */ /* 0x000fea0003800000 */
.L_x_5050:
        /* <DEDUP_REMOVED lines=47> */
.L_x_5054:
        /* <DEDUP_REMOVED lines=32> */
.L_x_5055:
[----:B------:R1:W5:Y:S02]  /*76e0*/  LDG.E R41, desc[UR6][R80.64] ;  /* 0x0000000650297981 */ /* 0x000364000c1e1900 */
.L_x_5056:
        /* <DEDUP_REMOVED lines=18> */
.L_x_5053:
[----:B------:R-:W-:Y:S05]  /*7810*/  BSYNC B0 ;  /* 0x0000000000007941 */ /* 0x000fea0003800000 */
.L_x_5052:
        /* <DEDUP_REMOVED lines=19> */
.L_x_5047:
        /* <DEDUP_REMOVED lines=79> */
.L_x_5059:
[----:B------:R-:W-:Y:S05]  /*7e40*/  BSYNC B0 ;  /* 0x0000000000007941 */ /* 0x000fea0003800000 */
.L_x_5058:
        /* <DEDUP_REMOVED lines=73> */
.L_x_5061:
        /* <DEDUP_REMOVED lines=10> */
.L_x_8727:


//--------------------- .text._Z25selective_scan_fwd_kernelI32Selective_Scan_fwd_kernel_traitsILi64ELi16ELi1ELb1ELb1ELb1ELb1ELb0EN3c104HalfEfS2_EEv13SSMParamsBase --------------------------
	.section	.text._Z25selective_scan_fwd_kernelI32Selective_Scan_fwd_kernel_traitsILi64ELi16ELi1ELb1ELb1ELb1ELb1ELb0EN3c104HalfEfS2_EEv13SSMParamsBase,"ax",@progbits
	.align	128
        .global         _Z25selective_scan_fwd_kernelI32Selective_Scan_fwd_kernel_traitsILi64ELi16ELi1ELb1ELb1ELb1ELb1ELb0EN3c104HalfEfS2_EEv13SSMParamsBase
        .type           _Z25selective_scan_fwd_kernelI32Selective_Scan_fwd_kernel_traitsILi64ELi16ELi1ELb1ELb1ELb1ELb1ELb0EN3c104HalfEfS2_EEv13SSMParamsBase,@function
        .size           _Z25selective_scan_fwd_kernelI32Selective_Scan_fwd_kernel_traitsILi64ELi16ELi1ELb1ELb1ELb1ELb1ELb0EN3c104HalfEfS2_EEv13SSMParamsBase,(.L_x_8728 - _Z25selective_scan_fwd_kernelI32Selective_Scan_fwd_kernel_traitsILi64ELi16ELi1ELb1ELb1ELb1ELb1ELb0EN3c104HalfEfS2_EEv13SSMParamsBase)
        .other          _Z25selective_scan_fwd_kernelI32Selective_Scan_fwd_kernel_traitsILi64ELi16ELi1ELb1ELb1ELb1ELb1ELb0EN3c104HalfEfS2_EEv13SSMParamsBase,@"STO_CUDA_ENTRY STV_DEFAULT"
_Z25selective_scan_fwd_kernelI32Selective_Scan_fwd_kernel_traitsILi64ELi16ELi1ELb1ELb1ELb1ELb1ELb0EN3c104HalfEfS2_EEv13SSMParamsBase:
.text._Z25selective_scan_fwd_kernelI32Selective_Scan_fwd_kernel_traitsILi64ELi16ELi1ELb1ELb1ELb1ELb1ELb0EN3c104HalfEfS2_EEv13SSMParamsBase:
        /* <DEDUP_REMOVED lines=37> */
.L_x_5062:
        /* <DEDUP_REMOVED lines=37> */
.L_x_5063:
        /* <DEDUP_REMOVED lines=12> */
.L_x_5064:
        /* <DEDUP_REMOVED lines=188> */
.L_x_5065:
        /* <DEDUP_REMOVED lines=18> */
.L_x_5066:
        /* <DEDUP_REMOVED lines=31> */
.L_x_5110:
        /* <DEDUP_REMOVED lines=100> */
.L_x_5068:
[----:B------:R-:W-:Y:S05]  /*1a70*/  BSYNC B0 ;  /* 0x0000000000007941 */ /* 0x000fea0003800000 */
.L_x_5067:
        /* <DEDUP_REMOVED lines=38> */
.L_x_5070:
[----:B------:R-:W-:Y:S05]  /*1ce0*/  BSYNC B0 ;  /* 0x0000000000007941 */ /* 0x000fea0003800000 */
.L_x_5069:
        /* <DEDUP_REMOVED lines=36> */
.L_x_5072:
[----:B------:R-:W-:Y:S05]  /*1f30*/  BSYNC B0 ;  /* 0x0000000000007941 */ /* 0x000fea0003800000 */
.L_x_5071:
        /* <DEDUP_REMOVED lines=38> */
.L_x_5074:
[----:B------:R-:W-:Y:S05]  /*21a0*/  BSYNC B0 ;  /* 0x0000000000007941 */ /* 0x000fea0003800000 */
.L_x_5073:
        /* <DEDUP_REMOVED lines=39> */
.L_x_5076:
[----:B------:R-:W-:Y:S05]  /*2420*/  BSYNC B0 ;  /* 0x0000000000007941 */ /* 0x000fea0003800000 */
.L_x_5075:
        /* <DEDUP_REMOVED lines=43> */
.L_x_5078:
[----:B------:R-:W-:Y:S05]  /*26e0*/  BSYNC B0 ;  /* 0x0000000000007941 */ /* 0x000fea0003800000 */
.L_x_5077:
        /* <DEDUP_REMOVED lines=40> */
.L_x_5080:
[----:B------:R-:W-:Y:S05]  /*2970*/  BSYNC B0 ;  /* 0x0000000000007941 */ /* 0x000fea0003800000 */
.L_x_5079:
        /* <DEDUP_REMOVED lines=42> */
.L_x_5082:
[----:B------:R-:W-:Y:S05]  /*2c20*/  BSYNC B0 ;  /* 0x0000000000007941 */ /* 0x000fea0003800000 */
.L_x_5081:
        /* <DEDUP_REMOVED lines=40> */
.L_x_5084:
[----:B------:R-:W-:Y:S05]  /*2eb0*/  BSYNC B0 ;  /* 0x0000000000007941 */ /* 0x000fea0003800000 */
.L_x_5083:
        /* <DEDUP_REMOVED lines=47> */
.L_x_5086:
[----:B------:R-:W-:Y:S05]  /*31b0*/  BSYNC B0 ;  /* 0x0000000000007941 */ /* 0x000fea0003800000 */
.L_x_5085:
        /* <DEDUP_REMOVED lines=33> */
.L_x_5088:
[----:B------:R-:W-:Y:S05]  /*33d0*/  BSYNC B0 ;  /* 0x0000000000007941 */ /* 0x000fea0003800000 */
.L_x_5087:
        /* <DEDUP_REMOVED lines=33> */
.L_x_5090:
[----:B------:R-:W-:Y:S05]  /*35f0*/  BSYNC B0 ;  /* 0x0000000000007941 */ /* 0x000fea0003800000 */
.L_x_5089:
        /* <DEDUP_REMOVED lines=33> */
.L_x_5092:
[----:B------:R-:W-:Y:S05]  /*3810*/  BSYNC B0 ;  /* 0x0000000000007941 */ /* 0x000fea0003800000 */
.L_x_5091:
        /* <DEDUP_REMOVED lines=33> */
.L_x_5094:
[----:B------:R-:W-:Y:S05]  /*3a30*/  BSYNC B0 ;  /* 0x0000000000007941 */ /* 0x000fea0003800000 */
.L_x_5093:
        /* <DEDUP_REMOVED lines=33> */
.L_x_5096:
[----:B------:R-:W-:Y:S05]  /*3c50*/  BSYNC B0 ;  /* 0x0000000000007941 */ /* 0x000fea0003800000 */
.L_x_5095:
        /* <DEDUP_REMOVED lines=33> */
.L_x_5098:
[----:B------:R-:W-:Y:S05]  /*3e70*/  BSYNC B0 ;  /* 0x0000000000007941 */ /* 0x000fea0003800000 */
.L_x_5097:
        /* <DEDUP_REMOVED lines=42> */
.L_x_5109:
        /* <DEDUP_REMOVED lines=208> */
.L_x_5101:
        /* <DEDUP_REMOVED lines=11> */
.L_x_5100:
        /* <DEDUP_REMOVED lines=66> */
[----:B0-----:R-:W-:Y:S02]  /*52f0*/  @P0 MOV R47, R45 ;  /* 0x0000002d002f0202 */ /* 0x001fe40000000f00 */
        /* <DEDUP_REMOVED lines=17> */
.L_x_5103:
[----:B------:R-:W-:Y:S05]  /*5410*/  BSYNC B0 ;  /* 0x0000000000007941 */ /* 0x000fea0003800000 */
.L_x_5102:
        /* <DEDUP_REMOVED lines=45> */
.L_x_5106:
        /* <DEDUP_REMOVED lines=31> */
.L_x_5107:
[----:B------:R1:W5:Y:S02]  /*58e0*/  LDG.E R41, desc[UR6][R64.64] ;  /* 0x0000000640297981 */ /* 0x000364000c1e1900 */
.L_x_5108:
        /* <DEDUP_REMOVED lines=18> */
.L_x_5105:
[----:B------:R-:W-:Y:S05]  /*5a10*/  BSYNC B0 ;  /* 0x0000000000007941 */ /* 0x000fea0003800000 */
.L_x_5104:
        /* <DEDUP_REMOVED lines=19> */
.L_x_5099:
        /* <DEDUP_REMOVED lines=215> */
.L_x_5111:
        /* <DEDUP_REMOVED lines=12> */
.L_x_8728:


//--------------------- .text._Z25selective_scan_fwd_kernelI32Selective_Scan_fwd_kernel_traitsILi64ELi16ELi1ELb1ELb1ELb1ELb1ELb1EN3c104HalfEfS2_EEv13SSMParamsBase --------------------------
	.section	.text._Z25selective_scan_fwd_kernelI32Selective_Scan_fwd_kernel_traitsILi64ELi16ELi1ELb1ELb1ELb1ELb1ELb1EN3c104HalfEfS2_EEv13SSMParamsBase,"ax",@progbits
	.align	128
        .global         _Z25selective_scan_fwd_kernelI32Selective_Scan_fwd_kernel_traitsILi64ELi16ELi1ELb1ELb1ELb1ELb1ELb1EN3c104HalfEfS2_EEv13SSMParamsBase
        .type           _Z25selective_scan_fwd_kernelI32Selective_Scan_fwd_kernel_traitsILi64ELi16ELi1ELb1ELb1ELb1ELb1ELb1EN3c104HalfEfS2_EEv13SSMParamsBase,@function
        .size           _Z25selective_scan_fwd_kernelI32Selective_Scan_fwd_kernel_traitsILi64ELi16ELi1ELb1ELb1ELb1ELb1ELb1EN3c104HalfEfS2_EEv13SSMParamsBase,(.L_x_8729 - _Z25selective_scan_fwd_kernelI32Selective_Scan_fwd_kernel_traitsILi64ELi16ELi1ELb1ELb1ELb1ELb1ELb1EN3c104HalfEfS2_EEv13SSMParamsBase)
        .other          _Z25selective_scan_fwd_kernelI32Selective_Scan_fwd_kernel_traitsILi64ELi16ELi1ELb1ELb1ELb1ELb1ELb1EN3c104HalfEfS2_EEv13SSMParamsBase,@"STO_CUDA_ENTRY STV_DEFAULT"
_Z25selective_scan_fwd_kernelI32Selective_Scan_fwd_kernel_traitsILi64ELi16ELi1ELb1ELb1ELb1ELb1ELb1EN3c104HalfEfS2_EEv13SSMParamsBase:
.text._Z25selective_scan_fwd_kernelI32Selective_Scan_fwd_kernel_traitsILi64ELi16ELi1ELb1ELb1ELb1ELb1ELb1EN3c104HalfEfS2_EEv13SSMParamsBase:
        /* <DEDUP_REMOVED lines=40> */
.L_x_5112:
        /* <DEDUP_REMOVED lines=35> */
.L_x_5113:
        /* <DEDUP_REMOVED lines=12> */
.L_x_5114:
        /* <DEDUP_REMOVED lines=198> */
.L_x_5115:
        /* <DEDUP_REMOVED lines=18> */
.L_x_5116:
        /* <DEDUP_REMOVED lines=13> */
.L_x_5164:
        /* <DEDUP_REMOVED lines=333> */
.L_x_5118:
[----:B------:R-:W-:Y:S05]  /*2890*/  BSYNC B0 ;  /* 0x0000000000007941 */ /* 0x000fea0003800000 */
.L_x_5117:
        /* <DEDUP_REMOVED lines=37> */
.L_x_5120:
[----:B------:R-:W-:Y:S05]  /*2af0*/  BSYNC B0 ;  /* 0x0000000000007941 */ /* 0x000fea0003800000 */
.L_x_5119:
        /* <DEDUP_REMOVED lines=37> */
.L_x_5122:
[----:B------:R-:W-:Y:S05]  /*2d50*/  BSYNC B0 ;  /* 0x0000000000007941 */ /* 0x000fea0003800000 */
.L_x_5121:
        /* <DEDUP_REMOVED lines=37> */
.L_x_5124:
[----:B------:R-:W-:Y:S05]  /*2fb0*/  BSYNC B0 ;  /* 0x0000000000007941 */ /* 0x000fea0003800000 */
.L_x_5123:
        /* <DEDUP_REMOVED lines=37> */
.L_x_5126:
[----:B------:R-:W-:Y:S05]  /*3210*/  BSYNC B0 ;  /* 0x0000000000007941 */ /* 0x000fea0003800000 */
.L_x_5125:
        /* <DEDUP_REMOVED lines=37> */
.L_x_5128:
[----:B------:R-:W-:Y:S05]  /*3470*/  BSYNC B0 ;  /* 0x0000000000007941 */ /* 0x000fea0003800000 */
.L_x_5127:
        /* <DEDUP_REMOVED lines=37> */
.L_x_5130:
[----:B------:R-:W-:Y:S05]  /*36d0*/  BSYNC B0 ;  /* 0x0000000000007941 */ /* 0x000fea0003800000 */
.L_x_5129:
        /* <DEDUP_REMOVED lines=37> */
.L_x_5132:
[----:B------:R-:W-:Y:S05]  /*3930*/  BSYNC B0 ;  /* 0x0000000000007941 */ /* 0x000fea0003800000 */
.L_x_5131:
        /* <DEDUP_REMOVED lines=37> */
.L_x_5134:
[----:B------:R-:W-:Y:S05]  /*3b90*/  BSYNC B0 ;  /* 0x0000000000007941 */ /* 0x000fea0003800000 */
.L_x_5133:
        /* <DEDUP_REMOVED lines=37> */
.L_x_5136:
[----:B------:R-:W-:Y:S05]  /*3df0*/  BSYNC B0 ;  /* 0x0000000000007941 */ /* 0x000fea0003800000 */
.L_x_5135:
        /* <DEDUP_REMOVED lines=39> */
.L_x_5138:
[----:B------:R-:W-:Y:S05]  /*4070*/  BSYNC B0 ;  /* 0x0000000000007941 */ /* 0x000fea0003800000 */
.L_x_5137:
        /* <DEDUP_REMOVED lines=41> */
.L_x_5140:
[----:B------:R-:W-:Y:S05]  /*4310*/  BSYNC B0 ;  /* 0x0000000000007941 */ /* 0x000fea0003800000 */
.L_x_5139:
        /* <DEDUP_REMOVED lines=42> */
.L_x_5142:
[----:B------:R-:W-:Y:S05]  /*45c0*/  BSYNC B0 ;  /* 0x0000000000007941 */ /* 0x000fea0003800000 */
.L_x_5141:
        /* <DEDUP_REMOVED lines=42> */
.L_x_5144:
[----:B------:R-:W-:Y:S05]  /*4870*/  BSYNC B0 ;  /* 0x0000000000007941 */ /* 0x000fea0003800000 */
.L_x_5143:
        /* <DEDUP_REMOVED lines=42> */
.L_x_5146:
[----:B------:R-:W-:Y:S05]  /*4b20*/  BSYNC B0 ;  /* 0x0000000000007941 */ /* 0x000fea0003800000 */
.L_x_5145:
        /* <DEDUP_REMOVED lines=42> */
.L_x_5148:
[----:B------:R-:W-:Y:S05]  /*4dd0*/  BSYNC B0 ;  /* 0x0000000000007941 */ /* 0x000fea0003800000 */
.L_x_5147:
        /* <DEDUP_REMOVED lines=43> */
.L_x_5159:
        /* <DEDUP_REMOVED lines=438> */
.L_x_5151:
        /* <DEDUP_REMOVED lines=11> */
.L_x_5150:
        /* <DEDUP_REMOVED lines=84> */
.L_x_5153:
[----:B------:R-:W-:Y:S05]  /*71e0*/  BSYNC B0 ;  /* 0x0000000000007941 */ /* 0x000fea0003800000 */
.L_x_5152:
        /* <DEDUP_REMOVED lines=47> */
.L_x_5156:
        /* <DEDUP_REMOVED lines=32> */
.L_x_5157:
[----:B------:R1:W5:Y:S02]  /*76e0*/  LDG.E R41, desc[UR6][R80.64] ;  /* 0x0000000650297981 */ /* 0x000364000c1e1900 */
.L_x_5158:
        /* <DEDUP_REMOVED lines=18> */
.L_x_5155:
[----:B------:R-:W-:Y:S05]  /*7810*/  BSYNC B0 ;  /* 0x0000000000007941 */ /* 0x000fea0003800000 */
.L_x_5154:
        /* <DEDUP_REMOVED lines=19> */
.L_x_5149:
        /* <DEDUP_REMOVED lines=85> */
.L_x_5161:
[----:B------:R-:W-:Y:S05]  /*7ea0*/  BSYNC B0 ;  /* 0x0000000000007941 */ /* 0x000fea0003800000 */
.L_x_5160:
        /* <DEDUP_REMOVED lines=361> */
.L_x_5163:
[----:B------:R-:W-:Y:S05]  /*9540*/  BSYNC B0 ;  /* 0x0000000000007941 */ /* 0x000fea0003800000 */
.L_x_5162:
        /* <DEDUP_REMOVED lines=57> */
.L_x_5165:
        /* <DEDUP_REMOVED lines=10> */
.L_x_8729:


//--------------------- .text._Z25selective_scan_fwd_kernelI32Selective_Scan_fwd_kernel_traitsILi128ELi16ELi1ELb0ELb1ELb1ELb0ELb0EN3c108BFloat16EffEEv13SSMParamsBase --------------------------
	.section	.text._Z25selective_scan_fwd_kernelI32Selective_Scan_fwd_kernel_traitsILi128ELi16ELi1ELb0ELb1ELb1ELb0ELb0EN3c108BFloat16EffEEv13SSMParamsBase,"ax",@progbits
	.align	128
        .global         _Z25selective_scan_fwd_kernelI32Selective_Scan_fwd_kernel_traitsILi128ELi16ELi1ELb0ELb1ELb1ELb0ELb0EN3c108BFloat16EffEEv13SSMParamsBase
        .type           _Z25selective_scan_fwd_kernelI32Selective_Scan_fwd_kernel_traitsILi128ELi16ELi1ELb0ELb1ELb1ELb0ELb0EN3c108BFloat16EffEEv13SSMParamsBase,@function
        .size           _Z25selective_scan_fwd_kernelI32Selective_Scan_fwd_kernel_traitsILi128ELi16ELi1ELb0ELb1ELb1ELb0ELb0EN3c108BFloat16EffEEv13SSMParamsBase,(.L_x_8730 - _Z25selective_scan_fwd_kernelI32Selective_Scan_fwd_kernel_traitsILi128ELi16ELi1ELb0ELb1ELb1ELb0ELb0EN3c108BFloat16EffEEv13SSMParamsBase)
        .other          _Z25selective_scan_fwd_kernelI32Selective_Scan_fwd_kernel_traitsILi128ELi16ELi1ELb0ELb1ELb1ELb0ELb0EN3c108BFloat16EffEEv13SSMParamsBase,@"STO_CUDA_ENTRY STV_DEFAULT"
_Z25selective_scan_fwd_kernelI32Selective_Scan_fwd_kernel_traitsILi128ELi16ELi1ELb0ELb1ELb1ELb0ELb0EN3c108BFloat16EffEEv13SSMParamsBase:
.text._Z25selective_scan_fwd_kernelI32Selective_Scan_fwd_kernel_traitsILi128ELi16ELi1ELb0ELb1ELb1ELb0ELb0EN3c108BFloat16EffEEv13SSMParamsBase:
[----:B------:R-:W0:Y:S08]  /*0000*/  LDC R1, c[0x0][0x28] ;  /* 0x00000a00ff017b82 */ /* 0x000e300000000800 */
[----:B------:R-:W1:Y:S01]  /*0010*/  LDC.64 R2, c[0x0][0x360] ;  /* 0x0000d800ff027b82 */ /* 0x000e620000000a00 */
[----:B------:R-:W-:Y:S01]  /*0020*/  IMAD.MOV.U32 R11, RZ, RZ, RZ ;  /* 0x000000ffff0b7224 */ /* 0x000fe200078e00ff */
[----:B------:R-:W-:Y:S01]  /*0030*/  CS2R R12, SRZ ;  /* 0x00000000000c7805 */ /* 0x000fe2000001ff00 */
        /* <DEDUP_REMOVED lines=35> */
.L_x_5166:
        /* <DEDUP_REMOVED lines=22> */
[----:B------:R-:W-:Y:S02]  /*03d0*/  @P5 IMAD R91, R32, R91, R2 ;  /* 0x0000005b205b5224 */ /* 0x000fe400078e0202 */
[----:B------:R-:W-:Y:S02]  /*03e0*/  IMAD.MOV.U32 R90, RZ, RZ, RZ ;  /* 0x000000ffff5a7224 */ /* 0x000fe400078e00ff */
[----:B------:R-:W-:Y:S01]  /*03f0*/  IMAD.MOV.U32 R2, RZ, RZ, R8 ;  /* 0x000000ffff027224 */ /* 0x000fe200078e0008 */
        /* <DEDUP_REMOVED lines=12> */
.L_x_5167:
        /* <DEDUP_REMOVED lines=12> */
.L_x_5168:
        /* <DEDUP_REMOVED lines=9> */
[----:B------:R-:W-:Y:S01]  /*0610*/  HFMA2.MMA R69, -RZ, RZ, 0, 0 ;  /* 0x00000000ff457435 */ /* 0x000fe200000001ff */
[----:B------:R-:W-:Y:S01]  /*0620*/  IMAD.MOV.U32 R152, RZ, RZ, RZ ;  /* 0x000000ffff987224 */ /* 0x000fe200078e00ff */
        /* <DEDUP_REMOVED lines=57> */
[----:B------:R-:W-:Y:S01]  /*09c0*/  @P4 LEA.HI.X R13, R32, R19, R4, 0x2, P2 ;  /* 0x00000013200d4211 */ /* 0x000fe200010f1404 */
[----:B--2---:R-:W-:Y:S01]  /*09d0*/  IMAD R6, R3, R14, RZ ;  /* 0x0000000e03067224 */ /* 0x004fe200078e02ff */
        /* <DEDUP_REMOVED lines=13> */
[----:B------:R-:W-:-:S04]  /*0ab0*/  IMAD.WIDE.U32 R6, R0, UR4, RZ ;  /* 0x0000000400067c25 */ /* 0x000fc8000f8e00ff */
[----:B------:R-:W-:Y:S01]  /*0ac0*/  IMAD R11, R0, UR5, R9 ;  /* 0x00000005000b7c24 */ /* 0x000fe2000f8e0209 */
[----:B------:R-:W-:Y:S01]  /*0ad0*/  ISETP.NE.U32.AND P1, PT, R26, RZ, PT ;  /* 0x000000ff1a00720c */ /* 0x000fe20003f25070 */
[----:B------:R-:W-:Y:S01]  /*0ae0*/  IMAD.WIDE.U32 R8, R0, R14, RZ ;  /* 0x0000000e00087225 */ /* 0x000fe200078e00ff */
[----:B------:R-:W-:-:S03]  /*0af0*/  ULDC.64 UR4, c[0x0][0x290] ;  /* 0x0000a40000047ab9 */ /* 0x000fc60000000a00 */
[----:B------:R-:W-:Y:S01]  /*0b00*/  @!P3 IMAD.MOV R13, RZ, RZ, -R13 ;  /* 0x000000ffff0db224 */ /* 0x000fe200078e0a0d */
[----:B------:R-:W-:Y:S01]  /*0b10*/  @!P2 LOP3.LUT R13, RZ, R17, RZ, 0x33, !PT ;  /* 0x00000011ff0da212 */ /* 0x000fe200078e33ff */
[----:B------:R-:W-:Y:S02]  /*0b20*/  IMAD.IADD R7, R7, 0x1, R11 ;  /* 0x0000000107077824 */ /* 0x000fe400078e020b */
[----:B------:R-:W-:Y:S01]  /*0b30*/  IMAD.IADD R11, R9, 0x1, R15 ;  /* 0x00000001090b7824 */ /* 0x000fe200078e020f */
[----:B------:R-:W-:Y:S02]  /*0b40*/  SHF.R.S32.HI R15, RZ, 0x1f, R13 ;  /* 0x0000001fff0f7819 */ /* 0x000fe4000001140d */
[----:B------:R-:W-:Y:S02]  /*0b50*/  ISETP.NE.AND.EX P1, PT, R27, RZ, PT, P1 ;  /* 0x000000ff1b00720c */ /* 0x000fe40003f25310 */
[----:B------:R-:W-:Y:S01]  /*0b60*/  MOV R10, R8 ;  /* 0x00000008000a7202 */ /* 0x000fe20000000f00 */
[----:B------:R-:W-:-:S02]  /*0b70*/  IMAD R14, R15, R70, RZ ;  /* 0x000000460f0e7224 */ /* 0x000fc400078e02ff */
[----:B------:R-:W-:Y:S02]  /*0b80*/  IMAD R17, R3, UR4, RZ ;  /* 0x0000000403117c24 */ /* 0x000fe4000f8e02ff */
[C---:B------:R-:W-:Y:S02]  /*0b90*/  IMAD.WIDE.U32 R10, R13.reuse, R70, R10 ;  /* 0x000000460d0a7225 */ /* 0x040fe400078e000a */
[----:B------:R-:W2:Y:S02]  /*0ba0*/  LDC R70, c[0x0][0x23c] ;  /* 0x00008f00ff467b82 */ /* 0x000ea40000000800 */
[----:B------:R-:W-:Y:S01]  /*0bb0*/  IMAD R71, R13, R71, R14 ;  /* 0x000000470d477224 */ /* 0x000fe200078e020e */
[----:B------:R-:W-:Y:S01]  /*0bc0*/  LEA R73, P3, R10, R22, 0x1 ;  /* 0x000000160a497211 */ /* 0x000fe200078608ff */
[----:B-1----:R-:W-:Y:S02]  /*0bd0*/  IMAD R12, R15, R18, RZ ;  /* 0x000000120f0c7224 */ /* 0x002fe400078e02ff */
[----:B------:R-:W-:-:S02]  /*0be0*/  IMAD.IADD R71, R11, 0x1, R71 ;  /* 0x000000010b477824 */ /* 0x000fc400078e0247 */
[----:B------:R-:W-:Y:S01]  /*0bf0*/  IMAD.WIDE.U32 R8, R13, R18, R6 ;  /* 0x000000120d087225 */ /* 0x000fe200078e0006 */
[----:B------:R-:W1:Y:S03]  /*0c00*/  @P1 LDC R30, c[0x0][0x38c] ;  /* 0x0000e300ff1e1b82 */ /* 0x000e660000000800 */
[----:B------:R-:W-:Y:S01]  /*0c10*/  IMAD.WIDE.U32 R6, R0, UR4, RZ ;  /* 0x0000000400067c25 */ /* 0x000fe2000f8e00ff */
[----:B------:R-:W-:-:S03]  /*0c20*/  LEA.HI.X R71, R10, R23, R71, 0x1, P3 ;  /* 0x000000170a477211 */ /* 0x000fc600018f0c47 */
[----:B------:R-:W-:Y:S01]  /*0c30*/  IMAD R17, R0, UR5, R17 ;  /* 0x0000000500117c24 */ /* 0x000fe2000f8e0211 */
[----:B------:R-:W3:Y:S01]  /*0c40*/  @P1 LDC R31, c[0x0][0x388] ;  /* 0x0000e200ff1f1b82 */ /* 0x000ee20000000800 */
[----:B------:R-:W-:Y:S01]  /*0c50*/  IMAD R15, R13, R19, R12 ;  /* 0x000000130d0f7224 */ /* 0x000fe200078e020c */
[----:B------:R-:W-:Y:S01]  /*0c60*/  ULDC.64 UR4, c[0x0][0x298] ;  /* 0x0000a60000047ab9 */ /* 0x000fe20000000a00 */
[----:B------:R-:W-:Y:S02]  /*0c70*/  IMAD.IADD R7, R7, 0x1, R17 ;  /* 0x0000000107077824 */ /* 0x000fe400078e0211 */
[----:B------:R-:W-:Y:S01]  /*0c80*/  IMAD R10, R4, UR4, RZ ;  /* 0x00000004040a7c24 */ /* 0x000fe2000f8e02ff */
[----:B------:R-:W-:Y:S01]  /*0c90*/  LEA R74, P2, R8, R20, 0x1 ;  /* 0x00000014084a7211 */ /* 0x000fe200078408ff */
[----:B------:R-:W-:Y:S02]  /*0ca0*/  IMAD.IADD R72, R9, 0x1, R15 ;  /* 0x0000000109487824 */ /* 0x000fe400078e020f */
[----:B------:R-:W-:-:S02]  /*0cb0*/  IMAD R11, R3, UR8, RZ ;  /* 0x00000008030b7c24 */ /* 0x000fc4000f8e02ff */
[C---:B------:R-:W-:Y:S02]  /*0cc0*/  IMAD R157, R32.reuse, UR5, R10 ;  /* 0x00000005209d7c24 */ /* 0x040fe4000f8e020a */
[----:B------:R-:W-:Y:S01]  /*0cd0*/  IMAD.WIDE.U32 R6, R32, UR4, R6 ;  /* 0x0000000420067c25 */ /* 0x000fe2000f8e0006 */
[----:B------:R-:W-:Y:S01]  /*0ce0*/  LEA.HI.X R72, R8, R21, R72, 0x1, P2 ;  /* 0x0000001508487211 */ /* 0x000fe200010f0c48 */
[----:B------:R-:W-:Y:S02]  /*0cf0*/  ULDC.64 UR4, c[0x0][0x2a8] ;  /* 0x0000aa0000047ab9 */ /* 0x000fe40000000a00 */
[----:B------:R-:W-:Y:S01]  /*0d00*/  IMAD.WIDE.U32 R8, R0, UR8, RZ ;  /* 0x0000000800087c25 */ /* 0x000fe2000f8e00ff */
[----:B------:R-:W-:-:S03]  /*0d10*/  LEA R158, P4, R6, R158, 0x1 ;  /* 0x0000009e069e7211 */ /* 0x000fc600078808ff */
[----:B------:R-:W-:Y:S02]  /*0d20*/  IMAD R11, R0, UR9, R11 ;  /* 0x00000009000b7c24 */ /* 0x000fe4000f8e020b */
[----:B------:R-:W-:Y:S02]  /*0d30*/  IMAD.IADD R157, R7, 0x1, R157 ;  /* 0x00000001079d7824 */ /* 0x000fe400078e029d */
[----:B------:R-:W-:Y:S01]  /*0d40*/  IMAD R4, R4, UR4, RZ ;  /* 0x0000000404047c24 */ /* 0x000fe2000f8e02ff */
[----:B------:R-:W-:Y:S02]  /*0d50*/  ISETP.NE.U32.AND P3, PT, R24, RZ, PT ;  /* 0x000000ff1800720c */ /* 0x000fe40003f65070 */
[----:B------:R-:W-:Y:S02]  /*0d60*/  IADD3 R9, R9, R11, RZ ;  /* 0x0000000b09097210 */ /* 0x000fe40007ffe0ff */
[----:B------:R-:W-:Y:S01]  /*0d70*/  LEA.HI.X R157, R6, R159, R157, 0x1, P4 ;  /* 0x0000009f069d7211 */ /* 0x000fe200020f0c9d */
[----:B------:R-:W-:Y:S01]  /*0d80*/  IMAD R159, R32, UR5, R4 ;  /* 0x00000005209f7c24 */ /* 0x000fe2000f8e0204 */
[----:B------:R-:W-:Y:S01]  /*0d90*/  ISETP.NE.U32.AND P2, PT, R28, RZ, PT ;  /* 0x000000ff1c00720c */ /* 0x000fe20003f45070 */
[----:B------:R-:W-:Y:S01]  /*0da0*/  HFMA2.MMA R4, -RZ, RZ, 0, 0 ;  /* 0x00000000ff047435 */ /* 0x000fe200000001ff */
[----:B------:R-:W-:Y:S01]  /*0db0*/  ISETP.NE.AND.EX P3, PT, R25, RZ, PT, P3 ;  /* 0x000000ff1900720c */ /* 0x000fe20003f65330 */
[----:B------:R-:W-:Y:S01]  /*0dc0*/  IMAD.WIDE.U32 R6, R32, UR4, R8 ;  /* 0x0000000420067c25 */ /* 0x000fe2000f8e0008 */
[----:B------:R-:W-:-:S03]  /*0dd0*/  ISETP.NE.AND.EX P2, PT, R29, RZ, PT, P2 ;  /* 0x000000ff1d00720c */ /* 0x000fc60003f45320 */
[----:B------:R-:W-:Y:S01]  /*0de0*/  IMAD.MOV.U32 R9, RZ, RZ, RZ ;  /* 0x000000ffff097224 */ /* 0x000fe200078e00ff */
[----:B-1----:R-:W-:Y:S01]  /*0df0*/  @P1 MOV R9, R30 ;  /* 0x0000001e00091202 */ /* 0x002fe20000000f00 */
[----:B---3--:R-:W-:Y:S02]  /*0e00*/  @P1 IMAD.MOV.U32 R4, RZ, RZ, R31 ;  /* 0x000000ffff041224 */ /* 0x008fe400078e001f */
[----:B------:R-:W-:Y:S02]  /*0e10*/  IMAD.MOV.U32 R79, RZ, RZ, RZ ;  /* 0x000000ffff4f7224 */ /* 0x000fe400078e00ff */
[----:B------:R-:W-:Y:S02]  /*0e20*/  IMAD.MOV.U32 R12, RZ, RZ, RZ ;  /* 0x000000ffff0c7224 */ /* 0x000fe400078e00ff */
[----:B------:R-:W-:Y:S02]  /*0e30*/  IMAD.MOV.U32 R14, RZ, RZ, R4 ;  /* 0x000000ffff0e7224 */ /* 0x000fe400078e0004 */
        /* <DEDUP_REMOVED lines=25> */
[----:B-----5:R-:W-:Y:S02]  /*0fd0*/  MOV R69, RZ ;  /* 0x000000ff00457202 */ /* 0x020fe40000000f00 */
        /* <DEDUP_REMOVED lines=20> */
[----:B------:R-:W-:-:S04]  /*1120*/  @P0 VIADD R7, R7, 0x1 ;  /* 0x0000000107070836 */ /* 0x000fc80000000000 */
[----:B------:R-:W-:Y:S01]  /*1130*/  @!P2 IMAD.MOV R7, RZ, RZ, -R7 ;  /* 0x000000ffff07a224 */ /* 0x000fe200078e0a07 */
[----:B------:R-:W-:-:S05]  /*1140*/  @!P1 LOP3.LUT R7, RZ, R70, RZ, 0x33, !PT ;  /* 0x00000046ff079212 */ /* 0x000fca00078e33ff */
[----:B------:R-:W-:Y:S01]  /*1150*/  IMAD.MOV.U32 R68, RZ, RZ, R7 ;  /* 0x000000ffff447224 */ /* 0x000fe200078e0007 */
[----:B-1----:R-:W-:Y:S06]  /*1160*/  BRA `(.L_x_5170) ;  /* 0x00000000004c7947 */ /* 0x002fec0003800000 */
.L_x_5169:
        /* <DEDUP_REMOVED lines=16> */
[----:B------:R-:W-:Y:S01]  /*1270*/  SEL R11, R11, RZ, P0 ;  /* 0x000000ff0b0b7207 */ /* 0x000fe20000000000 */
[----:B------:R-:W-:-:S04]  /*1280*/  VIADD R68, R68, 0x1 ;  /* 0x0000000144447836 */ /* 0x000fc80000000000 */
[----:B0----5:R-:W-:-:S07]  /*1290*/  IMAD R69, R69, R70, R11 ;  /* 0x0000004645457224 */ /* 0x021fce00078e020b */
.L_x_5170:
        /* <DEDUP_REMOVED lines=11> */
[----:B------:R-:W-:Y:S02]  /*1350*/  IMAD.MOV.U32 R155, RZ, RZ, RZ ;  /* 0x000000ffff9b7224 */ /* 0x000fe400078e00ff */
[----:B------:R-:W-:-:S07]  /*1360*/  IMAD.IADD R154, R81, 0x1, R5 ;  /* 0x00000001519a7824 */ /* 0x000fce00078e0205 */
.L_x_5216:
[----:B------:R-:W2:Y:S04]  /*1370*/  LDL R3, [R1+0x4] ;  /* 0x0000040001037983 */ /* 0x000ea80000100800 */
[----:B------:R-:W3:Y:S04]  /*1380*/  LDL R2, [R1+0x10] ;  /* 0x0000100001027983 */ /* 0x000ee80000100800 */
[----:B------:R-:W4:Y:S04]  /*1390*/  LDL R0, [R1] ;  /* 0x0000000001007983 */ /* 0x000f280000100800 */
[----:B-----5:R-:W5:Y:S01]  /*13a0*/  LDL.64 R4, [R1+0x8] ;  /* 0x0000080001047983 */ /* 0x020f620000100a00 */
[----:B--2---:R-:W-:-:S04]  /*13b0*/  ISETP.NE.U32.AND P0, PT, R3, RZ, PT ;  /* 0x000000ff0300720c */ /* 0x004fc80003f05070 */
[----:B---3--:R-:W-:-:S13]  /*13c0*/  ISETP.NE.AND.EX P0, PT, R2, RZ, PT, P0 ;  /* 0x000000ff0200720c */ /* 0x008fda0003f05300 */
[----:B----4-:R-:W-:-:S05]  /*13d0*/  @P0 IADD3 R2, R66, R0, RZ ;  /* 0x0000000042020210 */ /* 0x010fca0007ffe0ff */
[----:B-----5:R-:W-:Y:S02]  /*13e0*/  @P0 IMAD.WIDE R2, R2, 0x4, R4 ;  /* 0x0000000402020825 */ /* 0x020fe400078e0204 */
[----:B------:R-:W1:Y:S03]  /*13f0*/  @!P0 LDC R4, c[0x0][0x218] ;  /* 0x00008600ff048b82 */ /* 0x000e660000000800 */
[----:B------:R-:W2:Y:S04]  /*1400*/  @P0 LDG.E R65, desc[UR6][R2.64] ;  /* 0x0000000602410981 */ /* 0x000ea8000c1e1900 */
[----:B------:R-:W2:Y:S01]  /*1410*/  @P0 LDG.E R0, desc[UR6][R2.64+0x4] ;  /* 0x0000040602000981 */ /* 0x000ea2000c1e1900 */
[----:B------:R-:W-:-:S02]  /*1420*/  @!P0 IMAD.MOV R5, RZ, RZ, -R155 ;  /* 0x000000ffff058224 */ /* 0x000fc400078e0a9b */
        /* <DEDUP_REMOVED lines=36> */
[----:B------:R-:W-:Y:S02]  /*1670*/  ISETP.GE.AND P1, PT, R2, R65, PT ;  /* 0x000000410200720c */ /* 0x000fe40003f26270 */
[----:B------:R-:W-:-:S02]  /*1680*/  LOP3.LUT R63, R63, 0xfffffdff, RZ, 0xc0, !PT ;  /* 0xfffffdff3f3f7812 */ /* 0x000fc400078ec0ff */
[----:B------:R-:W-:Y:S02]  /*1690*/  LOP3.LUT R6, R82, 0xc0, RZ, 0xfc, !PT ;  /* 0x000000c052067812 */ /* 0x000fe400078efcff */
[----:B------:R-:W-:Y:S02]  /*16a0*/  @P4 LOP3.LUT R63, R63, 0x200, RZ, 0xfc, !PT ;  /* 0x000002003f3f4812 */ /* 0x000fe400078efcff */
[----:B------:R-:W-:Y:S02]  /*16b0*/  ISETP.GE.AND P0, PT, R6, R65, PT ;  /* 0x000000410600720c */ /* 0x000fe40003f06270 */
[----:B------:R-:W-:Y:S02]  /*16c0*/  LOP3.LUT R63, R63, 0xfffffeff, RZ, 0xc0, !PT ;  /* 0xfffffeff3f3f7812 */ /* 0x000fe400078ec0ff */
[----:B------:R-:W-:Y:S02]  /*16d0*/  MOV R2, R158 ;  /* 0x0000009e00027202 */ /* 0x000fe40000000f00 */
[----:B------:R-:W-:-:S02]  /*16e0*/  @P3 LOP3.LUT R63, R63, 0x100, RZ, 0xfc, !PT ;  /* 0x000001003f3f3812 */ /* 0x000fc400078efcff */
[C---:B------:R-:W-:Y:S01]  /*16f0*/  ISETP.GE.AND P6, PT, R82.reuse, R65, PT ;  /* 0x000000415200720c */ /* 0x040fe20003fc6270 */
[C---:B------:R-:W-:Y:S01]  /*1700*/  IMAD.WIDE R4, R82.reuse, 0x2, R2 ;  /* 0x0000000252047825 */ /* 0x040fe200078e0202 */
[----:B------:R-:W-:Y:S02]  /*1710*/  LOP3.LUT R63, R63, 0xffffff7f, RZ, 0xc0, !PT ;  /* 0xffffff7f3f3f7812 */ /* 0x000fe400078ec0ff */
[C---:B------:R-:W-:Y:S02]  /*1720*/  LOP3.LUT R20, R82.reuse, 0xe0, RZ, 0xfc, !PT ;  /* 0x000000e052147812 */ /* 0x040fe400078efcff */
[----:B------:R-:W-:Y:S01]  /*1730*/  @P2 LOP3.LUT R63, R63, 0x80, RZ, 0xfc, !PT ;  /* 0x000000803f3f2812 */ /* 0x000fe200078efcff */
[----:B------:R-:W2:Y:S01]  /*1740*/  @!P0 LDG.E.U16 R13, desc[UR6][R4.64+0x180] ;  /* 0x00018006040d8981 */ /* 0x000ea2000c1e1500 */
[----:B------:R-:W-:Y:S02]  /*1750*/  LOP3.LUT R22, R82, 0x100, RZ, 0xfc, !PT ;  /* 0x0000010052167812 */ /* 0x000fe400078efcff */
[----:B------:R-:W-:Y:S01]  /*1760*/  LOP3.LUT R63, R63, 0xffffffbf, RZ, 0xc0, !PT ;  /* 0xffffffbf3f3f7812 */ /* 0x000fe200078ec0ff */
[----:B------:R-:W3:Y:S01]  /*1770*/  @!P4 LDG.E.U16 R9, desc[UR6][R4.64+0x80] ;  /* 0x000080060409c981 */ /* 0x000ee2000c1e1500 */
[----:B------:R-:W-:-:S02]  /*1780*/  PRMT R0, RZ, 0x7610, R0 ;  /* 0x00007610ff007816 */ /* 0x000fc40000000000 */
[----:B------:R-:W-:Y:S01]  /*1790*/  @P1 LOP3.LUT R63, R63, 0x40, RZ, 0xfc, !PT ;  /* 0x000000403f3f1812 */ /* 0x000fe200078efcff */
[----:B------:R-:W4:Y:S01]  /*17a0*/  @!P6 LDG.E.U16 R7, desc[UR6][R4.64] ;  /* 0x000000060407e981 */ /* 0x000f22000c1e1500 */
[----:B------:R-:W-:Y:S02]  /*17b0*/  PRMT R6, RZ, 0x7610, R6 ;  /* 0x00007610ff067816 */ /* 0x000fe40000000006 */
[----:B------:R-:W-:Y:S01]  /*17c0*/  LOP3.LUT R63, R63, 0xffffffdf, RZ, 0xc0, !PT ;  /* 0xffffffdf3f3f7812 */ /* 0x000fe200078ec0ff */
[----:B------:R-:W5:Y:S01]  /*17d0*/  @!P5 LDG.E.U16 R0, desc[UR6][R4.64+0x40] ;  /* 0x000040060400d981 */ /* 0x000f62000c1e1500 */
[----:B------:R-:W-:Y:S02]  /*17e0*/  LOP3.LUT R24, R82, 0x120, RZ, 0xfc, !PT ;  /* 0x0000012052187812 */ /* 0x000fe400078efcff */
[----:B------:R-:W-:Y:S01]  /*17f0*/  @P0 LOP3.LUT R63, R63, 0x20, RZ, 0xfc, !PT ;  /* 0x000000203f3f0812 */ /* 0x000fe200078efcff */
[----:B------:R-:W2:Y:S01]  /*1800*/  @!P3 LDG.E.U16 R6, desc[UR6][R4.64+0xc0] ;  /* 0x0000c0060406b981 */ /* 0x000ea2000c1e1500 */
[----:B------:R-:W-:-:S02]  /*1810*/  ISETP.GE.AND P0, PT, R20, R65, PT ;  /* 0x000000411400720c */ /* 0x000fc40003f06270 */
[----:B------:R-:W-:Y:S01]  /*1820*/  LOP3.LUT R63, R63, 0xfffff7ff, RZ, 0xc0, !PT ;  /* 0xfffff7ff3f3f7812 */ /* 0x000fe200078ec0ff */
[----:B------:R-:W2:Y:S01]  /*1830*/  @!P2 LDG.E.U16 R11, desc[UR6][R4.64+0x100] ;  /* 0x00010006040ba981 */ /* 0x000ea2000c1e1500 */
[C---:B------:R-:W-:Y:S02]  /*1840*/  LOP3.LUT R26, R82.reuse, 0x140, RZ, 0xfc, !PT ;  /* 0x00000140521a7812 */ /* 0x040fe400078efcff */
[----:B------:R-:W-:Y:S01]  /*1850*/  @P6 LOP3.LUT R63, R63, 0x800, RZ, 0xfc, !PT ;  /* 0x000008003f3f6812 */ /* 0x000fe200078efcff */
[----:B------:R-:W2:Y:S01]  /*1860*/  @!P1 LDG.E.U16 R8, desc[UR6][R4.64+0x140] ;  /* 0x0001400604089981 */ /* 0x000ea2000c1e1500 */
[C---:B------:R-:W-:Y:S02]  /*1870*/  LOP3.LUT R28, R82.reuse, 0x160, RZ, 0xfc, !PT ;  /* 0x00000160521c7812 */ /* 0x040fe400078efcff */
[----:B------:R-:W-:Y:S02]  /*1880*/  LOP3.LUT R63, R63, 0xffffffef, RZ, 0xc0, !PT ;  /* 0xffffffef3f3f7812 */ /* 0x000fe400078ec0ff */
[----:B------:R-:W-:Y:S01]  /*1890*/  LOP3.LUT R30, R82, 0x180, RZ, 0xfc, !PT ;  /* 0x00000180521e7812 */ /* 0x000fe200078efcff */
[----:B------:R-:W2:Y:S01]  /*18a0*/  @!P0 LDG.E.U16 R10, desc[UR6][R4.64+0x1c0] ;  /* 0x0001c006040a8981 */ /* 0x000ea2000c1e1500 */
[----:B------:R-:W-:-:S02]  /*18b0*/  @P0 LOP3.LUT R63, R63, 0x10, RZ, 0xfc, !PT ;  /* 0x000000103f3f0812 */ /* 0x000fc400078efcff */
[-C--:B------:R-:W-:Y:S02]  /*18c0*/  ISETP.GE.AND P0, PT, R22, R65.reuse, PT ;  /* 0x000000411600720c */ /* 0x080fe40003f06270 */
[----:B------:R-:W-:Y:S02]  /*18d0*/  LOP3.LUT R32, R82, 0x1a0, RZ, 0xfc, !PT ;  /* 0x000001a052207812 */ /* 0x000fe400078efcff */
[-C--:B------:R-:W-:Y:S02]  /*18e0*/  ISETP.GE.AND P6, PT, R24, R65.reuse, PT ;  /* 0x000000411800720c */ /* 0x080fe40003fc6270 */
[----:B------:R-:W-:Y:S02]  /*18f0*/  LOP3.LUT R34, R82, 0x1c0, RZ, 0xfc, !PT ;  /* 0x000001c052227812 */ /* 0x000fe400078efcff */
[----:B------:R-:W-:Y:S02]  /*1900*/  LOP3.LUT R63, R63, 0xfffffff7, RZ, 0xc0, !PT ;  /* 0xfffffff73f3f7812 */ /* 0x000fe400078ec0ff */
[----:B------:R-:W-:-:S02]  /*1910*/  ISETP.GE.AND P5, PT, R26, R65, PT ;  /* 0x000000411a00720c */ /* 0x000fc40003fa6270 */
[----:B------:R-:W-:Y:S01]  /*1920*/  LOP3.LUT R36, R82, 0x1e0, RZ, 0xfc, !PT ;  /* 0x000001e052247812 */ /* 0x000fe200078efcff */
[----:B------:R-:W2:Y:S01]  /*1930*/  @!P0 LDG.E.U16 R15, desc[UR6][R4.64+0x200] ;  /* 0x00020006040f8981 */ /* 0x000ea2000c1e1500 */
[-C--:B------:R-:W-:Y:S02]  /*1940*/  ISETP.GE.AND P4, PT, R28, R65.reuse, PT ;  /* 0x000000411c00720c */ /* 0x080fe40003f86270 */
[-C--:B------:R-:W-:Y:S01]  /*1950*/  ISETP.GE.AND P3, PT, R30, R65.reuse, PT ;  /* 0x000000411e00720c */ /* 0x080fe20003f66270 */
[----:B------:R-:W2:Y:S01]  /*1960*/  @!P6 LDG.E.U16 R12, desc[UR6][R4.64+0x240] ;  /* 0x00024006040ce981 */ /* 0x000ea2000c1e1500 */
[-C--:B------:R-:W-:Y:S02]  /*1970*/  ISETP.GE.AND P2, PT, R32, R65.reuse, PT ;  /* 0x000000412000720c */ /* 0x080fe40003f46270 */
[----:B------:R-:W-:Y:S02]  /*1980*/  @P0 LOP3.LUT R63, R63, 0x8, RZ, 0xfc, !PT ;  /* 0x000000083f3f0812 */ /* 0x000fe400078efcff */
[-C--:B------:R-:W-:Y:S01]  /*1990*/  ISETP.GE.AND P1, PT, R34, R65.reuse, PT ;  /* 0x000000412200720c */ /* 0x080fe20003f26270 */
[----:B------:R-:W2:Y:S01]  /*19a0*/  @!P5 LDG.E.U16 R17, desc[UR6][R4.64+0x280] ;  /* 0x000280060411d981 */ /* 0x000ea2000c1e1500 */
[----:B------:R-:W-:-:S03]  /*19b0*/  ISETP.GE.AND P0, PT, R36, R65, PT ;  /* 0x000000412400720c */ /* 0x000fc60003f06270 */
[----:B------:R-:W2:Y:S04]  /*19c0*/  @!P4 LDG.E.U16 R14, desc[UR6][R4.64+0x2c0] ;  /* 0x0002c006040ec981 */ /* 0x000ea8000c1e1500 */
[----:B------:R-:W2:Y:S04]  /*19d0*/  @!P3 LDG.E.U16 R19, desc[UR6][R4.64+0x300] ;  /* 0x000300060413b981 */ /* 0x000ea8000c1e1500 */
[----:B------:R-:W2:Y:S04]  /*19e0*/  @!P2 LDG.E.U16 R16, desc[UR6][R4.64+0x340] ;  /* 0x000340060410a981 */ /* 0x000ea8000c1e1500 */
[----:B------:R-:W2:Y:S04]  /*19f0*/  @!P1 LDG.E.U16 R21, desc[UR6][R4.64+0x380] ;  /* 0x0003800604159981 */ /* 0x000ea8000c1e1500 */
[----:B------:R1:W2:Y:S01]  /*1a00*/  @!P0 LDG.E.U16 R18, desc[UR6][R4.64+0x3c0] ;  /* 0x0003c00604128981 */ /* 0x0002a2000c1e1500 */
        /* <DEDUP_REMOVED lines=14> */
[----:B------:R-:W-:Y:S01]  /*1af0*/  LEA.HI.SX32 R23, R23, R20, 0x1b ;  /* 0x0000001417177211 */ /* 0x000fe200078fdaff */
[----:B------:R-:W-:Y:S01]  /*1b00*/  VIADD R35, R20, 0x100 ;  /* 0x0000010014237836 */ /* 0x000fe20000000000 */
[----:B------:R-:W-:-:S02]  /*1b10*/  P2R R87, PR, RZ, 0x40 ;  /* 0x00000040ff577803 */ /* 0x000fc40000000000 */
[C---:B-1----:R-:W-:Y:S01]  /*1b20*/  IADD3 R5, R20.reuse, 0xc0, RZ ;  /* 0x000000c014057810 */ /* 0x042fe20007ffe0ff */
[----:B------:R-:W-:Y:S01]  /*1b30*/  ULEA UR4, UR5, UR4, 0x18 ;  /* 0x0000000405047291 */ /* 0x000fe2000f8ec03f */
[-C--:B------:R-:W-:Y:S01]  /*1b40*/  LEA.HI.SX32 R25, R25, R20.reuse, 0x1b ;  /* 0x0000001419197211 */ /* 0x080fe200078fdaff */
[C---:B------:R-:W-:Y:S01]  /*1b50*/  VIADD R37, R20.reuse, 0x120 ;  /* 0x0000012014257836 */ /* 0x040fe20000000000 */
        /* <DEDUP_REMOVED lines=8> */
[----:B------:R-:W-:Y:S01]  /*1be0*/  LEA.HI.SX32 R31, R31, R20, 0x1b ;  /* 0x000000141f1f7211 */ /* 0x000fe200078fdaff */
[----:B------:R-:W-:Y:S01]  /*1bf0*/  IMAD.MOV.U32 R161, RZ, RZ, R159 ;  /* 0x000000ffffa17224 */ /* 0x000fe200078e009f */
[----:B------:R-:W-:Y:S01]  /*1c00*/  LEA R61, R23, UR4, 0x1 ;  /* 0x00000004173d7c11 */ /* 0x000fe2000f8e08ff */
[----:B------:R-:W-:Y:S01]  /*1c10*/  ULDC.U8 UR5, c[0x0][0x238] ;  /* 0x00008e0000057ab9 */ /* 0x000fe20000000000 */
[----:B------:R-:W-:-:S02]  /*1c20*/  IADD3 R39, R20, 0x140, RZ ;  /* 0x0000014014277810 */ /* 0x000fc40007ffe0ff */
        /* <DEDUP_REMOVED lines=10> */
[----:B------:R-:W-:Y:S02]  /*1cd0*/  IADD3 R47, R20, 0x1c0, RZ ;  /* 0x000001c0142f7810 */ /* 0x000fe40007ffe0ff */
        /* <DEDUP_REMOVED lines=35> */
[----:B-----5:R0:W-:Y:S04]  /*1f10*/  STS.U16 [R61+0x40], R0 ;  /* 0x000040003d007388 */ /* 0x0201e80000000400 */
[----:B---3--:R-:W-:Y:S04]  /*1f20*/  STS.U16 [R60+0x80], R9 ;  /* 0x000080093c007388 */ /* 0x008fe80000000400 */
[----:B--2---:R-:W-:Y:S01]  /*1f30*/  STS.U16 [R59+0xc0], R6 ;  /* 0x0000c0063b007388 */ /* 0x004fe20000000400 */
[----:B0-----:R-:W-:-:S03]  /*1f40*/  IMAD R0, R67, 0x10, R64 ;  /* 0x0000001043007824 */ /* 0x001fc600078e0240 */
[----:B------:R-:W-:Y:S04]  /*1f50*/  STS.U16 [R58+0x100], R11 ;  /* 0x0001000b3a007388 */ /* 0x000fe80000000400 */
[----:B------:R-:W-:Y:S01]  /*1f60*/  STS.U16 [R57+0x140], R8 ;  /* 0x0001400839007388 */ /* 0x000fe20000000400 */
[----:B------:R-:W-:-:S03]  /*1f70*/  LEA.HI.SX32 R0, R0, R0, 0x1b ;  /* 0x0000000000007211 */ /* 0x000fc600078fdaff */
        /* <DEDUP_REMOVED lines=101> */
[----:B0-----:R-:W-:-:S02]  /*25d0*/  SHF.L.U32 R45, R4, 0x10, RZ ;  /* 0x00000010042d7819 */ /* 0x001fc400000006ff */
[----:B------:R-:W0:Y:S03]  /*25e0*/  LDC R4, c[0x0][0x21c] ;  /* 0x00008700ff047b82 */ /* 0x000e260000000800 */
[----:B------:R-:W-:-:S05]  /*25f0*/  FADD.FTZ R45, R45, R152 ;  /* 0x000000982d2d7221 */ /* 0x000fca0000010000 */
[----:B------:R-:W-:-:S04]  /*2600*/  FSETP.GTU.FTZ.AND P5, PT, R45, 20, PT ;  /* 0x41a000002d00780b */ /* 0x000fc80003fbc000 */
[----:B------:R-:W-:Y:S01]  /*2610*/  ISETP.EQ.OR P5, PT, RZ, UR5, P5 ;  /* 0x00000005ff007c0c */ /* 0x000fe2000afa2670 */
[----:B-1----:R-:W-:-:S04]  /*2620*/  IMAD.U32 R37, R37, 0x10000, RZ ;  /* 0x0001000025257824 */ /* 0x002fc800078e00ff */
[----:B------:R-:W-:-:S08]  /*2630*/  FADD.FTZ R44, R37, R152 ;  /* 0x00000098252c7221 */ /* 0x000fd00000010000 */
        /* <DEDUP_REMOVED lines=32> */
.L_x_5172:
[----:B------:R-:W-:Y:S05]  /*2840*/  BSYNC B0 ;  /* 0x0000000000007941 */ /* 0x000fea0003800000 */
.L_x_5171:
[----:B------:R-:W-:Y:S01]  /*2850*/  FSETP.GTU.FTZ.AND P5, PT, R44, 20, PT ;  /* 0x41a000002c00780b */ /* 0x000fe20003fbc000 */
[----:B------:R-:W-:Y:S01]  /*2860*/  IMAD.U32 R39, R38, 0x10000, RZ ;  /* 0x0001000026277824 */ /* 0x000fe200078e00ff */
[----:B------:R-:W-:Y:S02]  /*2870*/  BSSY B0, `(.L_x_5173) ;  /* 0x0000023000007945 */ /* 0x000fe40003800000 */
[----:B------:R-:W-:Y:S01]  /*2880*/  ISETP.EQ.OR P5, PT, RZ, UR5, P5 ;  /* 0x00000005ff007c0c */ /* 0x000fe2000afa2670 */
[----:B------:R-:W-:-:S12]  /*2890*/  FADD.FTZ R39, R39, R152 ;  /* 0x0000009827277221 */ /* 0x000fd80000010000 */
        /* <DEDUP_REMOVED lines=32> */
.L_x_5174:
[----:B------:R-:W-:Y:S05]  /*2aa0*/  BSYNC B0 ;  /* 0x0000000000007941 */ /* 0x000fea0003800000 */
.L_x_5173:
        /* <DEDUP_REMOVED lines=37> */
.L_x_5176:
[----:B------:R-:W-:Y:S05]  /*2d00*/  BSYNC B0 ;  /* 0x0000000000007941 */ /* 0x000fea0003800000 */
.L_x_5175:
        /* <DEDUP_REMOVED lines=37> */
.L_x_5178:
[----:B------:R-:W-:Y:S05]  /*2f60*/  BSYNC B0 ;  /* 0x0000000000007941 */ /* 0x000fea0003800000 */
.L_x_5177:
        /* <DEDUP_REMOVED lines=37> */
.L_x_5180:
[----:B------:R-:W-:Y:S05]  /*31c0*/  BSYNC B0 ;  /* 0x0000000000007941 */ /* 0x000fea0003800000 */
.L_x_5179:
        /* <DEDUP_REMOVED lines=37> */
.L_x_5182:
[----:B------:R-:W-:Y:S05]  /*3420*/  BSYNC B0 ;  /* 0x0000000000007941 */ /* 0x000fea0003800000 */
.L_x_5181:
        /* <DEDUP_REMOVED lines=37> */
.L_x_5184:
[----:B------:R-:W-:Y:S05]  /*3680*/  BSYNC B0 ;  /* 0x0000000000007941 */ /* 0x000fea0003800000 */
.L_x_5183:
        /* <DEDUP_REMOVED lines=37> */
.L_x_5186:
[----:B------:R-:W-:Y:S05]  /*38e0*/  BSYNC B0 ;  /* 0x0000000000007941 */ /* 0x000fea0003800000 */
.L_x_5185:
        /* <DEDUP_REMOVED lines=37> */
.L_x_5188:
[----:B------:R-:W-:Y:S05]  /*3b40*/  BSYNC B0 ;  /* 0x0000000000007941 */ /* 0x000fea0003800000 */
.L_x_5187:
[----:B------:R-:W-:Y:S01]  /*3b50*/  FSETP.GTU.FTZ.AND P5, PT, R32, 20, PT ;  /* 0x41a000002000780b */ /* 0x000fe20003fbc000 */
[----:B--2---:R-:W-:Y:S01]  /*3b60*/  IMAD.U32 R25, R25, 0x10000, RZ ;  /* 0x0001000019197824 */ /* 0x004fe200078e00ff */
        /* <DEDUP_REMOVED lines=35> */
.L_x_5190:
[----:B------:R-:W-:Y:S05]  /*3da0*/  BSYNC B0 ;  /* 0x0000000000007941 */ /* 0x000fea0003800000 */
.L_x_5189:
[----:B------:R-:W-:Y:S01]  /*3db0*/  FSETP.GTU.FTZ.AND P5, PT, R31, 20, PT ;  /* 0x41a000001f00780b */ /* 0x000fe20003fbc000 */
[----:B------:R-:W-:Y:S01]  /*3dc0*/  IMAD.U32 R25, R24, 0x10000, RZ ;  /* 0x0001000018197824 */ /* 0x000fe200078e00ff */
        /* <DEDUP_REMOVED lines=37> */
.L_x_5192:
[----:B------:R-:W-:Y:S05]  /*4020*/  BSYNC B0 ;  /* 0x0000000000007941 */ /* 0x000fea0003800000 */
.L_x_5191:
[----:B------:R-:W-:Y:S01]  /*4030*/  FSETP.GTU.FTZ.AND P5, PT, R30, 20, PT ;  /* 0x41a000001e00780b */ /* 0x000fe20003fbc000 */
[----:B------:R-:W-:Y:S01]  /*4040*/  IMAD.U32 R23, R23, 0x10000, RZ ;  /* 0x0001000017177824 */ /* 0x000fe200078e00ff */
[----:B------:R-:W-:Y:S01]  /*4050*/  BSSY B0, `(.L_x_5193) ;  /* 0x0000025000007945 */ /* 0x000fe20003800000 */
[----:B------:R-:W-:Y:S01]  /*4060*/  MOV R157, R159 ;  /* 0x0000009f009d7202 */ /* 0x000fe20000000f00 */
[----:B------:R-:W-:Y:S01]  /*4070*/  IMAD.MOV.U32 R159, RZ, RZ, R161 ;  /* 0x000000ffff9f7224 */ /* 0x000fe200078e00a1 */
        /* <DEDUP_REMOVED lines=34> */
.L_x_5194:
[----:B------:R-:W-:Y:S05]  /*42a0*/  BSYNC B0 ;  /* 0x0000000000007941 */ /* 0x000fea0003800000 */
.L_x_5193:
[----:B------:R-:W-:Y:S01]  /*42b0*/  FSETP.GTU.FTZ.AND P5, PT, R29, 20, PT ;  /* 0x41a000001d00780b */ /* 0x000fe20003fbc000 */
[----:B------:R-:W-:Y:S01]  /*42c0*/  BSSY B0, `(.L_x_5195) ;  /* 0x0000029000007945 */ /* 0x000fe20003800000 */
[----:B------:R-:W-:Y:S01]  /*42d0*/  SHF.L.U32 R23, R22, 0x10, RZ ;  /* 0x0000001016177819 */ /* 0x000fe200000006ff */
[----:B------:R-:W-:Y:S01]  /*42e0*/  IMAD.U32 R142, R20, 0x10000, RZ ;  /* 0x00010000148e7824 */ /* 0x000fe200078e00ff */
[----:B------:R-:W-:Y:S01]  /*42f0*/  ISETP.EQ.OR P5, PT, RZ, UR5, P5 ;  /* 0x00000005ff007c0c */ /* 0x000fe2000afa2670 */
[----:B------:R-:W-:Y:S01]  /*4300*/  IMAD.U32 R2, R19, 0x10000, RZ ;  /* 0x0001000013027824 */ /* 0x000fe200078e00ff */
[----:B------:R-:W-:Y:S01]  /*4310*/  SHF.L.U32 R144, R16, 0x10, RZ ;  /* 0x0000001010907819 */ /* 0x000fe200000006ff */
[----:B------:R-:W-:Y:S02]  /*4320*/  IMAD.U32 R40, R18, 0x10000, RZ ;  /* 0x0001000012287824 */ /* 0x000fe400078e00ff */
[----:B------:R-:W-:Y:S01]  /*4330*/  FADD.FTZ R28, R23, R152 ;  /* 0x00000098171c7221 */ /* 0x000fe20000010000 */
[----:B------:R-:W-:-:S07]  /*4340*/  IMAD.U32 R3, R17, 0x10000, RZ ;  /* 0x0001000011037824 */ /* 0x000fce00078e00ff */
[----:B------:R-:W-:Y:S05]  /*4350*/  @P5 BRA `(.L_x_5196) ;  /* 0x00000000007c5947 */ /* 0x000fea0003800000 */
[----:B------:R-:W-:Y:S01]  /*4360*/  FMUL.FTZ R29, R29, 1.4426950216293334961 ;  /* 0x3fb8aa3b1d1d7820 */ /* 0x000fe20000410000 */
[----:B------:R-:W-:Y:S01]  /*4370*/  IMAD.MOV.U32 R23, RZ, RZ, 0x3e800000 ;  /* 0x3e800000ff177424 */ /* 0x000fe200078e00ff */
[----:B------:R-:W-:Y:S02]  /*4380*/  HFMA2.MMA R20, -RZ, RZ, 1.3056640625, -1.8671875 ;  /* 0x3d39bf78ff147435 */ /* 0x000fe400000001ff */
        /* <DEDUP_REMOVED lines=28> */
.L_x_5196:
[----:B------:R-:W-:Y:S05]  /*4550*/  BSYNC B0 ;  /* 0x0000000000007941 */ /* 0x000fea0003800000 */
.L_x_5195:
[----:B------:R-:W-:Y:S01]  /*4560*/  FSETP.GTU.FTZ.AND P5, PT, R28, 20, PT ;  /* 0x41a000001c00780b */ /* 0x000fe20003fbc000 */
[----:B------:R-:W-:Y:S01]  /*4570*/  IMAD.U32 R21, R21, 0x10000, RZ ;  /* 0x0001000015157824 */ /* 0x000fe200078e00ff */
[----:B------:R-:W-:Y:S01]  /*4580*/  BSSY B0, `(.L_x_5197) ;  /* 0x0000028000007945 */ /* 0x000fe20003800000 */
        /* <DEDUP_REMOVED lines=39> */
.L_x_5198:
[----:B------:R-:W-:Y:S05]  /*4800*/  BSYNC B0 ;  /* 0x0000000000007941 */ /* 0x000fea0003800000 */
.L_x_5197:
        /* <DEDUP_REMOVED lines=42> */
.L_x_5200:
[----:B------:R-:W-:Y:S05]  /*4ab0*/  BSYNC B0 ;  /* 0x0000000000007941 */ /* 0x000fea0003800000 */
.L_x_5199:
[----:B------:R-:W-:Y:S01]  /*4ac0*/  FSETP.GTU.FTZ.AND P5, PT, R26, 20, PT ;  /* 0x41a000001a00780b */ /* 0x000fe20003fbc000 */
[----:B------:R-:W-:Y:S01]  /*4ad0*/  BSSY B0, `(.L_x_5201) ;  /* 0x0000029000007945 */ /* 0x000fe20003800000 */
[----:B------:R-:W-:Y:S01]  /*4ae0*/  SHF.L.U32 R0, R0, 0x10, RZ ;  /* 0x0000001000007819 */ /* 0x000fe200000006ff */
        /* <DEDUP_REMOVED lines=39> */
.L_x_5202:
[----:B------:R-:W-:Y:S05]  /*4d60*/  BSYNC B0 ;  /* 0x0000000000007941 */ /* 0x000fea0003800000 */
.L_x_5201:
        /* <DEDUP_REMOVED lines=42> */
[----:B------:R-:W-:-:S07]  /*5010*/  IMAD.IADD R150, R85, 0x1, R89 ;  /* 0x0000000155967824 */ /* 0x000fce00078e0259 */
.L_x_5213:
        /* <DEDUP_REMOVED lines=14> */
[----:B------:R-:W-:Y:S01]  /*5100*/  IADD3 R41, R43, R41, RZ ;  /* 0x000000292b297210 */ /* 0x000fe20007ffe0ff */
[C---:B------:R-:W-:Y:S01]  /*5110*/  IMAD R43, R93.reuse, UR12, RZ ;  /* 0x0000000c5d2b7c24 */ /* 0x040fe2000f8e02ff */
[----:B------:R-:W-:Y:S01]  /*5120*/  P2R R99, PR, RZ, 0x10 ;  /* 0x00000010ff637803 */ /* 0x000fe20000000000 */
[----:B------:R-:W-:Y:S01]  /*5130*/  IMAD R95, R93, UR8, RZ ;  /* 0x000000085d5f7c24 */ /* 0x000fe2000f8e02ff */
[----:B------:R-:W-:Y:S01]  /*5140*/  LEA.HI.X R41, R42, R72, R41, 0x1, P5 ;  /* 0x000000482a297211 */ /* 0x000fe200028f0c29 */
[----:B------:R-:W-:Y:S01]  /*5150*/  IMAD R43, R0, UR13, R43 ;  /* 0x0000000d002b7c24 */ /* 0x000fe2000f8e022b */
[----:B------:R-:W-:Y:S01]  /*5160*/  LEA R42, P5, R86, R73, 0x1 ;  /* 0x00000049562a7211 */ /* 0x000fe200078a08ff */
[C---:B------:R-:W-:Y:S01]  /*5170*/  IMAD.WIDE.U32 R88, R0.reuse, UR8, R88 ;  /* 0x0000000800587c25 */ /* 0x040fe2000f8e0058 */
[----:B------:R-:W-:Y:S02]  /*5180*/  LOP3.LUT P4, RZ, R63, 0x200, RZ, 0xc0, !PT ;  /* 0x000002003fff7812 */ /* 0x000fe4000788c0ff */
[----:B------:R-:W-:Y:S01]  /*5190*/  P2R R103, PR, RZ, 0x8 ;  /* 0x00000008ff677803 */ /* 0x000fe20000000000 */
[----:B------:R-:W-:Y:S01]  /*51a0*/  IMAD.IADD R43, R87, 0x1, R43 ;  /* 0x00000001572b7824 */ /* 0x000fe200078e022b */
[----:B------:R-:W-:Y:S01]  /*51b0*/  P2R R98, PR, RZ, 0x10 ;  /* 0x00000010ff627803 */ /* 0x000fe20000000000 */
[----:B------:R-:W-:Y:S01]  /*51c0*/  IMAD R95, R0, UR9, R95 ;  /* 0x00000009005f7c24 */ /* 0x000fe2000f8e025f */
[----:B------:R-:W-:-:S02]  /*51d0*/  LOP3.LUT P4, RZ, R63, 0x400, RZ, 0xc0, !PT ;  /* 0x000004003fff7812 */ /* 0x000fc4000788c0ff */
[----:B------:R-:W-:Y:S02]  /*51e0*/  LEA.HI.X R43, R86, R71, R43, 0x1, P5 ;  /* 0x00000047562b7211 */ /* 0x000fe400028f0c2b */
[----:B0-----:R-:W0:Y:S01]  /*51f0*/  LDC.64 R86, c[0x0][0x300] ;  /* 0x0000c000ff567b82 */ /* 0x001e220000000a00 */
[----:B------:R-:W-:Y:S02]  /*5200*/  P2R R96, PR, RZ, 0x10 ;  /* 0x00000010ff607803 */ /* 0x000fe40000000000 */
[----:B------:R-:W-:Y:S02]  /*5210*/  LOP3.LUT P4, RZ, R63, 0x800, RZ, 0xc0, !PT ;  /* 0x000008003fff7812 */ /* 0x000fe4000788c0ff */
[----:B------:R-:W-:Y:S02]  /*5220*/  IADD3 R89, R89, R95, RZ ;  /* 0x0000005f59597210 */ /* 0x000fe40007ffe0ff */
[----:B------:R-:W-:Y:S02]  /*5230*/  PRMT R95, RZ, 0x7610, R95 ;  /* 0x00007610ff5f7816 */ /* 0x000fe4000000005f */
[----:B------:R-:W-:-:S02]  /*5240*/  LOP3.LUT P3, RZ, R63, 0x40, RZ, 0xc0, !PT ;  /* 0x000000403fff7812 */ /* 0x000fc4000786c0ff */
[----:B------:R-:W-:Y:S02]  /*5250*/  P2R R104, PR, RZ, 0x4 ;  /* 0x00000004ff687803 */ /* 0x000fe40000000000 */
[C---:B------:R-:W-:Y:S02]  /*5260*/  LOP3.LUT P2, RZ, R63.reuse, 0x20, RZ, 0xc0, !PT ;  /* 0x000000203fff7812 */ /* 0x040fe4000784c0ff */
[----:B------:R-:W-:Y:S02]  /*5270*/  P2R R105, PR, RZ, 0x2 ;  /* 0x00000002ff697803 */ /* 0x000fe40000000000 */
[C---:B------:R-:W-:Y:S02]  /*5280*/  LOP3.LUT P1, RZ, R63.reuse, 0x10, RZ, 0xc0, !PT ;  /* 0x000000103fff7812 */ /* 0x040fe4000782c0ff */
[----:B------:R-:W-:Y:S02]  /*5290*/  P2R R106, PR, RZ, 0x1 ;  /* 0x00000001ff6a7803 */ /* 0x000fe40000000000 */
[----:B------:R-:W-:-:S02]  /*52a0*/  LOP3.LUT P0, RZ, R63, 0x8, RZ, 0xc0, !PT ;  /* 0x000000083fff7812 */ /* 0x000fc4000780c0ff */
[----:B------:R-:W-:Y:S02]  /*52b0*/  PRMT R97, RZ, 0x7610, R97 ;  /* 0x00007610ff617816 */ /* 0x000fe40000000061 */
[C---:B0-----:R-:W-:Y:S02]  /*52c0*/  LEA R86, P5, R88.reuse, R86, 0x2 ;  /* 0x0000005658567211 */ /* 0x041fe400078a10ff */
[----:B------:R-:W-:Y:S02]  /*52d0*/  PRMT R100, RZ, 0x7610, R100 ;  /* 0x00007610ff647816 */ /* 0x000fe40000000064 */
[--C-:B------:R-:W-:Y:S02]  /*52e0*/  LEA.HI.X R87, R88, R87, R89.reuse, 0x2, P5 ;  /* 0x0000005758577211 */ /* 0x100fe400028f1459 */
[----:B------:R-:W-:Y:S02]  /*52f0*/  PRMT R89, RZ, 0x7610, R89 ;  /* 0x00007610ff597816 */ /* 0x000fe40000000059 */
[----:B------:R-:W-:Y:S01]  /*5300*/  PRMT R88, RZ, 0x7610, R88 ;  /* 0x00007610ff587816 */ /* 0x000fe20000000058 */
[----:B------:R-:W2:Y:S01]  /*5310*/  @!P3 LDG.E.U16 R100, desc[UR6][R40.64+0x140] ;  /* 0x000140062864b981 */ /* 0x000ea2000c1e1500 */
[----:B------:R-:W-:-:S02]  /*5320*/  PRMT R107, RZ, 0x7610, R107 ;  /* 0x00007610ff6b7816 */ /* 0x000fc4000000006b */
[----:B------:R-:W-:Y:S01]  /*5330*/  PRMT R108, RZ, 0x7610, R108 ;  /* 0x00007610ff6c7816 */ /* 0x000fe2000000006c */
[----:B------:R-:W3:Y:S01]  /*5340*/  @!P4 LDG.E.U16 R89, desc[UR6][R40.64] ;  /* 0x000000062859c981 */ /* 0x000ee2000c1e1500 */
[----:B------:R-:W-:Y:S02]  /*5350*/  ISETP.NE.AND P4, PT, R96, RZ, PT ;  /* 0x000000ff6000720c */ /* 0x000fe40003f85270 */
[----:B------:R-:W-:Y:S01]  /*5360*/  PRMT R109, RZ, 0x7610, R109 ;  /* 0x00007610ff6d7816 */ /* 0x000fe2000000006d */
[----:B------:R-:W4:Y:S01]  /*5370*/  @!P2 LDG.E.U16 R107, desc[UR6][R40.64+0x180] ;  /* 0x00018006286ba981 */ /* 0x000f22000c1e1500 */
[C---:B------:R-:W-:Y:S02]  /*5380*/  LOP3.LUT P5, RZ, R63.reuse, 0x4, RZ, 0xc0, !PT ;  /* 0x000000043fff7812 */ /* 0x040fe400078ac0ff */
[----:B------:R-:W-:Y:S01]  /*5390*/  LOP3.LUT P6, RZ, R63, 0x2, RZ, 0xc0, !PT ;  /* 0x000000023fff7812 */ /* 0x000fe200078cc0ff */
[----:B------:R-:W5:Y:S01]  /*53a0*/  @!P1 LDG.E.U16 R108, desc[UR6][R40.64+0x1c0] ;  /* 0x0001c006286c9981 */ /* 0x000f62000c1e1500 */
[----:B------:R-:W-:-:S02]  /*53b0*/  PRMT R110, RZ, 0x7610, R110 ;  /* 0x00007610ff6e7816 */ /* 0x000fc4000000006e */
[----:B------:R-:W-:Y:S01]  /*53c0*/  PRMT R111, RZ, 0x7610, R111 ;  /* 0x00007610ff6f7816 */ /* 0x000fe2000000006f */
[----:B------:R-:W5:Y:S01]  /*53d0*/  @!P0 LDG.E.U16 R109, desc[UR6][R40.64+0x200] ;  /* 0x00020006286d8981 */ /* 0x000f62000c1e1500 */
[----:B------:R-:W-:Y:S02]  /*53e0*/  PRMT R112, RZ, 0x7610, R112 ;  /* 0x00007610ff707816 */ /* 0x000fe40000000070 */
[----:B------:R-:W-:Y:S01]  /*53f0*/  PRMT R113, RZ, 0x7610, R113 ;  /* 0x00007610ff717816 */ /* 0x000fe20000000071 */
[----:B------:R-:W2:Y:S01]  /*5400*/  @!P4 LDG.E.U16 R88, desc[UR6][R40.64+0x40] ;  /* 0x000040062858c981 */ /* 0x000ea2000c1e1500 */
[----:B------:R-:W-:Y:S02]  /*5410*/  ISETP.NE.AND P4, PT, R98, RZ, PT ;  /* 0x000000ff6200720c */ /* 0x000fe40003f85270 */
[----:B------:R-:W-:Y:S01]  /*5420*/  ISETP.NE.AND P3, PT, R103, RZ, PT ;  /* 0x000000ff6700720c */ /* 0x000fe20003f65270 */
[----:B------:R-:W5:Y:S01]  /*5430*/  @!P5 LDG.E.U16 R110, desc[UR6][R40.64+0x240] ;  /* 0x00024006286ed981 */ /* 0x000f62000c1e1500 */
[----:B------:R-:W-:-:S02]  /*5440*/  ISETP.NE.AND P2, PT, R104, RZ, PT ;  /* 0x000000ff6800720c */ /* 0x000fc40003f45270 */
        /* <DEDUP_REMOVED lines=32> */
[----:B------:R1:W-:Y:S04]  /*5650*/  STS.U16 [R50+0x300], R113 ;  /* 0x0003007132007388 */ /* 0x0003e80000000400 */
[----:B------:R-:W-:Y:S04]  /*5660*/  STS.U16 [R49+0x340], R114 ;  /* 0x0003407231007388 */ /* 0x000fe80000000400 */
[----:B------:R-:W-:Y:S04]  /*5670*/  STS.U16 [R48+0x380], R115 ;  /* 0x0003807330007388 */ /* 0x000fe80000000400 */
[----:B------:R-:W-:Y:S01]  /*5680*/  STS.U16 [R47+0x3c0], R116 ;  /* 0x0003c0742f007388 */ /* 0x000fe20000000400 */
[----:B------:R-:W-:-:S03]  /*5690*/  NOP ;  /* 0x0000000000007918 */ /* 0x000fc60000000000 */
[----:B------:R-:W2:Y:S04]  /*56a0*/  LDS.U16 R56, [R46+0x1e] ;  /* 0x00001e002e387984 */ /* 0x000ea80000000400 */
[----:B------:R-:W3:Y:S01]  /*56b0*/  LDS.U16 R47, [R46] ;  /* 0x000000002e2f7984 */ /* 0x000ee20000000400 */
[----:B------:R-:W-:-:S04]  /*56c0*/  FMUL.FTZ R41, R86, 1.4426950216293334961 ;  /* 0x3fb8aa3b56297820 */ /* 0x000fc80000410000 */
[----:B0-----:R-:W-:-:S06]  /*56d0*/  FMUL.FTZ R53, R41, R26 ;  /* 0x0000001a29357220 */ /* 0x001fcc0000410000 */
[----:B------:R-:W0:Y:S01]  /*56e0*/  MUFU.EX2 R53, R53 ;  /* 0x0000003500357308 */ /* 0x000e220000000800 */
[----:B-1----:R-:W-:-:S04]  /*56f0*/  IADD3 R50, R40, 0xf, RZ ;  /* 0x0000000f28327810 */ /* 0x002fc80007ffe0ff */
[----:B------:R-:W-:Y:S01]  /*5700*/  ISETP.GE.U32.AND P5, PT, R50, R65, PT ;  /* 0x000000413200720c */ /* 0x000fe20003fa6070 */
[----:B--2---:R-:W-:-:S04]  /*5710*/  IMAD.U32 R51, R56, 0x10000, RZ ;  /* 0x0001000038337824 */ /* 0x004fc800078e00ff */
[----:B------:R-:W-:Y:S01]  /*5720*/  FMUL.FTZ R51, R2, R51 ;  /* 0x0000003302337220 */ /* 0x000fe20000410000 */
[----:B---3--:R-:W-:Y:S01]  /*5730*/  IMAD.U32 R47, R47, 0x10000, RZ ;  /* 0x000100002f2f7824 */ /* 0x008fe200078e00ff */
[----:B0-----:R-:W-:-:S03]  /*5740*/  FSEL R110, R53, 1, !P5 ;  /* 0x3f800000356e7808 */ /* 0x001fc60006800000 */
[----:B------:R-:W-:Y:S01]  /*5750*/  FSEL R111, R51, RZ, !P5 ;  /* 0x000000ff336f7208 */ /* 0x000fe20006800000 */
[----:B------:R-:W-:Y:S01]  /*5760*/  FMUL.FTZ R47, R142, R47 ;  /* 0x0000002f8e2f7220 */ /* 0x000fe20000410000 */
[----:B------:R-:W-:-:S04]  /*5770*/  ISETP.GE.U32.AND P5, PT, R40, R65, PT ;  /* 0x000000412800720c */ /* 0x000fc80003fa6070 */
[----:B------:R-:W-:Y:S02]  /*5780*/  FSEL R113, R47, RZ, !P5 ;  /* 0x000000ff2f717208 */ /* 0x000fe40006800000 */
[----:B------:R-:W0:Y:S01]  /*5790*/  LDS.U16 R47, [R46+0x2] ;  /* 0x000002002e2f7984 */ /* 0x000e220000000400 */
[----:B------:R-:W-:-:S06]  /*57a0*/  FMUL.FTZ R49, R41, R45 ;  /* 0x0000002d29317220 */ /* 0x000fcc0000410000 */
[----:B------:R-:W1:Y:S01]  /*57b0*/  MUFU.EX2 R49, R49 ;  /* 0x0000003100317308 */ /* 0x000e620000000800 */
[----:B------:R-:W-:Y:S01]  /*57c0*/  IADD3 R50, R40, 0x1, RZ ;  /* 0x0000000128327810 */ /* 0x000fe20007ffe0ff */
[----:B0-----:R-:W-:Y:S02]  /*57d0*/  IMAD.U32 R48, R47, 0x10000, RZ ;  /* 0x000100002f307824 */ /* 0x001fe400078e00ff */
[----:B------:R-:W0:Y:S01]  /*57e0*/  LDS.U16 R47, [R46+0x4] ;  /* 0x000004002e2f7984 */ /* 0x000e220000000400 */
[----:B-1----:R-:W-:Y:S01]  /*57f0*/  FSEL R112, R49, 1, !P5 ;  /* 0x3f80000031707808 */ /* 0x002fe20006800000 */
[----:B------:R-:W-:Y:S01]  /*5800*/  FMUL.FTZ R48, R9, R48 ;  /* 0x0000003009307220 */ /* 0x000fe20000410000 */
[----:B------:R-:W-:-:S04]  /*5810*/  ISETP.GE.U32.AND P5, PT, R50, R65, PT ;  /* 0x000000413200720c */ /* 0x000fc80003fa6070 */
[----:B------:R-:W-:Y:S01]  /*5820*/  FSEL R115, R48, RZ, !P5 ;  /* 0x000000ff30737208 */ /* 0x000fe20006800000 */
[C---:B------:R-:W-:Y:S01]  /*5830*/  FMUL.FTZ R51, R41.reuse, R44 ;  /* 0x0000002c29337220 */ /* 0x040fe20000410000 */
[----:B------:R-:W-:-:S05]  /*5840*/  FMUL.FTZ R49, R41, R39 ;  /* 0x0000002729317220 */ /* 0x000fca0000410000 */
[----:B------:R-:W1:Y:S01]  /*5850*/  MUFU.EX2 R51, R51 ;  /* 0x0000003300337308 */ /* 0x000e620000000800 */
[----:B0-----:R-:W-:Y:S02]  /*5860*/  IMAD.U32 R48, R47, 0x10000, RZ ;  /* 0x000100002f307824 */ /* 0x001fe400078e00ff */
        /* <DEDUP_REMOVED lines=9> */
[----:B------:R-:W-:Y:S02]  /*5900*/  ISETP.GE.U32.AND P5, PT, R48, R65, PT ;  /* 0x000000413000720c */ /* 0x000fe40003fa6070 */
[----:B0-----:R-:W-:-:S05]  /*5910*/  SHF.L.U32 R47, R47, 0x10, RZ ;  /* 0x000000102f2f7819 */ /* 0x001fca00000006ff */
        /* <DEDUP_REMOVED lines=8> */
[----:B0-----:R-:W-:-:S04]  /*59a0*/  IMAD.U32 R47, R47, 0x10000, RZ ;  /* 0x000100002f2f7824 */ /* 0x001fc800078e00ff */
[----:B------:R-:W-:-:S05]  /*59b0*/  FMUL.FTZ R47, R144, R47 ;  /* 0x0000002f902f7220 */ /* 0x000fca0000410000 */
[----:B------:R-:W-:Y:S02]  /*59c0*/  FSEL R121, R47, RZ, !P5 ;  /* 0x000000ff2f797208 */ /* 0x000fe40006800000 */
[----:B------:R-:W0:Y:S01]  /*59d0*/  LDS.U16 R47, [R46+0xa] ;  /* 0x00000a002e2f7984 */ /* 0x000e220000000400 */
[----:B------:R-:W-:-:S06]  /*59e0*/  FMUL.FTZ R49, R41, R37 ;  /* 0x0000002529317220 */ /* 0x000fcc0000410000 */
[----:B------:R-:W1:Y:S01]  /*59f0*/  MUFU.EX2 R49, R49 ;  /* 0x0000003100317308 */ /* 0x000e620000000800 */
[----:B------:R-:W-:Y:S02]  /*5a00*/  VIADD R50, R40, 0x5 ;  /* 0x0000000528327836 */ /* 0x000fe40000000000 */
        /* <DEDUP_REMOVED lines=9> */
[----:B0-----:R-:W-:Y:S02]  /*5aa0*/  SHF.L.U32 R48, R47, 0x10, RZ ;  /* 0x000000102f307819 */ /* 0x001fe400000006ff */
        /* <DEDUP_REMOVED lines=10> */
[----:B0-----:R-:W-:-:S04]  /*5b50*/  IMAD.U32 R47, R47, 0x10000, RZ ;  /* 0x000100002f2f7824 */ /* 0x001fc800078e00ff */
        /* <DEDUP_REMOVED lines=15> */
[----:B0-----:R-:W-:Y:S02]  /*5c50*/  SHF.L.U32 R48, R47, 0x10, RZ ;  /* 0x000000102f307819 */ /* 0x001fe400000006ff */
[----:B------:R-:W0:Y:S01]  /*5c60*/  LDS.U16 R47, [R46+0x14] ;  /* 0x000014002e2f7984 */ /* 0x000e220000000400 */
[----:B-1----:R-:W-:Y:S02]  /*5c70*/  FSEL R128, R49, 1, !P5 ;  /* 0x3f80000031807808 */ /* 0x002fe40006800000 */
        /* <DEDUP_REMOVED lines=17> */
[----:B0-----:R-:W-:-:S04]  /*5d90*/  IMAD.U32 R47, R47, 0x10000, RZ ;  /* 0x000100002f2f7824 */ /* 0x001fc800078e00ff */
        /* <DEDUP_REMOVED lines=10> */
[----:B------:R-:W-:Y:S01]  /*5e40*/  LOP3.LUT P6, RZ, R63, 0x20, RZ, 0xc0, !PT ;  /* 0x000000203fff7812 */ /* 0x000fe200078cc0ff */
[----:B------:R-:W-:-:S03]  /*5e50*/  VIADD R48, R40, 0xc ;  /* 0x0000000c28307836 */ /* 0x000fc60000000000 */
[----:B------:R-:W-:Y:S02]  /*5e60*/  P2R R99, PR, RZ, 0x40 ;  /* 0x00000040ff637803 */ /* 0x000fe40000000000 */
[----:B------:R-:W-:Y:S01]  /*5e70*/  LOP3.LUT P6, RZ, R63, 0x40, RZ, 0xc0, !PT ;  /* 0x000000403fff7812 */ /* 0x000fe200078cc0ff */
[----:B------:R-:W-:Y:S01]  /*5e80*/  FMUL.FTZ R49, R41, R29 ;  /* 0x0000001d29317220 */ /* 0x000fe20000410000 */
[----:B-1----:R-:W-:Y:S02]  /*5e90*/  FSEL R134, R50, 1, !P5 ;  /* 0x3f80000032867808 */ /* 0x002fe40006800000 */
[----:B------:R-:W-:Y:S02]  /*5ea0*/  P2R R101, PR, RZ, 0x40 ;  /* 0x00000040ff657803 */ /* 0x000fe40000000000 */
[----:B------:R-:W-:Y:S02]  /*5eb0*/  LOP3.LUT P6, RZ, R63, 0x80, RZ, 0xc0, !PT ;  /* 0x000000803fff7812 */ /* 0x000fe400078cc0ff */
[----:B------:R-:W-:Y:S01]  /*5ec0*/  ISETP.GE.U32.AND P5, PT, R48, R65, PT ;  /* 0x000000413000720c */ /* 0x000fe20003fa6070 */
[----:B------:R-:W-:Y:S01]  /*5ed0*/  FMUL.FTZ R51, R41, R28 ;  /* 0x0000001c29337220 */ /* 0x000fe20000410000 */
[----:B0-----:R-:W-:Y:S01]  /*5ee0*/  SHF.L.U32 R47, R47, 0x10, RZ ;  /* 0x000000102f2f7819 */ /* 0x001fe200000006ff */
[----:B------:R-:W0:Y:S04]  /*5ef0*/  MUFU.EX2 R49, R49 ;  /* 0x0000003100317308 */ /* 0x000e280000000800 */
[----:B------:R-:W-:Y:S01]  /*5f00*/  FMUL.FTZ R47, R148, R47 ;  /* 0x0000002f942f7220 */ /* 0x000fe20000410000 */
[----:B------:R-:W-:-:S02]  /*5f10*/  P2R R103, PR, RZ, 0x40 ;  /* 0x00000040ff677803 */ /* 0x000fc40000000000 */
[----:B------:R-:W-:Y:S02]  /*5f20*/  LOP3.LUT P6, RZ, R63, 0x100, RZ, 0xc0, !PT ;  /* 0x000001003fff7812 */ /* 0x000fe400078cc0ff */
[----:B------:R-:W-:Y:S02]  /*5f30*/  FSEL R137, R47, RZ, !P5 ;  /* 0x000000ff2f897208 */ /* 0x000fe40006800000 */
[----:B------:R-:W1:Y:S01]  /*5f40*/  LDS.U16 R47, [R46+0x1a] ;  /* 0x00001a002e2f7984 */ /* 0x000e620000000400 */
[----:B------:R-:W-:Y:S01]  /*5f50*/  P2R R104, PR, RZ, 0x40 ;  /* 0x00000040ff687803 */ /* 0x000fe20000000000 */
[----:B------:R-:W2:Y:S01]  /*5f60*/  MUFU.EX2 R51, R51 ;  /* 0x0000003300337308 */ /* 0x000ea20000000800 */
[----:B------:R-:W-:-:S04]  /*5f70*/  LOP3.LUT P6, RZ, R63, 0x200, RZ, 0xc0, !PT ;  /* 0x000002003fff7812 */ /* 0x000fc800078cc0ff */
[----:B------:R-:W-:Y:S02]  /*5f80*/  P2R R105, PR, RZ, 0x40 ;  /* 0x00000040ff697803 */ /* 0x000fe40000000000 */
[C---:B------:R-:W-:Y:S02]  /*5f90*/  LOP3.LUT P6, RZ, R63.reuse, 0x400, RZ, 0xc0, !PT ;  /* 0x000004003fff7812 */ /* 0x040fe400078cc0ff */
[----:B------:R-:W-:Y:S02]  /*5fa0*/  IADD3 R50, R40, 0xd, RZ ;  /* 0x0000000d28327810 */ /* 0x000fe40007ffe0ff */
[----:B------:R-:W-:Y:S02]  /*5fb0*/  P2R R106, PR, RZ, 0x40 ;  /* 0x00000040ff6a7803 */ /* 0x000fe40000000000 */
[----:B------:R-:W-:Y:S02]  /*5fc0*/  LOP3.LUT P6, RZ, R63, 0x800, RZ, 0xc0, !PT ;  /* 0x000008003fff7812 */ /* 0x000fe400078cc0ff */
[----:B0-----:R-:W-:-:S02]  /*5fd0*/  FSEL R136, R49, 1, !P5 ;  /* 0x3f80000031887808 */ /* 0x001fc40006800000 */
[----:B------:R-:W-:-:S04]  /*5fe0*/  ISETP.GE.U32.AND P5, PT, R50, R65, PT ;  /* 0x000000413200720c */ /* 0x000fc80003fa6070 */
[----:B--2---:R-:W-:Y:S02]  /*5ff0*/  FSEL R138, R51, 1, !P5 ;  /* 0x3f800000338a7808 */ /* 0x004fe40006800000 */
[----:B------:R-:W-:-:S06]  /*6000*/  PRMT R51, RZ, 0x7610, R51 ;  /* 0x00007610ff337816 */ /* 0x000fcc0000000033 */
[----:B------:R-:W2:Y:S01]  /*6010*/  @!P6 LDG.E.U16 R51, desc[UR6][R42.64] ;  /* 0x000000062a33e981 */ /* 0x000ea2000c1e1500 */
[----:B------:R-:W-:Y:S02]  /*6020*/  ISETP.NE.AND P6, PT, R106, RZ, PT ;  /* 0x000000ff6a00720c */ /* 0x000fe40003fc5270 */
[----:B------:R-:W-:Y:S01]  /*6030*/  PRMT R52, RZ, 0x7610, R52 ;  /* 0x00007610ff347816 */ /* 0x000fe20000000034 */
[----:B-1----:R-:W-:Y:S02]  /*6040*/  IMAD.U32 R48, R47, 0x10000, RZ ;  /* 0x000100002f307824 */ /* 0x002fe400078e00ff */
[----:B------:R-:W0:Y:S08]  /*6050*/  LDS.U16 R47, [R46+0x1c] ;  /* 0x00001c002e2f7984 */ /* 0x000e300000000400 */
[----:B------:R-:W3:Y:S01]  /*6060*/  @!P6 LDG.E.U16 R52, desc[UR6][R42.64+0x40] ;  /* 0x000040062a34e981 */ /* 0x000ee2000c1e1500 */
[----:B------:R-:W-:-:S02]  /*6070*/  ISETP.NE.AND P6, PT, R105, RZ, PT ;  /* 0x000000ff6900720c */ /* 0x000fc40003fc5270 */
[----:B------:R-:W-:Y:S02]  /*6080*/  PRMT R53, RZ, 0x7610, R53 ;  /* 0x00007610ff357816 */ /* 0x000fe40000000035 */
[----:B------:R-:W-:-:S09]  /*6090*/  PRMT R54, RZ, 0x7610, R54 ;  /* 0x00007610ff367816 */ /* 0x000fd20000000036 */
[----:B------:R-:W4:Y:S01]  /*60a0*/  @!P6 LDG.E.U16 R53, desc[UR6][R42.64+0x80] ;  /* 0x000080062a35e981 */ /* 0x000f22000c1e1500 */
[----:B------:R-:W-:Y:S01]  /*60b0*/  ISETP.NE.AND P6, PT, R104, RZ, PT ;  /* 0x000000ff6800720c */ /* 0x000fe20003fc5270 */
[----:B------:R-:W-:Y:S01]  /*60c0*/  FMUL.FTZ R48, R3, R48 ;  /* 0x0000003003307220 */ /* 0x000fe20000410000 */
[----:B------:R-:W-:-:S11]  /*60d0*/  PRMT R49, RZ, 0x7610, R49 ;  /* 0x00007610ff317816 */ /* 0x000fd60000000031 */
[----:B------:R-:W5:Y:S01]  /*60e0*/  @!P6 LDG.E.U16 R54, desc[UR6][R42.64+0xc0] ;  /* 0x0000c0062a36e981 */ /* 0x000f62000c1e1500 */
[----:B------:R-:W-:Y:S01]  /*60f0*/  ISETP.NE.AND P6, PT, R103, RZ, PT ;  /* 0x000000ff6700720c */ /* 0x000fe20003fc5270 */
[----:B------:R-:W-:Y:S01]  /*6100*/  VIADD R40, R40, 0xe ;  /* 0x0000000e28287836 */ /* 0x000fe20000000000 */
[----:B------:R-:W-:Y:S01]  /*6110*/  FSEL R139, R48, RZ, !P5 ;  /* 0x000000ff308b7208 */ /* 0x000fe20006800000 */
[----:B0-----:R-:W-:-:S03]  /*6120*/  IMAD.U32 R48, R47, 0x10000, RZ ;  /* 0x000100002f307824 */ /* 0x001fc600078e00ff */
[----:B------:R-:W-:Y:S01]  /*6130*/  ISETP.GE.U32.AND P5, PT, R40, R65, PT ;  /* 0x000000412800720c */ /* 0x000fe20003fa6070 */
[----:B------:R-:W-:-:S06]  /*6140*/  FMUL.FTZ R48, R149, R48 ;  /* 0x0000003095307220 */ /* 0x000fcc0000410000 */
        /* <DEDUP_REMOVED lines=34> */
[C---:B------:R-:W-:Y:S01]  /*6370*/  IADD3 R50, R64.reuse, R67, RZ ;  /* 0x0000004340327210 */ /* 0x040fe20007ffe0ff */
[----:B------:R-:W-:Y:S01]  /*6380*/  IMAD.IADD R55, R64, 0x1, R67 ;  /* 0x0000000140377824 */ /* 0x000fe200078e0243 */
[----:B------:R-:W-:-:S03]  /*6390*/  UMOV UR4, 0x400 ;  /* 0x0000040000047882 */ /* 0x000fc60000000000 */
[C---:B------:R-:W-:Y:S01]  /*63a0*/  VIADD R57, R50.reuse, 0x20 ;  /* 0x0000002032397836 */ /* 0x040fe20000000000 */
[----:B------:R-:W-:Y:S01]  /*63b0*/  LEA.HI.SX32 R55, R55, R55, 0x1b ;  /* 0x0000003737377211 */ /* 0x000fe200078fdaff */
[C---:B------:R-:W-:Y:S01]  /*63c0*/  VIADD R61, R50.reuse, 0x60 ;  /* 0x00000060323d7836 */ /* 0x040fe20000000000 */
[----:B------:R-:W-:Y:S02]  /*63d0*/  IADD3 R59, R50, 0x40, RZ ;  /* 0x00000040323b7810 */ /* 0x000fe40007ffe0ff */
[-C--:B------:R-:W-:Y:S02]  /*63e0*/  LEA.HI.SX32 R57, R57, R50.reuse, 0x1b ;  /* 0x0000003239397211 */ /* 0x080fe400078fdaff */
[-C--:B------:R-:W-:Y:S01]  /*63f0*/  LEA.HI.SX32 R59, R59, R50.reuse, 0x1b ;  /* 0x000000323b3b7211 */ /* 0x080fe200078fdaff */
[----:B-1----:R-:W-:Y:S01]  /*6400*/  ULEA UR4, UR5, UR4, 0x18 ;  /* 0x0000000405047291 */ /* 0x002fe2000f8ec03f */
[----:B0-----:R-:W-:-:S05]  /*6410*/  LEA.HI.SX32 R42, R61, R50, 0x1b ;  /* 0x000000323d2a7211 */ /* 0x001fca00078fdaff */
        /* <DEDUP_REMOVED lines=8> */
[C---:B------:R-:W-:Y:S01]  /*64a0*/  IADD3 R99, R50.reuse, 0x100, RZ ;  /* 0x0000010032637810 */ /* 0x040fe20007ffe0ff */
[----:B------:R-:W-:Y:S01]  /*64b0*/  VIADD R103, R50, 0x140 ;  /* 0x0000014032677836 */ /* 0x000fe20000000000 */
[----:B------:R-:W-:-:S02]  /*64c0*/  LEA.HI.SX32 R55, R55, R50, 0x1b ;  /* 0x0000003237377211 */ /* 0x000fc400078fdaff */
[-C--:B------:R-:W-:Y:S01]  /*64d0*/  LEA.HI.SX32 R57, R57, R50.reuse, 0x1b ;  /* 0x0000003239397211 */ /* 0x080fe200078fdaff */
[----:B------:R-:W-:Y:S01]  /*64e0*/  VIADD R105, R50, 0x180 ;  /* 0x0000018032697836 */ /* 0x000fe20000000000 */
[----:B------:R-:W-:Y:S02]  /*64f0*/  LEA R59, R42, UR4, 0x1 ;  /* 0x000000042a3b7c11 */ /* 0x000fe4000f8e08ff */
[----:B------:R-:W-:Y:S02]  /*6500*/  IADD3 R43, R50, 0x1c0, RZ ;  /* 0x000001c0322b7810 */ /* 0x000fe40007ffe0ff */
[-C--:B------:R-:W-:Y:S02]  /*6510*/  LEA.HI.SX32 R107, R107, R50.reuse, 0x1b ;  /* 0x000000326b6b7211 */ /* 0x080fe400078fdaff */
[-C--:B------:R-:W-:Y:S02]  /*6520*/  LEA.HI.SX32 R97, R97, R50.reuse, 0x1b ;  /* 0x0000003261617211 */ /* 0x080fe400078fdaff */
[----:B------:R-:W-:-:S02]  /*6530*/  LEA.HI.SX32 R99, R99, R50, 0x1b ;  /* 0x0000003263637211 */ /* 0x000fc400078fdaff */
[----:B------:R-:W-:Y:S02]  /*6540*/  LEA R58, R55, UR4, 0x1 ;  /* 0x00000004373a7c11 */ /* 0x000fe4000f8e08ff */
[-C--:B------:R-:W-:Y:S02]  /*6550*/  LEA.HI.SX32 R101, R101, R50.reuse, 0x1b ;  /* 0x0000003265657211 */ /* 0x080fe400078fdaff */
[----:B------:R-:W-:Y:S02]  /*6560*/  LEA R57, R57, UR4, 0x1 ;  /* 0x0000000439397c11 */ /* 0x000fe4000f8e08ff */
[-C--:B------:R-:W-:Y:S02]  /*6570*/  LEA.HI.SX32 R103, R103, R50.reuse, 0x1b ;  /* 0x0000003267677211 */ /* 0x080fe400078fdaff */
[----:B------:R-:W-:Y:S02]  /*6580*/  LEA R56, R107, UR4, 0x1 ;  /* 0x000000046b387c11 */ /* 0x000fe4000f8e08ff */
[----:B------:R-:W-:-:S02]  /*6590*/  LEA.HI.SX32 R98, R43, R50, 0x1b ;  /* 0x000000322b627211 */ /* 0x000fc400078fdaff */
[----:B------:R-:W-:Y:S02]  /*65a0*/  LEA R55, R97, UR4, 0x1 ;  /* 0x0000000461377c11 */ /* 0x000fe4000f8e08ff */
[----:B------:R-:W-:Y:S02]  /*65b0*/  LEA.HI.SX32 R105, R105, R50, 0x1b ;  /* 0x0000003269697211 */ /* 0x000fe400078fdaff */
[----:B------:R-:W-:Y:S01]  /*65c0*/  ISETP.NE.AND P5, PT, R66, RZ, PT ;  /* 0x000000ff4200720c */ /* 0x000fe20003fa5270 */
[----:B--2---:R0:W-:Y:S02]  /*65d0*/  STS.U16 [R62+0x1080], R51 ;  /* 0x001080333e007388 */ /* 0x0041e40000000400 */
[----:B0-----:R-:W-:-:S04]  /*65e0*/  IADD3 R51, R50, 0x160, RZ ;  /* 0x0000016032337810 */ /* 0x001fc80007ffe0ff */
[----:B------:R-:W-:Y:S01]  /*65f0*/  LEA.HI.SX32 R96, R51, R50, 0x1b ;  /* 0x0000003233607211 */ /* 0x000fe200078fdaff */
[----:B---3--:R0:W-:Y:S01]  /*6600*/  STS.U16 [R61+0x10c0], R52 ;  /* 0x0010c0343d007388 */ /* 0x0081e20000000400 */
[----:B------:R-:W-:-:S05]  /*6610*/  VIADD R51, R50, 0x1e0 ;  /* 0x000001e032337836 */ /* 0x000fca0000000000 */
[-C--:B------:R-:W-:Y:S02]  /*6620*/  LEA.HI.SX32 R43, R51, R50.reuse, 0x1b ;  /* 0x00000032332b7211 */ /* 0x080fe400078fdaff */
[----:B------:R-:W-:Y:S01]  /*6630*/  LEA R51, R96, UR4, 0x1 ;  /* 0x0000000460337c11 */ /* 0x000fe2000f8e08ff */
[----:B----4-:R1:W-:Y:S01]  /*6640*/  STS.U16 [R60+0x1100], R53 ;  /* 0x001100353c007388 */ /* 0x0103e20000000400 */
[----:B------:R-:W-:Y:S01]  /*6650*/  IMAD R96, R67, 0x10, R64 ;  /* 0x0000001043607824 */ /* 0x000fe200078e0240 */
[----:B0-----:R-:W-:Y:S01]  /*6660*/  LEA R52, R103, UR4, 0x1 ;  /* 0x0000000467347c11 */ /* 0x001fe2000f8e08ff */
[----:B-1----:R-:W-:Y:S01]  /*6670*/  VIADD R53, R50, 0x1a0 ;  /* 0x000001a032357836 */ /* 0x002fe20000000000 */
[----:B-----5:R0:W-:Y:S04]  /*6680*/  STS.U16 [R59+0x1140], R54 ;  /* 0x001140363b007388 */ /* 0x0201e80000000400 */
[----:B------:R-:W-:-:S02]  /*6690*/  LEA.HI.SX32 R42, R53, R50, 0x1b ;  /* 0x00000032352a7211 */ /* 0x000fc400078fdaff */
        /* <DEDUP_REMOVED lines=24> */
[----:B------:R-:W-:Y:S04]  /*6820*/  LDS.U16 R96, [R46+0x1084] ;  /* 0x001084002e607984 */ /* 0x000fe80000000400 */
[----:B------:R-:W2:Y:S04]  /*6830*/  LDS.U16 R97, [R46+0x1086] ;  /* 0x001086002e617984 */ /* 0x000ea80000000400 */
[----:B------:R-:W-:Y:S04]  /*6840*/  LDS.U16 R98, [R46+0x1088] ;  /* 0x001088002e627984 */ /* 0x000fe80000000400 */
[----:B------:R-:W-:Y:S04]  /*6850*/  LDS.U16 R99, [R46+0x108a] ;  /* 0x00108a002e637984 */ /* 0x000fe80000000400 */
        /* <DEDUP_REMOVED lines=11> */
[----:B-1----:R-:W-:Y:S01]  /*6910*/  SHF.L.U32 R94, R94, 0x10, RZ ;  /* 0x000000105e5e7819 */ /* 0x002fe200000006ff */
[----:B0-----:R-:W-:Y:S01]  /*6920*/  IMAD.U32 R95, R95, 0x10000, RZ ;  /* 0x000100005f5f7824 */ /* 0x001fe200078e00ff */
[----:B--2---:R-:W-:Y:S01]  /*6930*/  SHF.L.U32 R97, R97, 0x10, RZ ;  /* 0x0000001061617819 */ /* 0x004fe200000006ff */
[----:B------:R-:W-:Y:S01]  /*6940*/  IMAD.U32 R96, R96, 0x10000, RZ ;  /* 0x0001000060607824 */ /* 0x000fe200078e00ff */
[----:B---3--:R-:W-:Y:S01]  /*6950*/  SHF.L.U32 R100, R100, 0x10, RZ ;  /* 0x0000001064647819 */ /* 0x008fe200000006ff */
[----:B------:R-:W-:-:S02]  /*6960*/  IMAD.U32 R98, R98, 0x10000, RZ ;  /* 0x0001000062627824 */ /* 0x000fc400078e00ff */
[----:B------:R-:W-:Y:S02]  /*6970*/  IMAD.U32 R99, R99, 0x10000, RZ ;  /* 0x0001000063637824 */ /* 0x000fe400078e00ff */
[----:B----4-:R-:W-:Y:S02]  /*6980*/  IMAD.U32 R101, R101, 0x10000, RZ ;  /* 0x0001000065657824 */ /* 0x010fe400078e00ff */
[----:B-----5:R-:W-:Y:S01]  /*6990*/  IMAD.U32 R102, R102, 0x10000, RZ ;  /* 0x0001000066667824 */ /* 0x020fe200078e00ff */
[----:B------:R-:W-:Y:S01]  /*69a0*/  SHF.L.U32 R103, R103, 0x10, RZ ;  /* 0x0000001067677819 */ /* 0x000fe200000006ff */
[----:B------:R-:W-:Y:S02]  /*69b0*/  IMAD.U32 R104, R104, 0x10000, RZ ;  /* 0x0001000068687824 */ /* 0x000fe400078e00ff */
[----:B------:R-:W-:Y:S01]  /*69c0*/  IMAD.U32 R105, R105, 0x10000, RZ ;  /* 0x0001000069697824 */ /* 0x000fe200078e00ff */
[----:B------:R-:W-:Y:S01]  /*69d0*/  SHF.L.U32 R106, R106, 0x10, RZ ;  /* 0x000000106a6a7819 */ /* 0x000fe200000006ff */
[----:B------:R-:W-:-:S02]  /*69e0*/  IMAD.U32 R107, R107, 0x10000, RZ ;  /* 0x000100006b6b7824 */ /* 0x000fc400078e00ff */
[----:B------:R-:W-:Y:S01]  /*69f0*/  IMAD.U32 R108, R108, 0x10000, RZ ;  /* 0x000100006c6c7824 */ /* 0x000fe200078e00ff */
[----:B------:R-:W-:Y:S01]  /*6a00*/  SHF.L.U32 R109, R109, 0x10, RZ ;  /* 0x000000106d6d7819 */ /* 0x000fe200000006ff */
        /* <DEDUP_REMOVED lines=22> */
.L_x_5205:
        /* <DEDUP_REMOVED lines=10> */
.L_x_5204:
        /* <DEDUP_REMOVED lines=91> */
.L_x_5207:
[----:B------:R-:W-:Y:S05]  /*71c0*/  BSYNC B0 ;  /* 0x0000000000007941 */ /* 0x000fea0003800000 */
.L_x_5206:
        /* <DEDUP_REMOVED lines=46> */
.L_x_5210:
        /* <DEDUP_REMOVED lines=32> */
.L_x_5211:
[----:B------:R0:W5:Y:S02]  /*76b0*/  LDG.E R41, desc[UR6][R78.64] ;  /* 0x000000064e297981 */ /* 0x000164000c1e1900 */
.L_x_5212:
        /* <DEDUP_REMOVED lines=17> */
.L_x_5209:
[----:B------:R-:W-:Y:S05]  /*77d0*/  BSYNC B0 ;  /* 0x0000000000007941 */ /* 0x000fea0003800000 */
.L_x_5208:
        /* <DEDUP_REMOVED lines=19> */
.L_x_5203:
[----:B------:R-:W-:Y:S01]  /*7910*/  BAR.SYNC.DEFER_BLOCKING 0x0 ;  /* 0x0000000000007b1d */ /* 0x000fe20000010000 */
[----:B------:R-:W-:Y:S02]  /*7920*/  F2FP.BF16.F32.PACK_AB R24, R24, R25 ;  /* 0x000000191818723e */ /* 0x000fe400000010ff */
[----:B------:R-:W-:Y:S02]  /*7930*/  F2FP.BF16.F32.PACK_AB R22, R22, R23 ;  /* 0x000000171616723e */ /* 0x000fe400000010ff */
[----:B------:R-:W-:-:S03]  /*7940*/  F2FP.BF16.F32.PACK_AB R20, R20, R21 ;  /* 0x000000151414723e */ /* 0x000fc600000010ff */
        /* <DEDUP_REMOVED lines=8> */
[----:B------:R-:W-:Y:S02]  /*79d0*/  F2FP.BF16.F32.PACK_AB R18, R18, R19 ;  /* 0x000000131212723e */ /* 0x000fe400000010ff */
[----:B------:R-:W-:-:S02]  /*79e0*/  F2FP.BF16.F32.PACK_AB R16, R16, R17 ;  /* 0x000000111010723e */ /* 0x000fc400000010ff */
[----:B------:R-:W-:Y:S02]  /*79f0*/  F2FP.BF16.F32.PACK_AB R14, R14, R15 ;  /* 0x0000000f0e0e723e */ /* 0x000fe400000010ff */
[----:B------:R-:W-:Y:S02]  /*7a00*/  F2FP.BF16.F32.PACK_AB R12, R12, R13 ;  /* 0x0000000d0c0c723e */ /* 0x000fe400000010ff */
[----:B------:R-:W-:Y:S01]  /*7a10*/  F2FP.BF16.F32.PACK_AB R10, R10, R11 ;  /* 0x0000000b0a0a723e */ /* 0x000fe200000010ff */
        /* <DEDUP_REMOVED lines=63> */
.L_x_5215:
[----:B------:R-:W-:Y:S05]  /*7e10*/  BSYNC B0 ;  /* 0x0000000000007941 */ /* 0x000fea0003800000 */
.L_x_5214:
[----:B0-----:R-:W0:Y:S01]  /*7e20*/  LDC.64 R6, c[0x0][0x338] ;  /* 0x0000ce00ff067b82 */ /* 0x001e220000000a00 */
[----:B------:R-:W-:Y:S01]  /*7e30*/  IMAD.MOV.U32 R4, RZ, RZ, R2 ;  /* 0x000000ffff047224 */ /* 0x000fe200078e0002 */
[----:B------:R-:W-:Y:S01]  /*7e40*/  ULDC.64 UR4, c[0x0][0x2c8] ;  /* 0x0000b20000047ab9 */ /* 0x000fe20000000a00 */
[----:B------:R-:W-:Y:S01]  /*7e50*/  IMAD.MOV.U32 R5, RZ, RZ, R27 ;  /* 0x000000ffff057224 */ /* 0x000fe200078e001b */
        /* <DEDUP_REMOVED lines=9> */
[----:B------:R-:W-:-:S02]  /*7ef0*/  ISETP.GE.AND P4, PT, R8, R25, PT ;  /* 0x000000190800720c */ /* 0x000fc40003f86270 */
[-C--:B------:R-:W-:Y:S02]  /*7f00*/  ISETP.GE.AND P5, PT, R10, R25.reuse, PT ;  /* 0x000000190a00720c */ /* 0x080fe40003fa6270 */
[C---:B------:R-:W-:Y:S02]  /*7f10*/  LOP3.LUT R12, R82.reuse, 0x80, RZ, 0xfc, !PT ;  /* 0x00000080520c7812 */ /* 0x040fe400078efcff */
[----:B------:R-:W-:Y:S02]  /*7f20*/  LOP3.LUT R8, R82, 0xe0, RZ, 0xfc, !PT ;  /* 0x000000e052087812 */ /* 0x000fe400078efcff */
[-C--:B------:R-:W-:Y:S01]  /*7f30*/  ISETP.GE.AND P6, PT, R12, R25.reuse, PT ;  /* 0x000000190c00720c */ /* 0x080fe20003fc6270 */
[----:B0-----:R-:W-:Y:S01]  /*7f40*/  IMAD.WIDE R2, R82, 0x2, R6 ;  /* 0x0000000252027825 */ /* 0x001fe200078e0206 */
[----:B------:R-:W-:Y:S02]  /*7f50*/  IADD3 R7, P0, R155, R4, RZ ;  /* 0x000000049b077210 */ /* 0x000fe40007f1e0ff */
[----:B------:R-:W-:Y:S01]  /*7f60*/  ISETP.GE.AND P2, PT, R8, R25, PT ;  /* 0x000000190800720c */ /* 0x000fe20003f46270 */
[----:B------:R-:W-:Y:S01]  /*7f70*/  IMAD.IADD R155, R65, 0x1, R155 ;  /* 0x00000001419b7824 */ /* 0x000fe200078e029b */
[----:B------:R-:W-:Y:S01]  /*7f80*/  IADD3.X R4, R9, R0, R5, P0, !PT ;  /* 0x0000000009047210 */ /* 0x000fe200007fe405 */
[----:B------:R-:W-:Y:S01]  /*7f90*/  IMAD.MOV.U32 R5, RZ, RZ, R71 ;  /* 0x000000ffff057224 */ /* 0x000fe200078e0047 */
[----:B------:R-:W-:-:S02]  /*7fa0*/  LEA R6, P0, R7, R2, 0x1 ;  /* 0x0000000207067211 */ /* 0x000fc400078008ff */
[----:B------:R-:W-:Y:S02]  /*7fb0*/  LOP3.LUT R0, R82, 0xa0, RZ, 0xfc, !PT ;  /* 0x000000a052007812 */ /* 0x000fe400078efcff */
[----:B------:R-:W-:Y:S01]  /*7fc0*/  LEA.HI.X R7, R7, R3, R4, 0x1, P0 ;  /* 0x0000000307077211 */ /* 0x000fe200000f0c04 */
[----:B------:R-:W-:Y:S01]  /*7fd0*/  IMAD.MOV.U32 R3, RZ, RZ, R72 ;  /* 0x000000ffff037224 */ /* 0x000fe200078e0048 */
        /* <DEDUP_REMOVED lines=21> */
[C---:B------:R-:W-:Y:S02]  /*8130*/  LOP3.LUT R0, R82.reuse, 0x1c0, RZ, 0xfc, !PT ;  /* 0x000001c052007812 */ /* 0x040fe400078efcff */
[----:B------:R-:W-:Y:S01]  /*8140*/  LOP3.LUT R82, R82, 0x1e0, RZ, 0xfc, !PT ;  /* 0x000001e052527812 */ /* 0x000fe200078efcff */
[----:B------:R1:W-:Y:S01]  /*8150*/  @!P3 STG.E.U16 desc[UR6][R6.64+0x200], R17 ;  /* 0x000200110600b986 */ /* 0x0003e2000c101506 */
[----:B------:R-:W-:-:S02]  /*8160*/  ISETP.GE.AND P1, PT, R2, R25, PT ;  /* 0x000000190200720c */ /* 0x000fc40003f26270 */
[-C--:B------:R-:W-:Y:S01]  /*8170*/  ISETP.GE.AND P2, PT, R0, R25.reuse, PT ;  /* 0x000000190000720c */ /* 0x080fe20003f46270 */
[----:B------:R1:W-:Y:S01]  /*8180*/  @!P4 STG.E.U16 desc[UR6][R6.64+0x240], R53 ;  /* 0x000240350600c986 */ /* 0x0003e2000c101506 */
[----:B------:R-:W-:Y:S02]  /*8190*/  ISETP.GE.AND P3, PT, R82, R25, PT ;  /* 0x000000195200720c */ /* 0x000fe40003f66270 */
[----:B------:R-:W-:Y:S01]  /*81a0*/  MOV R2, R74 ;  /* 0x0000004a00027202 */ /* 0x000fe20000000f00 */
[----:B------:R1:W-:Y:S01]  /*81b0*/  @!P5 STG.E.U16 desc[UR6][R6.64+0x280], R19 ;  /* 0x000280130600d986 */ /* 0x0003e2000c101506 */
[----:B------:R-:W-:Y:S02]  /*81c0*/  MOV R4, R73 ;  /* 0x0000004900047202 */ /* 0x000fe40000000f00 */
[C---:B------:R-:W-:Y:S01]  /*81d0*/  IADD3 R69, R65.reuse, R69, RZ ;  /* 0x0000004541457210 */ /* 0x040fe20007ffe0ff */
[----:B------:R1:W-:Y:S01]  /*81e0*/  @!P6 STG.E.U16 desc[UR6][R6.64+0x2c0], R51 ;  /* 0x0002c0330600e986 */ /* 0x0003e2000c101506 */
[----:B------:R-:W-:-:S03]  /*81f0*/  IMAD.WIDE R2, R65, 0x2, R2 ;  /* 0x0000000241027825 */ /* 0x000fc600078e0202 */
[----:B------:R1:W-:Y:S01]  /*8200*/  @!P1 STG.E.U16 desc[UR6][R6.64+0x340], R49 ;  /* 0x0003403106009986 */ /* 0x0003e2000c101506 */
[----:B------:R-:W-:Y:S01]  /*8210*/  IMAD.WIDE R4, R65, 0x2, R4 ;  /* 0x0000000241047825 */ /* 0x000fe200078e0204 */
[----:B------:R-:W-:Y:S02]  /*8220*/  MOV R72, R3 ;  /* 0x0000000300487202 */ /* 0x000fe40000000f00 */
[----:B------:R1:W-:Y:S01]  /*8230*/  @!P2 STG.E.U16 desc[UR6][R6.64+0x380], R23 ;  /* 0x000380170600a986 */ /* 0x0003e2000c101506 */
[----:B------:R-:W-:Y:S02]  /*8240*/  IMAD.MOV.U32 R74, RZ, RZ, R2 ;  /* 0x000000ffff4a7224 */ /* 0x000fe400078e0002 */
[----:B------:R-:W-:Y:S01]  /*8250*/  IMAD.MOV.U32 R73, RZ, RZ, R4 ;  /* 0x000000ffff497224 */ /* 0x000fe200078e0004 */
[----:B------:R1:W-:Y:S01]  /*8260*/  @!P3 STG.E.U16 desc[UR6][R6.64+0x3c0], R47 ;  /* 0x0003c02f0600b986 */ /* 0x0003e2000c101506 */
[----:B------:R-:W-:-:S03]  /*8270*/  IMAD.MOV.U32 R71, RZ, RZ, R5 ;  /* 0x000000ffff477224 */ /* 0x000fc600078e0005 */
[----:B------:R1:W-:Y:S01]  /*8280*/  @!P0 STG.E.U16 desc[UR6][R6.64+0x300], R21 ;  /* 0x0003001506008986 */ /* 0x0003e2000c101506 */
[----:B------:R-:W-:-:S13]  /*8290*/  ISETP.GE.AND P0, PT, R66, R68, PT ;  /* 0x000000444200720c */ /* 0x000fda0003f06270 */
[----:B-1----:R-:W-:Y:S05]  /*82a0*/  @!P0 BRA `(.L_x_5216) ;  /* 0xffffff9000308947 */ /* 0x002fea000383ffff */
[----:B------:R-:W-:Y:S05]  /*82b0*/  EXIT ;  /* 0x000000000000794d */ /* 0x000fea0003800000 */
.L_x_5217:
        /* <DEDUP_REMOVED lines=12> */
.L_x_8730:


//--------------------- .text._Z25selective_scan_fwd_kernelI32Selective_Scan_fwd_kernel_traitsILi128ELi16ELi1ELb0ELb1ELb1ELb0ELb1EN3c108BFloat16EffEEv13SSMParamsBase --------------------------
	.section	.text._Z25selective_scan_fwd_kernelI32Selective_Scan_fwd_kernel_traitsILi128ELi16ELi1ELb0ELb1ELb1ELb0ELb1EN3c108BFloat16EffEEv13SSMParamsBase,"ax",@progbits
	.align	128
        .global         _Z25selective_scan_fwd_kernelI32Selective_Scan_fwd_kernel_traitsILi128ELi16ELi1ELb0ELb1ELb1ELb0ELb1EN3c108BFloat16EffEEv13SSMParamsBase
        .type           _Z25selective_scan_fwd_kernelI32Selective_Scan_fwd_kernel_traitsILi128ELi16ELi1ELb0ELb1ELb1ELb0ELb1EN3c108BFloat16EffEEv13SSMParamsBase,@function
        .size           _Z25selective_scan_fwd_kernelI32Selective_Scan_fwd_kernel_traitsILi128ELi16ELi1ELb0ELb1ELb1ELb0ELb1EN3c108BFloat16EffEEv13SSMParamsBase,(.L_x_8731 - _Z25selective_scan_fwd_kernelI32Selective_Scan_fwd_kernel_traitsILi128ELi16ELi1ELb0ELb1ELb1ELb0ELb1EN3c108BFloat16EffEEv13SSMParamsBase)
        .other          _Z25selective_scan_fwd_kernelI32Selective_Scan_fwd_kernel_traitsILi128ELi16ELi1ELb0ELb1ELb1ELb0ELb1EN3c108BFloat16EffEEv13SSMParamsBase,@"STO_CUDA_ENTRY STV_DEFAULT"
_Z25selective_scan_fwd_kernelI32Selective_Scan_fwd_kernel_traitsILi128ELi16ELi1ELb0ELb1ELb1ELb0ELb1EN3c108BFloat16EffEEv13SSMParamsBase:
.text._Z25selective_scan_fwd_kernelI32Selective_Scan_fwd_kernel_traitsILi128ELi16ELi1ELb0ELb1ELb1ELb0ELb1EN3c108BFloat16EffEEv13SSMParamsBase:
        /* <DEDUP_REMOVED lines=40> */
.L_x_5218:
        /* <DEDUP_REMOVED lines=35> */
.L_x_5219:
        /* <DEDUP_REMOVED lines=12> */
.L_x_5220:
        /* <DEDUP_REMOVED lines=11> */
[C---:B------:R-:W-:Y:S01]  /*0620*/  @!P0 LEA R8, P1, R0.reuse, R9, 0x2 ;  /* 0x0000000900088211 */ /* 0x040fe200078210ff */
[----:B------:R-:W-:Y:S01]  /*0630*/  IMAD.MOV.U32 R151, RZ, RZ, RZ ;  /* 0x000000ffff977224 */ /* 0x000fe200078e00ff */
[----:B------:R-:W-:Y:S02]  /*0640*/  ULDC.64 UR8, c[0x0][0x2a0] ;  /* 0x0000a80000087ab9 */ /* 0x000fe40000000a00 */
[C---:B--2---:R-:W-:Y:S01]  /*0650*/  @!P0 LEA.HI.X R9, R0.reuse, R4, R3, 0x2, P1 ;  /* 0x0000000400098211 */ /* 0x044fe200008f1403 */
[----:B------:R-:W-:Y:S02]  /*0660*/  IMAD.MOV.U32 R69, RZ, RZ, RZ ;  /* 0x000000ffff457224 */ /* 0x000fe400078e00ff */
[----:B------:R-:W2:Y:S03]  /*0670*/  LDC.64 R72, c[0x0][0x268] ;  /* 0x00009a00ff487b82 */ /* 0x000ea60000000a00 */
[----:B------:R-:W2:Y:S01]  /*0680*/  @!P0 LDG.E R9, desc[UR6][R8.64] ;  /* 0x0000000608098981 */ /* 0x000ea2000c1e1900 */
[----:B0-----:R-:W-:-:S04]  /*0690*/  IMAD.WIDE R6, R0, 0x4, R6 ;  /* 0x0000000400067825 */ /* 0x001fc800078e0206 */
[----:B------:R-:W-:Y:S01]  /*06a0*/  IMAD.MOV.U32 R152, RZ, RZ, RZ ;  /* 0x000000ffff987224 */ /* 0x000fe200078e00ff */
[----:B------:R-:W2:Y:S01]  /*06b0*/  LDG.E R157, desc[UR6][R6.64] ;  /* 0x00000006069d7981 */ /* 0x000ea2000c1e1900 */
[----:B-1----:R-:W-:Y:S01]  /*06c0*/  ISETP.NE.U32.AND P1, PT, R10, RZ, PT ;  /* 0x000000ff0a00720c */ /* 0x002fe20003f25070 */
[----:B------:R-:W0:Y:S01]  /*06d0*/  LDC.64 R24, c[0x0][0x308] ;  /* 0x0000c200ff187b82 */ /* 0x000e220000000a00 */
[----:B------:R-:W-:Y:S01]  /*06e0*/  ISETP.NE.U32.AND P2, PT, RZ, UR4, PT ;  /* 0x00000004ff007c0c */ /* 0x000fe2000bf45070 */
[----:B------:R-:W2:Y:S01]  /*06f0*/  LDG.E R4, desc[UR6][R6.64+0x4] ;  /* 0x0000040606047981 */ /* 0x000ea2000c1e1900 */
[----:B------:R-:W-:Y:S02]  /*0700*/  ISETP.NE.AND.EX P1, PT, R11, RZ, PT, P1 ;  /* 0x000000ff0b00720c */ /* 0x000fe40003f25310 */
[----:B------:R-:W-:Y:S02]  /*0710*/  ISETP.NE.AND.EX P2, PT, RZ, UR5, PT, P2 ;  /* 0x00000005ff007c0c */ /* 0x000fe4000bf45320 */
[----:B---3--:R-:W-:Y:S01]  /*0720*/  ISETP.NE.U32.AND P6, PT, R20, RZ, PT ;  /* 0x000000ff1400720c */ /* 0x008fe20003fc5070 */
[----:B------:R-:W1:Y:S01]  /*0730*/  LDC.64 R30, c[0x0][0x388] ;  /* 0x0000e200ff1e7b82 */ /* 0x000e620000000a00 */
[----:B----4-:R-:W-:-:S04]  /*0740*/  ISETP.NE.U32.AND P3, PT, R12, RZ, PT ;  /* 0x000000ff0c00720c */ /* 0x010fc80003f65070 */
[----:B------:R-:W-:-:S03]  /*0750*/  ISETP.NE.AND.EX P3, PT, R13, RZ, PT, P3 ;  /* 0x000000ff0d00720c */ /* 0x000fc60003f65330 */
[----:B------:R-:W3:Y:S02]  /*0760*/  @P1 LDC R15, c[0x0][0x370] ;  /* 0x0000dc00ff0f1b82 */ /* 0x000ee40000000800 */
[----:B------:R-:W-:-:S04]  /*0770*/  @P2 IADD3 R10, P4, R0, UR4, RZ ;  /* 0x00000004000a2c10 */ /* 0x000fc8000ff9e0ff */
[----:B------:R-:W-:Y:S01]  /*0780*/  @P2 IADD3.X R11, R3, UR5, RZ, P4, !PT ;  /* 0x00000005030b2c10 */ /* 0x000fe2000a7fe4ff */
[----:B------:R-:W-:Y:S01]  /*0790*/  ULDC.64 UR4, c[0x0][0x250] ;  /* 0x0000940000047ab9 */ /* 0x000fe20000000a00 */
[----:B------:R-:W4:Y:S01]  /*07a0*/  @P1 LDC R17, c[0x0][0x374] ;  /* 0x0000dd00ff111b82 */ /* 0x000f220000000800 */
[----:B------:R-:W-:Y:S02]  /*07b0*/  ISETP.NE.AND.EX P4, PT, R21, RZ, PT, P6 ;  /* 0x000000ff1500720c */ /* 0x000fe40003f85360 */
[----:B------:R0:W5:Y:S05]  /*07c0*/  @P2 LDG.E.U8 R153, desc[UR6][R10.64] ;  /* 0x000000060a992981 */ /* 0x00016a000c1e1100 */
[----:B------:R-:W1:Y:S01]  /*07d0*/  LDC.64 R22, c[0x0][0x320] ;  /* 0x0000c800ff167b82 */ /* 0x000e620000000a00 */
[----:B---3--:R-:W-:-:S07]  /*07e0*/  ISETP.EQ.U32.AND P6, PT, R15, RZ, PT ;  /* 0x000000ff0f00720c */ /* 0x008fce0003fc2070 */
[----:B------:R-:W3:Y:S01]  /*07f0*/  LDC.64 R26, c[0x0][0x270] ;  /* 0x00009c00ff1a7b82 */ /* 0x000ee20000000a00 */
[----:B----4-:R-:W-:-:S07]  /*0800*/  ISETP.EQ.OR.EX P2, PT, R17, RZ, !P5, P6 ;  /* 0x000000ff1100720c */ /* 0x010fce0006f42760 */
[----:B------:R-:W4:Y:S01]  /*0810*/  LDC.64 R32, c[0x0][0x390] ;  /* 0x0000e400ff207b82 */ /* 0x000f220000000a00 */
[----:B------:R-:W-:-:S07]  /*0820*/  @P1 MOV R18, R17 ;  /* 0x0000001100121202 */ /* 0x000fce0000000f00 */
[----:B------:R-:W0:Y:S08]  /*0830*/  LDC R17, c[0x0][0x224] ;  /* 0x00008900ff117b82 */ /* 0x000e300000000800 */
[----:B------:R-:W4:Y:S08]  /*0840*/  LDC.64 R28, c[0x0][0x378] ;  /* 0x0000de00ff1c7b82 */ /* 0x000f300000000a00 */
[----:B------:R-:W4:Y:S01]  /*0850*/  LDC.64 R70, c[0x0][0x288] ;  /* 0x0000a200ff467b82 */ /* 0x000f220000000a00 */
[----:B0-----:R-:W-:-:S04]  /*0860*/  IABS R11, R17 ;  /* 0x00000011000b7213 */ /* 0x001fc80000000000 */
[----:B------:R-:W0:Y:S08]  /*0870*/  I2F.RP R10, R11 ;  /* 0x0000000b000a7306 */ /* 0x000e300000209400 */
[----:B0-----:R-:W0:Y:S01]  /*0880*/  MUFU.RCP R10, R10 ;  /* 0x0000000a000a7308 */ /* 0x001e220000001000 */
        /* <DEDUP_REMOVED lines=10> */
[----:B0-----:R-:W-:-:S04]  /*0930*/  IADD3 R8, R10, 0xffffffe, RZ ;  /* 0x0ffffffe0a087810 */ /* 0x001fc80007ffe0ff */
[----:B------:R0:W1:Y:S02]  /*0940*/  F2I.FTZ.U32.TRUNC.NTZ R9, R8 ;  /* 0x0000000800097305 */ /* 0x000064000021f000 */
[----:B0-----:R-:W-:Y:S02]  /*0950*/  IMAD.MOV.U32 R8, RZ, RZ, RZ ;  /* 0x000000ffff087224 */ /* 0x001fe400078e00ff */
[----:B-1----:R-:W-:-:S04]  /*0960*/  IMAD.MOV R12, RZ, RZ, -R9 ;  /* 0x000000ffff0c7224 */ /* 0x002fc800078e0a09 */
[----:B------:R-:W-:-:S04]  /*0970*/  IMAD R13, R12, R11, RZ ;  /* 0x0000000b0c0d7224 */ /* 0x000fc800078e02ff */
[----:B------:R-:W-:-:S06]  /*0980*/  IMAD.HI.U32 R9, R9, R13, R8 ;  /* 0x0000000d09097227 */ /* 0x000fcc00078e0008 */
[----:B------:R-:W-:-:S04]  /*0990*/  IMAD.HI.U32 R9, R9, R6, RZ ;  /* 0x0000000609097227 */ /* 0x000fc800078e00ff */
[----:B------:R-:W-:-:S04]  /*09a0*/  IMAD.MOV R7, RZ, RZ, -R9 ;  /* 0x000000ffff077224 */ /* 0x000fc800078e0a09 */
[----:B------:R-:W-:-:S05]  /*09b0*/  IMAD R6, R11, R7, R6 ;  /* 0x000000070b067224 */ /* 0x000fca00078e0206 */
[----:B------:R-:W-:Y:S02]  /*09c0*/  ISETP.GT.U32.AND P2, PT, R11, R6, PT ;  /* 0x000000060b00720c */ /* 0x000fe40003f44070 */
[----:B------:R-:W-:-:S11]  /*09d0*/  @P4 LEA R14, P6, R34, R20, 0x2 ;  /* 0x00000014220e4211 */ /* 0x000fd600078c10ff */
[----:B------:R-:W-:-:S04]  /*09e0*/  @!P2 IADD3 R6, R6, -R11, RZ ;  /* 0x8000000b0606a210 */ /* 0x000fc80007ffe0ff */
[----:B------:R-:W-:Y:S02]  /*09f0*/  ISETP.GE.U32.AND P1, PT, R6, R11, PT ;  /* 0x0000000b0600720c */ /* 0x000fe40003f26070 */
[----:B------:R-:W-:Y:S01]  /*0a00*/  LOP3.LUT R6, R34, R17, RZ, 0x3c, !PT ;  /* 0x0000001122067212 */ /* 0x000fe200078e3cff */
[----:B------:R-:W-:Y:S01]  /*0a10*/  @!P2 VIADD R9, R9, 0x1 ;  /* 0x000000010909a836 */ /* 0x000fe20000000000 */
[----:B------:R-:W-:Y:S02]  /*0a20*/  ISETP.NE.AND P2, PT, R17, RZ, PT ;  /* 0x000000ff1100720c */ /* 0x000fe40003f45270 */
[----:B------:R-:W-:Y:S02]  /*0a30*/  ISETP.GE.AND P3, PT, R6, RZ, PT ;  /* 0x000000ff0600720c */ /* 0x000fe40003f66270 */
[----:B------:R-:W-:-:S05]  /*0a40*/  @P4 LEA.HI.X R15, R34, R21, R16, 0x2, P6 ;  /* 0x00000015220f4211 */ /* 0x000fca00030f1410 */
[----:B------:R-:W-:Y:S01]  /*0a50*/  @P1 VIADD R9, R9, 0x1 ;  /* 0x0000000109091836 */ /* 0x000fe20000000000 */
[----:B------:R0:W5:Y:S03]  /*0a60*/  @P4 LDG.E R152, desc[UR6][R14.64] ;  /* 0x000000060e984981 */ /* 0x000166000c1e1900 */
[----:B------:R-:W-:Y:S01]  /*0a70*/  IMAD.MOV.U32 R13, RZ, RZ, R9 ;  /* 0x000000ffff0d7224 */ /* 0x000fe200078e0009 */
[----:B0-----:R-:W-:-:S03]  /*0a80*/  SHF.R.S32.HI R15, RZ, 0x1f, R157 ;  /* 0x0000001fff0f7819 */ /* 0x001fc6000001149d */
        /* <DEDUP_REMOVED lines=26> */
[----:B------:R-:W0:Y:S02]  /*0c30*/  LDC.64 R18, c[0x0][0x328] ;  /* 0x0000ca00ff127b82 */ /* 0x000e240000000a00 */
[----:B------:R-:W-:-:S02]  /*0c40*/  IMAD R16, R16, UR4, RZ ;  /* 0x0000000410107c24 */ /* 0x000fc4000f8e02ff */
[----:B------:R-:W-:Y:S02]  /*0c50*/  IMAD.IADD R6, R159, 0x1, R11 ;  /* 0x000000019f067824 */ /* 0x000fe400078e020b */
[----:B------:R-:W-:Y:S02]  /*0c60*/  IMAD R11, R34, UR5, R16 ;  /* 0x00000005220b7c24 */ /* 0x000fe4000f8e0210 */
[----:B------:R-:W-:Y:S02]  /*0c70*/  IMAD.MOV.U32 R16, RZ, RZ, RZ ;  /* 0x000000ffff107224 */ /* 0x000fe400078e00ff */
[----:B------:R-:W-:Y:S01]  /*0c80*/  IMAD R12, R15, UR8, RZ ;  /* 0x000000080f0c7c24 */ /* 0x000fe2000f8e02ff */
[----:B------:R-:W-:Y:S01]  /*0c90*/  HFMA2.MMA R14, -RZ, RZ, 0, 0 ;  /* 0x00000000ff0e7435 */ /* 0x000fe200000001ff */
[C---:B------:R-:W-:Y:S02]  /*0ca0*/  IMAD.WIDE.U32 R8, R157.reuse, UR8, RZ ;  /* 0x000000089d087c25 */ /* 0x040fe4000f8e00ff */
[----:B------:R-:W1:Y:S02]  /*0cb0*/  @P1 LDC R16, c[0x0][0x388] ;  /* 0x0000e200ff101b82 */ /* 0x000e640000000800 */
[----:B------:R-:W-:Y:S01]  /*0cc0*/  IMAD R21, R157, UR9, R12 ;  /* 0x000000099d157c24 */ /* 0x000fe2000f8e020c */
[----:B------:R-:W-:-:S04]  /*0cd0*/  LEA R159, P2, R158, R22, 0x1 ;  /* 0x000000169e9f7211 */ /* 0x000fc800078408ff */
[----:B------:R-:W-:Y:S01]  /*0ce0*/  IADD3 R9, R9, R21, RZ ;  /* 0x0000001509097210 */ /* 0x000fe20007ffe0ff */
[----:B------:R-:W1:Y:S01]  /*0cf0*/  @P1 LDC R14, c[0x0][0x38c] ;  /* 0x0000e300ff0e1b82 */ /* 0x000e620000000800 */
[----:B------:R-:W-:Y:S01]  /*0d00*/  LEA.HI.X R158, R158, R23, R6, 0x1, P2 ;  /* 0x000000179e9e7211 */ /* 0x000fe200010f0c06 */
[----:B---3--:R-:W-:Y:S02]  /*0d10*/  IMAD R10, R15, R26, RZ ;  /* 0x0000001a0f0a7224 */ /* 0x008fe400078e02ff */
[----:B------:R-:W-:Y:S01]  /*0d20*/  IMAD.WIDE.U32 R160, R34, UR4, R8 ;  /* 0x0000000422a07c25 */ /* 0x000fe2000f8e0008 */
[----:B----4-:R-:W-:Y:S02]  /*0d30*/  ISETP.NE.U32.AND P2, PT, R32, RZ, PT ;  /* 0x000000ff2000720c */ /* 0x010fe40003f45070 */
[----:B------:R-:W-:Y:S01]  /*0d40*/  ISETP.NE.U32.AND P3, PT, R28, RZ, PT ;  /* 0x000000ff1c00720c */ /* 0x000fe20003f65070 */
[----:B------:R-:W-:Y:S01]  /*0d50*/  IMAD.IADD R8, R161, 0x1, R11 ;  /* 0x00000001a1087824 */ /* 0x000fe200078e020b */
[C---:B0-----:R-:W-:Y:S01]  /*0d60*/  LEA R9, P4, R160.reuse, R18, 0x1 ;  /* 0x00000012a0097211 */ /* 0x041fe200078808ff */
[----:B------:R-:W-:Y:S01]  /*0d70*/  IMAD R15, R157, R27, R10 ;  /* 0x0000001b9d0f7224 */ /* 0x000fe200078e020a */
[----:B------:R-:W-:Y:S01]  /*0d80*/  ISETP.NE.AND.EX P2, PT, R33, RZ, PT, P2 ;  /* 0x000000ff2100720c */ /* 0x000fe20003f45320 */
[----:B------:R-:W-:Y:S01]  /*0d90*/  IMAD.WIDE.U32 R6, R157, R26, RZ ;  /* 0x0000001a9d067225 */ /* 0x000fe200078e00ff */
[----:B------:R-:W-:Y:S01]  /*0da0*/  ISETP.NE.AND.EX P3, PT, R29, RZ, PT, P3 ;  /* 0x000000ff1d00720c */ /* 0x000fe20003f65330 */
[----:B------:R-:W0:Y:S01]  /*0db0*/  LDC.64 R20, c[0x0][0x310] ;  /* 0x0000c400ff147b82 */ /* 0x000e220000000a00 */
[----:B------:R-:W-:Y:S01]  /*0dc0*/  LEA.HI.X R160, R160, R19, R8, 0x1, P4 ;  /* 0x00000013a0a07211 */ /* 0x000fe200020f0c08 */
[----:B------:R-:W-:-:S02]  /*0dd0*/  IMAD.IADD R7, R7, 0x1, R15 ;  /* 0x0000000107077824 */ /* 0x000fc400078e020f */
[-C--:B------:R-:W-:Y:S01]  /*0de0*/  IMAD R8, R17, R70.reuse, RZ ;  /* 0x0000004611087224 */ /* 0x080fe200078e02ff */
[----:B------:R-:W-:Y:S01]  /*0df0*/  HFMA2.MMA R10, -RZ, RZ, 0, 0 ;  /* 0x00000000ff0a7435 */ /* 0x000fe200000001ff */
[C---:B------:R-:W-:Y:S01]  /*0e00*/  IMAD.WIDE.U32 R6, R13.reuse, R70, R6 ;  /* 0x000000460d067225 */ /* 0x040fe200078e0006 */
[----:B-1----:R-:W-:Y:S01]  /*0e10*/  STL [R1+0x10], R16 ;  /* 0x0000101001007387 */ /* 0x002fe20000100800 */
[----:B------:R-:W1:Y:S02]  /*0e20*/  LDC R11, c[0x0][0x23c] ;  /* 0x00008f00ff0b7b82 */ /* 0x000e640000000800 */
[----:B------:R-:W-:Y:S01]  /*0e30*/  IMAD R71, R13, R71, R8 ;  /* 0x000000470d477224 */ /* 0x000fe200078e0208 */
[----:B------:R3:W-:Y:S01]  /*0e40*/  STL [R1], R9 ;  /* 0x0000000901007387 */ /* 0x0007e20000100800 */
[----:B------:R-:W-:Y:S02]  /*0e50*/  IMAD.MOV.U32 R79, RZ, RZ, RZ ;  /* 0x000000ffff4f7224 */ /* 0x000fe400078e00ff */
[----:B------:R-:W-:Y:S01]  /*0e60*/  IMAD.MOV.U32 R12, RZ, RZ, RZ ;  /* 0x000000ffff0c7224 */ /* 0x000fe200078e00ff */
[----:B------:R-:W-:Y:S01]  /*0e70*/  @P2 ISETP.NE.U32.AND P4, PT, R32, RZ, PT ;  /* 0x000000ff2000220c */ /* 0x000fe20003f85070 */
[----:B------:R-:W-:Y:S01]  /*0e80*/  IMAD.IADD R71, R7, 0x1, R71 ;  /* 0x0000000107477824 */ /* 0x000fe200078e0247 */
[----:B------:R-:W-:Y:S01]  /*0e90*/  HFMA2.MMA R7, -RZ, RZ, 0, 0 ;  /* 0x00000000ff077435 */ /* 0x000fe200000001ff */
[----:B---3--:R-:W-:Y:S01]  /*0ea0*/  IMAD.MOV.U32 R9, RZ, RZ, RZ ;  /* 0x000000ffff097224 */ /* 0x008fe200078e00ff */
[----:B------:R-:W3:Y:S01]  /*0eb0*/  @P3 LDC R79, c[0x0][0x378] ;  /* 0x0000de00ff4f3b82 */ /* 0x000ee20000000800 */
[----:B------:R-:W-:-:S03]  /*0ec0*/  IMAD.MOV.U32 R8, RZ, RZ, RZ ;  /* 0x000000ffff087224 */ /* 0x000fc600078e00ff */
[----:B------:R-:W-:-:S04]  /*0ed0*/  @P1 IMAD.MOV.U32 R7, RZ, RZ, R16 ;  /* 0x000000ffff071224 */ /* 0x000fc800078e0010 */
[----:B------:R-:W4:Y:S01]  /*0ee0*/  @P3 LDC R12, c[0x0][0x37c] ;  /* 0x0000df00ff0c3b82 */ /* 0x000f220000000800 */
[----:B------:R-:W-:Y:S02]  /*0ef0*/  PLOP3.LUT P3, PT, PT, PT, PT, 0x8, 0x0 ;  /* 0x000000000000781c */ /* 0x000fe40003f6e170 */
[----:B------:R-:W-:Y:S01]  /*0f00*/  @P2 ISETP.NE.AND.EX P3, PT, R33, RZ, PT, P4 ;  /* 0x000000ff2100220c */ /* 0x000fe20003f65340 */
[----:B------:R-:W-:-:S04]  /*0f10*/  @P1 IMAD.MOV.U32 R8, RZ, RZ, R14 ;  /* 0x000000ffff081224 */ /* 0x000fc800078e000e */
[----:B------:R-:W2:Y:S01]  /*0f20*/  @P2 LDC R9, c[0x0][0x390] ;  /* 0x0000e400ff092b82 */ /* 0x000ea20000000800 */
[----:B------:R0:W-:Y:S01]  /*0f30*/  STL [R1+0x14], R14 ;  /* 0x0000140e01007387 */ /* 0x0001e20000100800 */
[----:B------:R-:W-:-:S06]  /*0f40*/  IADD3 R13, -R157, R4, RZ ;  /* 0x000000049d0d7210 */ /* 0x000fcc0007ffe1ff */
[----:B------:R-:W2:Y:S01]  /*0f50*/  @P2 LDC R10, c[0x0][0x394] ;  /* 0x0000e500ff0a2b82 */ /* 0x000ea20000000800 */
[----:B------:R-:W-:Y:S01]  /*0f60*/  ISETP.NE.U32.AND P2, PT, R16, RZ, PT ;  /* 0x000000ff1000720c */ /* 0x000fe20003f45070 */
[----:B------:R-:W-:-:S03]  /*0f70*/  IMAD.MOV.U32 R15, RZ, RZ, R8 ;  /* 0x000000ffff0f7224 */ /* 0x000fc600078e0008 */
[----:B------:R-:W-:Y:S01]  /*0f80*/  ISETP.NE.AND.EX P2, PT, R14, RZ, PT, P2 ;  /* 0x000000ff0e00720c */ /* 0x000fe20003f45320 */
[----:B0-----:R-:W-:Y:S01]  /*0f90*/  IMAD.MOV.U32 R14, RZ, RZ, R7 ;  /* 0x000000ffff0e7224 */ /* 0x001fe200078e0007 */
[----:B------:R0:W-:Y:S04]  /*0fa0*/  STL [R1+0x18], R13 ;  /* 0x0000180d01007387 */ /* 0x0001e80000100800 */
[----:B------:R0:W-:Y:S01]  /*0fb0*/  STL.64 [R1+0x8], R14 ;  /* 0x0000080e01007387 */ /* 0x0001e20000100a00 */
[C---:B------:R-:W-:Y:S02]  /*0fc0*/  LEA R72, P4, R6.reuse, R20, 0x1 ;  /* 0x0000001406487211 */ /* 0x040fe400078808ff */
[----:B-1----:R-:W-:Y:S02]  /*0fd0*/  SEL R70, R11, 0x800, P5 ;  /* 0x000008000b467807 */ /* 0x002fe40002800000 */
        /* <DEDUP_REMOVED lines=32> */
[----:B0-----:R-:W-:Y:S06]  /*11e0*/  BRA `(.L_x_5222) ;  /* 0x00000000004c7947 */ /* 0x001fec0003800000 */
.L_x_5221:
        /* <DEDUP_REMOVED lines=19> */
.L_x_5222:
        /* <DEDUP_REMOVED lines=13> */
.L_x_5268:
        /* <DEDUP_REMOVED lines=115> */
[C---:B------:R-:W-:Y:S01]  /*1b20*/  IADD3 R21, R18.reuse, 0x20, RZ ;  /* 0x0000002012157810 */ /* 0x040fe20007ffe0ff */
[C---:B------:R-:W-:Y:S01]  /*1b30*/  VIADD R27, R18.reuse, 0x80 ;  /* 0x00000080121b7836 */ /* 0x040fe20000000000 */
[----:B------:R-:W-:Y:S01]  /*1b40*/  LOP3.LUT P6, RZ, R63, 0x8, RZ, 0xc0, !PT ;  /* 0x000000083fff7812 */ /* 0x000fe200078cc0ff */
[C---:B-1----:R-:W-:Y:S01]  /*1b50*/  VIADD R3, R18.reuse, 0xc0 ;  /* 0x000000c012037836 */ /* 0x042fe20000000000 */
[C---:B------:R-:W-:Y:S01]  /*1b60*/  LEA.HI.SX32 R62, R18.reuse, R18, 0x1b ;  /* 0x00000012123e7211 */ /* 0x040fe200078fdaff */
[C---:B------:R-:W-:Y:S01]  /*1b70*/  VIADD R31, R18.reuse, 0xe0 ;  /* 0x000000e0121f7836 */ /* 0x040fe20000000000 */
[----:B------:R-:W-:-:S02]  /*1b80*/  IADD3 R29, R18, 0xa0, RZ ;  /* 0x000000a0121d7810 */ /* 0x000fc40007ffe0ff */
[-C--:B------:R-:W-:Y:S01]  /*1b90*/  LEA.HI.SX32 R21, R21, R18.reuse, 0x1b ;  /* 0x0000001215157211 */ /* 0x080fe200078fdaff */
[C---:B------:R-:W-:Y:S01]  /*1ba0*/  VIADD R33, R18.reuse, 0x100 ;  /* 0x0000010012217836 */ /* 0x040fe20000000000 */
[----:B------:R-:W-:Y:S01]  /*1bb0*/  P2R R86, PR, RZ, 0x40 ;  /* 0x00000040ff567803 */ /* 0x000fe20000000000 */
[----:B------:R-:W-:Y:S01]  /*1bc0*/  ULEA UR4, UR5, UR4, 0x18 ;  /* 0x0000000405047291 */ /* 0x000fe2000f8ec03f */
[-C--:B------:R-:W-:Y:S02]  /*1bd0*/  LEA.HI.SX32 R23, R23, R18.reuse, 0x1b ;  /* 0x0000001217177211 */ /* 0x080fe400078fdaff */
        /* <DEDUP_REMOVED lines=8> */
[C---:B------:R-:W-:Y:S01]  /*1c60*/  IADD3 R35, R18.reuse, 0x120, RZ ;  /* 0x0000012012237810 */ /* 0x040fe20007ffe0ff */
[----:B------:R-:W-:Y:S01]  /*1c70*/  VIADD R47, R18, 0x1e0 ;  /* 0x000001e0122f7836 */ /* 0x000fe20000000000 */
[-C--:B------:R-:W-:Y:S01]  /*1c80*/  LEA.HI.SX32 R29, R29, R18.reuse, 0x1b ;  /* 0x000000121d1d7211 */ /* 0x080fe200078fdaff */
[----:B------:R-:W-:Y:S01]  /*1c90*/  IMAD.MOV.U32 R161, RZ, RZ, R160 ;  /* 0x000000ffffa17224 */ /* 0x000fe200078e00a0 */
[----:B------:R-:W-:Y:S01]  /*1ca0*/  LEA R61, R21, UR4, 0x1 ;  /* 0x00000004153d7c11 */ /* 0x000fe2000f8e08ff */
[----:B------:R-:W-:Y:S01]  /*1cb0*/  ULDC.U8 UR5, c[0x0][0x238] ;  /* 0x00008e0000057ab9 */ /* 0x000fe20000000000 */
        /* <DEDUP_REMOVED lines=8> */
[----:B------:R-:W-:Y:S02]  /*1d40*/  IADD3 R43, R18, 0x1a0, RZ ;  /* 0x000001a0122b7810 */ /* 0x000fe40007ffe0ff */
[-C--:B------:R-:W-:Y:S02]  /*1d50*/  LEA.HI.SX32 R35, R35, R18.reuse, 0x1b ;  /* 0x0000001223237211 */ /* 0x080fe400078fdaff */
[----:B------:R-:W-:Y:S02]  /*1d60*/  LEA R57, R29, UR4, 0x1 ;  /* 0x000000041d397c11 */ /* 0x000fe4000f8e08ff */
        /* <DEDUP_REMOVED lines=28> */
[----:B--2---:R-:W-:-:S05]  /*1f30*/  MOV R160, R46 ;  /* 0x0000002e00a07202 */ /* 0x004fca0000000f00 */
        /* <DEDUP_REMOVED lines=113> */
[----:B------:R1:W2:Y:S04]  /*2650*/  LDS.U16 R23, [R46+0x1c] ;  /* 0x00001c002e177984 */ /* 0x0002a80000000400 */
[----:B------:R1:W2:Y:S01]  /*2660*/  LDS.U16 R22, [R46+0x1e] ;  /* 0x00001e002e167984 */ /* 0x0002a20000000400 */
[----:B0-----:R-:W-:-:S02]  /*2670*/  IMAD.U32 R45, R9, 0x10000, RZ ;  /* 0x00010000092d7824 */ /* 0x001fc400078e00ff */
[----:B------:R-:W0:Y:S02]  /*2680*/  LDC R9, c[0x0][0x21c] ;  /* 0x00008700ff097b82 */ /* 0x000e240000000800 */
        /* <DEDUP_REMOVED lines=37> */
.L_x_5224:
[----:B------:R-:W-:Y:S05]  /*28e0*/  BSYNC B0 ;  /* 0x0000000000007941 */ /* 0x000fea0003800000 */
.L_x_5223:
        /* <DEDUP_REMOVED lines=37> */
.L_x_5226:
[----:B------:R-:W-:Y:S05]  /*2b40*/  BSYNC B0 ;  /* 0x0000000000007941 */ /* 0x000fea0003800000 */
.L_x_5225:
        /* <DEDUP_REMOVED lines=37> */
.L_x_5228:
[----:B------:R-:W-:Y:S05]  /*2da0*/  BSYNC B0 ;  /* 0x0000000000007941 */ /* 0x000fea0003800000 */
.L_x_5227:
        /* <DEDUP_REMOVED lines=37> */
.L_x_5230:
[----:B------:R-:W-:Y:S05]  /*3000*/  BSYNC B0 ;  /* 0x0000000000007941 */ /* 0x000fea0003800000 */
.L_x_5229:
        /* <DEDUP_REMOVED lines=37> */
.L_x_5232:
[----:B------:R-:W-:Y:S05]  /*3260*/  BSYNC B0 ;  /* 0x0000000000007941 */ /* 0x000fea0003800000 */
.L_x_5231:
        /* <DEDUP_REMOVED lines=37> */
.L_x_5234:
[----:B------:R-:W-:Y:S05]  /*34c0*/  BSYNC B0 ;  /* 0x0000000000007941 */ /* 0x000fea0003800000 */
.L_x_5233:
        /* <DEDUP_REMOVED lines=37> */
.L_x_5236:
[----:B------:R-:W-:Y:S05]  /*3720*/  BSYNC B0 ;  /* 0x0000000000007941 */ /* 0x000fea0003800000 */
.L_x_5235:
        /* <DEDUP_REMOVED lines=37> */
.L_x_5238:
[----:B------:R-:W-:Y:S05]  /*3980*/  BSYNC B0 ;  /* 0x0000000000007941 */ /* 0x000fea0003800000 */
.L_x_5237:
        /* <DEDUP_REMOVED lines=37> */
.L_x_5240:
[----:B------:R-:W-:Y:S05]  /*3be0*/  BSYNC B0 ;  /* 0x0000000000007941 */ /* 0x000fea0003800000 */
.L_x_5239:
        /* <DEDUP_REMOVED lines=37> */
.L_x_5242:
[----:B------:R-:W-:Y:S05]  /*3e40*/  BSYNC B0 ;  /* 0x0000000000007941 */ /* 0x000fea0003800000 */
.L_x_5241:
        /* <DEDUP_REMOVED lines=39> */
.L_x_5244:
[----:B------:R-:W-:Y:S05]  /*40c0*/  BSYNC B0 ;  /* 0x0000000000007941 */ /* 0x000fea0003800000 */
.L_x_5243:
[----:B------:R1:W-:Y:S01]  /*40d0*/  STL [R1], R2 ;  /* 0x0000000201007387 */ /* 0x0003e20000100800 */
[----:B------:R-:W-:Y:S01]  /*40e0*/  FSETP.GTU.FTZ.AND P5, PT, R30, 20, PT ;  /* 0x41a000001e00780b */ /* 0x000fe20003fbc000 */
[----:B------:R-:W-:Y:S01]  /*40f0*/  IMAD.U32 R25, R25, 0x10000, RZ ;  /* 0x0001000019197824 */ /* 0x000fe200078e00ff */
        /* <DEDUP_REMOVED lines=38> */
.L_x_5246:
[----:B------:R-:W-:Y:S05]  /*4360*/  BSYNC B0 ;  /* 0x0000000000007941 */ /* 0x000fea0003800000 */
.L_x_5245:
        /* <DEDUP_REMOVED lines=42> */
.L_x_5248:
[----:B------:R-:W-:Y:S05]  /*4610*/  BSYNC B0 ;  /* 0x0000000000007941 */ /* 0x000fea0003800000 */
.L_x_5247:
        /* <DEDUP_REMOVED lines=42> */
.L_x_5250:
[----:B------:R-:W-:Y:S05]  /*48c0*/  BSYNC B0 ;  /* 0x0000000000007941 */ /* 0x000fea0003800000 */
.L_x_5249:
        /* <DEDUP_REMOVED lines=42> */
.L_x_5252:
[----:B------:R-:W-:Y:S05]  /*4b70*/  BSYNC B0 ;  /* 0x0000000000007941 */ /* 0x000fea0003800000 */
.L_x_5251:
[----:B------:R-:W-:Y:S01]  /*4b80*/  FSETP.GTU.FTZ.AND P5, PT, R26, 20, PT ;  /* 0x41a000001a00780b */ /* 0x000fe20003fbc000 */
[----:B------:R-:W-:Y:S01]  /*4b90*/  BSSY B0, `(.L_x_5253) ;  /* 0x0000029000007945 */ /* 0x000fe20003800000 */
[----:B------:R-:W-:Y:S02]  /*4ba0*/  IMAD.U32 R0, R0, 0x10000, RZ ;  /* 0x0001000000007824 */ /* 0x000fe400078e00ff */
        /* <DEDUP_REMOVED lines=39> */
.L_x_5254:
[----:B------:R-:W-:Y:S05]  /*4e20*/  BSYNC B0 ;  /* 0x0000000000007941 */ /* 0x000fea0003800000 */
.L_x_5253:
        /* <DEDUP_REMOVED lines=43> */
.L_x_5265:
[----:B------:R-:W-:Y:S01]  /*50e0*/  P2R R99, PR, RZ, 0x10 ;  /* 0x00000010ff637803 */ /* 0x000fe20000000000 */
[----:B------:R-:W-:Y:S01]  /*50f0*/  IMAD.MOV.U32 R88, RZ, RZ, R84 ;  /* 0x000000ffff587224 */ /* 0x000fe200078e0054 */
[C---:B------:R-:W-:Y:S01]  /*5100*/  LOP3.LUT P4, RZ, R63.reuse, 0x80, RZ, 0xc0, !PT ;  /* 0x000000803fff7812 */ /* 0x040fe2000788c0ff */
[----:B------:R-:W-:Y:S01]  /*5110*/  IMAD.MOV.U32 R89, RZ, RZ, R150 ;  /* 0x000000ffff597224 */ /* 0x000fe200078e0096 */
[----:B------:R-:W-:Y:S02]  /*5120*/  SHF.R.S32.HI R93, RZ, 0x1f, R0 ;  /* 0x0000001fff5d7819 */ /* 0x000fe40000011400 */
[----:B------:R-:W-:Y:S01]  /*5130*/  P2R R98, PR, RZ, 0x10 ;  /* 0x00000010ff627803 */ /* 0x000fe20000000000 */
[C---:B------:R-:W-:Y:S01]  /*5140*/  IMAD.WIDE.U32 R88, R0.reuse, UR8, R88 ;  /* 0x0000000800587c25 */ /* 0x040fe2000f8e0058 */
[----:B------:R-:W-:Y:S02]  /*5150*/  LOP3.LUT P4, RZ, R63, 0x100, RZ, 0xc0, !PT ;  /* 0x000001003fff7812 */ /* 0x000fe4000788c0ff */
[--C-:B------:R-:W-:Y:S01]  /*5160*/  SHF.R.S32.HI R83, RZ, 0x1f, R82.reuse ;  /* 0x0000001fff537819 */ /* 0x100fe20000011452 */
[C---:B--23--:R-:W-:Y:S01]  /*5170*/  IMAD R41, R93.reuse, UR10, RZ ;  /* 0x0000000a5d297c24 */ /* 0x04cfe2000f8e02ff */
[----:B------:R-:W-:Y:S01]  /*5180*/  P2R R97, PR, RZ, 0x10 ;  /* 0x00000010ff617803 */ /* 0x000fe20000000000 */
[----:B------:R-:W-:Y:S01]  /*5190*/  IMAD R95, R93, UR8, RZ ;  /* 0x000000085d5f7c24 */ /* 0x000fe2000f8e02ff */
[----:B------:R-:W-:Y:S01]  /*51a0*/  LOP3.LUT P4, RZ, R63, 0x200, RZ, 0xc0, !PT ;  /* 0x000002003fff7812 */ /* 0x000fe2000788c0ff */
[C---:B------:R-:W-:Y:S01]  /*51b0*/  IMAD R41, R0.reuse, UR11, R41 ;  /* 0x0000000b00297c24 */ /* 0x040fe2000f8e0229 */
[----:B------:R-:W-:Y:S01]  /*51c0*/  PRMT R101, RZ, 0x7610, R101 ;  /* 0x00007610ff657816 */ /* 0x000fe20000000065 */
[----:B------:R-:W-:Y:S01]  /*51d0*/  IMAD.WIDE.U32 R42, R0, UR10, R82 ;  /* 0x0000000a002a7c25 */ /* 0x000fe2000f8e0052 */
[----:B------:R-:W-:-:S02]  /*51e0*/  P2R R96, PR, RZ, 0x10 ;  /* 0x00000010ff607803 */ /* 0x000fc40000000000 */
[----:B------:R-:W-:Y:S01]  /*51f0*/  LOP3.LUT P4, RZ, R63, 0x400, RZ, 0xc0, !PT ;  /* 0x000004003fff7812 */ /* 0x000fe2000788c0ff */
[----:B------:R-:W-:Y:S01]  /*5200*/  IMAD.IADD R41, R43, 0x1, R41 ;  /* 0x000000012b297824 */ /* 0x000fe200078e0229 */
[----:B------:R-:W-:Y:S01]  /*5210*/  LEA R40, P5, R42, R74, 0x1 ;  /* 0x0000004a2a287211 */ /* 0x000fe200078a08ff */
[----:B------:R-:W-:Y:S01]  /*5220*/  IMAD R43, R93, UR12, RZ ;  /* 0x0000000c5d2b7c24 */ /* 0x000fe2000f8e02ff */
[----:B------:R-:W-:Y:S01]  /*5230*/  P2R R94, PR, RZ, 0x10 ;  /* 0x00000010ff5e7803 */ /* 0x000fe20000000000 */
[----:B0-----:R-:W-:Y:S01]  /*5240*/  IMAD.WIDE.U32 R86, R0, UR12, R82 ;  /* 0x0000000c00567c25 */ /* 0x001fe2000f8e0052 */
[----:B------:R-:W-:Y:S02]  /*5250*/  LOP3.LUT P4, RZ, R63, 0x800, RZ, 0xc0, !PT ;  /* 0x000008003fff7812 */ /* 0x000fe4000788c0ff */
[----:B------:R-:W-:Y:S01]  /*5260*/  LEA.HI.X R41, R42, R73, R41, 0x1, P5 ;  /* 0x000000492a297211 */ /* 0x000fe200028f0c29 */
[C---:B------:R-:W-:Y:S01]  /*5270*/  IMAD R43, R0.reuse, UR13, R43 ;  /* 0x0000000d002b7c24 */ /* 0x040fe2000f8e022b */
[----:B------:R-:W-:Y:S01]  /*5280*/  PRMT R100, RZ, 0x7610, R100 ;  /* 0x00007610ff647816 */ /* 0x000fe20000000064 */
[----:B------:R-:W-:Y:S01]  /*5290*/  IMAD R95, R0, UR9, R95 ;  /* 0x00000009005f7c24 */ /* 0x000fe2000f8e025f */
[----:B------:R-:W-:-:S02]  /*52a0*/  LEA R42, P5, R86, R72, 0x1 ;  /* 0x00000048562a7211 */ /* 0x000fc400078a08ff */
[----:B------:R-:W-:Y:S01]  /*52b0*/  IADD3 R43, R87, R43, RZ ;  /* 0x0000002b572b7210 */ /* 0x000fe20007ffe0ff */
[----:B------:R-:W-:Y:S01]  /*52c0*/  IMAD.IADD R89, R89, 0x1, R95 ;  /* 0x0000000159597824 */ /* 0x000fe200078e025f */
[----:B------:R-:W-:Y:S02]  /*52d0*/  PRMT R103, RZ, 0x7610, R103 ;  /* 0x00007610ff677816 */ /* 0x000fe40000000067 */
[----:B------:R-:W-:Y:S01]  /*52e0*/  LEA.HI.X R43, R86, R71, R43, 0x1, P5 ;  /* 0x00000047562b7211 */ /* 0x000fe200028f0c2b */
[----:B------:R-:W2:Y:S01]  /*52f0*/  @!P4 LDG.E.U16 R101, desc[UR6][R40.64] ;  /* 0x000000062865c981 */ /* 0x000ea2000c1e1500 */
[----:B------:R-:W-:Y:S01]  /*5300*/  ISETP.NE.AND P4, PT, R94, RZ, PT ;  /* 0x000000ff5e00720c */ /* 0x000fe20003f85270 */
[----:B------:R-:W0:Y:S01]  /*5310*/  LDC.64 R86, c[0x0][0x300] ;  /* 0x0000c000ff567b82 */ /* 0x000e220000000a00 */
[----:B------:R-:W-:Y:S02]  /*5320*/  PRMT R102, RZ, 0x7610, R102 ;  /* 0x00007610ff667816 */ /* 0x000fe40000000066 */
[----:B------:R-:W-:-:S02]  /*5330*/  P2R R104, PR, RZ, 0x8 ;  /* 0x00000008ff687803 */ /* 0x000fc40000000000 */
[C---:B------:R-:W-:Y:S02]  /*5340*/  LOP3.LUT P3, RZ, R63.reuse, 0x40, RZ, 0xc0, !PT ;  /* 0x000000403fff7812 */ /* 0x040fe4000786c0ff */
[----:B------:R-:W-:Y:S02]  /*5350*/  P2R R117, PR, RZ, 0x4 ;  /* 0x00000004ff757803 */ /* 0x000fe40000000000 */
[C---:B------:R-:W-:Y:S02]  /*5360*/  LOP3.LUT P2, RZ, R63.reuse, 0x20, RZ, 0xc0, !PT ;  /* 0x000000203fff7812 */ /* 0x040fe4000784c0ff */
[----:B------:R-:W-:Y:S01]  /*5370*/  P2R R118, PR, RZ, 0x2 ;  /* 0x00000002ff767803 */ /* 0x000fe20000000000 */
[----:B------:R-:W3:Y:S01]  /*5380*/  @!P4 LDG.E.U16 R100, desc[UR6][R40.64+0x40] ;  /* 0x000040062864c981 */ /* 0x000ee2000c1e1500 */
[----:B------:R-:W-:Y:S02]  /*5390*/  ISETP.NE.AND P4, PT, R96, RZ, PT ;  /* 0x000000ff6000720c */ /* 0x000fe40003f85270 */
[----:B------:R-:W-:-:S02]  /*53a0*/  LOP3.LUT P1, RZ, R63, 0x10, RZ, 0xc0, !PT ;  /* 0x000000103fff7812 */ /* 0x000fc4000782c0ff */
[----:B------:R-:W-:Y:S02]  /*53b0*/  P2R R119, PR, RZ, 0x1 ;  /* 0x00000001ff777803 */ /* 0x000fe40000000000 */
[----:B------:R-:W-:Y:S02]  /*53c0*/  LOP3.LUT P0, RZ, R63, 0x8, RZ, 0xc0, !PT ;  /* 0x000000083fff7812 */ /* 0x000fe4000780c0ff */
[----:B------:R-:W-:Y:S02]  /*53d0*/  PRMT R105, RZ, 0x7610, R105 ;  /* 0x00007610ff697816 */ /* 0x000fe40000000069 */
[----:B------:R-:W-:Y:S02]  /*53e0*/  PRMT R106, RZ, 0x7610, R106 ;  /* 0x00007610ff6a7816 */ /* 0x000fe4000000006a */
[----:B0-----:R-:W-:Y:S01]  /*53f0*/  LEA R86, P5, R88, R86, 0x2 ;  /* 0x0000005658567211 */ /* 0x001fe200078a10ff */
[----:B------:R-:W4:Y:S01]  /*5400*/  @!P4 LDG.E.U16 R103, desc[UR6][R40.64+0x80] ;  /* 0x000080062867c981 */ /* 0x000f22000c1e1500 */
[----:B------:R-:W-:-:S02]  /*5410*/  ISETP.NE.AND P4, PT, R97, RZ, PT ;  /* 0x000000ff6100720c */ /* 0x000fc40003f85270 */
[----:B------:R-:W-:Y:S01]  /*5420*/  PRMT R107, RZ, 0x7610, R107 ;  /* 0x00007610ff6b7816 */ /* 0x000fe2000000006b */
[----:B------:R-:W5:Y:S01]  /*5430*/  @!P3 LDG.E.U16 R106, desc[UR6][R40.64+0x140] ;  /* 0x00014006286ab981 */ /* 0x000f62000c1e1500 */
[----:B------:R-:W-:Y:S02]  /*5440*/  PRMT R108, RZ, 0x7610, R108 ;  /* 0x00007610ff6c7816 */ /* 0x000fe4000000006c */
[----:B------:R-:W-:Y:S02]  /*5450*/  LEA.HI.X R87, R88, R87, R89, 0x2, P5 ;  /* 0x0000005758577211 */ /* 0x000fe400028f1459 */
[----:B------:R-:W-:Y:S01]  /*5460*/  PRMT R109, RZ, 0x7610, R109 ;  /* 0x00007610ff6d7816 */ /* 0x000fe2000000006d */
[----:B------:R-:W5:Y:S01]  /*5470*/  @!P2 LDG.E.U16 R107, desc[UR6][R40.64+0x180] ;  /* 0x00018006286ba981 */ /* 0x000f62000c1e1500 */
[C---:B------:R-:W-:Y:S02]  /*5480*/  LOP3.LUT P5, RZ, R63.reuse, 0x4, RZ, 0xc0, !PT ;  /* 0x000000043fff7812 */ /* 0x040fe400078ac0ff */
[----:B------:R-:W-:Y:S01]  /*5490*/  LOP3.LUT P6, RZ, R63, 0x2, RZ, 0xc0, !PT ;  /* 0x000000023fff7812 */ /* 0x000fe200078cc0ff */
[----:B------:R-:W5:Y:S01]  /*54a0*/  @!P4 LDG.E.U16 R102, desc[UR6][R40.64+0xc0] ;  /* 0x0000c0062866c981 */ /* 0x000f62000c1e1500 */
[----:B------:R-:W-:-:S02]  /*54b0*/  ISETP.NE.AND P4, PT, R98, RZ, PT ;  /* 0x000000ff6200720c */ /* 0x000fc40003f85270 */
[----:B------:R-:W-:Y:S01]  /*54c0*/  ISETP.NE.AND P3, PT, R104, RZ, PT ;  /* 0x000000ff6800720c */ /* 0x000fe20003f65270 */
[----:B------:R-:W5:Y:S01]  /*54d0*/  @!P1 LDG.E.U16 R108, desc[UR6][R40.64+0x1c0] ;  /* 0x0001c006286c9981 */ /* 0x000f62000c1e1500 */
[----:B------:R-:W-:Y:S02]  /*54e0*/  ISETP.NE.AND P2, PT, R117, RZ, PT ;  /* 0x000000ff7500720c */ /* 0x000fe40003f45270 */
[----:B------:R-:W-:Y:S01]  /*54f0*/  ISETP.NE.AND P1, PT, R118, RZ, PT ;  /* 0x000000ff7600720c */ /* 0x000fe20003f25270 */
[----:B------:R-:W5:Y:S01]  /*5500*/  @!P0 LDG.E.U16 R109, desc[UR6][R40.64+0x200] ;  /* 0x00020006286d8981 */ /* 0x000f62000c1e1500 */
[----:B------:R-:W-:Y:S02]  /*5510*/  ISETP.NE.AND P0, PT, R119, RZ, PT ;  /* 0x000000ff7700720c */ /* 0x000fe40003f05270 */
[----:B------:R-:W-:Y:S01]  /*5520*/  PRMT R110, RZ, 0x7610, R110 ;  /* 0x00007610ff6e7816 */ /* 0x000fe2000000006e */
[----:B------:R-:W5:Y:S01]  /*5530*/  LDG.E R86, desc[UR6][R86.64] ;  /* 0x0000000656567981 */ /* 0x000f62000c1e1900 */
[----:B------:R-:W-:-:S02]  /*5540*/  PRMT R111, RZ, 0x7610, R111 ;  /* 0x00007610ff6f7816 */ /* 0x000fc4000000006f */
[----:B------:R-:W-:Y:S01]  /*5550*/  PRMT R112, RZ, 0x7610, R112 ;  /* 0x00007610ff707816 */ /* 0x000fe20000000070 */
[----:B------:R-:W5:Y:S01]  /*5560*/  @!P4 LDG.E.U16 R105, desc[UR6][R40.64+0x100] ;  /* 0x000100062869c981 */ /* 0x000f62000c1e1500 */
[----:B------:R-:W-:Y:S02]  /*5570*/  ISETP.NE.AND P4, PT, R99, RZ, PT ;  /* 0x000000ff6300720c */ /* 0x000fe40003f85270 */
[----:B------:R-:W-:Y:S01]  /*5580*/  PRMT R113, RZ, 0x7610, R113 ;  /* 0x00007610ff717816 */ /* 0x000fe20000000071 */
[----:B------:R-:W5:Y:S01]  /*5590*/  @!P5 LDG.E.U16 R110, desc[UR6][R40.64+0x240] ;  /* 0x00024006286ed981 */ /* 0x000f62000c1e1500 */
        /* <DEDUP_REMOVED lines=23> */
[----:B-1----:R1:W-:Y:S04]  /*5710*/  STS.U16 [R50+0x300], R113 ;  /* 0x0003007132007388 */ /* 0x0023e80000000400 */
        /* <DEDUP_REMOVED lines=9> */
[----:B-1----:R-:W-:-:S05]  /*57b0*/  VIADD R50, R40, 0xf ;  /* 0x0000000f28327836 */ /* 0x002fca0000000000 */
        /* <DEDUP_REMOVED lines=128> */
[----:B------:R-:W-:Y:S01]  /*5fc0*/  LOP3.LUT P6, RZ, R63, 0x80, RZ, 0xc0, !PT ;  /* 0x000000803fff7812 */ /* 0x000fe200078cc0ff */
[----:B0-----:R-:W-:Y:S02]  /*5fd0*/  IMAD.U32 R48, R47, 0x10000, RZ ;  /* 0x000100002f307824 */ /* 0x001fe400078e00ff */
        /* <DEDUP_REMOVED lines=9> */
[----:B------:R-:W2:Y:S01]  /*6070*/  MUFU.EX2 R51, R51 ;  /* 0x0000003300337308 */ /* 0x000ea20000000800 */
[----:B------:R-:W-:Y:S02]  /*6080*/  VIADD R50, R40, 0xd ;  /* 0x0000000d28327836 */ /* 0x000fe40000000000 */
[----:B------:R-:W-:Y:S02]  /*6090*/  P2R R104, PR, RZ, 0x40 ;  /* 0x00000040ff687803 */ /* 0x000fe40000000000 */
[----:B------:R-:W-:Y:S01]  /*60a0*/  LOP3.LUT P6, RZ, R63, 0x800, RZ, 0xc0, !PT ;  /* 0x000008003fff7812 */ /* 0x000fe200078cc0ff */
[----:B------:R-:W-:Y:S01]  /*60b0*/  FMUL.FTZ R48, R3, R48 ;  /* 0x0000003003307220 */ /* 0x000fe20000410000 */
[----:B-1----:R-:W-:-:S02]  /*60c0*/  FSEL R136, R49, 1, !P5 ;  /* 0x3f80000031887808 */ /* 0x002fc40006800000 */
[----:B------:R-:W-:Y:S02]  /*60d0*/  ISETP.GE.U32.AND P5, PT, R50, R65, PT ;  /* 0x000000413200720c */ /* 0x000fe40003fa6070 */
[----:B------:R-:W-:Y:S02]  /*60e0*/  PRMT R53, RZ, 0x7610, R53 ;  /* 0x00007610ff357816 */ /* 0x000fe40000000035 */
[----:B------:R-:W-:Y:S01]  /*60f0*/  FSEL R139, R48, RZ, !P5 ;  /* 0x000000ff308b7208 */ /* 0x000fe20006800000 */
[----:B------:R-:W-:-:S04]  /*6100*/  VIADD R40, R40, 0xe ;  /* 0x0000000e28287836 */ /* 0x000fc80000000000 */
[----:B------:R-:W3:Y:S01]  /*6110*/  @!P6 LDG.E.U16 R53, desc[UR6][R42.64] ;  /* 0x000000062a35e981 */ /* 0x000ee2000c1e1500 */
[----:B------:R-:W-:Y:S02]  /*6120*/  ISETP.NE.AND P6, PT, R104, RZ, PT ;  /* 0x000000ff6800720c */ /* 0x000fe40003fc5270 */
[----:B0-----:R-:W-:Y:S02]  /*6130*/  SHF.L.U32 R48, R47, 0x10, RZ ;  /* 0x000000102f307819 */ /* 0x001fe400000006ff */
[----:B--2---:R-:W-:Y:S02]  /*6140*/  FSEL R138, R51, 1, !P5 ;  /* 0x3f800000338a7808 */ /* 0x004fe40006800000 */
[----:B------:R-:W-:Y:S01]  /*6150*/  ISETP.GE.U32.AND P5, PT, R40, R65, PT ;  /* 0x000000412800720c */ /* 0x000fe20003fa6070 */
[----:B------:R-:W-:-:S05]  /*6160*/  FMUL.FTZ R48, R149, R48 ;  /* 0x0000003095307220 */ /* 0x000fca0000410000 */
[----:B------:R-:W-:Y:S02]  /*6170*/  FSEL R141, R48, RZ, !P5 ;  /* 0x000000ff308d7208 */ /* 0x000fe40006800000 */
[----:B------:R-:W-:-:S06]  /*6180*/  PRMT R48, RZ, 0x7610, R48 ;  /* 0x00007610ff307816 */ /* 0x000fcc0000000030 */
[----:B------:R-:W2:Y:S01]  /*6190*/  @!P6 LDG.E.U16 R48, desc[UR6][R42.64+0x40] ;  /* 0x000040062a30e981 */ /* 0x000ea2000c1e1500 */
        /* <DEDUP_REMOVED lines=45> */
[----:B------:R-:W-:Y:S02]  /*6470*/  LEA R62, R51, UR4, 0x1 ;  /* 0x00000004333e7c11 */ /* 0x000fe4000f8e08ff */
[----:B------:R-:W-:-:S05]  /*6480*/  IADD3 R51, R64, R67, RZ ;  /* 0x0000004340337210 */ /* 0x000fca0007ffe0ff */
[C---:B------:R-:W-:Y:S01]  /*6490*/  VIADD R54, R51.reuse, 0x20 ;  /* 0x0000002033367836 */ /* 0x040fe20000000000 */
[C---:B0-----:R-:W-:Y:S01]  /*64a0*/  IADD3 R42, R51.reuse, 0x60, RZ ;  /* 0x00000060332a7810 */ /* 0x041fe20007ffe0ff */
[C---:B------:R-:W-:Y:S02]  /*64b0*/  VIADD R56, R51.reuse, 0x40 ;  /* 0x0000004033387836 */ /* 0x040fe40000000000 */
[C---:B------:R-:W-:Y:S01]  /*64c0*/  VIADD R60, R51.reuse, 0xa0 ;  /* 0x000000a0333c7836 */ /* 0x040fe20000000000 */
[-C--:B------:R-:W-:Y:S01]  /*64d0*/  LEA.HI.SX32 R54, R54, R51.reuse, 0x1b ;  /* 0x0000003336367211 */ /* 0x080fe200078fdaff */
[----:B------:R-:W-:Y:S01]  /*64e0*/  VIADD R58, R51, 0x80 ;  /* 0x00000080333a7836 */ /* 0x000fe20000000000 */
[-C--:B------:R-:W-:Y:S02]  /*64f0*/  LEA.HI.SX32 R56, R56, R51.reuse, 0x1b ;  /* 0x0000003338387211 */ /* 0x080fe400078fdaff */
[-C--:B------:R-:W-:Y:S02]  /*6500*/  LEA.HI.SX32 R42, R42, R51.reuse, 0x1b ;  /* 0x000000332a2a7211 */ /* 0x080fe400078fdaff */
[----:B------:R-:W-:-:S02]  /*6510*/  LEA.HI.SX32 R57, R60, R51, 0x1b ;  /* 0x000000333c397211 */ /* 0x000fc400078fdaff */
[----:B------:R-:W-:Y:S02]  /*6520*/  LEA R61, R54, UR4, 0x1 ;  /* 0x00000004363d7c11 */ /* 0x000fe4000f8e08ff */
[----:B------:R-:W-:Y:S02]  /*6530*/  LEA R60, R56, UR4, 0x1 ;  /* 0x00000004383c7c11 */ /* 0x000fe4000f8e08ff */
[----:B------:R-:W-:Y:S01]  /*6540*/  LEA R59, R42, UR4, 0x1 ;  /* 0x000000042a3b7c11 */ /* 0x000fe2000f8e08ff */
        /* <DEDUP_REMOVED lines=12> */
[----:B------:R-:W-:Y:S02]  /*6610*/  LEA R57, R57, UR4, 0x1 ;  /* 0x0000000439397c11 */ /* 0x000fe4000f8e08ff */
[-C--:B------:R-:W-:Y:S02]  /*6620*/  LEA.HI.SX32 R96, R96, R51.reuse, 0x1b ;  /* 0x0000003360607211 */ /* 0x080fe400078fdaff */
[----:B------:R-:W-:Y:S02]  /*6630*/  IADD3 R42, R51, 0x1e0, RZ ;  /* 0x000001e0332a7810 */ /* 0x000fe40007ffe0ff */
        /* <DEDUP_REMOVED lines=8> */
[----:B---3--:R0:W-:Y:S02]  /*66c0*/  STS.U16 [R62+0x1080], R53 ;  /* 0x001080353e007388 */ /* 0x0081e40000000400 */
[----:B0-----:R-:W-:-:S02]  /*66d0*/  LEA.HI.SX32 R53, R56, R51, 0x1b ;  /* 0x0000003338357211 */ /* 0x001fc400078fdaff */
[----:B------:R-:W-:Y:S02]  /*66e0*/  LEA R56, R102, UR4, 0x1 ;  /* 0x0000000466387c11 */ /* 0x000fe4000f8e08ff */
[----:B------:R-:W-:Y:S01]  /*66f0*/  LEA R53, R53, UR4, 0x1 ;  /* 0x0000000435357c11 */ /* 0x000fe2000f8e08ff */
[----:B--2---:R0:W-:Y:S02]  /*6700*/  STS.U16 [R61+0x10c0], R48 ;  /* 0x0010c0303d007388 */ /* 0x0041e40000000400 */
[C---:B0-----:R-:W-:Y:S02]  /*6710*/  IADD3 R48, R51.reuse, 0x180, RZ ;  /* 0x0000018033307810 */ /* 0x041fe40007ffe0ff */
[----:B----4-:R0:W-:Y:S02]  /*6720*/  STS.U16 [R60+0x1100], R49 ;  /* 0x001100313c007388 */ /* 0x0101e40000000400 */
[----:B------:R-:W-:Y:S02]  /*6730*/  LEA.HI.SX32 R48, R48, R51, 0x1b ;  /* 0x0000003330307211 */ /* 0x000fe400078fdaff */
        /* <DEDUP_REMOVED lines=27> */
[----:B------:R-:W-:Y:S04]  /*68f0*/  LDS.U16 R97, [R46+0x1086] ;  /* 0x001086002e617984 */ /* 0x000fe80000000400 */
[----:B------:R-:W3:Y:S04]  /*6900*/  LDS.U16 R98, [R46+0x1088] ;  /* 0x001088002e627984 */ /* 0x000ee80000000400 */
[----:B------:R-:W-:Y:S04]  /*6910*/  LDS.U16 R99, [R46+0x108a] ;  /* 0x00108a002e637984 */ /* 0x000fe80000000400 */
[----:B------:R-:W-:Y:S04]  /*6920*/  LDS.U16 R100, [R46+0x108c] ;  /* 0x00108c002e647984 */ /* 0x000fe80000000400 */
        /* <DEDUP_REMOVED lines=10> */
[----:B-1----:R-:W-:Y:S01]  /*69d0*/  IMAD.U32 R94, R94, 0x10000, RZ ;  /* 0x000100005e5e7824 */ /* 0x002fe200078e00ff */
[----:B0-----:R-:W-:Y:S01]  /*69e0*/  SHF.L.U32 R95, R95, 0x10, RZ ;  /* 0x000000105f5f7819 */ /* 0x001fe200000006ff */
[----:B--2---:R-:W-:Y:S01]  /*69f0*/  IMAD.U32 R96, R96, 0x10000, RZ ;  /* 0x0001000060607824 */ /* 0x004fe200078e00ff */
[----:B---3--:R-:W-:Y:S01]  /*6a00*/  SHF.L.U32 R98, R98, 0x10, RZ ;  /* 0x0000001062627819 */ /* 0x008fe200000006ff */
[----:B------:R-:W-:Y:S01]  /*6a10*/  IMAD.U32 R97, R97, 0x10000, RZ ;  /* 0x0001000061617824 */ /* 0x000fe200078e00ff */
[----:B----4-:R-:W-:Y:S01]  /*6a20*/  SHF.L.U32 R101, R101, 0x10, RZ ;  /* 0x0000001065657819 */ /* 0x010fe200000006ff */
[----:B------:R-:W-:-:S02]  /*6a30*/  IMAD.U32 R99, R99, 0x10000, RZ ;  /* 0x0001000063637824 */ /* 0x000fc400078e00ff */
[----:B------:R-:W-:Y:S02]  /*6a40*/  IMAD.U32 R100, R100, 0x10000, RZ ;  /* 0x0001000064647824 */ /* 0x000fe400078e00ff */
[----:B-----5:R-:W-:Y:S02]  /*6a50*/  IMAD.U32 R102, R102, 0x10000, RZ ;  /* 0x0001000066667824 */ /* 0x020fe400078e00ff */
[----:B------:R-:W-:Y:S01]  /*6a60*/  IMAD.U32 R103, R103, 0x10000, RZ ;  /* 0x0001000067677824 */ /* 0x000fe200078e00ff */
[----:B------:R-:W-:Y:S01]  /*6a70*/  SHF.L.U32 R104, R104, 0x10, RZ ;  /* 0x0000001068687819 */ /* 0x000fe200000006ff */
[----:B------:R-:W-:Y:S02]  /*6a80*/  IMAD.U32 R105, R105, 0x10000, RZ ;  /* 0x0001000069697824 */ /* 0x000fe400078e00ff */
[----:B------:R-:W-:Y:S01]  /*6a90*/  IMAD.U32 R106, R106, 0x10000, RZ ;  /* 0x000100006a6a7824 */ /* 0x000fe200078e00ff */
[----:B------:R-:W-:Y:S01]  /*6aa0*/  SHF.L.U32 R107, R107, 0x10, RZ ;  /* 0x000000106b6b7819 */ /* 0x000fe200000006ff */
[----:B------:R-:W-:-:S02]  /*6ab0*/  IMAD.U32 R108, R108, 0x10000, RZ ;  /* 0x000100006c6c7824 */ /* 0x000fc400078e00ff */
[----:B------:R-:W-:Y:S01]  /*6ac0*/  IMAD.U32 R109, R109, 0x10000, RZ ;  /* 0x000100006d6d7824 */ /* 0x000fe200078e00ff */
        /* <DEDUP_REMOVED lines=22> */
.L_x_5257:
        /* <DEDUP_REMOVED lines=10> */
.L_x_5256:
        /* <DEDUP_REMOVED lines=75> */
[----:B------:R-:W-:Y:S01]  /*7180*/  @P5 IMAD.MOV.U32 R40, RZ, RZ, R86 ;  /* 0x000000ffff285224 */ /* 0x000fe200078e0056 */
        /* <DEDUP_REMOVED lines=17> */
.L_x_5259:
[----:B------:R-:W-:Y:S05]  /*72a0*/  BSYNC B0 ;  /* 0x0000000000007941 */ /* 0x000fea0003800000 */
.L_x_5258:
        /* <DEDUP_REMOVED lines=46> */
.L_x_5262:
[----:B------:R-:W-:-:S04]  /*7590*/  IADD3 R43, R68, -0x1, RZ ;  /* 0xffffffff442b7810 */ /* 0x000fc80007ffe0ff */
        /* <DEDUP_REMOVED lines=31> */
.L_x_5263:
[----:B------:R1:W5:Y:S02]  /*7790*/  LDG.E R43, desc[UR6][R78.64] ;  /* 0x000000064e2b7981 */ /* 0x000364000c1e1900 */
.L_x_5264:
        /* <DEDUP_REMOVED lines=17> */
.L_x_5261:
[----:B------:R-:W-:Y:S05]  /*78b0*/  BSYNC B0 ;  /* 0x0000000000007941 */ /* 0x000fea0003800000 */
.L_x_5260:
        /* <DEDUP_REMOVED lines=19> */
.L_x_5255:
[----:B------:R-:W-:Y:S01]  /*79f0*/  BAR.SYNC.DEFER_BLOCKING 0x0 ;  /* 0x0000000000007b1d */ /* 0x000fe20000010000 */
[----:B------:R-:W-:Y:S02]  /*7a00*/  F2FP.BF16.F32.PACK_AB R24, R24, R25 ;  /* 0x000000191818723e */ /* 0x000fe400000010ff */
[----:B------:R-:W-:Y:S02]  /*7a10*/  F2FP.BF16.F32.PACK_AB R22, R22, R23 ;  /* 0x000000171616723e */ /* 0x000fe400000010ff */
[----:B------:R-:W-:Y:S01]  /*7a20*/  F2FP.BF16.F32.PACK_AB R20, R20, R21 ;  /* 0x000000151414723e */ /* 0x000fe200000010ff */
[----:B------:R-:W-:Y:S01]  /*7a30*/  BSSY B0, `(.L_x_5266) ;  /* 0x000004b000007945 */ /* 0x000fe20003800000 */
[----:B------:R-:W-:Y:S01]  /*7a40*/  PRMT R23, R24, 0x7632, R23 ;  /* 0x0000763218177816 */ /* 0x000fe20000000017 */
[----:B------:R-:W4:Y:S01]  /*7a50*/  S2R R40, SR_CTAID.Y ;  /* 0x0000000000287919 */ /* 0x000f220000002600 */
[----:B------:R-:W-:Y:S02]  /*7a60*/  PRMT R0, R22, 0x7632, R0 ;  /* 0x0000763216007816 */ /* 0x000fe40000000000 */
[----:B------:R-:W-:-:S02]  /*7a70*/  PRMT R2, R20, 0x7632, R2 ;  /* 0x0000763214027816 */ /* 0x000fc40000000002 */
[----:B------:R-:W-:Y:S02]  /*7a80*/  ISETP.NE.AND P0, PT, R156, RZ, PT ;  /* 0x000000ff9c00720c */ /* 0x000fe40003f05270 */
[----:B------:R-:W-:Y:S02]  /*7a90*/  F2FP.BF16.F32.PACK_AB R18, R18, R19 ;  /* 0x000000131212723e */ /* 0x000fe400000010ff */
[----:B------:R-:W-:Y:S02]  /*7aa0*/  F2FP.BF16.F32.PACK_AB R16, R16, R17 ;  /* 0x000000111010723e */ /* 0x000fe400000010ff */
[----:B------:R-:W-:Y:S02]  /*7ab0*/  F2FP.BF16.F32.PACK_AB R14, R14, R15 ;  /* 0x0000000f0e0e723e */ /* 0x000fe400000010ff */
[----:B------:R-:W-:Y:S02]  /*7ac0*/  F2FP.BF16.F32.PACK_AB R12, R12, R13 ;  /* 0x0000000d0c0c723e */ /* 0x000fe400000010ff */
[----:B------:R-:W-:Y:S01]  /*7ad0*/  F2FP.BF16.F32.PACK_AB R10, R10, R11 ;  /* 0x0000000b0a0a723e */ /* 0x000fe200000010ff */
        /* <DEDUP_REMOVED lines=64> */
.L_x_5267:
[----:B------:R-:W-:Y:S05]  /*7ee0*/  BSYNC B0 ;  /* 0x0000000000007941 */ /* 0x000fea0003800000 */
.L_x_5266:
        /* <DEDUP_REMOVED lines=17> */
[----:B0-----:R-:W-:Y:S01]  /*8000*/  IMAD.WIDE R2, R82, 0x2, R6 ;  /* 0x0000000252027825 */ /* 0x001fe200078e0206 */
        /* <DEDUP_REMOVED lines=55> */
.L_x_5269:
        /* <DEDUP_REMOVED lines=16> */
.L_x_8731:


//--------------------- .text._Z25selective_scan_fwd_kernelI32Selective_Scan_fwd_kernel_traitsILi128ELi16ELi1ELb0ELb1ELb1ELb1ELb0EN3c108BFloat16EffEEv13SSMParamsBase --------------------------
	.section	.text._Z25selective_scan_fwd_kernelI32Selective_Scan_fwd_kernel_traitsILi128ELi16ELi1ELb0ELb1ELb1ELb1ELb0EN3c108BFloat16EffEEv13SSMParamsBase,"ax",@progbits
	.align	128
        .global         _Z25selective_scan_fwd_kernelI32Selective_Scan_fwd_kernel_traitsILi128ELi16ELi1ELb0ELb1ELb1ELb1ELb0EN3c108BFloat16EffEEv13SSMParamsBase
        .type           _Z25selective_scan_fwd_kernelI32Selective_Scan_fwd_kernel_traitsILi128ELi16ELi1ELb0ELb1ELb1ELb1ELb0EN3c108BFloat16EffEEv13SSMParamsBase,@function
        .size           _Z25selective_scan_fwd_kernelI32Selective_Scan_fwd_kernel_traitsILi128ELi16ELi1ELb0ELb1ELb1ELb1ELb0EN3c108BFloat16EffEEv13SSMParamsBase,(.L_x_8732 - _Z25selective_scan_fwd_kernelI32Selective_Scan_fwd_kernel_traitsILi128ELi16ELi1ELb0ELb1ELb1ELb1ELb0EN3c108BFloat16EffEEv13SSMParamsBase)
        .other          _Z25selective_scan_fwd_kernelI32Selective_Scan_fwd_kernel_traitsILi128ELi16ELi1ELb0ELb1ELb1ELb1ELb0EN3c108BFloat16EffEEv13SSMParamsBase,@"STO_CUDA_ENTRY STV_DEFAULT"
_Z25selective_scan_fwd_kernelI32Selective_Scan_fwd_kernel_traitsILi128ELi16ELi1ELb0ELb1ELb1ELb1ELb0EN3c108BFloat16EffEEv13SSMParamsBase:
.text._Z25selective_scan_fwd_kernelI32Selective_Scan_fwd_kernel_traitsILi128ELi16ELi1ELb0ELb1ELb1ELb1ELb0EN3c108BFloat16EffEEv13SSMParamsBase:
        /* <DEDUP_REMOVED lines=39> */
.L_x_5270:
        /* <DEDUP_REMOVED lines=37> */
.L_x_5271:
        /* <DEDUP_REMOVED lines=12> */
.L_x_5272:
        /* <DEDUP_REMOVED lines=191> */
.L_x_5273:
        /* <DEDUP_REMOVED lines=19> */
.L_x_5274:
        /* <DEDUP_REMOVED lines=13> */
.L_x_5322:
[----:B------:R-:W2:Y:S04]  /*1370*/  LDL R3, [R1+0x4] ;  /* 0x0000040001037983 */ /* 0x000ea80000100800 */
[----:B------:R-:W3:Y:S04]  /*1380*/  LDL R2, [R1+0x10] ;  /* 0x0000100001027983 */ /* 0x000ee80000100800 */
[----:B------:R-:W4:Y:S04]  /*1390*/  LDL R0, [R1] ;  /* 0x0000000001007983 */ /* 0x000f280000100800 */
[----:B------:R-:W5:Y:S01]  /*13a0*/  LDL.64 R4, [R1+0x8] ;  /* 0x0000080001047983 */ /* 0x000f620000100a00 */
        /* <DEDUP_REMOVED lines=52> */
[C---:B------:R-:W-:Y:S01]  /*16f0*/  LOP3.LUT R20, R82.reuse, 0xe0, RZ, 0xfc, !PT ;  /* 0x000000e052147812 */ /* 0x040fe200078efcff */
[C---:B------:R-:W-:Y:S01]  /*1700*/  IMAD.WIDE R4, R82.reuse, 0x2, R2 ;  /* 0x0000000252047825 */ /* 0x040fe200078e0202 */
[----:B------:R-:W-:Y:S02]  /*1710*/  LOP3.LUT R63, R63, 0xfffffeff, RZ, 0xc0, !PT ;  /* 0xfffffeff3f3f7812 */ /* 0x000fe400078ec0ff */
[C---:B------:R-:W-:Y:S02]  /*1720*/  LOP3.LUT R22, R82.reuse, 0x100, RZ, 0xfc, !PT ;  /* 0x0000010052167812 */ /* 0x040fe400078efcff */
[----:B------:R-:W-:Y:S01]  /*1730*/  @P2 LOP3.LUT R63, R63, 0x100, RZ, 0xfc, !PT ;  /* 0x000001003f3f2812 */ /* 0x000fe200078efcff */
[----:B------:R-:W2:Y:S01]  /*1740*/  @!P0 LDG.E.U16 R13, desc[UR6][R4.64+0x180] ;  /* 0x00018006040d8981 */ /* 0x000ea2000c1e1500 */
[C---:B------:R-:W-:Y:S02]  /*1750*/  LOP3.LUT R24, R82.reuse, 0x120, RZ, 0xfc, !PT ;  /* 0x0000012052187812 */ /* 0x040fe400078efcff */
[----:B------:R-:W-:Y:S01]  /*1760*/  LOP3.LUT R63, R63, 0xffffff7f, RZ, 0xc0, !PT ;  /* 0xffffff7f3f3f7812 */ /* 0x000fe200078ec0ff */
[----:B------:R-:W3:Y:S01]  /*1770*/  @!P5 LDG.E.U16 R9, desc[UR6][R4.64+0x80] ;  /* 0x000080060409d981 */ /* 0x000ee2000c1e1500 */
[----:B------:R-:W-:-:S02]  /*1780*/  ISETP.GE.AND P4, PT, R82, R65, PT ;  /* 0x000000415200720c */ /* 0x000fc40003f86270 */
[----:B------:R-:W-:Y:S01]  /*1790*/  @P1 LOP3.LUT R63, R63, 0x80, RZ, 0xfc, !PT ;  /* 0x000000803f3f1812 */ /* 0x000fe200078efcff */
[----:B------:R-:W4:Y:S01]  /*17a0*/  @!P2 LDG.E.U16 R11, desc[UR6][R4.64+0x100] ;  /* 0x00010006040ba981 */ /* 0x000f22000c1e1500 */
[----:B------:R-:W-:Y:S02]  /*17b0*/  PRMT R0, RZ, 0x7610, R0 ;  /* 0x00007610ff007816 */ /* 0x000fe40000000000 */
[----:B------:R-:W-:Y:S01]  /*17c0*/  LOP3.LUT R63, R63, 0xffffffbf, RZ, 0xc0, !PT ;  /* 0xffffffbf3f3f7812 */ /* 0x000fe200078ec0ff */
[----:B------:R-:W5:Y:S01]  /*17d0*/  @!P1 LDG.E.U16 R8, desc[UR6][R4.64+0x140] ;  /* 0x0001400604089981 */ /* 0x000f62000c1e1500 */
[----:B------:R-:W-:Y:S02]  /*17e0*/  PRMT R6, RZ, 0x7610, R6 ;  /* 0x00007610ff067816 */ /* 0x000fe40000000006 */
[----:B------:R-:W-:Y:S01]  /*17f0*/  @P0 LOP3.LUT R63, R63, 0x40, RZ, 0xfc, !PT ;  /* 0x000000403f3f0812 */ /* 0x000fe200078efcff */
[----:B------:R-:W2:Y:S01]  /*1800*/  @!P6 LDG.E.U16 R0, desc[UR6][R4.64+0x40] ;  /* 0x000040060400e981 */ /* 0x000ea2000c1e1500 */
[----:B------:R-:W-:-:S02]  /*1810*/  ISETP.GE.AND P0, PT, R20, R65, PT ;  /* 0x000000411400720c */ /* 0x000fc40003f06270 */
[----:B------:R-:W-:Y:S01]  /*1820*/  LOP3.LUT R63, R63, 0xffffffdf, RZ, 0xc0, !PT ;  /* 0xffffffdf3f3f7812 */ /* 0x000fe200078ec0ff */
[----:B------:R-:W4:Y:S01]  /*1830*/  @!P3 LDG.E.U16 R6, desc[UR6][R4.64+0xc0] ;  /* 0x0000c0060406b981 */ /* 0x000f22000c1e1500 */
[C---:B------:R-:W-:Y:S02]  /*1840*/  LOP3.LUT R26, R82.reuse, 0x140, RZ, 0xfc, !PT ;  /* 0x00000140521a7812 */ /* 0x040fe400078efcff */
[C---:B------:R-:W-:Y:S01]  /*1850*/  LOP3.LUT R28, R82.reuse, 0x160, RZ, 0xfc, !PT ;  /* 0x00000160521c7812 */ /* 0x040fe200078efcff */
[----:B------:R-:W3:Y:S01]  /*1860*/  @!P4 LDG.E.U16 R7, desc[UR6][R4.64] ;  /* 0x000000060407c981 */ /* 0x000ee2000c1e1500 */
[C---:B------:R-:W-:Y:S02]  /*1870*/  LOP3.LUT R30, R82.reuse, 0x180, RZ, 0xfc, !PT ;  /* 0x00000180521e7812 */ /* 0x040fe400078efcff */
[C---:B------:R-:W-:Y:S02]  /*1880*/  LOP3.LUT R32, R82.reuse, 0x1a0, RZ, 0xfc, !PT ;  /* 0x000001a052207812 */ /* 0x040fe400078efcff */
[----:B------:R-:W-:Y:S01]  /*1890*/  LOP3.LUT R34, R82, 0x1c0, RZ, 0xfc, !PT ;  /* 0x000001c052227812 */ /* 0x000fe200078efcff */
[----:B------:R-:W5:Y:S01]  /*18a0*/  @!P0 LDG.E.U16 R10, desc[UR6][R4.64+0x1c0] ;  /* 0x0001c006040a8981 */ /* 0x000f62000c1e1500 */
[----:B------:R-:W-:-:S02]  /*18b0*/  @P0 LOP3.LUT R63, R63, 0x20, RZ, 0xfc, !PT ;  /* 0x000000203f3f0812 */ /* 0x000fc400078efcff */
[----:B------:R-:W-:Y:S02]  /*18c0*/  ISETP.GE.AND P0, PT, R22, R65, PT ;  /* 0x000000411600720c */ /* 0x000fe40003f06270 */
[----:B------:R-:W-:Y:S02]  /*18d0*/  LOP3.LUT R63, R63, 0xffffffef, RZ, 0xc0, !PT ;  /* 0xffffffef3f3f7812 */ /* 0x000fe400078ec0ff */
[----:B------:R-:W-:-:S09]  /*18e0*/  LOP3.LUT R36, R82, 0x1e0, RZ, 0xfc, !PT ;  /* 0x000001e052247812 */ /* 0x000fd200078efcff */
        /* <DEDUP_REMOVED lines=97> */
[----:B---3--:R-:W-:Y:S04]  /*1f00*/  STS.U16 [R62], R7 ;  /* 0x000000073e007388 */ /* 0x008fe80000000400 */
[----:B--2---:R0:W-:Y:S04]  /*1f10*/  STS.U16 [R61+0x40], R0 ;  /* 0x000040003d007388 */ /* 0x0041e80000000400 */
[----:B------:R-:W-:Y:S04]  /*1f20*/  STS.U16 [R60+0x80], R9 ;  /* 0x000080093c007388 */ /* 0x000fe80000000400 */
[----:B----4-:R-:W-:Y:S01]  /*1f30*/  STS.U16 [R59+0xc0], R6 ;  /* 0x0000c0063b007388 */ /* 0x010fe20000000400 */
[----:B0-----:R-:W-:-:S03]  /*1f40*/  IMAD R0, R67, 0x10, R64 ;  /* 0x0000001043007824 */ /* 0x001fc600078e0240 */
[----:B------:R-:W-:Y:S04]  /*1f50*/  STS.U16 [R58+0x100], R11 ;  /* 0x0001000b3a007388 */ /* 0x000fe80000000400 */
[----:B-----5:R-:W-:Y:S01]  /*1f60*/  STS.U16 [R57+0x140], R8 ;  /* 0x0001400839007388 */ /* 0x020fe20000000400 */
        /* <DEDUP_REMOVED lines=141> */
.L_x_5276:
[----:B------:R-:W-:Y:S05]  /*2840*/  BSYNC B0 ;  /* 0x0000000000007941 */ /* 0x000fea0003800000 */
.L_x_5275:
        /* <DEDUP_REMOVED lines=37> */
.L_x_5278:
[----:B------:R-:W-:Y:S05]  /*2aa0*/  BSYNC B0 ;  /* 0x0000000000007941 */ /* 0x000fea0003800000 */
.L_x_5277:
        /* <DEDUP_REMOVED lines=37> */
.L_x_5280:
[----:B------:R-:W-:Y:S05]  /*2d00*/  BSYNC B0 ;  /* 0x0000000000007941 */ /* 0x000fea0003800000 */
.L_x_5279:
        /* <DEDUP_REMOVED lines=37> */
.L_x_5282:
[----:B------:R-:W-:Y:S05]  /*2f60*/  BSYNC B0 ;  /* 0x0000000000007941 */ /* 0x000fea0003800000 */
.L_x_5281:
        /* <DEDUP_REMOVED lines=37> */
.L_x_5284:
[----:B------:R-:W-:Y:S05]  /*31c0*/  BSYNC B0 ;  /* 0x0000000000007941 */ /* 0x000fea0003800000 */
.L_x_5283:
        /* <DEDUP_REMOVED lines=37> */
.L_x_5286:
[----:B------:R-:W-:Y:S05]  /*3420*/  BSYNC B0 ;  /* 0x0000000000007941 */ /* 0x000fea0003800000 */
.L_x_5285:
        /* <DEDUP_REMOVED lines=37> */
.L_x_5288:
[----:B------:R-:W-:Y:S05]  /*3680*/  BSYNC B0 ;  /* 0x0000000000007941 */ /* 0x000fea0003800000 */
.L_x_5287:
        /* <DEDUP_REMOVED lines=37> */
.L_x_5290:
[----:B------:R-:W-:Y:S05]  /*38e0*/  BSYNC B0 ;  /* 0x0000000000007941 */ /* 0x000fea0003800000 */
.L_x_5289:
        /* <DEDUP_REMOVED lines=37> */
.L_x_5292:
[----:B------:R-:W-:Y:S05]  /*3b40*/  BSYNC B0 ;  /* 0x0000000000007941 */ /* 0x000fea0003800000 */
.L_x_5291:
        /* <DEDUP_REMOVED lines=37> */
.L_x_5294:
[----:B------:R-:W-:Y:S05]  /*3da0*/  BSYNC B0 ;  /* 0x0000000000007941 */ /* 0x000fea0003800000 */
.L_x_5293:
        /* <DEDUP_REMOVED lines=39> */
.L_x_5296:
[----:B------:R-:W-:Y:S05]  /*4020*/  BSYNC B0 ;  /* 0x0000000000007941 */ /* 0x000fea0003800000 */
.L_x_5295:
        /* <DEDUP_REMOVED lines=39> */
.L_x_5298:
[----:B------:R-:W-:Y:S05]  /*42a0*/  BSYNC B0 ;  /* 0x0000000000007941 */ /* 0x000fea0003800000 */
.L_x_5297:
        /* <DEDUP_REMOVED lines=42> */
.L_x_5300:
[----:B------:R-:W-:Y:S05]  /*4550*/  BSYNC B0 ;  /* 0x0000000000007941 */ /* 0x000fea0003800000 */
.L_x_5299:
        /* <DEDUP_REMOVED lines=42> */
.L_x_5302:
[----:B------:R-:W-:Y:S05]  /*4800*/  BSYNC B0 ;  /* 0x0000000000007941 */ /* 0x000fea0003800000 */
.L_x_5301:
        /* <DEDUP_REMOVED lines=42> */
.L_x_5304:
[----:B------:R-:W-:Y:S05]  /*4ab0*/  BSYNC B0 ;  /* 0x0000000000007941 */ /* 0x000fea0003800000 */
.L_x_5303:
        /* <DEDUP_REMOVED lines=42> */
.L_x_5306:
[----:B------:R-:W-:Y:S05]  /*4d60*/  BSYNC B0 ;  /* 0x0000000000007941 */ /* 0x000fea0003800000 */
.L_x_5305:
        /* <DEDUP_REMOVED lines=43> */
.L_x_5317:
        /* <DEDUP_REMOVED lines=23> */
[----:B------:R-:W-:Y:S01]  /*5190*/  PRMT R99, RZ, 0x7610, R99 ;  /* 0x00007610ff637816 */ /* 0x000fe20000000063 */
        /* <DEDUP_REMOVED lines=9> */
[----:B------:R-:W-:Y:S02]  /*5230*/  P2R R96, PR, RZ, 0x8 ;  /* 0x00000008ff607803 */ /* 0x000fe40000000000 */
[----:B------:R-:W-:-:S02]  /*5240*/  LOP3.LUT P3, RZ, R63, 0x800, RZ, 0xc0, !PT ;  /* 0x000008003fff7812 */ /* 0x000fc4000786c0ff */
[----:B------:R-:W-:Y:S02]  /*5250*/  PRMT R95, RZ, 0x7610, R95 ;  /* 0x00007610ff5f7816 */ /* 0x000fe4000000005f */
[----:B------:R-:W-:Y:S02]  /*5260*/  PRMT R100, RZ, 0x7610, R100 ;  /* 0x00007610ff647816 */ /* 0x000fe40000000064 */
[----:B------:R-:W-:Y:S02]  /*5270*/  P2R R104, PR, RZ, 0x4 ;  /* 0x00000004ff687803 */ /* 0x000fe40000000000 */
[C---:B------:R-:W-:Y:S02]  /*5280*/  LOP3.LUT P2, RZ, R63.reuse, 0x20, RZ, 0xc0, !PT ;  /* 0x000000203fff7812 */ /* 0x040fe4000784c0ff */
[----:B------:R-:W-:Y:S02]  /*5290*/  P2R R105, PR, RZ, 0x2 ;  /* 0x00000002ff697803 */ /* 0x000fe40000000000 */
[----:B------:R-:W-:-:S02]  /*52a0*/  LOP3.LUT P1, RZ, R63, 0x10, RZ, 0xc0, !PT ;  /* 0x000000103fff7812 */ /* 0x000fc4000782c0ff */
[----:B------:R-:W-:Y:S02]  /*52b0*/  P2R R106, PR, RZ, 0x1 ;  /* 0x00000001ff6a7803 */ /* 0x000fe40000000000 */
[C---:B0-----:R-:W-:Y:S02]  /*52c0*/  LEA R86, P5, R88.reuse, R86, 0x2 ;  /* 0x0000005658567211 */ /* 0x041fe400078a10ff */
[----:B------:R-:W-:Y:S02]  /*52d0*/  LOP3.LUT P0, RZ, R63, 0x8, RZ, 0xc0, !PT ;  /* 0x000000083fff7812 */ /* 0x000fe4000780c0ff */
[----:B------:R-:W-:Y:S02]  /*52e0*/  LEA.HI.X R87, R88, R87, R89, 0x2, P5 ;  /* 0x0000005758577211 */ /* 0x000fe400028f1459 */
[----:B------:R-:W-:Y:S02]  /*52f0*/  PRMT R88, RZ, 0x7610, R88 ;  /* 0x00007610ff587816 */ /* 0x000fe40000000058 */
[----:B------:R-:W-:Y:S01]  /*5300*/  PRMT R107, RZ, 0x7610, R107 ;  /* 0x00007610ff6b7816 */ /* 0x000fe2000000006b */
[----:B------:R-:W2:Y:S01]  /*5310*/  LDG.E R86, desc[UR6][R86.64] ;  /* 0x0000000656567981 */ /* 0x000ea2000c1e1900 */
[----:B------:R-:W-:-:S02]  /*5320*/  PRMT R108, RZ, 0x7610, R108 ;  /* 0x00007610ff6c7816 */ /* 0x000fc4000000006c */
[----:B------:R-:W-:Y:S01]  /*5330*/  PRMT R89, RZ, 0x7610, R89 ;  /* 0x00007610ff597816 */ /* 0x000fe20000000059 */
[----:B------:R-:W3:Y:S01]  /*5340*/  @!P3 LDG.E.U16 R88, desc[UR6][R40.64+0x40] ;  /* 0x000040062858b981 */ /* 0x000ee2000c1e1500 */
[----:B------:R-:W-:Y:S02]  /*5350*/  ISETP.NE.AND P3, PT, R96, RZ, PT ;  /* 0x000000ff6000720c */ /* 0x000fe40003f65270 */
[----:B------:R-:W-:Y:S01]  /*5360*/  PRMT R109, RZ, 0x7610, R109 ;  /* 0x00007610ff6d7816 */ /* 0x000fe2000000006d */
[----:B------:R-:W4:Y:S01]  /*5370*/  @!P2 LDG.E.U16 R108, desc[UR6][R40.64+0x1c0] ;  /* 0x0001c006286ca981 */ /* 0x000f22000c1e1500 */
[----:B------:R-:W-:Y:S02]  /*5380*/  PRMT R110, RZ, 0x7610, R110 ;  /* 0x00007610ff6e7816 */ /* 0x000fe4000000006e */
[C---:B------:R-:W-:Y:S01]  /*5390*/  LOP3.LUT P5, RZ, R63.reuse, 0x4, RZ, 0xc0, !PT ;  /* 0x000000043fff7812 */ /* 0x040fe200078ac0ff */
[----:B------:R-:W5:Y:S01]  /*53a0*/  @!P4 LDG.E.U16 R89, desc[UR6][R40.64] ;  /* 0x000000062859c981 */ /* 0x000f62000c1e1500 */
[----:B------:R-:W-:-:S02]  /*53b0*/  LOP3.LUT P6, RZ, R63, 0x2, RZ, 0xc0, !PT ;  /* 0x000000023fff7812 */ /* 0x000fc400078cc0ff */
[----:B------:R-:W-:Y:S01]  /*53c0*/  PRMT R111, RZ, 0x7610, R111 ;  /* 0x00007610ff6f7816 */ /* 0x000fe2000000006f */
[----:B------:R-:W2:Y:S01]  /*53d0*/  @!P1 LDG.E.U16 R109, desc[UR6][R40.64+0x200] ;  /* 0x00020006286d9981 */ /* 0x000ea2000c1e1500 */
[----:B------:R-:W-:Y:S02]  /*53e0*/  PRMT R112, RZ, 0x7610, R112 ;  /* 0x00007610ff707816 */ /* 0x000fe40000000070 */
[----:B------:R-:W-:Y:S01]  /*53f0*/  PRMT R113, RZ, 0x7610, R113 ;  /* 0x00007610ff717816 */ /* 0x000fe20000000071 */
[----:B------:R-:W4:Y:S01]  /*5400*/  @!P3 LDG.E.U16 R95, desc[UR6][R40.64+0x80] ;  /* 0x00008006285fb981 */ /* 0x000f22000c1e1500 */
[----:B------:R-:W-:Y:S02]  /*5410*/  ISETP.NE.AND P3, PT, R97, RZ, PT ;  /* 0x000000ff6100720c */ /* 0x000fe40003f65270 */
[----:B------:R-:W-:Y:S01]  /*5420*/  ISETP.NE.AND P2, PT, R104, RZ, PT ;  /* 0x000000ff6800720c */ /* 0x000fe20003f45270 */
[----:B------:R-:W2:Y:S01]  /*5430*/  @!P0 LDG.E.U16 R110, desc[UR6][R40.64+0x240] ;  /* 0x00024006286e8981 */ /* 0x000ea2000c1e1500 */
[----:B------:R-:W-:-:S02]  /*5440*/  ISETP.NE.AND P1, PT, R105, RZ, PT ;  /* 0x000000ff6900720c */ /* 0x000fc40003f25270 */
        /* <DEDUP_REMOVED lines=46> */
[----:B---3--:R-:W-:Y:S02]  /*5730*/  SHF.L.U32 R47, R47, 0x10, RZ ;  /* 0x000000102f2f7819 */ /* 0x008fe400000006ff */
[----:B0-----:R-:W-:Y:S02]  /*5740*/  FSEL R110, R53, 1, !P5 ;  /* 0x3f800000356e7808 */ /* 0x001fe40006800000 */
[----:B------:R-:W-:Y:S01]  /*5750*/  FSEL R111, R51, RZ, !P5 ;  /* 0x000000ff336f7208 */ /* 0x000fe20006800000 */
[----:B------:R-:W-:Y:S01]  /*5760*/  FMUL.FTZ R47, R142, R47 ;  /* 0x0000002f8e2f7220 */ /* 0x000fe20000410000 */
[----:B------:R-:W-:-:S04]  /*5770*/  ISETP.GE.U32.AND P5, PT, R40, R65, PT ;  /* 0x000000412800720c */ /* 0x000fc80003fa6070 */
        /* <DEDUP_REMOVED lines=69> */
[----:B------:R-:W-:Y:S02]  /*5bd0*/  ISETP.GE.U32.AND P5, PT, R48, R65, PT ;  /* 0x000000413000720c */ /* 0x000fe40003fa6070 */
[----:B0-----:R-:W-:-:S05]  /*5be0*/  SHF.L.U32 R47, R47, 0x10, RZ ;  /* 0x000000102f2f7819 */ /* 0x001fca00000006ff */
[----:B------:R-:W-:-:S05]  /*5bf0*/  FMUL.FTZ R47, R146, R47 ;  /* 0x0000002f922f7220 */ /* 0x000fca0000410000 */
        /* <DEDUP_REMOVED lines=31> */
[----:B------:R-:W-:Y:S02]  /*5df0*/  P2R R96, PR, RZ, 0x40 ;  /* 0x00000040ff607803 */ /* 0x000fe40000000000 */
[C---:B------:R-:W-:Y:S02]  /*5e00*/  LOP3.LUT P6, RZ, R63.reuse, 0x8, RZ, 0xc0, !PT ;  /* 0x000000083fff7812 */ /* 0x040fe400078cc0ff */
[----:B------:R-:W-:Y:S02]  /*5e10*/  IADD3 R48, R40, 0xc, RZ ;  /* 0x0000000c28307810 */ /* 0x000fe40007ffe0ff */
[----:B------:R-:W-:Y:S02]  /*5e20*/  P2R R97, PR, RZ, 0x40 ;  /* 0x00000040ff617803 */ /* 0x000fe40000000000 */
[----:B------:R-:W-:-:S04]  /*5e30*/  LOP3.LUT P6, RZ, R63, 0x10, RZ, 0xc0, !PT ;  /* 0x000000103fff7812 */ /* 0x000fc800078cc0ff */
[----:B------:R-:W-:Y:S02]  /*5e40*/  P2R R98, PR, RZ, 0x40 ;  /* 0x00000040ff627803 */ /* 0x000fe40000000000 */
[----:B-1----:R-:W-:Y:S02]  /*5e50*/  FSEL R134, R50, 1, !P5 ;  /* 0x3f80000032867808 */ /* 0x002fe40006800000 */
[----:B------:R-:W-:Y:S02]  /*5e60*/  ISETP.GE.U32.AND P5, PT, R48, R65, PT ;  /* 0x000000413000720c */ /* 0x000fe40003fa6070 */
[----:B------:R-:W-:Y:S01]  /*5e70*/  LOP3.LUT P6, RZ, R63, 0x20, RZ, 0xc0, !PT ;  /* 0x000000203fff7812 */ /* 0x000fe200078cc0ff */
[----:B0-----:R-:W-:-:S04]  /*5e80*/  IMAD.U32 R47, R47, 0x10000, RZ ;  /* 0x000100002f2f7824 */ /* 0x001fc800078e00ff */
[----:B------:R-:W-:Y:S01]  /*5e90*/  FMUL.FTZ R47, R148, R47 ;  /* 0x0000002f942f7220 */ /* 0x000fe20000410000 */
[----:B------:R-:W-:-:S04]  /*5ea0*/  P2R R103, PR, RZ, 0x40 ;  /* 0x00000040ff677803 */ /* 0x000fc80000000000 */
[----:B------:R-:W-:Y:S02]  /*5eb0*/  FSEL R137, R47, RZ, !P5 ;  /* 0x000000ff2f897208 */ /* 0x000fe40006800000 */
[----:B------:R-:W0:Y:S01]  /*5ec0*/  LDS.U16 R47, [R46+0x1a] ;  /* 0x00001a002e2f7984 */ /* 0x000e220000000400 */
[----:B------:R-:W-:-:S04]  /*5ed0*/  LOP3.LUT P6, RZ, R63, 0x40, RZ, 0xc0, !PT ;  /* 0x000000403fff7812 */ /* 0x000fc800078cc0ff */
[----:B------:R-:W-:Y:S02]  /*5ee0*/  P2R R101, PR, RZ, 0x40 ;  /* 0x00000040ff657803 */ /* 0x000fe40000000000 */
        /* <DEDUP_REMOVED lines=9> */
[----:B------:R-:W-:Y:S01]  /*5f80*/  PRMT R52, RZ, 0x7610, R52 ;  /* 0x00007610ff347816 */ /* 0x000fe20000000034 */
[----:B0-----:R-:W-:Y:S02]  /*5f90*/  IMAD.U32 R48, R47, 0x10000, RZ ;  /* 0x000100002f307824 */ /* 0x001fe400078e00ff */
[----:B------:R-:W0:Y:S08]  /*5fa0*/  LDS.U16 R47, [R46+0x1c] ;  /* 0x00001c002e2f7984 */ /* 0x000e300000000400 */
[----:B------:R-:W2:Y:S01]  /*5fb0*/  @!P6 LDG.E.U16 R52, desc[UR6][R42.64+0x40] ;  /* 0x000040062a34e981 */ /* 0x000ea2000c1e1500 */
[----:B------:R-:W-:-:S02]  /*5fc0*/  ISETP.NE.AND P6, PT, R106, RZ, PT ;  /* 0x000000ff6a00720c */ /* 0x000fc40003fc5270 */
[----:B------:R-:W-:Y:S01]  /*5fd0*/  PRMT R53, RZ, 0x7610, R53 ;  /* 0x00007610ff357816 */ /* 0x000fe20000000035 */
[C---:B------:R-:W-:Y:S01]  /*5fe0*/  FMUL.FTZ R49, R41.reuse, R29 ;  /* 0x0000001d29317220 */ /* 0x040fe20000410000 */
[----:B------:R-:W-:-:S05]  /*5ff0*/  FMUL.FTZ R51, R41, R28 ;  /* 0x0000001c29337220 */ /* 0x000fca0000410000 */
[----:B------:R-:W1:Y:S04]  /*6000*/  MUFU.EX2 R49, R49 ;  /* 0x0000003100317308 */ /* 0x000e680000000800 */
[----:B------:R-:W3:Y:S01]  /*6010*/  @!P6 LDG.E.U16 R53, desc[UR6][R42.64+0x80] ;  /* 0x000080062a35e981 */ /* 0x000ee2000c1e1500 */
[----:B------:R-:W-:Y:S02]  /*6020*/  ISETP.NE.AND P6, PT, R105, RZ, PT ;  /* 0x000000ff6900720c */ /* 0x000fe40003fc5270 */
[----:B------:R-:W-:Y:S01]  /*6030*/  PRMT R54, RZ, 0x7610, R54 ;  /* 0x00007610ff367816 */ /* 0x000fe20000000036 */
[----:B------:R-:W4:Y:S01]  /*6040*/  MUFU.EX2 R51, R51 ;  /* 0x0000003300337308 */ /* 0x000f220000000800 */
[----:B------:R-:W-:Y:S02]  /*6050*/  VIADD R50, R40, 0xd ;  /* 0x0000000d28327836 */ /* 0x000fe40000000000 */
[----:B------:R-:W-:-:S07]  /*6060*/  FMUL.FTZ R48, R3, R48 ;  /* 0x0000003003307220 */ /* 0x000fce0000410000 */
[----:B------:R-:W5:Y:S01]  /*6070*/  @!P6 LDG.E.U16 R54, desc[UR6][R42.64+0xc0] ;  /* 0x0000c0062a36e981 */ /* 0x000f62000c1e1500 */
[----:B------:R-:W-:Y:S02]  /*6080*/  ISETP.NE.AND P6, PT, R104, RZ, PT ;  /* 0x000000ff6800720c */ /* 0x000fe40003fc5270 */
[----:B-1----:R-:W-:Y:S02]  /*6090*/  FSEL R136, R49, 1, !P5 ;  /* 0x3f80000031887808 */ /* 0x002fe40006800000 */
[----:B------:R-:W-:Y:S02]  /*60a0*/  ISETP.GE.U32.AND P5, PT, R50, R65, PT ;  /* 0x000000413200720c */ /* 0x000fe40003fa6070 */
[----:B------:R-:W-:Y:S02]  /*60b0*/  PRMT R49, RZ, 0x7610, R49 ;  /* 0x00007610ff317816 */ /* 0x000fe40000000031 */
[----:B------:R-:W-:Y:S01]  /*60c0*/  FSEL R139, R48, RZ, !P5 ;  /* 0x000000ff308b7208 */ /* 0x000fe20006800000 */
[----:B------:R-:W-:Y:S01]  /*60d0*/  VIADD R40, R40, 0xe ;  /* 0x0000000e28287836 */ /* 0x000fe20000000000 */
[----:B0-----:R-:W-:-:S03]  /*60e0*/  SHF.L.U32 R48, R47, 0x10, RZ ;  /* 0x000000102f307819 */ /* 0x001fc600000006ff */
[----:B------:R-:W5:Y:S01]  /*60f0*/  @!P6 LDG.E.U16 R49, desc[UR6][R42.64+0x100] ;  /* 0x000100062a31e981 */ /* 0x000f62000c1e1500 */
[----:B------:R-:W-:Y:S01]  /*6100*/  ISETP.NE.AND P6, PT, R102, RZ, PT ;  /* 0x000000ff6600720c */ /* 0x000fe20003fc5270 */
[----:B------:R-:W-:Y:S01]  /*6110*/  FMUL.FTZ R48, R149, R48 ;  /* 0x0000003095307220 */ /* 0x000fe20000410000 */
[----:B----4-:R-:W-:Y:S02]  /*6120*/  FSEL R138, R51, 1, !P5 ;  /* 0x3f800000338a7808 */ /* 0x010fe40006800000 */
[----:B------:R-:W-:-:S04]  /*6130*/  ISETP.GE.U32.AND P5, PT, R40, R65, PT ;  /* 0x000000412800720c */ /* 0x000fc80003fa6070 */
[----:B------:R-:W-:Y:S02]  /*6140*/  FSEL R141, R48, RZ, !P5 ;  /* 0x000000ff308d7208 */ /* 0x000fe40006800000 */
[----:B------:R-:W-:-:S06]  /*6150*/  PRMT R48, RZ, 0x7610, R48 ;  /* 0x00007610ff307816 */ /* 0x000fcc0000000030 */
[----:B------:R-:W4:Y:S01]  /*6160*/  @!P6 LDG.E.U16 R48, desc[UR6][R42.64+0x140] ;  /* 0x000140062a30e981 */ /* 0x000f22000c1e1500 */
[----:B------:R-:W-:Y:S02]  /*6170*/  ISETP.NE.AND P6, PT, R101, RZ, PT ;  /* 0x000000ff6500720c */ /* 0x000fe40003fc5270 */
[----:B------:R-:W-:Y:S02]  /*6180*/  PRMT R47, RZ, 0x7610, R47 ;  /* 0x00007610ff2f7816 */ /* 0x000fe4000000002f */
[----:B------:R-:W-:-:S09]  /*6190*/  PRMT R94, RZ, 0x7610, R94 ;  /* 0x00007610ff5e7816 */ /* 0x000fd2000000005e */
[----:B------:R-:W4:Y:S01]  /*61a0*/  @!P6 LDG.E.U16 R47, desc[UR6][R42.64+0x180] ;  /* 0x000180062a2fe981 */ /* 0x000f22000c1e1500 */
[----:B------:R-:W-:Y:S01]  /*61b0*/  ISETP.NE.AND P6, PT, R103, RZ, PT ;  /* 0x000000ff6700720c */ /* 0x000fe20003fc5270 */
[----:B------:R-:W-:Y:S01]  /*61c0*/  FMUL.FTZ R41, R41, R27 ;  /* 0x0000001b29297220 */ /* 0x000fe20000410000 */
[----:B------:R-:W-:-:S11]  /*61d0*/  PRMT R89, RZ, 0x7610, R89 ;  /* 0x00007610ff597816 */ /* 0x000fd60000000059 */
[----:B------:R-:W4:Y:S01]  /*61e0*/  @!P6 LDG.E.U16 R94, desc[UR6][R42.64+0x1c0] ;  /* 0x0001c0062a5ee981 */ /* 0x000f22000c1e1500 */
[----:B------:R-:W-:Y:S01]  /*61f0*/  ISETP.NE.AND P6, PT, R98, RZ, PT ;  /* 0x000000ff6200720c */ /* 0x000fe20003fc5270 */
[----:B------:R-:W0:Y:S01]  /*6200*/  MUFU.EX2 R41, R41 ;  /* 0x0000002900297308 */ /* 0x000e220000000800 */
[----:B------:R-:W-:Y:S02]  /*6210*/  PRMT R51, RZ, 0x7610, R51 ;  /* 0x00007610ff337816 */ /* 0x000fe40000000033 */
[----:B------:R-:W-:-:S04]  /*6220*/  PRMT R88, RZ, 0x7610, R88 ;  /* 0x00007610ff587816 */ /* 0x000fc80000000058 */
[----:B------:R-:W2:Y:S05]  /*6230*/  @!P4 LDG.E.U16 R51, desc[UR6][R42.64] ;  /* 0x000000062a33c981 */ /* 0x000eaa000c1e1500 */
[----:B------:R-:W4:Y:S01]  /*6240*/  @!P6 LDG.E.U16 R89, desc[UR6][R42.64+0x200] ;  /* 0x000200062a59e981 */ /* 0x000f22000c1e1500 */
[----:B------:R-:W-:Y:S02]  /*6250*/  ISETP.NE.AND P6, PT, R97, RZ, PT ;  /* 0x000000ff6100720c */ /* 0x000fe40003fc5270 */
[----:B0-----:R-:W-:Y:S02]  /*6260*/  FSEL R140, R41, 1, !P5 ;  /* 0x3f800000298c7808 */ /* 0x001fe40006800000 */
[----:B------:R-:W-:-:S09]  /*6270*/  LOP3.LUT P5, RZ, R63, 0x4, RZ, 0xc0, !PT ;  /* 0x000000043fff7812 */ /* 0x000fd200078ac0ff */
        /* <DEDUP_REMOVED lines=13> */
[----:B------:R0:W4:Y:S01]  /*6350*/  @!P0 LDG.E.U16 R86, desc[UR6][R42.64+0x3c0] ;  /* 0x0003c0062a568981 */ /* 0x000122000c1e1500 */
        /* <DEDUP_REMOVED lines=37> */
[----:B------:R-:W-:Y:S02]  /*65b0*/  LEA.HI.SX32 R105, R105, R50, 0x1b ;  /* 0x0000003269697211 */ /* 0x000fe400078fdaff */
[----:B------:R-:W-:Y:S01]  /*65c0*/  ISETP.NE.AND P5, PT, R66, RZ, PT ;  /* 0x000000ff4200720c */ /* 0x000fe20003fa5270 */
[----:B--2---:R0:W-:Y:S04]  /*65d0*/  STS.U16 [R62+0x1080], R51 ;  /* 0x001080333e007388 */ /* 0x0041e80000000400 */
[----:B------:R-:W-:Y:S01]  /*65e0*/  STS.U16 [R61+0x10c0], R52 ;  /* 0x0010c0343d007388 */ /* 0x000fe20000000400 */
[----:B0-----:R-:W-:-:S03]  /*65f0*/  VIADD R51, R50, 0x160 ;  /* 0x0000016032337836 */ /* 0x001fc60000000000 */
[----:B---3--:R0:W-:Y:S02]  /*6600*/  STS.U16 [R60+0x1100], R53 ;  /* 0x001100353c007388 */ /* 0x0081e40000000400 */
[-C--:B------:R-:W-:Y:S02]  /*6610*/  LEA.HI.SX32 R96, R51, R50.reuse, 0x1b ;  /* 0x0000003233607211 */ /* 0x080fe400078fdaff */
[C---:B------:R-:W-:Y:S01]  /*6620*/  IADD3 R51, R50.reuse, 0x1e0, RZ ;  /* 0x000001e032337810 */ /* 0x040fe20007ffe0ff */
[----:B0-----:R-:W-:Y:S01]  /*6630*/  VIADD R53, R50, 0x1a0 ;  /* 0x000001a032357836 */ /* 0x001fe20000000000 */
[----:B-----5:R0:W-:Y:S02]  /*6640*/  STS.U16 [R59+0x1140], R54 ;  /* 0x001140363b007388 */ /* 0x0201e40000000400 */
[-C--:B------:R-:W-:Y:S02]  /*6650*/  LEA.HI.SX32 R43, R51, R50.reuse, 0x1b ;  /* 0x00000032332b7211 */ /* 0x080fe400078fdaff */
[----:B------:R-:W-:Y:S01]  /*6660*/  LEA R51, R96, UR4, 0x1 ;  /* 0x0000000460337c11 */ /* 0x000fe2000f8e08ff */
[----:B------:R1:W-:Y:S01]  /*6670*/  STS.U16 [R58+0x1180], R49 ;  /* 0x001180313a007388 */ /* 0x0003e20000000400 */
[----:B------:R-:W-:Y:S01]  /*6680*/  LEA.HI.SX32 R42, R53, R50, 0x1b ;  /* 0x00000032352a7211 */ /* 0x000fe200078fdaff */
[----:B------:R-:W-:Y:S01]  /*6690*/  IMAD R96, R67, 0x10, R64 ;  /* 0x0000001043607824 */ /* 0x000fe200078e0240 */
[----:B------:R-:W-:Y:S01]  /*66a0*/  LEA R53, R101, UR4, 0x1 ;  /* 0x0000000465357c11 */ /* 0x000fe2000f8e08ff */
[----:B----4-:R2:W-:Y:S01]  /*66b0*/  STS.U16 [R57+0x11c0], R48 ;  /* 0x0011c03039007388 */ /* 0x0105e20000000400 */
[----:B0-----:R-:W-:-:S02]  /*66c0*/  LEA R54, R99, UR4, 0x1 ;  /* 0x0000000463367c11 */ /* 0x001fc4000f8e08ff */
[----:B------:R-:W-:Y:S01]  /*66d0*/  LEA R52, R103, UR4, 0x1 ;  /* 0x0000000467347c11 */ /* 0x000fe2000f8e08ff */
[----:B------:R0:W-:Y:S01]  /*66e0*/  STS.U16 [R56+0x1200], R47 ;  /* 0x0012002f38007388 */ /* 0x0001e20000000400 */
[----:B------:R-:W-:Y:S02]  /*66f0*/  LEA R50, R105, UR4, 0x1 ;  /* 0x0000000469327c11 */ /* 0x000fe4000f8e08ff */
[----:B-1----:R-:W-:Y:S01]  /*6700*/  LEA R49, R42, UR4, 0x1 ;  /* 0x000000042a317c11 */ /* 0x002fe2000f8e08ff */
[----:B------:R-:W-:Y:S01]  /*6710*/  STS.U16 [R55+0x1240], R94 ;  /* 0x0012405e37007388 */ /* 0x000fe20000000400 */
[----:B--2---:R-:W-:Y:S02]  /*6720*/  LEA R48, R98, UR4, 0x1 ;  /* 0x0000000462307c11 */ /* 0x004fe4000f8e08ff */
[----:B------:R-:W-:Y:S01]  /*6730*/  LEA.HI.SX32 R96, R96, R96, 0x1b ;  /* 0x0000006060607211 */ /* 0x000fe200078fdaff */
[----:B------:R-:W-:Y:S01]  /*6740*/  STS.U16 [R54+0x1280], R89 ;  /* 0x0012805936007388 */ /* 0x000fe20000000400 */
[----:B0-----:R-:W-:-:S03]  /*6750*/  LEA R47, R43, UR4, 0x1 ;  /* 0x000000042b2f7c11 */ /* 0x001fc6000f8e08ff */
        /* <DEDUP_REMOVED lines=65> */
.L_x_5309:
        /* <DEDUP_REMOVED lines=10> */
.L_x_5308:
        /* <DEDUP_REMOVED lines=80> */
[C---:B------:R-:W-:Y:S01]  /*7110*/  @P6 FFMA.FTZ R165, R88.reuse, R165, R89 ;  /* 0x000000a558a56223 */ /* 0x040fe20000010059 */
[----:B------:R-:W-:-:S04]  /*7120*/  @P6 FMUL.FTZ R163, R88, R163 ;  /* 0x000000a358a36220 */ /* 0x000fc80000410000 */
[----:B------:R-:W-:Y:S01]  /*7130*/  @P5 IMAD.MOV.U32 R88, RZ, RZ, R163 ;  /* 0x000000ffff585224 */ /* 0x000fe200078e00a3 */
[----:B------:R-:W-:Y:S01]  /*7140*/  @P5 MOV R89, R165 ;  /* 0x000000a500595202 */ /* 0x000fe20000000f00 */
[----:B------:R-:W-:Y:S06]  /*7150*/  @P5 BRA `(.L_x_5311) ;  /* 0x0000000000185947 */ /* 0x000fec0003800000 */
[----:B------:R-:W-:-:S13]  /*7160*/  ISETP.NE.AND P5, PT, R67, RZ, PT ;  /* 0x000000ff4300720c */ /* 0x000fda0003fa5270 */
[----:B-----5:R0:W-:Y:S01]  /*7170*/  @!P5 STS.64 [UR4+0x2128], R86 ;  /* 0x00212856ff00d988 */ /* 0x0201e20008000a04 */
[----:B------:R-:W-:Y:S02]  /*7180*/  @!P5 IMAD.MOV.U32 R88, RZ, RZ, R86 ;  /* 0x000000ffff58d224 */ /* 0x000fe400078e0056 */
[----:B------:R-:W-:Y:S02]  /*7190*/  @!P5 IMAD.MOV.U32 R89, RZ, RZ, R87 ;  /* 0x000000ffff59d224 */ /* 0x000fe400078e0057 */
[C---:B0-----:R-:W-:Y:S01]  /*71a0*/  FFMA.FTZ R87, R42.reuse, R87, R43 ;  /* 0x000000572a577223 */ /* 0x041fe2000001002b */
[----:B------:R-:W-:-:S07]  /*71b0*/  FMUL.FTZ R86, R42, R86 ;  /* 0x000000562a567220 */ /* 0x000fce0000410000 */
.L_x_5311:
[----:B------:R-:W-:Y:S05]  /*71c0*/  BSYNC B0 ;  /* 0x0000000000007941 */ /* 0x000fea0003800000 */
.L_x_5310:
        /* <DEDUP_REMOVED lines=32> */
[----:B------:R-:W-:-:S04]  /*73d0*/  IADD3 R41, R68, -0x1, RZ ;  /* 0xffffffff44297810 */ /* 0x000fc80007ffe0ff */
[----:B------:R-:W-:-:S13]  /*73e0*/  ISETP.NE.OR P5, PT, R66, R41, P6 ;  /* 0x000000294200720c */ /* 0x000fda00037a5670 */
[----:B------:R-:W-:Y:S05]  /*73f0*/  @P5 BRA `(.L_x_5313) ;  /* 0x0000000000f45947 */ /* 0x000fea0003800000 */
        /* <DEDUP_REMOVED lines=9> */
[----:B------:R2:W-:Y:S01]  /*7490*/  STG.E desc[UR6][R40.64], R87 ;  /* 0x0000005728007986 */ /* 0x0005e2000c101906 */
[----:B------:R-:W-:Y:S05]  /*74a0*/  BRA `(.L_x_5313) ;  /* 0x0000000000c87947 */ /* 0x000fea0003800000 */
.L_x_5314:
        /* <DEDUP_REMOVED lines=32> */
.L_x_5315:
[----:B------:R0:W5:Y:S02]  /*76b0*/  LDG.E R41, desc[UR6][R78.64] ;  /* 0x000000064e297981 */ /* 0x000164000c1e1900 */
.L_x_5316:
[----:B-----5:R-:W-:-:S05]  /*76c0*/  IMAD.WIDE R40, R41, 0x4, R76 ;  /* 0x0000000429287825 */ /* 0x020fca00078e024c */
[----:B------:R1:W2:Y:S01]  /*76d0*/  LDG.E R89, desc[UR6][R40.64] ;  /* 0x0000000628597981 */ /* 0x0002a2000c1e1900 */
[----:B------:R-:W-:Y:S02]  /*76e0*/  IMAD.MOV.U32 R43, RZ, RZ, R91 ;  /* 0x000000ffff2b7224 */ /* 0x000fe400078e005b */
[----:B------:R-:W-:-:S04]  /*76f0*/  IMAD R93, R93, UR14, RZ ;  /* 0x0000000e5d5d7c24 */ /* 0x000fc8000f8e02ff */
[----:B------:R-:W-:Y:S01]  /*7700*/  IMAD R93, R0, UR15, R93 ;  /* 0x0000000f005d7c24 */ /* 0x000fe2000f8e025d */
[----:B-1----:R-:W1:Y:S01]  /*7710*/  LDC.64 R40, c[0x0][0x340] ;  /* 0x0000d000ff287b82 */ /* 0x002e620000000a00 */
        /* <DEDUP_REMOVED lines=8> */
[----:B-1----:R-:W-:-:S04]  /*77a0*/  LEA R40, P5, R42, R40, 0x2 ;  /* 0x000000282a287211 */ /* 0x002fc800078a10ff */
[----:B------:R-:W-:-:S05]  /*77b0*/  LEA.HI.X R41, R42, R41, R43, 0x2, P5 ;  /* 0x000000292a297211 */ /* 0x000fca00028f142b */
[----:B------:R1:W-:Y:S04]  /*77c0*/  STG.E desc[UR6][R40.64], R87 ;  /* 0x0000005728007986 */ /* 0x0003e8000c101906 */
.L_x_5313:
[----:B------:R-:W-:Y:S05]  /*77d0*/  BSYNC B0 ;  /* 0x0000000000007941 */ /* 0x000fea0003800000 */
.L_x_5312:
        /* <DEDUP_REMOVED lines=19> */
.L_x_5307:
[----:B------:R-:W-:Y:S01]  /*7910*/  BAR.SYNC.DEFER_BLOCKING 0x0 ;  /* 0x0000000000007b1d */ /* 0x000fe20000010000 */
[----:B------:R-:W-:Y:S02]  /*7920*/  F2FP.BF16.F32.PACK_AB R4, R24, R25 ;  /* 0x000000191804723e */ /* 0x000fe400000010ff */
[----:B------:R-:W-:Y:S02]  /*7930*/  F2FP.BF16.F32.PACK_AB R5, R22, R23 ;  /* 0x000000171605723e */ /* 0x000fe400000010ff */
[----:B------:R-:W-:-:S03]  /*7940*/  PRMT R6, R4, 0x7610, R6 ;  /* 0x0000761004067816 */ /* 0x000fc60000000006 */
[----:B------:R-:W3:Y:S01]  /*7950*/  S2UR UR10, SR_CTAID.X ;  /* 0x00000000000a79c3 */ /* 0x000ee20000002500 */
[----:B------:R-:W-:Y:S01]  /*7960*/  PRMT R7, R4, 0x7632, R7 ;  /* 0x0000763204077816 */ /* 0x000fe20000000007 */
[----:B------:R-:W4:Y:S01]  /*7970*/  S2R R113, SR_CTAID.Y ;  /* 0x0000000000717919 */ /* 0x000f220000002600 */
[----:B------:R-:W-:Y:S01]  /*7980*/  F2FP.BF16.F32.PACK_AB R4, R20, R21 ;  /* 0x000000151404723e */ /* 0x000fe200000010ff */
[----:B------:R-:W-:Y:S01]  /*7990*/  BSSY B0, `(.L_x_5318) ;  /* 0x000004e000007945 */ /* 0x000fe20003800000 */
[C---:B------:R-:W-:Y:S02]  /*79a0*/  PRMT R8, R5.reuse, 0x7610, R8 ;  /* 0x0000761005087816 */ /* 0x040fe40000000008 */
[----:B------:R-:W-:Y:S02]  /*79b0*/  PRMT R9, R5, 0x7632, R9 ;  /* 0x0000763205097816 */ /* 0x000fe40000000009 */
[C---:B------:R-:W-:Y:S02]  /*79c0*/  PRMT R26, R4.reuse, 0x7610, R26 ;  /* 0x00007610041a7816 */ /* 0x040fe4000000001a */
[----:B------:R-:W-:-:S02]  /*79d0*/  PRMT R28, R4, 0x7632, R28 ;  /* 0x00007632041c7816 */ /* 0x000fc4000000001c */
[----:B------:R-:W-:Y:S02]  /*79e0*/  F2FP.BF16.F32.PACK_AB R4, R18, R19 ;  /* 0x000000131204723e */ /* 0x000fe400000010ff */
[----:B------:R-:W-:Y:S02]  /*79f0*/  F2FP.BF16.F32.PACK_AB R5, R16, R17 ;  /* 0x000000111005723e */ /* 0x000fe400000010ff */
[----:B------:R-:W-:Y:S01]  /*7a00*/  PRMT R29, R4, 0x7610, R29 ;  /* 0x00007610041d7816 */ /* 0x000fe2000000001d */
[----:B------:R0:W-:Y:S01]  /*7a10*/  STS.U16 [R46+0x2], R7 ;  /* 0x000002072e007388 */ /* 0x0001e20000000400 */
[C---:B------:R-:W-:Y:S02]  /*7a20*/  PRMT R30, R5.reuse, 0x7610, R30 ;  /* 0x00007610051e7816 */ /* 0x040fe4000000001e */
[----:B------:R-:W-:Y:S01]  /*7a30*/  PRMT R31, R5, 0x7632, R31 ;  /* 0x00007632051f7816 */ /* 0x000fe2000000001f */
[----:B------:R1:W-:Y:S01]  /*7a40*/  STS.U16 [R46], R6 ;  /* 0x000000062e007388 */ /* 0x0003e20000000400 */
[----:B------:R-:W-:Y:S01]  /*7a50*/  ISETP.NE.AND P6, PT, R156, RZ, PT ;  /* 0x000000ff9c00720c */ /* 0x000fe20003fc5270 */
[----:B---3--:R-:W-:Y:S01]  /*7a60*/  USHF.R.S32.HI UR5, URZ, 0x1f, UR10 ;  /* 0x0000001f3f057899 */ /* 0x008fe2000801140a */
[----:B------:R-:W-:Y:S01]  /*7a70*/  F2FP.BF16.F32.PACK_AB R5, R10, R11 ;  /* 0x0000000b0a05723e */ /* 0x000fe200000010ff */
[----:B------:R3:W-:Y:S01]  /*7a80*/  STS.U16 [R46+0x4], R8 ;  /* 0x000004082e007388 */ /* 0x0007e20000000400 */
[----:B------:R-:W-:-:S02]  /*7a90*/  SHF.R.S32.HI R0, RZ, 0x1f, R155 ;  /* 0x0000001fff007819 */ /* 0x000fc4000001149b */
[----:B0-----:R-:W-:Y:S01]  /*7aa0*/  PRMT R7, R4, 0x7632, R7 ;  /* 0x0000763204077816 */ /* 0x001fe20000000007 */
[----:B------:R0:W-:Y:S01]  /*7ab0*/  STS.U16 [R46+0x6], R9 ;  /* 0x000006092e007388 */ /* 0x0001e20000000400 */
[----:B------:R-:W-:Y:S02]  /*7ac0*/  F2FP.BF16.F32.PACK_AB R4, R12, R13 ;  /* 0x0000000d0c04723e */ /* 0x000fe400000010ff */
[----:B-1----:R-:W-:Y:S01]  /*7ad0*/  F2FP.BF16.F32.PACK_AB R6, R14, R15 ;  /* 0x0000000f0e06723e */ /* 0x002fe200000010ff */
        /* <DEDUP_REMOVED lines=57> */
.L_x_5319:
[----:B------:R-:W-:Y:S05]  /*7e70*/  BSYNC B0 ;  /* 0x0000000000007941 */ /* 0x000fea0003800000 */
.L_x_5318:
[----:B------:R-:W-:Y:S01]  /*7e80*/  IMAD.MOV.U32 R5, RZ, RZ, R31 ;  /* 0x000000ffff057224 */ /* 0x000fe200078e001f */
        /* <DEDUP_REMOVED lines=42> */
[----:B------:R-:W-:-:S03]  /*8130*/  @!P4 IADD3 R8, P5, R82, R4, RZ ;  /* 0x000000045208c210 */ /* 0x000fc60007fbe0ff */
[----:B------:R-:W-:Y:S01]  /*8140*/  IMAD.IADD R7, R7, 0x1, R31 ;  /* 0x0000000107077824 */ /* 0x000fe200078e021f */
[----:B------:R-:W-:Y:S02]  /*8150*/  @!P4 IADD3.X R9, R27, R5, R105, P5, !PT ;  /* 0x000000051b09c210 */ /* 0x000fe40002ffe469 */
[----:B------:R-:W0:Y:S01]  /*8160*/  LDC.64 R4, c[0x0][0x338] ;  /* 0x0000ce00ff047b82 */ /* 0x000e220000000a00 */
[----:B------:R-:W-:Y:S01]  /*8170*/  IMAD.WIDE.U32 R6, R113, UR8, R6 ;  /* 0x0000000871067c25 */ /* 0x000fe2000f8e0006 */
[C---:B------:R-:W-:Y:S02]  /*8180*/  LOP3.LUT R27, R82.reuse, 0x20, RZ, 0xfc, !PT ;  /* 0x00000020521b7812 */ /* 0x040fe400078efcff */
[C---:B------:R-:W-:Y:S01]  /*8190*/  LOP3.LUT R31, R82.reuse, 0xa0, RZ, 0xfc, !PT ;  /* 0x000000a0521f7812 */ /* 0x040fe200078efcff */
        /* <DEDUP_REMOVED lines=120> */
[----:B0-----:R-:W-:-:S03]  /*8920*/  SHF.L.U32 R86, R4, 0x10, RZ ;  /* 0x0000001004567819 */ /* 0x001fc600000006ff */
[----:B------:R-:W0:Y:S01]  /*8930*/  LDS.U16 R88, [R46+0x10] ;  /* 0x000010002e587984 */ /* 0x000e220000000400 */
[----:B-1----:R-:W-:Y:S02]  /*8940*/  IMAD.U32 R85, R5, 0x10000, RZ ;  /* 0x0001000005557824 */ /* 0x002fe400078e00ff */
[----:B------:R-:W-:Y:S01]  /*8950*/  FMUL.FTZ R4, R86, -1.4426950216293334961 ;  /* 0xbfb8aa3b56047820 */ /* 0x000fe20000410000 */
[----:B------:R-:W1:Y:S01]  /*8960*/  LDS.U16 R5, [R46+0x12] ;  /* 0x000012002e057984 */ /* 0x000e620000000400 */
[----:B------:R-:W-:Y:S02]  /*8970*/  FMUL.FTZ R44, R85, -1.4426950216293334961 ;  /* 0xbfb8aa3b552c7820 */ /* 0x000fe40000410000 */
[----:B------:R4:W1:Y:S01]  /*8980*/  MUFU.EX2 R89, R4 ;  /* 0x0000000400597308 */ /* 0x0008620000000800 */
[----:B--2---:R-:W-:Y:S01]  /*8990*/  IMAD.U32 R84, R6, 0x10000, RZ ;  /* 0x0001000006547824 */ /* 0x004fe200078e00ff */
[----:B------:R-:W2:Y:S01]  /*89a0*/  LDS.U16 R45, [R46+0x16] ;  /* 0x000016002e2d7984 */ /* 0x000ea20000000400 */
[----:B---3--:R-:W-:-:S03]  /*89b0*/  IMAD.U32 R6, R8, 0x10000, RZ ;  /* 0x0001000008067824 */ /* 0x008fc600078e00ff */
[----:B------:R-:W3:Y:S02]  /*89c0*/  LDS.U16 R8, [R46+0x1c] ;  /* 0x00001c002e087984 */ /* 0x000ee40000000400 */
[----:B------:R5:W-:Y:S02]  /*89d0*/  MUFU.EX2 R93, R44 ;  /* 0x0000002c005d7308 */ /* 0x000be40000000800 */
[----:B----4-:R-:W4:Y:S04]  /*89e0*/  LDS.U16 R4, [R46+0x1a] ;  /* 0x00001a002e047984 */ /* 0x010f280000000400 */
[----:B-----5:R-:W5:Y:S01]  /*89f0*/  LDS.U16 R44, [R46+0x1e] ;  /* 0x00001e002e2c7984 */ /* 0x020f620000000400 */
[----:B------:R-:W-:Y:S02]  /*8a00*/  IMAD.U32 R64, R64, 0x10000, RZ ;  /* 0x0001000040407824 */ /* 0x000fe400078e00ff */
[----:B------:R-:W-:Y:S01]  /*8a10*/  FMUL.FTZ R96, R84, -1.4426950216293334961 ;  /* 0xbfb8aa3b54607820 */ /* 0x000fe20000410000 */
[----:B------:R-:W-:Y:S01]  /*8a20*/  IMAD.U32 R7, R7, 0x10000, RZ ;  /* 0x0001000007077824 */ /* 0x000fe200078e00ff */
[----:B------:R-:W-:Y:S01]  /*8a30*/  SHF.L.U32 R87, R87, 0x10, RZ ;  /* 0x0000001057577819 */ /* 0x000fe200000006ff */
[----:B------:R-:W-:Y:S01]  /*8a40*/  FMUL.FTZ R99, R64, -1.4426950216293334961 ;  /* 0xbfb8aa3b40637820 */ /* 0x000fe20000410000 */
[----:B------:R-:W-:Y:S01]  /*8a50*/  SHF.L.U32 R43, R43, 0x10, RZ ;  /* 0x000000102b2b7819 */ /* 0x000fe200000006ff */
[----:B------:R-:W-:Y:S01]  /*8a60*/  FMUL.FTZ R94, R7, -1.4426950216293334961 ;  /* 0xbfb8aa3b075e7820 */ /* 0x000fe20000410000 */
[----:B------:R-:W5:Y:S01]  /*8a70*/  MUFU.EX2 R96, R96 ;  /* 0x0000006000607308 */ /* 0x000f620000000800 */
[----:B------:R-:W-:Y:S01]  /*8a80*/  FMUL.FTZ R97, R6, -1.4426950216293334961 ;  /* 0xbfb8aa3b06617820 */ /* 0x000fe20000410000 */
[----:B------:R-:W-:-:S02]  /*8a90*/  IMAD.U32 R9, R9, 0x10000, RZ ;  /* 0x0001000009097824 */ /* 0x000fc400078e00ff */
[----:B------:R-:W-:Y:S01]  /*8aa0*/  FMUL.FTZ R104, R87, -1.4426950216293334961 ;  /* 0xbfb8aa3b57687820 */ /* 0x000fe20000410000 */
[----:B------:R-:W-:Y:S01]  /*8ab0*/  FMUL.FTZ R95, R43, -1.4426950216293334961 ;  /* 0xbfb8aa3b2b5f7820 */ /* 0x000fe20000410000 */
[----:B------:R-:W-:Y:S02]  /*8ac0*/  SHF.L.U32 R42, R42, 0x10, RZ ;  /* 0x000000102a2a7819 */ /* 0x000fe400000006ff */
[----:B------:R-:W5:Y:S01]  /*8ad0*/  MUFU.EX2 R99, R99 ;  /* 0x0000006300637308 */ /* 0x000f620000000800 */
[----:B0-----:R-:W-:Y:S02]  /*8ae0*/  IMAD.U32 R88, R88, 0x10000, RZ ;  /* 0x0001000058587824 */ /* 0x001fe400078e00ff */
[----:B------:R-:W-:Y:S01]  /*8af0*/  FMUL.FTZ R102, R9, -1.4426950216293334961 ;  /* 0xbfb8aa3b09667820 */ /* 0x000fe20000410000 */
[----:B-1----:R-:W-:Y:S01]  /*8b00*/  SHF.L.U32 R5, R5, 0x10, RZ ;  /* 0x0000001005057819 */ /* 0x002fe200000006ff */
[----:B------:R-:W-:-:S03]  /*8b10*/  FADD.FTZ R89, R89, 1 ;  /* 0x3f80000059597421 */ /* 0x000fc60000010000 */
[----:B------:R-:W0:Y:S01]  /*8b20*/  MUFU.EX2 R94, R94 ;  /* 0x0000005e005e7308 */ /* 0x000e220000000800 */
[----:B--2---:R-:W-:Y:S02]  /*8b30*/  IMAD.U32 R45, R45, 0x10000, RZ ;  /* 0x000100002d2d7824 */ /* 0x004fe400078e00ff */
[----:B---3--:R-:W-:Y:S02]  /*8b40*/  IMAD.U32 R8, R8, 0x10000, RZ ;  /* 0x0001000008087824 */ /* 0x008fe400078e00ff */
[----:B----4-:R-:W-:-:S03]  /*8b50*/  IMAD.U32 R4, R4, 0x10000, RZ ;  /* 0x0001000004047824 */ /* 0x010fc600078e00ff */
[----:B------:R-:W1:Y:S01]  /*8b60*/  MUFU.EX2 R97, R97 ;  /* 0x0000006100617308 */ /* 0x000e620000000800 */
[----:B-----5:R-:W-:Y:S01]  /*8b70*/  SHF.L.U32 R44, R44, 0x10, RZ ;  /* 0x000000102c2c7819 */ /* 0x020fe200000006ff */
[----:B------:R-:W-:-:S06]  /*8b80*/  FMUL.FTZ R105, R4, -1.4426950216293334961 ;  /* 0xbfb8aa3b04697820 */ /* 0x000fcc0000410000 */
[----:B------:R-:W2:Y:S01]  /*8b90*/  MUFU.EX2 R104, R104 ;  /* 0x0000006800687308 */ /* 0x000ea20000000800 */
[----:B------:R-:W-:Y:S01]  /*8ba0*/  FMUL.FTZ R98, R42, -1.4426950216293334961 ;  /* 0xbfb8aa3b2a627820 */ /* 0x000fe20000410000 */
[----:B------:R-:W-:Y:S01]  /*8bb0*/  FMUL.FTZ R107, R44, -1.4426950216293334961 ;  /* 0xbfb8aa3b2c6b7820 */ /* 0x000fe20000410000 */
[----:B------:R-:W-:Y:S01]  /*8bc0*/  FMUL.FTZ R100, R88, -1.4426950216293334961 ;  /* 0xbfb8aa3b58647820 */ /* 0x000fe20000410000 */
[----:B------:R-:W-:Y:S01]  /*8bd0*/  FMUL.FTZ R101, R5, -1.4426950216293334961 ;  /* 0xbfb8aa3b05657820 */ /* 0x000fe20000410000 */
[----:B------:R-:W-:Y:S01]  /*8be0*/  FMUL.FTZ R103, R45, -1.4426950216293334961 ;  /* 0xbfb8aa3b2d677820 */ /* 0x000fe20000410000 */
[----:B------:R-:W-:Y:S02]  /*8bf0*/  FMUL.FTZ R106, R8, -1.4426950216293334961 ;  /* 0xbfb8aa3b086a7820 */ /* 0x000fe40000410000 */
[----:B------:R-:W3:Y:S01]  /*8c00*/  MUFU.EX2 R95, R95 ;  /* 0x0000005f005f7308 */ /* 0x000ee20000000800 */
[----:B------:R-:W-:-:S07]  /*8c10*/  FADD.FTZ R96, R96, 1 ;  /* 0x3f80000060607421 */ /* 0x000fce0000010000 */
[----:B------:R-:W4:Y:S01]  /*8c20*/  MUFU.EX2 R102, R102 ;  /* 0x0000006600667308 */ /* 0x000f220000000800 */
[----:B------:R-:W-:-:S07]  /*8c30*/  FADD.FTZ R93, R93, 1 ;  /* 0x3f8000005d5d7421 */ /* 0x000fce0000010000 */
[----:B------:R-:W5:Y:S01]  /*8c40*/  MUFU.EX2 R105, R105 ;  /* 0x0000006900697308 */ /* 0x000f620000000800 */
[----:B------:R-:W-:-:S07]  /*8c50*/  FADD.FTZ R99, R99, 1 ;  /* 0x3f80000063637421 */ /* 0x000fce0000010000 */
[----:B------:R-:W5:Y:S08]  /*8c60*/  MUFU.EX2 R107, R107 ;  /* 0x0000006b006b7308 */ /* 0x000f700000000800 */
[----:B------:R-:W5:Y:S08]  /*8c70*/  MUFU.RCP R89, R89 ;  /* 0x0000005900597308 */ /* 0x000f700000001000 */
[----:B------:R-:W5:Y:S08]  /*8c80*/  MUFU.EX2 R98, R98 ;  /* 0x0000006200627308 */ /* 0x000f700000000800 */
[----:B------:R-:W5:Y:S08]  /*8c90*/  MUFU.EX2 R100, R100 ;  /* 0x0000006400647308 */ /* 0x000f700000000800 */
[----:B------:R-:W5:Y:S08]  /*8ca0*/  MUFU.EX2 R101, R101 ;  /* 0x0000006500657308 */ /* 0x000f700000000800 */
[----:B------:R-:W5:Y:S08]  /*8cb0*/  MUFU.EX2 R103, R103 ;  /* 0x0000006700677308 */ /* 0x000f700000000800 */
[----:B------:R-:W5:Y:S01]  /*8cc0*/  MUFU.EX2 R106, R106 ;  /* 0x0000006a006a7308 */ /* 0x000f620000000800 */
[----:B0-----:R-:W-:Y:S01]  /*8cd0*/  FADD.FTZ R94, R94, 1 ;  /* 0x3f8000005e5e7421 */ /* 0x001fe20000010000 */
[----:B-1----:R-:W-:Y:S01]  /*8ce0*/  FADD.FTZ R97, R97, 1 ;  /* 0x3f80000061617421 */ /* 0x002fe20000010000 */
[----:B--2---:R-:W-:-:S05]  /*8cf0*/  FADD.FTZ R104, R104, 1 ;  /* 0x3f80000068687421 */ /* 0x004fca0000010000 */
[----:B------:R-:W0:Y:S01]  /*8d00*/  MUFU.RCP R109, R96 ;  /* 0x00000060006d7308 */ /* 0x000e220000001000 */
[----:B---3--:R-:W-:Y:S01]  /*8d10*/  FADD.FTZ R95, R95, 1 ;  /* 0x3f8000005f5f7421 */ /* 0x008fe20000010000 */
[----:B----4-:R-:W-:-:S06]  /*8d20*/  FADD.FTZ R102, R102, 1 ;  /* 0x3f80000066667421 */ /* 0x010fcc0000010000 */
[----:B------:R-:W1:Y:S01]  /*8d30*/  MUFU.RCP R108, R93 ;  /* 0x0000005d006c7308 */ /* 0x000e620000001000 */
[----:B-----5:R-:W-:Y:S01]  /*8d40*/  FADD.FTZ R105, R105, 1 ;  /* 0x3f80000069697421 */ /* 0x020fe20000010000 */
[----:B------:R-:W-:Y:S01]  /*8d50*/  FADD.FTZ R107, R107, 1 ;  /* 0x3f8000006b6b7421 */ /* 0x000fe20000010000 */
[----:B------:R-:W-:-:S05]  /*8d60*/  FMUL.FTZ R86, R86, R89 ;  /* 0x0000005956567220 */ /* 0x000fca0000410000 */
[----:B------:R-:W2:Y:S01]  /*8d70*/  MUFU.RCP R99, R99 ;  /* 0x0000006300637308 */ /* 0x000ea20000001000 */
        /* <DEDUP_REMOVED lines=9> */
[----:B0-----:R-:W-:-:S07]  /*8e10*/  FMUL.FTZ R84, R84, R109 ;  /* 0x0000006d54547220 */ /* 0x001fce0000410000 */
[----:B------:R-:W0:Y:S01]  /*8e20*/  MUFU.RCP R104, R104 ;  /* 0x0000006800687308 */ /* 0x000e220000001000 */
[----:B-1----:R-:W-:-:S07]  /*8e30*/  FMUL.FTZ R85, R85, R108 ;  /* 0x0000006c55557220 */ /* 0x002fce0000410000 */
[----:B------:R-:W1:Y:S01]  /*8e40*/  MUFU.RCP R102, R102 ;  /* 0x0000006600667308 */ /* 0x000e620000001000 */
[----:B------:R-:W-:-:S07]  /*8e50*/  FMUL.FTZ R84, R84, R21 ;  /* 0x0000001554547220 */ /* 0x000fce0000410000 */
[----:B------:R-:W1:Y:S01]  /*8e60*/  MUFU.RCP R111, R98 ;  /* 0x00000062006f7308 */ /* 0x000e620000001000 */
[----:B--2---:R-:W-:-:S07]  /*8e70*/  FMUL.FTZ R21, R64, R99 ;  /* 0x0000006340157220 */ /* 0x004fce0000410000 */
[----:B------:R-:W2:Y:S08]  /*8e80*/  MUFU.RCP R93, R100 ;  /* 0x00000064005d7308 */ /* 0x000eb00000001000 */
[----:B------:R-:W2:Y:S08]  /*8e90*/  MUFU.RCP R112, R101 ;  /* 0x0000006500707308 */ /* 0x000eb00000001000 */
[----:B------:R-:W2:Y:S08]  /*8ea0*/  MUFU.RCP R96, R103 ;  /* 0x0000006700607308 */ /* 0x000eb00000001000 */
[----:B------:R-:W2:Y:S08]  /*8eb0*/  MUFU.RCP R105, R105 ;  /* 0x0000006900697308 */ /* 0x000eb00000001000 */
[----:B------:R-:W2:Y:S08]  /*8ec0*/  MUFU.RCP R25, R106 ;  /* 0x0000006a00197308 */ /* 0x000eb00000001000 */
[----:B------:R-:W2:Y:S01]  /*8ed0*/  MUFU.RCP R107, R107 ;  /* 0x0000006b006b7308 */ /* 0x000ea20000001000 */
[----:B------:R-:W-:Y:S01]  /*8ee0*/  FMUL.FTZ R85, R85, R24 ;  /* 0x0000001855557220 */ /* 0x000fe20000410000 */
[----:B---3--:R-:W-:Y:S01]  /*8ef0*/  FMUL.FTZ R24, R7, R94 ;  /* 0x0000005e07187220 */ /* 0x008fe20000410000 */
[----:B----4-:R-:W-:Y:S01]  /*8f00*/  FMUL.FTZ R43, R43, R110 ;  /* 0x0000006e2b2b7220 */ /* 0x010fe20000410000 */
[----:B-----5:R-:W-:Y:S01]  /*8f10*/  FMUL.FTZ R7, R6, R97 ;  /* 0x0000006106077220 */ /* 0x020fe20000410000 */
[----:B------:R-:W-:Y:S01]  /*8f20*/  FMUL.FTZ R21, R21, R18 ;  /* 0x0000001215157220 */ /* 0x000fe20000410000 */
[----:B0-----:R-:W-:Y:S01]  /*8f30*/  FMUL.FTZ R18, R87, R104 ;  /* 0x0000006857127220 */ /* 0x001fe20000410000 */
[----:B------:R-:W-:Y:S01]  /*8f40*/  FMUL.FTZ R24, R24, R23 ;  /* 0x0000001718187220 */ /* 0x000fe20000410000 */
[----:B------:R-:W-:Y:S01]  /*8f50*/  FMUL.FTZ R43, R43, R22 ;  /* 0x000000162b2b7220 */ /* 0x000fe20000410000 */
[----:B------:R-:W-:Y:S01]  /*8f60*/  FMUL.FTZ R7, R7, R20 ;  /* 0x0000001407077220 */ /* 0x000fe20000410000 */
[----:B-1----:R-:W-:Y:S01]  /*8f70*/  FMUL.FTZ R6, R9, R102 ;  /* 0x0000006609067220 */ /* 0x002fe20000410000 */
[----:B------:R-:W-:Y:S01]  /*8f80*/  FMUL.FTZ R18, R18, R13 ;  /* 0x0000000d12127220 */ /* 0x000fe20000410000 */
[----:B------:R-:W-:Y:S01]  /*8f90*/  FMUL.FTZ R42, R42, R111 ;  /* 0x0000006f2a2a7220 */ /* 0x000fe20000410000 */
[----:B--2---:R-:W-:Y:S01]  /*8fa0*/  FMUL.FTZ R88, R88, R93 ;  /* 0x0000005d58587220 */ /* 0x004fe20000410000 */
[----:B------:R-:W-:Y:S01]  /*8fb0*/  FMUL.FTZ R5, R5, R112 ;  /* 0x0000007005057220 */ /* 0x000fe20000410000 */
[----:B------:R-:W-:Y:S01]  /*8fc0*/  FMUL.FTZ R45, R45, R96 ;  /* 0x000000602d2d7220 */ /* 0x000fe20000410000 */
[----:B------:R-:W-:Y:S01]  /*8fd0*/  FMUL.FTZ R9, R4, R105 ;  /* 0x0000006904097220 */ /* 0x000fe20000410000 */
[----:B------:R-:W-:Y:S01]  /*8fe0*/  FMUL.FTZ R8, R8, R25 ;  /* 0x0000001908087220 */ /* 0x000fe20000410000 */
[----:B------:R-:W-:Y:S01]  /*8ff0*/  FMUL.FTZ R13, R44, R107 ;  /* 0x0000006b2c0d7220 */ /* 0x000fe20000410000 */
[----:B------:R-:W-:Y:S01]  /*9000*/  F2FP.BF16.F32.PACK_AB R85, R85, R86 ;  /* 0x000000565555723e */ /* 0x000fe200000010ff */
[----:B------:R-:W-:Y:S01]  /*9010*/  BAR.SYNC.DEFER_BLOCKING 0x0 ;  /* 0x0000000000007b1d */ /* 0x000fe20000010000 */
[----:B------:R-:W-:Y:S01]  /*9020*/  F2FP.BF16.F32.PACK_AB R24, R43, R24 ;  /* 0x000000182b18723e */ /* 0x000fe200000010ff */
[----:B------:R-:W-:Y:S01]  /*9030*/  FMUL.FTZ R42, R42, R19 ;  /* 0x000000132a2a7220 */ /* 0x000fe20000410000 */
[----:B------:R-:W-:Y:S01]  /*9040*/  F2FP.BF16.F32.PACK_AB R7, R7, R84 ;  /* 0x000000540707723e */ /* 0x000fe200000010ff */
        /* <DEDUP_REMOVED lines=10> */
[----:B------:R-:W-:Y:S02]  /*90f0*/  F2FP.BF16.F32.PACK_AB R21, R21, R42 ;  /* 0x0000002a1515723e */ /* 0x000fe400000010ff */
[----:B------:R-:W-:Y:S02]  /*9100*/  F2FP.BF16.F32.PACK_AB R5, R5, R88 ;  /* 0x000000580505723e */ /* 0x000fe400000010ff */
[----:B------:R-:W-:Y:S02]  /*9110*/  F2FP.BF16.F32.PACK_AB R6, R45, R6 ;  /* 0x000000062d06723e */ /* 0x000fe400000010ff */
[----:B------:R-:W-:-:S02]  /*9120*/  F2FP.BF16.F32.PACK_AB R9, R9, R18 ;  /* 0x000000120909723e */ /* 0x000fc400000010ff */
[----:B------:R-:W-:Y:S01]  /*9130*/  F2FP.BF16.F32.PACK_AB R8, R13, R8 ;  /* 0x000000080d08723e */ /* 0x000fe200000010ff */
        /* <DEDUP_REMOVED lines=61> */
.L_x_5321:
[----:B------:R-:W-:Y:S05]  /*9510*/  BSYNC B0 ;  /* 0x0000000000007941 */ /* 0x000fea0003800000 */
.L_x_5320:
[----:B0-----:R-:W0:Y:S01]  /*9520*/  LDC.64 R6, c[0x0][0x350] ;  /* 0x0000d400ff067b82 */ /* 0x001e220000000a00 */
[----:B------:R-:W-:Y:S01]  /*9530*/  IMAD.MOV.U32 R2, RZ, RZ, R4 ;  /* 0x000000ffff027224 */ /* 0x000fe200078e0004 */
[----:B------:R-:W-:Y:S01]  /*9540*/  ULDC.64 UR4, c[0x0][0x2d8] ;  /* 0x0000b60000047ab9 */ /* 0x000fe20000000a00 */
[----:B------:R-:W-:Y:S01]  /*9550*/  IMAD.MOV.U32 R3, RZ, RZ, R25 ;  /* 0x000000ffff037224 */ /* 0x000fe200078e0019 */
[-C--:B------:R-:W-:Y:S01]  /*9560*/  ISETP.GE.AND P3, PT, R27, R8.reuse, PT ;  /* 0x000000081b00720c */ /* 0x080fe20003f66270 */
[----:B------:R-:W-:Y:S01]  /*9570*/  IMAD R26, R26, UR4, RZ ;  /* 0x000000041a1a7c24 */ /* 0x000fe2000f8e02ff */
[-C--:B------:R-:W-:Y:S01]  /*9580*/  ISETP.GE.AND P4, PT, R29, R8.reuse, PT ;  /* 0x000000081d00720c */ /* 0x080fe20003f86270 */
[----:B------:R-:W-:Y:S01]  /*9590*/  IMAD.WIDE.U32 R2, R113, UR4, R2 ;  /* 0x0000000471027c25 */ /* 0x000fe2000f8e0002 */
[-C--:B------:R-:W-:Y:S02]  /*95a0*/  ISETP.GE.AND P5, PT, R28, R8.reuse, PT ;  /* 0x000000081c00720c */ /* 0x080fe40003fa6270 */
[----:B------:R-:W-:Y:S01]  /*95b0*/  ISETP.GE.AND P6, PT, R30, R8, PT ;  /* 0x000000081e00720c */ /* 0x000fe20003fc6270 */
[----:B------:R-:W-:Y:S01]  /*95c0*/  VIADD R66, R66, 0x1 ;  /* 0x0000000142427836 */ /* 0x000fe20000000000 */
[----:B------:R-:W-:Y:S01]  /*95d0*/  IADD3 R5, P0, R155, R2, RZ ;  /* 0x000000029b057210 */ /* 0x000fe20007f1e0ff */
[----:B------:R-:W-:Y:S01]  /*95e0*/  IMAD.IADD R155, R65, 0x1, R155 ;  /* 0x00000001419b7824 */ /* 0x000fe200078e029b */
[----:B------:R-:W-:-:S02]  /*95f0*/  ISETP.GE.AND P1, PT, R32, R8, PT ;  /* 0x000000082000720c */ /* 0x000fc40003f26270 */
[----:B------:R-:W-:Y:S02]  /*9600*/  ISETP.GE.AND P2, PT, R33, R8, PT ;  /* 0x000000082100720c */ /* 0x000fe40003f46270 */
[----:B------:R-:W-:Y:S02]  /*9610*/  MOV R2, R74 ;  /* 0x0000004a00027202 */ /* 0x000fe40000000f00 */
        /* <DEDUP_REMOVED lines=13> */
[-C--:B------:R-:W-:Y:S01]  /*96f0*/  ISETP.GE.AND P3, PT, R34, R8.reuse, PT ;  /* 0x000000082200720c */ /* 0x080fe20003f66270 */
[----:B------:R-:W-:Y:S02]  /*9700*/  IMAD.WIDE R4, R65, 0x2, R4 ;  /* 0x0000000241047825 */ /* 0x000fe400078e0204 */
[----:B------:R1:W-:Y:S01]  /*9710*/  @!P4 STG.E.U16 desc[UR6][R6.64+0x80], R11 ;  /* 0x0000800b0600c986 */ /* 0x0003e2000c101506 */
[----:B------:R-:W-:Y:S01]  /*9720*/  ISETP.GE.AND P4, PT, R35, R8, PT ;  /* 0x000000082300720c */ /* 0x000fe20003f86270 */
[----:B------:R-:W-:-:S02]  /*9730*/  IMAD.MOV.U32 R74, RZ, RZ, R2 ;  /* 0x000000ffff4a7224 */ /* 0x000fc400078e0002 */
[----:B------:R1:W-:Y:S01]  /*9740*/  @!P5 STG.E.U16 desc[UR6][R6.64+0xc0], R59 ;  /* 0x0000c03b0600d986 */ /* 0x0003e2000c101506 */
[-C--:B------:R-:W-:Y:S01]  /*9750*/  ISETP.GE.AND P5, PT, R36, R8.reuse, PT ;  /* 0x000000082400720c */ /* 0x080fe20003fa6270 */
[----:B------:R-:W-:Y:S02]  /*9760*/  IMAD.MOV.U32 R73, RZ, RZ, R4 ;  /* 0x000000ffff497224 */ /* 0x000fe400078e0004 */
[----:B------:R1:W-:Y:S01]  /*9770*/  @!P6 STG.E.U16 desc[UR6][R6.64+0x100], R13 ;  /* 0x0001000d0600e986 */ /* 0x0003e2000c101506 */
[-C--:B------:R-:W-:Y:S01]  /*9780*/  ISETP.GE.AND P6, PT, R37, R8.reuse, PT ;  /* 0x000000082500720c */ /* 0x080fe20003fc6270 */
[----:B------:R-:W-:Y:S02]  /*9790*/  IMAD.MOV.U32 R71, RZ, RZ, R5 ;  /* 0x000000ffff477224 */ /* 0x000fe400078e0005 */
        /* <DEDUP_REMOVED lines=18> */
.L_x_5323:
        /* <DEDUP_REMOVED lines=12> */
.L_x_8732:


//--------------------- .text._Z25selective_scan_fwd_kernelI32Selective_Scan_fwd_kernel_traitsILi128ELi16ELi1ELb0ELb1ELb1ELb1ELb1EN3c108BFloat16EffEEv13SSMParamsBase --------------------------
	.section	.text._Z25selective_scan_fwd_kernelI32Selective_Scan_fwd_kernel_traitsILi128ELi16ELi1ELb0ELb1ELb1ELb1ELb1EN3c108BFloat16EffEEv13SSMParamsBase,"ax",@progbits
	.align	128
        .global         _Z25selective_scan_fwd_kernelI32Selective_Scan_fwd_kernel_traitsILi128ELi16ELi1ELb0ELb1ELb1ELb1ELb1EN3c108BFloat16EffEEv13SSMParamsBase
        .type           _Z25selective_scan_fwd_kernelI32Selective_Scan_fwd_kernel_traitsILi128ELi16ELi1ELb0ELb1ELb1ELb1ELb1EN3c108BFloat16EffEEv13SSMParamsBase,@function
        .size           _Z25selective_scan_fwd_kernelI32Selective_Scan_fwd_kernel_traitsILi128ELi16ELi1ELb0ELb1ELb1ELb1ELb1EN3c108BFloat16EffEEv13SSMParamsBase,(.L_x_8733 - _Z25selective_scan_fwd_kernelI32Selective_Scan_fwd_kernel_traitsILi128ELi16ELi1ELb0ELb1ELb1ELb1ELb1EN3c108BFloat16EffEEv13SSMParamsBase)
        .other          _Z25selective_scan_fwd_kernelI32Selective_Scan_fwd_kernel_traitsILi128ELi16ELi1ELb0ELb1ELb1ELb1ELb1EN3c108BFloat16EffEEv13SSMParamsBase,@"STO_CUDA_ENTRY STV_DEFAULT"
_Z25selective_scan_fwd_kernelI32Selective_Scan_fwd_kernel_traitsILi128ELi16ELi1ELb0ELb1ELb1ELb1ELb1EN3c108BFloat16EffEEv13SSMParamsBase:
.text._Z25selective_scan_fwd_kernelI32Selective_Scan_fwd_kernel_traitsILi128ELi16ELi1ELb0ELb1ELb1ELb1ELb1EN3c108BFloat16EffEEv13SSMParamsBase:
        /* <DEDUP_REMOVED lines=40> */
.L_x_5324:
        /* <DEDUP_REMOVED lines=35> */
.L_x_5325:
        /* <DEDUP_REMOVED lines=12> */
.L_x_5326:
        /* <DEDUP_REMOVED lines=200> */
.L_x_5327:
        /* <DEDUP_REMOVED lines=19> */
.L_x_5328:
        /* <DEDUP_REMOVED lines=13> */
.L_x_5376:
        /* <DEDUP_REMOVED lines=179> */
[----:B--2---:R-:W-:Y:S02]  /*1f20*/  MOV R160, R46 ;  /* 0x0000002e00a07202 */ /* 0x004fe40000000f00 */
[----:B------:R-:W-:-:S03]  /*1f30*/  LOP3.LUT P6, RZ, R63, 0x800, RZ, 0xc0, !PT ;  /* 0x000008003fff7812 */ /* 0x000fc600078cc0ff */
        /* <DEDUP_REMOVED lines=154> */
.L_x_5330:
[----:B------:R-:W-:Y:S05]  /*28e0*/  BSYNC B0 ;  /* 0x0000000000007941 */ /* 0x000fea0003800000 */
.L_x_5329:
        /* <DEDUP_REMOVED lines=37> */
.L_x_5332:
[----:B------:R-:W-:Y:S05]  /*2b40*/  BSYNC B0 ;  /* 0x0000000000007941 */ /* 0x000fea0003800000 */
.L_x_5331:
        /* <DEDUP_REMOVED lines=37> */
.L_x_5334:
[----:B------:R-:W-:Y:S05]  /*2da0*/  BSYNC B0 ;  /* 0x0000000000007941 */ /* 0x000fea0003800000 */
.L_x_5333:
        /* <DEDUP_REMOVED lines=37> */
.L_x_5336:
[----:B------:R-:W-:Y:S05]  /*3000*/  BSYNC B0 ;  /* 0x0000000000007941 */ /* 0x000fea0003800000 */
.L_x_5335:
        /* <DEDUP_REMOVED lines=37> */
.L_x_5338:
[----:B------:R-:W-:Y:S05]  /*3260*/  BSYNC B0 ;  /* 0x0000000000007941 */ /* 0x000fea0003800000 */
.L_x_5337:
        /* <DEDUP_REMOVED lines=37> */
.L_x_5340:
[----:B------:R-:W-:Y:S05]  /*34c0*/  BSYNC B0 ;  /* 0x0000000000007941 */ /* 0x000fea0003800000 */
.L_x_5339:
        /* <DEDUP_REMOVED lines=37> */
.L_x_5342:
[----:B------:R-:W-:Y:S05]  /*3720*/  BSYNC B0 ;  /* 0x0000000000007941 */ /* 0x000fea0003800000 */
.L_x_5341:
        /* <DEDUP_REMOVED lines=37> */
.L_x_5344:
[----:B------:R-:W-:Y:S05]  /*3980*/  BSYNC B0 ;  /* 0x0000000000007941 */ /* 0x000fea0003800000 */
.L_x_5343:
        /* <DEDUP_REMOVED lines=37> */
.L_x_5346:
[----:B------:R-:W-:Y:S05]  /*3be0*/  BSYNC B0 ;  /* 0x0000000000007941 */ /* 0x000fea0003800000 */
.L_x_5345:
        /* <DEDUP_REMOVED lines=37> */
.L_x_5348:
[----:B------:R-:W-:Y:S05]  /*3e40*/  BSYNC B0 ;  /* 0x0000000000007941 */ /* 0x000fea0003800000 */
.L_x_5347:
        /* <DEDUP_REMOVED lines=39> */
.L_x_5350:
[----:B------:R-:W-:Y:S05]  /*40c0*/  BSYNC B0 ;  /* 0x0000000000007941 */ /* 0x000fea0003800000 */
.L_x_5349:
        /* <DEDUP_REMOVED lines=41> */
.L_x_5352:
[----:B------:R-:W-:Y:S05]  /*4360*/  BSYNC B0 ;  /* 0x0000000000007941 */ /* 0x000fea0003800000 */
.L_x_5351:
        /* <DEDUP_REMOVED lines=42> */
.L_x_5354:
[----:B------:R-:W-:Y:S05]  /*4610*/  BSYNC B0 ;  /* 0x0000000000007941 */ /* 0x000fea0003800000 */
.L_x_5353:
        /* <DEDUP_REMOVED lines=42> */
.L_x_5356:
[----:B------:R-:W-:Y:S05]  /*48c0*/  BSYNC B0 ;  /* 0x0000000000007941 */ /* 0x000fea0003800000 */
.L_x_5355:
        /* <DEDUP_REMOVED lines=42> */
.L_x_5358:
[----:B------:R-:W-:Y:S05]  /*4b70*/  BSYNC B0 ;  /* 0x0000000000007941 */ /* 0x000fea0003800000 */
.L_x_5357:
        /* <DEDUP_REMOVED lines=42> */
.L_x_5360:
[----:B------:R-:W-:Y:S05]  /*4e20*/  BSYNC B0 ;  /* 0x0000000000007941 */ /* 0x000fea0003800000 */
.L_x_5359:
        /* <DEDUP_REMOVED lines=43> */
.L_x_5371:
        /* <DEDUP_REMOVED lines=8> */
[----:B------:R-:W-:Y:S01]  /*5160*/  SHF.R.S32.HI R83, RZ, 0x1f, R82 ;  /* 0x0000001fff537819 */ /* 0x000fe20000011452 */
        /* <DEDUP_REMOVED lines=14> */
[C---:B------:R-:W-:Y:S02]  /*5250*/  LOP3.LUT P3, RZ, R63.reuse, 0x400, RZ, 0xc0, !PT ;  /* 0x000004003fff7812 */ /* 0x040fe4000786c0ff */
[----:B------:R-:W-:Y:S01]  /*5260*/  LEA.HI.X R41, R42, R73, R41, 0x1, P5 ;  /* 0x000000492a297211 */ /* 0x000fe200028f0c29 */
[C---:B------:R-:W-:Y:S01]  /*5270*/  IMAD R43, R0.reuse, UR13, R43 ;  /* 0x0000000d002b7c24 */ /* 0x040fe2000f8e022b */
[----:B------:R-:W-:Y:S01]  /*5280*/  P2R R94, PR, RZ, 0x8 ;  /* 0x00000008ff5e7803 */ /* 0x000fe20000000000 */
[----:B------:R-:W-:Y:S01]  /*5290*/  IMAD R95, R0, UR9, R95 ;  /* 0x00000009005f7c24 */ /* 0x000fe2000f8e025f */
[----:B------:R-:W-:-:S02]  /*52a0*/  LOP3.LUT P3, RZ, R63, 0x800, RZ, 0xc0, !PT ;  /* 0x000008003fff7812 */ /* 0x000fc4000786c0ff */
[----:B------:R-:W-:Y:S01]  /*52b0*/  PRMT R103, RZ, 0x7610, R103 ;  /* 0x00007610ff677816 */ /* 0x000fe20000000067 */
[----:B------:R-:W-:Y:S01]  /*52c0*/  IMAD.IADD R89, R89, 0x1, R95 ;  /* 0x0000000159597824 */ /* 0x000fe200078e025f */
[----:B------:R-:W-:Y:S02]  /*52d0*/  PRMT R104, RZ, 0x7610, R104 ;  /* 0x00007610ff687816 */ /* 0x000fe40000000068 */
[----:B------:R-:W-:Y:S02]  /*52e0*/  IADD3 R43, R87, R43, RZ ;  /* 0x0000002b572b7210 */ /* 0x000fe40007ffe0ff */
[C---:B------:R-:W-:Y:S02]  /*52f0*/  LEA R42, P5, R86.reuse, R72, 0x1 ;  /* 0x00000048562a7211 */ /* 0x040fe400078a08ff */
[----:B------:R-:W-:Y:S02]  /*5300*/  PRMT R105, RZ, 0x7610, R105 ;  /* 0x00007610ff697816 */ /* 0x000fe40000000069 */
[----:B------:R-:W-:Y:S01]  /*5310*/  LEA.HI.X R43, R86, R71, R43, 0x1, P5 ;  /* 0x00000047562b7211 */ /* 0x000fe200028f0c2b */
[----:B------:R-:W2:Y:S01]  /*5320*/  @!P3 LDG.E.U16 R102, desc[UR6][R40.64+0x40] ;  /* 0x000040062866b981 */ /* 0x000ea2000c1e1500 */
[----:B------:R-:W-:Y:S01]  /*5330*/  ISETP.NE.AND P3, PT, R94, RZ, PT ;  /* 0x000000ff5e00720c */ /* 0x000fe20003f65270 */
[----:B------:R-:W0:Y:S01]  /*5340*/  LDC.64 R86, c[0x0][0x300] ;  /* 0x0000c000ff567b82 */ /* 0x000e220000000a00 */
[----:B------:R-:W-:-:S02]  /*5350*/  PRMT R106, RZ, 0x7610, R106 ;  /* 0x00007610ff6a7816 */ /* 0x000fc4000000006a */
[----:B------:R-:W-:Y:S02]  /*5360*/  P2R R117, PR, RZ, 0x4 ;  /* 0x00000004ff757803 */ /* 0x000fe40000000000 */
[C---:B------:R-:W-:Y:S02]  /*5370*/  LOP3.LUT P2, RZ, R63.reuse, 0x20, RZ, 0xc0, !PT ;  /* 0x000000203fff7812 */ /* 0x040fe4000784c0ff */
[----:B------:R-:W-:Y:S02]  /*5380*/  P2R R118, PR, RZ, 0x2 ;  /* 0x00000002ff767803 */ /* 0x000fe40000000000 */
[----:B------:R-:W-:Y:S02]  /*5390*/  LOP3.LUT P1, RZ, R63, 0x10, RZ, 0xc0, !PT ;  /* 0x000000103fff7812 */ /* 0x000fe4000782c0ff */
[----:B------:R-:W-:Y:S01]  /*53a0*/  P2R R119, PR, RZ, 0x1 ;  /* 0x00000001ff777803 */ /* 0x000fe20000000000 */
[----:B------:R-:W3:Y:S01]  /*53b0*/  @!P3 LDG.E.U16 R103, desc[UR6][R40.64+0x80] ;  /* 0x000080062867b981 */ /* 0x000ee2000c1e1500 */
[----:B------:R-:W-:-:S02]  /*53c0*/  ISETP.NE.AND P3, PT, R96, RZ, PT ;  /* 0x000000ff6000720c */ /* 0x000fc40003f65270 */
[----:B------:R-:W-:Y:S02]  /*53d0*/  LOP3.LUT P0, RZ, R63, 0x8, RZ, 0xc0, !PT ;  /* 0x000000083fff7812 */ /* 0x000fe4000780c0ff */
[----:B------:R-:W-:Y:S02]  /*53e0*/  PRMT R107, RZ, 0x7610, R107 ;  /* 0x00007610ff6b7816 */ /* 0x000fe4000000006b */
[----:B------:R-:W-:Y:S02]  /*53f0*/  PRMT R108, RZ, 0x7610, R108 ;  /* 0x00007610ff6c7816 */ /* 0x000fe4000000006c */
[----:B------:R-:W-:Y:S02]  /*5400*/  PRMT R101, RZ, 0x7610, R101 ;  /* 0x00007610ff657816 */ /* 0x000fe40000000065 */
[----:B------:R-:W-:Y:S02]  /*5410*/  PRMT R109, RZ, 0x7610, R109 ;  /* 0x00007610ff6d7816 */ /* 0x000fe4000000006d */
[----:B0-----:R-:W-:Y:S01]  /*5420*/  LEA R86, P5, R88, R86, 0x2 ;  /* 0x0000005658567211 */ /* 0x001fe200078a10ff */
[----:B------:R-:W4:Y:S01]  /*5430*/  @!P3 LDG.E.U16 R104, desc[UR6][R40.64+0xc0] ;  /* 0x0000c0062868b981 */ /* 0x000f22000c1e1500 */
[----:B------:R-:W-:-:S02]  /*5440*/  ISETP.NE.AND P3, PT, R97, RZ, PT ;  /* 0x000000ff6100720c */ /* 0x000fc40003f65270 */
[----:B------:R-:W-:Y:S01]  /*5450*/  PRMT R110, RZ, 0x7610, R110 ;  /* 0x00007610ff6e7816 */ /* 0x000fe2000000006e */
[----:B------:R-:W5:Y:S01]  /*5460*/  @!P2 LDG.E.U16 R108, desc[UR6][R40.64+0x1c0] ;  /* 0x0001c006286ca981 */ /* 0x000f62000c1e1500 */
[----:B------:R-:W-:Y:S02]  /*5470*/  LEA.HI.X R87, R88, R87, R89, 0x2, P5 ;  /* 0x0000005758577211 */ /* 0x000fe400028f1459 */
[C---:B------:R-:W-:Y:S01]  /*5480*/  LOP3.LUT P5, RZ, R63.reuse, 0x4, RZ, 0xc0, !PT ;  /* 0x000000043fff7812 */ /* 0x040fe200078ac0ff */
[----:B------:R-:W2:Y:S01]  /*5490*/  @!P4 LDG.E.U16 R101, desc[UR6][R40.64] ;  /* 0x000000062865c981 */ /* 0x000ea2000c1e1500 */
[----:B------:R-:W-:Y:S02]  /*54a0*/  LOP3.LUT P6, RZ, R63, 0x2, RZ, 0xc0, !PT ;  /* 0x000000023fff7812 */ /* 0x000fe400078cc0ff */
        /* <DEDUP_REMOVED lines=13> */
[----:B------:R-:W5:Y:S04]  /*5580*/  @!P6 LDG.E.U16 R112, desc[UR6][R40.64+0x2c0] ;  /* 0x0002c0062870e981 */ /* 0x000f68000c1e1500 */
        /* <DEDUP_REMOVED lines=165> */
[----:B------:R-:W-:Y:S02]  /*5fe0*/  LOP3.LUT P6, RZ, R63, 0x100, RZ, 0xc0, !PT ;  /* 0x000001003fff7812 */ /* 0x000fe400078cc0ff */
[----:B0-----:R-:W-:Y:S02]  /*5ff0*/  SHF.L.U32 R48, R47, 0x10, RZ ;  /* 0x000000102f307819 */ /* 0x001fe400000006ff */
[----:B------:R-:W0:Y:S01]  /*6000*/  LDS.U16 R47, [R46+0x1c] ;  /* 0x00001c002e2f7984 */ /* 0x000e220000000400 */
        /* <DEDUP_REMOVED lines=10> */
[----:B------:R-:W-:Y:S02]  /*60b0*/  ISETP.GE.U32.AND P5, PT, R50, R65, PT ;  /* 0x000000413200720c */ /* 0x000fe40003fa6070 */
[----:B------:R-:W-:Y:S01]  /*60c0*/  PRMT R50, RZ, 0x7610, R50 ;  /* 0x00007610ff327816 */ /* 0x000fe20000000032 */
[----:B------:R-:W1:Y:S01]  /*60d0*/  MUFU.EX2 R51, R51 ;  /* 0x0000003300337308 */ /* 0x000e620000000800 */
[----:B------:R-:W-:-:S05]  /*60e0*/  FMUL.FTZ R48, R3, R48 ;  /* 0x0000003003307220 */ /* 0x000fca0000410000 */
[----:B------:R-:W2:Y:S01]  /*60f0*/  @!P6 LDG.E.U16 R50, desc[UR6][R42.64+0x40] ;  /* 0x000040062a32e981 */ /* 0x000ea2000c1e1500 */
[----:B------:R-:W-:Y:S02]  /*6100*/  ISETP.NE.AND P6, PT, R95, RZ, PT ;  /* 0x000000ff5f00720c */ /* 0x000fe40003fc5270 */
[----:B------:R-:W-:Y:S01]  /*6110*/  FSEL R139, R48, RZ, !P5 ;  /* 0x000000ff308b7208 */ /* 0x000fe20006800000 */
[----:B------:R-:W-:Y:S02]  /*6120*/  VIADD R40, R40, 0xe ;  /* 0x0000000e28287836 */ /* 0x000fe40000000000 */
[----:B0-----:R-:W-:Y:S01]  /*6130*/  IMAD.U32 R48, R47, 0x10000, RZ ;  /* 0x000100002f307824 */ /* 0x001fe200078e00ff */
[----:B------:R-:W-:Y:S02]  /*6140*/  PRMT R47, RZ, 0x7610, R47 ;  /* 0x00007610ff2f7816 */ /* 0x000fe4000000002f */
[----:B-1----:R-:W-:Y:S01]  /*6150*/  FSEL R138, R51, 1, !P5 ;  /* 0x3f800000338a7808 */ /* 0x002fe20006800000 */
[----:B------:R-:W-:-:S04]  /*6160*/  FMUL.FTZ R48, R149, R48 ;  /* 0x0000003095307220 */ /* 0x000fc80000410000 */
[----:B------:R-:W3:Y:S01]  /*6170*/  @!P6 LDG.E.U16 R47, desc[UR6][R42.64+0x80] ;  /* 0x000080062a2fe981 */ /* 0x000ee2000c1e1500 */
[----:B------:R-:W-:Y:S02]  /*6180*/  ISETP.NE.AND P6, PT, R100, RZ, PT ;  /* 0x000000ff6400720c */ /* 0x000fe40003fc5270 */
[----:B------:R-:W-:-:S04]  /*6190*/  ISETP.GE.U32.AND P5, PT, R40, R65, PT ;  /* 0x000000412800720c */ /* 0x000fc80003fa6070 */
[----:B------:R-:W-:Y:S02]  /*61a0*/  FSEL R141, R48, RZ, !P5 ;  /* 0x000000ff308d7208 */ /* 0x000fe40006800000 */
[----:B------:R-:W-:-:S06]  /*61b0*/  PRMT R48, RZ, 0x7610, R48 ;  /* 0x00007610ff307816 */ /* 0x000fcc0000000030 */
        /* <DEDUP_REMOVED lines=46> */
[C---:B0-----:R-:W-:Y:S01]  /*64a0*/  IADD3 R42, R51.reuse, 0x60, RZ ;  /* 0x00000060332a7810 */ /* 0x041fe20007ffe0ff */
[C---:B------:R-:W-:Y:S02]  /*64b0*/  VIADD R56, R51.reuse, 0x40 ;  /* 0x0000004033387836 */ /* 0x040fe40000000000 */
[C---:B------:R-:W-:Y:S01]  /*64c0*/  VIADD R60, R51.reuse, 0xa0 ;  /* 0x000000a0333c7836 */ /* 0x040fe20000000000 */
[-C--:B------:R-:W-:Y:S01]  /*64d0*/  LEA.HI.SX32 R54, R54, R51.reuse, 0x1b ;  /* 0x0000003336367211 */ /* 0x080fe200078fdaff */
[C---:B------:R-:W-:Y:S01]  /*64e0*/  VIADD R58, R51.reuse, 0x80 ;  /* 0x00000080333a7836 */ /* 0x040fe20000000000 */
[-C--:B------:R-:W-:Y:S02]  /*64f0*/  LEA.HI.SX32 R56, R56, R51.reuse, 0x1b ;  /* 0x0000003338387211 */ /* 0x080fe400078fdaff */
[-C--:B------:R-:W-:Y:S01]  /*6500*/  LEA.HI.SX32 R42, R42, R51.reuse, 0x1b ;  /* 0x000000332a2a7211 */ /* 0x080fe200078fdaff */
[----:B------:R-:W-:Y:S01]  /*6510*/  VIADD R102, R51, 0xc0 ;  /* 0x000000c033667836 */ /* 0x000fe20000000000 */
[----:B------:R-:W-:-:S02]  /*6520*/  LEA.HI.SX32 R57, R60, R51, 0x1b ;  /* 0x000000333c397211 */ /* 0x000fc400078fdaff */
[----:B------:R-:W-:Y:S01]  /*6530*/  LEA R61, R54, UR4, 0x1 ;  /* 0x00000004363d7c11 */ /* 0x000fe2000f8e08ff */
[C---:B------:R-:W-:Y:S01]  /*6540*/  VIADD R54, R51.reuse, 0x100 ;  /* 0x0000010033367836 */ /* 0x040fe20000000000 */
[----:B------:R-:W-:Y:S02]  /*6550*/  LEA R60, R56, UR4, 0x1 ;  /* 0x00000004383c7c11 */ /* 0x000fe4000f8e08ff */
[----:B------:R-:W-:Y:S01]  /*6560*/  LEA R59, R42, UR4, 0x1 ;  /* 0x000000042a3b7c11 */ /* 0x000fe2000f8e08ff */
[C---:B------:R-:W-:Y:S01]  /*6570*/  VIADD R56, R51.reuse, 0x120 ;  /* 0x0000012033387836 */ /* 0x040fe20000000000 */
[-C--:B------:R-:W-:Y:S02]  /*6580*/  LEA.HI.SX32 R58, R58, R51.reuse, 0x1b ;  /* 0x000000333a3a7211 */ /* 0x080fe400078fdaff */
[C---:B------:R-:W-:Y:S01]  /*6590*/  IADD3 R42, R51.reuse, 0xe0, RZ ;  /* 0x000000e0332a7810 */ /* 0x040fe20007ffe0ff */
[C---:B------:R-:W-:Y:S01]  /*65a0*/  VIADD R96, R51.reuse, 0x140 ;  /* 0x0000014033607836 */ /* 0x040fe20000000000 */
[----:B------:R-:W-:Y:S01]  /*65b0*/  LEA.HI.SX32 R102, R102, R51, 0x1b ;  /* 0x0000003366667211 */ /* 0x000fe200078fdaff */
[----:B------:R-:W-:Y:S01]  /*65c0*/  VIADD R100, R51, 0x1a0 ;  /* 0x000001a033647836 */ /* 0x000fe20000000000 */
[----:B------:R-:W-:-:S02]  /*65d0*/  LEA R58, R58, UR4, 0x1 ;  /* 0x000000043a3a7c11 */ /* 0x000fc4000f8e08ff */
[----:B------:R-:W-:Y:S02]  /*65e0*/  IADD3 R98, R51, 0x160, RZ ;  /* 0x0000016033627810 */ /* 0x000fe40007ffe0ff */
[-C--:B------:R-:W-:Y:S02]  /*65f0*/  LEA.HI.SX32 R55, R42, R51.reuse, 0x1b ;  /* 0x000000332a377211 */ /* 0x080fe400078fdaff */
[----:B------:R-:W-:Y:S02]  /*6600*/  LEA R57, R57, UR4, 0x1 ;  /* 0x0000000439397c11 */ /* 0x000fe4000f8e08ff */
[-C--:B------:R-:W-:Y:S02]  /*6610*/  LEA.HI.SX32 R54, R54, R51.reuse, 0x1b ;  /* 0x0000003336367211 */ /* 0x080fe400078fdaff */
[----:B------:R-:W-:Y:S02]  /*6620*/  LEA.HI.SX32 R96, R96, R51, 0x1b ;  /* 0x0000003360607211 */ /* 0x000fe400078fdaff */
[----:B------:R-:W-:-:S02]  /*6630*/  IADD3 R42, R51, 0x1e0, RZ ;  /* 0x000001e0332a7810 */ /* 0x000fc40007ffe0ff */
[-C--:B------:R-:W-:Y:S02]  /*6640*/  LEA.HI.SX32 R98, R98, R51.reuse, 0x1b ;  /* 0x0000003362627211 */ /* 0x080fe400078fdaff */
[----:B------:R-:W-:Y:S01]  /*6650*/  LEA R55, R55, UR4, 0x1 ;  /* 0x0000000437377c11 */ /* 0x000fe2000f8e08ff */
[----:B------:R-:W-:Y:S01]  /*6660*/  IMAD R43, R67, 0x10, R64 ;  /* 0x00000010432b7824 */ /* 0x000fe200078e0240 */
[----:B------:R-:W-:Y:S02]  /*6670*/  LEA R54, R54, UR4, 0x1 ;  /* 0x0000000436367c11 */ /* 0x000fe4000f8e08ff */
[----:B------:R-:W-:Y:S02]  /*6680*/  ISETP.NE.AND P5, PT, R66, RZ, PT ;  /* 0x000000ff4200720c */ /* 0x000fe40003fa5270 */
[-C--:B------:R-:W-:Y:S02]  /*6690*/  LEA.HI.SX32 R100, R100, R51.reuse, 0x1b ;  /* 0x0000003364647211 */ /* 0x080fe400078fdaff */
[----:B------:R-:W-:-:S02]  /*66a0*/  LEA.HI.SX32 R42, R42, R51, 0x1b ;  /* 0x000000332a2a7211 */ /* 0x000fc400078fdaff */
        /* <DEDUP_REMOVED lines=88> */
.L_x_5363:
        /* <DEDUP_REMOVED lines=10> */
.L_x_5362:
        /* <DEDUP_REMOVED lines=93> */
.L_x_5365:
[----:B------:R-:W-:Y:S05]  /*72a0*/  BSYNC B0 ;  /* 0x0000000000007941 */ /* 0x000fea0003800000 */
.L_x_5364:
        /* <DEDUP_REMOVED lines=46> */
.L_x_5368:
        /* <DEDUP_REMOVED lines=32> */
.L_x_5369:
[----:B------:R1:W5:Y:S02]  /*7790*/  LDG.E R43, desc[UR6][R78.64] ;  /* 0x000000064e2b7981 */ /* 0x000364000c1e1900 */
.L_x_5370:
        /* <DEDUP_REMOVED lines=17> */
.L_x_5367:
[----:B------:R-:W-:Y:S05]  /*78b0*/  BSYNC B0 ;  /* 0x0000000000007941 */ /* 0x000fea0003800000 */
.L_x_5366:
        /* <DEDUP_REMOVED lines=19> */
.L_x_5361:
[----:B------:R-:W-:Y:S01]  /*79f0*/  BAR.SYNC.DEFER_BLOCKING 0x0 ;  /* 0x0000000000007b1d */ /* 0x000fe20000010000 */
[----:B------:R-:W-:Y:S02]  /*7a00*/  F2FP.BF16.F32.PACK_AB R0, R24, R25 ;  /* 0x000000191800723e */ /* 0x000fe400000010ff */
[----:B------:R-:W-:Y:S02]  /*7a10*/  F2FP.BF16.F32.PACK_AB R4, R22, R23 ;  /* 0x000000171604723e */ /* 0x000fe400000010ff */
[C---:B------:R-:W-:Y:S01]  /*7a20*/  PRMT R5, R0.reuse, 0x7610, R5 ;  /* 0x0000761000057816 */ /* 0x040fe20000000005 */
[----:B------:R-:W-:Y:S01]  /*7a30*/  ULDC.64 UR8, c[0x0][0x2c0] ;  /* 0x0000b00000087ab9 */ /* 0x000fe20000000a00 */
[----:B------:R-:W-:Y:S01]  /*7a40*/  PRMT R6, R0, 0x7632, R6 ;  /* 0x0000763200067816 */ /* 0x000fe20000000006 */
[----:B------:R-:W4:Y:S01]  /*7a50*/  S2R R113, SR_CTAID.Y ;  /* 0x0000000000717919 */ /* 0x000f220000002600 */
[----:B------:R-:W-:Y:S01]  /*7a60*/  F2FP.BF16.F32.PACK_AB R0, R20, R21 ;  /* 0x000000151400723e */ /* 0x000fe200000010ff */
[----:B------:R-:W-:Y:S01]  /*7a70*/  BSSY B0, `(.L_x_5372) ;  /* 0x000004d000007945 */ /* 0x000fe20003800000 */
[----:B------:R-:W-:-:S02]  /*7a80*/  PRMT R7, R4, 0x7610, R7 ;  /* 0x0000761004077816 */ /* 0x000fc40000000007 */
[----:B------:R-:W-:Y:S02]  /*7a90*/  PRMT R8, R4, 0x7632, R8 ;  /* 0x0000763204087816 */ /* 0x000fe40000000008 */
[C---:B------:R-:W-:Y:S02]  /*7aa0*/  PRMT R9, R0.reuse, 0x7610, R9 ;  /* 0x0000761000097816 */ /* 0x040fe40000000009 */
[----:B------:R-:W-:Y:S02]  /*7ab0*/  PRMT R26, R0, 0x7632, R26 ;  /* 0x00007632001a7816 */ /* 0x000fe4000000001a */
[----:B------:R-:W-:Y:S02]  /*7ac0*/  F2FP.BF16.F32.PACK_AB R0, R18, R19 ;  /* 0x000000131200723e */ /* 0x000fe400000010ff */
[----:B------:R-:W-:Y:S02]  /*7ad0*/  F2FP.BF16.F32.PACK_AB R4, R16, R17 ;  /* 0x000000111004723e */ /* 0x000fe400000010ff */
[----:B------:R-:W-:Y:S01]  /*7ae0*/  PRMT R28, R0, 0x7610, R28 ;  /* 0x00007610001c7816 */ /* 0x000fe2000000001c */
[----:B------:R5:W-:Y:S01]  /*7af0*/  STS.U16 [R46+0x2], R6 ;  /* 0x000002062e007388 */ /* 0x000be20000000400 */
[----:B------:R-:W-:-:S02]  /*7b00*/  PRMT R30, R4, 0x7610, R30 ;  /* 0x00007610041e7816 */ /* 0x000fc4000000001e */
[----:B------:R-:W-:Y:S01]  /*7b10*/  PRMT R31, R4, 0x7632, R31 ;  /* 0x00007632041f7816 */ /* 0x000fe2000000001f */
[----:B------:R0:W-:Y:S01]  /*7b20*/  STS.U16 [R46], R5 ;  /* 0x000000052e007388 */ /* 0x0001e20000000400 */
[----:B------:R-:W-:Y:S02]  /*7b30*/  ISETP.NE.AND P6, PT, R157, RZ, PT ;  /* 0x000000ff9d00720c */ /* 0x000fe40003fc5270 */
[----:B------:R-:W-:Y:S01]  /*7b40*/  F2FP.BF16.F32.PACK_AB R4, R10, R11 ;  /* 0x0000000b0a04723e */ /* 0x000fe200000010ff */
[----:B------:R1:W-:Y:S01]  /*7b50*/  STS.U16 [R46+0x4], R7 ;  /* 0x000004072e007388 */ /* 0x0003e20000000400 */
[----:B------:R-:W-:Y:S02]  /*7b60*/  SHF.R.S32.HI R27, RZ, 0x1f, R156 ;  /* 0x0000001fff1b7819 */ /* 0x000fe4000001149c */
[----:B-----5:R-:W-:Y:S01]  /*7b70*/  PRMT R6, R0, 0x7632, R6 ;  /* 0x0000763200067816 */ /* 0x020fe20000000006 */
[----:B------:R5:W-:Y:S01]  /*7b80*/  STS.U16 [R46+0x6], R8 ;  /* 0x000006082e007388 */ /* 0x000be20000000400 */
[----:B------:R-:W-:-:S02]  /*7b90*/  F2FP.BF16.F32.PACK_AB R0, R12, R13 ;  /* 0x0000000d0c00723e */ /* 0x000fc400000010ff */
[----:B0-----:R-:W-:Y:S01]  /*7ba0*/  F2FP.BF16.F32.PACK_AB R5, R14, R15 ;  /* 0x0000000f0e05723e */ /* 0x001fe200000010ff */
[----:B------:R0:W-:Y:S01]  /*7bb0*/  STS.U16 [R46+0x8], R9 ;  /* 0x000008092e007388 */ /* 0x0001e20000000400 */
[----:B------:R-:W-:Y:S02]  /*7bc0*/  SHF.R.S32.HI R29, RZ, 0x1f, R82 ;  /* 0x0000001fff1d7819 */ /* 0x000fe40000011452 */
[----:B-1----:R-:W-:Y:S01]  /*7bd0*/  PRMT R7, R5, 0x7632, R7 ;  /* 0x0000763205077816 */ /* 0x002fe20000000007 */
[----:B------:R-:W-:Y:S01]  /*7be0*/  STS.U16 [R46+0xa], R26 ;  /* 0x00000a1a2e007388 */ /* 0x000fe20000000400 */
[----:B------:R-:W-:Y:S02]  /*7bf0*/  IADD3 R2, P5, R82, R156, RZ ;  /* 0x0000009c52027210 */ /* 0x000fe40007fbe0ff */
[----:B-----5:R-:W-:Y:S01]  /*7c00*/  PRMT R8, R0, 0x7632, R8 ;  /* 0x0000763200087816 */ /* 0x020fe20000000008 */
[----:B------:R1:W-:Y:S01]  /*7c10*/  STS.U16 [R46+0xc], R28 ;  /* 0x00000c1c2e007388 */ /* 0x0003e20000000400 */
[----:B0-----:R-:W-:Y:S01]  /*7c20*/  PRMT R9, R4, 0x7632, R9 ;  /* 0x0000763204097816 */ /* 0x001fe20000000009 */
[----:B------:R-:W-:-:S02]  /*7c30*/  IMAD.X R3, R29, 0x1, R27, P5 ;  /* 0x000000011d037824 */ /* 0x000fc400028e061b */
        /* <DEDUP_REMOVED lines=17> */
[----:B------:R-:W-:Y:S02]  /*7d50*/  LDS.U16 R35, [R60+0x80] ;  /* 0x000080003c237984 */ /* 0x000fe40000000400 */
[----:B------:R-:W-:Y:S02]  /*7d60*/  IADD3 R105, R5, R9, RZ ;  /* 0x0000000905697210 */ /* 0x000fe40007ffe0ff */
        /* <DEDUP_REMOVED lines=29> */
.L_x_5373:
[----:B------:R-:W-:Y:S05]  /*7f40*/  BSYNC B0 ;  /* 0x0000000000007941 */ /* 0x000fea0003800000 */
.L_x_5372:
[----:B------:R-:W-:Y:S01]  /*7f50*/  MOV R5, R105 ;  /* 0x0000006900057202 */ /* 0x000fe20000000f00 */
[----:B------:R-:W-:Y:S01]  /*7f60*/  ULDC.64 UR8, c[0x0][0x2c8] ;  /* 0x0000b20000087ab9 */ /* 0x000fe20000000a00 */
        /* <DEDUP_REMOVED lines=9> */
[----:B------:R-:W-:Y:S01]  /*8000*/  @!P4 IMAD.MOV.U32 R157, RZ, RZ, R27 ;  /* 0x000000ffff9dc224 */ /* 0x000fe200078e001b */
        /* <DEDUP_REMOVED lines=33> */
[----:B------:R-:W-:Y:S01]  /*8220*/  LOP3.LUT P1, RZ, R63, 0x20, RZ, 0xc0, !PT ;  /* 0x000000203fff7812 */ /* 0x000fe2000782c0ff */
[----:B------:R0:W-:Y:S01]  /*8230*/  @!P5 STG.E.U16 desc[UR6][R4.64+0x40], R33 ;  /* 0x000040210400d986 */ /* 0x0001e2000c101506 */
[----:B------:R-:W-:Y:S02]  /*8240*/  @!P4 IADD3 R8, P5, R82, R6, RZ ;  /* 0x000000065208c210 */ /* 0x000fe40007fbe0ff */
[----:B------:R-:W-:-:S02]  /*8250*/  P2R R86, PR, RZ, 0x40 ;  /* 0x00000040ff567803 */ /* 0x000fc40000000000 */
[----:B------:R-:W-:Y:S01]  /*8260*/  @!P4 IADD3.X R9, R29, R7, R44, P5, !PT ;  /* 0x000000071d09c210 */ /* 0x000fe20002ffe42c */
[----:B------:R-:W-:Y:S01]  /*8270*/  IMAD.WIDE.U32 R6, R155, UR8, RZ ;  /* 0x000000089b067c25 */ /* 0x000fe2000f8e00ff */
[C---:B------:R-:W-:Y:S02]  /*8280*/  LOP3.LUT R29, R82.reuse, 0x60, RZ, 0xfc, !PT ;  /* 0x00000060521d7812 */ /* 0x040fe400078efcff */
[----:B------:R-:W-:Y:S02]  /*8290*/  LOP3.LUT P6, RZ, R63, 0x8, RZ, 0xc0, !PT ;  /* 0x000000083fff7812 */ /* 0x000fe400078cc0ff */
[----:B------:R-:W-:Y:S02]  /*82a0*/  IADD3 R7, R7, R31, RZ ;  /* 0x0000001f07077210 */ /* 0x000fe40007ffe0ff */
        /* <DEDUP_REMOVED lines=115> */
[----:B0-----:R-:W-:-:S03]  /*89e0*/  IMAD.U32 R45, R45, 0x10000, RZ ;  /* 0x000100002d2d7824 */ /* 0x001fc600078e00ff */
[----:B------:R-:W0:Y:S01]  /*89f0*/  LDS.U16 R8, [R46+0x14] ;  /* 0x000014002e087984 */ /* 0x000e220000000400 */
[----:B-1----:R-:W-:Y:S02]  /*8a00*/  IMAD.U32 R44, R44, 0x10000, RZ ;  /* 0x000100002c2c7824 */ /* 0x002fe400078e00ff */
[----:B------:R-:W-:Y:S01]  /*8a10*/  FMUL.FTZ R64, R45, -1.4426950216293334961 ;  /* 0xbfb8aa3b2d407820 */ /* 0x000fe20000410000 */
[----:B------:R-:W1:Y:S01]  /*8a20*/  LDS.U16 R89, [R46+0x10] ;  /* 0x000010002e597984 */ /* 0x000e620000000400 */
[----:B------:R-:W-:Y:S02]  /*8a30*/  FMUL.FTZ R87, R44, -1.4426950216293334961 ;  /* 0xbfb8aa3b2c577820 */ /* 0x000fe40000410000 */
[----:B------:R3:W1:Y:S01]  /*8a40*/  MUFU.EX2 R93, R64 ;  /* 0x00000040005d7308 */ /* 0x0006620000000800 */
[----:B------:R-:W1:Y:S01]  /*8a50*/  LDS.U16 R84, [R46+0x16] ;  /* 0x000016002e547984 */ /* 0x000e620000000400 */
[----:B--2---:R-:W-:-:S03]  /*8a60*/  IMAD.U32 R86, R4, 0x10000, RZ ;  /* 0x0001000004567824 */ /* 0x004fc600078e00ff */
[----:B------:R-:W2:Y:S03]  /*8a70*/  LDS.U16 R4, [R46+0x1a] ;  /* 0x00001a002e047984 */ /* 0x000ea60000000400 */
[----:B------:R4:W2:Y:S01]  /*8a80*/  MUFU.EX2 R94, R87 ;  /* 0x00000057005e7308 */ /* 0x0008a20000000800 */
[----:B---3--:R-:W3:Y:S04]  /*8a90*/  LDS.U16 R64, [R46+0x1c] ;  /* 0x00001c002e407984 */ /* 0x008ee80000000400 */
[----:B----4-:R-:W4:Y:S01]  /*8aa0*/  LDS.U16 R87, [R46+0x1e] ;  /* 0x00001e002e577984 */ /* 0x010f220000000400 */
[----:B------:R-:W-:Y:S01]  /*8ab0*/  SHF.L.U32 R7, R7, 0x10, RZ ;  /* 0x0000001007077819 */ /* 0x000fe200000006ff */
[----:B------:R-:W-:Y:S01]  /*8ac0*/  IMAD.U32 R43, R43, 0x10000, RZ ;  /* 0x000100002b2b7824 */ /* 0x000fe200078e00ff */
[----:B-----5:R-:W-:Y:S01]  /*8ad0*/  SHF.L.U32 R6, R6, 0x10, RZ ;  /* 0x0000001006067819 */ /* 0x020fe200000006ff */
[----:B------:R-:W-:-:S02]  /*8ae0*/  IMAD.U32 R88, R88, 0x10000, RZ ;  /* 0x0001000058587824 */ /* 0x000fc400078e00ff */
[----:B------:R-:W-:Y:S01]  /*8af0*/  FMUL.FTZ R97, R86, -1.4426950216293334961 ;  /* 0xbfb8aa3b56617820 */ /* 0x000fe20000410000 */
[----:B------:R-:W-:Y:S01]  /*8b00*/  FMUL.FTZ R96, R43, -1.4426950216293334961 ;  /* 0xbfb8aa3b2b607820 */ /* 0x000fe20000410000 */
[----:B------:R-:W-:Y:S02]  /*8b10*/  IMAD.U32 R85, R85, 0x10000, RZ ;  /* 0x0001000055557824 */ /* 0x000fe400078e00ff */
[----:B------:R-:W-:Y:S01]  /*8b20*/  FMUL.FTZ R95, R7, -1.4426950216293334961 ;  /* 0xbfb8aa3b075f7820 */ /* 0x000fe20000410000 */
[----:B------:R-:W-:Y:S01]  /*8b30*/  FMUL.FTZ R105, R88, -1.4426950216293334961 ;  /* 0xbfb8aa3b58697820 */ /* 0x000fe20000410000 */
[----:B------:R-:W-:Y:S02]  /*8b40*/  IMAD.U32 R9, R9, 0x10000, RZ ;  /* 0x0001000009097824 */ /* 0x000fe400078e00ff */
[----:B------:R-:W-:Y:S01]  /*8b50*/  FMUL.FTZ R98, R6, -1.4426950216293334961 ;  /* 0xbfb8aa3b06627820 */ /* 0x000fe20000410000 */
[----:B------:R-:W-:Y:S02]  /*8b60*/  IMAD.U32 R5, R5, 0x10000, RZ ;  /* 0x0001000005057824 */ /* 0x000fe400078e00ff */
[----:B------:R-:W-:Y:S01]  /*8b70*/  FMUL.FTZ R100, R85, -1.4426950216293334961 ;  /* 0xbfb8aa3b55647820 */ /* 0x000fe20000410000 */
[----:B0-----:R-:W-:Y:S01]  /*8b80*/  IMAD.U32 R8, R8, 0x10000, RZ ;  /* 0x0001000008087824 */ /* 0x001fe200078e00ff */
[----:B------:R-:W0:Y:S01]  /*8b90*/  MUFU.EX2 R96, R96 ;  /* 0x0000006000607308 */ /* 0x000e220000000800 */
[----:B------:R-:W-:Y:S01]  /*8ba0*/  FMUL.FTZ R99, R9, -1.4426950216293334961 ;  /* 0xbfb8aa3b09637820 */ /* 0x000fe20000410000 */
[----:B-1----:R-:W-:Y:S01]  /*8bb0*/  SHF.L.U32 R89, R89, 0x10, RZ ;  /* 0x0000001059597819 */ /* 0x002fe200000006ff */
[----:B------:R-:W-:Y:S01]  /*8bc0*/  FMUL.FTZ R102, R5, -1.4426950216293334961 ;  /* 0xbfb8aa3b05667820 */ /* 0x000fe20000410000 */
[----:B------:R-:W-:-:S04]  /*8bd0*/  SHF.L.U32 R84, R84, 0x10, RZ ;  /* 0x0000001054547819 */ /* 0x000fc800000006ff */
[----:B------:R-:W1:Y:S01]  /*8be0*/  MUFU.EX2 R97, R97 ;  /* 0x0000006100617308 */ /* 0x000e620000000800 */
[----:B------:R-:W-:Y:S01]  /*8bf0*/  FMUL.FTZ R103, R8, -1.4426950216293334961 ;  /* 0xbfb8aa3b08677820 */ /* 0x000fe20000410000 */
[----:B--2---:R-:W-:Y:S01]  /*8c00*/  IMAD.U32 R4, R4, 0x10000, RZ ;  /* 0x0001000004047824 */ /* 0x004fe200078e00ff */
[----:B---3--:R-:W-:-:S05]  /*8c10*/  SHF.L.U32 R64, R64, 0x10, RZ ;  /* 0x0000001040407819 */ /* 0x008fca00000006ff */
[----:B------:R-:W2:Y:S01]  /*8c20*/  MUFU.EX2 R95, R95 ;  /* 0x0000005f005f7308 */ /* 0x000ea20000000800 */
[----:B------:R-:W-:Y:S01]  /*8c30*/  FMUL.FTZ R101, R89, -1.4426950216293334961 ;  /* 0xbfb8aa3b59657820 */ /* 0x000fe20000410000 */
[----:B----4-:R-:W-:Y:S02]  /*8c40*/  IMAD.U32 R87, R87, 0x10000, RZ ;  /* 0x0001000057577824 */ /* 0x010fe400078e00ff */
[----:B------:R-:W-:-:S04]  /*8c50*/  FMUL.FTZ R107, R64, -1.4426950216293334961 ;  /* 0xbfb8aa3b406b7820 */ /* 0x000fc80000410000 */
[----:B------:R-:W3:Y:S01]  /*8c60*/  MUFU.EX2 R105, R105 ;  /* 0x0000006900697308 */ /* 0x000ee20000000800 */
[----:B------:R-:W-:Y:S01]  /*8c70*/  FMUL.FTZ R108, R87, -1.4426950216293334961 ;  /* 0xbfb8aa3b576c7820 */ /* 0x000fe20000410000 */
[----:B------:R-:W-:Y:S01]  /*8c80*/  FMUL.FTZ R104, R84, -1.4426950216293334961 ;  /* 0xbfb8aa3b54687820 */ /* 0x000fe20000410000 */
[----:B------:R-:W-:-:S05]  /*8c90*/  FMUL.FTZ R106, R4, -1.4426950216293334961 ;  /* 0xbfb8aa3b046a7820 */ /* 0x000fca0000410000 */
        /* <DEDUP_REMOVED lines=68> */
[----:B------:R-:W-:Y:S01]  /*90e0*/  F2FP.BF16.F32.PACK_AB R45, R45, R94 ;  /* 0x0000005e2d2d723e */ /* 0x000fe200000010ff */
[----:B------:R-:W-:Y:S01]  /*90f0*/  FMUL.FTZ R22, R22, R17 ;  /* 0x0000001116167220 */ /* 0x000fe20000410000 */
        /* <DEDUP_REMOVED lines=77> */
.L_x_5375:
[----:B------:R-:W-:Y:S05]  /*95d0*/  BSYNC B0 ;  /* 0x0000000000007941 */ /* 0x000fea0003800000 */
.L_x_5374:
        /* <DEDUP_REMOVED lines=12> */
[----:B------:R-:W-:Y:S01]  /*96a0*/  IMAD.IADD R156, R65, 0x1, R156 ;  /* 0x00000001419c7824 */ /* 0x000fe200078e029c */
[----:B------:R-:W-:-:S02]  /*96b0*/  ISETP.GE.AND P1, PT, R33, R25, PT ;  /* 0x000000192100720c */ /* 0x000fc40003f26270 */
[----:B------:R-:W-:Y:S01]  /*96c0*/  IADD3.X R2, R27, R0, R3, P0, !PT ;  /* 0x000000001b027210 */ /* 0x000fe200007fe403 */
[----:B------:R-:W-:Y:S01]  /*96d0*/  IMAD.MOV.U32 R3, RZ, RZ, R73 ;  /* 0x000000ffff037224 */ /* 0x000fe200078e0049 */
[----:B------:R-:W-:Y:S01]  /*96e0*/  ISETP.GE.AND P2, PT, R34, R25, PT ;  /* 0x000000192200720c */ /* 0x000fe20003f46270 */
[----:B------:R-:W-:Y:S01]  /*96f0*/  IMAD.MOV.U32 R73, RZ, RZ, R71 ;  /* 0x000000ffff497224 */ /* 0x000fe200078e0047 */
[----:B------:R-:W-:Y:S02]  /*9700*/  IADD3 R66, R66, 0x1, RZ ;  /* 0x0000000142427810 */ /* 0x000fe40007ffe0ff */
[----:B------:R-:W-:Y:S01]  /*9710*/  IADD3 R69, R65, R69, RZ ;  /* 0x0000004541457210 */ /* 0x000fe20007ffe0ff */
[----:B0-----:R-:W-:-:S03]  /*9720*/  IMAD.WIDE R82, R82, 0x2, R6 ;  /* 0x0000000252527825 */ /* 0x001fc600078e0206 */
[----:B------:R-:W-:-:S04]  /*9730*/  LEA R6, P0, R5, R82, 0x1 ;  /* 0x0000005205067211 */ /* 0x000fc800078008ff */
[----:B------:R-:W-:Y:S01]  /*9740*/  LEA.HI.X R7, R5, R83, R2, 0x1, P0 ;  /* 0x0000005305077211 */ /* 0x000fe200000f0c02 */
[----:B------:R-:W-:Y:S01]  /*9750*/  IMAD.MOV.U32 R2, RZ, RZ, R74 ;  /* 0x000000ffff027224 */ /* 0x000fe200078e004a */
[-C--:B------:R-:W-:Y:S01]  /*9760*/  ISETP.GE.AND P0, PT, R32, R25.reuse, PT ;  /* 0x000000192000720c */ /* 0x080fe20003f06270 */
[----:B------:R-:W-:Y:S02]  /*9770*/  IMAD.WIDE R4, R65, 0x2, R72 ;  /* 0x0000000241047825 */ /* 0x000fe400078e0248 */
[----:B------:R1:W-:Y:S01]  /*9780*/  @!P3 STG.E.U16 desc[UR6][R6.64+0x40], R61 ;  /* 0x0000403d0600b986 */ /* 0x0003e2000c101506 */
[-C--:B------:R-:W-:Y:S01]  /*9790*/  ISETP.GE.AND P3, PT, R35, R25.reuse, PT ;  /* 0x000000192300720c */ /* 0x080fe20003f66270 */
[----:B------:R-:W-:Y:S02]  /*97a0*/  IMAD.WIDE R2, R65, 0x2, R2 ;  /* 0x0000000241027825 */ /* 0x000fe400078e0202 */
        /* <DEDUP_REMOVED lines=28> */
.L_x_5377:
        /* <DEDUP_REMOVED lines=9> */
.L_x_8733:


//--------------------- .text._Z25selective_scan_fwd_kernelI32Selective_Scan_fwd_kernel_traitsILi128ELi16ELi1ELb1ELb1ELb1ELb0ELb0EN3c108BFloat16EffEEv13SSMParamsBase --------------------------
	.section	.text._Z25selective_scan_fwd_kernelI32Selective_Scan_fwd_kernel_traitsILi128ELi16ELi1ELb1ELb1ELb1ELb0ELb0EN3c108BFloat16EffEEv13SSMParamsBase,"ax",@progbits
	.align	128
        .global         _Z25selective_scan_fwd_kernelI32Selective_Scan_fwd_kernel_traitsILi128ELi16ELi1ELb1ELb1ELb1ELb0ELb0EN3c108BFloat16EffEEv13SSMParamsBase
        .type           _Z25selective_scan_fwd_kernelI32Selective_Scan_fwd_kernel_traitsILi128ELi16ELi1ELb1ELb1ELb1ELb0ELb0EN3c108BFloat16EffEEv13SSMParamsBase,@function
        .size           _Z25selective_scan_fwd_kernelI32Selective_Scan_fwd_kernel_traitsILi128ELi16ELi1ELb1ELb1ELb1ELb0ELb0EN3c108BFloat16EffEEv13SSMParamsBase,(.L_x_8734 - _Z25selective_scan_fwd_kernelI32Selective_Scan_fwd_kernel_traitsILi128ELi16ELi1ELb1ELb1ELb1ELb0ELb0EN3c108BFloat16EffEEv13SSMParamsBase)
        .other          _Z25selective_scan_fwd_kernelI32Selective_Scan_fwd_kernel_traitsILi128ELi16ELi1ELb1ELb1ELb1ELb0ELb0EN3c108BFloat16EffEEv13SSMParamsBase,@"STO_CUDA_ENTRY STV_DEFAULT"
_Z25selective_scan_fwd_kernelI32Selective_Scan_fwd_kernel_traitsILi128ELi16ELi1ELb1ELb1ELb1ELb0ELb0EN3c108BFloat16EffEEv13SSMParamsBase:
.text._Z25selective_scan_fwd_kernelI32Selective_Scan_fwd_kernel_traitsILi128ELi16ELi1ELb1ELb1ELb1ELb0ELb0EN3c108BFloat16EffEEv13SSMParamsBase:
[----:B------:R-:W0:Y:S08]  /*0000*/  LDC R1, c[0x0][0x28] ;  /* 0x00000a00ff017b82 */ /* 0x000e300000000800 */
[----:B------:R-:W1:Y:S01]  /*0010*/  LDC.64 R2, c[0x0][0x360] ;  /* 0x0000d800ff027b82 */ /* 0x000e620000000a00 */
[----:B------:R-:W-:Y:S01]  /*0020*/  CS2R R10, SRZ ;  /* 0x00000000000a7805 */ /* 0x000fe2000001ff00 */
[----:B------:R-:W2:Y:S01]  /*0030*/  S2R R18, SR_CTAID.X ;  /* 0x0000000000127919 */ /* 0x000ea20000002500 */
[----:B------:R-:W-:Y:S01]  /*0040*/  HFMA2.MMA R12, -RZ, RZ, 0, 0 ;  /* 0x00000000ff0c7435 */ /* 0x000fe200000001ff */
[----:B------:R-:W-:Y:S01]  /*0050*/  ULDC.64 UR6, c[0x0][0x208] ;  /* 0x0000820000067ab9 */ /* 0x000fe20000000a00 */
[----:B------:R-:W-:Y:S01]  /*0060*/  ULDC.64 UR4, c[0x0][0x230] ;  /* 0x00008c0000047ab9 */ /* 0x000fe20000000a00 */
[----:B------:R-:W-:Y:S01]  /*0070*/  IMAD.MOV.U32 R15, RZ, RZ, RZ ;  /* 0x000000ffff0f7224 */ /* 0x000fe200078e00ff */
        /* <DEDUP_REMOVED lines=31> */
.L_x_5378:
        /* <DEDUP_REMOVED lines=24> */
[----:B------:R-:W-:Y:S01]  /*03f0*/  IMAD.MOV.U32 R3, RZ, RZ, RZ ;  /* 0x000000ffff037224 */ /* 0x000fe200078e00ff */
        /* <DEDUP_REMOVED lines=12> */
.L_x_5379:
        /* <DEDUP_REMOVED lines=10> */
[-C--:B------:R-:W-:Y:S02]  /*0560*/  IADD3.X R69, R15, R4.reuse, RZ, P0, !PT ;  /* 0x000000040f457210 */ /* 0x080fe400007fe4ff */
[----:B------:R-:W-:-:S07]  /*0570*/  IADD3.X R4, R11, R4, RZ, P1, !PT ;  /* 0x000000040b047210 */ /* 0x000fce0000ffe4ff */
.L_x_5380:
[----:B------:R-:W-:Y:S01]  /*0580*/  ISETP.EQ.U32.AND P0, PT, R3, RZ, PT ;  /* 0x000000ff0300720c */ /* 0x000fe20003f02070 */
[----:B------:R-:W0:Y:S08]  /*0590*/  LDC.64 R14, c[0x0][0x370] ;  /* 0x0000dc00ff0e7b82 */ /* 0x000e300000000a00 */
[----:B------:R-:W1:Y:S01]  /*05a0*/  LDC.64 R10, c[0x0][0x368] ;  /* 0x0000da00ff0a7b82 */ /* 0x000e620000000a00 */
[----:B------:R-:W-:Y:S01]  /*05b0*/  ISETP.EQ.OR.EX P0, PT, R4, RZ, !P5, P0 ;  /* 0x000000ff0400720c */ /* 0x000fe20006f02700 */
[----:B------:R-:W-:-:S06]  /*05c0*/  IMAD.MOV.U32 R12, RZ, RZ, RZ ;  /* 0x000000ffff0c7224 */ /* 0x000fcc00078e00ff */
[----:B------:R-:W3:Y:S08]  /*05d0*/  LDC.64 R24, c[0x0][0x330] ;  /* 0x0000cc00ff187b82 */ /* 0x000ef00000000a00 */
[----:B------:R-:W4:Y:S01]  /*05e0*/  LDC.64 R22, c[0x0][0x318] ;  /* 0x0000c600ff167b82 */ /* 0x000f220000000a00 */
[C---:B------:R-:W-:Y:S01]  /*05f0*/  @!P0 LEA R6, P1, R18.reuse, R9, 0x2 ;  /* 0x0000000912068211 */ /* 0x040fe200078210ff */
[----:B------:R-:W-:Y:S01]  /*0600*/  HFMA2.MMA R17, -RZ, RZ, 0, 0 ;  /* 0x00000000ff117435 */ /* 0x000fe200000001ff */
[----:B------:R-:W-:Y:S01]  /*0610*/  PRMT R5, RZ, 0x7610, R5 ;  /* 0x00007610ff057816 */ /* 0x000fe20000000005 */
[----:B------:R-:W-:Y:S01]  /*0620*/  IMAD.MOV.U32 R26, RZ, RZ, RZ ;  /* 0x000000ffff1a7224 */ /* 0x000fe200078e00ff */
        /* <DEDUP_REMOVED lines=27> */
[----:B------:R-:W-:Y:S01]  /*07e0*/  @P1 MOV R17, R12 ;  /* 0x0000000c00111202 */ /* 0x000fe20000000f00 */
[----:B------:R-:W-:Y:S01]  /*07f0*/  IMAD.MOV.U32 R22, RZ, RZ, RZ ;  /* 0x000000ffff167224 */ /* 0x000fe200078e00ff */
[----:B------:R-:W-:-:S05]  /*0800*/  @P1 MOV R22, R15 ;  /* 0x0000000f00161202 */ /* 0x000fca0000000f00 */
        /* <DEDUP_REMOVED lines=9> */
[----:B------:R-:W-:Y:S01]  /*08a0*/  IMAD.MOV.U32 R165, RZ, RZ, RZ ;  /* 0x000000ffffa57224 */ /* 0x000fe200078e00ff */
        /* <DEDUP_REMOVED lines=22> */
[----:B------:R-:W-:Y:S01]  /*0a10*/  ISETP.GE.U32.AND P1, PT, R10, R23, PT ;  /* 0x000000170a00720c */ /* 0x000fe20003f26070 */
[----:B------:R-:W-:Y:S01]  /*0a20*/  @!P2 VIADD R9, R9, 0x1 ;  /* 0x000000010909a836 */ /* 0x000fe20000000000 */
[----:B------:R-:W-:Y:S02]  /*0a30*/  ISETP.GE.AND P3, PT, R8, RZ, PT ;  /* 0x000000ff0800720c */ /* 0x000fe40003f66270 */
[----:B------:R-:W-:-:S09]  /*0a40*/  ISETP.NE.AND P2, PT, R22, RZ, PT ;  /* 0x000000ff1600720c */ /* 0x000fd20003f45270 */
[----:B------:R-:W-:-:S04]  /*0a50*/  @P1 IADD3 R9, R9, 0x1, RZ ;  /* 0x0000000109091810 */ /* 0x000fc80007ffe0ff */
[----:B------:R-:W-:Y:S01]  /*0a60*/  MOV R25, R9 ;  /* 0x0000000900197202 */ /* 0x000fe20000000f00 */
[----:B------:R-:W-:-:S04]  /*0a70*/  IMAD R9, R21, UR8, RZ ;  /* 0x0000000815097c24 */ /* 0x000fc8000f8e02ff */
[----:B------:R-:W-:Y:S01]  /*0a80*/  @!P3 IMAD.MOV R25, RZ, RZ, -R25 ;  /* 0x000000ffff19b224 */ /* 0x000fe200078e0a19 */
[----:B------:R-:W-:Y:S01]  /*0a90*/  @!P2 LOP3.LUT R25, RZ, R22, RZ, 0x33, !PT ;  /* 0x00000016ff19a212 */ /* 0x000fe200078e33ff */
[----:B-1----:R-:W-:Y:S02]  /*0aa0*/  IMAD R15, R21, UR4, RZ ;  /* 0x00000004150f7c24 */ /* 0x002fe4000f8e02ff */
[----:B------:R-:W-:Y:S01]  /*0ab0*/  IMAD.WIDE.U32 R10, R18, UR8, RZ ;  /* 0x00000008120a7c25 */ /* 0x000fe2000f8e00ff */
[----:B------:R-:W-:-:S03]  /*0ac0*/  SHF.R.S32.HI R23, RZ, 0x1f, R25 ;  /* 0x0000001fff177819 */ /* 0x000fc60000011419 */
[C---:B------:R-:W-:Y:S01]  /*0ad0*/  IMAD R17, R18.reuse, UR9, R9 ;  /* 0x0000000912117c24 */ /* 0x040fe2000f8e0209 */
[----:B------:R-:W-:Y:S01]  /*0ae0*/  ULDC.64 UR8, c[0x0][0x2a0] ;  /* 0x0000a80000087ab9 */ /* 0x000fe20000000a00 */
[----:B------:R-:W-:Y:S02]  /*0af0*/  IMAD R12, R21, R32, RZ ;  /* 0x00000020150c7224 */ /* 0x000fe400078e02ff */
[----:B------:R-:W-:Y:S01]  /*0b00*/  IMAD.WIDE.U32 R8, R18, UR4, RZ ;  /* 0x0000000412087c25 */ /* 0x000fe2000f8e00ff */
[----:B------:R-:W-:-:S03]  /*0b10*/  IADD3 R11, R11, R17, RZ ;  /* 0x000000110b0b7210 */ /* 0x000fc60007ffe0ff */
[C---:B------:R-:W-:Y:S02]  /*0b20*/  IMAD R15, R18.reuse, UR5, R15 ;  /* 0x00000005120f7c24 */ /* 0x040fe4000f8e020f */
[----:B------:R-:W-:Y:S01]  /*0b30*/  IMAD R27, R18, R33, R12 ;  /* 0x00000021121b7224 */ /* 0x000fe200078e020c */
        /* <DEDUP_REMOVED lines=8> */
[----:B------:R-:W-:-:S04]  /*0bc0*/  IADD3 R9, R11, R9, RZ ;  /* 0x000000090b097210 */ /* 0x000fc80007ffe0ff */
[----:B------:R-:W-:Y:S02]  /*0bd0*/  LEA.HI.X R9, R10, R31, R9, 0x1, P1 ;  /* 0x0000001f0a097211 */ /* 0x000fe400008f0c09 */
[----:B------:R-:W-:Y:S01]  /*0be0*/  ISETP.NE.U32.AND P1, PT, R36, RZ, PT ;  /* 0x000000ff2400720c */ /* 0x000fe20003f25070 */
[----:B------:R-:W-:Y:S02]  /*0bf0*/  IMAD.WIDE.U32 R16, R18, R32, RZ ;  /* 0x0000002012107225 */ /* 0x000fe400078e00ff */
[----:B------:R-:W3:Y:S01]  /*0c00*/  LDC.64 R32, c[0x0][0x310] ;  /* 0x0000c400ff207b82 */ /* 0x000ee20000000a00 */
[----:B------:R-:W-:Y:S01]  /*0c10*/  ISETP.NE.AND.EX P1, PT, R37, RZ, PT, P1 ;  /* 0x000000ff2500720c */ /* 0x000fe20003f25310 */
[----:B------:R-:W-:Y:S02]  /*0c20*/  IMAD.IADD R17, R17, 0x1, R27 ;  /* 0x0000000111117824 */ /* 0x000fe400078e021b */
[----:B------:R-:W-:Y:S02]  /*0c30*/  IMAD R12, R23, R34, RZ ;  /* 0x00000022170c7224 */ /* 0x000fe400078e02ff */
[----:B------:R-:W-:-:S02]  /*0c40*/  IMAD R10, R13, UR4, RZ ;  /* 0x000000040d0a7c24 */ /* 0x000fc4000f8e02ff */
[----:B------:R-:W-:-:S04]  /*0c50*/  IMAD.WIDE.U32 R22, R25, R34, R16 ;  /* 0x0000002219167225 */ /* 0x000fc800078e0010 */
[----:B------:R-:W-:Y:S02]  /*0c60*/  IMAD R27, R25, R35, R12 ;  /* 0x00000023191b7224 */ /* 0x000fe400078e020c */
[C---:B------:R-:W-:Y:S02]  /*0c70*/  IMAD R25, R41.reuse, UR5, R10 ;  /* 0x0000000529197c24 */ /* 0x040fe4000f8e020a */
[----:B------:R-:W-:Y:S01]  /*0c80*/  IMAD.WIDE.U32 R14, R41, UR4, R14 ;  /* 0x00000004290e7c25 */ /* 0x000fe2000f8e000e */
[----:B------:R-:W0:Y:S01]  /*0c90*/  @P1 LDC R40, c[0x0][0x38c] ;  /* 0x0000e300ff281b82 */ /* 0x000e220000000800 */
[----:B----4-:R-:W-:Y:S01]  /*0ca0*/  ISETP.NE.U32.AND P2, PT, R38, RZ, PT ;  /* 0x000000ff2600720c */ /* 0x010fe20003f45070 */
[----:B------:R-:W-:Y:S02]  /*0cb0*/  ULDC.64 UR4, c[0x0][0x2a8] ;  /* 0x0000aa0000047ab9 */ /* 0x000fe40000000a00 */
[----:B------:R-:W-:Y:S02]  /*0cc0*/  IADD3 R12, R15, R25, RZ ;  /* 0x000000190f0c7210 */ /* 0x000fe40007ffe0ff */
[C---:B------:R-:W-:Y:S01]  /*0cd0*/  LEA R100, P3, R14.reuse, R100, 0x1 ;  /* 0x000000640e647211 */ /* 0x040fe200078608ff */
[----:B------:R-:W-:Y:S01]  /*0ce0*/  IMAD R11, R21, UR8, RZ ;  /* 0x00000008150b7c24 */ /* 0x000fe2000f8e02ff */
[----:B------:R-:W4:Y:S02]  /*0cf0*/  @P1 LDC R165, c[0x0][0x388] ;  /* 0x0000e200ffa51b82 */ /* 0x000f240000000800 */
[----:B------:R-:W-:Y:S01]  /*0d00*/  LEA.HI.X R12, R14, R101, R12, 0x1, P3 ;  /* 0x000000650e0c7211 */ /* 0x000fe200018f0c0c */
[----:B------:R-:W-:Y:S01]  /*0d10*/  IMAD.WIDE.U32 R16, R18, UR8, RZ ;  /* 0x0000000812107c25 */ /* 0x000fe2000f8e00ff */
[----:B-1----:R-:W-:-:S02]  /*0d20*/  ISETP.NE.U32.AND P3, PT, R28, RZ, PT ;  /* 0x000000ff1c00720c */ /* 0x002fc40003f65070 */
[----:B------:R-:W-:Y:S01]  /*0d30*/  ISETP.NE.AND.EX P2, PT, R39, RZ, PT, P2 ;  /* 0x000000ff2700720c */ /* 0x000fe20003f45320 */
[----:B------:R-:W-:Y:S01]  /*0d40*/  IMAD R11, R18, UR9, R11 ;  /* 0x00000009120b7c24 */ /* 0x000fe2000f8e020b */
[----:B------:R-:W-:Y:S01]  /*0d50*/  ISETP.NE.AND.EX P3, PT, R29, RZ, PT, P3 ;  /* 0x000000ff1d00720c */ /* 0x000fe20003f65330 */
[----:B------:R-:W-:Y:S02]  /*0d60*/  IMAD R14, R13, UR4, RZ ;  /* 0x000000040d0e7c24 */ /* 0x000fe4000f8e02ff */
[----:B------:R-:W-:Y:S01]  /*0d70*/  IMAD.IADD R17, R17, 0x1, R11 ;  /* 0x0000000111117824 */ /* 0x000fe200078e020b */
[----:B------:R-:W-:Y:S01]  /*0d80*/  IADD3 R11, R23, R27, RZ ;  /* 0x0000001b170b7210 */ /* 0x000fe20007ffe0ff */
[----:B------:R-:W-:Y:S02]  /*0d90*/  HFMA2.MMA R73, -RZ, RZ, 0, 0 ;  /* 0x00000000ff497435 */ /* 0x000fe400000001ff */
[----:B------:R-:W-:Y:S01]  /*0da0*/  HFMA2.MMA R27, -RZ, RZ, 0, 0 ;  /* 0x00000000ff1b7435 */ /* 0x000fe200000001ff */
[----:B---3--:R-:W-:Y:S01]  /*0db0*/  LEA R10, P4, R22, R32, 0x1 ;  /* 0x00000020160a7211 */ /* 0x008fe200078808ff */
[----:B------:R-:W-:-:S02]  /*0dc0*/  IMAD R101, R41, UR5, R14 ;  /* 0x0000000529657c24 */ /* 0x000fc4000f8e020e */
[----:B------:R-:W-:Y:S01]  /*0dd0*/  IMAD.WIDE.U32 R14, R41, UR4, R16 ;  /* 0x00000004290e7c25 */ /* 0x000fe2000f8e0010 */
[----:B------:R-:W-:Y:S01]  /*0de0*/  MOV R16, RZ ;  /* 0x000000ff00107202 */ /* 0x000fe20000000f00 */
[----:B0-----:R0:W-:Y:S01]  /*0df0*/  STL [R1], R40 ;  /* 0x0000002801007387 */ /* 0x0011e20000100800 */
[----:B------:R-:W-:Y:S01]  /*0e00*/  LEA.HI.X R11, R22, R33, R11, 0x1, P4 ;  /* 0x00000021160b7211 */ /* 0x000fe200020f0c0b */
[----:B------:R-:W-:Y:S01]  /*0e10*/  IMAD.MOV.U32 R25, RZ, RZ, RZ ;  /* 0x000000ffff197224 */ /* 0x000fe200078e00ff */
[----:B------:R-:W-:Y:S01]  /*0e20*/  @P2 ISETP.NE.U32.AND P4, PT, R38, RZ, PT ;  /* 0x000000ff2600220c */ /* 0x000fe20003f85070 */
[----:B------:R-:W1:Y:S01]  /*0e30*/  LDC R22, c[0x0][0x23c] ;  /* 0x00008f00ff167b82 */ /* 0x000e620000000800 */
[----:B------:R-:W-:-:S07]  /*0e40*/  ULDC.64 UR4, c[0x0][0x240] ;  /* 0x0000900000047ab9 */ /* 0x000fce0000000a00 */
[----:B------:R-:W3:Y:S08]  /*0e50*/  @P3 LDC R73, c[0x0][0x378] ;  /* 0x0000de00ff493b82 */ /* 0x000ef00000000800 */
[----:B------:R-:W0:Y:S01]  /*0e60*/  @P3 LDC R27, c[0x0][0x37c] ;  /* 0x0000df00ff1b3b82 */ /* 0x000e220000000800 */
[----:B------:R-:W-:Y:S02]  /*0e70*/  PLOP3.LUT P3, PT, PT, PT, PT, 0x8, 0x0 ;  /* 0x000000000000781c */ /* 0x000fe40003f6e170 */
[----:B------:R-:W-:-:S05]  /*0e80*/  @P2 ISETP.NE.AND.EX P3, PT, R39, RZ, PT, P4 ;  /* 0x000000ff2700220c */ /* 0x000fca0003f65340 */
[----:B------:R-:W0:Y:S08]  /*0e90*/  @P2 LDC R25, c[0x0][0x390] ;  /* 0x0000e400ff192b82 */ /* 0x000e300000000800 */
[----:B------:R-:W0:Y:S01]  /*0ea0*/  @P2 LDC R16, c[0x0][0x394] ;  /* 0x0000e500ff102b82 */ /* 0x000e220000000800 */
[----:B----4-:R-:W-:-:S04]  /*0eb0*/  ISETP.NE.U32.AND P2, PT, R165, RZ, PT ;  /* 0x000000ffa500720c */ /* 0x010fc80003f45070 */
[----:B------:R-:W-:Y:S01]  /*0ec0*/  ISETP.NE.AND.EX P2, PT, R40, RZ, PT, P2 ;  /* 0x000000ff2800720c */ /* 0x000fe20003f45320 */
[----:B------:R-:W-:Y:S01]  /*0ed0*/  IMAD R13, R13, UR4, RZ ;  /* 0x000000040d0d7c24 */ /* 0x000fe2000f8e02ff */
[----:B------:R-:W-:Y:S01]  /*0ee0*/  LEA R102, P4, R14, R102, 0x1 ;  /* 0x000000660e667211 */ /* 0x000fe200078808ff */
[----:B------:R-:W-:Y:S02]  /*0ef0*/  IMAD.IADD R101, R15, 0x1, R101 ;  /* 0x000000010f657824 */ /* 0x000fe400078e0265 */
[----:B------:R-:W-:Y:S01]  /*0f00*/  IMAD.WIDE.U32 R70, R41, UR4, RZ ;  /* 0x0000000429467c25 */ /* 0x000fe2000f8e00ff */
[----:B------:R-:W-:-:S03]  /*0f10*/  CS2R R162, SRZ ;  /* 0x0000000000a27805 */ /* 0x000fc6000001ff00 */
[----:B------:R-:W-:Y:S01]  /*0f20*/  IMAD R17, R41, UR5, R13 ;  /* 0x0000000529117c24 */ /* 0x000fe2000f8e020d */
[----:B------:R-:W-:Y:S02]  /*0f30*/  LEA.HI.X R101, R14, R103, R101, 0x1, P4 ;  /* 0x000000670e657211 */ /* 0x000fe400020f0c65 */
[----:B------:R-:W-:Y:S01]  /*0f40*/  @P1 MOV R162, R165 ;  /* 0x000000a500a21202 */ /* 0x000fe20000000f00 */
[----:B------:R-:W-:Y:S01]  /*0f50*/  IMAD.IADD R14, R71, 0x1, R17 ;  /* 0x00000001470e7824 */ /* 0x000fe200078e0211 */
[----:B------:R-:W-:Y:S02]  /*0f60*/  @P1 MOV R163, R40 ;  /* 0x0000002800a31202 */ /* 0x000fe40000000f00 */
[----:B-1----:R-:W-:Y:S02]  /*0f70*/  SEL R13, R22, 0x800, P5 ;  /* 0x00000800160d7807 */ /* 0x002fe40002800000 */
[----:B--2---:R-:W-:Y:S01]  /*0f80*/  @!P0 SHF.R.S32.HI R19, RZ, 0x1f, R20 ;  /* 0x0000001fff138819 */ /* 0x004fe20000011414 */
[----:B0--3--:R-:W-:Y:S06]  /*0f90*/  @P3 BRA P2, `(.L_x_5381) ;  /* 0x0000000000783947 */ /* 0x009fec0001000000 */
        /* <DEDUP_REMOVED lines=10> */
[----:B-1----:R-:W-:Y:S01]  /*1040*/  IADD3 R16, R15, 0xffffffe, RZ ;  /* 0x0ffffffe0f107810 */ /* 0x002fe20007ffe0ff */
[----:B------:R-:W-:-:S03]  /*1050*/  IMAD.MOV R15, RZ, RZ, -R25 ;  /* 0x000000ffff0f7224 */ /* 0x000fc600078e0a19 */
        /* <DEDUP_REMOVED lines=11> */
[----:B------:R-:W-:Y:S02]  /*1110*/  ISETP.GE.U32.AND P0, PT, R15, R24, PT ;  /* 0x000000180f00720c */ /* 0x000fe40003f06070 */
[----:B------:R-:W-:-:S11]  /*1120*/  MOV R15, RZ ;  /* 0x000000ff000f7202 */ /* 0x000fd60000000f00 */
[----:B------:R-:W-:-:S04]  /*1130*/  @P0 IADD3 R17, R17, 0x1, RZ ;  /* 0x0000000111110810 */ /* 0x000fc80007ffe0ff */
[----:B------:R-:W-:-:S05]  /*1140*/  MOV R16, R17 ;  /* 0x0000001100107202 */ /* 0x000fca0000000f00 */
[----:B------:R-:W-:Y:S01]  /*1150*/  @!P2 IMAD.MOV R16, RZ, RZ, -R16 ;  /* 0x000000ffff10a224 */ /* 0x000fe200078e0a10 */
[----:B------:R-:W-:Y:S01]  /*1160*/  @!P1 LOP3.LUT R16, RZ, R13, RZ, 0x33, !PT ;  /* 0x0000000dff109212 */ /* 0x000fe200078e33ff */
[----:B------:R-:W-:Y:S06]  /*1170*/  BRA `(.L_x_5382) ;  /* 0x0000000000487947 */ /* 0x000fec0003800000 */
.L_x_5381:
        /* <DEDUP_REMOVED lines=15> */
[----:B------:R-:W-:Y:S02]  /*1270*/  SEL R28, R28, RZ, P0 ;  /* 0x000000ff1c1c7207 */ /* 0x000fe40000000000 */
[----:B------:R-:W-:-:S03]  /*1280*/  IADD3 R16, R16, 0x1, RZ ;  /* 0x0000000110107810 */ /* 0x000fc60007ffe0ff */
[----:B-----5:R-:W-:-:S07]  /*1290*/  IMAD R15, R26, R13, R28 ;  /* 0x0000000d1a0f7224 */ /* 0x020fce00078e021c */
.L_x_5382:
        /* <DEDUP_REMOVED lines=10> */
[C---:B------:R-:W-:Y:S02]  /*1340*/  IMAD R25, R20.reuse, UR5, R25 ;  /* 0x0000000514197c24 */ /* 0x040fe4000f8e0219 */
[----:B------:R-:W-:Y:S01]  /*1350*/  IMAD.WIDE.U32 R74, R20, UR4, R18 ;  /* 0x00000004144a7c25 */ /* 0x000fe2000f8e0012 */
[----:B------:R-:W-:-:S04]  /*1360*/  CS2R R18, SRZ ;  /* 0x0000000000127805 */ /* 0x000fc8000001ff00 */
[----:B------:R-:W-:Y:S02]  /*1370*/  IADD3 R22, R75, R25, RZ ;  /* 0x000000194b167210 */ /* 0x000fe40007ffe0ff */
        /* <DEDUP_REMOVED lines=11> */
[C---:B------:R-:W-:Y:S02]  /*1430*/  IADD3 R155, R150.reuse, 0xa, RZ ;  /* 0x0000000a969b7810 */ /* 0x040fe40007ffe0ff */
[C---:B------:R-:W-:Y:S02]  /*1440*/  IADD3 R154, R150.reuse, 0xb, RZ ;  /* 0x0000000b969a7810 */ /* 0x040fe40007ffe0ff */
[C---:B------:R-:W-:Y:S02]  /*1450*/  IADD3 R152, R150.reuse, 0xd, RZ ;  /* 0x0000000d96987810 */ /* 0x040fe40007ffe0ff */
[C---:B------:R-:W-:Y:S01]  /*1460*/  IADD3 R151, R150.reuse, 0xe, RZ ;  /* 0x0000000e96977810 */ /* 0x040fe20007ffe0ff */
[----:B------:R-:W-:Y:S01]  /*1470*/  VIADD R150, R150, 0xf ;  /* 0x0000000f96967836 */ /* 0x000fe20000000000 */
[----:B-1----:R-:W-:-:S07]  /*1480*/  SHF.R.S32.HI R23, RZ, 0x1f, R21 ;  /* 0x0000001fff177819 */ /* 0x002fce0000011415 */
.L_x_5426:
        /* <DEDUP_REMOVED lines=12> */
[----:B-1----:R-:W-:Y:S05]  /*1550*/  @!P0 EXIT ;  /* 0x000000000000894d */ /* 0x002fea0003800000 */
[----:B------:R-:W-:Y:S01]  /*1560*/  BAR.SYNC.DEFER_BLOCKING 0x0 ;  /* 0x0000000000007b1d */ /* 0x000fe20000010000 */
[C---:B------:R-:W-:Y:S02]  /*1570*/  SHF.L.U32 R149, R21.reuse, 0x4, RZ ;  /* 0x0000000415957819 */ /* 0x040fe400000006ff */
[----:B------:R-:W-:Y:S02]  /*1580*/  SHF.L.U64.HI R148, R21, 0x4, R23 ;  /* 0x0000000415947819 */ /* 0x000fe40000010217 */
[----:B------:R-:W-:-:S05]  /*1590*/  IADD3 R26, P0, R100, R149, RZ ;  /* 0x00000095641a7210 */ /* 0x000fca0007f1e0ff */
[----:B------:R-:W-:-:S05]  /*15a0*/  IMAD.X R27, R12, 0x1, R148, P0 ;  /* 0x000000010c1b7824 */ /* 0x000fca00000e0694 */
[----:B------:R-:W2:Y:S04]  /*15b0*/  LDG.E.128 R28, desc[UR6][R26.64] ;  /* 0x000000061a1c7981 */ /* 0x000ea8000c1e1d00 */
[----:B------:R0:W3:Y:S01]  /*15c0*/  LDG.E.128 R32, desc[UR6][R26.64+0x200] ;  /* 0x000200061a207981 */ /* 0x0000e2000c1e1d00 */
[----:B------:R-:W1:Y:S01]  /*15d0*/  S2UR UR5, SR_CgaCtaId ;  /* 0x00000000000579c3 */ /* 0x000e620000008800 */
[----:B------:R-:W-:Y:S01]  /*15e0*/  UMOV UR4, 0x400 ;  /* 0x0000040000047882 */ /* 0x000fe20000000000 */
[----:B------:R-:W-:Y:S02]  /*15f0*/  IADD3 R40, R20, R17, RZ ;  /* 0x0000001114287210 */ /* 0x000fe40007ffe0ff */
[----:B------:R-:W-:-:S05]  /*1600*/  IADD3 R38, P0, R102, R149, RZ ;  /* 0x0000009566267210 */ /* 0x000fca0007f1e0ff */
[----:B------:R-:W-:Y:S01]  /*1610*/  IMAD.X R39, R101, 0x1, R148, P0 ;  /* 0x0000000165277824 */ /* 0x000fe200000e0694 */
[----:B0-----:R-:W0:Y:S01]  /*1620*/  LDC R26, c[0x0][0x21c] ;  /* 0x00008700ff1a7b82 */ /* 0x001e220000000800 */
[----:B-1----:R-:W-:-:S03]  /*1630*/  ULEA UR4, UR5, UR4, 0x18 ;  /* 0x0000000405047291 */ /* 0x002fc6000f8ec03f */
[----:B------:R-:W-:-:S03]  /*1640*/  ULDC.U8 UR5, c[0x0][0x238] ;  /* 0x00008e0000057ab9 */ /* 0x000fc60000000000 */
        /* <DEDUP_REMOVED lines=9> */
[----:B-1----:R-:W3:Y:S04]  /*16e0*/  LDG.E.128 R28, desc[UR6][R38.64] ;  /* 0x00000006261c7981 */ /* 0x002ee8000c1e1d00 */
[----:B--2---:R-:W2:Y:S01]  /*16f0*/  LDG.E.128 R32, desc[UR6][R38.64+0x200] ;  /* 0x0002000626207981 */ /* 0x004ea2000c1e1d00 */
[----:B0-----:R-:W-:Y:S01]  /*1700*/  ISETP.GE.AND P6, PT, R26, 0x1, PT ;  /* 0x000000011a00780c */ /* 0x001fe20003fc6270 */
[----:B------:R-:W-:Y:S02]  /*1710*/  BSSY B0, `(.L_x_5383) ;  /* 0x000003d000007945 */ /* 0x000fe40003800000 */
[----:B---3--:R-:W-:Y:S04]  /*1720*/  STS.128 [R36], R28 ;  /* 0x0000001c24007388 */ /* 0x008fe80000000c00 */
[----:B--2---:R-:W-:Y:S01]  /*1730*/  STS.128 [R36+0x200], R32 ;  /* 0x0002002024007388 */ /* 0x004fe20000000c00 */
[----:B------:R-:W-:-:S03]  /*1740*/  NOP ;  /* 0x0000000000007918 */ /* 0x000fc60000000000 */
[----:B------:R-:W0:Y:S04]  /*1750*/  LDS.128 R32, [R25] ;  /* 0x0000000019207984 */ /* 0x000e280000000c00 */
[----:B------:R-:W1:Y:S01]  /*1760*/  LDS.128 R40, [R25+0x10] ;  /* 0x0000100019287984 */ /* 0x000e620000000c00 */
[----:B0-----:R-:W-:Y:S01]  /*1770*/  SHF.L.U32 R26, R32, 0x10, RZ ;  /* 0x00000010201a7819 */ /* 0x001fe200000006ff */
[----:B------:R-:W-:Y:S01]  /*1780*/  IMAD.U32 R28, R34, 0x10000, RZ ;  /* 0x00010000221c7824 */ /* 0x000fe200078e00ff */
[----:B------:R-:W-:Y:S02]  /*1790*/  PRMT R27, R32, 0x7632, R27 ;  /* 0x00007632201b7816 */ /* 0x000fe4000000001b */
[----:B------:R-:W-:Y:S01]  /*17a0*/  SHF.L.U32 R38, R33, 0x10, RZ ;  /* 0x0000001021267819 */ /* 0x000fe200000006ff */
[--C-:B------:R-:W-:Y:S01]  /*17b0*/  FADD.FTZ R30, R26, R7.reuse ;  /* 0x000000071a1e7221 */ /* 0x100fe20000010000 */
[----:B------:R-:W-:Y:S01]  /*17c0*/  SHF.L.U32 R52, R35, 0x10, RZ ;  /* 0x0000001023347819 */ /* 0x000fe200000006ff */
[----:B------:R-:W-:Y:S01]  /*17d0*/  IMAD.U32 R32, R27, 0x10000, RZ ;  /* 0x000100001b207824 */ /* 0x000fe200078e00ff */
[----:B-1----:R-:W-:Y:S01]  /*17e0*/  SHF.L.U32 R54, R40, 0x10, RZ ;  /* 0x0000001028367819 */ /* 0x002fe200000006ff */
[--C-:B------:R-:W-:Y:S01]  /*17f0*/  FADD.FTZ R29, R38, R7.reuse ;  /* 0x00000007261d7221 */ /* 0x100fe20000010000 */
[----:B------:R-:W-:Y:S01]  /*1800*/  FSETP.GTU.FTZ.AND P0, PT, R30, 20, PT ;  /* 0x41a000001e00780b */ /* 0x000fe20003f1c000 */
[--C-:B------:R-:W-:Y:S01]  /*1810*/  FADD.FTZ R25, R32, R7.reuse ;  /* 0x0000000720197221 */ /* 0x100fe20000010000 */
[--C-:B------:R-:W-:Y:S01]  /*1820*/  FADD.FTZ R28, R28, R7.reuse ;  /* 0x000000071c1c7221 */ /* 0x100fe20000010000 */
[--C-:B------:R-:W-:Y:S01]  /*1830*/  FADD.FTZ R27, R52, R7.reuse ;  /* 0x00000007341b7221 */ /* 0x100fe20000010000 */
[----:B------:R-:W-:Y:S01]  /*1840*/  ISETP.EQ.OR P0, PT, RZ, UR5, P0 ;  /* 0x00000005ff007c0c */ /* 0x000fe20008702670 */
[----:B------:R-:W-:Y:S01]  /*1850*/  FADD.FTZ R26, R54, R7 ;  /* 0x00000007361a7221 */ /* 0x000fe20000010000 */
[----:B------:R-:W-:-:S02]  /*1860*/  SHF.L.U32 R32, R41, 0x10, RZ ;  /* 0x0000001029207819 */ /* 0x000fc400000006ff */
[----:B------:R-:W-:Y:S02]  /*1870*/  FSETP.GTU.FTZ.AND P1, PT, R29, 20, PT ;  /* 0x41a000001d00780b */ /* 0x000fe40003f3c000 */
[----:B------:R-:W-:Y:S01]  /*1880*/  FSETP.GTU.FTZ.AND P2, PT, R28, 20, PT ;  /* 0x41a000001c00780b */ /* 0x000fe20003f5c000 */
[----:B------:R-:W-:Y:S01]  /*1890*/  FADD.FTZ R31, R32, R7 ;  /* 0x00000007201f7221 */ /* 0x000fe20000010000 */
[----:B------:R-:W-:Y:S02]  /*18a0*/  FSETP.GTU.FTZ.AND P3, PT, R27, 20, PT ;  /* 0x41a000001b00780b */ /* 0x000fe40003f7c000 */
[----:B------:R-:W-:Y:S02]  /*18b0*/  FSETP.GTU.FTZ.AND P5, PT, R26, 20, PT ;  /* 0x41a000001a00780b */ /* 0x000fe40003fbc000 */
[----:B------:R-:W-:Y:S02]  /*18c0*/  FSETP.GTU.FTZ.AND P4, PT, R25, 20, PT ;  /* 0x41a000001900780b */ /* 0x000fe40003f9c000 */
[----:B------:R-:W-:Y:S01]  /*18d0*/  PRMT R39, R33, 0x7632, R39 ;  /* 0x0000763221277816 */ /* 0x000fe20000000027 */
[----:B------:R-:W-:Y:S10]  /*18e0*/  @P0 BRA `(.L_x_5384) ;  /* 0x00000000007c0947 */ /* 0x000ff40003800000 */
        /* <DEDUP_REMOVED lines=31> */
.L_x_5384:
[----:B------:R-:W-:Y:S05]  /*1ae0*/  BSYNC B0 ;  /* 0x0000000000007941 */ /* 0x000fea0003800000 */
.L_x_5383:
[----:B------:R-:W-:Y:S01]  /*1af0*/  ISETP.EQ.OR P4, PT, RZ, UR5, P4 ;  /* 0x00000005ff007c0c */ /* 0x000fe2000a782670 */
[----:B------:R-:W-:Y:S01]  /*1b00*/  BSSY B0, `(.L_x_5385) ;  /* 0x0000025000007945 */ /* 0x000fe20003800000 */
[----:B------:R-:W-:Y:S02]  /*1b10*/  SHF.L.U32 R32, R39, 0x10, RZ ;  /* 0x0000001027207819 */ /* 0x000fe400000006ff */
[----:B------:R-:W-:Y:S02]  /*1b20*/  FSETP.GTU.FTZ.AND P0, PT, R31, 20, PT ;  /* 0x41a000001f00780b */ /* 0x000fe40003f1c000 */
[----:B------:R-:W-:Y:S01]  /*1b30*/  ISETP.EQ.OR P1, PT, RZ, UR5, P1 ;  /* 0x00000005ff007c0c */ /* 0x000fe20008f22670 */
[----:B------:R-:W-:-:S06]  /*1b40*/  FADD.FTZ R32, R32, R7 ;  /* 0x0000000720207221 */ /* 0x000fcc0000010000 */
[----:B------:R-:W-:Y:S06]  /*1b50*/  @P4 BRA `(.L_x_5386) ;  /* 0x00000000007c4947 */ /* 0x000fec0003800000 */
        /* <DEDUP_REMOVED lines=31> */
.L_x_5386:
[----:B------:R-:W-:Y:S05]  /*1d50*/  BSYNC B0 ;  /* 0x0000000000007941 */ /* 0x000fea0003800000 */
.L_x_5385:
[----:B------:R-:W-:Y:S01]  /*1d60*/  SHF.L.U32 R54, R42, 0x10, RZ ;  /* 0x000000102a367819 */ /* 0x000fe200000006ff */
[----:B------:R-:W-:Y:S01]  /*1d70*/  IMAD.MOV.U32 R39, RZ, RZ, R12 ;  /* 0x000000ffff277224 */ /* 0x000fe200078e000c */
[----:B------:R-:W-:Y:S01]  /*1d80*/  MOV R38, R100 ;  /* 0x0000006400267202 */ /* 0x000fe20000000f00 */
[----:B------:R-:W-:Y:S01]  /*1d90*/  BSSY B0, `(.L_x_5387) ;  /* 0x0000025000007945 */ /* 0x000fe20003800000 */
[----:B------:R-:W-:Y:S01]  /*1da0*/  FSETP.GTU.FTZ.AND P4, PT, R32, 20, PT ;  /* 0x41a000002000780b */ /* 0x000fe20003f9c000 */
[----:B------:R-:W-:Y:S01]  /*1db0*/  FADD.FTZ R33, R54, R7 ;  /* 0x0000000736217221 */ /* 0x000fe20000010000 */
[----:B------:R-:W-:Y:S01]  /*1dc0*/  PRMT R52, R34, 0x7632, R52 ;  /* 0x0000763222347816 */ /* 0x000fe20000000034 */
[----:B------:R-:W-:Y:S01]  /*1dd0*/  IMAD.WIDE R38, R24, 0x2, R38 ;  /* 0x0000000218267825 */ /* 0x000fe200078e0226 */
        /* <DEDUP_REMOVED lines=32> */
.L_x_5388:
[----:B------:R-:W-:Y:S05]  /*1fe0*/  BSYNC B0 ;  /* 0x0000000000007941 */ /* 0x000fea0003800000 */
.L_x_5387:
[----:B------:R-:W-:Y:S01]  /*1ff0*/  ISETP.EQ.OR P4, PT, RZ, UR5, P4 ;  /* 0x00000005ff007c0c */ /* 0x000fe2000a782670 */
[----:B------:R-:W-:Y:S01]  /*2000*/  IMAD.U32 R52, R52, 0x10000, RZ ;  /* 0x0001000034347824 */ /* 0x000fe200078e00ff */
[----:B------:R-:W-:Y:S01]  /*2010*/  BSSY B0, `(.L_x_5389) ;  /* 0x0000028000007945 */ /* 0x000fe20003800000 */
[----:B------:R-:W-:Y:S01]  /*2020*/  IMAD.MOV.U32 R103, RZ, RZ, R101 ;  /* 0x000000ffff677224 */ /* 0x000fe200078e0065 */
[----:B------:R-:W-:Y:S01]  /*2030*/  FSETP.GTU.FTZ.AND P1, PT, R33, 20, PT ;  /* 0x41a000002100780b */ /* 0x000fe20003f3c000 */
[----:B------:R-:W-:Y:S01]  /*2040*/  FADD.FTZ R34, R52, R7 ;  /* 0x0000000734227221 */ /* 0x000fe20000010000 */
[----:B------:R-:W-:Y:S01]  /*2050*/  ISETP.EQ.OR P2, PT, RZ, UR5, P2 ;  /* 0x00000005ff007c0c */ /* 0x000fe20009742670 */
[----:B------:R-:W-:Y:S01]  /*2060*/  IMAD.WIDE R102, R24, 0x2, R102 ;  /* 0x0000000218667825 */ /* 0x000fe200078e0266 */
[----:B------:R-:W-:Y:S02]  /*2070*/  MOV R100, R38 ;  /* 0x0000002600647202 */ /* 0x000fe40000000f00 */
[----:B------:R-:W-:-:S03]  /*2080*/  MOV R12, R39 ;  /* 0x00000027000c7202 */ /* 0x000fc60000000f00 */
        /* <DEDUP_REMOVED lines=32> */
.L_x_5390:
[----:B------:R-:W-:Y:S05]  /*2290*/  BSYNC B0 ;  /* 0x0000000000007941 */ /* 0x000fea0003800000 */
.L_x_5389:
[----:B------:R-:W-:Y:S01]  /*22a0*/  IMAD.U32 R38, R43, 0x10000, RZ ;  /* 0x000100002b267824 */ /* 0x000fe200078e00ff */
[----:B------:R-:W-:Y:S01]  /*22b0*/  BSSY B0, `(.L_x_5391) ;  /* 0x0000026000007945 */ /* 0x000fe20003800000 */
[----:B------:R-:W-:Y:S02]  /*22c0*/  PRMT R52, R35, 0x7632, R52 ;  /* 0x0000763223347816 */ /* 0x000fe40000000034 */
[----:B------:R-:W-:Y:S01]  /*22d0*/  FSETP.GTU.FTZ.AND P4, PT, R34, 20, PT ;  /* 0x41a000002200780b */ /* 0x000fe20003f9c000 */
[----:B------:R-:W-:Y:S01]  /*22e0*/  FADD.FTZ R35, R38, R7 ;  /* 0x0000000726237221 */ /* 0x000fe20000010000 */
[----:B------:R-:W-:Y:S02]  /*22f0*/  MOV R101, R103 ;  /* 0x0000006700657202 */ /* 0x000fe40000000f00 */
[----:B------:R-:W-:Y:S01]  /*2300*/  SHF.L.U32 R89, R48, 0x10, RZ ;  /* 0x0000001030597819 */ /* 0x000fe200000006ff */
[----:B------:R-:W-:Y:S08]  /*2310*/  @P2 BRA `(.L_x_5392) ;  /* 0x00000000007c2947 */ /* 0x000ff00003800000 */
        /* <DEDUP_REMOVED lines=31> */
.L_x_5392:
[----:B------:R-:W-:Y:S05]  /*2510*/  BSYNC B0 ;  /* 0x0000000000007941 */ /* 0x000fea0003800000 */
.L_x_5391:
[----:B------:R-:W-:Y:S01]  /*2520*/  ISETP.EQ.OR P4, PT, RZ, UR5, P4 ;  /* 0x00000005ff007c0c */ /* 0x000fe2000a782670 */
[----:B------:R-:W-:Y:S01]  /*2530*/  BSSY B0, `(.L_x_5393) ;  /* 0x0000029000007945 */ /* 0x000fe20003800000 */
[----:B------:R-:W-:Y:S01]  /*2540*/  SHF.L.U32 R52, R52, 0x10, RZ ;  /* 0x0000001034347819 */ /* 0x000fe200000006ff */
[----:B------:R-:W-:Y:S01]  /*2550*/  IMAD.U32 R88, R49, 0x10000, RZ ;  /* 0x0001000031587824 */ /* 0x000fe200078e00ff */
[----:B------:R-:W-:Y:S02]  /*2560*/  FSETP.GTU.FTZ.AND P2, PT, R35, 20, PT ;  /* 0x41a000002300780b */ /* 0x000fe40003f5c000 */
[----:B------:R-:W-:Y:S01]  /*2570*/  ISETP.EQ.OR P3, PT, RZ, UR5, P3 ;  /* 0x00000005ff007c0c */ /* 0x000fe20009f62670 */
[----:B------:R-:W-:Y:S01]  /*2580*/  FADD.FTZ R37, R52, R7 ;  /* 0x0000000734257221 */ /* 0x000fe20000010000 */
[----:B------:R-:W-:Y:S02]  /*2590*/  PRMT R48, R48, 0x7632, R48 ;  /* 0x0000763230307816 */ /* 0x000fe40000000030 */
[----:B------:R-:W-:-:S02]  /*25a0*/  PRMT R49, R49, 0x7632, R49 ;  /* 0x0000763231317816 */ /* 0x000fc40000000031 */
[----:B------:R-:W-:Y:S01]  /*25b0*/  PRMT R53, R40, 0x7632, R53 ;  /* 0x0000763228357816 */ /* 0x000fe20000000035 */
        /* <DEDUP_REMOVED lines=32> */
.L_x_5394:
[----:B------:R-:W-:Y:S05]  /*27c0*/  BSYNC B0 ;  /* 0x0000000000007941 */ /* 0x000fea0003800000 */
.L_x_5393:
[----:B------:R-:W-:Y:S01]  /*27d0*/  IMAD.U32 R38, R53, 0x10000, RZ ;  /* 0x0001000035267824 */ /* 0x000fe200078e00ff */
[----:B------:R-:W-:Y:S01]  /*27e0*/  BSSY B0, `(.L_x_5395) ;  /* 0x0000028000007945 */ /* 0x000fe20003800000 */
[----:B------:R-:W-:Y:S02]  /*27f0*/  SHF.L.U32 R87, R50, 0x10, RZ ;  /* 0x0000001032577819 */ /* 0x000fe400000006ff */
[----:B------:R-:W-:Y:S01]  /*2800*/  FSETP.GTU.FTZ.AND P4, PT, R37, 20, PT ;  /* 0x41a000002500780b */ /* 0x000fe20003f9c000 */
[----:B------:R-:W-:Y:S01]  /*2810*/  FADD.FTZ R38, R38, R7 ;  /* 0x0000000726267221 */ /* 0x000fe20000010000 */
[----:B------:R-:W-:Y:S02]  /*2820*/  ISETP.EQ.OR P5, PT, RZ, UR5, P5 ;  /* 0x00000005ff007c0c */ /* 0x000fe4000afa2670 */
[----:B------:R-:W-:Y:S02]  /*2830*/  PRMT R50, R50, 0x7632, R50 ;  /* 0x0000763232327816 */ /* 0x000fe40000000032 */
[----:B------:R-:W-:-:S02]  /*2840*/  SHF.L.U32 R86, R51, 0x10, RZ ;  /* 0x0000001033567819 */ /* 0x000fc400000006ff */
[----:B------:R-:W-:Y:S01]  /*2850*/  PRMT R52, R41, 0x7632, R52 ;  /* 0x0000763229347816 */ /* 0x000fe20000000034 */
[----:B------:R-:W-:Y:S06]  /*2860*/  @P3 BRA `(.L_x_5396) ;  /* 0x00000000007c3947 */ /* 0x000fec0003800000 */
        /* <DEDUP_REMOVED lines=31> */
.L_x_5396:
[----:B------:R-:W-:Y:S05]  /*2a60*/  BSYNC B0 ;  /* 0x0000000000007941 */ /* 0x000fea0003800000 */
.L_x_5395:
[----:B------:R-:W-:Y:S01]  /*2a70*/  ISETP.EQ.OR P4, PT, RZ, UR5, P4 ;  /* 0x00000005ff007c0c */ /* 0x000fe2000a782670 */
[----:B------:R-:W-:Y:S01]  /*2a80*/  BSSY B0, `(.L_x_5397) ;  /* 0x0000029000007945 */ /* 0x000fe20003800000 */
[----:B------:R-:W-:Y:S01]  /*2a90*/  SHF.L.U32 R52, R52, 0x10, RZ ;  /* 0x0000001034347819 */ /* 0x000fe200000006ff */
[----:B------:R-:W-:Y:S01]  /*2aa0*/  IMAD.U32 R85, R44, 0x10000, RZ ;  /* 0x000100002c557824 */ /* 0x000fe200078e00ff */
[----:B------:R-:W-:Y:S02]  /*2ab0*/  PRMT R43, R42, 0x7632, R43 ;  /* 0x000076322a2b7816 */ /* 0x000fe4000000002b */
[----:B------:R-:W-:Y:S01]  /*2ac0*/  PRMT R93, R51, 0x7632, R93 ;  /* 0x00007632335d7816 */ /* 0x000fe2000000005d */
[----:B------:R-:W-:Y:S01]  /*2ad0*/  FADD.FTZ R39, R52, R7 ;  /* 0x0000000734277221 */ /* 0x000fe20000010000 */
[----:B------:R-:W-:Y:S02]  /*2ae0*/  FSETP.GTU.FTZ.AND P3, PT, R38, 20, PT ;  /* 0x41a000002600780b */ /* 0x000fe40003f7c000 */
[----:B------:R-:W-:-:S02]  /*2af0*/  ISETP.EQ.OR P0, PT, RZ, UR5, P0 ;  /* 0x00000005ff007c0c */ /* 0x000fc40008702670 */
[----:B------:R-:W-:Y:S01]  /*2b00*/  PRMT R51, R43, 0x7632, R51 ;  /* 0x000076322b337816 */ /* 0x000fe20000000033 */
        /* <DEDUP_REMOVED lines=32> */
.L_x_5398:
[----:B------:R-:W-:Y:S05]  /*2d10*/  BSYNC B0 ;  /* 0x0000000000007941 */ /* 0x000fea0003800000 */
.L_x_5397:
[----:B------:R-:W-:Y:S01]  /*2d20*/  IMAD.U32 R56, R43, 0x10000, RZ ;  /* 0x000100002b387824 */ /* 0x000fe200078e00ff */
[----:B------:R-:W-:Y:S01]  /*2d30*/  BSSY B0, `(.L_x_5399) ;  /* 0x0000029000007945 */ /* 0x000fe20003800000 */
[----:B------:R-:W-:Y:S02]  /*2d40*/  SHF.L.U32 R84, R45, 0x10, RZ ;  /* 0x000000102d547819 */ /* 0x000fe400000006ff */
[----:B------:R-:W-:Y:S01]  /*2d50*/  FSETP.GTU.FTZ.AND P4, PT, R39, 20, PT ;  /* 0x41a000002700780b */ /* 0x000fe20003f9c000 */
[----:B------:R-:W-:Y:S01]  /*2d60*/  FADD.FTZ R56, R56, R7 ;  /* 0x0000000738387221 */ /* 0x000fe20000010000 */
[----:B------:R-:W-:Y:S02]  /*2d70*/  ISETP.EQ.OR P1, PT, RZ, UR5, P1 ;  /* 0x00000005ff007c0c */ /* 0x000fe40008f22670 */
[----:B------:R-:W-:Y:S02]  /*2d80*/  ISETP.EQ.OR P3, PT, RZ, UR5, P3 ;  /* 0x00000005ff007c0c */ /* 0x000fe40009f62670 */
[----:B------:R-:W-:-:S02]  /*2d90*/  PRMT R44, R44, 0x7632, R44 ;  /* 0x000076322c2c7816 */ /* 0x000fc4000000002c */
[----:B------:R-:W-:Y:S02]  /*2da0*/  PRMT R45, R45, 0x7632, R45 ;  /* 0x000076322d2d7816 */ /* 0x000fe4000000002d */
[----:B------:R-:W-:Y:S01]  /*2db0*/  SHF.L.U32 R83, R46, 0x10, RZ ;  /* 0x000000102e537819 */ /* 0x000fe200000006ff */
[----:B------:R-:W-:Y:S06]  /*2dc0*/  @P5 BRA `(.L_x_5400) ;  /* 0x00000000007c5947 */ /* 0x000fec0003800000 */
        /* <DEDUP_REMOVED lines=31> */
.L_x_5400:
[----:B------:R-:W-:Y:S05]  /*2fc0*/  BSYNC B0 ;  /* 0x0000000000007941 */ /* 0x000fea0003800000 */
.L_x_5399:
[----:B------:R-:W-:Y:S01]  /*2fd0*/  SHF.L.U32 R40, R51, 0x10, RZ ;  /* 0x0000001033287819 */ /* 0x000fe200000006ff */
[----:B------:R-:W-:Y:S01]  /*2fe0*/  BSSY B0, `(.L_x_5401) ;  /* 0x0000027000007945 */ /* 0x000fe20003800000 */
[C---:B------:R-:W-:Y:S01]  /*2ff0*/  IMAD.U32 R82, R47.reuse, 0x10000, RZ ;  /* 0x000100002f527824 */ /* 0x040fe200078e00ff */
[----:B------:R-:W-:Y:S02]  /*3000*/  FSETP.GTU.FTZ.AND P5, PT, R56, 20, PT ;  /* 0x41a000003800780b */ /* 0x000fe40003fbc000 */
[----:B------:R-:W-:Y:S01]  /*3010*/  PRMT R46, R46, 0x7632, R46 ;  /* 0x000076322e2e7816 */ /* 0x000fe2000000002e */
[----:B------:R-:W-:Y:S01]  /*3020*/  FADD.FTZ R79, R40, R7 ;  /* 0x00000007284f7221 */ /* 0x000fe20000010000 */
[----:B------:R-:W-:Y:S02]  /*3030*/  PRMT R47, R47, 0x7632, R47 ;  /* 0x000076322f2f7816 */ /* 0x000fe4000000002f */
[----:B------:R-:W-:Y:S01]  /*3040*/  SHF.L.U32 R48, R48, 0x10, RZ ;  /* 0x0000001030307819 */ /* 0x000fe200000006ff */
        /* <DEDUP_REMOVED lines=32> */
.L_x_5402:
[----:B------:R-:W-:Y:S05]  /*3250*/  BSYNC B0 ;  /* 0x0000000000007941 */ /* 0x000fea0003800000 */
.L_x_5401:
[----:B------:R-:W-:Y:S01]  /*3260*/  FSETP.GTU.FTZ.AND P3, PT, R79, 20, PT ;  /* 0x41a000004f00780b */ /* 0x000fe20003f7c000 */
[----:B------:R-:W-:Y:S01]  /*3270*/  BSSY B0, `(.L_x_5403) ;  /* 0x000002b000007945 */ /* 0x000fe20003800000 */
[----:B------:R-:W-:Y:S01]  /*3280*/  ISETP.EQ.OR P2, PT, RZ, UR5, P2 ;  /* 0x00000005ff007c0c */ /* 0x000fe20009742670 */
[----:B------:R-:W-:Y:S01]  /*3290*/  IMAD.U32 R93, R93, 0x10000, RZ ;  /* 0x000100005d5d7824 */ /* 0x000fe200078e00ff */
[----:B------:R-:W-:Y:S01]  /*32a0*/  ISETP.EQ.OR P4, PT, RZ, UR5, P4 ;  /* 0x00000005ff007c0c */ /* 0x000fe2000a782670 */
[-C--:B------:R-:W-:Y:S01]  /*32b0*/  FMUL.FTZ R57, R89, R6.reuse ;  /* 0x0000000659397220 */ /* 0x080fe20000410000 */
[----:B------:R-:W-:Y:S01]  /*32c0*/  ISETP.EQ.OR P5, PT, RZ, UR5, P5 ;  /* 0x00000005ff007c0c */ /* 0x000fe2000afa2670 */
[-C--:B------:R-:W-:Y:S01]  /*32d0*/  FMUL.FTZ R67, R88, R6.reuse ;  /* 0x0000000658437220 */ /* 0x080fe20000410000 */
[----:B------:R-:W-:Y:S01]  /*32e0*/  ISETP.EQ.OR P3, PT, RZ, UR5, P3 ;  /* 0x00000005ff007c0c */ /* 0x000fe20009f62670 */
[----:B------:R-:W-:Y:S01]  /*32f0*/  FMUL.FTZ R77, R87, R6 ;  /* 0x00000006574d7220 */ /* 0x000fe20000410000 */
[----:B------:R-:W-:-:S02]  /*3300*/  SHF.L.U32 R49, R49, 0x10, RZ ;  /* 0x0000001031317819 */ /* 0x000fc400000006ff */
[----:B------:R-:W-:Y:S01]  /*3310*/  SHF.L.U32 R41, R50, 0x10, RZ ;  /* 0x0000001032297819 */ /* 0x000fe200000006ff */
[----:B------:R-:W-:Y:S08]  /*3320*/  @P0 BRA `(.L_x_5404) ;  /* 0x00000000007c0947 */ /* 0x000ff00003800000 */
        /* <DEDUP_REMOVED lines=31> */
.L_x_5404:
[----:B------:R-:W-:Y:S05]  /*3520*/  BSYNC B0 ;  /* 0x0000000000007941 */ /* 0x000fea0003800000 */
.L_x_5403:
[----:B------:R-:W-:Y:S04]  /*3530*/  BSSY B0, `(.L_x_5405) ;  /* 0x0000021000007945 */ /* 0x000fe80003800000 */
        /* <DEDUP_REMOVED lines=32> */
.L_x_5406:
[----:B------:R-:W-:Y:S05]  /*3740*/  BSYNC B0 ;  /* 0x0000000000007941 */ /* 0x000fea0003800000 */
.L_x_5405:
        /* <DEDUP_REMOVED lines=33> */
.L_x_5408:
[----:B------:R-:W-:Y:S05]  /*3960*/  BSYNC B0 ;  /* 0x0000000000007941 */ /* 0x000fea0003800000 */
.L_x_5407:
        /* <DEDUP_REMOVED lines=33> */
.L_x_5410:
[----:B------:R-:W-:Y:S05]  /*3b80*/  BSYNC B0 ;  /* 0x0000000000007941 */ /* 0x000fea0003800000 */
.L_x_5409:
        /* <DEDUP_REMOVED lines=33> */
.L_x_5412:
[----:B------:R-:W-:Y:S05]  /*3da0*/  BSYNC B0 ;  /* 0x0000000000007941 */ /* 0x000fea0003800000 */
.L_x_5411:
        /* <DEDUP_REMOVED lines=33> */
.L_x_5414:
[----:B------:R-:W-:Y:S05]  /*3fc0*/  BSYNC B0 ;  /* 0x0000000000007941 */ /* 0x000fea0003800000 */
.L_x_5413:
[----:B------:R-:W-:Y:S01]  /*3fd0*/  SHF.L.U32 R45, R45, 0x10, RZ ;  /* 0x000000102d2d7819 */ /* 0x000fe200000006ff */
[----:B------:R-:W-:Y:S01]  /*3fe0*/  IMAD.U32 R43, R44, 0x10000, RZ ;  /* 0x000100002c2b7824 */ /* 0x000fe200078e00ff */
[----:B------:R-:W-:Y:S01]  /*3ff0*/  SHF.L.U32 R51, R46, 0x10, RZ ;  /* 0x000000102e337819 */ /* 0x000fe200000006ff */
[----:B------:R-:W-:Y:S01]  /*4000*/  BAR.SYNC.DEFER_BLOCKING 0x0 ;  /* 0x0000000000007b1d */ /* 0x000fe20000010000 */
[----:B------:R-:W-:Y:S01]  /*4010*/  SHF.L.U32 R47, R47, 0x10, RZ ;  /* 0x000000102f2f7819 */ /* 0x000fe200000006ff */
        /* <DEDUP_REMOVED lines=37> */
.L_x_5425:
        /* <DEDUP_REMOVED lines=14> */
[----:B-1----:R-:W1:Y:S01]  /*4350*/  S2UR UR5, SR_CgaCtaId ;  /* 0x00000000000579c3 */ /* 0x002e620000008800 */
[----:B------:R-:W-:Y:S02]  /*4360*/  IMAD.MOV.U32 R51, RZ, RZ, R14 ;  /* 0x000000ffff337224 */ /* 0x000fe400078e000e */
[----:B------:R-:W-:-:S02]  /*4370*/  IMAD R53, R98, UR9, R53 ;  /* 0x0000000962357c24 */ /* 0x000fc4000f8e0235 */
[----:B------:R-:W-:-:S03]  /*4380*/  IMAD.WIDE.U32 R50, R98, UR8, R50 ;  /* 0x0000000862327c25 */ /* 0x000fc6000f8e0032 */
[----:B0-----:R-:W-:Y:S02]  /*4390*/  LEA R48, P0, R50, R48, 0x2 ;  /* 0x0000003032307211 */ /* 0x001fe400078010ff */
[----:B------:R-:W-:Y:S01]  /*43a0*/  IADD3 R36, R51, R53, RZ ;  /* 0x0000003533247210 */ /* 0x000fe20007ffe0ff */
[----:B------:R-:W-:-:S03]  /*43b0*/  IMAD R51, R99, UR12, RZ ;  /* 0x0000000c63337c24 */ /* 0x000fc6000f8e02ff */
[----:B------:R-:W-:Y:S01]  /*43c0*/  LEA.HI.X R49, R50, R49, R36, 0x2, P0 ;  /* 0x0000003132317211 */ /* 0x000fe200000f1424 */
[----:B------:R-:W-:-:S04]  /*43d0*/  IMAD R51, R98, UR13, R51 ;  /* 0x0000000d62337c24 */ /* 0x000fc8000f8e0233 */
[----:B------:R0:W4:Y:S01]  /*43e0*/  LDG.E R130, desc[UR6][R48.64] ;  /* 0x0000000630827981 */ /* 0x000122000c1e1900 */
[----:B------:R-:W-:Y:S01]  /*43f0*/  UMOV UR4, 0x400 ;  /* 0x0000040000047882 */ /* 0x000fe20000000000 */
[----:B------:R-:W-:Y:S01]  /*4400*/  IADD3 R104, R20, R17, RZ ;  /* 0x0000001114687210 */ /* 0x000fe20007ffe0ff */
[----:B-1----:R-:W-:-:S06]  /*4410*/  ULEA UR4, UR5, UR4, 0x18 ;  /* 0x0000000405047291 */ /* 0x002fcc000f8ec03f */
[----:B------:R-:W-:Y:S01]  /*4420*/  LEA R36, R104, UR4, 0x4 ;  /* 0x0000000468247c11 */ /* 0x000fe2000f8e20ff */
[----:B0-----:R-:W-:-:S03]  /*4430*/  IMAD.WIDE.U32 R48, R98, UR12, RZ ;  /* 0x0000000c62307c25 */ /* 0x001fc6000f8e00ff */
[----:B------:R-:W-:Y:S02]  /*4440*/  LEA R52, P0, R48, R10, 0x1 ;  /* 0x0000000a30347211 */ /* 0x000fe400078008ff */
[----:B------:R-:W-:-:S04]  /*4450*/  IADD3 R51, R49, R51, RZ ;  /* 0x0000003331337210 */ /* 0x000fc80007ffe0ff */
[----:B------:R-:W-:Y:S02]  /*4460*/  LEA.HI.X R51, R48, R11, R51, 0x1, P0 ;  /* 0x0000000b30337211 */ /* 0x000fe400000f0c33 */
[----:B------:R-:W-:-:S05]  /*4470*/  IADD3 R52, P0, R52, R149, RZ ;  /* 0x0000009534347210 */ /* 0x000fca0007f1e0ff */
[----:B------:R-:W-:Y:S01]  /*4480*/  IMAD.X R53, R51, 0x1, R148, P0 ;  /* 0x0000000133357824 */ /* 0x000fe200000e0694 */
        /* <DEDUP_REMOVED lines=13> */
[----:B------:R-:W-:Y:S01]  /*4560*/  FMUL.FTZ R119, R130, R25 ;  /* 0x0000001982777220 */ /* 0x000fe20000410000 */
[----:B------:R-:W-:Y:S01]  /*4570*/  ISETP.GE.U32.AND P4, PT, R160, R24, PT ;  /* 0x00000018a000720c */ /* 0x000fe20003f86070 */
[----:B------:R-:W4:Y:S01]  /*4580*/  LDS.128 R40, [R104+0x10] ;  /* 0x0000100068287984 */ /* 0x000f220000000c00 */
        /* <DEDUP_REMOVED lines=10> */
[----:B------:R-:W4:Y:S01]  /*4630*/  MUFU.EX2 R119, R119 ;  /* 0x0000007700777308 */ /* 0x000f220000000800 */
[C---:B------:R-:W-:Y:S01]  /*4640*/  FMUL.FTZ R138, R130.reuse, R39 ;  /* 0x00000027828a7220 */ /* 0x040fe20000410000 */
[C---:B------:R-:W-:Y:S01]  /*4650*/  FMUL.FTZ R139, R130.reuse, R56 ;  /* 0x00000038828b7220 */ /* 0x040fe20000410000 */
[C---:B------:R-:W-:Y:S01]  /*4660*/  FMUL.FTZ R141, R130.reuse, R35 ;  /* 0x00000023828d7220 */ /* 0x040fe20000410000 */
[----:B------:R-:W-:-:S04]  /*4670*/  FMUL.FTZ R142, R130, R79 ;  /* 0x0000004f828e7220 */ /* 0x000fc80000410000 */
[----:B------:R-:W4:Y:S01]  /*4680*/  MUFU.EX2 R123, R123 ;  /* 0x0000007b007b7308 */ /* 0x000f220000000800 */
[----:B0-----:R-:W-:-:S04]  /*4690*/  SHF.L.U32 R109, R107, 0x4, RZ ;  /* 0x000000046b6d7819 */ /* 0x001fc800000006ff */
[CC--:B------:R-:W-:Y:S01]  /*46a0*/  ISETP.GE.U32.AND P2, PT, R109.reuse, R24.reuse, PT ;  /* 0x000000186d00720c */ /* 0x0c0fe20003f46070 */
[C---:B------:R-:W-:Y:S01]  /*46b0*/  VIADD R105, R109.reuse, 0x4 ;  /* 0x000000046d697836 */ /* 0x040fe20000000000 */
[C---:B------:R-:W-:Y:S01]  /*46c0*/  IADD3 R103, R109.reuse, 0x5, RZ ;  /* 0x000000056d677810 */ /* 0x040fe20007ffe0ff */
[----:B------:R-:W0:Y:S01]  /*46d0*/  MUFU.EX2 R129, R129 ;  /* 0x0000008100817308 */ /* 0x000e220000000800 */
[----:B------:R-:W-:Y:S02]  /*46e0*/  IADD3 R109, R109, 0x3, RZ ;  /* 0x000000036d6d7810 */ /* 0x000fe40007ffe0ff */
[-C--:B------:R-:W-:Y:S02]  /*46f0*/  ISETP.GE.U32.AND P0, PT, R103, R24.reuse, PT ;  /* 0x000000186700720c */ /* 0x080fe40003f06070 */
[----:B------:R-:W-:Y:S02]  /*4700*/  ISETP.GE.U32.AND P5, PT, R109, R24, PT ;  /* 0x000000186d00720c */ /* 0x000fe40003fa6070 */
[C---:B-1----:R-:W-:Y:S01]  /*4710*/  PRMT R116, R44.reuse, 0x7632, R116 ;  /* 0x000076322c747816 */ /* 0x042fe20000000074 */
[----:B------:R-:W1:Y:S01]  /*4720*/  MUFU.EX2 R117, R117 ;  /* 0x0000007500757308 */ /* 0x000e620000000800 */
[----:B------:R-:W-:Y:S01]  /*4730*/  SHF.L.U32 R118, R44, 0x10, RZ ;  /* 0x000000102c767819 */ /* 0x000fe200000006ff */
[----:B------:R-:W-:Y:S01]  /*4740*/  IMAD.U32 R124, R46, 0x10000, RZ ;  /* 0x000100002e7c7824 */ /* 0x000fe200078e00ff */
[----:B------:R-:W-:-:S02]  /*4750*/  PRMT R120, R45, 0x7632, R120 ;  /* 0x000076322d787816 */ /* 0x000fc40000000078 */
[----:B------:R-:W-:Y:S01]  /*4760*/  PRMT R122, R46, 0x7632, R122 ;  /* 0x000076322e7a7816 */ /* 0x000fe2000000007a */
[----:B------:R-:W-:Y:S01]  /*4770*/  FMUL.FTZ R118, R89, R118 ;  /* 0x0000007659767220 */ /* 0x000fe20000410000 */
[----:B------:R-:W-:Y:S01]  /*4780*/  SHF.L.U32 R126, R47, 0x10, RZ ;  /* 0x000000102f7e7819 */ /* 0x000fe200000006ff */
[----:B------:R-:W1:Y:S01]  /*4790*/  MUFU.EX2 R121, R121 ;  /* 0x0000007900797308 */ /* 0x000e620000000800 */
[----:B-----5:R-:W-:Y:S01]  /*47a0*/  FSEL R127, R127, 1, !P0 ;  /* 0x3f8000007f7f7808 */ /* 0x020fe20004000000 */
[----:B----4-:R-:W-:Y:S01]  /*47b0*/  IMAD.U32 R46, R42, 0x10000, RZ ;  /* 0x000100002a2e7824 */ /* 0x010fe200078e00ff */
[----:B------:R-:W-:Y:S01]  /*47c0*/  SHF.L.U32 R135, R45, 0x10, RZ ;  /* 0x000000102d877819 */ /* 0x000fe200000006ff */
[----:B------:R-:W-:Y:S01]  /*47d0*/  FMUL.FTZ R124, R87, R124 ;  /* 0x0000007c577c7220 */ /* 0x000fe20000410000 */
[----:B------:R-:W-:Y:S01]  /*47e0*/  SHF.L.U32 R128, R40, 0x10, RZ ;  /* 0x0000001028807819 */ /* 0x000fe200000006ff */
[----:B------:R-:W-:Y:S01]  /*47f0*/  FMUL.FTZ R46, R83, R46 ;  /* 0x0000002e532e7220 */ /* 0x000fe20000410000 */
[----:B------:R-:W-:Y:S01]  /*4800*/  FSEL R119, R119, 1, !P3 ;  /* 0x3f80000077777808 */ /* 0x000fe20005800000 */
[----:B------:R-:W-:Y:S01]  /*4810*/  FMUL.FTZ R135, R88, R135 ;  /* 0x0000008758877220 */ /* 0x000fe20000410000 */
[----:B------:R-:W4:Y:S01]  /*4820*/  MUFU.EX2 R125, R125 ;  /* 0x0000007d007d7308 */ /* 0x000f220000000800 */
[----:B------:R-:W-:-:S02]  /*4830*/  PRMT R44, R47, 0x7632, R44 ;  /* 0x000076322f2c7816 */ /* 0x000fc4000000002c */
[----:B------:R-:W-:Y:S02]  /*4840*/  PRMT R45, R40, 0x7632, R45 ;  /* 0x00007632282d7816 */ /* 0x000fe4000000002d */
[C---:B------:R-:W-:Y:S02]  /*4850*/  PRMT R40, R41.reuse, 0x7632, R40 ;  /* 0x0000763229287816 */ /* 0x040fe40000000028 */
[----:B------:R-:W-:Y:S01]  /*4860*/  SHF.L.U32 R47, R41, 0x10, RZ ;  /* 0x00000010292f7819 */ /* 0x000fe200000006ff */
[----:B------:R-:W-:Y:S01]  /*4870*/  MUFU.EX2 R131, R131 ;  /* 0x0000008300837308 */ /* 0x000fe20000000800 */
[----:B------:R-:W-:Y:S02]  /*4880*/  PRMT R41, R42, 0x7632, R41 ;  /* 0x000076322a297816 */ /* 0x000fe40000000029 */
[C---:B------:R-:W-:Y:S01]  /*4890*/  PRMT R42, R43.reuse, 0x7632, R42 ;  /* 0x000076322b2a7816 */ /* 0x040fe2000000002a */
[----:B------:R-:W-:Y:S01]  /*48a0*/  FMUL.FTZ R47, R84, R47 ;  /* 0x0000002f542f7220 */ /* 0x000fe20000410000 */
[----:B------:R-:W-:Y:S01]  /*48b0*/  SHF.L.U32 R43, R43, 0x10, RZ ;  /* 0x000000102b2b7819 */ /* 0x000fe200000006ff */
[----:B------:R-:W-:Y:S01]  /*48c0*/  IMAD.U32 R41, R41, 0x10000, RZ ;  /* 0x0001000029297824 */ /* 0x000fe200078e00ff */
[----:B------:R-:W-:Y:S01]  /*48d0*/  FSEL R123, R123, 1, !P5 ;  /* 0x3f8000007b7b7808 */ /* 0x000fe20006800000 */
[----:B------:R-:W-:Y:S01]  /*48e0*/  MUFU.EX2 R133, R133 ;  /* 0x0000008500857308 */ /* 0x000fe20000000800 */
[----:B0-----:R-:W-:Y:S01]  /*48f0*/  FSEL R129, R129, 1, !P1 ;  /* 0x3f80000081817808 */ /* 0x001fe20004800000 */
[----:B------:R-:W-:Y:S01]  /*4900*/  FMUL.FTZ R43, R82, R43 ;  /* 0x0000002b522b7220 */ /* 0x000fe20000410000 */
[----:B------:R-:W-:Y:S01]  /*4910*/  SHF.L.U32 R44, R44, 0x10, RZ ;  /* 0x000000102c2c7819 */ /* 0x000fe200000006ff */
[----:B------:R-:W-:Y:S01]  /*4920*/  FMUL.FTZ R41, R96, R41 ;  /* 0x0000002960297220 */ /* 0x000fe20000410000 */
[----:B------:R-:W-:-:S02]  /*4930*/  SHF.L.U32 R45, R45, 0x10, RZ ;  /* 0x000000102d2d7819 */ /* 0x000fc400000006ff */
[----:B------:R-:W-:Y:S01]  /*4940*/  SHF.L.U32 R40, R40, 0x10, RZ ;  /* 0x0000001028287819 */ /* 0x000fe200000006ff */
[----:B------:R-:W-:Y:S01]  /*4950*/  MUFU.EX2 R136, R136 ;  /* 0x0000008800887308 */ /* 0x000fe20000000800 */
[----:B------:R-:W-:Y:S01]  /*4960*/  SHF.L.U32 R42, R42, 0x10, RZ ;  /* 0x000000102a2a7819 */ /* 0x000fe200000006ff */
[----:B------:R-:W-:Y:S01]  /*4970*/  FMUL.FTZ R44, R93, R44 ;  /* 0x0000002c5d2c7220 */ /* 0x000fe20000410000 */
[----:B------:R-:W-:Y:S01]  /*4980*/  ISETP.GE.U32.AND P6, PT, R105, R24, PT ;  /* 0x000000186900720c */ /* 0x000fe20003fc6070 */
[----:B------:R-:W-:Y:S01]  /*4990*/  FMUL.FTZ R45, R94, R45 ;  /* 0x0000002d5e2d7220 */ /* 0x000fe20000410000 */
[----:B-1----:R-:W-:Y:S01]  /*49a0*/  FSEL R117, R117, 1, !P2 ;  /* 0x3f80000075757808 */ /* 0x002fe20005000000 */
[----:B------:R-:W-:Y:S01]  /*49b0*/  FMUL.FTZ R40, R95, R40 ;  /* 0x000000285f287220 */ /* 0x000fe20000410000 */
[----:B------:R-:W-:Y:S01]  /*49c0*/  FSEL R121, R121, 1, !P4 ;  /* 0x3f80000079797808 */ /* 0x000fe20006000000 */
[----:B------:R-:W-:Y:S01]  /*49d0*/  MUFU.EX2 R137, R137 ;  /* 0x0000008900897308 */ /* 0x000fe20000000800 */
[----:B------:R-:W-:Y:S01]  /*49e0*/  FSEL R124, R124, RZ, !P6 ;  /* 0x000000ff7c7c7208 */ /* 0x000fe20007000000 */
[----:B------:R-:W-:Y:S01]  /*49f0*/  FMUL.FTZ R42, R97, R42 ;  /* 0x0000002a612a7220 */ /* 0x000fe20000410000 */
[----:B----4-:R-:W-:-:S02]  /*4a00*/  FSEL R125, R125, 1, !P6 ;  /* 0x3f8000007d7d7808 */ /* 0x010fc40007000000 */
[----:B------:R-:W-:-:S03]  /*4a10*/  ISETP.GE.U32.AND P6, PT, R154, R24, PT ;  /* 0x000000189a00720c */ /* 0x000fc60003fc6070 */
[----:B------:R-:W0:Y:S01]  /*4a20*/  MUFU.EX2 R138, R138 ;  /* 0x0000008a008a7308 */ /* 0x000e220000000800 */
[----:B------:R-:W-:-:S07]  /*4a30*/  FSEL R145, R40, RZ, !P6 ;  /* 0x000000ff28917208 */ /* 0x000fce0007000000 */
[----:B------:R-:W-:Y:S08]  /*4a40*/  MUFU.EX2 R139, R139 ;  /* 0x0000008b008b7308 */ /* 0x000ff00000000800 */
[----:B------:R-:W-:Y:S01]  /*4a50*/  MUFU.EX2 R141, R141 ;  /* 0x0000008d008d7308 */ /* 0x000fe20000000800 */
[----:B0-----:R-:W-:-:S07]  /*4a60*/  FSEL R138, R138, 1, !P6 ;  /* 0x3f8000008a8a7808 */ /* 0x001fce0007000000 */
[----:B------:R-:W-:Y:S01]  /*4a70*/  MUFU.EX2 R142, R142 ;  /* 0x0000008e008e7308 */ /* 0x000fe20000000800 */
[----:B--2---:R-:W-:Y:S04]  /*4a80*/  STS.128 [R36+0x1080], R48 ;  /* 0x0010803024007388 */ /* 0x004fe80000000c00 */
[----:B---3--:R-:W-:Y:S01]  /*4a90*/  STS.128 [R36+0x1280], R52 ;  /* 0x0012803424007388 */ /* 0x008fe20000000c00 */
[----:B------:R-:W-:-:S03]  /*4aa0*/  NOP ;  /* 0x0000000000007918 */ /* 0x000fc60000000000 */
[----:B------:R-:W0:Y:S04]  /*4ab0*/  LDS.128 R48, [R104+0x1080] ;  /* 0x0010800068307984 */ /* 0x000e280000000c00 */
[----:B------:R1:W2:Y:S01]  /*4ac0*/  LDS.128 R52, [R104+0x1090] ;  /* 0x0010900068347984 */ /* 0x0002a20000000c00 */
[C---:B0-----:R-:W-:Y:S01]  /*4ad0*/  PRMT R109, R49.reuse, 0x7632, R109 ;  /* 0x00007632316d7816 */ /* 0x041fe2000000006d */
[----:B------:R-:W-:Y:S01]  /*4ae0*/  IMAD.U32 R105, R50, 0x10000, RZ ;  /* 0x0001000032697824 */ /* 0x000fe200078e00ff */
[----:B-1----:R-:W-:Y:S02]  /*4af0*/  SHF.L.U32 R104, R49, 0x10, RZ ;  /* 0x0000001031687819 */ /* 0x002fe400000006ff */
[----:B------:R-:W-:Y:S02]  /*4b00*/  SHF.L.U32 R49, R116, 0x10, RZ ;  /* 0x0000001074317819 */ /* 0x000fe400000006ff */
[----:B------:R-:W-:-:S02]  /*4b10*/  PRMT R108, R48, 0x7632, R108 ;  /* 0x00007632306c7816 */ /* 0x000fc4000000006c */
[----:B------:R-:W-:Y:S01]  /*4b20*/  SHF.L.U32 R103, R48, 0x10, RZ ;  /* 0x0000001030677819 */ /* 0x000fe200000006ff */
[----:B------:R-:W-:Y:S01]  /*4b30*/  FMUL.FTZ R49, R90, R49 ;  /* 0x000000315a317220 */ /* 0x000fe20000410000 */
[----:B------:R-:W-:Y:S02]  /*4b40*/  SHF.L.U32 R48, R120, 0x10, RZ ;  /* 0x0000001078307819 */ /* 0x000fe400000006ff */
[----:B------:R-:W-:Y:S02]  /*4b50*/  FSEL R116, R118, RZ, !P2 ;  /* 0x000000ff76747208 */ /* 0x000fe40005000000 */
[----:B------:R-:W-:Y:S01]  /*4b60*/  FSEL R118, R49, RZ, !P3 ;  /* 0x000000ff31767208 */ /* 0x000fe20005800000 */
[----:B------:R-:W-:Y:S02]  /*4b70*/  IMAD.U32 R49, R122, 0x10000, RZ ;  /* 0x000100007a317824 */ /* 0x000fe400078e00ff */
[----:B------:R-:W-:Y:S01]  /*4b80*/  FMUL.FTZ R48, R91, R48 ;  /* 0x000000305b307220 */ /* 0x000fe20000410000 */
[----:B------:R-:W-:Y:S01]  /*4b90*/  ISETP.GE.U32.AND P3, PT, R157, R24, PT ;  /* 0x000000189d00720c */ /* 0x000fe20003f66070 */
[----:B------:R-:W-:Y:S01]  /*4ba0*/  FMUL.FTZ R49, R92, R49 ;  /* 0x000000315c317220 */ /* 0x000fe20000410000 */
[----:B------:R-:W-:Y:S01]  /*4bb0*/  FSEL R120, R135, RZ, !P4 ;  /* 0x000000ff87787208 */ /* 0x000fe20006000000 */
[----:B------:R-:W-:Y:S01]  /*4bc0*/  FMUL.FTZ R135, R130, R33 ;  /* 0x0000002182877220 */ /* 0x000fe20000410000 */
[----:B------:R-:W-:Y:S01]  /*4bd0*/  FSEL R122, R48, RZ, !P5 ;  /* 0x000000ff307a7208 */ /* 0x000fe20006800000 */
[----:B------:R-:W-:Y:S01]  /*4be0*/  FMUL.FTZ R48, R86, R126 ;  /* 0x0000007e56307220 */ /* 0x000fe20000410000 */
[----:B------:R-:W-:Y:S01]  /*4bf0*/  FSEL R126, R49, RZ, !P0 ;  /* 0x000000ff317e7208 */ /* 0x000fe20004000000 */
[----:B------:R-:W-:Y:S01]  /*4c00*/  FMUL.FTZ R49, R85, R128 ;  /* 0x0000008055317220 */ /* 0x000fe20000410000 */
[----:B------:R-:W-:Y:S01]  /*4c10*/  ISETP.NE.AND P0, PT, R18, RZ, PT ;  /* 0x000000ff1200720c */ /* 0x000fe20003f05270 */
[----:B------:R-:W0:Y:S01]  /*4c20*/  MUFU.EX2 R135, R135 ;  /* 0x0000008700877308 */ /* 0x000e220000000800 */
[----:B------:R-:W-:-:S02]  /*4c30*/  FSEL R128, R48, RZ, !P1 ;  /* 0x000000ff30807208 */ /* 0x000fc40004800000 */
[----:B------:R-:W-:Y:S02]  /*4c40*/  FSEL R130, R49, RZ, !P3 ;  /* 0x000000ff31827208 */ /* 0x000fe40005800000 */
[-C--:B------:R-:W-:Y:S02]  /*4c50*/  ISETP.GE.U32.AND P5, PT, R155, R24.reuse, PT ;  /* 0x000000189b00720c */ /* 0x080fe40003fa6070 */
[----:B------:R-:W-:Y:S02]  /*4c60*/  ISETP.GE.U32.AND P1, PT, R153, R24, PT ;  /* 0x000000189900720c */ /* 0x000fe40003f26070 */
[----:B------:R-:W-:Y:S02]  /*4c70*/  PRMT R110, R50, 0x7632, R110 ;  /* 0x00007632326e7816 */ /* 0x000fe4000000006e */
[C---:B--2---:R-:W-:Y:S01]  /*4c80*/  PRMT R114, R54.reuse, 0x7632, R114 ;  /* 0x0000763236727816 */ /* 0x044fe20000000072 */
[----:B------:R-:W-:Y:S01]  /*4c90*/  IMAD.U32 R54, R54, 0x10000, RZ ;  /* 0x0001000036367824 */ /* 0x000fe200078e00ff */
[----:B------:R-:W-:Y:S01]  /*4ca0*/  @P0 LEA R48, R98, UR4, 0x3 ;  /* 0x0000000462300c11 */ /* 0x000fe2000f8e18ff */
[----:B------:R-:W-:Y:S01]  /*4cb0*/  IMAD.U32 R110, R110, 0x10000, RZ ;  /* 0x000100006e6e7824 */ /* 0x000fe200078e00ff */
[----:B------:R-:W-:Y:S01]  /*4cc0*/  FSEL R131, R131, 1, !P3 ;  /* 0x3f80000083837808 */ /* 0x000fe20005800000 */
[----:B------:R-:W-:Y:S01]  /*4cd0*/  IMAD.U32 R114, R114, 0x10000, RZ ;  /* 0x0001000072727824 */ /* 0x000fe200078e00ff */
[----:B------:R-:W-:-:S02]  /*4ce0*/  FSEL R132, R47, RZ, !P5 ;  /* 0x000000ff2f847208 */ /* 0x000fc40006800000 */
[----:B------:R-:W1:Y:S01]  /*4cf0*/  @P0 LDS.64 R48, [R48+0x2140] ;  /* 0x0021400030300984 */ /* 0x000e620000000a00 */
[----:B------:R-:W-:Y:S02]  /*4d00*/  FSEL R133, R133, 1, !P5 ;  /* 0x3f80000085857808 */ /* 0x000fe40006800000 */
[----:B------:R-:W-:Y:S02]  /*4d10*/  FSEL R134, R46, RZ, !P1 ;  /* 0x000000ff2e867208 */ /* 0x000fe40004800000 */
[----:B0-----:R-:W-:Y:S02]  /*4d20*/  FSEL R135, R135, 1, !P1 ;  /* 0x3f80000087877808 */ /* 0x001fe40004800000 */
[----:B------:R-:W-:Y:S02]  /*4d30*/  PRMT R111, R51, 0x7632, R111 ;  /* 0x00007632336f7816 */ /* 0x000fe4000000006f */
[----:B------:R-:W-:Y:S02]  /*4d40*/  PRMT R112, R52, 0x7632, R112 ;  /* 0x0000763234707816 */ /* 0x000fe40000000070 */
[----:B------:R-:W-:-:S02]  /*4d50*/  PRMT R113, R53, 0x7632, R113 ;  /* 0x0000763235717816 */ /* 0x000fc40000000071 */
[----:B------:R-:W-:Y:S02]  /*4d60*/  PRMT R115, R55, 0x7632, R115 ;  /* 0x0000763237737816 */ /* 0x000fe40000000073 */
[-C--:B------:R-:W-:Y:S02]  /*4d70*/  ISETP.GE.U32.AND P2, PT, R158, R24.reuse, PT ;  /* 0x000000189e00720c */ /* 0x080fe40003f46070 */
[-C--:B------:R-:W-:Y:S02]  /*4d80*/  ISETP.GE.U32.AND P4, PT, R156, R24.reuse, PT ;  /* 0x000000189c00720c */ /* 0x080fe40003f86070 */
[-C--:B------:R-:W-:Y:S02]  /*4d90*/  ISETP.GE.U32.AND P3, PT, R152, R24.reuse, PT ;  /* 0x000000189800720c */ /* 0x080fe40003f66070 */
[-C--:B------:R-:W-:Y:S02]  /*4da0*/  ISETP.GE.U32.AND P5, PT, R151, R24.reuse, PT ;  /* 0x000000189700720c */ /* 0x080fe40003fa6070 */
[----:B------:R-:W-:-:S02]  /*4db0*/  ISETP.GE.U32.AND P1, PT, R150, R24, PT ;  /* 0x000000189600720c */ /* 0x000fc40003f26070 */
[----:B------:R-:W-:Y:S02]  /*4dc0*/  SHF.L.U32 R106, R51, 0x10, RZ ;  /* 0x00000010336a7819 */ /* 0x000fe400000006ff */
[----:B------:R-:W-:Y:S02]  /*4dd0*/  SHF.L.U32 R52, R52, 0x10, RZ ;  /* 0x0000001034347819 */ /* 0x000fe400000006ff */
[----:B------:R-:W-:Y:S02]  /*4de0*/  SHF.L.U32 R53, R53, 0x10, RZ ;  /* 0x0000001035357819 */ /* 0x000fe400000006ff */
[----:B------:R-:W-:Y:S02]  /*4df0*/  SHF.L.U32 R55, R55, 0x10, RZ ;  /* 0x0000001037377819 */ /* 0x000fe400000006ff */
[----:B------:R-:W-:Y:S02]  /*4e00*/  FSEL R136, R136, 1, !P2 ;  /* 0x3f80000088887808 */ /* 0x000fe40005000000 */
[----:B------:R-:W-:-:S02]  /*4e10*/  FSEL R137, R137, 1, !P4 ;  /* 0x3f80000089897808 */ /* 0x000fc40006000000 */
[----:B------:R-:W-:Y:S02]  /*4e20*/  FSEL R139, R139, 1, !P3 ;  /* 0x3f8000008b8b7808 */ /* 0x000fe40005800000 */
[----:B------:R-:W-:Y:S02]  /*4e30*/  FSEL R140, R43, RZ, !P5 ;  /* 0x000000ff2b8c7208 */ /* 0x000fe40006800000 */
[----:B------:R-:W-:Y:S02]  /*4e40*/  FSEL R141, R141, 1, !P5 ;  /* 0x3f8000008d8d7808 */ /* 0x000fe40006800000 */
[----:B------:R-:W-:Y:S02]  /*4e50*/  FSEL R142, R142, 1, !P1 ;  /* 0x3f8000008e8e7808 */ /* 0x000fe40004800000 */
[----:B------:R-:W-:Y:S02]  /*4e60*/  FSEL R143, R44, RZ, !P2 ;  /* 0x000000ff2c8f7208 */ /* 0x000fe40005000000 */
[----:B------:R-:W-:-:S02]  /*4e70*/  FSEL R144, R45, RZ, !P4 ;  /* 0x000000ff2d907208 */ /* 0x000fc40006000000 */
[----:B------:R-:W-:Y:S02]  /*4e80*/  FSEL R146, R41, RZ, !P3 ;  /* 0x000000ff29927208 */ /* 0x000fe40005800000 */
[----:B------:R-:W-:Y:S02]  /*4e90*/  FSEL R147, R42, RZ, !P1 ;  /* 0x000000ff2a937208 */ /* 0x000fe40004800000 */
[----:B------:R-:W-:Y:S02]  /*4ea0*/  SHF.L.U32 R108, R108, 0x10, RZ ;  /* 0x000000106c6c7819 */ /* 0x000fe400000006ff */
[----:B------:R-:W-:Y:S02]  /*4eb0*/  SHF.L.U32 R109, R109, 0x10, RZ ;  /* 0x000000106d6d7819 */ /* 0x000fe400000006ff */
[----:B------:R-:W-:Y:S02]  /*4ec0*/  SHF.L.U32 R111, R111, 0x10, RZ ;  /* 0x000000106f6f7819 */ /* 0x000fe400000006ff */
[----:B------:R-:W-:-:S02]  /*4ed0*/  SHF.L.U32 R112, R112, 0x10, RZ ;  /* 0x0000001070707819 */ /* 0x000fc400000006ff */
[----:B------:R-:W-:Y:S02]  /*4ee0*/  SHF.L.U32 R113, R113, 0x10, RZ ;  /* 0x0000001071717819 */ /* 0x000fe400000006ff */
[----:B------:R-:W-:Y:S01]  /*4ef0*/  SHF.L.U32 R115, R115, 0x10, RZ ;  /* 0x0000001073737819 */ /* 0x000fe200000006ff */
[----:B-1----:R-:W-:Y:S06]  /*4f00*/  @P0 BRA `(.L_x_5416) ;  /* 0x00000000007c0947 */ /* 0x002fec0003800000 */
        /* <DEDUP_REMOVED lines=21> */
.L_x_5417:
        /* <DEDUP_REMOVED lines=9> */
[----:B------:R0:W5:Y:S04]  /*50f0*/  LDG.E R49, desc[UR6][R40.64] ;  /* 0x0000000628317981 */ /* 0x000168000c1e1900 */
.L_x_5416:
        /* <DEDUP_REMOVED lines=68> */
[----:B------:R-:W0:Y:S04]  /*5540*/  LDS.128 R40, [UR4+0x2100] ;  /* 0x00210004ff287984 */ /* 0x000e280008000c00 */
[----:B------:R-:W1:Y:S01]  /*5550*/  LDS.128 R44, [UR4+0x2110] ;  /* 0x00211004ff2c7984 */ /* 0x000e620008000c00 */
[-C--:B0-----:R-:W-:Y:S01]  /*5560*/  FFMA.FTZ R43, R41, R42.reuse, R43 ;  /* 0x0000002a292b7223 */ /* 0x081fe2000001002b */
[----:B------:R-:W-:-:S03]  /*5570*/  FMUL.FTZ R42, R40, R42 ;  /* 0x0000002a282a7220 */ /* 0x000fc60000410000 */
[C---:B-1----:R-:W-:Y:S01]  /*5580*/  FFMA.FTZ R45, R43.reuse, R44, R45 ;  /* 0x0000002c2b2d7223 */ /* 0x042fe2000001002d */
        /* <DEDUP_REMOVED lines=8> */
[----:B------:R-:W-:Y:S02]  /*5610*/  @P3 MOV R40, R48 ;  /* 0x0000003000283202 */ /* 0x000fe40000000f00 */
[----:B------:R-:W-:Y:S01]  /*5620*/  @P1 FMUL.FTZ R43, R50, R43 ;  /* 0x0000002b322b1220 */ /* 0x000fe20000410000 */
[----:B------:R-:W-:Y:S01]  /*5630*/  @P3 MOV R51, R41 ;  /* 0x0000002900333202 */ /* 0x000fe20000000f00 */
[----:B-----5:R-:W-:-:S03]  /*5640*/  @P3 IMAD.MOV.U32 R41, RZ, RZ, R49 ;  /* 0x000000ffff293224 */ /* 0x020fc600078e0031 */
        /* <DEDUP_REMOVED lines=8> */
.L_x_5419:
[----:B------:R-:W-:Y:S05]  /*56d0*/  BSYNC B0 ;  /* 0x0000000000007941 */ /* 0x000fea0003800000 */
.L_x_5418:
        /* <DEDUP_REMOVED lines=30> */
[----:B------:R-:W-:-:S05]  /*58c0*/  VIADD R43, R16, 0xffffffff ;  /* 0xffffffff102b7836 */ /* 0x000fca0000000000 */
        /* <DEDUP_REMOVED lines=13> */
.L_x_5422:
[----:B------:R-:W-:-:S05]  /*59a0*/  VIADD R43, R16, 0xffffffff ;  /* 0xffffffff102b7836 */ /* 0x000fca0000000000 */
        /* <DEDUP_REMOVED lines=30> */
.L_x_5423:
[----:B------:R1:W5:Y:S02]  /*5b90*/  LDG.E R43, desc[UR6][R72.64] ;  /* 0x00000006482b7981 */ /* 0x000364000c1e1900 */
.L_x_5424:
[----:B-----5:R-:W-:-:S05]  /*5ba0*/  IMAD.WIDE R42, R43, 0x4, R68 ;  /* 0x000000042b2a7825 */ /* 0x020fca00078e0244 */
[----:B------:R2:W3:Y:S01]  /*5bb0*/  LDG.E R47, desc[UR6][R42.64] ;  /* 0x000000062a2f7981 */ /* 0x0004e2000c1e1900 */
[----:B------:R-:W-:Y:S01]  /*5bc0*/  MOV R44, R0 ;  /* 0x00000000002c7202 */ /* 0x000fe20000000f00 */
[----:B------:R-:W-:Y:S02]  /*5bd0*/  IMAD.MOV.U32 R45, RZ, RZ, R2 ;  /* 0x000000ffff2d7224 */ /* 0x000fe400078e0002 */
[----:B------:R-:W-:-:S04]  /*5be0*/  IMAD R99, R99, UR14, RZ ;  /* 0x0000000e63637c24 */ /* 0x000fc8000f8e02ff */
        /* <DEDUP_REMOVED lines=12> */
.L_x_5421:
[----:B------:R-:W-:Y:S05]  /*5cb0*/  BSYNC B0 ;  /* 0x0000000000007941 */ /* 0x000fea0003800000 */
.L_x_5420:
        /* <DEDUP_REMOVED lines=19> */
.L_x_5415:
[----:B------:R-:W-:Y:S01]  /*5df0*/  BAR.SYNC.DEFER_BLOCKING 0x0 ;  /* 0x0000000000007b1d */ /* 0x000fe20000010000 */
[----:B------:R-:W-:Y:S01]  /*5e00*/  IMAD R25, R17, 0x2, R20 ;  /* 0x0000000211197824 */ /* 0x000fe200078e0214 */
[----:B------:R-:W-:Y:S01]  /*5e10*/  F2FP.BF16.F32.PACK_AB R31, R81, R80 ;  /* 0x00000050511f723e */ /* 0x000fe200000010ff */
[----:B------:R-:W-:Y:S01]  /*5e20*/  IMAD.WIDE R8, R24, 0x2, R8 ;  /* 0x0000000218087825 */ /* 0x000fe200078e0208 */
[----:B------:R-:W-:-:S04]  /*5e30*/  F2FP.BF16.F32.PACK_AB R30, R78, R77 ;  /* 0x0000004d4e1e723e */ /* 0x000fc800000010ff */
[----:B------:R-:W4:Y:S01]  /*5e40*/  S2UR UR5, SR_CTAID.X ;  /* 0x00000000000579c3 */ /* 0x000f220000002500 */
[----:B------:R-:W-:Y:S01]  /*5e50*/  F2FP.BF16.F32.PACK_AB R29, R76, R67 ;  /* 0x000000434c1d723e */ /* 0x000fe200000010ff */
[----:B------:R-:W5:Y:S01]  /*5e60*/  S2R R46, SR_CTAID.Y ;  /* 0x00000000002e7919 */ /* 0x000f620000002600 */
[----:B------:R-:W-:Y:S01]  /*5e70*/  F2FP.BF16.F32.PACK_AB R28, R62, R57 ;  /* 0x000000393e1c723e */ /* 0x000fe200000010ff */
[----:B------:R-:W-:Y:S01]  /*5e80*/  IMAD.WIDE R10, R24, 0x2, R10 ;  /* 0x00000002180a7825 */ /* 0x000fe200078e020a */
[----:B------:R-:W-:Y:S02]  /*5e90*/  F2FP.BF16.F32.PACK_AB R35, R66, R61 ;  /* 0x0000003d4223723e */ /* 0x000fe400000010ff */
[----:B------:R-:W-:Y:S01]  /*5ea0*/  F2FP.BF16.F32.PACK_AB R34, R65, R60 ;  /* 0x0000003c4122723e */ /* 0x000fe200000010ff */
[----:B--23--:R-:W2:Y:S01]  /*5eb0*/  LDC.64 R42, c[0x0][0x2c0] ;  /* 0x0000b000ff2a7b82 */ /* 0x00cea20000000a00 */
[----:B------:R-:W-:Y:S02]  /*5ec0*/  F2FP.BF16.F32.PACK_AB R33, R64, R59 ;  /* 0x0000003b4021723e */ /* 0x000fe400000010ff */
[----:B------:R-:W-:-:S02]  /*5ed0*/  LEA R25, R25, UR4, 0x4 ;  /* 0x0000000419197c11 */ /* 0x000fc4000f8e20ff */
[----:B------:R-:W-:Y:S02]  /*5ee0*/  F2FP.BF16.F32.PACK_AB R32, R63, R58 ;  /* 0x0000003a3f20723e */ /* 0x000fe400000010ff */
        /* <DEDUP_REMOVED lines=11> */
[C---:B--2---:R-:W-:Y:S01]  /*5fa0*/  IMAD.WIDE.U32 R26, R42.reuse, UR5, R26 ;  /* 0x000000052a1a7c25 */ /* 0x044fe2000f8e001a */
[----:B------:R-:W2:Y:S03]  /*5fb0*/  LDS.128 R36, [R36+0x200] ;  /* 0x0002000024247984 */ /* 0x000ea60000000c00 */
[----:B------:R-:W-:Y:S01]  /*5fc0*/  IMAD R40, R42, UR4, RZ ;  /* 0x000000042a287c24 */ /* 0x000fe2000f8e02ff */
[----:B-----5:R-:W-:-:S03]  /*5fd0*/  SHF.R.S32.HI R25, RZ, 0x1f, R46 ;  /* 0x0000001fff197819 */ /* 0x020fc6000001142e */
[----:B------:R-:W-:Y:S01]  /*5fe0*/  IMAD R41, R43, UR5, R40 ;  /* 0x000000052b297c24 */ /* 0x000fe2000f8e0228 */
[----:B------:R-:W-:Y:S02]  /*5ff0*/  ULDC.64 UR4, c[0x0][0x2c8] ;  /* 0x0000b20000047ab9 */ /* 0x000fe40000000a00 */
[----:B------:R-:W-:Y:S02]  /*6000*/  IMAD R25, R25, UR4, RZ ;  /* 0x0000000419197c24 */ /* 0x000fe4000f8e02ff */
[----:B------:R-:W-:Y:S02]  /*6010*/  IADD3 R27, R27, R41, RZ ;  /* 0x000000291b1b7210 */ /* 0x000fe40007ffe0ff */
[C---:B------:R-:W-:Y:S02]  /*6020*/  IMAD R25, R46.reuse, UR5, R25 ;  /* 0x000000052e197c24 */ /* 0x040fe4000f8e0219 */
[----:B------:R-:W-:-:S05]  /*6030*/  IMAD.WIDE.U32 R26, R46, UR4, R26 ;  /* 0x000000042e1a7c25 */ /* 0x000fca000f8e001a */
[----:B------:R-:W-:Y:S02]  /*6040*/  IADD3 R27, R27, R25, RZ ;  /* 0x000000191b1b7210 */ /* 0x000fe40007ffe0ff */
[----:B---3--:R-:W-:-:S04]  /*6050*/  LEA R32, P0, R26, R44, 0x1 ;  /* 0x0000002c1a207211 */ /* 0x008fc800078008ff */
[----:B------:R-:W-:Y:S02]  /*6060*/  LEA.HI.X R27, R26, R45, R27, 0x1, P0 ;  /* 0x0000002d1a1b7211 */ /* 0x000fe400000f0c1b */
[----:B------:R-:W-:-:S05]  /*6070*/  IADD3 R26, P0, R32, R149, RZ ;  /* 0x00000095201a7210 */ /* 0x000fca0007f1e0ff */
[----:B------:R-:W-:Y:S01]  /*6080*/  IMAD.X R27, R27, 0x1, R148, P0 ;  /* 0x000000011b1b7824 */ /* 0x000fe200000e0694 */
[----:B------:R-:W-:-:S04]  /*6090*/  ISETP.GE.AND P0, PT, R18, R16, PT ;  /* 0x000000101200720c */ /* 0x000fc80003f06270 */
[----:B0-----:R0:W-:Y:S04]  /*60a0*/  STG.E.128 desc[UR6][R26.64], R28 ;  /* 0x0000001c1a007986 */ /* 0x0011e8000c101d06 */
[----:B--2---:R0:W-:Y:S05]  /*60b0*/  STG.E.128 desc[UR6][R26.64+0x200], R36 ;  /* 0x000200241a007986 */ /* 0x0041ea000c101d06 */
[----:B------:R-:W-:Y:S05]  /*60c0*/  @!P0 BRA `(.L_x_5426) ;  /* 0xffffffb000f08947 */ /* 0x000fea000383ffff */
[----:B------:R-:W-:Y:S05]  /*60d0*/  EXIT ;  /* 0x000000000000794d */ /* 0x000fea0003800000 */
.L_x_5427:
        /* <DEDUP_REMOVED lines=10> */
.L_x_8734:


//--------------------- .text._Z25selective_scan_fwd_kernelI32Selective_Scan_fwd_kernel_traitsILi128ELi16ELi1ELb1ELb1ELb1ELb0ELb1EN3c108BFloat16EffEEv13SSMParamsBase --------------------------
	.section	.text._Z25selective_scan_fwd_kernelI32Selective_Scan_fwd_kernel_traitsILi128ELi16ELi1ELb1ELb1ELb1ELb0ELb1EN3c108BFloat16EffEEv13SSMParamsBase,"ax",@progbits
	.align	128
        .global         _Z25selective_scan_fwd_kernelI32Selective_Scan_fwd_kernel_traitsILi128ELi16ELi1ELb1ELb1ELb1ELb0ELb1EN3c108BFloat16EffEEv13SSMParamsBase
        .type           _Z25selective_scan_fwd_kernelI32Selective_Scan_fwd_kernel_traitsILi128ELi16ELi1ELb1ELb1ELb1ELb0ELb1EN3c108BFloat16EffEEv13SSMParamsBase,@function
        .size           _Z25selective_scan_fwd_kernelI32Selective_Scan_fwd_kernel_traitsILi128ELi16ELi1ELb1ELb1ELb1ELb0ELb1EN3c108BFloat16EffEEv13SSMParamsBase,(.L_x_8735 - _Z25selective_scan_fwd_kernelI32Selective_Scan_fwd_kernel_traitsILi128ELi16ELi1ELb1ELb1ELb1ELb0ELb1EN3c108BFloat16EffEEv13SSMParamsBase)
        .other          _Z25selective_scan_fwd_kernelI32Selective_Scan_fwd_kernel_traitsILi128ELi16ELi1ELb1ELb1ELb1ELb0ELb1EN3c108BFloat16EffEEv13SSMParamsBase,@"STO_CUDA_ENTRY STV_DEFAULT"
_Z25selective_scan_fwd_kernelI32Selective_Scan_fwd_kernel_traitsILi128ELi16ELi1ELb1ELb1ELb1ELb0ELb1EN3c108BFloat16EffEEv13SSMParamsBase:
.text._Z25selective_scan_fwd_kernelI32Selective_Scan_fwd_kernel_traitsILi128ELi16ELi1ELb1ELb1ELb1ELb0ELb1EN3c108BFloat16EffEEv13SSMParamsBase:
        /* <DEDUP_REMOVED lines=40> */
.L_x_5428:
        /* <DEDUP_REMOVED lines=35> */
.L_x_5429:
        /* <DEDUP_REMOVED lines=12> */
.L_x_5430:
        /* <DEDUP_REMOVED lines=200> */
.L_x_5431:
        /* <DEDUP_REMOVED lines=19> */
.L_x_5432:
        /* <DEDUP_REMOVED lines=13> */
.L_x_5478:
        /* <DEDUP_REMOVED lines=335> */
.L_x_5434:
[----:B------:R-:W-:Y:S05]  /*28e0*/  BSYNC B0 ;  /* 0x0000000000007941 */ /* 0x000fea0003800000 */
.L_x_5433:
        /* <DEDUP_REMOVED lines=37> */
.L_x_5436:
[----:B------:R-:W-:Y:S05]  /*2b40*/  BSYNC B0 ;  /* 0x0000000000007941 */ /* 0x000fea0003800000 */
.L_x_5435:
        /* <DEDUP_REMOVED lines=37> */
.L_x_5438:
[----:B------:R-:W-:Y:S05]  /*2da0*/  BSYNC B0 ;  /* 0x0000000000007941 */ /* 0x000fea0003800000 */
.L_x_5437:
        /* <DEDUP_REMOVED lines=37> */
.L_x_5440:
[----:B------:R-:W-:Y:S05]  /*3000*/  BSYNC B0 ;  /* 0x0000000000007941 */ /* 0x000fea0003800000 */
.L_x_5439:
        /* <DEDUP_REMOVED lines=37> */
.L_x_5442:
[----:B------:R-:W-:Y:S05]  /*3260*/  BSYNC B0 ;  /* 0x0000000000007941 */ /* 0x000fea0003800000 */
.L_x_5441:
        /* <DEDUP_REMOVED lines=37> */
.L_x_5444:
[----:B------:R-:W-:Y:S05]  /*34c0*/  BSYNC B0 ;  /* 0x0000000000007941 */ /* 0x000fea0003800000 */
.L_x_5443:
        /* <DEDUP_REMOVED lines=37> */
.L_x_5446:
[----:B------:R-:W-:Y:S05]  /*3720*/  BSYNC B0 ;  /* 0x0000000000007941 */ /* 0x000fea0003800000 */
.L_x_5445:
        /* <DEDUP_REMOVED lines=37> */
.L_x_5448:
[----:B------:R-:W-:Y:S05]  /*3980*/  BSYNC B0 ;  /* 0x0000000000007941 */ /* 0x000fea0003800000 */
.L_x_5447:
        /* <DEDUP_REMOVED lines=37> */
.L_x_5450:
[----:B------:R-:W-:Y:S05]  /*3be0*/  BSYNC B0 ;  /* 0x0000000000007941 */ /* 0x000fea0003800000 */
.L_x_5449:
        /* <DEDUP_REMOVED lines=37> */
.L_x_5452:
[----:B------:R-:W-:Y:S05]  /*3e40*/  BSYNC B0 ;  /* 0x0000000000007941 */ /* 0x000fea0003800000 */
.L_x_5451:
        /* <DEDUP_REMOVED lines=39> */
.L_x_5454:
[----:B------:R-:W-:Y:S05]  /*40c0*/  BSYNC B0 ;  /* 0x0000000000007941 */ /* 0x000fea0003800000 */
.L_x_5453:
        /* <DEDUP_REMOVED lines=41> */
.L_x_5456:
[----:B------:R-:W-:Y:S05]  /*4360*/  BSYNC B0 ;  /* 0x0000000000007941 */ /* 0x000fea0003800000 */
.L_x_5455:
        /* <DEDUP_REMOVED lines=42> */
.L_x_5458:
[----:B------:R-:W-:Y:S05]  /*4610*/  BSYNC B0 ;  /* 0x0000000000007941 */ /* 0x000fea0003800000 */
.L_x_5457:
        /* <DEDUP_REMOVED lines=42> */
.L_x_5460:
[----:B------:R-:W-:Y:S05]  /*48c0*/  BSYNC B0 ;  /* 0x0000000000007941 */ /* 0x000fea0003800000 */
.L_x_5459:
        /* <DEDUP_REMOVED lines=42> */
.L_x_5462:
[----:B------:R-:W-:Y:S05]  /*4b70*/  BSYNC B0 ;  /* 0x0000000000007941 */ /* 0x000fea0003800000 */
.L_x_5461:
        /* <DEDUP_REMOVED lines=42> */
.L_x_5464:
[----:B------:R-:W-:Y:S05]  /*4e20*/  BSYNC B0 ;  /* 0x0000000000007941 */ /* 0x000fea0003800000 */
.L_x_5463:
        /* <DEDUP_REMOVED lines=43> */
.L_x_5475:
        /* <DEDUP_REMOVED lines=437> */
.L_x_5467:
        /* <DEDUP_REMOVED lines=10> */
.L_x_5466:
        /* <DEDUP_REMOVED lines=93> */
.L_x_5469:
[----:B------:R-:W-:Y:S05]  /*72a0*/  BSYNC B0 ;  /* 0x0000000000007941 */ /* 0x000fea0003800000 */
.L_x_5468:
        /* <DEDUP_REMOVED lines=46> */
.L_x_5472:
        /* <DEDUP_REMOVED lines=32> */
.L_x_5473:
[----:B------:R1:W5:Y:S02]  /*7790*/  LDG.E R43, desc[UR6][R78.64] ;  /* 0x000000064e2b7981 */ /* 0x000364000c1e1900 */
.L_x_5474:
        /* <DEDUP_REMOVED lines=17> */
.L_x_5471:
[----:B------:R-:W-:Y:S05]  /*78b0*/  BSYNC B0 ;  /* 0x0000000000007941 */ /* 0x000fea0003800000 */
.L_x_5470:
        /* <DEDUP_REMOVED lines=19> */
.L_x_5465:
        /* <DEDUP_REMOVED lines=79> */
.L_x_5477:
[----:B------:R-:W-:Y:S05]  /*7ee0*/  BSYNC B0 ;  /* 0x0000000000007941 */ /* 0x000fea0003800000 */
.L_x_5476:
        /* <DEDUP_REMOVED lines=73> */
.L_x_5479:
        /* <DEDUP_REMOVED lines=16> */
.L_x_8735:


//--------------------- .text._Z25selective_scan_fwd_kernelI32Selective_Scan_fwd_kernel_traitsILi128ELi16ELi1ELb1ELb1ELb1ELb1ELb0EN3c108BFloat16EffEEv13SSMParamsBase --------------------------
	.section	.text._Z25selective_scan_fwd_kernelI32Selective_Scan_fwd_kernel_traitsILi128ELi16ELi1ELb1ELb1ELb1ELb1ELb0EN3c108BFloat16EffEEv13SSMParamsBase,"ax",@progbits
	.align	128
        .global         _Z25selective_scan_fwd_kernelI32Selective_Scan_fwd_kernel_traitsILi128ELi16ELi1ELb1ELb1ELb1ELb1ELb0EN3c108BFloat16EffEEv13SSMParamsBase
        .type           _Z25selective_scan_fwd_kernelI32Selective_Scan_fwd_kernel_traitsILi128ELi16ELi1ELb1ELb1ELb1ELb1ELb0EN3c108BFloat16EffEEv13SSMParamsBase,@function
        .size           _Z25selective_scan_fwd_kernelI32Selective_Scan_fwd_kernel_traitsILi128ELi16ELi1ELb1ELb1ELb1ELb1ELb0EN3c108BFloat16EffEEv13SSMParamsBase,(.L_x_8736 - _Z25selective_scan_fwd_kernelI32Selective_Scan_fwd_kernel_traitsILi128ELi16ELi1ELb1ELb1ELb1ELb1ELb0EN3c108BFloat16EffEEv13SSMParamsBase)
        .other          _Z25selective_scan_fwd_kernelI32Selective_Scan_fwd_kernel_traitsILi128ELi16ELi1ELb1ELb1ELb1ELb1ELb0EN3c108BFloat16EffEEv13SSMParamsBase,@"STO_CUDA_ENTRY STV_DEFAULT"
_Z25selective_scan_fwd_kernelI32Selective_Scan_fwd_kernel_traitsILi128ELi16ELi1ELb1ELb1ELb1ELb1ELb0EN3c108BFloat16EffEEv13SSMParamsBase:
.text._Z25selective_scan_fwd_kernelI32Selective_Scan_fwd_kernel_traitsILi128ELi16ELi1ELb1ELb1ELb1ELb1ELb0EN3c108BFloat16EffEEv13SSMParamsBase:
        /* <DEDUP_REMOVED lines=10> */
[----:B------:R-:W-:Y:S01]  /*00a0*/  ISETP.NE.AND.EX P1, PT, R3, RZ, PT, P1 ;  /* 0x000000ff0300720c */ /* 0x000fe20003f25310 */
[----:B--2---:R-:W-:-:S12]  /*00b0*/  IMAD.MOV.U32 R8, RZ, RZ, R0 ;  /* 0x000000ffff087224 */ /* 0x004fd800078e0000 */
        /* <DEDUP_REMOVED lines=27> */
.L_x_5480:
        /* <DEDUP_REMOVED lines=22> */
[----:B------:R-:W-:Y:S01]  /*03d0*/  MOV R2, R8 ;  /* 0x0000000800027202 */ /* 0x000fe20000000f00 */
[----:B------:R-:W-:-:S03]  /*03e0*/  @P5 IMAD.MOV.U32 R25, RZ, RZ, R6 ;  /* 0x000000ffff195224 */ /* 0x000fc600078e0006 */
        /* <DEDUP_REMOVED lines=14> */
.L_x_5481:
        /* <DEDUP_REMOVED lines=12> */
.L_x_5482:
        /* <DEDUP_REMOVED lines=8> */
[----:B------:R-:W-:Y:S01]  /*0610*/  IMAD.MOV.U32 R26, RZ, RZ, RZ ;  /* 0x000000ffff1a7224 */ /* 0x000fe200078e00ff */
[----:B------:R-:W-:Y:S01]  /*0620*/  ULDC.64 UR8, c[0x0][0x250] ;  /* 0x0000940000087ab9 */ /* 0x000fe20000000a00 */
        /* <DEDUP_REMOVED lines=28> */
[----:B------:R-:W-:Y:S01]  /*07f0*/  @P1 IMAD.MOV.U32 R15, RZ, RZ, R13 ;  /* 0x000000ffff0f1224 */ /* 0x000fe200078e000d */
[----:B------:R-:W-:-:S03]  /*0800*/  @P1 MOV R16, R14 ;  /* 0x0000000e00101202 */ /* 0x000fc60000000f00 */
[----:B------:R-:W3:Y:S08]  /*0810*/  LDC.64 R40, c[0x0][0x390] ;  /* 0x0000e400ff287b82 */ /* 0x000ef00000000a00 */
[----:B------:R-:W1:Y:S01]  /*0820*/  LDC.64 R36, c[0x0][0x378] ;  /* 0x0000de00ff247b82 */ /* 0x000e620000000a00 */
[----:B0-----:R-:W-:-:S04]  /*0830*/  @!P6 LEA R8, P1, R0, R15, 0x2 ;  /* 0x0000000f0008e211 */ /* 0x001fc800078210ff */
[----:B------:R-:W-:-:S03]  /*0840*/  @!P6 LEA.HI.X R9, R0, R16, R5, 0x2, P1 ;  /* 0x000000100009e211 */ /* 0x000fc600008f1405 */
[----:B------:R-:W0:Y:S01]  /*0850*/  LDC R16, c[0x0][0x224] ;  /* 0x00008900ff107b82 */ /* 0x000e220000000800 */
[----:B------:R-:W-:Y:S01]  /*0860*/  @P3 LEA R10, P2, R44, R10, 0x2 ;  /* 0x0000000a2c0a3211 */ /* 0x000fe200078410ff */
[----:B------:R-:W5:Y:S01]  /*0870*/  @!P6 LDG.E R26, desc[UR6][R8.64] ;  /* 0x00000006081ae981 */ /* 0x000f62000c1e1900 */
[----:B------:R-:W-:-:S05]  /*0880*/  CS2R R42, SRZ ;  /* 0x00000000002a7805 */ /* 0x000fca000001ff00 */
[----:B------:R-:W1:Y:S01]  /*0890*/  LDC.64 R148, c[0x0][0x328] ;  /* 0x0000ca00ff947b82 */ /* 0x000e620000000a00 */
[----:B0-----:R-:W-:-:S04]  /*08a0*/  IABS R15, R16 ;  /* 0x00000010000f7213 */ /* 0x001fc80000000000 */
[----:B------:R-:W0:Y:S08]  /*08b0*/  I2F.RP R14, R15 ;  /* 0x0000000f000e7306 */ /* 0x000e300000209400 */
[----:B0-----:R-:W0:Y:S01]  /*08c0*/  MUFU.RCP R14, R14 ;  /* 0x0000000e000e7308 */ /* 0x001e220000001000 */
[----:B------:R-:W-:-:S05]  /*08d0*/  @P3 LEA.HI.X R11, R44, R11, R4, 0x2, P2 ;  /* 0x0000000b2c0b3211 */ /* 0x000fca00010f1404 */
[----:B------:R-:W5:Y:S01]  /*08e0*/  @P3 LDG.E R20, desc[UR6][R10.64] ;  /* 0x000000060a143981 */ /* 0x000f62000c1e1900 */
[----:B----4-:R-:W-:-:S05]  /*08f0*/  @!P0 IMAD.WIDE R6, R7, 0x4, R66 ;  /* 0x0000000407068825 */ /* 0x010fca00078e0242 */
[----:B------:R0:W4:Y:S02]  /*0900*/  @!P0 LDG.E R2, desc[UR6][R6.64] ;  /* 0x0000000606028981 */ /* 0x000124000c1e1900 */
[----:B0-----:R-:W-:-:S04]  /*0910*/  IADD3 R6, R14, 0xffffffe, RZ ;  /* 0x0ffffffe0e067810 */ /* 0x001fc80007ffe0ff */
[----:B------:R0:W2:Y:S02]  /*0920*/  F2I.FTZ.U32.TRUNC.NTZ R7, R6 ;  /* 0x0000000600077305 */ /* 0x0000a4000021f000 */
[----:B0-----:R-:W-:Y:S01]  /*0930*/  HFMA2.MMA R6, -RZ, RZ, 0, 0 ;  /* 0x00000000ff067435 */ /* 0x001fe200000001ff */
[----:B--2---:R-:W-:-:S05]  /*0940*/  IADD3 R10, RZ, -R7, RZ ;  /* 0x80000007ff0a7210 */ /* 0x004fca0007ffe0ff */
[----:B------:R-:W-:Y:S01]  /*0950*/  IMAD R11, R10, R15, RZ ;  /* 0x0000000f0a0b7224 */ /* 0x000fe200078e02ff */
[----:B------:R-:W-:-:S03]  /*0960*/  IABS R8, R44 ;  /* 0x0000002c00087213 */ /* 0x000fc60000000000 */
[----:B------:R-:W-:-:S06]  /*0970*/  IMAD.HI.U32 R7, R7, R11, R6 ;  /* 0x0000000b07077227 */ /* 0x000fcc00078e0006 */
[----:B------:R-:W-:-:S04]  /*0980*/  IMAD.HI.U32 R7, R7, R8, RZ ;  /* 0x0000000807077227 */ /* 0x000fc800078e00ff */
[----:B------:R-:W-:Y:S01]  /*0990*/  IMAD.MOV R9, RZ, RZ, -R7 ;  /* 0x000000ffff097224 */ /* 0x000fe200078e0a07 */
        /* <DEDUP_REMOVED lines=13> */
[----:B------:R-:W-:-:S04]  /*0a70*/  IMAD.WIDE.U32 R8, R0, UR8, RZ ;  /* 0x0000000800087c25 */ /* 0x000fc8000f8e00ff */
[----:B0-----:R-:W-:Y:S02]  /*0a80*/  IMAD.MOV.U32 R13, RZ, RZ, R7 ;  /* 0x000000ffff0d7224 */ /* 0x001fe400078e0007 */
        /* <DEDUP_REMOVED lines=15> */
[----:B------:R-:W-:Y:S01]  /*0b80*/  LEA R18, P1, R8, R30, 0x1 ;  /* 0x0000001e08127211 */ /* 0x000fe200078208ff */
[----:B------:R-:W-:-:S03]  /*0b90*/  IMAD R10, R5, R32, RZ ;  /* 0x00000020050a7224 */ /* 0x000fc600078e02ff */
[----:B------:R-:W-:Y:S01]  /*0ba0*/  IADD3 R17, R9, R17, RZ ;  /* 0x0000001109117210 */ /* 0x000fe20007ffe0ff */
[C---:B------:R-:W-:Y:S02]  /*0bb0*/  IMAD R27, R0.reuse, R33, R10 ;  /* 0x00000021001b7224 */ /* 0x040fe400078e020a */
[----:B------:R-:W-:Y:S01]  /*0bc0*/  IMAD.WIDE.U32 R10, R0, R32, RZ ;  /* 0x00000020000a7225 */ /* 0x000fe200078e00ff */
[----:B------:R-:W-:Y:S01]  /*0bd0*/  LEA.HI.X R17, R8, R31, R17, 0x1, P1 ;  /* 0x0000001f08117211 */ /* 0x000fe200008f0c11 */
[----:B------:R-:W0:Y:S01]  /*0be0*/  LDC.64 R32, c[0x0][0x310] ;  /* 0x0000c400ff207b82 */ /* 0x000e220000000a00 */
[----:B------:R-:W-:Y:S01]  /*0bf0*/  ISETP.NE.U32.AND P1, PT, R38, RZ, PT ;  /* 0x000000ff2600720c */ /* 0x000fe20003f25070 */
[----:B------:R-:W-:Y:S02]  /*0c00*/  IMAD.IADD R11, R11, 0x1, R27 ;  /* 0x000000010b0b7824 */ /* 0x000fe400078e021b */
[-C--:B------:R-:W-:Y:S01]  /*0c10*/  IMAD R12, R15, R34.reuse, RZ ;  /* 0x000000220f0c7224 */ /* 0x080fe200078e02ff */
[----:B------:R-:W-:Y:S01]  /*0c20*/  ISETP.NE.AND.EX P1, PT, R39, RZ, PT, P1 ;  /* 0x000000ff2700720c */ /* 0x000fe20003f25310 */
[----:B------:R-:W-:-:S04]  /*0c30*/  IMAD.WIDE.U32 R10, R13, R34, R10 ;  /* 0x000000220d0a7225 */ /* 0x000fc800078e000a */
[----:B------:R-:W-:Y:S02]  /*0c40*/  IMAD R29, R13, R35, R12 ;  /* 0x000000230d1d7224 */ /* 0x000fe400078e020c */
[----:B------:R-:W-:Y:S02]  /*0c50*/  IMAD R13, R5, UR8, RZ ;  /* 0x00000008050d7c24 */ /* 0x000fe4000f8e02ff */
[----:B------:R-:W-:Y:S02]  /*0c60*/  IMAD R12, R4, UR4, RZ ;  /* 0x00000004040c7c24 */ /* 0x000fe4000f8e02ff */
[----:B------:R-:W-:Y:S02]  /*0c70*/  IMAD R27, R0, UR9, R13 ;  /* 0x00000009001b7c24 */ /* 0x000fe4000f8e020d */
[C---:B------:R-:W-:Y:S02]  /*0c80*/  IMAD R13, R44.reuse, UR5, R12 ;  /* 0x000000052c0d7c24 */ /* 0x040fe4000f8e020c */
[----:B------:R-:W-:Y:S01]  /*0c90*/  IMAD.WIDE.U32 R14, R44, UR4, R6 ;  /* 0x000000042c0e7c25 */ /* 0x000fe2000f8e0006 */
[----:B------:R-:W2:Y:S01]  /*0ca0*/  @P1 LDC R43, c[0x0][0x388] ;  /* 0x0000e200ff2b1b82 */ /* 0x000ea20000000800 */
[----:B---3--:R-:W-:Y:S01]  /*0cb0*/  ISETP.NE.U32.AND P2, PT, R40, RZ, PT ;  /* 0x000000ff2800720c */ /* 0x008fe20003f45070 */
[----:B------:R-:W-:Y:S01]  /*0cc0*/  ULDC.64 UR4, c[0x0][0x2a8] ;  /* 0x0000aa0000047ab9 */ /* 0x000fe20000000a00 */
[----:B------:R-:W-:Y:S01]  /*0cd0*/  IMAD.IADD R7, R15, 0x1, R13 ;  /* 0x000000010f077824 */ /* 0x000fe200078e020d */
[----:B-1----:R-:W-:-:S04]  /*0ce0*/  LEA R100, P3, R14, R100, 0x1 ;  /* 0x000000640e647211 */ /* 0x002fc800078608ff */
[----:B------:R-:W1:Y:S01]  /*0cf0*/  @P1 LDC R42, c[0x0][0x38c] ;  /* 0x0000e300ff2a1b82 */ /* 0x000e620000000800 */
[----:B------:R-:W-:Y:S02]  /*0d00*/  LEA.HI.X R14, R14, R101, R7, 0x1, P3 ;  /* 0x000000650e0e7211 */ /* 0x000fe400018f0c07 */
[----:B------:R-:W-:Y:S01]  /*0d10*/  ISETP.NE.U32.AND P3, PT, R36, RZ, PT ;  /* 0x000000ff2400720c */ /* 0x000fe20003f65070 */
[----:B------:R-:W-:Y:S01]  /*0d20*/  IMAD.WIDE.U32 R8, R0, UR8, RZ ;  /* 0x0000000800087c25 */ /* 0x000fe2000f8e00ff */
[----:B------:R-:W-:Y:S02]  /*0d30*/  ISETP.NE.AND.EX P2, PT, R41, RZ, PT, P2 ;  /* 0x000000ff2900720c */ /* 0x000fe40003f45320 */
[C---:B0-----:R-:W-:Y:S01]  /*0d40*/  LEA R16, P4, R10.reuse, R32, 0x1 ;  /* 0x000000200a107211 */ /* 0x041fe200078808ff */
[----:B------:R-:W-:Y:S01]  /*0d50*/  HFMA2.MMA R63, -RZ, RZ, 0, 0 ;  /* 0x00000000ff3f7435 */ /* 0x000fe200000001ff */
[----:B------:R-:W-:Y:S01]  /*0d60*/  IADD3 R6, R11, R29, RZ ;  /* 0x0000001d0b067210 */ /* 0x000fe20007ffe0ff */
[----:B------:R-:W-:Y:S01]  /*0d70*/  IMAD.MOV.U32 R28, RZ, RZ, RZ ;  /* 0x000000ffff1c7224 */ /* 0x000fe200078e00ff */
[----:B------:R-:W-:Y:S01]  /*0d80*/  ISETP.NE.AND.EX P3, PT, R37, RZ, PT, P3 ;  /* 0x000000ff2500720c */ /* 0x000fe20003f65330 */
[----:B------:R-:W0:Y:S01]  /*0d90*/  LDC R13, c[0x0][0x23c] ;  /* 0x00008f00ff0d7b82 */ /* 0x000e220000000800 */
[----:B------:R-:W-:Y:S01]  /*0da0*/  LEA.HI.X R15, R10, R33, R6, 0x1, P4 ;  /* 0x000000210a0f7211 */ /* 0x000fe200020f0c06 */
[----:B------:R-:W-:Y:S01]  /*0db0*/  IMAD R6, R4, UR4, RZ ;  /* 0x0000000404067c24 */ /* 0x000fe2000f8e02ff */
[----:B------:R-:W-:Y:S01]  /*0dc0*/  IADD3 R9, R9, R27, RZ ;  /* 0x0000001b09097210 */ /* 0x000fe20007ffe0ff */
[----:B------:R-:W-:-:S02]  /*0dd0*/  HFMA2.MMA R10, -RZ, RZ, 0, 0 ;  /* 0x00000000ff0a7435 */ /* 0x000fc400000001ff */
[C---:B------:R-:W-:Y:S02]  /*0de0*/  IMAD R101, R44.reuse, UR5, R6 ;  /* 0x000000052c657c24 */ /* 0x040fe4000f8e0206 */
[----:B------:R-:W-:Y:S01]  /*0df0*/  IMAD.WIDE.U32 R6, R44, UR4, R8 ;  /* 0x000000042c067c25 */ /* 0x000fe2000f8e0008 */
[----:B------:R-:W-:Y:S01]  /*0e00*/  MOV R9, RZ ;  /* 0x000000ff00097202 */ /* 0x000fe20000000f00 */
[----:B--2---:R2:W-:Y:S01]  /*0e10*/  STL [R1], R43 ;  /* 0x0000002b01007387 */ /* 0x0045e20000100800 */
[----:B------:R-:W-:Y:S01]  /*0e20*/  @P2 ISETP.NE.U32.AND P4, PT, R40, RZ, PT ;  /* 0x000000ff2800220c */ /* 0x000fe20003f85070 */
[----:B------:R-:W3:Y:S01]  /*0e30*/  @P3 LDC R63, c[0x0][0x378] ;  /* 0x0000de00ff3f3b82 */ /* 0x000ee20000000800 */
        /* <DEDUP_REMOVED lines=12> */
[----:B------:R-:W-:Y:S02]  /*0f00*/  LEA R148, P4, R6, R148, 0x1 ;  /* 0x0000009406947211 */ /* 0x000fe400078808ff */
[----:B------:R-:W-:Y:S01]  /*0f10*/  CS2R R164, SRZ ;  /* 0x0000000000a47805 */ /* 0x000fe2000001ff00 */
[----:B------:R-:W-:Y:S01]  /*0f20*/  IMAD R11, R44, UR5, R4 ;  /* 0x000000052c0b7c24 */ /* 0x000fe2000f8e0204 */
[----:B------:R-:W-:Y:S02]  /*0f30*/  LEA.HI.X R101, R6, R149, R101, 0x1, P4 ;  /* 0x0000009506657211 */ /* 0x000fe400020f0c65 */
[----:B------:R-:W-:Y:S01]  /*0f40*/  @P1 MOV R164, R43 ;  /* 0x0000002b00a41202 */ /* 0x000fe20000000f00 */
[----:B------:R-:W-:Y:S01]  /*0f50*/  IMAD.IADD R12, R65, 0x1, R11 ;  /* 0x00000001410c7824 */ /* 0x000fe200078e020b */
[----:B------:R-:W-:-:S02]  /*0f60*/  @P1 MOV R165, R42 ;  /* 0x0000002a00a51202 */ /* 0x000fc40000000f00 */
[----:B0-----:R-:W-:Y:S02]  /*0f70*/  SEL R13, R13, 0x800, P5 ;  /* 0x000008000d0d7807 */ /* 0x001fe40002800000 */
[----:B----4-:R-:W-:Y:S01]  /*0f80*/  @!P0 SHF.R.S32.HI R3, RZ, 0x1f, R2 ;  /* 0x0000001fff038819 */ /* 0x010fe20000011402 */
[----:B-123--:R-:W-:Y:S06]  /*0f90*/  @P3 BRA P2, `(.L_x_5483) ;  /* 0x00000000007c3947 */ /* 0x00efec0001000000 */
        /* <DEDUP_REMOVED lines=13> */
[----:B0-----:R-:W-:Y:S01]  /*1070*/  IMAD.MOV.U32 R6, RZ, RZ, RZ ;  /* 0x000000ffff067224 */ /* 0x001fe200078e00ff */
        /* <DEDUP_REMOVED lines=14> */
[----:B------:R-:W-:-:S05]  /*1160*/  @!P1 LOP3.LUT R7, RZ, R13, RZ, 0x33, !PT ;  /* 0x0000000dff079212 */ /* 0x000fca00078e33ff */
[----:B------:R-:W-:Y:S01]  /*1170*/  IMAD.MOV.U32 R10, RZ, RZ, R7 ;  /* 0x000000ffff0a7224 */ /* 0x000fe200078e0007 */
[----:B------:R-:W-:Y:S06]  /*1180*/  BRA `(.L_x_5484) ;  /* 0x0000000000487947 */ /* 0x000fec0003800000 */
.L_x_5483:
        /* <DEDUP_REMOVED lines=18> */
.L_x_5484:
        /* <DEDUP_REMOVED lines=13> */
[----:B------:R-:W-:Y:S01]  /*1380*/  IMAD.MOV.U32 R7, RZ, RZ, RZ ;  /* 0x000000ffff077224 */ /* 0x000fe200078e00ff */
[----:B------:R-:W-:Y:S02]  /*1390*/  IADD3 R4, R61, R3, RZ ;  /* 0x000000033d047210 */ /* 0x000fe40007ffe0ff */
[C---:B0-----:R-:W-:Y:S02]  /*13a0*/  SHF.L.U32 R6, R27.reuse, 0x1, RZ ;  /* 0x000000011b067819 */ /* 0x041fe400000006ff */
[----:B------:R-:W-:Y:S02]  /*13b0*/  SHF.L.U32 R151, R27, 0x4, RZ ;  /* 0x000000041b977819 */ /* 0x000fe400000006ff */
[----:B------:R-:W-:Y:S02]  /*13c0*/  LOP3.LUT R6, R6, 0xffffffc0, RZ, 0xc0, !PT ;  /* 0xffffffc006067812 */ /* 0x000fe400078ec0ff */
[C---:B------:R-:W-:Y:S01]  /*13d0*/  IADD3 R162, R151.reuse, 0x1, RZ ;  /* 0x0000000197a27810 */ /* 0x040fe20007ffe0ff */
[C---:B------:R-:W-:Y:S01]  /*13e0*/  VIADD R159, R151.reuse, 0x7 ;  /* 0x00000007979f7836 */ /* 0x040fe20000000000 */
[----:B------:R-:W-:Y:S01]  /*13f0*/  LOP3.LUT R5, R6, 0x1f, R27, 0xf8, !PT ;  /* 0x0000001f06057812 */ /* 0x000fe200078ef81b */
        /* <DEDUP_REMOVED lines=8> */
[C---:B------:R-:W-:Y:S01]  /*1480*/  IADD3 R152, R151.reuse, 0xe, RZ ;  /* 0x0000000e97987810 */ /* 0x040fe20007ffe0ff */
[----:B------:R-:W-:Y:S01]  /*1490*/  VIADD R151, R151, 0xf ;  /* 0x0000000f97977836 */ /* 0x000fe20000000000 */
[----:B-1----:R-:W-:-:S07]  /*14a0*/  SHF.R.S32.HI R3, RZ, 0x1f, R5 ;  /* 0x0000001fff037819 */ /* 0x002fce0000011405 */
.L_x_5528:
        /* <DEDUP_REMOVED lines=29> */
[C---:B------:R-:W-:Y:S01]  /*1680*/  LEA R0, R36.reuse, UR4, 0x4 ;  /* 0x0000000424007c11 */ /* 0x040fe2000f8e20ff */
[----:B------:R-:W-:-:S05]  /*1690*/  IMAD.IADD R36, R36, 0x1, R9 ;  /* 0x0000000124247824 */ /* 0x000fca00078e0209 */
        /* <DEDUP_REMOVED lines=22> */
[--C-:B------:R-:W-:Y:S01]  /*1800*/  FADD.FTZ R69, R44, R19.reuse ;  /* 0x000000132c457221 */ /* 0x100fe20000010000 */
[----:B-1----:R-:W-:Y:S01]  /*1810*/  SHF.L.U32 R32, R28, 0x10, RZ ;  /* 0x000000101c207819 */ /* 0x002fe200000006ff */
[--C-:B------:R-:W-:Y:S01]  /*1820*/  FADD.FTZ R68, R68, R19.reuse ;  /* 0x0000001344447221 */ /* 0x100fe20000010000 */
[----:B------:R-:W-:Y:S01]  /*1830*/  FSETP.GTU.FTZ.AND P0, PT, R59, 20, PT ;  /* 0x41a000003b00780b */ /* 0x000fe20003f1c000 */
[--C-:B------:R-:W-:Y:S01]  /*1840*/  FADD.FTZ R70, R70, R19.reuse ;  /* 0x0000001346467221 */ /* 0x100fe20000010000 */
[----:B------:R-:W-:Y:S01]  /*1850*/  SHF.L.U32 R72, R27, 0x10, RZ ;  /* 0x000000101b487819 */ /* 0x000fe200000006ff */
[--C-:B------:R-:W-:Y:S01]  /*1860*/  FADD.FTZ R71, R32, R19.reuse ;  /* 0x0000001320477221 */ /* 0x100fe20000010000 */
[----:B------:R-:W-:Y:S01]  /*1870*/  ISETP.EQ.OR P0, PT, RZ, UR5, P0 ;  /* 0x00000005ff007c0c */ /* 0x000fe20008702670 */
[----:B------:R-:W-:Y:S01]  /*1880*/  IMAD.U32 R26, R29, 0x10000, RZ ;  /* 0x000100001d1a7824 */ /* 0x000fe200078e00ff */
[----:B------:R-:W-:Y:S01]  /*1890*/  FSETP.GTU.FTZ.AND P1, PT, R68, 20, PT ;  /* 0x41a000004400780b */ /* 0x000fe20003f3c000 */
[--C-:B------:R-:W-:Y:S01]  /*18a0*/  FADD.FTZ R72, R72, R19.reuse ;  /* 0x0000001348487221 */ /* 0x100fe20000010000 */
[----:B------:R-:W-:Y:S01]  /*18b0*/  FSETP.GTU.FTZ.AND P2, PT, R69, 20, PT ;  /* 0x41a000004500780b */ /* 0x000fe20003f5c000 */
[----:B------:R-:W-:Y:S01]  /*18c0*/  FADD.FTZ R73, R26, R19 ;  /* 0x000000131a497221 */ /* 0x000fe20000010000 */
[----:B------:R-:W-:-:S02]  /*18d0*/  FSETP.GTU.FTZ.AND P3, PT, R70, 20, PT ;  /* 0x41a000004600780b */ /* 0x000fc40003f7c000 */
[----:B------:R-:W-:Y:S02]  /*18e0*/  FSETP.GTU.FTZ.AND P5, PT, R71, 20, PT ;  /* 0x41a000004700780b */ /* 0x000fe40003fbc000 */
[----:B------:R-:W-:Y:S02]  /*18f0*/  FSETP.GTU.FTZ.AND P4, PT, R72, 20, PT ;  /* 0x41a000004800780b */ /* 0x000fe40003f9c000 */
[----:B------:R-:W-:Y:S01]  /*1900*/  PRMT R33, R33, 0x7632, R33 ;  /* 0x0000763221217816 */ /* 0x000fe20000000021 */
[----:B------:R-:W-:Y:S10]  /*1910*/  @P0 BRA `(.L_x_5486) ;  /* 0x00000000007c0947 */ /* 0x000ff40003800000 */
        /* <DEDUP_REMOVED lines=31> */
.L_x_5486:
[----:B------:R-:W-:Y:S05]  /*1b10*/  BSYNC B0 ;  /* 0x0000000000007941 */ /* 0x000fea0003800000 */
.L_x_5485:
        /* <DEDUP_REMOVED lines=38> */
.L_x_5488:
[----:B------:R-:W-:Y:S05]  /*1d80*/  BSYNC B0 ;  /* 0x0000000000007941 */ /* 0x000fea0003800000 */
.L_x_5487:
[----:B------:R-:W-:Y:S01]  /*1d90*/  MOV R26, R100 ;  /* 0x00000064001a7202 */ /* 0x000fe20000000f00 */
[----:B------:R-:W-:Y:S01]  /*1da0*/  IMAD.U32 R32, R30, 0x10000, RZ ;  /* 0x000100001e207824 */ /* 0x000fe200078e00ff */
        /* <DEDUP_REMOVED lines=38> */
.L_x_5490:
[----:B------:R-:W-:Y:S05]  /*2010*/  BSYNC B0 ;  /* 0x0000000000007941 */ /* 0x000fea0003800000 */
.L_x_5489:
[----:B------:R-:W-:Y:S01]  /*2020*/  ISETP.EQ.OR P4, PT, RZ, UR5, P4 ;  /* 0x00000005ff007c0c */ /* 0x000fe2000a782670 */
[----:B------:R-:W-:Y:S01]  /*2030*/  IMAD.U32 R34, R34, 0x10000, RZ ;  /* 0x0001000022227824 */ /* 0x000fe200078e00ff */
[----:B------:R-:W-:Y:S01]  /*2040*/  MOV R100, R26 ;  /* 0x0000001a00647202 */ /* 0x000fe20000000f00 */
[----:B------:R-:W-:Y:S01]  /*2050*/  BSSY B0, `(.L_x_5491) ;  /* 0x0000028000007945 */ /* 0x000fe20003800000 */
[----:B------:R-:W-:Y:S01]  /*2060*/  MOV R14, R27 ;  /* 0x0000001b000e7202 */ /* 0x000fe20000000f00 */
[----:B------:R-:W-:Y:S01]  /*2070*/  IMAD.MOV.U32 R27, RZ, RZ, R101 ;  /* 0x000000ffff1b7224 */ /* 0x000fe200078e0065 */
[----:B------:R-:W-:Y:S01]  /*2080*/  MOV R26, R148 ;  /* 0x00000094001a7202 */ /* 0x000fe20000000f00 */
[----:B------:R-:W-:Y:S01]  /*2090*/  FADD.FTZ R76, R34, R19 ;  /* 0x00000013224c7221 */ /* 0x000fe20000010000 */
[----:B------:R-:W-:Y:S02]  /*20a0*/  FSETP.GTU.FTZ.AND P1, PT, R75, 20, PT ;  /* 0x41a000004b00780b */ /* 0x000fe40003f3c000 */
[----:B------:R-:W-:Y:S01]  /*20b0*/  ISETP.EQ.OR P2, PT, RZ, UR5, P2 ;  /* 0x00000005ff007c0c */ /* 0x000fe20009742670 */
[----:B------:R-:W-:-:S02]  /*20c0*/  IMAD.WIDE R26, R2, 0x2, R26 ;  /* 0x00000002021a7825 */ /* 0x000fc400078e021a */
        /* <DEDUP_REMOVED lines=32> */
.L_x_5492:
[----:B------:R-:W-:Y:S05]  /*22d0*/  BSYNC B0 ;  /* 0x0000000000007941 */ /* 0x000fea0003800000 */
.L_x_5491:
[----:B------:R-:W-:Y:S01]  /*22e0*/  SHF.L.U32 R32, R31, 0x10, RZ ;  /* 0x000000101f207819 */ /* 0x000fe200000006ff */
[----:B------:R-:W-:Y:S01]  /*22f0*/  BSSY B0, `(.L_x_5493) ;  /* 0x0000027000007945 */ /* 0x000fe20003800000 */
[----:B------:R-:W-:Y:S01]  /*2300*/  FSETP.GTU.FTZ.AND P4, PT, R76, 20, PT ;  /* 0x41a000004c00780b */ /* 0x000fe20003f9c000 */
[----:B------:R-:W-:Y:S01]  /*2310*/  IMAD.MOV.U32 R101, RZ, RZ, R27 ;  /* 0x000000ffff657224 */ /* 0x000fe200078e001b */
[----:B------:R-:W-:Y:S01]  /*2320*/  MOV R148, R26 ;  /* 0x0000001a00947202 */ /* 0x000fe20000000f00 */
[----:B------:R-:W-:Y:S01]  /*2330*/  FADD.FTZ R77, R32, R19 ;  /* 0x00000013204d7221 */ /* 0x000fe20000010000 */
[----:B------:R-:W-:Y:S02]  /*2340*/  PRMT R35, R35, 0x7632, R35 ;  /* 0x0000763223237816 */ /* 0x000fe40000000023 */
[----:B------:R-:W-:Y:S01]  /*2350*/  SHF.L.U32 R90, R40, 0x10, RZ ;  /* 0x00000010285a7819 */ /* 0x000fe200000006ff */
        /* <DEDUP_REMOVED lines=32> */
.L_x_5494:
[----:B------:R-:W-:Y:S05]  /*2560*/  BSYNC B0 ;  /* 0x0000000000007941 */ /* 0x000fea0003800000 */
.L_x_5493:
        /* <DEDUP_REMOVED lines=42> */
.L_x_5496:
[----:B------:R-:W-:Y:S05]  /*2810*/  BSYNC B0 ;  /* 0x0000000000007941 */ /* 0x000fea0003800000 */
.L_x_5495:
[----:B------:R-:W-:Y:S01]  /*2820*/  SHF.L.U32 R32, R32, 0x10, RZ ;  /* 0x0000001020207819 */ /* 0x000fe200000006ff */
[----:B------:R-:W-:Y:S01]  /*2830*/  BSSY B0, `(.L_x_5497) ;  /* 0x0000028000007945 */ /* 0x000fe20003800000 */
[----:B------:R-:W-:Y:S01]  /*2840*/  SHF.L.U32 R88, R42, 0x10, RZ ;  /* 0x000000102a587819 */ /* 0x000fe200000006ff */
[----:B------:R-:W-:Y:S01]  /*2850*/  IMAD.U32 R87, R43, 0x10000, RZ ;  /* 0x000100002b577824 */ /* 0x000fe200078e00ff */
[----:B------:R-:W-:Y:S01]  /*2860*/  FSETP.GTU.FTZ.AND P4, PT, R78, 20, PT ;  /* 0x41a000004e00780b */ /* 0x000fe20003f9c000 */
[----:B------:R-:W-:Y:S01]  /*2870*/  FADD.FTZ R79, R32, R19 ;  /* 0x00000013204f7221 */ /* 0x000fe20000010000 */
[----:B------:R-:W-:Y:S02]  /*2880*/  ISETP.EQ.OR P5, PT, RZ, UR5, P5 ;  /* 0x00000005ff007c0c */ /* 0x000fe4000afa2670 */
[----:B------:R-:W-:Y:S02]  /*2890*/  PRMT R42, R42, 0x7632, R42 ;  /* 0x000076322a2a7816 */ /* 0x000fe4000000002a */
[----:B------:R-:W-:Y:S01]  /*28a0*/  PRMT R29, R29, 0x7632, R29 ;  /* 0x000076321d1d7816 */ /* 0x000fe2000000001d */
[----:B------:R-:W-:Y:S08]  /*28b0*/  @P3 BRA `(.L_x_5498) ;  /* 0x00000000007c3947 */ /* 0x000ff00003800000 */
        /* <DEDUP_REMOVED lines=31> */
.L_x_5498:
[----:B------:R-:W-:Y:S05]  /*2ab0*/  BSYNC B0 ;  /* 0x0000000000007941 */ /* 0x000fea0003800000 */
.L_x_5497:
[----:B------:R-:W-:Y:S01]  /*2ac0*/  ISETP.EQ.OR P4, PT, RZ, UR5, P4 ;  /* 0x00000005ff007c0c */ /* 0x000fe2000a782670 */
[----:B------:R-:W-:Y:S01]  /*2ad0*/  BSSY B0, `(.L_x_5499) ;  /* 0x0000029000007945 */ /* 0x000fe20003800000 */
[----:B------:R-:W-:Y:S02]  /*2ae0*/  SHF.L.U32 R80, R29, 0x10, RZ ;  /* 0x000000101d507819 */ /* 0x000fe400000006ff */
[----:B------:R-:W-:Y:S02]  /*2af0*/  FSETP.GTU.FTZ.AND P3, PT, R79, 20, PT ;  /* 0x41a000004f00780b */ /* 0x000fe40003f7c000 */
[----:B------:R-:W-:Y:S01]  /*2b00*/  ISETP.EQ.OR P0, PT, RZ, UR5, P0 ;  /* 0x00000005ff007c0c */ /* 0x000fe20008702670 */
[----:B------:R-:W-:Y:S01]  /*2b10*/  FADD.FTZ R80, R80, R19 ;  /* 0x0000001350507221 */ /* 0x000fe20000010000 */
[----:B------:R-:W-:Y:S02]  /*2b20*/  PRMT R43, R43, 0x7632, R43 ;  /* 0x000076322b2b7816 */ /* 0x000fe4000000002b */
[----:B------:R-:W-:-:S02]  /*2b30*/  PRMT R30, R30, 0x7632, R30 ;  /* 0x000076321e1e7816 */ /* 0x000fc4000000001e */
        /* <DEDUP_REMOVED lines=34> */
.L_x_5500:
[----:B------:R-:W-:Y:S05]  /*2d60*/  BSYNC B0 ;  /* 0x0000000000007941 */ /* 0x000fea0003800000 */
.L_x_5499:
[----:B------:R-:W-:Y:S01]  /*2d70*/  SHF.L.U32 R30, R30, 0x10, RZ ;  /* 0x000000101e1e7819 */ /* 0x000fe200000006ff */
        /* <DEDUP_REMOVED lines=41> */
.L_x_5502:
[----:B------:R-:W-:Y:S05]  /*3010*/  BSYNC B0 ;  /* 0x0000000000007941 */ /* 0x000fea0003800000 */
.L_x_5501:
[----:B------:R-:W-:Y:S01]  /*3020*/  SHF.L.U32 R82, R31, 0x10, RZ ;  /* 0x000000101f527819 */ /* 0x000fe200000006ff */
[----:B------:R-:W-:Y:S01]  /*3030*/  BSSY B0, `(.L_x_5503) ;  /* 0x0000027000007945 */ /* 0x000fe20003800000 */
[----:B------:R-:W-:Y:S02]  /*3040*/  FSETP.GTU.FTZ.AND P5, PT, R81, 20, PT ;  /* 0x41a000005100780b */ /* 0x000fe40003fbc000 */
[----:B------:R-:W-:Y:S01]  /*3050*/  PRMT R26, R38, 0x7632, R26 ;  /* 0x00007632261a7816 */ /* 0x000fe2000000001a */
[----:B------:R-:W-:Y:S01]  /*3060*/  FADD.FTZ R82, R82, R19 ;  /* 0x0000001352527221 */ /* 0x000fe20000010000 */
[C---:B------:R-:W-:Y:S02]  /*3070*/  SHF.L.U32 R83, R39.reuse, 0x10, RZ ;  /* 0x0000001027537819 */ /* 0x040fe400000006ff */
        /* <DEDUP_REMOVED lines=34> */
.L_x_5504:
[----:B------:R-:W-:Y:S05]  /*32a0*/  BSYNC B0 ;  /* 0x0000000000007941 */ /* 0x000fea0003800000 */
.L_x_5503:
[----:B------:R-:W-:Y:S01]  /*32b0*/  FSETP.GTU.FTZ.AND P3, PT, R82, 20, PT ;  /* 0x41a000005200780b */ /* 0x000fe20003f7c000 */
[----:B------:R-:W-:Y:S01]  /*32c0*/  BSSY B0, `(.L_x_5505) ;  /* 0x000002b000007945 */ /* 0x000fe20003800000 */
[----:B------:R-:W-:Y:S01]  /*32d0*/  ISETP.EQ.OR P2, PT, RZ, UR5, P2 ;  /* 0x00000005ff007c0c */ /* 0x000fe20009742670 */
[-C--:B------:R-:W-:Y:S01]  /*32e0*/  FMUL.FTZ R57, R90, R20.reuse ;  /* 0x000000145a397220 */ /* 0x080fe20000410000 */
[----:B------:R-:W-:Y:S01]  /*32f0*/  ISETP.EQ.OR P4, PT, RZ, UR5, P4 ;  /* 0x00000005ff007c0c */ /* 0x000fe2000a782670 */
[-C--:B------:R-:W-:Y:S01]  /*3300*/  FMUL.FTZ R56, R89, R20.reuse ;  /* 0x0000001459387220 */ /* 0x080fe20000410000 */
[----:B------:R-:W-:Y:S01]  /*3310*/  ISETP.EQ.OR P5, PT, RZ, UR5, P5 ;  /* 0x00000005ff007c0c */ /* 0x000fe2000afa2670 */
[----:B------:R-:W-:Y:S01]  /*3320*/  FMUL.FTZ R39, R88, R20 ;  /* 0x0000001458277220 */ /* 0x000fe20000410000 */
[----:B------:R-:W-:Y:S02]  /*3330*/  ISETP.EQ.OR P3, PT, RZ, UR5, P3 ;  /* 0x00000005ff007c0c */ /* 0x000fe40009f62670 */
[----:B------:R-:W-:-:S02]  /*3340*/  SHF.L.U32 R41, R41, 0x10, RZ ;  /* 0x0000001029297819 */ /* 0x000fc400000006ff */
[----:B------:R-:W-:Y:S02]  /*3350*/  SHF.L.U32 R93, R42, 0x10, RZ ;  /* 0x000000102a5d7819 */ /* 0x000fe400000006ff */
        /* <DEDUP_REMOVED lines=33> */
.L_x_5506:
[----:B------:R-:W-:Y:S05]  /*3570*/  BSYNC B0 ;  /* 0x0000000000007941 */ /* 0x000fea0003800000 */
.L_x_5505:
        /* <DEDUP_REMOVED lines=33> */
.L_x_5508:
[----:B------:R-:W-:Y:S05]  /*3790*/  BSYNC B0 ;  /* 0x0000000000007941 */ /* 0x000fea0003800000 */
.L_x_5507:
        /* <DEDUP_REMOVED lines=33> */
.L_x_5510:
[----:B------:R-:W-:Y:S05]  /*39b0*/  BSYNC B0 ;  /* 0x0000000000007941 */ /* 0x000fea0003800000 */
.L_x_5509:
        /* <DEDUP_REMOVED lines=33> */
.L_x_5512:
[----:B------:R-:W-:Y:S05]  /*3bd0*/  BSYNC B0 ;  /* 0x0000000000007941 */ /* 0x000fea0003800000 */
.L_x_5511:
        /* <DEDUP_REMOVED lines=33> */
.L_x_5514:
[----:B------:R-:W-:Y:S05]  /*3df0*/  BSYNC B0 ;  /* 0x0000000000007941 */ /* 0x000fea0003800000 */
.L_x_5513:
        /* <DEDUP_REMOVED lines=33> */
.L_x_5516:
[----:B------:R-:W-:Y:S05]  /*4010*/  BSYNC B0 ;  /* 0x0000000000007941 */ /* 0x000fea0003800000 */
.L_x_5515:
        /* <DEDUP_REMOVED lines=42> */
.L_x_5527:
        /* <DEDUP_REMOVED lines=8> */
[----:B------:R-:W-:-:S05]  /*4340*/  LEA.HI.X R40, R40, R17, R0, 0x1, P0 ;  /* 0x0000001128287211 */ /* 0x000fca00000f0c00 */
[----:B------:R-:W-:-:S05]  /*4350*/  IMAD.X R45, R40, 0x1, R149, P1 ;  /* 0x00000001282d7824 */ /* 0x000fca00008e0695 */
        /* <DEDUP_REMOVED lines=18> */
[----:B------:R-:W-:Y:S01]  /*4480*/  LEA R0, R58, UR4, 0x4 ;  /* 0x000000043a007c11 */ /* 0x000fe2000f8e20ff */
[----:B------:R-:W-:Y:S01]  /*4490*/  IMAD.IADD R50, R49, 0x1, R51 ;  /* 0x0000000131327824 */ /* 0x000fe200078e0233 */
[----:B------:R-:W-:-:S04]  /*44a0*/  LEA R53, P0, R48, R16, 0x1 ;  /* 0x0000001030357211 */ /* 0x000fc800078008ff */
        /* <DEDUP_REMOVED lines=35> */
[----:B------:R-:W5:Y:S01]  /*46e0*/  MUFU.EX2 R123, R123 ;  /* 0x0000007b007b7308 */ /* 0x000f620000000800 */
[----:B0-----:R-:W-:-:S05]  /*46f0*/  IMAD.SHL.U32 R107, R106, 0x10, RZ ;  /* 0x000000106a6b7824 */ /* 0x001fca00078e00ff */
[CC--:B------:R-:W-:Y:S02]  /*4700*/  ISETP.GE.U32.AND P2, PT, R107.reuse, R2.reuse, PT ;  /* 0x000000026b00720c */ /* 0x0c0fe40003f46070 */
[----:B------:R-:W-:Y:S01]  /*4710*/  MUFU.EX2 R133, R133 ;  /* 0x0000008500857308 */ /* 0x000fe20000000800 */
[C---:B------:R-:W-:Y:S02]  /*4720*/  IADD3 R103, R107.reuse, 0x5, RZ ;  /* 0x000000056b677810 */ /* 0x040fe40007ffe0ff */
[C---:B------:R-:W-:Y:S02]  /*4730*/  IADD3 R105, R107.reuse, 0x4, RZ ;  /* 0x000000046b697810 */ /* 0x040fe40007ffe0ff */
[----:B------:R-:W-:Y:S02]  /*4740*/  IADD3 R107, R107, 0x3, RZ ;  /* 0x000000036b6b7810 */ /* 0x000fe40007ffe0ff */
[-C--:B------:R-:W-:Y:S01]  /*4750*/  ISETP.GE.U32.AND P0, PT, R103, R2.reuse, PT ;  /* 0x000000026700720c */ /* 0x080fe20003f06070 */
[C---:B-1----:R-:W-:Y:S01]  /*4760*/  IMAD.U32 R132, R44.reuse, 0x10000, RZ ;  /* 0x000100002c847824 */ /* 0x042fe200078e00ff */
[----:B------:R-:W-:Y:S01]  /*4770*/  PRMT R116, R44, 0x7632, R116 ;  /* 0x000076322c747816 */ /* 0x000fe20000000074 */
[----:B------:R-:W0:Y:S01]  /*4780*/  MUFU.EX2 R129, R129 ;  /* 0x0000008100817308 */ /* 0x000e220000000800 */
[----:B------:R-:W-:Y:S01]  /*4790*/  ISETP.GE.U32.AND P5, PT, R107, R2, PT ;  /* 0x000000026b00720c */ /* 0x000fe20003fa6070 */
[----:B----4-:R-:W-:Y:S01]  /*47a0*/  IMAD.U32 R128, R40, 0x10000, RZ ;  /* 0x0001000028807824 */ /* 0x010fe200078e00ff */
[C---:B------:R-:W-:Y:S01]  /*47b0*/  SHF.L.U32 R118, R45.reuse, 0x10, RZ ;  /* 0x000000102d767819 */ /* 0x040fe200000006ff */
[----:B------:R-:W-:Y:S01]  /*47c0*/  IMAD.U32 R116, R116, 0x10000, RZ ;  /* 0x0001000074747824 */ /* 0x000fe200078e00ff */
[----:B------:R-:W-:Y:S01]  /*47d0*/  PRMT R120, R45, 0x7632, R120 ;  /* 0x000076322d787816 */ /* 0x000fe20000000078 */
[----:B------:R-:W-:Y:S01]  /*47e0*/  FMUL.FTZ R132, R90, R132 ;  /* 0x000000845a847220 */ /* 0x000fe20000410000 */
[----:B------:R-:W-:Y:S01]  /*47f0*/  PRMT R122, R46, 0x7632, R122 ;  /* 0x000076322e7a7816 */ /* 0x000fe2000000007a */
[----:B------:R-:W1:Y:S01]  /*4800*/  MUFU.EX2 R117, R117 ;  /* 0x0000007500757308 */ /* 0x000e620000000800 */
[----:B------:R-:W-:-:S02]  /*4810*/  SHF.L.U32 R126, R47, 0x10, RZ ;  /* 0x000000102f7e7819 */ /* 0x000fc400000006ff */
[----:B-----5:R-:W-:Y:S02]  /*4820*/  FSEL R127, R127, 1, !P0 ;  /* 0x3f8000007f7f7808 */ /* 0x020fe40004000000 */
[----:B------:R-:W-:Y:S02]  /*4830*/  FSEL R119, R119, 1, !P3 ;  /* 0x3f80000077777808 */ /* 0x000fe40005800000 */
[----:B------:R-:W-:Y:S01]  /*4840*/  PRMT R44, R47, 0x7632, R44 ;  /* 0x000076322f2c7816 */ /* 0x000fe2000000002c */
[----:B------:R-:W4:Y:S01]  /*4850*/  MUFU.EX2 R121, R121 ;  /* 0x0000007900797308 */ /* 0x000f220000000800 */
[----:B------:R-:W-:Y:S02]  /*4860*/  SHF.L.U32 R47, R41, 0x10, RZ ;  /* 0x00000010292f7819 */ /* 0x000fe400000006ff */
[----:B------:R-:W-:Y:S02]  /*4870*/  PRMT R45, R40, 0x7632, R45 ;  /* 0x00007632282d7816 */ /* 0x000fe4000000002d */
[----:B------:R-:W-:Y:S01]  /*4880*/  SHF.L.U32 R124, R46, 0x10, RZ ;  /* 0x000000102e7c7819 */ /* 0x000fe200000006ff */
[----:B------:R-:W-:Y:S01]  /*4890*/  FMUL.FTZ R47, R85, R47 ;  /* 0x0000002f552f7220 */ /* 0x000fe20000410000 */
[----:B------:R-:W-:Y:S01]  /*48a0*/  PRMT R40, R41, 0x7632, R40 ;  /* 0x0000763229287816 */ /* 0x000fe20000000028 */
[----:B------:R-:W5:Y:S01]  /*48b0*/  MUFU.EX2 R125, R125 ;  /* 0x0000007d007d7308 */ /* 0x000f620000000800 */
[----:B------:R-:W-:Y:S01]  /*48c0*/  PRMT R41, R42, 0x7632, R41 ;  /* 0x000076322a297816 */ /* 0x000fe20000000029 */
[----:B------:R-:W-:Y:S01]  /*48d0*/  FMUL.FTZ R124, R88, R124 ;  /* 0x0000007c587c7220 */ /* 0x000fe20000410000 */
[----:B------:R-:W-:-:S02]  /*48e0*/  SHF.L.U32 R46, R42, 0x10, RZ ;  /* 0x000000102a2e7819 */ /* 0x000fc400000006ff */
[C---:B------:R-:W-:Y:S02]  /*48f0*/  PRMT R42, R43.reuse, 0x7632, R42 ;  /* 0x000076322b2a7816 */ /* 0x040fe4000000002a */
[----:B------:R-:W-:Y:S01]  /*4900*/  SHF.L.U32 R43, R43, 0x10, RZ ;  /* 0x000000102b2b7819 */ /* 0x000fe200000006ff */
[----:B------:R-:W-:Y:S01]  /*4910*/  MUFU.EX2 R131, R131 ;  /* 0x0000008300837308 */ /* 0x000fe20000000800 */
[----:B------:R-:W-:Y:S01]  /*4920*/  FSEL R123, R123, 1, !P5 ;  /* 0x3f8000007b7b7808 */ /* 0x000fe20006800000 */
[----:B------:R-:W-:Y:S01]  /*4930*/  FMUL.FTZ R46, R84, R46 ;  /* 0x0000002e542e7220 */ /* 0x000fe20000410000 */
[----:B0-----:R-:W-:Y:S01]  /*4940*/  FSEL R129, R129, 1, !P1 ;  /* 0x3f80000081817808 */ /* 0x001fe20004800000 */
[----:B------:R-:W-:Y:S01]  /*4950*/  FMUL.FTZ R43, R83, R43 ;  /* 0x0000002b532b7220 */ /* 0x000fe20000410000 */
[----:B------:R-:W-:Y:S02]  /*4960*/  ISETP.GE.U32.AND P6, PT, R105, R2, PT ;  /* 0x000000026900720c */ /* 0x000fe40003fc6070 */
[----:B-1----:R-:W-:Y:S01]  /*4970*/  FSEL R117, R117, 1, !P2 ;  /* 0x3f80000075757808 */ /* 0x002fe20005000000 */
[----:B------:R-:W-:Y:S01]  /*4980*/  MUFU.EX2 R135, R135 ;  /* 0x0000008700877308 */ /* 0x000fe20000000800 */
[----:B----4-:R-:W-:-:S02]  /*4990*/  FSEL R121, R121, 1, !P4 ;  /* 0x3f80000079797808 */ /* 0x010fc40006000000 */
[----:B------:R-:W-:Y:S02]  /*49a0*/  FSEL R124, R124, RZ, !P6 ;  /* 0x000000ff7c7c7208 */ /* 0x000fe40007000000 */
[----:B-----5:R-:W-:Y:S02]  /*49b0*/  FSEL R125, R125, 1, !P6 ;  /* 0x3f8000007d7d7808 */ /* 0x020fe40007000000 */
[----:B------:R-:W-:Y:S01]  /*49c0*/  ISETP.GE.U32.AND P6, PT, R155, R2, PT ;  /* 0x000000029b00720c */ /* 0x000fe20003fc6070 */
[----:B------:R-:W-:Y:S08]  /*49d0*/  MUFU.EX2 R136, R136 ;  /* 0x0000008800887308 */ /* 0x000ff00000000800 */
[----:B------:R-:W-:Y:S08]  /*49e0*/  MUFU.EX2 R137, R137 ;  /* 0x0000008900897308 */ /* 0x000ff00000000800 */
[----:B------:R-:W0:Y:S08]  /*49f0*/  MUFU.EX2 R138, R138 ;  /* 0x0000008a008a7308 */ /* 0x000e300000000800 */
[----:B------:R-:W1:Y:S08]  /*4a00*/  MUFU.EX2 R139, R139 ;  /* 0x0000008b008b7308 */ /* 0x000e700000000800 */
[----:B------:R-:W4:Y:S01]  /*4a10*/  MUFU.EX2 R141, R141 ;  /* 0x0000008d008d7308 */ /* 0x000f220000000800 */
[----:B0-----:R-:W-:-:S07]  /*4a20*/  FSEL R138, R138, 1, !P6 ;  /* 0x3f8000008a8a7808 */ /* 0x001fce0007000000 */
[----:B------:R-:W0:Y:S01]  /*4a30*/  MUFU.EX2 R142, R142 ;  /* 0x0000008e008e7308 */ /* 0x000e220000000800 */
[----:B--2---:R-:W-:Y:S04]  /*4a40*/  STS.128 [R0+0x1080], R48 ;  /* 0x0010803000007388 */ /* 0x004fe80000000c00 */
[----:B---3--:R-:W-:Y:S01]  /*4a50*/  STS.128 [R0+0x1280], R52 ;  /* 0x0012803400007388 */ /* 0x008fe20000000c00 */
[----:B------:R-:W-:-:S03]  /*4a60*/  NOP ;  /* 0x0000000000007918 */ /* 0x000fc60000000000 */
[----:B------:R-:W2:Y:S04]  /*4a70*/  LDS.128 R48, [R58+0x1080] ;  /* 0x001080003a307984 */ /* 0x000ea80000000c00 */
[----:B------:R-:W3:Y:S01]  /*4a80*/  LDS.128 R52, [R58+0x1090] ;  /* 0x001090003a347984 */ /* 0x000ee20000000c00 */
[C---:B--2---:R-:W-:Y:S01]  /*4a90*/  PRMT R107, R48.reuse, 0x7632, R107 ;  /* 0x00007632306b7816 */ /* 0x044fe2000000006b */
[----:B------:R-:W-:Y:S02]  /*4aa0*/  IMAD.U32 R102, R48, 0x10000, RZ ;  /* 0x0001000030667824 */ /* 0x000fe400078e00ff */
[----:B------:R-:W-:Y:S01]  /*4ab0*/  FMUL.FTZ R48, R91, R116 ;  /* 0x000000745b307220 */ /* 0x000fe20000410000 */
[C---:B------:R-:W-:Y:S02]  /*4ac0*/  PRMT R108, R49.reuse, 0x7632, R108 ;  /* 0x00007632316c7816 */ /* 0x040fe4000000006c */
[----:B------:R-:W-:Y:S01]  /*4ad0*/  SHF.L.U32 R103, R49, 0x10, RZ ;  /* 0x0000001031677819 */ /* 0x000fe200000006ff */
[----:B------:R-:W-:Y:S01]  /*4ae0*/  IMAD.U32 R107, R107, 0x10000, RZ ;  /* 0x000100006b6b7824 */ /* 0x000fe200078e00ff */
[----:B------:R-:W-:-:S02]  /*4af0*/  PRMT R109, R50, 0x7632, R109 ;  /* 0x00007632326d7816 */ /* 0x000fc4000000006d */
[----:B------:R-:W-:Y:S01]  /*4b00*/  SHF.L.U32 R104, R50, 0x10, RZ ;  /* 0x0000001032687819 */ /* 0x000fe200000006ff */
[----:B------:R-:W-:Y:S01]  /*4b10*/  FMUL.FTZ R50, R89, R118 ;  /* 0x0000007659327220 */ /* 0x000fe20000410000 */
[----:B------:R-:W-:Y:S02]  /*4b20*/  SHF.L.U32 R49, R120, 0x10, RZ ;  /* 0x0000001078317819 */ /* 0x000fe400000006ff */
[----:B------:R-:W-:Y:S02]  /*4b30*/  FSEL R118, R48, RZ, !P3 ;  /* 0x000000ff30767208 */ /* 0x000fe40005800000 */
[----:B------:R-:W-:Y:S01]  /*4b40*/  SHF.L.U32 R48, R122, 0x10, RZ ;  /* 0x000000107a307819 */ /* 0x000fe200000006ff */
[----:B------:R-:W-:Y:S01]  /*4b50*/  FMUL.FTZ R49, R92, R49 ;  /* 0x000000315c317220 */ /* 0x000fe20000410000 */
[----:B------:R-:W-:Y:S02]  /*4b60*/  ISETP.GE.U32.AND P3, PT, R158, R2, PT ;  /* 0x000000029e00720c */ /* 0x000fe40003f66070 */
[----:B------:R-:W-:Y:S01]  /*4b70*/  FSEL R116, R132, RZ, !P2 ;  /* 0x000000ff84747208 */ /* 0x000fe20005000000 */
[----:B------:R-:W-:Y:S01]  /*4b80*/  FMUL.FTZ R48, R93, R48 ;  /* 0x000000305d307220 */ /* 0x000fe20000410000 */
[----:B------:R-:W-:Y:S01]  /*4b90*/  FSEL R122, R49, RZ, !P5 ;  /* 0x000000ff317a7208 */ /* 0x000fe20006800000 */
[----:B------:R-:W-:Y:S01]  /*4ba0*/  FMUL.FTZ R49, R87, R126 ;  /* 0x0000007e57317220 */ /* 0x000fe20000410000 */
[----:B------:R-:W-:-:S02]  /*4bb0*/  ISETP.GE.U32.AND P5, PT, R156, R2, PT ;  /* 0x000000029c00720c */ /* 0x000fc40003fa6070 */
[----:B------:R-:W-:Y:S01]  /*4bc0*/  FSEL R126, R48, RZ, !P0 ;  /* 0x000000ff307e7208 */ /* 0x000fe20004000000 */
[----:B------:R-:W-:Y:S01]  /*4bd0*/  FMUL.FTZ R48, R86, R128 ;  /* 0x0000008056307220 */ /* 0x000fe20000410000 */
[----:B------:R-:W-:Y:S02]  /*4be0*/  ISETP.NE.AND P0, PT, R8, RZ, PT ;  /* 0x000000ff0800720c */ /* 0x000fe40003f05270 */
[----:B------:R-:W-:Y:S02]  /*4bf0*/  FSEL R128, R49, RZ, !P1 ;  /* 0x000000ff31807208 */ /* 0x000fe40004800000 */
[----:B------:R-:W-:Y:S02]  /*4c00*/  FSEL R130, R48, RZ, !P3 ;  /* 0x000000ff30827208 */ /* 0x000fe40005800000 */
[----:B------:R-:W-:Y:S02]  /*4c10*/  FSEL R132, R47, RZ, !P5 ;  /* 0x000000ff2f847208 */ /* 0x000fe40006800000 */
[----:B------:R-:W-:-:S02]  /*4c20*/  FSEL R133, R133, 1, !P5 ;  /* 0x3f80000085857808 */ /* 0x000fc40006800000 */
[-C--:B------:R-:W-:Y:S02]  /*4c30*/  ISETP.GE.U32.AND P5, PT, R152, R2.reuse, PT ;  /* 0x000000029800720c */ /* 0x080fe40003fa6070 */
[----:B------:R-:W-:Y:S02]  /*4c40*/  ISETP.GE.U32.AND P1, PT, R154, R2, PT ;  /* 0x000000029a00720c */ /* 0x000fe40003f26070 */
[----:B------:R-:W-:Y:S02]  /*4c50*/  @P0 LEA R48, R99, UR4, 0x3 ;  /* 0x0000000463300c11 */ /* 0x000fe4000f8e18ff */
[----:B------:R-:W-:Y:S02]  /*4c60*/  FSEL R140, R43, RZ, !P5 ;  /* 0x000000ff2b8c7208 */ /* 0x000fe40006800000 */
[----:B------:R-:W-:Y:S01]  /*4c70*/  SHF.L.U32 R43, R44, 0x10, RZ ;  /* 0x000000102c2b7819 */ /* 0x000fe200000006ff */
[----:B------:R-:W-:Y:S01]  /*4c80*/  IMAD.U32 R44, R45, 0x10000, RZ ;  /* 0x000100002d2c7824 */ /* 0x000fe200078e00ff */
[----:B------:R-:W2:Y:S01]  /*4c90*/  @P0 LDS.64 R48, [R48+0x2140] ;  /* 0x0021400030300984 */ /* 0x000ea20000000a00 */
[----:B------:R-:W-:-:S02]  /*4ca0*/  SHF.L.U32 R45, R40, 0x10, RZ ;  /* 0x00000010282d7819 */ /* 0x000fc400000006ff */
[----:B------:R-:W-:Y:S01]  /*4cb0*/  SHF.L.U32 R40, R41, 0x10, RZ ;  /* 0x0000001029287819 */ /* 0x000fe200000006ff */
[----:B------:R-:W-:Y:S01]  /*4cc0*/  FMUL.FTZ R43, R94, R43 ;  /* 0x0000002b5e2b7220 */ /* 0x000fe20000410000 */
[----:B------:R-:W-:Y:S01]  /*4cd0*/  SHF.L.U32 R41, R42, 0x10, RZ ;  /* 0x000000102a297819 */ /* 0x000fe200000006ff */
[----:B------:R-:W-:Y:S01]  /*4ce0*/  FMUL.FTZ R44, R95, R44 ;  /* 0x0000002c5f2c7220 */ /* 0x000fe20000410000 */
[----:B---3--:R-:W-:Y:S01]  /*4cf0*/  PRMT R111, R52, 0x7632, R111 ;  /* 0x00007632346f7816 */ /* 0x008fe2000000006f */
[----:B------:R-:W-:Y:S01]  /*4d00*/  FMUL.FTZ R45, R96, R45 ;  /* 0x0000002d602d7220 */ /* 0x000fe20000410000 */
[----:B------:R-:W-:Y:S01]  /*4d10*/  FSEL R120, R50, RZ, !P4 ;  /* 0x000000ff32787208 */ /* 0x000fe20006000000 */
[----:B------:R-:W-:Y:S01]  /*4d20*/  FMUL.FTZ R40, R97, R40 ;  /* 0x0000002861287220 */ /* 0x000fe20000410000 */
[----:B------:R-:W-:Y:S01]  /*4d30*/  FSEL R131, R131, 1, !P3 ;  /* 0x3f80000083837808 */ /* 0x000fe20005800000 */
[----:B------:R-:W-:Y:S01]  /*4d40*/  FMUL.FTZ R41, R98, R41 ;  /* 0x0000002962297220 */ /* 0x000fe20000410000 */
[----:B------:R-:W-:Y:S01]  /*4d50*/  FSEL R134, R46, RZ, !P1 ;  /* 0x000000ff2e867208 */ /* 0x000fe20004800000 */
[----:B------:R-:W-:Y:S01]  /*4d60*/  IMAD.U32 R52, R52, 0x10000, RZ ;  /* 0x0001000034347824 */ /* 0x000fe200078e00ff */
[----:B------:R-:W-:Y:S01]  /*4d70*/  FSEL R135, R135, 1, !P1 ;  /* 0x3f80000087877808 */ /* 0x000fe20004800000 */
[----:B------:R-:W-:Y:S01]  /*4d80*/  IMAD.U32 R111, R111, 0x10000, RZ ;  /* 0x000100006f6f7824 */ /* 0x000fe200078e00ff */
[----:B------:R-:W-:-:S02]  /*4d90*/  PRMT R110, R51, 0x7632, R110 ;  /* 0x00007632336e7816 */ /* 0x000fc4000000006e */
[----:B------:R-:W-:Y:S02]  /*4da0*/  PRMT R112, R53, 0x7632, R112 ;  /* 0x0000763235707816 */ /* 0x000fe40000000070 */
[----:B------:R-:W-:Y:S02]  /*4db0*/  PRMT R113, R54, 0x7632, R113 ;  /* 0x0000763236717816 */ /* 0x000fe40000000071 */
[----:B------:R-:W-:Y:S02]  /*4dc0*/  PRMT R114, R55, 0x7632, R114 ;  /* 0x0000763237727816 */ /* 0x000fe40000000072 */
[-C--:B------:R-:W-:Y:S02]  /*4dd0*/  ISETP.GE.U32.AND P2, PT, R159, R2.reuse, PT ;  /* 0x000000029f00720c */ /* 0x080fe40003f46070 */
[-C--:B------:R-:W-:Y:S02]  /*4de0*/  ISETP.GE.U32.AND P4, PT, R157, R2.reuse, PT ;  /* 0x000000029d00720c */ /* 0x080fe40003f86070 */
[----:B------:R-:W-:-:S02]  /*4df0*/  ISETP.GE.U32.AND P3, PT, R153, R2, PT ;  /* 0x000000029900720c */ /* 0x000fc40003f66070 */
[----:B------:R-:W-:Y:S02]  /*4e00*/  ISETP.GE.U32.AND P1, PT, R151, R2, PT ;  /* 0x000000029700720c */ /* 0x000fe40003f26070 */
[----:B------:R-:W-:Y:S02]  /*4e10*/  SHF.L.U32 R105, R51, 0x10, RZ ;  /* 0x0000001033697819 */ /* 0x000fe400000006ff */
[----:B------:R-:W-:Y:S02]  /*4e20*/  SHF.L.U32 R53, R53, 0x10, RZ ;  /* 0x0000001035357819 */ /* 0x000fe400000006ff */
[----:B------:R-:W-:Y:S02]  /*4e30*/  SHF.L.U32 R54, R54, 0x10, RZ ;  /* 0x0000001036367819 */ /* 0x000fe400000006ff */
[----:B------:R-:W-:Y:S02]  /*4e40*/  SHF.L.U32 R55, R55, 0x10, RZ ;  /* 0x0000001037377819 */ /* 0x000fe400000006ff */
[----:B------:R-:W-:-:S02]  /*4e50*/  FSEL R136, R136, 1, !P2 ;  /* 0x3f80000088887808 */ /* 0x000fc40005000000 */
[----:B------:R-:W-:Y:S02]  /*4e60*/  FSEL R137, R137, 1, !P4 ;  /* 0x3f80000089897808 */ /* 0x000fe40006000000 */
[----:B-1----:R-:W-:Y:S02]  /*4e70*/  FSEL R139, R139, 1, !P3 ;  /* 0x3f8000008b8b7808 */ /* 0x002fe40005800000 */
[----:B----4-:R-:W-:Y:S02]  /*4e80*/  FSEL R141, R141, 1, !P5 ;  /* 0x3f8000008d8d7808 */ /* 0x010fe40006800000 */
[----:B0-----:R-:W-:Y:S02]  /*4e90*/  FSEL R142, R142, 1, !P1 ;  /* 0x3f8000008e8e7808 */ /* 0x001fe40004800000 */
[----:B------:R-:W-:Y:S02]  /*4ea0*/  FSEL R143, R43, RZ, !P2 ;  /* 0x000000ff2b8f7208 */ /* 0x000fe40005000000 */
[----:B------:R-:W-:-:S02]  /*4eb0*/  FSEL R144, R44, RZ, !P4 ;  /* 0x000000ff2c907208 */ /* 0x000fc40006000000 */
[----:B------:R-:W-:Y:S02]  /*4ec0*/  FSEL R145, R45, RZ, !P6 ;  /* 0x000000ff2d917208 */ /* 0x000fe40007000000 */
[----:B------:R-:W-:Y:S02]  /*4ed0*/  FSEL R146, R40, RZ, !P3 ;  /* 0x000000ff28927208 */ /* 0x000fe40005800000 */
[----:B------:R-:W-:Y:S02]  /*4ee0*/  FSEL R147, R41, RZ, !P1 ;  /* 0x000000ff29937208 */ /* 0x000fe40004800000 */
[----:B------:R-:W-:Y:S02]  /*4ef0*/  SHF.L.U32 R108, R108, 0x10, RZ ;  /* 0x000000106c6c7819 */ /* 0x000fe400000006ff */
[----:B------:R-:W-:Y:S02]  /*4f00*/  SHF.L.U32 R109, R109, 0x10, RZ ;  /* 0x000000106d6d7819 */ /* 0x000fe400000006ff */
[----:B------:R-:W-:-:S02]  /*4f10*/  SHF.L.U32 R110, R110, 0x10, RZ ;  /* 0x000000106e6e7819 */ /* 0x000fc400000006ff */
[----:B------:R-:W-:Y:S02]  /*4f20*/  SHF.L.U32 R112, R112, 0x10, RZ ;  /* 0x0000001070707819 */ /* 0x000fe400000006ff */
[----:B------:R-:W-:Y:S02]  /*4f30*/  SHF.L.U32 R113, R113, 0x10, RZ ;  /* 0x0000001071717819 */ /* 0x000fe400000006ff */
[----:B------:R-:W-:Y:S01]  /*4f40*/  SHF.L.U32 R114, R114, 0x10, RZ ;  /* 0x0000001072727819 */ /* 0x000fe200000006ff */
[----:B--2---:R-:W-:Y:S06]  /*4f50*/  @P0 BRA `(.L_x_5518) ;  /* 0x00000000007c0947 */ /* 0x004fec0003800000 */
[----:B------:R-:W0:Y:S01]  /*4f60*/  LDC.U8 R41, c[0x0][0x239] ;  /* 0x00008e40ff297b82 */ /* 0x000e220000000000 */
[----:B------:R-:W-:Y:S01]  /*4f70*/  ISETP.NE.U32.AND P1, PT, R23, RZ, PT ;  /* 0x000000ff1700720c */ /* 0x000fe20003f25070 */
[----:B------:R-:W-:Y:S01]  /*4f80*/  IMAD.MOV.U32 R48, RZ, RZ, 0x3f800000 ;  /* 0x3f800000ff307424 */ /* 0x000fe200078e00ff */
[----:B------:R-:W-:Y:S02]  /*4f90*/  LOP3.LUT P0, R40, R21, 0xff, RZ, 0xc0, !PT ;  /* 0x000000ff15287812 */ /* 0x000fe4000780c0ff */
[----:B------:R-:W-:Y:S02]  /*4fa0*/  ISETP.NE.AND.EX P1, PT, R22, RZ, PT, P1 ;  /* 0x000000ff1600720c */ /* 0x000fe40003f25310 */
[----:B0-----:R-:W-:-:S13]  /*4fb0*/  ISETP.NE.AND P0, PT, R41, RZ, P0 ;  /* 0x000000ff2900720c */ /* 0x001fda0000705270 */
[----:B------:R-:W-:Y:S05]  /*4fc0*/  @P0 BRA P1, `(.L_x_5519) ;  /* 0x0000000000380947 */ /* 0x000fea0000800000 */
[----:B------:R-:W-:Y:S01]  /*4fd0*/  ISETP.NE.AND P0, PT, R40, RZ, PT ;  /* 0x000000ff2800720c */ /* 0x000fe20003f05270 */
[----:B------:R-:W-:-:S12]  /*4fe0*/  HFMA2.MMA R49, -RZ, RZ, 0, 0 ;  /* 0x00000000ff317435 */ /* 0x000fd800000001ff */
[----:B------:R-:W-:Y:S05]  /*4ff0*/  @!P0 BRA `(.L_x_5518) ;  /* 0x0000000000548947 */ /* 0x000fea0003800000 */
[----:B------:R-:W0:Y:S01]  /*5000*/  LDC.64 R40, c[0x0][0x340] ;  /* 0x0000d000ff287b82 */ /* 0x000e220000000a00 */
[----:B------:R-:W-:Y:S01]  /*5010*/  IMAD R42, R115, UR14, RZ ;  /* 0x0000000e732a7c24 */ /* 0x000fe2000f8e02ff */
[----:B------:R-:W-:-:S03]  /*5020*/  MOV R43, R24 ;  /* 0x00000018002b7202 */ /* 0x000fc60000000f00 */
[----:B------:R-:W-:Y:S01]  /*5030*/  IMAD R45, R99, UR15, R42 ;  /* 0x0000000f632d7c24 */ /* 0x000fe2000f8e022a */
[----:B------:R-:W-:-:S05]  /*5040*/  MOV R42, R25 ;  /* 0x00000019002a7202 */ /* 0x000fca0000000f00 */
[----:B------:R-:W-:-:S04]  /*5050*/  IMAD.WIDE.U32 R42, R99, UR14, R42 ;  /* 0x0000000e632a7c25 */ /* 0x000fc8000f8e002a */
[----:B------:R-:W-:Y:S01]  /*5060*/  IMAD.IADD R43, R43, 0x1, R45 ;  /* 0x000000012b2b7824 */ /* 0x000fe200078e022d */
[----:B0-----:R-:W-:-:S04]  /*5070*/  LEA R40, P0, R42, R40, 0x2 ;  /* 0x000000282a287211 */ /* 0x001fc800078010ff */
[----:B------:R-:W-:-:S05]  /*5080*/  LEA.HI.X R41, R42, R41, R43, 0x2, P0 ;  /* 0x000000292a297211 */ /* 0x000fca00000f142b */
[----:B------:R1:W5:Y:S01]  /*5090*/  LDG.E R49, desc[UR6][R40.64] ;  /* 0x0000000628317981 */ /* 0x000362000c1e1900 */
[----:B------:R-:W-:Y:S05]  /*50a0*/  BRA `(.L_x_5518) ;  /* 0x0000000000287947 */ /* 0x000fea0003800000 */
.L_x_5519:
        /* <DEDUP_REMOVED lines=10> */
.L_x_5518:
        /* <DEDUP_REMOVED lines=83> */
[----:B------:R-:W-:Y:S02]  /*5680*/  @P3 MOV R51, R41 ;  /* 0x0000002900333202 */ /* 0x000fe40000000f00 */
[----:B-----5:R-:W-:Y:S01]  /*5690*/  @P3 MOV R41, R49 ;  /* 0x0000003100293202 */ /* 0x020fe20000000f00 */
[----:B------:R-:W-:Y:S01]  /*56a0*/  @P3 IMAD.MOV.U32 R50, RZ, RZ, R43 ;  /* 0x000000ffff323224 */ /* 0x000fe200078e002b */
[----:B------:R-:W-:Y:S06]  /*56b0*/  @P3 BRA `(.L_x_5521) ;  /* 0x0000000000183947 */ /* 0x000fec0003800000 */
[----:B------:R-:W-:Y:S01]  /*56c0*/  ISETP.NE.AND P0, PT, R9, RZ, PT ;  /* 0x000000ff0900720c */ /* 0x000fe20003f05270 */
[C---:B------:R-:W-:Y:S01]  /*56d0*/  FMUL.FTZ R40, R42.reuse, R48 ;  /* 0x000000302a287220 */ /* 0x040fe20000410000 */
[----:B------:R-:W-:-:S11]  /*56e0*/  FFMA.FTZ R41, R42, R49, R47 ;  /* 0x000000312a297223 */ /* 0x000fd6000001002f */
[----:B------:R0:W-:Y:S01]  /*56f0*/  @!P0 STS.64 [UR4+0x2128], R48 ;  /* 0x00212830ff008988 */ /* 0x0001e20008000a04 */
[----:B------:R-:W-:Y:S01]  /*5700*/  @!P0 IMAD.MOV.U32 R50, RZ, RZ, R48 ;  /* 0x000000ffff328224 */ /* 0x000fe200078e0030 */
[----:B------:R-:W-:-:S07]  /*5710*/  @!P0 MOV R51, R49 ;  /* 0x0000003100338202 */ /* 0x000fce0000000f00 */
.L_x_5521:
[----:B------:R-:W-:Y:S05]  /*5720*/  BSYNC B0 ;  /* 0x0000000000007941 */ /* 0x000fea0003800000 */
.L_x_5520:
        /* <DEDUP_REMOVED lines=45> */
.L_x_5524:
        /* <DEDUP_REMOVED lines=26> */
[----:B------:R-:W-:-:S04]  /*5ba0*/  @P0 IADD3 R42, R42, 0x1, RZ ;  /* 0x000000012a2a0810 */ /* 0x000fc80007ffe0ff */
[----:B------:R-:W-:Y:S02]  /*5bb0*/  @!P2 IADD3 R42, -R42, RZ, RZ ;  /* 0x000000ff2a2aa210 */ /* 0x000fe40007ffe1ff */
[----:B------:R-:W-:-:S05]  /*5bc0*/  @!P1 LOP3.LUT R42, RZ, R13, RZ, 0x33, !PT ;  /* 0x0000000dff2a9212 */ /* 0x000fca00078e33ff */
[----:B------:R-:W-:Y:S01]  /*5bd0*/  IMAD.MOV.U32 R43, RZ, RZ, R42 ;  /* 0x000000ffff2b7224 */ /* 0x000fe200078e002a */
[----:B------:R-:W-:Y:S06]  /*5be0*/  BRA `(.L_x_5526) ;  /* 0x0000000000047947 */ /* 0x000fec0003800000 */
.L_x_5525:
[----:B------:R1:W5:Y:S02]  /*5bf0*/  LDG.E R43, desc[UR6][R62.64] ;  /* 0x000000063e2b7981 */ /* 0x000364000c1e1900 */
.L_x_5526:
        /* <DEDUP_REMOVED lines=12> */
[----:B------:R-:W-:-:S04]  /*5cc0*/  IMAD.WIDE.U32 R44, R99, UR14, R44 ;  /* 0x0000000e632c7c25 */ /* 0x000fc8000f8e002c */
[----:B------:R-:W-:Y:S01]  /*5cd0*/  IMAD.IADD R40, R47, 0x1, R45 ;  /* 0x000000012f287824 */ /* 0x000fe200078e022d */
[----:B--2---:R-:W-:-:S04]  /*5ce0*/  LEA R42, P0, R44, R42, 0x2 ;  /* 0x0000002a2c2a7211 */ /* 0x004fc800078010ff */
[----:B------:R-:W-:-:S05]  /*5cf0*/  LEA.HI.X R43, R44, R43, R40, 0x2, P0 ;  /* 0x0000002b2c2b7211 */ /* 0x000fca00000f1428 */
[----:B------:R2:W-:Y:S04]  /*5d00*/  STG.E desc[UR6][R42.64], R41 ;  /* 0x000000292a007986 */ /* 0x0005e8000c101906 */
.L_x_5523:
[----:B------:R-:W-:Y:S05]  /*5d10*/  BSYNC B0 ;  /* 0x0000000000007941 */ /* 0x000fea0003800000 */
.L_x_5522:
        /* <DEDUP_REMOVED lines=19> */
.L_x_5517:
[----:B------:R-:W-:Y:S01]  /*5e50*/  BAR.SYNC.DEFER_BLOCKING 0x0 ;  /* 0x0000000000007b1d */ /* 0x000fe20000010000 */
[----:B------:R-:W-:Y:S02]  /*5e60*/  LEA R70, R9, R6, 0x1 ;  /* 0x0000000609467211 */ /* 0x000fe400078e08ff */
[----:B--23--:R-:W-:Y:S02]  /*5e70*/  F2FP.BF16.F32.PACK_AB R43, R30, R38 ;  /* 0x000000261e2b723e */ /* 0x00cfe400000010ff */
[----:B------:R-:W-:-:S03]  /*5e80*/  F2FP.BF16.F32.PACK_AB R42, R31, R39 ;  /* 0x000000271f2a723e */ /* 0x000fc600000010ff */
[----:B------:R-:W2:Y:S01]  /*5e90*/  S2UR UR10, SR_CTAID.X ;  /* 0x00000000000a79c3 */ /* 0x000ea20000002500 */
[----:B------:R-:W-:Y:S01]  /*5ea0*/  F2FP.BF16.F32.PACK_AB R41, R32, R56 ;  /* 0x000000382029723e */ /* 0x000fe200000010ff */
[----:B------:R-:W3:Y:S01]  /*5eb0*/  S2R R102, SR_CTAID.Y ;  /* 0x0000000000667919 */ /* 0x000ee20000002600 */
[----:B------:R-:W-:Y:S01]  /*5ec0*/  F2FP.BF16.F32.PACK_AB R40, R33, R57 ;  /* 0x000000392128723e */ /* 0x000fe200000010ff */
[----:B------:R-:W-:Y:S01]  /*5ed0*/  ULDC.64 UR8, c[0x0][0x2b8] ;  /* 0x0000ae0000087ab9 */ /* 0x000fe20000000a00 */
[----:B------:R-:W-:Y:S02]  /*5ee0*/  F2FP.BF16.F32.PACK_AB R47, R26, R34 ;  /* 0x000000221a2f723e */ /* 0x000fe400000010ff */
[----:B------:R-:W-:Y:S01]  /*5ef0*/  F2FP.BF16.F32.PACK_AB R46, R27, R35 ;  /* 0x000000231b2e723e */ /* 0x000fe200000010ff */
[----:B0-----:R-:W0:Y:S01]  /*5f00*/  LDC.64 R48, c[0x0][0x2b0] ;  /* 0x0000ac00ff307b82 */ /* 0x001e220000000a00 */
[----:B------:R-:W-:Y:S01]  /*5f10*/  LEA R70, R70, UR4, 0x4 ;  /* 0x0000000446467c11 */ /* 0x000fe2000f8e20ff */
[----:B------:R-:W-:Y:S01]  /*5f20*/  ULDC.64 UR4, c[0x0][0x2c8] ;  /* 0x0000b20000047ab9 */ /* 0x000fe20000000a00 */
[----:B------:R-:W-:-:S02]  /*5f30*/  F2FP.BF16.F32.PACK_AB R45, R28, R36 ;  /* 0x000000241c2d723e */ /* 0x000fc400000010ff */
[----:B------:R-:W-:Y:S02]  /*5f40*/  F2FP.BF16.F32.PACK_AB R44, R29, R37 ;  /* 0x000000251d2c723e */ /* 0x000fe400000010ff */
        /* <DEDUP_REMOVED lines=20> */
[----:B------:R-:W-:Y:S02]  /*6090*/  IMAD R49, R59, UR4, RZ ;  /* 0x000000043b317c24 */ /* 0x000fe4000f8e02ff */
[----:B------:R-:W-:Y:S02]  /*60a0*/  IMAD.IADD R55, R55, 0x1, R71 ;  /* 0x0000000137377824 */ /* 0x000fe400078e0247 */
[----:B------:R-:W-:-:S02]  /*60b0*/  IMAD R71, R102, UR5, R49 ;  /* 0x0000000566477c24 */ /* 0x000fc4000f8e0231 */
[----:B------:R-:W-:Y:S01]  /*60c0*/  IMAD.WIDE.U32 R48, R102, UR4, R54 ;  /* 0x0000000466307c25 */ /* 0x000fe2000f8e0036 */
[----:B------:R-:W-:-:S03]  /*60d0*/  ULDC.64 UR4, c[0x0][0x2d8] ;  /* 0x0000b60000047ab9 */ /* 0x000fc60000000a00 */
[----:B------:R-:W-:Y:S01]  /*60e0*/  IMAD R74, R59, UR8, RZ ;  /* 0x000000083b4a7c24 */ /* 0x000fe2000f8e02ff */
[----:B------:R-:W-:Y:S01]  /*60f0*/  IADD3 R71, R49, R71, RZ ;  /* 0x0000004731477210 */ /* 0x000fe20007ffe0ff */
[----:B------:R-:W-:Y:S01]  /*6100*/  IMAD.WIDE.U32 R54, R102, UR8, R72 ;  /* 0x0000000866367c25 */ /* 0x000fe2000f8e0048 */
[----:B-----5:R-:W-:-:S03]  /*6110*/  LEA R75, P0, R48, R52, 0x1 ;  /* 0x00000034304b7211 */ /* 0x020fc600078008ff */
[----:B------:R-:W-:Y:S01]  /*6120*/  IMAD R77, R102, UR9, R74 ;  /* 0x00000009664d7c24 */ /* 0x000fe2000f8e024a */
[----:B------:R-:W-:Y:S02]  /*6130*/  LEA.HI.X R48, R48, R53, R71, 0x1, P0 ;  /* 0x0000003530307211 */ /* 0x000fe400000f0c47 */
[----:B------:R-:W-:Y:S01]  /*6140*/  IADD3 R74, P0, R75, R150, RZ ;  /* 0x000000964b4a7210 */ /* 0x000fe20007f1e0ff */
[----:B------:R-:W-:Y:S01]  /*6150*/  IMAD.IADD R49, R55, 0x1, R77 ;  /* 0x0000000137317824 */ /* 0x000fe200078e024d */
[----:B0-----:R-:W-:Y:S02]  /*6160*/  LEA R77, P1, R54, R50, 0x1 ;  /* 0x00000032364d7211 */ /* 0x001fe400078208ff */
[----:B------:R-:W-:Y:S02]  /*6170*/  IADD3.X R75, R48, R149, RZ, P0, !PT ;  /* 0x00000095304b7210 */ /* 0x000fe400007fe4ff */
[----:B------:R-:W-:Y:S02]  /*6180*/  LEA.HI.X R54, R54, R51, R49, 0x1, P1 ;  /* 0x0000003336367211 */ /* 0x000fe400008f0c31 */
[----:B------:R-:W-:Y:S01]  /*6190*/  IADD3 R76, P1, R77, R150, RZ ;  /* 0x000000964d4c7210 */ /* 0x000fe20007f3e0ff */
[----:B--2---:R0:W-:Y:S03]  /*61a0*/  STG.E.128 desc[UR6][R74.64], R40 ;  /* 0x000000284a007986 */ /* 0x0041e6000c101d06 */
[----:B------:R-:W-:Y:S01]  /*61b0*/  IADD3.X R77, R54, R149, RZ, P1, !PT ;  /* 0x00000095364d7210 */ /* 0x000fe20000ffe4ff */
[----:B-1----:R1:W-:Y:S01]  /*61c0*/  STG.E.128 desc[UR6][R74.64+0x200], R44 ;  /* 0x0002002c4a007986 */ /* 0x0023e2000c101d06 */
[----:B------:R-:W-:Y:S06]  /*61d0*/  BAR.SYNC.DEFER_BLOCKING 0x0 ;  /* 0x0000000000007b1d */ /* 0x000fec0000010000 */
[----:B0-----:R-:W2:Y:S04]  /*61e0*/  LDG.E.128 R40, desc[UR6][R76.64] ;  /* 0x000000064c287981 */ /* 0x001ea8000c1e1d00 */
[----:B-1----:R-:W3:Y:S01]  /*61f0*/  LDG.E.128 R44, desc[UR6][R76.64+0x200] ;  /* 0x000200064c2c7981 */ /* 0x002ee2000c1e1d00 */
[----:B------:R-:W-:Y:S01]  /*6200*/  IMAD R59, R59, UR4, RZ ;  /* 0x000000043b3b7c24 */ /* 0x000fe2000f8e02ff */
[----:B------:R-:W-:Y:S01]  /*6210*/  IADD3 R8, R8, 0x1, RZ ;  /* 0x0000000108087810 */ /* 0x000fe20007ffe0ff */
[C---:B------:R-:W-:Y:S01]  /*6220*/  IMAD.IADD R11, R2.reuse, 0x1, R11 ;  /* 0x00000001020b7824 */ /* 0x040fe200078e020b */
[----:B------:R-:W-:Y:S01]  /*6230*/  IADD3 R7, R2, R7, RZ ;  /* 0x0000000702077210 */ /* 0x000fe20007ffe0ff */
[----:B------:R-:W-:Y:S01]  /*6240*/  IMAD R59, R102, UR5, R59 ;  /* 0x00000005663b7c24 */ /* 0x000fe2000f8e023b */
[----:B--2---:R-:W-:Y:S04]  /*6250*/  STS.128 [R0], R40 ;  /* 0x0000002800007388 */ /* 0x004fe80000000c00 */
[----:B---3--:R-:W-:Y:S01]  /*6260*/  STS.128 [R0+0x200], R44 ;  /* 0x0002002c00007388 */ /* 0x008fe20000000c00 */
[----:B------:R-:W-:-:S03]  /*6270*/  NOP ;  /* 0x0000000000007918 */ /* 0x000fc60000000000 */
[----:B------:R-:W0:Y:S04]  /*6280*/  LDS.128 R48, [R58] ;  /* 0x000000003a307984 */ /* 0x000e280000000c00 */
[----:B------:R-:W1:Y:S01]  /*6290*/  LDS.128 R52, [R58+0x10] ;  /* 0x000010003a347984 */ /* 0x000e620000000c00 */
[----:B0-----:R-:W-:Y:S01]  /*62a0*/  IMAD.U32 R72, R49, 0x10000, RZ ;  /* 0x0001000031487824 */ /* 0x001fe200078e00ff */
[C---:B------:R-:W-:Y:S02]  /*62b0*/  SHF.L.U32 R71, R50.reuse, 0x10, RZ ;  /* 0x0000001032477819 */ /* 0x040fe400000006ff */
[----:B------:R-:W-:Y:S01]  /*62c0*/  PRMT R50, R50, 0x7632, R50 ;  /* 0x0000763232327816 */ /* 0x000fe20000000032 */
[----:B------:R-:W-:Y:S01]  /*62d0*/  FMUL.FTZ R74, R72, -1.4426950216293334961 ;  /* 0xbfb8aa3b484a7820 */ /* 0x000fe20000410000 */
[----:B-1----:R-:W-:Y:S01]  /*62e0*/  SHF.L.U32 R41, R54, 0x10, RZ ;  /* 0x0000001036297819 */ /* 0x002fe200000006ff */
[----:B------:R-:W-:Y:S01]  /*62f0*/  FMUL.FTZ R40, R71, -1.4426950216293334961 ;  /* 0xbfb8aa3b47287820 */ /* 0x000fe20000410000 */
[----:B------:R-:W-:Y:S01]  /*6300*/  IMAD.U32 R42, R53, 0x10000, RZ ;  /* 0x00010000352a7824 */ /* 0x000fe200078e00ff */
[----:B------:R-:W-:-:S02]  /*6310*/  SHF.L.U32 R43, R52, 0x10, RZ ;  /* 0x00000010342b7819 */ /* 0x000fc400000006ff */
[----:B------:R-:W-:Y:S01]  /*6320*/  FMUL.FTZ R77, R41, -1.4426950216293334961 ;  /* 0xbfb8aa3b294d7820 */ /* 0x000fe20000410000 */
[----:B------:R0:W1:Y:S01]  /*6330*/  MUFU.EX2 R76, R40 ;  /* 0x00000028004c7308 */ /* 0x0000620000000800 */
[----:B------:R-:W-:Y:S01]  /*6340*/  PRMT R49, R49, 0x7632, R49 ;  /* 0x0000763231317816 */ /* 0x000fe20000000031 */
[----:B------:R-:W-:Y:S01]  /*6350*/  FMUL.FTZ R47, R42, -1.4426950216293334961 ;  /* 0xbfb8aa3b2a2f7820 */ /* 0x000fe20000410000 */
[----:B------:R-:W-:Y:S01]  /*6360*/  SHF.L.U32 R45, R51, 0x10, RZ ;  /* 0x00000010332d7819 */ /* 0x000fe200000006ff */
[----:B------:R-:W-:Y:S01]  /*6370*/  FMUL.FTZ R46, R43, -1.4426950216293334961 ;  /* 0xbfb8aa3b2b2e7820 */ /* 0x000fe20000410000 */
[C---:B------:R-:W-:Y:S01]  /*6380*/  PRMT R58, R48.reuse, 0x7632, R58 ;  /* 0x00007632303a7816 */ /* 0x040fe2000000003a */
[----:B------:R-:W-:Y:S01]  /*6390*/  IMAD.U32 R75, R49, 0x10000, RZ ;  /* 0x00010000314b7824 */ /* 0x000fe200078e00ff */
[----:B------:R-:W-:Y:S01]  /*63a0*/  SHF.L.U32 R73, R48, 0x10, RZ ;  /* 0x0000001030497819 */ /* 0x000fe200000006ff */
[----:B------:R-:W2:Y:S01]  /*63b0*/  MUFU.EX2 R74, R74 ;  /* 0x0000004a004a7308 */ /* 0x000ea20000000800 */
[----:B0-----:R-:W-:Y:S01]  /*63c0*/  SHF.L.U32 R40, R55, 0x10, RZ ;  /* 0x0000001037287819 */ /* 0x001fe200000006ff */
[----:B------:R-:W-:Y:S01]  /*63d0*/  FMUL.FTZ R44, R45, -1.4426950216293334961 ;  /* 0xbfb8aa3b2d2c7820 */ /* 0x000fe20000410000 */
[----:B------:R-:W-:Y:S01]  /*63e0*/  SHF.L.U32 R58, R58, 0x10, RZ ;  /* 0x000000103a3a7819 */ /* 0x000fe200000006ff */
[----:B------:R-:W-:Y:S01]  /*63f0*/  FMUL.FTZ R78, R73, -1.4426950216293334961 ;  /* 0xbfb8aa3b494e7820 */ /* 0x000fe20000410000 */
[----:B------:R-:W-:Y:S01]  /*6400*/  PRMT R55, R55, 0x7632, R55 ;  /* 0x0000763237377816 */ /* 0x000fe20000000037 */
[----:B------:R-:W-:Y:S01]  /*6410*/  FMUL.FTZ R48, R40, -1.4426950216293334961 ;  /* 0xbfb8aa3b28307820 */ /* 0x000fe20000410000 */
[----:B------:R-:W-:Y:S01]  /*6420*/  PRMT R51, R51, 0x7632, R51 ;  /* 0x0000763233337816 */ /* 0x000fe20000000033 */
[----:B------:R0:W3:Y:S01]  /*6430*/  MUFU.EX2 R85, R77 ;  /* 0x0000004d00557308 */ /* 0x0000e20000000800 */
[----:B------:R-:W-:Y:S01]  /*6440*/  PRMT R52, R52, 0x7632, R52 ;  /* 0x0000763234347816 */ /* 0x000fe20000000034 */
[----:B-1----:R-:W-:Y:S01]  /*6450*/  FADD.FTZ R76, R76, 1 ;  /* 0x3f8000004c4c7421 */ /* 0x002fe20000010000 */
[----:B------:R-:W-:-:S05]  /*6460*/  SHF.L.U32 R81, R51, 0x10, RZ ;  /* 0x0000001033517819 */ /* 0x000fca00000006ff */
[----:B------:R1:W4:Y:S01]  /*6470*/  MUFU.EX2 R84, R47 ;  /* 0x0000002f00547308 */ /* 0x0003220000000800 */
[----:B0-----:R-:W-:Y:S01]  /*6480*/  SHF.L.U32 R77, R50, 0x10, RZ ;  /* 0x00000010324d7819 */ /* 0x001fe200000006ff */
[----:B--2---:R-:W-:Y:S01]  /*6490*/  FADD.FTZ R74, R74, 1 ;  /* 0x3f8000004a4a7421 */ /* 0x004fe20000010000 */
[----:B------:R-:W-:-:S05]  /*64a0*/  FMUL.FTZ R51, R81, -1.4426950216293334961 ;  /* 0xbfb8aa3b51337820 */ /* 0x000fca0000410000 */
[----:B------:R0:W2:Y:S01]  /*64b0*/  MUFU.EX2 R82, R46 ;  /* 0x0000002e00527308 */ /* 0x0000a20000000800 */
[----:B-1----:R-:W-:Y:S01]  /*64c0*/  FMUL.FTZ R47, R77, -1.4426950216293334961 ;  /* 0xbfb8aa3b4d2f7820 */ /* 0x002fe20000410000 */
[----:B---3--:R-:W-:-:S06]  /*64d0*/  FADD.FTZ R85, R85, 1 ;  /* 0x3f80000055557421 */ /* 0x008fcc0000010000 */
[----:B------:R1:W3:Y:S01]  /*64e0*/  MUFU.EX2 R86, R48 ;  /* 0x0000003000567308 */ /* 0x0002e20000000800 */
[----:B0-----:R-:W-:Y:S01]  /*64f0*/  FMUL.FTZ R46, R75, -1.4426950216293334961 ;  /* 0xbfb8aa3b4b2e7820 */ /* 0x001fe20000410000 */
[----:B----4-:R-:W-:-:S06]  /*6500*/  FADD.FTZ R84, R84, 1 ;  /* 0x3f80000054547421 */ /* 0x010fcc0000010000 */
[----:B------:R0:W4:Y:S01]  /*6510*/  MUFU.EX2 R79, R47 ;  /* 0x0000002f004f7308 */ /* 0x0001220000000800 */
[----:B-1----:R-:W-:Y:S01]  /*6520*/  PRMT R48, R53, 0x7632, R48 ;  /* 0x0000763235307816 */ /* 0x002fe20000000030 */
[----:B--2---:R-:W-:-:S06]  /*6530*/  FADD.FTZ R82, R82, 1 ;  /* 0x3f80000052527421 */ /* 0x004fcc0000010000 */
[----:B------:R1:W2:Y:S01]  /*6540*/  MUFU.EX2 R80, R44 ;  /* 0x0000002c00507308 */ /* 0x0002a20000000800 */
[----:B0-----:R-:W-:Y:S01]  /*6550*/  SHF.L.U32 R47, R55, 0x10, RZ ;  /* 0x00000010372f7819 */ /* 0x001fe200000006ff */
[----:B---3--:R-:W-:-:S04]  /*6560*/  FADD.FTZ R86, R86, 1 ;  /* 0x3f80000056567421 */ /* 0x008fc80000010000 */
[----:B------:R-:W-:Y:S02]  /*6570*/  FMUL.FTZ R87, R47, -1.4426950216293334961 ;  /* 0xbfb8aa3b2f577820 */ /* 0x000fe40000410000 */
[----:B------:R0:W-:Y:S01]  /*6580*/  MUFU.EX2 R50, R46 ;  /* 0x0000002e00327308 */ /* 0x0001e20000000800 */
[----:B-1----:R-:W-:Y:S01]  /*6590*/  FMUL.FTZ R44, R58, -1.4426950216293334961 ;  /* 0xbfb8aa3b3a2c7820 */ /* 0x002fe20000410000 */
[----:B----4-:R-:W-:-:S06]  /*65a0*/  FADD.FTZ R79, R79, 1 ;  /* 0x3f8000004f4f7421 */ /* 0x010fcc0000010000 */
[----:B------:R1:W3:Y:S01]  /*65b0*/  MUFU.EX2 R49, R44 ;  /* 0x0000002c00317308 */ /* 0x0002e20000000800 */
[----:B0-----:R-:W-:Y:S01]  /*65c0*/  SHF.L.U32 R46, R48, 0x10, RZ ;  /* 0x00000010302e7819 */ /* 0x001fe200000006ff */
[----:B--2---:R-:W-:Y:S01]  /*65d0*/  FADD.FTZ R80, R80, 1 ;  /* 0x3f80000050507421 */ /* 0x004fe20000010000 */
[----:B------:R-:W-:-:S03]  /*65e0*/  PRMT R48, R54, 0x7632, R48 ;  /* 0x0000763236307816 */ /* 0x000fc60000000030 */
[----:B------:R-:W-:Y:S02]  /*65f0*/  FMUL.FTZ R54, R46, -1.4426950216293334961 ;  /* 0xbfb8aa3b2e367820 */ /* 0x000fe40000410000 */
[----:B------:R-:W-:Y:S01]  /*6600*/  IMAD.U32 R48, R48, 0x10000, RZ ;  /* 0x0001000030307824 */ /* 0x000fe200078e00ff */
[----:B-1----:R-:W-:Y:S01]  /*6610*/  SHF.L.U32 R44, R52, 0x10, RZ ;  /* 0x00000010342c7819 */ /* 0x002fe200000006ff */
[----:B------:R-:W-:Y:S04]  /*6620*/  MUFU.RCP R91, R74 ;  /* 0x0000004a005b7308 */ /* 0x000fe80000001000 */
[----:B------:R-:W-:Y:S01]  /*6630*/  FMUL.FTZ R53, R44, -1.4426950216293334961 ;  /* 0xbfb8aa3b2c357820 */ /* 0x000fe20000410000 */
[----:B---3--:R-:W-:-:S03]  /*6640*/  FADD.FTZ R49, R49, 1 ;  /* 0x3f80000031317421 */ /* 0x008fc60000010000 */
[----:B------:R-:W0:Y:S08]  /*6650*/  MUFU.EX2 R87, R87 ;  /* 0x0000005700577308 */ /* 0x000e300000000800 */
[----:B------:R1:W-:Y:S08]  /*6660*/  MUFU.EX2 R52, R51 ;  /* 0x0000003300347308 */ /* 0x0003f00000000800 */
[----:B------:R-:W2:Y:S01]  /*6670*/  MUFU.EX2 R78, R78 ;  /* 0x0000004e004e7308 */ /* 0x000ea20000000800 */
[----:B-1----:R-:W-:Y:S01]  /*6680*/  FMUL.FTZ R51, R48, -1.4426950216293334961 ;  /* 0xbfb8aa3b30337820 */ /* 0x002fe20000410000 */
[----:B0-----:R-:W-:-:S06]  /*6690*/  FADD.FTZ R87, R87, 1 ;  /* 0x3f80000057577421 */ /* 0x001fcc0000010000 */
[----:B------:R0:W1:Y:S08]  /*66a0*/  MUFU.EX2 R83, R53 ;  /* 0x0000003500537308 */ /* 0x0000700000000800 */
[----:B------:R-:W3:Y:S01]  /*66b0*/  MUFU.EX2 R54, R54 ;  /* 0x0000003600367308 */ /* 0x000ee20000000800 */
[----:B--2---:R-:W-:Y:S01]  /*66c0*/  FADD.FTZ R78, R78, 1 ;  /* 0x3f8000004e4e7421 */ /* 0x004fe20000010000 */
[----:B0-----:R-:W-:-:S06]  /*66d0*/  FADD.FTZ R53, R52, 1 ;  /* 0x3f80000034357421 */ /* 0x001fcc0000010000 */
[----:B------:R0:W2:Y:S01]  /*66e0*/  MUFU.EX2 R55, R51 ;  /* 0x0000003300377308 */ /* 0x0000a20000000800 */
[----:B-1----:R-:W-:-:S07]  /*66f0*/  FADD.FTZ R83, R83, 1 ;  /* 0x3f80000053537421 */ /* 0x002fce0000010000 */
[----:B------:R-:W1:Y:S01]  /*6700*/  MUFU.RCP R76, R76 ;  /* 0x0000004c004c7308 */ /* 0x000e620000001000 */
[----:B---3--:R-:W-:Y:S01]  /*6710*/  FADD.FTZ R54, R54, 1 ;  /* 0x3f80000036367421 */ /* 0x008fe20000010000 */
[----:B0-----:R-:W-:-:S06]  /*6720*/  FADD.FTZ R51, R50, 1 ;  /* 0x3f80000032337421 */ /* 0x001fcc0000010000 */
[----:B------:R-:W0:Y:S01]  /*6730*/  MUFU.RCP R88, R80 ;  /* 0x0000005000587308 */ /* 0x000e220000001000 */
[----:B--2---:R-:W-:-:S07]  /*6740*/  FADD.FTZ R55, R55, 1 ;  /* 0x3f80000037377421 */ /* 0x004fce0000010000 */
[----:B------:R2:W3:Y:S01]  /*6750*/  MUFU.RCP R89, R49 ;  /* 0x0000003100597308 */ /* 0x0004e20000001000 */
[----:B-1----:R-:W-:-:S04]  /*6760*/  FMUL.FTZ R52, R71, R76 ;  /* 0x0000004c47347220 */ /* 0x002fc80000410000 */
[----:B------:R-:W-:-:S03]  /*6770*/  FMUL.FTZ R52, R52, R39 ;  /* 0x0000002734347220 */ /* 0x000fc60000410000 */
[----:B------:R-:W-:Y:S01]  /*6780*/  MUFU.RCP R80, R79 ;  /* 0x0000004f00507308 */ /* 0x000fe20000001000 */
[----:B--2---:R-:W-:Y:S01]  /*6790*/  FMUL.FTZ R49, R72, R91 ;  /* 0x0000005b48317220 */ /* 0x004fe20000410000 */
[----:B0-----:R-:W-:-:S03]  /*67a0*/  FMUL.FTZ R45, R45, R88 ;  /* 0x000000582d2d7220 */ /* 0x001fc60000410000 */
[----:B------:R-:W-:Y:S01]  /*67b0*/  FMUL.FTZ R49, R49, R56 ;  /* 0x0000003831317220 */ /* 0x000fe20000410000 */
[----:B------:R-:W-:Y:S02]  /*67c0*/  FMUL.FTZ R45, R45, R38 ;  /* 0x000000262d2d7220 */ /* 0x000fe40000410000 */
[----:B------:R-:W-:Y:S01]  /*67d0*/  MUFU.RCP R93, R84 ;  /* 0x00000054005d7308 */ /* 0x000fe20000001000 */
[----:B---3--:R-:W-:-:S04]  /*67e0*/  FMUL.FTZ R58, R58, R89 ;  /* 0x000000593a3a7220 */ /* 0x008fc80000410000 */
[----:B------:R-:W-:-:S03]  /*67f0*/  FMUL.FTZ R33, R58, R33 ;  /* 0x000000213a217220 */ /* 0x000fc60000410000 */
[----:B------:R-:W0:Y:S08]  /*6800*/  MUFU.RCP R56, R87 ;  /* 0x0000005700387308 */ /* 0x000e300000001000 */
[----:B------:R-:W1:Y:S08]  /*6810*/  MUFU.RCP R92, R85 ;  /* 0x00000055005c7308 */ /* 0x000e700000001000 */
[----:B------:R2:W3:Y:S01]  /*6820*/  MUFU.RCP R85, R54 ;  /* 0x0000003600557308 */ /* 0x0004e20000001000 */
[----:B0-----:R-:W-:-:S04]  /*6830*/  FMUL.FTZ R47, R47, R56 ;  /* 0x000000382f2f7220 */ /* 0x001fc80000410000 */
[----:B------:R-:W-:-:S03]  /*6840*/  FMUL.FTZ R26, R47, R26 ;  /* 0x0000001a2f1a7220 */ /* 0x000fc60000410000 */
[----:B------:R-:W0:Y:S01]  /*6850*/  MUFU.RCP R90, R82 ;  /* 0x00000052005a7308 */ /* 0x000e220000001000 */
[----:B--2---:R-:W-:-:S04]  /*6860*/  FMUL.FTZ R54, R77, R80 ;  /* 0x000000504d367220 */ /* 0x004fc80000410000 */
[----:B------:R-:W-:Y:S01]  /*6870*/  FMUL.FTZ R39, R54, R31 ;  /* 0x0000001f36277220 */ /* 0x000fe20000410000 */
[----:B------:R-:W-:Y:S01]  /*6880*/  FMUL.FTZ R31, R42, R93 ;  /* 0x0000005d2a1f7220 */ /* 0x000fe20000410000 */
[----:B-1----:R-:W-:Y:S01]  /*6890*/  FMUL.FTZ R42, R41, R92 ;  /* 0x0000005c292a7220 */ /* 0x002fe20000410000 */
[----:B------:R-:W1:Y:S02]  /*68a0*/  MUFU.RCP R74, R51 ;  /* 0x00000033004a7308 */ /* 0x000e640000001000 */
[----:B------:R-:W-:Y:S01]  /*68b0*/  FMUL.FTZ R36, R31, R36 ;  /* 0x000000241f247220 */ /* 0x000fe20000410000 */
[----:B---3--:R-:W-:Y:S01]  /*68c0*/  FMUL.FTZ R31, R46, R85 ;  /* 0x000000552e1f7220 */ /* 0x008fe20000410000 */
[----:B------:R-:W-:Y:S01]  /*68d0*/  FMUL.FTZ R42, R42, R35 ;  /* 0x000000232a2a7220 */ /* 0x000fe20000410000 */
[----:B------:R-:W2:Y:S03]  /*68e0*/  LDC.64 R46, c[0x0][0x2d0] ;  /* 0x0000b400ff2e7b82 */ /* 0x000ea60000000a00 */
[----:B------:R-:W3:Y:S01]  /*68f0*/  MUFU.RCP R78, R78 ;  /* 0x0000004e004e7308 */ /* 0x000ee20000001000 */
[----:B0-----:R-:W-:-:S04]  /*6900*/  FMUL.FTZ R38, R43, R90 ;  /* 0x0000005a2b267220 */ /* 0x001fc80000410000 */
[----:B------:R-:W-:Y:S01]  /*6910*/  FMUL.FTZ R38, R38, R37 ;  /* 0x0000002526267220 */ /* 0x000fe20000410000 */
[----:B------:R-:W-:Y:S02]  /*6920*/  FMUL.FTZ R37, R31, R28 ;  /* 0x0000001c1f257220 */ /* 0x000fe40000410000 */
[----:B------:R-:W0:Y:S01]  /*6930*/  MUFU.RCP R82, R53 ;  /* 0x0000003500527308 */ /* 0x000e220000001000 */
[----:B-1----:R-:W-:-:S04]  /*6940*/  FMUL.FTZ R75, R75, R74 ;  /* 0x0000004a4b4b7220 */ /* 0x002fc80000410000 */
[----:B------:R-:W-:-:S03]  /*6950*/  FMUL.FTZ R32, R75, R32 ;  /* 0x000000204b207220 */ /* 0x000fc60000410000 */
[----:B------:R-:W1:Y:S01]  /*6960*/  MUFU.RCP R83, R83 ;  /* 0x0000005300537308 */ /* 0x000e620000001000 */
[----:B---3--:R-:W-:-:S04]  /*6970*/  FMUL.FTZ R50, R73, R78 ;  /* 0x0000004e49327220 */ /* 0x008fc80000410000 */
[----:B------:R-:W-:-:S03]  /*6980*/  FMUL.FTZ R50, R50, R57 ;  /* 0x0000003932327220 */ /* 0x000fc60000410000 */
[----:B------:R-:W3:Y:S01]  /*6990*/  MUFU.RCP R95, R86 ;  /* 0x00000056005f7308 */ /* 0x000ee20000001000 */
[----:B0-----:R-:W-:Y:S01]  /*69a0*/  FMUL.FTZ R81, R81, R82 ;  /* 0x0000005251517220 */ /* 0x001fe20000410000 */
[----:B------:R-:W-:Y:S02]  /*69b0*/  F2FP.BF16.F32.PACK_AB R28, R33, R50 ;  /* 0x00000032211c723e */ /* 0x000fe400000010ff */
[----:B------:R-:W-:Y:S01]  /*69c0*/  F2FP.BF16.F32.PACK_AB R33, R37, R36 ;  /* 0x000000242521723e */ /* 0x000fe200000010ff */
[----:B------:R-:W-:Y:S01]  /*69d0*/  FMUL.FTZ R30, R81, R30 ;  /* 0x0000001e511e7220 */ /* 0x000fe20000410000 */
[----:B--2---:R-:W-:Y:S02]  /*69e0*/  IMAD R36, R46, UR11, RZ ;  /* 0x0000000b2e247c24 */ /* 0x004fe4000f8e02ff */
[----:B------:R-:W0:Y:S01]  /*69f0*/  MUFU.RCP R55, R55 ;  /* 0x0000003700377308 */ /* 0x000e220000001000 */
[----:B-1----:R-:W-:Y:S01]  /*6a00*/  FMUL.FTZ R44, R44, R83 ;  /* 0x000000532c2c7220 */ /* 0x002fe20000410000 */
[----:B------:R-:W-:Y:S01]  /*6a10*/  F2FP.BF16.F32.PACK_AB R31, R30, R45 ;  /* 0x0000002d1e1f723e */ /* 0x000fe200000010ff */
[----:B------:R-:W-:Y:S01]  /*6a20*/  IMAD R37, R47, UR10, R36 ;  /* 0x0000000a2f257c24 */ /* 0x000fe2000f8e0224 */
[----:B------:R-:W-:Y:S01]  /*6a30*/  F2FP.BF16.F32.PACK_AB R30, R39, R52 ;  /* 0x00000034271e723e */ /* 0x000fe200000010ff */
[----:B------:R-:W-:Y:S01]  /*6a40*/  FMUL.FTZ R35, R44, R29 ;  /* 0x0000001d2c237220 */ /* 0x000fe20000410000 */
[----:B------:R-:W-:Y:S01]  /*6a50*/  F2FP.BF16.F32.PACK_AB R29, R32, R49 ;  /* 0x00000031201d723e */ /* 0x000fe200000010ff */
[----:B------:R-:W-:Y:S01]  /*6a60*/  BAR.SYNC.DEFER_BLOCKING 0x0 ;  /* 0x0000000000007b1d */ /* 0x000fe20000010000 */
[----:B---3--:R-:W-:-:S02]  /*6a70*/  FMUL.FTZ R41, R40, R95 ;  /* 0x0000005f28297220 */ /* 0x008fc40000410000 */
[----:B------:R-:W-:Y:S02]  /*6a80*/  F2FP.BF16.F32.PACK_AB R32, R35, R38 ;  /* 0x000000262320723e */ /* 0x000fe400000010ff */
[----:B------:R-:W-:-:S03]  /*6a90*/  FMUL.FTZ R41, R41, R34 ;  /* 0x0000002229297220 */ /* 0x000fc60000410000 */
[----:B------:R-:W1:Y:S01]  /*6aa0*/  LDC.64 R38, c[0x0][0x350] ;  /* 0x0000d400ff267b82 */ /* 0x000e620000000a00 */
[----:B0-----:R-:W-:Y:S01]  /*6ab0*/  FMUL.FTZ R48, R48, R55 ;  /* 0x0000003730307220 */ /* 0x001fe20000410000 */
[----:B------:R-:W-:-:S03]  /*6ac0*/  F2FP.BF16.F32.PACK_AB R35, R26, R41 ;  /* 0x000000291a23723e */ /* 0x000fc600000010ff */
[----:B------:R-:W-:-:S05]  /*6ad0*/  FMUL.FTZ R27, R48, R27 ;  /* 0x0000001b301b7220 */ /* 0x000fca0000410000 */
[----:B------:R-:W-:Y:S01]  /*6ae0*/  F2FP.BF16.F32.PACK_AB R34, R27, R42 ;  /* 0x0000002a1b22723e */ /* 0x000fe200000010ff */
[----:B------:R-:W-:Y:S01]  /*6af0*/  IMAD.WIDE.U32 R26, R46, UR10, R68 ;  /* 0x0000000a2e1a7c25 */ /* 0x000fe2000f8e0044 */
[----:B------:R-:W-:Y:S04]  /*6b00*/  STS.128 [R70], R28 ;  /* 0x0000001c46007388 */ /* 0x000fe80000000c00 */
[----:B------:R-:W-:Y:S02]  /*6b10*/  IADD3 R27, R27, R37, RZ ;  /* 0x000000251b1b7210 */ /* 0x000fe40007ffe0ff */
[----:B------:R-:W-:Y:S01]  /*6b20*/  MOV R37, R15 ;  /* 0x0000000f00257202 */ /* 0x000fe20000000f00 */
[----:B------:R-:W-:Y:S01]  /*6b30*/  STS.128 [R70+0x10], R32 ;  /* 0x0000102046007388 */ /* 0x000fe20000000c00 */
[----:B------:R-:W-:-:S03]  /*6b40*/  NOP ;  /* 0x0000000000007918 */ /* 0x000fc60000000000 */
[----:B------:R-:W0:Y:S01]  /*6b50*/  LDS.128 R28, [R0] ;  /* 0x00000000001c7984 */ /* 0x000e220000000c00 */
[----:B------:R-:W-:-:S03]  /*6b60*/  IMAD.WIDE.U32 R26, R102, UR4, R26 ;  /* 0x00000004661a7c25 */ /* 0x000fc6000f8e001a */
[----:B------:R2:W3:Y:S02]  /*6b70*/  LDS.128 R32, [R0+0x200] ;  /* 0x0002000000207984 */ /* 0x0004e40000000c00 */
[----:B------:R-:W-:Y:S02]  /*6b80*/  IADD3 R36, R27, R59, RZ ;  /* 0x0000003b1b247210 */ /* 0x000fe40007ffe0ff */
[----:B-1----:R-:W-:-:S04]  /*6b90*/  LEA R27, P0, R26, R38, 0x1 ;  /* 0x000000261a1b7211 */ /* 0x002fc800078008ff */
[----:B--2---:R-:W-:Y:S02]  /*6ba0*/  LEA.HI.X R0, R26, R39, R36, 0x1, P0 ;  /* 0x000000271a007211 */ /* 0x004fe400000f0c24 */
[----:B------:R-:W-:Y:S02]  /*6bb0*/  IADD3 R26, P0, R27, R150, RZ ;  /* 0x000000961b1a7210 */ /* 0x000fe40007f1e0ff */
[----:B------:R-:W-:Y:S02]  /*6bc0*/  MOV R36, R16 ;  /* 0x0000001000247202 */ /* 0x000fe40000000f00 */
[----:B------:R-:W-:Y:S02]  /*6bd0*/  IADD3.X R27, R0, R149, RZ, P0, !PT ;  /* 0x00000095001b7210 */ /* 0x000fe400007fe4ff */
[----:B------:R-:W-:Y:S01]  /*6be0*/  ISETP.GE.AND P0, PT, R8, R10, PT ;  /* 0x0000000a0800720c */ /* 0x000fe20003f06270 */
[----:B------:R-:W-:-:S05]  /*6bf0*/  IMAD.WIDE R36, R2, 0x2, R36 ;  /* 0x0000000202247825 */ /* 0x000fca00078e0224 */
[----:B------:R-:W-:Y:S01]  /*6c00*/  MOV R15, R37 ;  /* 0x00000025000f7202 */ /* 0x000fe20000000f00 */
[----:B0-----:R-:W-:Y:S04]  /*6c10*/  STG.E.128 desc[UR6][R26.64], R28 ;  /* 0x0000001c1a007986 */ /* 0x001fe8000c101d06 */
[----:B---3--:R0:W-:Y:S02]  /*6c20*/  STG.E.128 desc[UR6][R26.64+0x200], R32 ;  /* 0x000200201a007986 */ /* 0x0081e4000c101d06 */
[----:B0-----:R-:W-:Y:S01]  /*6c30*/  MOV R27, R17 ;  /* 0x00000011001b7202 */ /* 0x001fe20000000f00 */
[----:B------:R-:W-:-:S04]  /*6c40*/  IMAD.MOV.U32 R26, RZ, RZ, R18 ;  /* 0x000000ffff1a7224 */ /* 0x000fc800078e0012 */
[----:B------:R-:W-:-:S03]  /*6c50*/  IMAD.WIDE R16, R2, 0x2, R26 ;  /* 0x0000000202107825 */ /* 0x000fc600078e021a */
[----:B------:R-:W-:Y:S02]  /*6c60*/  MOV R18, R16 ;  /* 0x0000001000127202 */ /* 0x000fe40000000f00 */
[----:B------:R-:W-:Y:S01]  /*6c70*/  MOV R16, R36 ;  /* 0x0000002400107202 */ /* 0x000fe20000000f00 */
[----:B------:R-:W-:Y:S06]  /*6c80*/  @!P0 BRA `(.L_x_5528) ;  /* 0xffffffa800088947 */ /* 0x000fec000383ffff */
[----:B------:R-:W-:Y:S05]  /*6c90*/  EXIT ;  /* 0x000000000000794d */ /* 0x000fea0003800000 */
.L_x_5529:
        /* <DEDUP_REMOVED lines=14> */
.L_x_8736:


//--------------------- .text._Z25selective_scan_fwd_kernelI32Selective_Scan_fwd_kernel_traitsILi128ELi16ELi1ELb1ELb1ELb1ELb1ELb1EN3c108BFloat16EffEEv13SSMParamsBase --------------------------
	.section	.text._Z25selective_scan_fwd_kernelI32Selective_Scan_fwd_kernel_traitsILi128ELi16ELi1ELb1ELb1ELb1ELb1ELb1EN3c108BFloat16EffEEv13SSMParamsBase,"ax",@progbits
	.align	128
        .global         _Z25selective_scan_fwd_kernelI32Selective_Scan_fwd_kernel_traitsILi128ELi16ELi1ELb1ELb1ELb1ELb1ELb1EN3c108BFloat16EffEEv13SSMParamsBase
        .type           _Z25selective_scan_fwd_kernelI32Selective_Scan_fwd_kernel_traitsILi128ELi16ELi1ELb1ELb1ELb1ELb1ELb1EN3c108BFloat16EffEEv13SSMParamsBase,@function
        .size           _Z25selective_scan_fwd_kernelI32Selective_Scan_fwd_kernel_traitsILi128ELi16ELi1ELb1ELb1ELb1ELb1ELb1EN3c108BFloat16EffEEv13SSMParamsBase,(.L_x_8737 - _Z25selective_scan_fwd_kernelI32Selective_Scan_fwd_kernel_traitsILi128ELi16ELi1ELb1ELb1ELb1ELb1ELb1EN3c108BFloat16EffEEv13SSMParamsBase)
        .other          _Z25selective_scan_fwd_kernelI32Selective_Scan_fwd_kernel_traitsILi128ELi16ELi1ELb1ELb1ELb1ELb1ELb1EN3c108BFloat16EffEEv13SSMParamsBase,@"STO_CUDA_ENTRY STV_DEFAULT"
_Z25selective_scan_fwd_kernelI32Selective_Scan_fwd_kernel_traitsILi128ELi16ELi1ELb1ELb1ELb1ELb1ELb1EN3c108BFloat16EffEEv13SSMParamsBase:
.text._Z25selective_scan_fwd_kernelI32Selective_Scan_fwd_kernel_traitsILi128ELi16ELi1ELb1ELb1ELb1ELb1ELb1EN3c108BFloat16EffEEv13SSMParamsBase:
        /* <DEDUP_REMOVED lines=40> */
.L_x_5530:
        /* <DEDUP_REMOVED lines=35> */
.L_x_5531:
        /* <DEDUP_REMOVED lines=12> */
.L_x_5532:
        /* <DEDUP_REMOVED lines=200> */
.L_x_5533:
        /* <DEDUP_REMOVED lines=19> */
.L_x_5534:
        /* <DEDUP_REMOVED lines=13> */
.L_x_5582:
        /* <DEDUP_REMOVED lines=335> */
.L_x_5536:
[----:B------:R-:W-:Y:S05]  /*28e0*/  BSYNC B0 ;  /* 0x0000000000007941 */ /* 0x000fea0003800000 */
.L_x_5535:
        /* <DEDUP_REMOVED lines=37> */
.L_x_5538:
[----:B------:R-:W-:Y:S05]  /*2b40*/  BSYNC B0 ;  /* 0x0000000000007941 */ /* 0x000fea0003800000 */
.L_x_5537:
        /* <DEDUP_REMOVED lines=37> */
.L_x_5540:
[----:B------:R-:W-:Y:S05]  /*2da0*/  BSYNC B0 ;  /* 0x0000000000007941 */ /* 0x000fea0003800000 */
.L_x_5539:
        /* <DEDUP_REMOVED lines=37> */
.L_x_5542:
[----:B------:R-:W-:Y:S05]  /*3000*/  BSYNC B0 ;  /* 0x0000000000007941 */ /* 0x000fea0003800000 */
.L_x_5541:
        /* <DEDUP_REMOVED lines=37> */
.L_x_5544:
[----:B------:R-:W-:Y:S05]  /*3260*/  BSYNC B0 ;  /* 0x0000000000007941 */ /* 0x000fea0003800000 */
.L_x_5543:
        /* <DEDUP_REMOVED lines=37> */
.L_x_5546:
[----:B------:R-:W-:Y:S05]  /*34c0*/  BSYNC B0 ;  /* 0x0000000000007941 */ /* 0x000fea0003800000 */
.L_x_5545:
        /* <DEDUP_REMOVED lines=37> */
.L_x_5548:
[----:B------:R-:W-:Y:S05]  /*3720*/  BSYNC B0 ;  /* 0x0000000000007941 */ /* 0x000fea0003800000 */
.L_x_5547:
        /* <DEDUP_REMOVED lines=37> */
.L_x_5550:
[----:B------:R-:W-:Y:S05]  /*3980*/  BSYNC B0 ;  /* 0x0000000000007941 */ /* 0x000fea0003800000 */
.L_x_5549:
        /* <DEDUP_REMOVED lines=37> */
.L_x_5552:
[----:B------:R-:W-:Y:S05]  /*3be0*/  BSYNC B0 ;  /* 0x0000000000007941 */ /* 0x000fea0003800000 */
.L_x_5551:
        /* <DEDUP_REMOVED lines=37> */
.L_x_5554:
[----:B------:R-:W-:Y:S05]  /*3e40*/  BSYNC B0 ;  /* 0x0000000000007941 */ /* 0x000fea0003800000 */
.L_x_5553:
        /* <DEDUP_REMOVED lines=39> */
.L_x_5556:
[----:B------:R-:W-:Y:S05]  /*40c0*/  BSYNC B0 ;  /* 0x0000000000007941 */ /* 0x000fea0003800000 */
.L_x_5555:
        /* <DEDUP_REMOVED lines=41> */
.L_x_5558:
[----:B------:R-:W-:Y:S05]  /*4360*/  BSYNC B0 ;  /* 0x0000000000007941 */ /* 0x000fea0003800000 */
.L_x_5557:
        /* <DEDUP_REMOVED lines=42> */
.L_x_5560:
[----:B------:R-:W-:Y:S05]  /*4610*/  BSYNC B0 ;  /* 0x0000000000007941 */ /* 0x000fea0003800000 */
.L_x_5559:
        /* <DEDUP_REMOVED lines=42> */
.L_x_5562:
[----:B------:R-:W-:Y:S05]  /*48c0*/  BSYNC B0 ;  /* 0x0000000000007941 */ /* 0x000fea0003800000 */
.L_x_5561:
        /* <DEDUP_REMOVED lines=42> */
.L_x_5564:
[----:B------:R-:W-:Y:S05]  /*4b70*/  BSYNC B0 ;  /* 0x0000000000007941 */ /* 0x000fea0003800000 */
.L_x_5563:
        /* <DEDUP_REMOVED lines=42> */
.L_x_5566:
[----:B------:R-:W-:Y:S05]  /*4e20*/  BSYNC B0 ;  /* 0x0000000000007941 */ /* 0x000fea0003800000 */
.L_x_5565:
        /* <DEDUP_REMOVED lines=43> */
.L_x_5577:
        /* <DEDUP_REMOVED lines=437> */
.L_x_5569:
        /* <DEDUP_REMOVED lines=10> */
.L_x_5568:
        /* <DEDUP_REMOVED lines=93> */
.L_x_5571:
[----:B------:R-:W-:Y:S05]  /*72a0*/  BSYNC B0 ;  /* 0x0000000000007941 */ /* 0x000fea0003800000 */
.L_x_5570:
        /* <DEDUP_REMOVED lines=46> */
.L_x_5574:
        /* <DEDUP_REMOVED lines=32> */
.L_x_5575:
[----:B------:R1:W5:Y:S02]  /*7790*/  LDG.E R43, desc[UR6][R78.64] ;  /* 0x000000064e2b7981 */ /* 0x000364000c1e1900 */
.L_x_5576:
        /* <DEDUP_REMOVED lines=17> */
.L_x_5573:
[----:B------:R-:W-:Y:S05]  /*78b0*/  BSYNC B0 ;  /* 0x0000000000007941 */ /* 0x000fea0003800000 */
.L_x_5572:
        /* <DEDUP_REMOVED lines=19> */
.L_x_5567:
        /* <DEDUP_REMOVED lines=85> */
.L_x_5579:
[----:B------:R-:W-:Y:S05]  /*7f40*/  BSYNC B0 ;  /* 0x0000000000007941 */ /* 0x000fea0003800000 */
.L_x_5578:
        /* <DEDUP_REMOVED lines=360> */
.L_x_5581:
[----:B------:R-:W-:Y:S05]  /*95d0*/  BSYNC B0 ;  /* 0x0000000000007941 */ /* 0x000fea0003800000 */
.L_x_5580:
        /* <DEDUP_REMOVED lines=57> */
.L_x_5583:
        /* <DEDUP_REMOVED lines=9> */
.L_x_8737:


//--------------------- .text._Z25selective_scan_fwd_kernelI32Selective_Scan_fwd_kernel_traitsILi32ELi16ELi1ELb0ELb1ELb1ELb0ELb0EN3c108BFloat16EffEEv13SSMParamsBase --------------------------
	.section	.text._Z25selective_scan_fwd_kernelI32Selective_Scan_fwd_kernel_traitsILi32ELi16ELi1ELb0ELb1ELb1ELb0ELb0EN3c108BFloat16EffEEv13SSMParamsBase,"ax",@progbits
	.align	128
        .global         _Z25selective_scan_fwd_kernelI32Selective_Scan_fwd_kernel_traitsILi32ELi16ELi1ELb0ELb1ELb1ELb0ELb0EN3c108BFloat16EffEEv13SSMParamsBase
        .type           _Z25selective_scan_fwd_kernelI32Selective_Scan_fwd_kernel_traitsILi32ELi16ELi1ELb0ELb1ELb1ELb0ELb0EN3c108BFloat16EffEEv13SSMParamsBase,@function
        .size           _Z25selective_scan_fwd_kernelI32Selective_Scan_fwd_kernel_traitsILi32ELi16ELi1ELb0ELb1ELb1ELb0ELb0EN3c108BFloat16EffEEv13SSMParamsBase,(.L_x_8738 - _Z25selective_scan_fwd_kernelI32Selective_Scan_fwd_kernel_traitsILi32ELi16ELi1ELb0ELb1ELb1ELb0ELb0EN3c108BFloat16EffEEv13SSMParamsBase)
        .other          _Z25selective_scan_fwd_kernelI32Selective_Scan_fwd_kernel_traitsILi32ELi16ELi1ELb0ELb1ELb1ELb0ELb0EN3c108BFloat16EffEEv13SSMParamsBase,@"STO_CUDA_ENTRY STV_DEFAULT"
_Z25selective_scan_fwd_kernelI32Selective_Scan_fwd_kernel_traitsILi32ELi16ELi1ELb0ELb1ELb1ELb0ELb0EN3c108BFloat16EffEEv13SSMParamsBase:
.text._Z25selective_scan_fwd_kernelI32Selective_Scan_fwd_kernel_traitsILi32ELi16ELi1ELb0ELb1ELb1ELb0ELb0EN3c108BFloat16EffEEv13SSMParamsBase:
        /* <DEDUP_REMOVED lines=12> */
[----:B0-----:R-:W-:Y:S01]  /*00c0*/  IMAD.MOV.U32 R3, RZ, RZ, R2 ;  /* 0x000000ffff037224 */ /* 0x001fe200078e0002 */
[----:B-1----:R-:W-:-:S02]  /*00d0*/  ISETP.NE.U32.AND P0, PT, R13, RZ, PT ;  /* 0x000000ff0d00720c */ /* 0x002fc40003f05070 */
[----:B------:R-:W-:Y:S02]  /*00e0*/  ISETP.NE.U32.AND P2, PT, R13, RZ, PT ;  /* 0x000000ff0d00720c */ /* 0x000fe40003f45070 */
[----:B------:R-:W-:Y:S02]  /*00f0*/  @P1 MOV R17, R13 ;  /* 0x0000000d00111202 */ /* 0x000fe40000000f00 */
        /* <DEDUP_REMOVED lines=22> */
.L_x_5584:
        /* <DEDUP_REMOVED lines=8> */
[----:B------:R-:W-:Y:S01]  /*02e0*/  SHF.R.S32.HI R41, RZ, 0x1f, R2 ;  /* 0x0000001fff297819 */ /* 0x000fe20000011402 */
[----:B0-----:R-:W-:Y:S01]  /*02f0*/  IMAD.MOV.U32 R9, RZ, RZ, RZ ;  /* 0x000000ffff097224 */ /* 0x001fe200078e00ff */
[----:B------:R-:W-:Y:S01]  /*0300*/  CS2R R10, SRZ ;  /* 0x00000000000a7805 */ /* 0x000fe2000001ff00 */
        /* <DEDUP_REMOVED lines=26> */
[----:B------:R-:W-:Y:S02]  /*04b0*/  IMAD.IADD R27, R31, 0x1, R5 ;  /* 0x000000011f1b7824 */ /* 0x000fe400078e0205 */
[----:B------:R-:W-:-:S07]  /*04c0*/  IMAD.MOV.U32 R24, RZ, RZ, R4 ;  /* 0x000000ffff187224 */ /* 0x000fce00078e0004 */
.L_x_5585:
        /* <DEDUP_REMOVED lines=12> */
.L_x_5586:
[----:B------:R-:W-:Y:S01]  /*0590*/  ISETP.EQ.U32.AND P0, PT, R26, RZ, PT ;  /* 0x000000ff1a00720c */ /* 0x000fe20003f02070 */
[----:B------:R-:W-:Y:S01]  /*05a0*/  IMAD.MOV.U32 R3, RZ, RZ, RZ ;  /* 0x000000ffff037224 */ /* 0x000fe200078e00ff */
[----:B------:R-:W-:Y:S01]  /*05b0*/  HFMA2.MMA R13, -RZ, RZ, 0, 0 ;  /* 0x00000000ff0d7435 */ /* 0x000fe200000001ff */
[----:B------:R-:W0:Y:S01]  /*05c0*/  LDC.64 R22, c[0x0][0x330] ;  /* 0x0000cc00ff167b82 */ /* 0x000e220000000a00 */
[----:B------:R-:W-:Y:S01]  /*05d0*/  ISETP.EQ.OR.EX P0, PT, R28, RZ, !P5, P0 ;  /* 0x000000ff1c00720c */ /* 0x000fe20006f02700 */
[----:B------:R-:W-:Y:S01]  /*05e0*/  IMAD.MOV.U32 R15, RZ, RZ, RZ ;  /* 0x000000ffff0f7224 */ /* 0x000fe200078e00ff */
[----:B------:R-:W-:Y:S01]  /*05f0*/  PRMT R164, RZ, 0x7610, R164 ;  /* 0x00007610ffa47816 */ /* 0x000fe200000000a4 */
[----:B------:R-:W-:Y:S01]  /*0600*/  IMAD.MOV.U32 R17, RZ, RZ, RZ ;  /* 0x000000ffff117224 */ /* 0x000fe200078e00ff */
[----:B------:R-:W-:Y:S01]  /*0610*/  ULDC.64 UR4, c[0x0][0x250] ;  /* 0x0000940000047ab9 */ /* 0x000fe20000000a00 */
[----:B------:R-:W-:Y:S02]  /*0620*/  IMAD.MOV.U32 R29, RZ, RZ, RZ ;  /* 0x000000ffff1d7224 */ /* 0x000fe400078e00ff */
[----:B------:R-:W-:Y:S01]  /*0630*/  IMAD.MOV.U32 R36, RZ, RZ, RZ ;  /* 0x000000ffff247224 */ /* 0x000fe200078e00ff */
[----:B------:R-:W1:Y:S01]  /*0640*/  LDC.64 R42, c[0x0][0x388] ;  /* 0x0000e200ff2a7b82 */ /* 0x000e620000000a00 */
[----:B------:R-:W-:Y:S01]  /*0650*/  IMAD.MOV.U32 R30, RZ, RZ, RZ ;  /* 0x000000ffff1e7224 */ /* 0x000fe200078e00ff */
        /* <DEDUP_REMOVED lines=27> */
[----:B---3--:R-:W-:Y:S01]  /*0810*/  ISETP.EQ.OR.EX P6, PT, R13, RZ, !P5, P6 ;  /* 0x000000ff0d00720c */ /* 0x008fe20006fc2760 */
[----:B------:R-:W-:Y:S01]  /*0820*/  @P1 IMAD.MOV.U32 R15, RZ, RZ, R3 ;  /* 0x000000ffff0f1224 */ /* 0x000fe200078e0003 */
[----:B------:R-:W-:-:S11]  /*0830*/  @P1 MOV R17, R13 ;  /* 0x0000000d00111202 */ /* 0x000fd60000000f00 */
[----:B------:R-:W-:Y:S02]  /*0840*/  @!P6 LEA R6, P1, R2, R15, 0x2 ;  /* 0x0000000f0206e211 */ /* 0x000fe400078210ff */
[----:B------:R-:W3:Y:S02]  /*0850*/  LDC R15, c[0x0][0x224] ;  /* 0x00008900ff0f7b82 */ /* 0x000ee40000000800 */
[----:B---3--:R-:W-:-:S04]  /*0860*/  IABS R14, R15 ;  /* 0x0000000f000e7213 */ /* 0x008fc80000000000 */
[----:B------:R-:W3:Y:S08]  /*0870*/  I2F.RP R3, R14 ;  /* 0x0000000e00037306 */ /* 0x000ef00000209400 */
[----:B---3--:R-:W3:Y:S01]  /*0880*/  MUFU.RCP R3, R3 ;  /* 0x0000000300037308 */ /* 0x008ee20000001000 */
[----:B--2---:R-:W-:-:S05]  /*0890*/  @!P0 IMAD.WIDE R4, R5, 0x4, R10 ;  /* 0x0000000405048825 */ /* 0x004fca00078e020a */
[----:B------:R3:W2:Y:S01]  /*08a0*/  @!P0 LDG.E R19, desc[UR6][R4.64] ;  /* 0x0000000604138981 */ /* 0x0006a2000c1e1900 */
[----:B------:R-:W-:Y:S02]  /*08b0*/  @P3 LEA R8, P2, R0, R8, 0x2 ;  /* 0x0000000800083211 */ /* 0x000fe400078410ff */
[----:B---3--:R-:W-:-:S04]  /*08c0*/  IADD3 R4, R3, 0xffffffe, RZ ;  /* 0x0ffffffe03047810 */ /* 0x008fc80007ffe0ff */
        /* <DEDUP_REMOVED lines=8> */
[----:B----4-:R-:W-:-:S04]  /*0950*/  IMAD.MOV R9, RZ, RZ, -R5 ;  /* 0x000000ffff097224 */ /* 0x010fc800078e0a05 */
[----:B------:R-:W-:Y:S01]  /*0960*/  IMAD R9, R9, R14, RZ ;  /* 0x0000000e09097224 */ /* 0x000fe200078e02ff */
[----:B-1----:R-:W-:-:S03]  /*0970*/  IABS R6, R0 ;  /* 0x0000000000067213 */ /* 0x002fc60000000000 */
[----:B------:R-:W-:-:S06]  /*0980*/  IMAD.HI.U32 R5, R5, R9, R4 ;  /* 0x0000000905057227 */ /* 0x000fcc00078e0004 */
[----:B------:R-:W-:Y:S01]  /*0990*/  IMAD.HI.U32 R8, R5, R6, RZ ;  /* 0x0000000605087227 */ /* 0x000fe200078e00ff */
[C---:B------:R-:W-:Y:S02]  /*09a0*/  @P4 LEA.HI.X R13, R0.reuse, R23, R25, 0x2, P2 ;  /* 0x00000017000d4211 */ /* 0x040fe400010f1419 */
[----:B------:R-:W-:Y:S01]  /*09b0*/  LOP3.LUT R4, R0, R15, RZ, 0x3c, !PT ;  /* 0x0000000f00047212 */ /* 0x000fe200078e3cff */
[----:B------:R-:W-:Y:S01]  /*09c0*/  IMAD.MOV R3, RZ, RZ, -R8 ;  /* 0x000000ffff037224 */ /* 0x000fe200078e0a08 */
[----:B------:R-:W1:Y:S01]  /*09d0*/  LDC.64 R22, c[0x0][0x310] ;  /* 0x0000c400ff167b82 */ /* 0x000e620000000a00 */
[----:B------:R4:W5:Y:S02]  /*09e0*/  @P4 LDG.E R30, desc[UR6][R12.64] ;  /* 0x000000060c1e4981 */ /* 0x000964000c1e1900 */
[----:B------:R-:W-:-:S05]  /*09f0*/  IMAD R3, R14, R3, R6 ;  /* 0x000000030e037224 */ /* 0x000fca00078e0206 */
[----:B------:R-:W-:Y:S01]  /*0a00*/  ISETP.GT.U32.AND P2, PT, R14, R3, PT ;  /* 0x000000030e00720c */ /* 0x000fe20003f44070 */
[----:B----4-:R-:W4:-:S12]  /*0a10*/  LDC.64 R12, c[0x0][0x270] ;  /* 0x00009c00ff0c7b82 */ /* 0x010f180000000a00 */
[----:B------:R-:W-:-:S04]  /*0a20*/  @!P2 IADD3 R3, R3, -R14, RZ ;  /* 0x8000000e0303a210 */ /* 0x000fc80007ffe0ff */
[----:B------:R-:W-:Y:S01]  /*0a30*/  ISETP.GE.U32.AND P1, PT, R3, R14, PT ;  /* 0x0000000e0300720c */ /* 0x000fe20003f26070 */
[----:B------:R-:W-:Y:S01]  /*0a40*/  @!P2 VIADD R8, R8, 0x1 ;  /* 0x000000010808a836 */ /* 0x000fe20000000000 */
[----:B------:R-:W-:Y:S02]  /*0a50*/  ISETP.GE.AND P3, PT, R4, RZ, PT ;  /* 0x000000ff0400720c */ /* 0x000fe40003f66270 */
[----:B------:R-:W-:Y:S01]  /*0a60*/  ISETP.NE.AND P2, PT, R15, RZ, PT ;  /* 0x000000ff0f00720c */ /* 0x000fe20003f45270 */
[----:B----4-:R-:W-:-:S04]  /*0a70*/  IMAD R3, R41, R12, RZ ;  /* 0x0000000c29037224 */ /* 0x010fc800078e02ff */
[----:B------:R-:W-:Y:S02]  /*0a80*/  IMAD R13, R2, R13, R3 ;  /* 0x0000000d020d7224 */ /* 0x000fe400078e0203 */
[----:B------:R-:W-:Y:S02]  /*0a90*/  IMAD R3, R41, UR4, RZ ;  /* 0x0000000429037c24 */ /* 0x000fe4000f8e02ff */
[----:B------:R-:W-:Y:S02]  /*0aa0*/  @P1 VIADD R8, R8, 0x1 ;  /* 0x0000000108081836 */ /* 0x000fe40000000000 */
[C---:B------:R-:W-:Y:S02]  /*0ab0*/  IMAD R9, R2.reuse, UR5, R3 ;  /* 0x0000000502097c24 */ /* 0x040fe4000f8e0203 */
[----:B------:R-:W-:Y:S02]  /*0ac0*/  IMAD.MOV.U32 R3, RZ, RZ, R8 ;  /* 0x000000ffff037224 */ /* 0x000fe400078e0008 */
[----:B------:R-:W-:Y:S01]  /*0ad0*/  IMAD.WIDE.U32 R4, R2, UR4, RZ ;  /* 0x0000000402047c25 */ /* 0x000fe2000f8e00ff */
[----:B------:R-:W-:Y:S01]  /*0ae0*/  ISETP.NE.U32.AND P1, PT, R42, RZ, PT ;  /* 0x000000ff2a00720c */ /* 0x000fe20003f25070 */
[----:B------:R-:W-:-:S02]  /*0af0*/  ULDC.64 UR4, c[0x0][0x290] ;  /* 0x0000a40000047ab9 */ /* 0x000fc40000000a00 */
[----:B------:R-:W-:Y:S01]  /*0b00*/  IMAD.WIDE.U32 R6, R2, R12, RZ ;  /* 0x0000000c02067225 */ /* 0x000fe200078e00ff */
[----:B------:R-:W-:-:S03]  /*0b10*/  IADD3 R5, R5, R9, RZ ;  /* 0x0000000905057210 */ /* 0x000fc60007ffe0ff */
[----:B------:R-:W-:Y:S01]  /*0b20*/  @!P3 IMAD.MOV R3, RZ, RZ, -R3 ;  /* 0x000000ffff03b224 */ /* 0x000fe200078e0a03 */
[----:B------:R-:W-:Y:S01]  /*0b30*/  @!P2 LOP3.LUT R3, RZ, R15, RZ, 0x33, !PT ;  /* 0x0000000fff03a212 */ /* 0x000fe200078e33ff */
[----:B------:R-:W-:Y:S01]  /*0b40*/  IMAD.IADD R9, R7, 0x1, R13 ;  /* 0x0000000107097824 */ /* 0x000fe200078e020d */
[----:B------:R-:W-:Y:S02]  /*0b50*/  ISETP.NE.AND.EX P1, PT, R43, RZ, PT, P1 ;  /* 0x000000ff2b00720c */ /* 0x000fe40003f25310 */
[----:B------:R-:W-:Y:S01]  /*0b60*/  SHF.R.S32.HI R13, RZ, 0x1f, R3 ;  /* 0x0000001fff0d7819 */ /* 0x000fe20000011403 */
[----:B------:R-:W-:-:S04]  /*0b70*/  IMAD.MOV.U32 R8, RZ, RZ, R6 ;  /* 0x000000ffff087224 */ /* 0x000fc800078e0006 */
[C---:B------:R-:W-:Y:S02]  /*0b80*/  IMAD R12, R13.reuse, R32, RZ ;  /* 0x000000200d0c7224 */ /* 0x040fe400078e02ff */
        /* <DEDUP_REMOVED lines=9> */
[----:B------:R-:W-:Y:S01]  /*0c20*/  IMAD.IADD R33, R7, 0x1, R33 ;  /* 0x0000000107217824 */ /* 0x000fe200078e0221 */
[----:B---3--:R-:W-:Y:S01]  /*0c30*/  LEA R32, P2, R6, R16, 0x1 ;  /* 0x0000001006207211 */ /* 0x008fe200078408ff */
[----:B------:R-:W-:Y:S01]  /*0c40*/  IMAD R15, R41, UR4, RZ ;  /* 0x00000004290f7c24 */ /* 0x000fe2000f8e02ff */
[----:B------:R-:W-:Y:S01]  /*0c50*/  LEA.HI.X R35, R8, R23, R35, 0x1, P3 ;  /* 0x0000001708237211 */ /* 0x000fe200018f0c23 */
[----:B------:R-:W-:Y:S01]  /*0c60*/  IMAD.WIDE.U32 R4, R2, UR4, RZ ;  /* 0x0000000402047c25 */ /* 0x000fe2000f8e00ff */
[----:B------:R-:W-:Y:S02]  /*0c70*/  LEA.HI.X R33, R6, R17, R33, 0x1, P2 ;  /* 0x0000001106217211 */ /* 0x000fe400010f0c21 */
[----:B------:R-:W3:Y:S01]  /*0c80*/  @P1 LDC R167, c[0x0][0x38c] ;  /* 0x0000e300ffa71b82 */ /* 0x000ee20000000800 */
        /* <DEDUP_REMOVED lines=9> */
[----:B------:R-:W0:Y:S01]  /*0d20*/  LDC.64 R22, c[0x0][0x328] ;  /* 0x0000ca00ff167b82 */ /* 0x000e220000000a00 */
[C---:B------:R-:W-:Y:S02]  /*0d30*/  IMAD R3, R0.reuse, UR5, R3 ;  /* 0x0000000500037c24 */ /* 0x040fe4000f8e0203 */
[----:B------:R-:W-:Y:S01]  /*0d40*/  IMAD.WIDE.U32 R4, R0, UR4, R4 ;  /* 0x0000000400047c25 */ /* 0x000fe2000f8e0004 */
[----:B------:R-:W-:-:S03]  /*0d50*/  ULDC.64 UR4, c[0x0][0x2a8] ;  /* 0x0000aa0000047ab9 */ /* 0x000fc60000000a00 */
        /* <DEDUP_REMOVED lines=12> */
[----:B------:R-:W-:Y:S01]  /*0e20*/  IMAD R5, R25, UR4, RZ ;  /* 0x0000000419057c24 */ /* 0x000fe2000f8e02ff */
[----:B------:R-:W-:Y:S02]  /*0e30*/  @P2 ISETP.NE.AND.EX P4, PT, R45, RZ, PT, P6 ;  /* 0x000000ff2d00220c */ /* 0x000fe40003f85360 */
[----:B---3--:R-:W-:Y:S01]  /*0e40*/  ISETP.NE.AND.EX P3, PT, R167, RZ, PT, P3 ;  /* 0x000000ffa700720c */ /* 0x008fe20003f65330 */
[----:B------:R-:W-:Y:S02]  /*0e50*/  IMAD.IADD R7, R7, 0x1, R9 ;  /* 0x0000000107077824 */ /* 0x000fe400078e0209 */
[----:B------:R-:W-:-:S02]  /*0e60*/  IMAD.MOV.U32 R3, RZ, RZ, RZ ;  /* 0x000000ffff037224 */ /* 0x000fc400078e00ff */
[----:B------:R-:W-:Y:S02]  /*0e70*/  IMAD.MOV.U32 R13, RZ, RZ, RZ ;  /* 0x000000ffff0d7224 */ /* 0x000fe400078e00ff */
        /* <DEDUP_REMOVED lines=8> */
[----:B------:R-:W-:Y:S01]  /*0f00*/  SEL R31, R31, 0x800, P5 ;  /* 0x000008001f1f7807 */ /* 0x000fe20002800000 */
[----:B------:R-:W-:Y:S01]  /*0f10*/  @P1 IMAD.MOV.U32 R9, RZ, RZ, R167 ;  /* 0x000000ffff091224 */ /* 0x000fe200078e00a7 */
[----:B------:R-:W-:Y:S02]  /*0f20*/  LEA.HI.X R73, R4, R23, R73, 0x1, P2 ;  /* 0x0000001704497211 */ /* 0x000fe400010f0c49 */
        /* <DEDUP_REMOVED lines=11> */
[----:B------:R-:W-:Y:S02]  /*0fe0*/  ISETP.GE.AND P2, PT, R6, RZ, PT ;  /* 0x000000ff0600720c */ /* 0x000fe40003f46270 */
[----:B-1----:R-:W-:Y:S01]  /*0ff0*/  IADD3 R4, R3, 0xffffffe, RZ ;  /* 0x0ffffffe03047810 */ /* 0x002fe20007ffe0ff */
[----:B------:R-:W-:-:S03]  /*1000*/  IMAD.MOV R3, RZ, RZ, -R13 ;  /* 0x000000ffff037224 */ /* 0x000fc600078e0a0d */
[----:B------:R0:W1:Y:S02]  /*1010*/  F2I.FTZ.U32.TRUNC.NTZ R5, R4 ;  /* 0x0000000400057305 */ /* 0x000064000021f000 */
[----:B0-----:R-:W-:Y:S02]  /*1020*/  IMAD.MOV.U32 R4, RZ, RZ, RZ ;  /* 0x000000ffff047224 */ /* 0x001fe400078e00ff */
[----:B-1----:R-:W-:-:S04]  /*1030*/  IMAD.MOV R7, RZ, RZ, -R5 ;  /* 0x000000ffff077224 */ /* 0x002fc800078e0a05 */
        /* <DEDUP_REMOVED lines=11> */
[----:B------:R-:W-:-:S04]  /*10f0*/  @!P1 LOP3.LUT R5, RZ, R31, RZ, 0x33, !PT ;  /* 0x0000001fff059212 */ /* 0x000fc800078e33ff */
[----:B------:R-:W-:Y:S01]  /*1100*/  MOV R38, R5 ;  /* 0x0000000500267202 */ /* 0x000fe20000000f00 */
[----:B------:R-:W-:Y:S06]  /*1110*/  BRA `(.L_x_5588) ;  /* 0x0000000000487947 */ /* 0x000fec0003800000 */
.L_x_5587:
        /* <DEDUP_REMOVED lines=18> */
.L_x_5588:
        /* <DEDUP_REMOVED lines=13> */
.L_x_5632:
        /* <DEDUP_REMOVED lines=92> */
[----:B0-----:R-:W-:-:S02]  /*18d0*/  VIADD R44, R39, 0x20 ;  /* 0x00000020272c7836 */ /* 0x001fc40000000000 */
[C---:B------:R-:W-:Y:S02]  /*18e0*/  VIADD R46, R39.reuse, 0x40 ;  /* 0x00000040272e7836 */ /* 0x040fe40000000000 */
[C---:B-1----:R-:W-:Y:S01]  /*18f0*/  VIADD R12, R39.reuse, 0xa0 ;  /* 0x000000a0270c7836 */ /* 0x042fe20000000000 */
[C---:B------:R-:W-:Y:S01]  /*1900*/  IADD3 R48, R39.reuse, 0x60, RZ ;  /* 0x0000006027307810 */ /* 0x040fe20007ffe0ff */
[----:B------:R-:W-:-:S03]  /*1910*/  VIADD R56, R39, 0x80 ;  /* 0x0000008027387836 */ /* 0x000fc60000000000 */
[-C--:B------:R-:W-:Y:S02]  /*1920*/  LEA.HI.SX32 R12, R12, R39.reuse, 0x1b ;  /* 0x000000270c0c7211 */ /* 0x080fe400078fdaff */
[-C--:B------:R-:W-:Y:S02]  /*1930*/  LEA.HI.SX32 R42, R39, R39.reuse, 0x1b ;  /* 0x00000027272a7211 */ /* 0x080fe400078fdaff */
[-C--:B------:R-:W-:Y:S01]  /*1940*/  LEA.HI.SX32 R44, R44, R39.reuse, 0x1b ;  /* 0x000000272c2c7211 */ /* 0x080fe200078fdaff */
        /* <DEDUP_REMOVED lines=8> */
[----:B------:R-:W-:Y:S01]  /*19d0*/  LEA.HI.SX32 R56, R56, R39, 0x1b ;  /* 0x0000002738387211 */ /* 0x000fe200078fdaff */
[C---:B------:R-:W-:Y:S01]  /*19e0*/  VIADD R60, R39.reuse, 0x120 ;  /* 0x00000120273c7836 */ /* 0x040fe20000000000 */
[----:B------:R-:W-:Y:S01]  /*19f0*/  LEA R42, R42, UR4, 0x1 ;  /* 0x000000042a2a7c11 */ /* 0x000fe2000f8e08ff */
[----:B------:R-:W-:Y:S01]  /*1a00*/  VIADD R62, R39, 0x140 ;  /* 0x00000140273e7836 */ /* 0x000fe20000000000 */
[----:B------:R-:W-:Y:S01]  /*1a10*/  LEA R48, R44, UR4, 0x1 ;  /* 0x000000042c307c11 */ /* 0x000fe2000f8e08ff */
[----:B------:R-:W-:Y:S01]  /*1a20*/  ULDC.U8 UR5, c[0x0][0x238] ;  /* 0x00008e0000057ab9 */ /* 0x000fe20000000000 */
[----:B------:R-:W-:-:S02]  /*1a30*/  LEA R46, R46, UR4, 0x1 ;  /* 0x000000042e2e7c11 */ /* 0x000fc4000f8e08ff */
[----:B------:R-:W-:Y:S02]  /*1a40*/  ISETP.NE.AND P6, PT, R172, RZ, PT ;  /* 0x000000ffac00720c */ /* 0x000fe40003fc5270 */
[----:B------:R-:W-:Y:S02]  /*1a50*/  LEA R50, R50, UR4, 0x1 ;  /* 0x0000000432327c11 */ /* 0x000fe4000f8e08ff */
[----:B------:R-:W-:Y:S02]  /*1a60*/  LEA R44, R56, UR4, 0x1 ;  /* 0x00000004382c7c11 */ /* 0x000fe4000f8e08ff */
[----:B------:R-:W-:Y:S02]  /*1a70*/  LEA.HI.SX32 R12, R12, R39, 0x1b ;  /* 0x000000270c0c7211 */ /* 0x000fe400078fdaff */
[----:B------:R-:W-:Y:S02]  /*1a80*/  IADD3 R56, R39, 0xe0, RZ ;  /* 0x000000e027387810 */ /* 0x000fe40007ffe0ff */
[----:B------:R-:W-:-:S02]  /*1a90*/  P2R R95, PR, RZ, 0x40 ;  /* 0x00000040ff5f7803 */ /* 0x000fc40000000000 */
[----:B------:R-:W-:Y:S02]  /*1aa0*/  LEA R49, R12, UR4, 0x1 ;  /* 0x000000040c317c11 */ /* 0x000fe4000f8e08ff */
[----:B------:R-:W-:Y:S02]  /*1ab0*/  ISETP.NE.AND P6, PT, R171, RZ, PT ;  /* 0x000000ffab00720c */ /* 0x000fe40003fc5270 */
[-C--:B------:R-:W-:Y:S02]  /*1ac0*/  LEA.HI.SX32 R56, R56, R39.reuse, 0x1b ;  /* 0x0000002738387211 */ /* 0x080fe400078fdaff */
[----:B------:R-:W-:Y:S02]  /*1ad0*/  IADD3 R12, R39, 0x160, RZ ;  /* 0x00000160270c7810 */ /* 0x000fe40007ffe0ff */
[-C--:B------:R-:W-:Y:S02]  /*1ae0*/  LEA.HI.SX32 R58, R58, R39.reuse, 0x1b ;  /* 0x000000273a3a7211 */ /* 0x080fe400078fdaff */
[----:B------:R-:W-:-:S02]  /*1af0*/  LEA.HI.SX32 R60, R60, R39, 0x1b ;  /* 0x000000273c3c7211 */ /* 0x000fc400078fdaff */
[----:B------:R-:W-:Y:S02]  /*1b00*/  P2R R94, PR, RZ, 0x40 ;  /* 0x00000040ff5e7803 */ /* 0x000fe40000000000 */
[----:B------:R-:W-:Y:S01]  /*1b10*/  LEA R47, R56, UR4, 0x1 ;  /* 0x00000004382f7c11 */ /* 0x000fe2000f8e08ff */
[C---:B------:R-:W-:Y:S01]  /*1b20*/  VIADD R56, R39.reuse, 0x1a0 ;  /* 0x000001a027387836 */ /* 0x040fe20000000000 */
[-C--:B------:R-:W-:Y:S02]  /*1b30*/  LEA.HI.SX32 R12, R12, R39.reuse, 0x1b ;  /* 0x000000270c0c7211 */ /* 0x080fe400078fdaff */
[----:B------:R-:W-:Y:S02]  /*1b40*/  ISETP.NE.AND P6, PT, R170, RZ, PT ;  /* 0x000000ffaa00720c */ /* 0x000fe40003fc5270 */
[----:B------:R-:W-:Y:S01]  /*1b50*/  LEA R53, R58, UR4, 0x1 ;  /* 0x000000043a357c11 */ /* 0x000fe2000f8e08ff */
[----:B------:R-:W-:Y:S01]  /*1b60*/  VIADD R58, R39, 0x1c0 ;  /* 0x000001c0273a7836 */ /* 0x000fe20000000000 */
[----:B------:R-:W-:-:S02]  /*1b70*/  LEA.HI.SX32 R62, R62, R39, 0x1b ;  /* 0x000000273e3e7211 */ /* 0x000fc400078fdaff */
[----:B------:R-:W-:Y:S02]  /*1b80*/  LEA R68, R60, UR4, 0x1 ;  /* 0x000000043c447c11 */ /* 0x000fe4000f8e08ff */
[C---:B------:R-:W-:Y:S02]  /*1b90*/  IADD3 R60, R39.reuse, 0x1e0, RZ ;  /* 0x000001e0273c7810 */ /* 0x040fe40007ffe0ff */
[----:B------:R-:W-:Y:S01]  /*1ba0*/  LEA R66, R12, UR4, 0x1 ;  /* 0x000000040c427c11 */ /* 0x000fe2000f8e08ff */
[----:B------:R-:W-:Y:S01]  /*1bb0*/  IMAD.SHL.U32 R12, R39, 0x10, RZ ;  /* 0x00000010270c7824 */ /* 0x000fe200078e00ff */
[----:B------:R-:W-:Y:S02]  /*1bc0*/  P2R R93, PR, RZ, 0x40 ;  /* 0x00000040ff5d7803 */ /* 0x000fe40000000000 */
[----:B------:R-:W-:Y:S02]  /*1bd0*/  ISETP.NE.AND P6, PT, R178, RZ, PT ;  /* 0x000000ffb200720c */ /* 0x000fe40003fc5270 */
[----:B------:R-:W-:-:S02]  /*1be0*/  LEA R67, R62, UR4, 0x1 ;  /* 0x000000043e437c11 */ /* 0x000fc4000f8e08ff */
[-C--:B------:R-:W-:Y:S02]  /*1bf0*/  LEA.HI.SX32 R56, R56, R39.reuse, 0x1b ;  /* 0x0000002738387211 */ /* 0x080fe400078fdaff */
[-C--:B------:R-:W-:Y:S02]  /*1c00*/  LEA.HI.SX32 R58, R58, R39.reuse, 0x1b ;  /* 0x000000273a3a7211 */ /* 0x080fe400078fdaff */
[----:B------:R-:W-:Y:S02]  /*1c10*/  LEA.HI.SX32 R60, R60, R39, 0x1b ;  /* 0x000000273c3c7211 */ /* 0x000fe400078fdaff */
        /* <DEDUP_REMOVED lines=168> */
.L_x_5590:
[----:B------:R-:W-:Y:S05]  /*26a0*/  BSYNC B0 ;  /* 0x0000000000007941 */ /* 0x000fea0003800000 */
.L_x_5589:
        /* <DEDUP_REMOVED lines=37> */
.L_x_5592:
[----:B------:R-:W-:Y:S05]  /*2900*/  BSYNC B0 ;  /* 0x0000000000007941 */ /* 0x000fea0003800000 */
.L_x_5591:
        /* <DEDUP_REMOVED lines=37> */
.L_x_5594:
[----:B------:R-:W-:Y:S05]  /*2b60*/  BSYNC B0 ;  /* 0x0000000000007941 */ /* 0x000fea0003800000 */
.L_x_5593:
        /* <DEDUP_REMOVED lines=37> */
.L_x_5596:
[----:B------:R-:W-:Y:S05]  /*2dc0*/  BSYNC B0 ;  /* 0x0000000000007941 */ /* 0x000fea0003800000 */
.L_x_5595:
        /* <DEDUP_REMOVED lines=37> */
.L_x_5598:
[----:B------:R-:W-:Y:S05]  /*3020*/  BSYNC B0 ;  /* 0x0000000000007941 */ /* 0x000fea0003800000 */
.L_x_5597:
        /* <DEDUP_REMOVED lines=37> */
.L_x_5600:
[----:B------:R-:W-:Y:S05]  /*3280*/  BSYNC B0 ;  /* 0x0000000000007941 */ /* 0x000fea0003800000 */
.L_x_5599:
        /* <DEDUP_REMOVED lines=37> */
.L_x_5602:
[----:B------:R-:W-:Y:S05]  /*34e0*/  BSYNC B0 ;  /* 0x0000000000007941 */ /* 0x000fea0003800000 */
.L_x_5601:
        /* <DEDUP_REMOVED lines=37> */
.L_x_5604:
[----:B------:R-:W-:Y:S05]  /*3740*/  BSYNC B0 ;  /* 0x0000000000007941 */ /* 0x000fea0003800000 */
.L_x_5603:
        /* <DEDUP_REMOVED lines=37> */
.L_x_5606:
[----:B------:R-:W-:Y:S05]  /*39a0*/  BSYNC B0 ;  /* 0x0000000000007941 */ /* 0x000fea0003800000 */
.L_x_5605:
        /* <DEDUP_REMOVED lines=37> */
.L_x_5608:
[----:B------:R-:W-:Y:S05]  /*3c00*/  BSYNC B0 ;  /* 0x0000000000007941 */ /* 0x000fea0003800000 */
.L_x_5607:
        /* <DEDUP_REMOVED lines=39> */
.L_x_5610:
[----:B------:R-:W-:Y:S05]  /*3e80*/  BSYNC B0 ;  /* 0x0000000000007941 */ /* 0x000fea0003800000 */
.L_x_5609:
[----:B------:R-:W-:Y:S01]  /*3e90*/  FSETP.GTU.FTZ.AND P5, PT, R77, 20, PT ;  /* 0x41a000004d00780b */ /* 0x000fe20003fbc000 */
[----:B------:R-:W-:Y:S01]  /*3ea0*/  IMAD.U32 R85, R85, 0x10000, RZ ;  /* 0x0001000055557824 */ /* 0x000fe200078e00ff */
[----:B------:R-:W-:Y:S02]  /*3eb0*/  BSSY B0, `(.L_x_5611) ;  /* 0x0000023000007945 */ /* 0x000fe40003800000 */
[----:B------:R-:W-:Y:S01]  /*3ec0*/  ISETP.EQ.OR P5, PT, RZ, UR5, P5 ;  /* 0x00000005ff007c0c */ /* 0x000fe2000afa2670 */
[----:B------:R-:W-:-:S12]  /*3ed0*/  FADD.FTZ R85, R85, R30 ;  /* 0x0000001e55557221 */ /* 0x000fd80000010000 */
        /* <DEDUP_REMOVED lines=32> */
.L_x_5612:
[----:B------:R-:W-:Y:S05]  /*40e0*/  BSYNC B0 ;  /* 0x0000000000007941 */ /* 0x000fea0003800000 */
.L_x_5611:
        /* <DEDUP_REMOVED lines=42> */
.L_x_5614:
[----:B------:R-:W-:Y:S05]  /*4390*/  BSYNC B0 ;  /* 0x0000000000007941 */ /* 0x000fea0003800000 */
.L_x_5613:
[----:B------:R-:W-:Y:S01]  /*43a0*/  FSETP.GTU.FTZ.AND P5, PT, R78, 20, PT ;  /* 0x41a000004e00780b */ /* 0x000fe20003fbc000 */
[----:B------:R-:W-:Y:S01]  /*43b0*/  IMAD.U32 R79, R84, 0x10000, RZ ;  /* 0x00010000544f7824 */ /* 0x000fe200078e00ff */
[----:B------:R-:W-:Y:S01]  /*43c0*/  BSSY B0, `(.L_x_5615) ;  /* 0x0000028000007945 */ /* 0x000fe20003800000 */
[----:B------:R-:W-:Y:S01]  /*43d0*/  IMAD.U32 R22, R22, 0x10000, RZ ;  /* 0x0001000016167824 */ /* 0x000fe200078e00ff */
[----:B------:R-:W-:Y:S01]  /*43e0*/  ISETP.EQ.OR P5, PT, RZ, UR5, P5 ;  /* 0x00000005ff007c0c */ /* 0x000fe2000afa2670 */
[----:B------:R-:W-:Y:S01]  /*43f0*/  IMAD.U32 R110, R19, 0x10000, RZ ;  /* 0x00010000136e7824 */ /* 0x000fe200078e00ff */
[----:B------:R-:W-:Y:S01]  /*4400*/  SHF.L.U32 R18, R18, 0x10, RZ ;  /* 0x0000001012127819 */ /* 0x000fe200000006ff */
[----:B------:R-:W-:Y:S01]  /*4410*/  IMAD.U32 R20, R20, 0x10000, RZ ;  /* 0x0001000014147824 */ /* 0x000fe200078e00ff */
[----:B------:R-:W-:Y:S01]  /*4420*/  SHF.L.U32 R21, R21, 0x10, RZ ;  /* 0x0000001015157819 */ /* 0x000fe200000006ff */
[----:B------:R-:W-:-:S08]  /*4430*/  FADD.FTZ R79, R79, R30 ;  /* 0x0000001e4f4f7221 */ /* 0x000fd00000010000 */
        /* <DEDUP_REMOVED lines=32> */
.L_x_5616:
[----:B------:R-:W-:Y:S05]  /*4640*/  BSYNC B0 ;  /* 0x0000000000007941 */ /* 0x000fea0003800000 */
.L_x_5615:
        /* <DEDUP_REMOVED lines=42> */
.L_x_5618:
[----:B------:R-:W-:Y:S05]  /*48f0*/  BSYNC B0 ;  /* 0x0000000000007941 */ /* 0x000fea0003800000 */
.L_x_5617:
        /* <DEDUP_REMOVED lines=42> */
.L_x_5620:
[----:B------:R-:W-:Y:S05]  /*4ba0*/  BSYNC B0 ;  /* 0x0000000000007941 */ /* 0x000fea0003800000 */
.L_x_5619:
        /* <DEDUP_REMOVED lines=44> */
.L_x_5629:
[----:B------:R-:W-:Y:S01]  /*4e70*/  SHF.R.S32.HI R114, RZ, 0x1f, R115 ;  /* 0x0000001fff727819 */ /* 0x000fe20000011473 */
[--C-:B-1----:R-:W-:Y:S01]  /*4e80*/  IMAD.WIDE.U32 R18, R115, UR10, R2.reuse ;  /* 0x0000000a73127c25 */ /* 0x102fe2000f8e0002 */
[----:B------:R-:W-:Y:S02]  /*4e90*/  P2R R136, PR, RZ, 0x10 ;  /* 0x00000010ff887803 */ /* 0x000fe40000000000 */
[----:B------:R-:W-:Y:S01]  /*4ea0*/  ISETP.NE.AND P4, PT, R173, RZ, PT ;  /* 0x000000ffad00720c */ /* 0x000fe20003f85270 */
[----:B--2---:R-:W-:Y:S01]  /*4eb0*/  IMAD R20, R114, UR10, RZ ;  /* 0x0000000a72147c24 */ /* 0x004fe2000f8e02ff */
[----:B------:R-:W-:Y:S01]  /*4ec0*/  MOV R116, R16 ;  /* 0x0000001000747202 */ /* 0x000fe20000000f00 */
[C---:B------:R-:W-:Y:S01]  /*4ed0*/  IMAD.WIDE.U32 R22, R115.reuse, UR12, R2 ;  /* 0x0000000c73167c25 */ /* 0x040fe2000f8e0002 */
[----:B------:R-:W-:Y:S02]  /*4ee0*/  P2R R134, PR, RZ, 0x10 ;  /* 0x00000010ff867803 */ /* 0x000fe40000000000 */
[----:B------:R-:W-:Y:S01]  /*4ef0*/  ISETP.NE.AND P4, PT, R174, RZ, PT ;  /* 0x000000ffae00720c */ /* 0x000fe20003f85270 */
[C---:B------:R-:W-:Y:S01]  /*4f00*/  IMAD R21, R115.reuse, UR11, R20 ;  /* 0x0000000b73157c24 */ /* 0x040fe2000f8e0214 */
[----:B------:R-:W-:Y:S01]  /*4f10*/  LEA R20, P5, R18, R32, 0x1 ;  /* 0x0000002012147211 */ /* 0x000fe200078a08ff */
[----:B------:R-:W-:Y:S01]  /*4f20*/  IMAD.WIDE.U32 R118, R115, UR8, R116 ;  /* 0x0000000873767c25 */ /* 0x000fe2000f8e0074 */
[----:B------:R-:W-:-:S02]  /*4f30*/  P2R R132, PR, RZ, 0x10 ;  /* 0x00000010ff847803 */ /* 0x000fc40000000000 */
[----:B------:R-:W-:Y:S01]  /*4f40*/  ISETP.NE.AND P4, PT, R175, RZ, PT ;  /* 0x000000ffaf00720c */ /* 0x000fe20003f85270 */
[----:B------:R-:W-:Y:S01]  /*4f50*/  IMAD.IADD R19, R19, 0x1, R21 ;  /* 0x0000000113137824 */ /* 0x000fe200078e0215 */
[----:B------:R-:W-:Y:S02]  /*4f60*/  PRMT R121, RZ, 0x7610, R121 ;  /* 0x00007610ff797816 */ /* 0x000fe40000000079 */
[----:B------:R-:W-:Y:S02]  /*4f70*/  P2R R130, PR, RZ, 0x10 ;  /* 0x00000010ff827803 */ /* 0x000fe40000000000 */
[----:B------:R-:W-:Y:S01]  /*4f80*/  LEA.HI.X R21, R18, R33, R19, 0x1, P5 ;  /* 0x0000002112157211 */ /* 0x000fe200028f0c13 */
[----:B------:R-:W-:Y:S01]  /*4f90*/  IMAD R18, R114, UR12, RZ ;  /* 0x0000000c72127c24 */ /* 0x000fe2000f8e02ff */
[----:B------:R-:W-:Y:S02]  /*4fa0*/  ISETP.NE.AND P4, PT, R176, RZ, PT ;  /* 0x000000ffb000720c */ /* 0x000fe40003f85270 */
[----:B------:R-:W-:Y:S01]  /*4fb0*/  PRMT R123, RZ, 0x7610, R123 ;  /* 0x00007610ff7b7816 */ /* 0x000fe2000000007b */
[----:B------:R-:W-:Y:S01]  /*4fc0*/  IMAD R19, R115, UR13, R18 ;  /* 0x0000000d73137c24 */ /* 0x000fe2000f8e0212 */
[----:B------:R-:W-:-:S02]  /*4fd0*/  LEA R18, P5, R22, R34, 0x1 ;  /* 0x0000002216127211 */ /* 0x000fc400078a08ff */
[----:B------:R-:W-:Y:S01]  /*4fe0*/  P2R R128, PR, RZ, 0x10 ;  /* 0x00000010ff807803 */ /* 0x000fe20000000000 */
[----:B------:R-:W-:Y:S01]  /*4ff0*/  IMAD.IADD R19, R23, 0x1, R19 ;  /* 0x0000000117137824 */ /* 0x000fe200078e0213 */
[----:B------:R-:W-:Y:S02]  /*5000*/  ISETP.NE.AND P4, PT, R177, RZ, PT ;  /* 0x000000ffb100720c */ /* 0x000fe40003f85270 */
[----:B------:R-:W-:Y:S02]  /*5010*/  PRMT R125, RZ, 0x7610, R125 ;  /* 0x00007610ff7d7816 */ /* 0x000fe4000000007d */
[----:B------:R-:W-:Y:S01]  /*5020*/  LEA.HI.X R19, R22, R35, R19, 0x1, P5 ;  /* 0x0000002316137211 */ /* 0x000fe200028f0c13 */
[----:B------:R-:W-:Y:S01]  /*5030*/  IMAD R22, R114, UR8, RZ ;  /* 0x0000000872167c24 */ /* 0x000fe2000f8e02ff */
[----:B------:R-:W-:Y:S02]  /*5040*/  P2R R137, PR, RZ, 0x8 ;  /* 0x00000008ff897803 */ /* 0x000fe40000000000 */
[----:B------:R-:W-:Y:S01]  /*5050*/  ISETP.NE.AND P3, PT, R178, RZ, PT ;  /* 0x000000ffb200720c */ /* 0x000fe20003f65270 */
[----:B------:R-:W-:Y:S01]  /*5060*/  IMAD R23, R115, UR9, R22 ;  /* 0x0000000973177c24 */ /* 0x000fe2000f8e0216 */
[----:B------:R-:W-:-:S02]  /*5070*/  P2R R138, PR, RZ, 0x4 ;  /* 0x00000004ff8a7803 */ /* 0x000fc40000000000 */
[----:B------:R-:W-:Y:S01]  /*5080*/  ISETP.NE.AND P2, PT, R170, RZ, PT ;  /* 0x000000ffaa00720c */ /* 0x000fe20003f45270 */
[----:B------:R-:W-:Y:S01]  /*5090*/  IMAD.IADD R23, R119, 0x1, R23 ;  /* 0x0000000177177824 */ /* 0x000fe200078e0217 */
[----:B------:R-:W-:Y:S02]  /*50a0*/  PRMT R119, RZ, 0x7610, R119 ;  /* 0x00007610ff777816 */ /* 0x000fe40000000077 */
[----:B------:R-:W-:Y:S02]  /*50b0*/  P2R R139, PR, RZ, 0x2 ;  /* 0x00000002ff8b7803 */ /* 0x000fe40000000000 */
[----:B------:R-:W-:Y:S02]  /*50c0*/  ISETP.NE.AND P1, PT, R171, RZ, PT ;  /* 0x000000ffab00720c */ /* 0x000fe40003f25270 */
[----:B------:R-:W2:Y:S01]  /*50d0*/  @!P4 LDG.E.U16 R119, desc[UR6][R20.64] ;  /* 0x000000061477c981 */ /* 0x000ea2000c1e1500 */
[----:B------:R-:W-:Y:S02]  /*50e0*/  ISETP.NE.AND P4, PT, R128, RZ, PT ;  /* 0x000000ff8000720c */ /* 0x000fe40003f85270 */
[----:B------:R-:W-:-:S02]  /*50f0*/  P2R R140, PR, RZ, 0x1 ;  /* 0x00000001ff8c7803 */ /* 0x000fc40000000000 */
[----:B------:R-:W-:Y:S02]  /*5100*/  ISETP.NE.AND P0, PT, R172, RZ, PT ;  /* 0x000000ffac00720c */ /* 0x000fe40003f05270 */
[C---:B0-----:R-:W-:Y:S02]  /*5110*/  LEA R22, P5, R118.reuse, R12, 0x2 ;  /* 0x0000000c76167211 */ /* 0x041fe400078a10ff */
[----:B------:R-:W-:Y:S02]  /*5120*/  PRMT R127, RZ, 0x7610, R127 ;  /* 0x00007610ff7f7816 */ /* 0x000fe4000000007f */
[----:B------:R-:W-:Y:S02]  /*5130*/  PRMT R76, RZ, 0x7610, R76 ;  /* 0x00007610ff4c7816 */ /* 0x000fe4000000004c */
[----:B------:R-:W-:Y:S01]  /*5140*/  LEA.HI.X R23, R118, R13, R23, 0x2, P5 ;  /* 0x0000000d76177211 */ /* 0x000fe200028f1417 */
[----:B------:R-:W3:Y:S01]  /*5150*/  @!P4 LDG.E.U16 R121, desc[UR6][R20.64+0x40] ;  /* 0x000040061479c981 */ /* 0x000ee2000c1e1500 */
[----:B------:R-:W-:-:S02]  /*5160*/  ISETP.NE.AND P4, PT, R130, RZ, PT ;  /* 0x000000ff8200720c */ /* 0x000fc40003f85270 */
[----:B------:R-:W-:Y:S01]  /*5170*/  PRMT R116, RZ, 0x7610, R116 ;  /* 0x00007610ff747816 */ /* 0x000fe20000000074 */
[----:B------:R-:W4:Y:S01]  /*5180*/  @!P3 LDG.E.U16 R76, desc[UR6][R20.64+0x140] ;  /* 0x00014006144cb981 */ /* 0x000f22000c1e1500 */
[----:B------:R-:W-:Y:S02]  /*5190*/  PRMT R118, RZ, 0x7610, R118 ;  /* 0x00007610ff767816 */ /* 0x000fe40000000076 */
[----:B------:R-:W-:Y:S01]  /*51a0*/  PRMT R120, RZ, 0x7610, R120 ;  /* 0x00007610ff787816 */ /* 0x000fe20000000078 */
[----:B------:R-:W5:Y:S01]  /*51b0*/  LDG.E R22, desc[UR6][R22.64] ;  /* 0x0000000616167981 */ /* 0x000f62000c1e1900 */
[----:B------:R-:W-:Y:S02]  /*51c0*/  ISETP.NE.AND P5, PT, R168, RZ, PT ;  /* 0x000000ffa800720c */ /* 0x000fe40003fa5270 */
[----:B------:R-:W-:Y:S01]  /*51d0*/  ISETP.NE.AND P6, PT, R169, RZ, PT ;  /* 0x000000ffa900720c */ /* 0x000fe20003fc5270 */
[----:B------:R-:W5:Y:S01]  /*51e0*/  @!P2 LDG.E.U16 R116, desc[UR6][R20.64+0x180] ;  /* 0x000180061474a981 */ /* 0x000f62000c1e1500 */
[----:B------:R-:W-:-:S02]  /*51f0*/  PRMT R129, RZ, 0x7610, R129 ;  /* 0x00007610ff817816 */ /* 0x000fc40000000081 */
[----:B------:R-:W-:Y:S01]  /*5200*/  PRMT R122, RZ, 0x7610, R122 ;  /* 0x00007610ff7a7816 */ /* 0x000fe2000000007a */
[----:B------:R-:W4:Y:S01]  /*5210*/  @!P4 LDG.E.U16 R123, desc[UR6][R20.64+0x80] ;  /* 0x00008006147bc981 */ /* 0x000f22000c1e1500 */
        /* <DEDUP_REMOVED lines=9> */
[----:B------:R-:W-:Y:S02]  /*52b0*/  PRMT R126, RZ, 0x7610, R126 ;  /* 0x00007610ff7e7816 */ /* 0x000fe4000000007e */
[----:B------:R-:W-:Y:S01]  /*52c0*/  PRMT R135, RZ, 0x7610, R135 ;  /* 0x00007610ff877816 */ /* 0x000fe20000000087 */
[----:B------:R-:W5:Y:S01]  /*52d0*/  @!P4 LDG.E.U16 R125, desc[UR6][R20.64+0xc0] ;  /* 0x0000c006147dc981 */ /* 0x000f62000c1e1500 */
[----:B------:R-:W-:Y:S02]  /*52e0*/  ISETP.NE.AND P4, PT, R134, RZ, PT ;  /* 0x000000ff8600720c */ /* 0x000fe40003f85270 */
[----:B------:R-:W-:Y:S01]  /*52f0*/  ISETP.NE.AND P1, PT, R139, RZ, PT ;  /* 0x000000ff8b00720c */ /* 0x000fe20003f25270 */
[----:B------:R-:W5:Y:S01]  /*5300*/  @!P6 LDG.E.U16 R122, desc[UR6][R20.64+0x280] ;  /* 0x00028006147ae981 */ /* 0x000f62000c1e1500 */
[----:B------:R-:W-:-:S03]  /*5310*/  ISETP.NE.AND P0, PT, R140, RZ, PT ;  /* 0x000000ff8c00720c */ /* 0x000fc60003f05270 */
[----:B------:R-:W5:Y:S04]  /*5320*/  @!P3 LDG.E.U16 R124, desc[UR6][R20.64+0x300] ;  /* 0x00030006147cb981 */ /* 0x000f68000c1e1500 */
[----:B------:R-:W5:Y:S04]  /*5330*/  @!P2 LDG.E.U16 R133, desc[UR6][R20.64+0x340] ;  /* 0x000340061485a981 */ /* 0x000f68000c1e1500 */
[----:B------:R-:W5:Y:S01]  /*5340*/  @!P4 LDG.E.U16 R127, desc[UR6][R20.64+0x100] ;  /* 0x00010006147fc981 */ /* 0x000f62000c1e1500 */
[----:B------:R-:W-:-:S03]  /*5350*/  ISETP.NE.AND P4, PT, R136, RZ, PT ;  /* 0x000000ff8800720c */ /* 0x000fc60003f85270 */
[----:B------:R-:W5:Y:S04]  /*5360*/  @!P1 LDG.E.U16 R126, desc[UR6][R20.64+0x380] ;  /* 0x00038006147e9981 */ /* 0x000f68000c1e1500 */
[----:B------:R-:W5:Y:S06]  /*5370*/  @!P0 LDG.E.U16 R135, desc[UR6][R20.64+0x3c0] ;  /* 0x0003c00614878981 */ /* 0x000f6c000c1e1500 */
        /* <DEDUP_REMOVED lines=21> */
[----:B0-----:R-:W-:Y:S01]  /*54d0*/  IMAD.SHL.U32 R44, R76, 0x10, RZ ;  /* 0x000000104c2c7824 */ /* 0x001fe200078e00ff */
[----:B--2---:R-:W-:-:S03]  /*54e0*/  SHF.L.U32 R20, R20, 0x10, RZ ;  /* 0x0000001014147819 */ /* 0x004fc600000006ff */
[----:B------:R-:W-:Y:S02]  /*54f0*/  VIADD R22, R44, 0xf ;  /* 0x0000000f2c167836 */ /* 0x000fe40000000000 */
[----:B------:R-:W-:-:S03]  /*5500*/  FMUL.FTZ R20, R113, R20 ;  /* 0x0000001471147220 */ /* 0x000fc60000410000 */
[----:B------:R-:W-:-:S04]  /*5510*/  ISETP.GE.U32.AND P5, PT, R22, R45, PT ;  /* 0x0000002d1600720c */ /* 0x000fc80003fa6070 */
[----:B------:R-:W-:Y:S02]  /*5520*/  FSEL R119, R20, RZ, !P5 ;  /* 0x000000ff14777208 */ /* 0x000fe40006800000 */
[----:B------:R-:W0:Y:S01]  /*5530*/  LDS.U16 R20, [R52] ;  /* 0x0000000034147984 */ /* 0x000e220000000400 */
[----:B------:R-:W-:-:S06]  /*5540*/  FMUL.FTZ R21, R42, R80 ;  /* 0x000000502a157220 */ /* 0x000fcc0000410000 */
[----:B------:R-:W2:Y:S02]  /*5550*/  MUFU.EX2 R21, R21 ;  /* 0x0000001500157308 */ /* 0x000ea40000000800 */
[----:B--2---:R-:W-:Y:S02]  /*5560*/  FSEL R116, R21, 1, !P5 ;  /* 0x3f80000015747808 */ /* 0x004fe40006800000 */
[----:B------:R-:W-:Y:S01]  /*5570*/  ISETP.GE.U32.AND P5, PT, R44, R45, PT ;  /* 0x0000002d2c00720c */ /* 0x000fe20003fa6070 */
[----:B0-----:R-:W-:-:S04]  /*5580*/  IMAD.U32 R20, R20, 0x10000, RZ ;  /* 0x0001000014147824 */ /* 0x001fc800078e00ff */
[----:B------:R-:W-:-:S05]  /*5590*/  FMUL.FTZ R20, R105, R20 ;  /* 0x0000001469147220 */ /* 0x000fca0000410000 */
[----:B------:R-:W-:Y:S02]  /*55a0*/  FSEL R121, R20, RZ, !P5 ;  /* 0x000000ff14797208 */ /* 0x000fe40006800000 */
[----:B------:R-:W0:Y:S01]  /*55b0*/  LDS.U16 R20, [R52+0x2] ;  /* 0x0000020034147984 */ /* 0x000e220000000400 */
[----:B------:R-:W-:-:S06]  /*55c0*/  FMUL.FTZ R22, R42, R54 ;  /* 0x000000362a167220 */ /* 0x000fcc0000410000 */
[----:B------:R-:W2:Y:S02]  /*55d0*/  MUFU.EX2 R22, R22 ;  /* 0x0000001600167308 */ /* 0x000ea40000000800 */
[----:B--2---:R-:W-:Y:S02]  /*55e0*/  FSEL R118, R22, 1, !P5 ;  /* 0x3f80000016767808 */ /* 0x004fe40006800000 */
[----:B0-----:R-:W-:Y:S01]  /*55f0*/  SHF.L.U32 R21, R20, 0x10, RZ ;  /* 0x0000001014157819 */ /* 0x001fe200000006ff */
        /* <DEDUP_REMOVED lines=8> */
[----:B0-----:R-:W-:Y:S01]  /*5680*/  IMAD.U32 R21, R20, 0x10000, RZ ;  /* 0x0001000014157824 */ /* 0x001fe200078e00ff */
        /* <DEDUP_REMOVED lines=10> */
[----:B0-----:R-:W-:-:S04]  /*5730*/  IMAD.U32 R20, R20, 0x10000, RZ ;  /* 0x0001000014147824 */ /* 0x001fc800078e00ff */
[----:B------:R-:W-:-:S05]  /*5740*/  FMUL.FTZ R20, R107, R20 ;  /* 0x000000146b147220 */ /* 0x000fca0000410000 */
[----:B------:R-:W-:Y:S02]  /*5750*/  FSEL R127, R20, RZ, !P5 ;  /* 0x000000ff147f7208 */ /* 0x000fe40006800000 */
[----:B------:R-:W0:Y:S01]  /*5760*/  LDS.U16 R20, [R52+0x8] ;  /* 0x0000080034147984 */ /* 0x000e220000000400 */
[----:B------:R-:W-:-:S06]  /*5770*/  FMUL.FTZ R21, R42, R57 ;  /* 0x000000392a157220 */ /* 0x000fcc0000410000 */
[----:B------:R-:W2:Y:S01]  /*5780*/  MUFU.EX2 R21, R21 ;  /* 0x0000001500157308 */ /* 0x000ea20000000800 */
        /* <DEDUP_REMOVED lines=8> */
[----:B------:R-:W2:Y:S02]  /*5810*/  MUFU.EX2 R23, R23 ;  /* 0x0000001700177308 */ /* 0x000ea40000000800 */
        /* <DEDUP_REMOVED lines=10> */
[----:B0-----:R-:W-:Y:S02]  /*58c0*/  IMAD.U32 R21, R20, 0x10000, RZ ;  /* 0x0001000014157824 */ /* 0x001fe400078e00ff */
        /* <DEDUP_REMOVED lines=9> */
[----:B------:R-:W-:Y:S02]  /*5960*/  ISETP.GE.U32.AND P5, PT, R22, R45, PT ;  /* 0x0000002d1600720c */ /* 0x000fe40003fa6070 */
[----:B0-----:R-:W-:-:S05]  /*5970*/  SHF.L.U32 R20, R20, 0x10, RZ ;  /* 0x0000001014147819 */ /* 0x001fca00000006ff */
        /* <DEDUP_REMOVED lines=14> */
[----:B--2---:R-:W-:Y:S01]  /*5a60*/  FSEL R134, R23, 1, !P5 ;  /* 0x3f80000017867808 */ /* 0x004fe20006800000 */
[----:B0-----:R-:W-:Y:S02]  /*5a70*/  IMAD.U32 R21, R20, 0x10000, RZ ;  /* 0x0001000014157824 */ /* 0x001fe400078e00ff */
[----:B------:R-:W-:-:S05]  /*5a80*/  VIADD R20, R44, 0x9 ;  /* 0x000000092c147836 */ /* 0x000fca0000000000 */
[----:B------:R-:W-:Y:S02]  /*5a90*/  ISETP.GE.U32.AND P5, PT, R20, R45, PT ;  /* 0x0000002d1400720c */ /* 0x000fe40003fa6070 */
[----:B------:R-:W0:Y:S01]  /*5aa0*/  LDS.U16 R20, [R52+0x14] ;  /* 0x0000140034147984 */ /* 0x000e220000000400 */
[----:B------:R-:W-:-:S06]  /*5ab0*/  FMUL.FTZ R22, R42, R70 ;  /* 0x000000462a167220 */ /* 0x000fcc0000410000 */
[----:B------:R-:W2:Y:S01]  /*5ac0*/  MUFU.EX2 R22, R22 ;  /* 0x0000001600167308 */ /* 0x000ea20000000800 */
[----:B------:R-:W-:-:S05]  /*5ad0*/  FMUL.FTZ R21, R110, R21 ;  /* 0x000000156e157220 */ /* 0x000fca0000410000 */
[----:B------:R-:W-:Y:S02]  /*5ae0*/  FSEL R139, R21, RZ, !P5 ;  /* 0x000000ff158b7208 */ /* 0x000fe40006800000 */
[----:B--2---:R-:W-:Y:S02]  /*5af0*/  FSEL R136, R22, 1, !P5 ;  /* 0x3f80000016887808 */ /* 0x004fe40006800000 */
[----:B0-----:R-:W-:Y:S01]  /*5b00*/  SHF.L.U32 R21, R20, 0x10, RZ ;  /* 0x0000001014157819 */ /* 0x001fe200000006ff */
        /* <DEDUP_REMOVED lines=24> */
[----:B------:R-:W2:Y:S01]  /*5c90*/  MUFU.EX2 R23, R23 ;  /* 0x0000001700177308 */ /* 0x000ea20000000800 */
[----:B------:R-:W-:Y:S02]  /*5ca0*/  P2R R150, PR, RZ, 0x40 ;  /* 0x00000040ff967803 */ /* 0x000fe40000000000 */
[----:B------:R-:W-:-:S04]  /*5cb0*/  ISETP.NE.AND P6, PT, R172, RZ, PT ;  /* 0x000000ffac00720c */ /* 0x000fc80003fc5270 */
[----:B------:R-:W-:Y:S02]  /*5cc0*/  P2R R148, PR, RZ, 0x40 ;  /* 0x00000040ff947803 */ /* 0x000fe40000000000 */
[----:B--2---:R-:W-:Y:S02]  /*5cd0*/  FSEL R142, R23, 1, !P5 ;  /* 0x3f800000178e7808 */ /* 0x004fe40006800000 */
[----:B0-----:R-:W-:Y:S01]  /*5ce0*/  SHF.L.U32 R21, R20, 0x10, RZ ;  /* 0x0000001014157819 */ /* 0x001fe200000006ff */
[----:B------:R-:W-:-:S05]  /*5cf0*/  VIADD R20, R44, 0xd ;  /* 0x0000000d2c147836 */ /* 0x000fca0000000000 */
[----:B------:R-:W-:Y:S02]  /*5d00*/  ISETP.GE.U32.AND P5, PT, R20, R45, PT ;  /* 0x0000002d1400720c */ /* 0x000fe40003fa6070 */
[----:B------:R-:W0:Y:S01]  /*5d10*/  LDS.U16 R20, [R52+0x1c] ;  /* 0x00001c0034147984 */ /* 0x000e220000000400 */
        /* <DEDUP_REMOVED lines=10> */
[----:B------:R-:W-:Y:S01]  /*5dc0*/  ISETP.NE.AND P6, PT, R174, RZ, PT ;  /* 0x000000ffae00720c */ /* 0x000fe20003fc5270 */
[----:B------:R-:W-:-:S03]  /*5dd0*/  FMUL.FTZ R21, R112, R21 ;  /* 0x0000001570157220 */ /* 0x000fc60000410000 */
[----:B------:R-:W-:Y:S02]  /*5de0*/  P2R R153, PR, RZ, 0x40 ;  /* 0x00000040ff997803 */ /* 0x000fe40000000000 */
[----:B------:R-:W-:Y:S02]  /*5df0*/  ISETP.NE.AND P6, PT, R175, RZ, PT ;  /* 0x000000ffaf00720c */ /* 0x000fe40003fc5270 */
[----:B------:R-:W-:Y:S02]  /*5e00*/  FSEL R147, R21, RZ, !P5 ;  /* 0x000000ff15937208 */ /* 0x000fe40006800000 */
[----:B------:R-:W-:Y:S02]  /*5e10*/  P2R R157, PR, RZ, 0x40 ;  /* 0x00000040ff9d7803 */ /* 0x000fe40000000000 */
[----:B------:R-:W-:Y:S01]  /*5e20*/  ISETP.NE.AND P6, PT, R176, RZ, PT ;  /* 0x000000ffb000720c */ /* 0x000fe20003fc5270 */
[----:B0-----:R-:W-:Y:S01]  /*5e30*/  IMAD.U32 R21, R20, 0x10000, RZ ;  /* 0x0001000014157824 */ /* 0x001fe200078e00ff */
[----:B------:R-:W-:-:S02]  /*5e40*/  IADD3 R20, R44, 0xe, RZ ;  /* 0x0000000e2c147810 */ /* 0x000fc40007ffe0ff */
[----:B------:R-:W-:Y:S01]  /*5e50*/  P2R R156, PR, RZ, 0x40 ;  /* 0x00000040ff9c7803 */ /* 0x000fe20000000000 */
[----:B------:R-:W-:Y:S01]  /*5e60*/  FMUL.FTZ R21, R98, R21 ;  /* 0x0000001562157220 */ /* 0x000fe20000410000 */
[----:B------:R-:W-:Y:S02]  /*5e70*/  ISETP.NE.AND P6, PT, R177, RZ, PT ;  /* 0x000000ffb100720c */ /* 0x000fe40003fc5270 */
[----:B--2---:R-:W-:Y:S02]  /*5e80*/  FSEL R144, R22, 1, !P5 ;  /* 0x3f80000016907808 */ /* 0x004fe40006800000 */
[----:B------:R-:W-:-:S04]  /*5e90*/  ISETP.GE.U32.AND P5, PT, R20, R45, PT ;  /* 0x0000002d1400720c */ /* 0x000fc80003fa6070 */
[----:B------:R-:W-:Y:S02]  /*5ea0*/  FSEL R149, R21, RZ, !P5 ;  /* 0x000000ff15957208 */ /* 0x000fe40006800000 */
[----:B------:R-:W-:-:S06]  /*5eb0*/  PRMT R21, RZ, 0x7610, R21 ;  /* 0x00007610ff157816 */ /* 0x000fcc0000000015 */
[----:B------:R-:W2:Y:S01]  /*5ec0*/  @!P6 LDG.E.U16 R21, desc[UR6][R18.64] ;  /* 0x000000061215e981 */ /* 0x000ea2000c1e1500 */
[----:B------:R-:W-:Y:S02]  /*5ed0*/  ISETP.NE.AND P6, PT, R156, RZ, PT ;  /* 0x000000ff9c00720c */ /* 0x000fe40003fc5270 */
[----:B------:R-:W-:Y:S02]  /*5ee0*/  PRMT R23, RZ, 0x7610, R23 ;  /* 0x00007610ff177816 */ /* 0x000fe40000000017 */
[----:B------:R-:W-:-:S09]  /*5ef0*/  PRMT R47, RZ, 0x7610, R47 ;  /* 0x00007610ff2f7816 */ /* 0x000fd2000000002f */
        /* <DEDUP_REMOVED lines=43> */
[C---:B------:R-:W-:Y:S01]  /*61b0*/  LEA.HI.SX32 R44, R39.reuse, R39, 0x1b ;  /* 0x00000027272c7211 */ /* 0x040fe200078fdaff */
[----:B------:R-:W-:-:S02]  /*61c0*/  VIADD R66, R39, 0x40 ;  /* 0x0000004027427836 */ /* 0x000fc40000000000 */
[C---:B------:R-:W-:Y:S01]  /*61d0*/  VIADD R46, R39.reuse, 0x80 ;  /* 0x00000080272e7836 */ /* 0x040fe20000000000 */
[-C--:B------:R-:W-:Y:S02]  /*61e0*/  LEA.HI.SX32 R48, R42, R39.reuse, 0x1b ;  /* 0x000000272a307211 */ /* 0x080fe400078fdaff */
[C---:B0-----:R-:W-:Y:S02]  /*61f0*/  IADD3 R18, R39.reuse, 0xc0, RZ ;  /* 0x000000c027127810 */ /* 0x041fe40007ffe0ff */
[C---:B------:R-:W-:Y:S02]  /*6200*/  IADD3 R50, R39.reuse, 0x60, RZ ;  /* 0x0000006027327810 */ /* 0x040fe40007ffe0ff */
[-C--:B------:R-:W-:Y:S02]  /*6210*/  LEA.HI.SX32 R66, R66, R39.reuse, 0x1b ;  /* 0x0000002742427211 */ /* 0x080fe400078fdaff */
[-C--:B------:R-:W-:Y:S01]  /*6220*/  LEA.HI.SX32 R18, R18, R39.reuse, 0x1b ;  /* 0x0000002712127211 */ /* 0x080fe200078fdaff */
[----:B-1----:R-:W-:Y:S01]  /*6230*/  ULEA UR4, UR5, UR4, 0x18 ;  /* 0x0000000405047291 */ /* 0x002fe2000f8ec03f */
[----:B------:R-:W-:Y:S01]  /*6240*/  LEA.HI.SX32 R19, R46, R39, 0x1b ;  /* 0x000000272e137211 */ /* 0x000fe200078fdaff */
[----:B------:R-:W-:-:S04]  /*6250*/  VIADD R154, R39, 0xe0 ;  /* 0x000000e0279a7836 */ /* 0x000fc80000000000 */
        /* <DEDUP_REMOVED lines=8> */
[----:B------:R-:W-:Y:S02]  /*62e0*/  LEA R48, R48, UR4, 0x1 ;  /* 0x0000000430307c11 */ /* 0x000fe4000f8e08ff */
[----:B------:R-:W-:-:S02]  /*62f0*/  LEA.HI.SX32 R51, R44, R39, 0x1b ;  /* 0x000000272c337211 */ /* 0x000fc400078fdaff */
[----:B------:R-:W-:Y:S02]  /*6300*/  LEA R50, R50, UR4, 0x1 ;  /* 0x0000000432327c11 */ /* 0x000fe4000f8e08ff */
[----:B------:R-:W-:Y:S02]  /*6310*/  LEA R44, R19, UR4, 0x1 ;  /* 0x00000004132c7c11 */ /* 0x000fe4000f8e08ff */
[-C--:B------:R-:W-:Y:S02]  /*6320*/  LEA.HI.SX32 R154, R154, R39.reuse, 0x1b ;  /* 0x000000279a9a7211 */ /* 0x080fe400078fdaff */
[----:B------:R-:W-:Y:S02]  /*6330*/  LEA R51, R51, UR4, 0x1 ;  /* 0x0000000433337c11 */ /* 0x000fe4000f8e08ff */
[-C--:B------:R-:W-:Y:S02]  /*6340*/  LEA.HI.SX32 R152, R152, R39.reuse, 0x1b ;  /* 0x0000002798987211 */ /* 0x080fe400078fdaff */
[----:B------:R-:W-:-:S02]  /*6350*/  LEA.HI.SX32 R66, R66, R39, 0x1b ;  /* 0x0000002742427211 */ /* 0x000fc400078fdaff */
[C---:B------:R-:W-:Y:S02]  /*6360*/  IADD3 R68, R39.reuse, 0x120, RZ ;  /* 0x0000012027447810 */ /* 0x040fe40007ffe0ff */
[-C--:B------:R-:W-:Y:S02]  /*6370*/  LEA.HI.SX32 R18, R18, R39.reuse, 0x1b ;  /* 0x0000002712127211 */ /* 0x080fe400078fdaff */
[----:B------:R-:W-:Y:S02]  /*6380*/  LEA R67, R66, UR4, 0x1 ;  /* 0x0000000442437c11 */ /* 0x000fe4000f8e08ff */
[----:B------:R-:W-:Y:S02]  /*6390*/  LEA.HI.SX32 R68, R68, R39, 0x1b ;  /* 0x0000002744447211 */ /* 0x000fe400078fdaff */
[----:B------:R-:W-:Y:S02]  /*63a0*/  LEA R66, R18, UR4, 0x1 ;  /* 0x0000000412427c11 */ /* 0x000fe4000f8e08ff */
[----:B------:R-:W-:-:S02]  /*63b0*/  IADD3 R18, R39, 0x1e0, RZ ;  /* 0x000001e027127810 */ /* 0x000fc40007ffe0ff */
[----:B------:R-:W-:Y:S02]  /*63c0*/  LEA R68, R68, UR4, 0x1 ;  /* 0x0000000444447c11 */ /* 0x000fe4000f8e08ff */
[----:B------:R-:W-:Y:S01]  /*63d0*/  ISETP.NE.AND P5, PT, R40, RZ, PT ;  /* 0x000000ff2800720c */ /* 0x000fe20003fa5270 */
[----:B--2---:R-:W-:Y:S04]  /*63e0*/  STS.U16 [R42+0x420], R21 ;  /* 0x000420152a007388 */ /* 0x004fe80000000400 */
[----:B---3--:R-:W-:Y:S04]  /*63f0*/  STS.U16 [R48+0x460], R23 ;  /* 0x0004601730007388 */ /* 0x008fe80000000400 */
[----:B----4-:R0:W-:Y:S02]  /*6400*/  STS.U16 [R46+0x4a0], R47 ;  /* 0x0004a02f2e007388 */ /* 0x0101e40000000400 */
[----:B0-----:R-:W-:-:S02]  /*6410*/  LEA R47, R154, UR4, 0x1 ;  /* 0x000000049a2f7c11 */ /* 0x001fc4000f8e08ff */
[----:B-----5:R0:W-:Y:S02]  /*6420*/  STS.U16 [R50+0x4e0], R53 ;  /* 0x0004e03532007388 */ /* 0x0201e40000000400 */
[----:B0-----:R-:W-:Y:S02]  /*6430*/  LEA R53, R152, UR4, 0x1 ;  /* 0x0000000498357c11 */ /* 0x001fe4000f8e08ff */
[----:B------:R-:W-:Y:S01]  /*6440*/  STS.U16 [R44+0x520], R63 ;  /* 0x0005203f2c007388 */ /* 0x000fe20000000400 */
[----:B------:R-:W-:-:S04]  /*6450*/  IADD3 R152, R39, 0x180, RZ ;  /* 0x0000018027987810 */ /* 0x000fc80007ffe0ff */
[-C--:B------:R-:W-:Y:S01]  /*6460*/  LEA.HI.SX32 R152, R152, R39.reuse, 0x1b ;  /* 0x0000002798987211 */ /* 0x080fe200078fdaff */
[----:B------:R0:W-:Y:S02]  /*6470*/  STS.U16 [R51+0x560], R20 ;  /* 0x0005601433007388 */ /* 0x0001e40000000400 */
[C---:B0-----:R-:W-:Y:S02]  /*6480*/  VIADD R20, R39.reuse, 0x1c0 ;  /* 0x000001c027147836 */ /* 0x041fe40000000000 */
[----:B------:R0:W-:Y:S03]  /*6490*/  STS.U16 [R49+0x5a0], R22 ;  /* 0x0005a01631007388 */ /* 0x0001e60000000400 */
[-C--:B------:R-:W-:Y:S01]  /*64a0*/  LEA.HI.SX32 R20, R20, R39.reuse, 0x1b ;  /* 0x0000002714147211 */ /* 0x080fe200078fdaff */
[----:B0-----:R-:W-:Y:S01]  /*64b0*/  VIADD R22, R39, 0x1a0 ;  /* 0x000001a027167836 */ /* 0x001fe20000000000 */
[----:B------:R-:W-:Y:S04]  /*64c0*/  STS.U16 [R47+0x5e0], R52 ;  /* 0x0005e0342f007388 */ /* 0x000fe80000000400 */
[----:B------:R-:W-:-:S02]  /*64d0*/  LEA.HI.SX32 R22, R22, R39, 0x1b ;  /* 0x0000002716167211 */ /* 0x000fc400078fdaff */
[----:B------:R-:W-:Y:S01]  /*64e0*/  LEA R63, R20, UR4, 0x1 ;  /* 0x00000004143f7c11 */ /* 0x000fe2000f8e08ff */
[----:B------:R0:W-:Y:S02]  /*64f0*/  STS.U16 [R53+0x620], R62 ;  /* 0x0006203e35007388 */ /* 0x0001e40000000400 */
[----:B0-----:R-:W-:Y:S01]  /*6500*/  LEA.HI.SX32 R62, R18, R39, 0x1b ;  /* 0x00000027123e7211 */ /* 0x001fe200078fdaff */
[----:B------:R-:W-:Y:S01]  /*6510*/  IMAD.SHL.U32 R18, R39, 0x10, RZ ;  /* 0x0000001027127824 */ /* 0x000fe200078e00ff */
[----:B------:R0:W-:Y:S02]  /*6520*/  STS.U16 [R68+0x660], R65 ;  /* 0x0006604144007388 */ /* 0x0001e40000000400 */
        /* <DEDUP_REMOVED lines=30> */
[----:B0-----:R-:W-:Y:S01]  /*6710*/  IMAD.U32 R148, R20, 0x10000, RZ ;  /* 0x0001000014947824 */ /* 0x001fe200078e00ff */
[----:B-1----:R-:W-:Y:S01]  /*6720*/  SHF.L.U32 R151, R151, 0x10, RZ ;  /* 0x0000001097977819 */ /* 0x002fe200000006ff */
        /* <DEDUP_REMOVED lines=35> */
.L_x_5623:
        /* <DEDUP_REMOVED lines=9> */
.L_x_5622:
        /* <DEDUP_REMOVED lines=111> */
.L_x_5626:
        /* <DEDUP_REMOVED lines=31> */
.L_x_5627:
[----:B------:R0:W5:Y:S02]  /*72d0*/  LDG.E R19, desc[UR6][R6.64] ;  /* 0x0000000606137981 */ /* 0x000164000c1e1900 */
.L_x_5628:
[----:B-----5:R-:W-:-:S05]  /*72e0*/  IMAD.WIDE R18, R19, 0x4, R10 ;  /* 0x0000000413127825 */ /* 0x020fca00078e020a */
[----:B------:R1:W2:Y:S01]  /*72f0*/  LDG.E R119, desc[UR6][R18.64] ;  /* 0x0000000612777981 */ /* 0x0002a2000c1e1900 */
[----:B------:R-:W-:Y:S02]  /*7300*/  IMAD R114, R114, UR14, RZ ;  /* 0x0000000e72727c24 */ /* 0x000fe4000f8e02ff */
[----:B-1----:R-:W-:Y:S02]  /*7310*/  IMAD.MOV.U32 R18, RZ, RZ, R24 ;  /* 0x000000ffff127224 */ /* 0x002fe400078e0018 */
        /* <DEDUP_REMOVED lines=12> */
.L_x_5625:
[----:B------:R-:W-:Y:S05]  /*73e0*/  BSYNC B0 ;  /* 0x0000000000007941 */ /* 0x000fea0003800000 */
.L_x_5624:
        /* <DEDUP_REMOVED lines=19> */
.L_x_5621:
[----:B------:R-:W-:Y:S01]  /*7520*/  BAR.SYNC.DEFER_BLOCKING 0x0 ;  /* 0x0000000000007b1d */ /* 0x000fe20000010000 */
[----:B------:R-:W-:Y:S02]  /*7530*/  F2FP.BF16.F32.PACK_AB R81, R82, R81 ;  /* 0x000000515251723e */ /* 0x000fe400000010ff */
[----:B------:R-:W-:Y:S02]  /*7540*/  F2FP.BF16.F32.PACK_AB R83, R84, R83 ;  /* 0x000000535453723e */ /* 0x000fe400000010ff */
[----:B------:R-:W-:-:S03]  /*7550*/  F2FP.BF16.F32.PACK_AB R86, R87, R86 ;  /* 0x000000565756723e */ /* 0x000fc600000010ff */
[----:B------:R-:W3:Y:S01]  /*7560*/  S2UR UR8, SR_CTAID.X ;  /* 0x00000000000879c3 */ /* 0x000ee20000002500 */
[----:B------:R-:W-:Y:S01]  /*7570*/  PRMT R12, R81, 0x7632, R12 ;  /* 0x00007632510c7816 */ /* 0x000fe2000000000c */
[----:B------:R-:W-:Y:S01]  /*7580*/  BSSY B0, `(.L_x_5630) ;  /* 0x0000048000007945 */ /* 0x000fe20003800000 */
[----:B------:R-:W-:Y:S02]  /*7590*/  PRMT R13, R83, 0x7632, R13 ;  /* 0x00007632530d7816 */ /* 0x000fe4000000000d */
[----:B------:R-:W-:Y:S02]  /*75a0*/  PRMT R14, R86, 0x7632, R14 ;  /* 0x00007632560e7816 */ /* 0x000fe4000000000e */
[----:B------:R-:W-:Y:S02]  /*75b0*/  ISETP.NE.AND P0, PT, R76, RZ, PT ;  /* 0x000000ff4c00720c */ /* 0x000fe40003f05270 */
        /* <DEDUP_REMOVED lines=63> */
[----:B------:R-:W-:-:S03]  /*79b0*/  ULDC.64 UR4, c[0x0][0x338] ;  /* 0x0000ce0000047ab9 */ /* 0x000fc60000000a00 */
[----:B------:R-:W-:Y:S01]  /*79c0*/  IMAD.IADD R15, R15, 0x1, R81 ;  /* 0x000000010f0f7824 */ /* 0x000fe200078e0251 */
[----:B------:R-:W-:-:S04]  /*79d0*/  LEA R16, P0, R14, UR4, 0x1 ;  /* 0x000000040e107c11 */ /* 0x000fc8000f8008ff */
[----:B------:R-:W-:-:S05]  /*79e0*/  LEA.HI.X R17, R14, UR5, R15, 0x1, P0 ;  /* 0x000000050e117c11 */ /* 0x000fca00080f0c0f */
[----:B------:R0:W-:Y:S04]  /*79f0*/  STG.E.U16 desc[UR6][R16.64], R19 ;  /* 0x0000001310007986 */ /* 0x0001e8000c101506 */
.L_x_5631:
[----:B------:R-:W-:Y:S05]  /*7a00*/  BSYNC B0 ;  /* 0x0000000000007941 */ /* 0x000fea0003800000 */
.L_x_5630:
        /* <DEDUP_REMOVED lines=14> */
[----:B------:R-:W-:Y:S01]  /*7af0*/  IMAD.WIDE R32, R45, 0x2, R32 ;  /* 0x000000022d207825 */ /* 0x000fe200078e0220 */
[----:B------:R-:W-:-:S02]  /*7b00*/  IADD3.X R14, R19, R18, R15, P0, !PT ;  /* 0x00000012130e7210 */ /* 0x000fc400007fe40f */
[-C--:B------:R-:W-:Y:S01]  /*7b10*/  ISETP.GE.AND P4, PT, R20, R77.reuse, PT ;  /* 0x0000004d1400720c */ /* 0x080fe20003f86270 */
[C---:B------:R-:W-:Y:S01]  /*7b20*/  IMAD.WIDE R34, R45.reuse, 0x2, R34 ;  /* 0x000000022d227825 */ /* 0x040fe200078e0222 */
[-C--:B------:R-:W-:Y:S02]  /*7b30*/  ISETP.GE.AND P5, PT, R22, R77.reuse, PT ;  /* 0x0000004d1600720c */ /* 0x080fe40003fa6270 */
[C---:B------:R-:W-:Y:S01]  /*7b40*/  LOP3.LUT R42, R2.reuse, 0x80, RZ, 0xfc, !PT ;  /* 0x00000080022a7812 */ /* 0x040fe200078efcff */
        /* <DEDUP_REMOVED lines=14> */
[----:B------:R-:W-:Y:S02]  /*7c30*/  LOP3.LUT R14, R2, 0x140, RZ, 0xfc, !PT ;  /* 0x00000140020e7812 */ /* 0x000fe400078efcff */
[-C--:B------:R-:W-:Y:S01]  /*7c40*/  ISETP.GE.AND P1, PT, R18, R77.reuse, PT ;  /* 0x0000004d1200720c */ /* 0x080fe20003f26270 */
[----:B------:R1:W-:Y:S01]  /*7c50*/  @!P5 STG.E.U16 desc[UR6][R12.64+0xc0], R55 ;  /* 0x0000c0370c00d986 */ /* 0x0003e2000c101506 */
[-C--:B------:R-:W-:Y:S02]  /*7c60*/  ISETP.GE.AND P2, PT, R20, R77.reuse, PT ;  /* 0x0000004d1400720c */ /* 0x080fe40003f46270 */
        /* <DEDUP_REMOVED lines=18> */
[----:B------:R-:W-:Y:S01]  /*7d90*/  IADD3 R36, R45, R36, RZ ;  /* 0x000000242d247210 */ /* 0x000fe20007ffe0ff */
        /* <DEDUP_REMOVED lines=9> */
.L_x_5633:
        /* <DEDUP_REMOVED lines=13> */
.L_x_8738:


//--------------------- .text._Z25selective_scan_fwd_kernelI32Selective_Scan_fwd_kernel_traitsILi32ELi16ELi1ELb0ELb1ELb1ELb0ELb1EN3c108BFloat16EffEEv13SSMParamsBase --------------------------
	.section	.text._Z25selective_scan_fwd_kernelI32Selective_Scan_fwd_kernel_traitsILi32ELi16ELi1ELb0ELb1ELb1ELb0ELb1EN3c108BFloat16EffEEv13SSMParamsBase,"ax",@progbits
	.align	128
        .global         _Z25selective_scan_fwd_kernelI32Selective_Scan_fwd_kernel_traitsILi32ELi16ELi1ELb0ELb1ELb1ELb0ELb1EN3c108BFloat16EffEEv13SSMParamsBase
        .type           _Z25selective_scan_fwd_kernelI32Selective_Scan_fwd_kernel_traitsILi32ELi16ELi1ELb0ELb1ELb1ELb0ELb1EN3c108BFloat16EffEEv13SSMParamsBase,@function
        .size           _Z25selective_scan_fwd_kernelI32Selective_Scan_fwd_kernel_traitsILi32ELi16ELi1ELb0ELb1ELb1ELb0ELb1EN3c108BFloat16EffEEv13SSMParamsBase,(.L_x_8739 - _Z25selective_scan_fwd_kernelI32Selective_Scan_fwd_kernel_traitsILi32ELi16ELi1ELb0ELb1ELb1ELb0ELb1EN3c108BFloat16EffEEv13SSMParamsBase)
        .other          _Z25selective_scan_fwd_kernelI32Selective_Scan_fwd_kernel_traitsILi32ELi16ELi1ELb0ELb1ELb1ELb0ELb1EN3c108BFloat16EffEEv13SSMParamsBase,@"STO_CUDA_ENTRY STV_DEFAULT"
_Z25selective_scan_fwd_kernelI32Selective_Scan_fwd_kernel_traitsILi32ELi16ELi1ELb0ELb1ELb1ELb0ELb1EN3c108BFloat16EffEEv13SSMParamsBase:
.text._Z25selective_scan_fwd_kernelI32Selective_Scan_fwd_kernel_traitsILi32ELi16ELi1ELb0ELb1ELb1ELb0ELb1EN3c108BFloat16EffEEv13SSMParamsBase:
        /* <DEDUP_REMOVED lines=39> */
.L_x_5634:
        /* <DEDUP_REMOVED lines=8> */
[----:B------:R-:W-:Y:S02]  /*02f0*/  IMAD.MOV.U32 R13, RZ, RZ, RZ ;  /* 0x000000ffff0d7224 */ /* 0x000fe400078e00ff */
[----:B------:R-:W-:Y:S02]  /*0300*/  IMAD.MOV.U32 R28, RZ, RZ, RZ ;  /* 0x000000ffff1c7224 */ /* 0x000fe400078e00ff */
[----:B------:R-:W-:Y:S01]  /*0310*/  IMAD.MOV.U32 R19, RZ, RZ, R6 ;  /* 0x000000ffff137224 */ /* 0x000fe200078e0006 */
        /* <DEDUP_REMOVED lines=11> */
[----:B------:R-:W-:Y:S02]  /*03d0*/  @P5 IMAD R27, R0, R27, R8 ;  /* 0x0000001b001b5224 */ /* 0x000fe400078e0208 */
[----:B------:R-:W-:Y:S02]  /*03e0*/  @P5 IMAD.MOV.U32 R24, RZ, RZ, R2 ;  /* 0x000000ffff185224 */ /* 0x000fe400078e0002 */
[----:B------:R-:W-:Y:S02]  /*03f0*/  @P5 IMAD.IADD R27, R3, 0x1, R27 ;  /* 0x00000001031b5824 */ /* 0x000fe400078e021b */
        /* <DEDUP_REMOVED lines=13> */
.L_x_5635:
        /* <DEDUP_REMOVED lines=12> */
.L_x_5636:
[----:B------:R-:W-:Y:S01]  /*0590*/  ISETP.EQ.U32.AND P0, PT, R26, RZ, PT ;  /* 0x000000ff1a00720c */ /* 0x000fe20003f02070 */
[----:B------:R-:W0:Y:S08]  /*05a0*/  LDC.64 R2, c[0x0][0x358] ;  /* 0x0000d600ff027b82 */ /* 0x000e300000000a00 */
[----:B------:R-:W1:Y:S01]  /*05b0*/  LDC.64 R8, c[0x0][0x370] ;  /* 0x0000dc00ff087b82 */ /* 0x000e620000000a00 */
[----:B------:R-:W-:Y:S01]  /*05c0*/  ISETP.EQ.OR.EX P0, PT, R28, RZ, !P5, P0 ;  /* 0x000000ff1c00720c */ /* 0x000fe20006f02700 */
[----:B------:R-:W-:Y:S01]  /*05d0*/  IMAD.MOV.U32 R6, RZ, RZ, RZ ;  /* 0x000000ffff067224 */ /* 0x000fe200078e00ff */
[----:B------:R-:W-:Y:S01]  /*05e0*/  MOV R11, RZ ;  /* 0x000000ff000b7202 */ /* 0x000fe20000000f00 */
[----:B------:R-:W-:-:S04]  /*05f0*/  ULDC.64 UR4, c[0x0][0x368] ;  /* 0x0000da0000047ab9 */ /* 0x000fc80000000a00 */
[----:B------:R-:W3:Y:S01]  /*0600*/  LDC.64 R30, c[0x0][0x330] ;  /* 0x0000cc00ff1e7b82 */ /* 0x000ee20000000a00 */
[----:B------:R-:W-:Y:S02]  /*0610*/  PRMT R168, RZ, 0x7610, R168 ;  /* 0x00007610ffa87816 */ /* 0x000fe400000000a8 */
[----:B------:R-:W-:-:S05]  /*0620*/  CS2R R16, SRZ ;  /* 0x0000000000107805 */ /* 0x000fca000001ff00 */
[----:B------:R-:W4:Y:S01]  /*0630*/  LDC.64 R22, c[0x0][0x318] ;  /* 0x0000c600ff167b82 */ /* 0x000f220000000a00 */
[C---:B------:R-:W-:Y:S01]  /*0640*/  @!P0 LEA R4, P1, R7.reuse, R4, 0x2 ;  /* 0x0000000407048211 */ /* 0x040fe200078210ff */
[----:B------:R-:W-:Y:S01]  /*0650*/  IMAD.MOV.U32 R38, RZ, RZ, RZ ;  /* 0x000000ffff267224 */ /* 0x000fe200078e00ff */
[----:B------:R-:W-:Y:S02]  /*0660*/  ULDC.64 UR8, c[0x0][0x2a0] ;  /* 0x0000a80000087ab9 */ /* 0x000fe40000000a00 */
[----:B--2---:R-:W-:-:S03]  /*0670*/  @!P0 LEA.HI.X R5, R7, R5, R10, 0x2, P1 ;  /* 0x0000000507058211 */ /* 0x004fc600008f140a */
[----:B------:R-:W2:Y:S03]  /*0680*/  LDC.64 R48, c[0x0][0x388] ;  /* 0x0000e200ff307b82 */ /* 0x000ea60000000a00 */
[----:B------:R-:W2:Y:S01]  /*0690*/  @!P0 LDG.E R5, desc[UR6][R4.64] ;  /* 0x0000000604058981 */ /* 0x000ea2000c1e1900 */
[----:B0-----:R-:W-:-:S04]  /*06a0*/  IMAD.WIDE R2, R7, 0x4, R2 ;  /* 0x0000000407027825 */ /* 0x001fc800078e0202 */
[----:B------:R-:W0:Y:S01]  /*06b0*/  LDC.64 R34, c[0x0][0x268] ;  /* 0x00009a00ff227b82 */ /* 0x000e220000000a00 */
[----:B------:R-:W2:Y:S01]  /*06c0*/  LDG.E R29, desc[UR6][R2.64] ;  /* 0x00000006021d7981 */ /* 0x000ea2000c1e1900 */
[----:B-1----:R-:W-:Y:S02]  /*06d0*/  ISETP.NE.U32.AND P1, PT, R8, RZ, PT ;  /* 0x000000ff0800720c */ /* 0x002fe40003f25070 */
[----:B------:R-:W-:Y:S01]  /*06e0*/  ISETP.NE.U32.AND P2, PT, RZ, UR4, PT ;  /* 0x00000004ff007c0c */ /* 0x000fe2000bf45070 */
[----:B------:R1:W2:Y:S01]  /*06f0*/  LDG.E R36, desc[UR6][R2.64+0x4] ;  /* 0x0000040602247981 */ /* 0x0002a2000c1e1900 */
[----:B------:R-:W-:Y:S02]  /*0700*/  ISETP.NE.AND.EX P1, PT, R9, RZ, PT, P1 ;  /* 0x000000ff0900720c */ /* 0x000fe40003f25310 */
[----:B------:R-:W-:Y:S01]  /*0710*/  ISETP.NE.AND.EX P2, PT, RZ, UR5, PT, P2 ;  /* 0x00000005ff007c0c */ /* 0x000fe2000bf45320 */
[----:B------:R-:W0:Y:S01]  /*0720*/  LDC.64 R40, c[0x0][0x308] ;  /* 0x0000c200ff287b82 */ /* 0x000e220000000a00 */
[----:B---3--:R-:W-:-:S02]  /*0730*/  ISETP.NE.U32.AND P6, PT, R30, RZ, PT ;  /* 0x000000ff1e00720c */ /* 0x008fc40003fc5070 */
[----:B----4-:R-:W-:Y:S01]  /*0740*/  ISETP.NE.U32.AND P3, PT, R22, RZ, PT ;  /* 0x000000ff1600720c */ /* 0x010fe20003f65070 */
[----:B-1----:R-:W-:-:S03]  /*0750*/  IMAD.MOV.U32 R2, RZ, RZ, R13 ;  /* 0x000000ffff027224 */ /* 0x002fc600078e000d */
[----:B------:R-:W-:Y:S01]  /*0760*/  ISETP.NE.AND.EX P3, PT, R23, RZ, PT, P3 ;  /* 0x000000ff1700720c */ /* 0x000fe20003f65330 */
[----:B------:R-:W-:Y:S01]  /*0770*/  IMAD.MOV.U32 R3, RZ, RZ, R14 ;  /* 0x000000ffff037224 */ /* 0x000fe200078e000e */
[----:B------:R-:W1:Y:S03]  /*0780*/  LDC.64 R42, c[0x0][0x288] ;  /* 0x0000a200ff2a7b82 */ /* 0x000e660000000a00 */
[----:B------:R-:W-:-:S04]  /*0790*/  @P2 IADD3 R8, P4, R7, UR4, RZ ;  /* 0x0000000407082c10 */ /* 0x000fc8000ff9e0ff */
[----:B------:R-:W-:Y:S01]  /*07a0*/  @P2 IADD3.X R9, R10, UR5, RZ, P4, !PT ;  /* 0x000000050a092c10 */ /* 0x000fe2000a7fe4ff */
[----:B------:R-:W3:Y:S01]  /*07b0*/  @P1 LDC R6, c[0x0][0x370] ;  /* 0x0000dc00ff061b82 */ /* 0x000ee20000000800 */
[----:B------:R-:W-:Y:S01]  /*07c0*/  ISETP.NE.AND.EX P4, PT, R31, RZ, PT, P6 ;  /* 0x000000ff1f00720c */ /* 0x000fe20003f85360 */
[----:B------:R-:W-:Y:S02]  /*07d0*/  ULDC.64 UR4, c[0x0][0x250] ;  /* 0x0000940000047ab9 */ /* 0x000fe40000000a00 */
[----:B------:R4:W5:Y:S04]  /*07e0*/  @P2 LDG.E.U8 R168, desc[UR6][R8.64] ;  /* 0x0000000608a82981 */ /* 0x000968000c1e1100 */
[----:B------:R-:W4:Y:S08]  /*07f0*/  @P1 LDC R11, c[0x0][0x374] ;  /* 0x0000dd00ff0b1b82 */ /* 0x000f300000000800 */
[----:B------:R-:W1:Y:S01]  /*0800*/  LDC.64 R50, c[0x0][0x390] ;  /* 0x0000e400ff327b82 */ /* 0x000e620000000a00 */
[----:B---3--:R-:W-:-:S07]  /*0810*/  ISETP.EQ.U32.AND P6, PT, R6, RZ, PT ;  /* 0x000000ff0600720c */ /* 0x008fce0003fc2070 */
[----:B------:R-:W3:Y:S01]  /*0820*/  LDC.64 R46, c[0x0][0x378] ;  /* 0x0000de00ff2e7b82 */ /* 0x000ee20000000a00 */
[----:B----4-:R-:W-:Y:S01]  /*0830*/  ISETP.EQ.OR.EX P2, PT, R11, RZ, !P5, P6 ;  /* 0x000000ff0b00720c */ /* 0x010fe20006f42760 */
[----:B------:R-:W-:Y:S01]  /*0840*/  @P1 IMAD.MOV.U32 R16, RZ, RZ, R6 ;  /* 0x000000ffff101224 */ /* 0x000fe200078e0006 */
[----:B------:R-:W-:-:S05]  /*0850*/  @P1 MOV R17, R11 ;  /* 0x0000000b00111202 */ /* 0x000fca0000000f00 */
[----:B------:R-:W4:Y:S01]  /*0860*/  LDC.64 R44, c[0x0][0x310] ;  /* 0x0000c400ff2c7b82 */ /* 0x000f220000000a00 */
[----:B------:R-:W-:Y:S02]  /*0870*/  IMAD.MOV.U32 R169, RZ, RZ, RZ ;  /* 0x000000ffffa97224 */ /* 0x000fe400078e00ff */
[----:B------:R-:W-:-:S05]  /*0880*/  IMAD.MOV.U32 R170, RZ, RZ, RZ ;  /* 0x000000ffffaa7224 */ /* 0x000fca00078e00ff */
[----:B------:R-:W4:Y:S01]  /*0890*/  LDC R39, c[0x0][0x23c] ;  /* 0x00008f00ff277b82 */ /* 0x000f220000000800 */
[----:B------:R-:W-:-:S04]  /*08a0*/  @!P2 LEA R8, P1, R7, R16, 0x2 ;  /* 0x000000100708a211 */ /* 0x000fc800078210ff */
[----:B------:R-:W-:-:S03]  /*08b0*/  @!P2 LEA.HI.X R9, R7, R17, R10, 0x2, P1 ;  /* 0x000000110709a211 */ /* 0x000fc600008f140a */
[----:B------:R-:W0:Y:S01]  /*08c0*/  LDC R17, c[0x0][0x224] ;  /* 0x00008900ff117b82 */ /* 0x000e220000000800 */
[----:B------:R-:W-:Y:S01]  /*08d0*/  @P3 LEA R12, P6, R0, R22, 0x2 ;  /* 0x00000016000c3211 */ /* 0x000fe200078c10ff */
[----:B------:R-:W5:Y:S01]  /*08e0*/  @!P2 LDG.E R38, desc[UR6][R8.64] ;  /* 0x000000060826a981 */ /* 0x000f62000c1e1900 */
[----:B0-----:R-:W-:-:S04]  /*08f0*/  IABS R11, R17 ;  /* 0x00000011000b7213 */ /* 0x001fc80000000000 */
[----:B------:R-:W0:Y:S08]  /*0900*/  I2F.RP R6, R11 ;  /* 0x0000000b00067306 */ /* 0x000e300000209400 */
[----:B0-----:R-:W0:Y:S01]  /*0910*/  MUFU.RCP R6, R6 ;  /* 0x0000000600067308 */ /* 0x001e220000001000 */
[C---:B------:R-:W-:Y:S02]  /*0920*/  @P3 LEA.HI.X R13, R0.reuse, R23, R25, 0x2, P6 ;  /* 0x00000017000d3211 */ /* 0x040fe400030f1419 */
[----:B------:R-:W-:-:S04]  /*0930*/  @P4 LEA R14, P6, R0, R30, 0x2 ;  /* 0x0000001e000e4211 */ /* 0x000fc800078c10ff */
[----:B------:R-:W-:Y:S01]  /*0940*/  @P4 LEA.HI.X R15, R0, R31, R25, 0x2, P6 ;  /* 0x0000001f000f4211 */ /* 0x000fe200030f1419 */
[----:B--2---:R-:W-:-:S05]  /*0950*/  @!P0 IMAD.WIDE R4, R5, 0x4, R2 ;  /* 0x0000000405048825 */ /* 0x004fca00078e0202 */
[----:B------:R0:W2:Y:S02]  /*0960*/  @!P0 LDG.E R19, desc[UR6][R4.64] ;  /* 0x0000000604138981 */ /* 0x0000a4000c1e1900 */
[----:B0-----:R-:W-:-:S04]  /*0970*/  VIADD R4, R6, 0xffffffe ;  /* 0x0ffffffe06047836 */ /* 0x001fc80000000000 */
[----:B------:R0:W1:Y:S01]  /*0980*/  F2I.FTZ.U32.TRUNC.NTZ R5, R4 ;  /* 0x0000000400057305 */ /* 0x000062000021f000 */
[----:B------:R-:W-:-:S06]  /*0990*/  CS2R R30, SRZ ;  /* 0x00000000001e7805 */ /* 0x000fcc000001ff00 */
[----:B------:R1:W5:Y:S01]  /*09a0*/  @P3 LDG.E R30, desc[UR6][R12.64] ;  /* 0x000000060c1e3981 */ /* 0x000362000c1e1900 */
[----:B0-----:R-:W-:Y:S01]  /*09b0*/  HFMA2.MMA R4, -RZ, RZ, 0, 0 ;  /* 0x00000000ff047435 */ /* 0x001fe200000001ff */
[----:B------:R-:W-:Y:S02]  /*09c0*/  IABS R8, R0 ;  /* 0x0000000000087213 */ /* 0x000fe40000000000 */
[----:B------:R0:W5:Y:S01]  /*09d0*/  @P4 LDG.E R31, desc[UR6][R14.64] ;  /* 0x000000060e1f4981 */ /* 0x000162000c1e1900 */
[----:B-1----:R-:W-:-:S04]  /*09e0*/  IMAD.MOV R12, RZ, RZ, -R5 ;  /* 0x000000ffff0c7224 */ /* 0x002fc800078e0a05 */
[----:B------:R-:W-:Y:S01]  /*09f0*/  IMAD R13, R12, R11, RZ ;  /* 0x0000000b0c0d7224 */ /* 0x000fe200078e02ff */
[----:B0-----:R-:W0:Y:S03]  /*0a00*/  LDC.64 R14, c[0x0][0x270] ;  /* 0x00009c00ff0e7b82 */ /* 0x001e260000000a00 */
[----:B------:R-:W-:-:S06]  /*0a10*/  IMAD.HI.U32 R5, R5, R13, R4 ;  /* 0x0000000d05057227 */ /* 0x000fcc00078e0004 */
[----:B------:R-:W-:-:S04]  /*0a20*/  IMAD.HI.U32 R5, R5, R8, RZ ;  /* 0x0000000805057227 */ /* 0x000fc800078e00ff */
[----:B------:R-:W-:-:S04]  /*0a30*/  IMAD.MOV R6, RZ, RZ, -R5 ;  /* 0x000000ffff067224 */ /* 0x000fc800078e0a05 */
        /* <DEDUP_REMOVED lines=9> */
[----:B------:R-:W-:-:S05]  /*0ad0*/  @P1 IADD3 R5, R5, 0x1, RZ ;  /* 0x0000000105051810 */ /* 0x000fca0007ffe0ff */
[----:B------:R-:W-:Y:S02]  /*0ae0*/  IMAD.MOV.U32 R11, RZ, RZ, R5 ;  /* 0x000000ffff0b7224 */ /* 0x000fe400078e0005 */
[C---:B0-----:R-:W-:Y:S02]  /*0af0*/  IMAD R4, R33.reuse, R14, RZ ;  /* 0x0000000e21047224 */ /* 0x041fe400078e02ff */
[----:B------:R-:W-:Y:S01]  /*0b00*/  @!P3 IMAD.MOV R11, RZ, RZ, -R11 ;  /* 0x000000ffff0bb224 */ /* 0x000fe200078e0a0b */
[----:B------:R-:W-:Y:S01]  /*0b10*/  @!P2 LOP3.LUT R11, RZ, R17, RZ, 0x33, !PT ;  /* 0x00000011ff0ba212 */ /* 0x000fe200078e33ff */
[----:B------:R-:W-:Y:S01]  /*0b20*/  IMAD R6, R33, UR4, RZ ;  /* 0x0000000421067c24 */ /* 0x000fe2000f8e02ff */
[----:B------:R-:W-:Y:S01]  /*0b30*/  ISETP.NE.U32.AND P1, PT, R48, RZ, PT ;  /* 0x000000ff3000720c */ /* 0x000fe20003f25070 */
[C---:B------:R-:W-:Y:S01]  /*0b40*/  IMAD R15, R29.reuse, R15, R4 ;  /* 0x0000000f1d0f7224 */ /* 0x040fe200078e0204 */
[----:B------:R-:W-:Y:S01]  /*0b50*/  SHF.R.S32.HI R17, RZ, 0x1f, R11 ;  /* 0x0000001fff117819 */ /* 0x000fe2000001140b */
[----:B------:R-:W-:Y:S01]  /*0b60*/  IMAD.WIDE.U32 R4, R29, UR4, RZ ;  /* 0x000000041d047c25 */ /* 0x000fe2000f8e00ff */
[----:B------:R-:W-:-:S03]  /*0b70*/  ISETP.NE.AND.EX P1, PT, R49, RZ, PT, P1 ;  /* 0x000000ff3100720c */ /* 0x000fc60003f25310 */
[----:B------:R-:W-:Y:S01]  /*0b80*/  IMAD R13, R29, UR5, R6 ;  /* 0x000000051d0d7c24 */ /* 0x000fe2000f8e0206 */
[----:B------:R-:W-:Y:S01]  /*0b90*/  ULDC.64 UR4, c[0x0][0x290] ;  /* 0x0000a40000047ab9 */ /* 0x000fe20000000a00 */
[-C--:B------:R-:W-:Y:S02]  /*0ba0*/  IMAD R6, R17, R34.reuse, RZ ;  /* 0x0000002211067224 */ /* 0x080fe400078e02ff */
[----:B------:R-:W-:Y:S02]  /*0bb0*/  IMAD.IADD R5, R5, 0x1, R13 ;  /* 0x0000000105057824 */ /* 0x000fe400078e020d */
[C---:B------:R-:W-:Y:S02]  /*0bc0*/  IMAD R35, R11.reuse, R35, R6 ;  /* 0x000000230b237224 */ /* 0x040fe400078e0206 */
[----:B------:R-:W-:-:S04]  /*0bd0*/  IMAD.WIDE.U32 R12, R11, R34, R4 ;  /* 0x000000220b0c7225 */ /* 0x000fc800078e0004 */
[----:B------:R-:W-:Y:S01]  /*0be0*/  IMAD.WIDE.U32 R8, R29, R14, RZ ;  /* 0x0000000e1d087225 */ /* 0x000fe200078e00ff */
[----:B------:R-:W-:Y:S01]  /*0bf0*/  LEA R32, P3, R12, R40, 0x1 ;  /* 0x000000280c207211 */ /* 0x000fe200078608ff */
[----:B------:R-:W0:Y:S02]  /*0c00*/  @P1 LDC R169, c[0x0][0x388] ;  /* 0x0000e200ffa91b82 */ /* 0x000e240000000800 */
[----:B------:R-:W-:Y:S01]  /*0c10*/  IMAD.IADD R35, R13, 0x1, R35 ;  /* 0x000000010d237824 */ /* 0x000fe200078e0223 */
[----:B------:R-:W-:Y:S01]  /*0c20*/  IADD3 R9, R9, R15, RZ ;  /* 0x0000000f09097210 */ /* 0x000fe20007ffe0ff */
[-C--:B------:R-:W-:Y:S01]  /*0c30*/  IMAD R18, R17, R42.reuse, RZ ;  /* 0x0000002a11127224 */ /* 0x080fe200078e02ff */
[----:B------:R-:W-:Y:S01]  /*0c40*/  ISETP.NE.U32.AND P2, PT, R50, RZ, PT ;  /* 0x000000ff3200720c */ /* 0x000fe20003f45070 */
[----:B------:R-:W-:Y:S01]  /*0c50*/  IMAD R6, R33, UR4, RZ ;  /* 0x0000000421067c24 */ /* 0x000fe2000f8e02ff */
[----:B------:R-:W-:Y:S01]  /*0c60*/  LEA.HI.X R35, R12, R41, R35, 0x1, P3 ;  /* 0x000000290c237211 */ /* 0x000fe200018f0c23 */
[----:B------:R-:W1:Y:S01]  /*0c70*/  @P1 LDC R170, c[0x0][0x38c] ;  /* 0x0000e300ffaa1b82 */ /* 0x000e620000000800 */
[----:B---3--:R-:W-:Y:S01]  /*0c80*/  ISETP.NE.U32.AND P3, PT, R46, RZ, PT ;  /* 0x000000ff2e00720c */ /* 0x008fe20003f65070 */
[----:B------:R-:W-:Y:S01]  /*0c90*/  IMAD.WIDE.U32 R14, R11, R42, R8 ;  /* 0x0000002a0b0e7225 */ /* 0x000fe200078e0008 */
[----:B------:R-:W-:-:S03]  /*0ca0*/  ISETP.NE.AND.EX P2, PT, R51, RZ, PT, P2 ;  /* 0x000000ff3300720c */ /* 0x000fc60003f45320 */
[----:B------:R-:W-:Y:S02]  /*0cb0*/  IMAD R16, R33, UR8, RZ ;  /* 0x0000000821107c24 */ /* 0x000fe4000f8e02ff */
[----:B------:R-:W-:Y:S02]  /*0cc0*/  IMAD R37, R11, R43, R18 ;  /* 0x0000002b0b257224 */ /* 0x000fe400078e0212 */
[----:B------:R-:W-:Y:S01]  /*0cd0*/  IMAD R17, R29, UR5, R6 ;  /* 0x000000051d117c24 */ /* 0x000fe2000f8e0206 */
[----:B------:R-:W-:Y:S01]  /*0ce0*/  ISETP.NE.AND.EX P3, PT, R47, RZ, PT, P3 ;  /* 0x000000ff2f00720c */ /* 0x000fe20003f65330 */
[----:B------:R-:W-:Y:S01]  /*0cf0*/  IMAD.WIDE.U32 R4, R29, UR4, RZ ;  /* 0x000000041d047c25 */ /* 0x000fe2000f8e00ff */
[----:B----4-:R-:W-:Y:S02]  /*0d00*/  LEA R34, P4, R14, R44, 0x1 ;  /* 0x0000002c0e227211 */ /* 0x010fe400078808ff */
[----:B------:R-:W-:Y:S01]  /*0d10*/  IADD3 R37, R15, R37, RZ ;  /* 0x000000250f257210 */ /* 0x000fe20007ffe0ff */
[----:B------:R-:W-:-:S02]  /*0d20*/  IMAD R23, R29, UR9, R16 ;  /* 0x000000091d177c24 */ /* 0x000fc4000f8e0210 */
[----:B------:R-:W-:Y:S01]  /*0d30*/  IMAD.WIDE.U32 R8, R29, UR8, RZ ;  /* 0x000000081d087c25 */ /* 0x000fe2000f8e00ff */
[----:B------:R-:W-:Y:S01]  /*0d40*/  HFMA2.MMA R6, -RZ, RZ, 0, 0 ;  /* 0x00000000ff067435 */ /* 0x000fe200000001ff */
[----:B------:R-:W-:Y:S02]  /*0d50*/  ULDC.64 UR4, c[0x0][0x298] ;  /* 0x0000a60000047ab9 */ /* 0x000fe40000000a00 */
[----:B------:R-:W-:Y:S02]  /*0d60*/  IMAD.IADD R5, R5, 0x1, R17 ;  /* 0x0000000105057824 */ /* 0x000fe400078e0211 */
[----:B------:R-:W3:Y:S01]  /*0d70*/  LDC.64 R16, c[0x0][0x320] ;  /* 0x0000c800ff107b82 */ /* 0x000ee20000000a00 */
[----:B------:R-:W-:Y:S01]  /*0d80*/  IMAD.IADD R9, R9, 0x1, R23 ;  /* 0x0000000109097824 */ /* 0x000fe200078e0217 */
[----:B------:R-:W-:Y:S02]  /*0d90*/  LEA.HI.X R37, R14, R45, R37, 0x1, P4 ;  /* 0x0000002d0e257211 */ /* 0x000fe400020f0c25 */
[----:B------:R-:W-:Y:S01]  /*0da0*/  CS2R R14, SRZ ;  /* 0x00000000000e7805 */ /* 0x000fe2000001ff00 */
[----:B------:R-:W-:-:S03]  /*0db0*/  IMAD.MOV.U32 R12, RZ, RZ, RZ ;  /* 0x000000ffff0c7224 */ /* 0x000fc600078e00ff */
[----:B------:R-:W4:Y:S01]  /*0dc0*/  LDC.64 R22, c[0x0][0x328] ;  /* 0x0000ca00ff167b82 */ /* 0x000f220000000a00 */
[----:B------:R-:W-:Y:S01]  /*0dd0*/  @P2 ISETP.NE.U32.AND P4, PT, R50, RZ, PT ;  /* 0x000000ff3200220c */ /* 0x000fe20003f85070 */
[----:B------:R-:W-:-:S06]  /*0de0*/  IMAD R11, R25, UR4, RZ ;  /* 0x00000004190b7c24 */ /* 0x000fcc000f8e02ff */
[----:B------:R-:W2:Y:S01]  /*0df0*/  @P3 LDC R14, c[0x0][0x378] ;  /* 0x0000de00ff0e3b82 */ /* 0x000ea20000000800 */
[----:B------:R-:W-:-:S07]  /*0e00*/  IMAD R11, R0, UR5, R11 ;  /* 0x00000005000b7c24 */ /* 0x000fce000f8e020b */
[----:B------:R-:W2:Y:S01]  /*0e10*/  @P3 LDC R15, c[0x0][0x37c] ;  /* 0x0000df00ff0f3b82 */ /* 0x000ea20000000800 */
[----:B------:R-:W-:Y:S02]  /*0e20*/  PLOP3.LUT P3, PT, PT, PT, PT, 0x8, 0x0 ;  /* 0x000000000000781c */ /* 0x000fe40003f6e170 */
[----:B------:R-:W-:Y:S01]  /*0e30*/  @P2 ISETP.NE.AND.EX P3, PT, R51, RZ, PT, P4 ;  /* 0x000000ff3300220c */ /* 0x000fe20003f65340 */
[----:B------:R-:W-:Y:S01]  /*0e40*/  IMAD.WIDE.U32 R4, R0, UR4, R4 ;  /* 0x0000000400047c25 */ /* 0x000fe2000f8e0004 */
[----:B------:R-:W-:-:S03]  /*0e50*/  ULDC.64 UR4, c[0x0][0x2a8] ;  /* 0x0000aa0000047ab9 */ /* 0x000fc60000000a00 */
        /* <DEDUP_REMOVED lines=18> */
[----:B--2---:R-:W-:Y:S01]  /*0f80*/  @!P0 SHF.R.S32.HI R21, RZ, 0x1f, R19 ;  /* 0x0000001fff158819 */ /* 0x004fe20000011413 */
[----:B------:R-:W-:Y:S06]  /*0f90*/  @P3 BRA P2, `(.L_x_5637) ;  /* 0x0000000000783947 */ /* 0x000fec0001000000 */
        /* <DEDUP_REMOVED lines=30> */
.L_x_5637:
        /* <DEDUP_REMOVED lines=17> */
[----:B-----5:R-:W-:-:S07]  /*1290*/  IMAD R38, R38, R39, R6 ;  /* 0x0000002726267224 */ /* 0x020fce00078e0206 */
.L_x_5638:
[----:B------:R-:W-:-:S13]  /*12a0*/  ISETP.GE.AND P0, PT, R40, 0x1, PT ;  /* 0x000000012800780c */ /* 0x000fda0003f06270 */
[----:B------:R-:W-:Y:S05]  /*12b0*/  @!P0 EXIT ;  /* 0x000000000000894d */ /* 0x000fea0003800000 */
[----:B------:R-:W0:Y:S01]  /*12c0*/  S2R R42, SR_LANEID ;  /* 0x00000000002a7919 */ /* 0x000e220000000000 */
[----:B------:R-:W-:Y:S01]  /*12d0*/  ULDC.64 UR4, c[0x0][0x2e0] ;  /* 0x0000b80000047ab9 */ /* 0x000fe20000000a00 */
[----:B------:R-:W-:Y:S01]  /*12e0*/  MOV R8, R24 ;  /* 0x0000001800087202 */ /* 0x000fe20000000f00 */
[----:B------:R-:W-:Y:S01]  /*12f0*/  IMAD R12, R21, UR4, RZ ;  /* 0x00000004150c7c24 */ /* 0x000fe2000f8e02ff */
[----:B------:R-:W-:Y:S01]  /*1300*/  LEA R6, P0, R7, R14, 0x2 ;  /* 0x0000000e07067211 */ /* 0x000fe200078010ff */
[----:B------:R-:W-:Y:S02]  /*1310*/  IMAD.MOV.U32 R9, RZ, RZ, R27 ;  /* 0x000000ffff097224 */ /* 0x000fe400078e001b */
[----:B------:R-:W-:Y:S01]  /*1320*/  IMAD R47, R19, UR5, R12 ;  /* 0x00000005132f7c24 */ /* 0x000fe2000f8e020c */
[----:B------:R-:W-:Y:S01]  /*1330*/  LEA.HI.X R7, R7, R15, R10, 0x2, P0 ;  /* 0x0000000f07077211 */ /* 0x000fe200000f140a */
[----:B------:R-:W-:-:S04]  /*1340*/  IMAD.WIDE.U32 R8, R19, UR4, R8 ;  /* 0x0000000413087c25 */ /* 0x000fc8000f8e0008 */
[----:B------:R-:W-:Y:S01]  /*1350*/  IMAD.MOV.U32 R43, RZ, RZ, RZ ;  /* 0x000000ffff2b7224 */ /* 0x000fe200078e00ff */
[----:B------:R-:W-:Y:S01]  /*1360*/  IADD3 R47, R9, R47, RZ ;  /* 0x0000002f092f7210 */ /* 0x000fe20007ffe0ff */
[----:B------:R-:W-:-:S07]  /*1370*/  IMAD.MOV.U32 R45, RZ, RZ, RZ ;  /* 0x000000ffff2d7224 */ /* 0x000fce00078e00ff */
.L_x_5682:
        /* <DEDUP_REMOVED lines=110> */
[-C--:B------:R-:W-:Y:S02]  /*1a60*/  LEA.HI.SX32 R65, R65, R42.reuse, 0x1b ;  /* 0x0000002a41417211 */ /* 0x080fe400078fdaff */
[----:B------:R-:W-:Y:S02]  /*1a70*/  LEA R51, R51, UR4, 0x1 ;  /* 0x0000000433337c11 */ /* 0x000fe4000f8e08ff */
[----:B------:R-:W-:Y:S02]  /*1a80*/  LEA R48, R53, UR4, 0x1 ;  /* 0x0000000435307c11 */ /* 0x000fe4000f8e08ff */
[----:B------:R-:W-:Y:S02]  /*1a90*/  LEA.HI.SX32 R13, R13, R42, 0x1b ;  /* 0x0000002a0d0d7211 */ /* 0x000fe400078fdaff */
[----:B------:R-:W-:-:S02]  /*1aa0*/  P2R R98, PR, RZ, 0x40 ;  /* 0x00000040ff627803 */ /* 0x000fc40000000000 */
[----:B------:R-:W-:Y:S01]  /*1ab0*/  LEA R53, R63, UR4, 0x1 ;  /* 0x000000043f357c11 */ /* 0x000fe2000f8e08ff */
[----:B------:R-:W-:Y:S01]  /*1ac0*/  VIADD R63, R42, 0x100 ;  /* 0x000001002a3f7836 */ /* 0x000fe20000000000 */
[----:B------:R-:W-:Y:S02]  /*1ad0*/  ISETP.NE.AND P6, PT, R174, RZ, PT ;  /* 0x000000ffae00720c */ /* 0x000fe40003fc5270 */
[----:B------:R-:W-:Y:S02]  /*1ae0*/  LEA R46, R65, UR4, 0x1 ;  /* 0x00000004412e7c11 */ /* 0x000fe4000f8e08ff */
[C---:B------:R-:W-:Y:S02]  /*1af0*/  IADD3 R65, R42.reuse, 0x120, RZ ;  /* 0x000001202a417810 */ /* 0x040fe40007ffe0ff */
[----:B------:R-:W-:Y:S01]  /*1b00*/  LEA R52, R13, UR4, 0x1 ;  /* 0x000000040d347c11 */ /* 0x000fe2000f8e08ff */
[----:B------:R-:W-:Y:S01]  /*1b10*/  VIADD R13, R42, 0x160 ;  /* 0x000001602a0d7836 */ /* 0x000fe20000000000 */
[----:B------:R-:W-:-:S02]  /*1b20*/  P2R R97, PR, RZ, 0x40 ;  /* 0x00000040ff617803 */ /* 0x000fc40000000000 */
[----:B------:R-:W-:Y:S02]  /*1b30*/  ISETP.NE.AND P6, PT, R173, RZ, PT ;  /* 0x000000ffad00720c */ /* 0x000fe40003fc5270 */
[-C--:B------:R-:W-:Y:S02]  /*1b40*/  LEA.HI.SX32 R63, R63, R42.reuse, 0x1b ;  /* 0x0000002a3f3f7211 */ /* 0x080fe400078fdaff */
[-C--:B------:R-:W-:Y:S02]  /*1b50*/  LEA.HI.SX32 R65, R65, R42.reuse, 0x1b ;  /* 0x0000002a41417211 */ /* 0x080fe400078fdaff */
[-C--:B------:R-:W-:Y:S02]  /*1b60*/  LEA.HI.SX32 R67, R67, R42.reuse, 0x1b ;  /* 0x0000002a43437211 */ /* 0x080fe400078fdaff */
[----:B------:R-:W-:Y:S02]  /*1b70*/  LEA.HI.SX32 R13, R13, R42, 0x1b ;  /* 0x0000002a0d0d7211 */ /* 0x000fe400078fdaff */
[----:B------:R-:W-:-:S02]  /*1b80*/  P2R R96, PR, RZ, 0x40 ;  /* 0x00000040ff607803 */ /* 0x000fc40000000000 */
[----:B------:R-:W-:Y:S02]  /*1b90*/  LEA R70, R63, UR4, 0x1 ;  /* 0x000000043f467c11 */ /* 0x000fe4000f8e08ff */
[----:B------:R-:W-:Y:S02]  /*1ba0*/  ISETP.NE.AND P6, PT, R181, RZ, PT ;  /* 0x000000ffb500720c */ /* 0x000fe40003fc5270 */
[----:B------:R-:W-:Y:S02]  /*1bb0*/  LEA R69, R65, UR4, 0x1 ;  /* 0x0000000441457c11 */ /* 0x000fe4000f8e08ff */
[----:B------:R-:W-:Y:S02]  /*1bc0*/  LEA R68, R67, UR4, 0x1 ;  /* 0x0000000443447c11 */ /* 0x000fe4000f8e08ff */
[----:B------:R-:W-:Y:S02]  /*1bd0*/  LEA R67, R13, UR4, 0x1 ;  /* 0x000000040d437c11 */ /* 0x000fe4000f8e08ff */
[----:B------:R-:W-:-:S02]  /*1be0*/  P2R R95, PR, RZ, 0x40 ;  /* 0x00000040ff5f7803 */ /* 0x000fc40000000000 */
        /* <DEDUP_REMOVED lines=21> */
[----:B0-----:R-:W-:-:S03]  /*1d40*/  IADD3 R17, R42, 0x1a0, RZ ;  /* 0x000001a02a117810 */ /* 0x001fc60007ffe0ff */
[----:B------:R0:W-:Y:S01]  /*1d50*/  STS.U16 [R54+0x140], R21 ;  /* 0x0001401536007388 */ /* 0x0001e20000000400 */
[-C--:B------:R-:W-:Y:S01]  /*1d60*/  LEA.HI.SX32 R15, R15, R42.reuse, 0x1b ;  /* 0x0000002a0f0f7211 */ /* 0x080fe200078fdaff */
[C---:B-1----:R-:W-:Y:S01]  /*1d70*/  VIADD R19, R42.reuse, 0x1c0 ;  /* 0x000001c02a137836 */ /* 0x042fe20000000000 */
[----:B------:R-:W-:Y:S01]  /*1d80*/  LEA.HI.SX32 R17, R17, R42, 0x1b ;  /* 0x0000002a11117211 */ /* 0x000fe200078fdaff */
        /* <DEDUP_REMOVED lines=150> */
.L_x_5640:
[----:B------:R-:W-:Y:S05]  /*26f0*/  BSYNC B0 ;  /* 0x0000000000007941 */ /* 0x000fea0003800000 */
.L_x_5639:
        /* <DEDUP_REMOVED lines=37> */
.L_x_5642:
[----:B------:R-:W-:Y:S05]  /*2950*/  BSYNC B0 ;  /* 0x0000000000007941 */ /* 0x000fea0003800000 */
.L_x_5641:
        /* <DEDUP_REMOVED lines=37> */
.L_x_5644:
[----:B------:R-:W-:Y:S05]  /*2bb0*/  BSYNC B0 ;  /* 0x0000000000007941 */ /* 0x000fea0003800000 */
.L_x_5643:
        /* <DEDUP_REMOVED lines=37> */
.L_x_5646:
[----:B------:R-:W-:Y:S05]  /*2e10*/  BSYNC B0 ;  /* 0x0000000000007941 */ /* 0x000fea0003800000 */
.L_x_5645:
        /* <DEDUP_REMOVED lines=37> */
.L_x_5648:
[----:B------:R-:W-:Y:S05]  /*3070*/  BSYNC B0 ;  /* 0x0000000000007941 */ /* 0x000fea0003800000 */
.L_x_5647:
        /* <DEDUP_REMOVED lines=37> */
.L_x_5650:
[----:B------:R-:W-:Y:S05]  /*32d0*/  BSYNC B0 ;  /* 0x0000000000007941 */ /* 0x000fea0003800000 */
.L_x_5649:
        /* <DEDUP_REMOVED lines=37> */
.L_x_5652:
[----:B------:R-:W-:Y:S05]  /*3530*/  BSYNC B0 ;  /* 0x0000000000007941 */ /* 0x000fea0003800000 */
.L_x_5651:
        /* <DEDUP_REMOVED lines=37> */
.L_x_5654:
[----:B------:R-:W-:Y:S05]  /*3790*/  BSYNC B0 ;  /* 0x0000000000007941 */ /* 0x000fea0003800000 */
.L_x_5653:
        /* <DEDUP_REMOVED lines=37> */
.L_x_5656:
[----:B------:R-:W-:Y:S05]  /*39f0*/  BSYNC B0 ;  /* 0x0000000000007941 */ /* 0x000fea0003800000 */
.L_x_5655:
        /* <DEDUP_REMOVED lines=37> */
.L_x_5658:
[----:B------:R-:W-:Y:S05]  /*3c50*/  BSYNC B0 ;  /* 0x0000000000007941 */ /* 0x000fea0003800000 */
.L_x_5657:
        /* <DEDUP_REMOVED lines=39> */
.L_x_5660:
[----:B------:R-:W-:Y:S05]  /*3ed0*/  BSYNC B0 ;  /* 0x0000000000007941 */ /* 0x000fea0003800000 */
.L_x_5659:
[----:B------:R-:W-:Y:S01]  /*3ee0*/  FSETP.GTU.FTZ.AND P5, PT, R75, 20, PT ;  /* 0x41a000004b00780b */ /* 0x000fe20003fbc000 */
[----:B------:R-:W-:Y:S01]  /*3ef0*/  BSSY B0, `(.L_x_5661) ;  /* 0x0000024000007945 */ /* 0x000fe20003800000 */
[----:B------:R-:W-:Y:S02]  /*3f00*/  SHF.L.U32 R90, R81, 0x10, RZ ;  /* 0x00000010515a7819 */ /* 0x000fe400000006ff */
[----:B------:R-:W-:-:S03]  /*3f10*/  ISETP.EQ.OR P5, PT, RZ, UR5, P5 ;  /* 0x00000005ff007c0c */ /* 0x000fc6000afa2670 */
        /* <DEDUP_REMOVED lines=33> */
.L_x_5662:
[----:B------:R-:W-:Y:S05]  /*4130*/  BSYNC B0 ;  /* 0x0000000000007941 */ /* 0x000fea0003800000 */
.L_x_5661:
        /* <DEDUP_REMOVED lines=42> */
.L_x_5664:
[----:B------:R-:W-:Y:S05]  /*43e0*/  BSYNC B0 ;  /* 0x0000000000007941 */ /* 0x000fea0003800000 */
.L_x_5663:
        /* <DEDUP_REMOVED lines=42> */
.L_x_5666:
[----:B------:R-:W-:Y:S05]  /*4690*/  BSYNC B0 ;  /* 0x0000000000007941 */ /* 0x000fea0003800000 */
.L_x_5665:
        /* <DEDUP_REMOVED lines=42> */
.L_x_5668:
[----:B------:R-:W-:Y:S05]  /*4940*/  BSYNC B0 ;  /* 0x0000000000007941 */ /* 0x000fea0003800000 */
.L_x_5667:
        /* <DEDUP_REMOVED lines=42> */
.L_x_5670:
[----:B------:R-:W-:Y:S05]  /*4bf0*/  BSYNC B0 ;  /* 0x0000000000007941 */ /* 0x000fea0003800000 */
.L_x_5669:
        /* <DEDUP_REMOVED lines=24> */
[----:B------:R-:W-:Y:S01]  /*4d80*/  IMAD R119, R0, UR5, R11 ;  /* 0x0000000500777c24 */ /* 0x000fe2000f8e020b */
        /* <DEDUP_REMOVED lines=19> */
.L_x_5679:
        /* <DEDUP_REMOVED lines=22> */
[----:B------:R-:W-:-:S02]  /*5020*/  P2R R130, PR, RZ, 0x10 ;  /* 0x00000010ff827803 */ /* 0x000fc40000000000 */
[----:B------:R-:W-:Y:S01]  /*5030*/  IADD3 R19, R23, R19, RZ ;  /* 0x0000001317137210 */ /* 0x000fe20007ffe0ff */
[----:B------:R-:W-:Y:S01]  /*5040*/  IMAD.MOV.U32 R23, RZ, RZ, R119 ;  /* 0x000000ffff177224 */ /* 0x000fe200078e0077 */
[----:B------:R-:W-:Y:S02]  /*5050*/  ISETP.NE.AND P4, PT, R180, RZ, PT ;  /* 0x000000ffb400720c */ /* 0x000fe40003f85270 */
[----:B------:R-:W-:Y:S01]  /*5060*/  LEA.HI.X R19, R22, R37, R19, 0x1, P5 ;  /* 0x0000002516137211 */ /* 0x000fe200028f0c13 */
[----:B------:R-:W-:Y:S01]  /*5070*/  IMAD.MOV.U32 R22, RZ, RZ, R16 ;  /* 0x000000ffff167224 */ /* 0x000fe200078e0010 */
[----:B------:R-:W-:Y:S02]  /*5080*/  ISETP.NE.AND P3, PT, R181, RZ, PT ;  /* 0x000000ffb500720c */ /* 0x000fe40003f65270 */
[----:B------:R-:W-:Y:S01]  /*5090*/  P2R R141, PR, RZ, 0x4 ;  /* 0x00000004ff8d7803 */ /* 0x000fe20000000000 */
[----:B------:R-:W-:Y:S01]  /*50a0*/  IMAD.WIDE.U32 R120, R117, UR8, R22 ;  /* 0x0000000875787c25 */ /* 0x000fe2000f8e0016 */
[----:B------:R-:W-:-:S02]  /*50b0*/  ISETP.NE.AND P2, PT, R173, RZ, PT ;  /* 0x000000ffad00720c */ /* 0x000fc40003f45270 */
[----:B------:R-:W-:Y:S01]  /*50c0*/  P2R R142, PR, RZ, 0x2 ;  /* 0x00000002ff8e7803 */ /* 0x000fe20000000000 */
[--C-:B------:R-:W-:Y:S01]  /*50d0*/  IMAD R23, R117, UR9, R80.reuse ;  /* 0x0000000975177c24 */ /* 0x100fe2000f8e0250 */
[----:B------:R-:W-:Y:S02]  /*50e0*/  PRMT R80, RZ, 0x7610, R80 ;  /* 0x00007610ff507816 */ /* 0x000fe40000000050 */
[C---:B-1----:R-:W-:Y:S02]  /*50f0*/  LEA R22, P5, R120.reuse, R12, 0x2 ;  /* 0x0000000c78167211 */ /* 0x042fe400078a10ff */
[----:B------:R-:W-:Y:S02]  /*5100*/  IADD3 R23, R121, R23, RZ ;  /* 0x0000001779177210 */ /* 0x000fe40007ffe0ff */
[----:B------:R-:W-:Y:S02]  /*5110*/  PRMT R121, RZ, 0x7610, R121 ;  /* 0x00007610ff797816 */ /* 0x000fe40000000079 */
[----:B------:R-:W-:-:S02]  /*5120*/  LEA.HI.X R23, R120, R13, R23, 0x2, P5 ;  /* 0x0000000d78177211 */ /* 0x000fc400028f1417 */
[----:B------:R-:W-:Y:S02]  /*5130*/  PRMT R120, RZ, 0x7610, R120 ;  /* 0x00007610ff787816 */ /* 0x000fe40000000078 */
[----:B------:R-:W2:Y:S01]  /*5140*/  @!P4 LDG.E.U16 R121, desc[UR6][R20.64] ;  /* 0x000000061479c981 */ /* 0x000ea2000c1e1500 */
[----:B------:R-:W-:Y:S02]  /*5150*/  ISETP.NE.AND P4, PT, R130, RZ, PT ;  /* 0x000000ff8200720c */ /* 0x000fe40003f85270 */
[----:B------:R-:W-:Y:S01]  /*5160*/  ISETP.NE.AND P1, PT, R174, RZ, PT ;  /* 0x000000ffae00720c */ /* 0x000fe20003f25270 */
[----:B------:R-:W3:Y:S01]  /*5170*/  LDG.E R23, desc[UR6][R22.64] ;  /* 0x0000000616177981 */ /* 0x000ee2000c1e1900 */
[----:B------:R-:W-:Y:S02]  /*5180*/  P2R R143, PR, RZ, 0x1 ;  /* 0x00000001ff8f7803 */ /* 0x000fe40000000000 */
[----:B------:R-:W-:Y:S02]  /*5190*/  ISETP.NE.AND P0, PT, R175, RZ, PT ;  /* 0x000000ffaf00720c */ /* 0x000fe40003f05270 */
[----:B------:R-:W-:-:S02]  /*51a0*/  PRMT R125, RZ, 0x7610, R125 ;  /* 0x00007610ff7d7816 */ /* 0x000fc4000000007d */
[----:B------:R-:W-:Y:S02]  /*51b0*/  PRMT R127, RZ, 0x7610, R127 ;  /* 0x00007610ff7f7816 */ /* 0x000fe4000000007f */
[----:B------:R-:W-:Y:S01]  /*51c0*/  PRMT R129, RZ, 0x7610, R129 ;  /* 0x00007610ff817816 */ /* 0x000fe20000000081 */
[----:B------:R-:W4:Y:S01]  /*51d0*/  @!P4 LDG.E.U16 R80, desc[UR6][R20.64+0x40] ;  /* 0x000040061450c981 */ /* 0x000f22000c1e1500 */
[----:B------:R-:W-:Y:S02]  /*51e0*/  ISETP.NE.AND P4, PT, R132, RZ, PT ;  /* 0x000000ff8400720c */ /* 0x000fe40003f85270 */
[----:B------:R-:W-:Y:S01]  /*51f0*/  PRMT R131, RZ, 0x7610, R131 ;  /* 0x00007610ff837816 */ /* 0x000fe20000000083 */
[----:B------:R-:W5:Y:S01]  /*5200*/  @!P3 LDG.E.U16 R127, desc[UR6][R20.64+0x140] ;  /* 0x00014006147fb981 */ /* 0x000f62000c1e1500 */
[----:B------:R-:W-:Y:S02]  /*5210*/  PRMT R133, RZ, 0x7610, R133 ;  /* 0x00007610ff857816 */ /* 0x000fe40000000085 */
[----:B------:R-:W-:Y:S01]  /*5220*/  ISETP.NE.AND P5, PT, R171, RZ, PT ;  /* 0x000000ffab00720c */ /* 0x000fe20003fa5270 */
[----:B------:R-:W3:Y:S01]  /*5230*/  @!P2 LDG.E.U16 R129, desc[UR6][R20.64+0x180] ;  /* 0x000180061481a981 */ /* 0x000ee2000c1e1500 */
[----:B------:R-:W-:-:S02]  /*5240*/  ISETP.NE.AND P6, PT, R172, RZ, PT ;  /* 0x000000ffac00720c */ /* 0x000fc40003fc5270 */
[----:B------:R-:W-:Y:S01]  /*5250*/  PRMT R122, RZ, 0x7610, R122 ;  /* 0x00007610ff7a7816 */ /* 0x000fe2000000007a */
[----:B------:R-:W3:Y:S01]  /*5260*/  @!P1 LDG.E.U16 R131, desc[UR6][R20.64+0x1c0] ;  /* 0x0001c00614839981 */ /* 0x000ee2000c1e1500 */
[----:B------:R-:W-:Y:S02]  /*5270*/  PRMT R135, RZ, 0x7610, R135 ;  /* 0x00007610ff877816 */ /* 0x000fe40000000087 */
[----:B------:R-:W-:Y:S01]  /*5280*/  PRMT R124, RZ, 0x7610, R124 ;  /* 0x00007610ff7c7816 */ /* 0x000fe2000000007c */
[----:B------:R-:W5:Y:S01]  /*5290*/  @!P4 LDG.E.U16 R123, desc[UR6][R20.64+0x80] ;  /* 0x00008006147bc981 */ /* 0x000f62000c1e1500 */
[----:B------:R-:W-:Y:S02]  /*52a0*/  ISETP.NE.AND P4, PT, R134, RZ, PT ;  /* 0x000000ff8600720c */ /* 0x000fe40003f85270 */
[----:B------:R-:W-:Y:S01]  /*52b0*/  ISETP.NE.AND P3, PT, R140, RZ, PT ;  /* 0x000000ff8c00720c */ /* 0x000fe20003f65270 */
[----:B------:R-:W3:Y:S01]  /*52c0*/  @!P0 LDG.E.U16 R133, desc[UR6][R20.64+0x200] ;  /* 0x0002000614858981 */ /* 0x000ee2000c1e1500 */
        /* <DEDUP_REMOVED lines=8> */
[----:B------:R-:W3:Y:S01]  /*5350*/  @!P4 LDG.E.U16 R120, desc[UR6][R20.64+0xc0] ;  /* 0x0000c0061478c981 */ /* 0x000ee2000c1e1500 */
[----:B------:R-:W-:-:S02]  /*5360*/  ISETP.NE.AND P4, PT, R136, RZ, PT ;  /* 0x000000ff8800720c */ /* 0x000fc40003f85270 */
[----:B------:R-:W-:Y:S01]  /*5370*/  ISETP.NE.AND P0, PT, R143, RZ, PT ;  /* 0x000000ff8f00720c */ /* 0x000fe20003f05270 */
[----:B------:R-:W3:Y:S04]  /*5380*/  @!P3 LDG.E.U16 R137, desc[UR6][R20.64+0x300] ;  /* 0x000300061489b981 */ /* 0x000ee8000c1e1500 */
[----:B------:R-:W3:Y:S04]  /*5390*/  @!P2 LDG.E.U16 R126, desc[UR6][R20.64+0x340] ;  /* 0x00034006147ea981 */ /* 0x000ee8000c1e1500 */
[----:B------:R-:W3:Y:S04]  /*53a0*/  @!P1 LDG.E.U16 R139, desc[UR6][R20.64+0x380] ;  /* 0x00038006148b9981 */ /* 0x000ee8000c1e1500 */
[----:B------:R-:W3:Y:S01]  /*53b0*/  @!P4 LDG.E.U16 R125, desc[UR6][R20.64+0x100] ;  /* 0x00010006147dc981 */ /* 0x000ee2000c1e1500 */
[----:B------:R-:W-:-:S03]  /*53c0*/  ISETP.NE.AND P4, PT, R138, RZ, PT ;  /* 0x000000ff8a00720c */ /* 0x000fc60003f85270 */
[----:B------:R-:W3:Y:S10]  /*53d0*/  @!P0 LDG.E.U16 R128, desc[UR6][R20.64+0x3c0] ;  /* 0x0003c00614808981 */ /* 0x000ef4000c1e1500 */
[----:B------:R-:W3:Y:S04]  /*53e0*/  @!P4 LDG.E.U16 R124, desc[UR6][R20.64+0x2c0] ;  /* 0x0002c006147cc981 */ /* 0x000ee8000c1e1500 */
[----:B--2---:R-:W-:Y:S04]  /*53f0*/  STS.U16 [R44], R121 ;  /* 0x000000792c007388 */ /* 0x004fe80000000400 */
[----:B----4-:R1:W-:Y:S04]  /*5400*/  STS.U16 [R51+0x40], R80 ;  /* 0x0000405033007388 */ /* 0x0103e80000000400 */
[----:B-----5:R-:W-:Y:S04]  /*5410*/  STS.U16 [R48+0x80], R123 ;  /* 0x0000807b30007388 */ /* 0x020fe80000000400 */
[----:B---3--:R-:W-:Y:S04]  /*5420*/  STS.U16 [R53+0xc0], R120 ;  /* 0x0000c07835007388 */ /* 0x008fe80000000400 */
        /* <DEDUP_REMOVED lines=14> */
[----:B-1----:R-:W2:Y:S02]  /*5510*/  S2R R80, SR_TID.X ;  /* 0x0000000000507919 */ /* 0x002ea40000002100 */
[----:B--2---:R-:W-:Y:S02]  /*5520*/  IMAD.SHL.U32 R46, R80, 0x10, RZ ;  /* 0x00000010502e7824 */ /* 0x004fe400078e00ff */
[----:B---3--:R-:W-:-:S03]  /*5530*/  IMAD.U32 R21, R20, 0x10000, RZ ;  /* 0x0001000014157824 */ /* 0x008fc600078e00ff */
[----:B------:R-:W-:-:S04]  /*5540*/  IADD3 R20, R46, 0xf, RZ ;  /* 0x0000000f2e147810 */ /* 0x000fc80007ffe0ff */
[----:B------:R-:W-:Y:S02]  /*5550*/  ISETP.GE.U32.AND P5, PT, R20, R49, PT ;  /* 0x000000311400720c */ /* 0x000fe40003fa6070 */
[----:B------:R-:W1:Y:S01]  /*5560*/  LDS.U16 R20, [R55] ;  /* 0x0000000037147984 */ /* 0x000e620000000400 */
[----:B------:R-:W-:-:S05]  /*5570*/  FMUL.FTZ R21, R116, R21 ;  /* 0x0000001574157220 */ /* 0x000fca0000410000 */
[----:B------:R-:W-:Y:S01]  /*5580*/  FSEL R121, R21, RZ, !P5 ;  /* 0x000000ff15797208 */ /* 0x000fe20006800000 */
[----:B------:R-:W-:-:S04]  /*5590*/  FMUL.FTZ R23, R23, 1.4426950216293334961 ;  /* 0x3fb8aa3b17177820 */ /* 0x000fc80000410000 */
[C---:B------:R-:W-:Y:S01]  /*55a0*/  FMUL.FTZ R22, R23.reuse, R84 ;  /* 0x0000005417167220 */ /* 0x040fe20000410000 */
[----:B------:R-:W-:-:S05]  /*55b0*/  FMUL.FTZ R44, R23, R56 ;  /* 0x00000038172c7220 */ /* 0x000fca0000410000 */
[----:B------:R-:W2:Y:S01]  /*55c0*/  MUFU.EX2 R22, R22 ;  /* 0x0000001600167308 */ /* 0x000ea20000000800 */
[----:B-1----:R-:W-:Y:S02]  /*55d0*/  IMAD.U32 R21, R20, 0x10000, RZ ;  /* 0x0001000014157824 */ /* 0x002fe400078e00ff */
[----:B------:R-:W1:Y:S05]  /*55e0*/  LDS.U16 R20, [R55+0x2] ;  /* 0x0000020037147984 */ /* 0x000e6a0000000400 */
[----:B------:R-:W3:Y:S01]  /*55f0*/  MUFU.EX2 R44, R44 ;  /* 0x0000002c002c7308 */ /* 0x000ee20000000800 */
[----:B--2---:R-:W-:Y:S01]  /*5600*/  FSEL R120, R22, 1, !P5 ;  /* 0x3f80000016787808 */ /* 0x004fe20006800000 */
[----:B------:R-:W-:Y:S01]  /*5610*/  FMUL.FTZ R21, R108, R21 ;  /* 0x000000156c157220 */ /* 0x000fe20000410000 */
[----:B------:R-:W-:-:S02]  /*5620*/  ISETP.GE.U32.AND P5, PT, R46, R49, PT ;  /* 0x000000312e00720c */ /* 0x000fc40003fa6070 */
[----:B------:R-:W-:Y:S02]  /*5630*/  IADD3 R22, R46, 0x1, RZ ;  /* 0x000000012e167810 */ /* 0x000fe40007ffe0ff */
[----:B------:R-:W-:Y:S02]  /*5640*/  FSEL R122, R21, RZ, !P5 ;  /* 0x000000ff157a7208 */ /* 0x000fe40006800000 */
[----:B---3--:R-:W-:Y:S02]  /*5650*/  FSEL R123, R44, 1, !P5 ;  /* 0x3f8000002c7b7808 */ /* 0x008fe40006800000 */
[----:B------:R-:W-:Y:S01]  /*5660*/  ISETP.GE.U32.AND P5, PT, R22, R49, PT ;  /* 0x000000311600720c */ /* 0x000fe20003fa6070 */
[----:B-1----:R-:W-:-:S04]  /*5670*/  IMAD.U32 R20, R20, 0x10000, RZ ;  /* 0x0001000014147824 */ /* 0x002fc800078e00ff */
        /* <DEDUP_REMOVED lines=8> */
[----:B-1----:R-:W-:-:S04]  /*5700*/  IMAD.U32 R20, R20, 0x10000, RZ ;  /* 0x0001000014147824 */ /* 0x002fc800078e00ff */
[----:B------:R-:W-:-:S05]  /*5710*/  FMUL.FTZ R20, R107, R20 ;  /* 0x000000146b147220 */ /* 0x000fca0000410000 */
[----:B------:R-:W-:Y:S02]  /*5720*/  FSEL R127, R20, RZ, !P5 ;  /* 0x000000ff147f7208 */ /* 0x000fe40006800000 */
[----:B------:R-:W1:Y:S01]  /*5730*/  LDS.U16 R20, [R55+0x6] ;  /* 0x0000060037147984 */ /* 0x000e620000000400 */
[----:B------:R-:W-:-:S06]  /*5740*/  FMUL.FTZ R44, R23, R58 ;  /* 0x0000003a172c7220 */ /* 0x000fcc0000410000 */
[----:B------:R-:W2:Y:S02]  /*5750*/  MUFU.EX2 R44, R44 ;  /* 0x0000002c002c7308 */ /* 0x000ea40000000800 */
[----:B--2---:R-:W-:Y:S02]  /*5760*/  FSEL R126, R44, 1, !P5 ;  /* 0x3f8000002c7e7808 */ /* 0x004fe40006800000 */
[----:B-1----:R-:W-:Y:S01]  /*5770*/  SHF.L.U32 R21, R20, 0x10, RZ ;  /* 0x0000001014157819 */ /* 0x002fe200000006ff */
        /* <DEDUP_REMOVED lines=8> */
[----:B-1----:R-:W-:Y:S01]  /*5800*/  IMAD.U32 R21, R20, 0x10000, RZ ;  /* 0x0001000014157824 */ /* 0x002fe200078e00ff */
        /* <DEDUP_REMOVED lines=18> */
[----:B------:R-:W-:Y:S02]  /*5930*/  ISETP.GE.U32.AND P5, PT, R22, R49, PT ;  /* 0x000000311600720c */ /* 0x000fe40003fa6070 */
[----:B-1----:R-:W-:-:S05]  /*5940*/  SHF.L.U32 R20, R20, 0x10, RZ ;  /* 0x0000001014147819 */ /* 0x002fca00000006ff */
[----:B------:R-:W-:-:S05]  /*5950*/  FMUL.FTZ R20, R105, R20 ;  /* 0x0000001469147220 */ /* 0x000fca0000410000 */
[----:B------:R-:W-:Y:S02]  /*5960*/  FSEL R134, R20, RZ, !P5 ;  /* 0x000000ff14867208 */ /* 0x000fe40006800000 */
[----:B------:R-:W1:Y:S01]  /*5970*/  LDS.U16 R20, [R55+0xe] ;  /* 0x00000e0037147984 */ /* 0x000e620000000400 */
[----:B------:R-:W-:-:S06]  /*5980*/  FMUL.FTZ R44, R23, R62 ;  /* 0x0000003e172c7220 */ /* 0x000fcc0000410000 */
[----:B------:R-:W2:Y:S02]  /*5990*/  MUFU.EX2 R44, R44 ;  /* 0x0000002c002c7308 */ /* 0x000ea40000000800 */
[----:B--2---:R-:W-:Y:S01]  /*59a0*/  FSEL R135, R44, 1, !P5 ;  /* 0x3f8000002c877808 */ /* 0x004fe20006800000 */
[----:B-1----:R-:W-:Y:S01]  /*59b0*/  IMAD.U32 R21, R20, 0x10000, RZ ;  /* 0x0001000014157824 */ /* 0x002fe200078e00ff */
        /* <DEDUP_REMOVED lines=8> */
[----:B-1----:R-:W-:Y:S02]  /*5a40*/  IMAD.U32 R21, R20, 0x10000, RZ ;  /* 0x0001000014157824 */ /* 0x002fe400078e00ff */
        /* <DEDUP_REMOVED lines=9> */
[----:B------:R-:W-:Y:S02]  /*5ae0*/  ISETP.GE.U32.AND P5, PT, R22, R49, PT ;  /* 0x000000311600720c */ /* 0x000fe40003fa6070 */
[----:B-1----:R-:W-:-:S05]  /*5af0*/  SHF.L.U32 R20, R20, 0x10, RZ ;  /* 0x0000001014147819 */ /* 0x002fca00000006ff */
        /* <DEDUP_REMOVED lines=8> */
[----:B-1----:R-:W-:-:S04]  /*5b80*/  IMAD.U32 R20, R20, 0x10000, RZ ;  /* 0x0001000014147824 */ /* 0x002fc800078e00ff */
[----:B------:R-:W-:-:S05]  /*5b90*/  FMUL.FTZ R20, R103, R20 ;  /* 0x0000001467147220 */ /* 0x000fca0000410000 */
[----:B------:R-:W-:Y:S02]  /*5ba0*/  FSEL R143, R20, RZ, !P5 ;  /* 0x000000ff148f7208 */ /* 0x000fe40006800000 */
[----:B------:R-:W1:Y:S01]  /*5bb0*/  LDS.U16 R20, [R55+0x16] ;  /* 0x0000160037147984 */ /* 0x000e620000000400 */
[----:B------:R-:W-:-:S06]  /*5bc0*/  FMUL.FTZ R44, R23, R74 ;  /* 0x0000004a172c7220 */ /* 0x000fcc0000410000 */
[----:B------:R-:W2:Y:S02]  /*5bd0*/  MUFU.EX2 R44, R44 ;  /* 0x0000002c002c7308 */ /* 0x000ea40000000800 */
[----:B--2---:R-:W-:Y:S01]  /*5be0*/  FSEL R142, R44, 1, !P5 ;  /* 0x3f8000002c8e7808 */ /* 0x004fe20006800000 */
[----:B-1----:R-:W-:Y:S02]  /*5bf0*/  IMAD.U32 R21, R20, 0x10000, RZ ;  /* 0x0001000014157824 */ /* 0x002fe400078e00ff */
[----:B------:R-:W-:-:S05]  /*5c00*/  VIADD R20, R46, 0xb ;  /* 0x0000000b2e147836 */ /* 0x000fca0000000000 */
[----:B------:R-:W-:Y:S02]  /*5c10*/  ISETP.GE.U32.AND P5, PT, R20, R49, PT ;  /* 0x000000311400720c */ /* 0x000fe40003fa6070 */
[----:B------:R-:W1:Y:S01]  /*5c20*/  LDS.U16 R20, [R55+0x18] ;  /* 0x0000180037147984 */ /* 0x000e620000000400 */
[----:B------:R-:W-:-:S06]  /*5c30*/  FMUL.FTZ R22, R23, R75 ;  /* 0x0000004b17167220 */ /* 0x000fcc0000410000 */
[----:B------:R-:W2:Y:S01]  /*5c40*/  MUFU.EX2 R22, R22 ;  /* 0x0000001600167308 */ /* 0x000ea20000000800 */
[----:B------:R-:W-:-:S05]  /*5c50*/  FMUL.FTZ R21, R114, R21 ;  /* 0x0000001572157220 */ /* 0x000fca0000410000 */
[----:B------:R-:W-:Y:S02]  /*5c60*/  FSEL R145, R21, RZ, !P5 ;  /* 0x000000ff15917208 */ /* 0x000fe40006800000 */
[----:B--2---:R-:W-:Y:S02]  /*5c70*/  FSEL R144, R22, 1, !P5 ;  /* 0x3f80000016907808 */ /* 0x004fe40006800000 */
[----:B-1----:R-:W-:Y:S01]  /*5c80*/  SHF.L.U32 R21, R20, 0x10, RZ ;  /* 0x0000001014157819 */ /* 0x002fe200000006ff */
[----:B------:R-:W-:-:S05]  /*5c90*/  VIADD R20, R46, 0xc ;  /* 0x0000000c2e147836 */ /* 0x000fca0000000000 */
[----:B------:R-:W-:Y:S02]  /*5ca0*/  ISETP.GE.U32.AND P5, PT, R20, R49, PT ;  /* 0x000000311400720c */ /* 0x000fe40003fa6070 */
[----:B------:R-:W1:Y:S01]  /*5cb0*/  LDS.U16 R20, [R55+0x1a] ;  /* 0x00001a0037147984 */ /* 0x000e620000000400 */
[----:B------:R-:W-:-:S06]  /*5cc0*/  FMUL.FTZ R44, R23, R81 ;  /* 0x00000051172c7220 */ /* 0x000fcc0000410000 */
[----:B------:R-:W2:Y:S01]  /*5cd0*/  MUFU.EX2 R44, R44 ;  /* 0x0000002c002c7308 */ /* 0x000ea20000000800 */
[----:B------:R-:W-:Y:S01]  /*5ce0*/  P2R R156, PR, RZ, 0x40 ;  /* 0x00000040ff9c7803 */ /* 0x000fe20000000000 */
[----:B------:R-:W-:Y:S01]  /*5cf0*/  FMUL.FTZ R21, R102, R21 ;  /* 0x0000001566157220 */ /* 0x000fe20000410000 */
[----:B------:R-:W-:Y:S02]  /*5d00*/  ISETP.NE.AND P6, PT, R175, RZ, PT ;  /* 0x000000ffaf00720c */ /* 0x000fe40003fc5270 */
[----:B------:R-:W-:Y:S02]  /*5d10*/  IADD3 R22, R46, 0xd, RZ ;  /* 0x0000000d2e167810 */ /* 0x000fe40007ffe0ff */
[----:B------:R-:W-:Y:S02]  /*5d20*/  P2R R154, PR, RZ, 0x40 ;  /* 0x00000040ff9a7803 */ /* 0x000fe40000000000 */
[----:B------:R-:W-:Y:S02]  /*5d30*/  ISETP.NE.AND P6, PT, R174, RZ, PT ;  /* 0x000000ffae00720c */ /* 0x000fe40003fc5270 */
[----:B------:R-:W-:-:S02]  /*5d40*/  FSEL R147, R21, RZ, !P5 ;  /* 0x000000ff15937208 */ /* 0x000fc40006800000 */
[----:B------:R-:W-:Y:S02]  /*5d50*/  P2R R158, PR, RZ, 0x40 ;  /* 0x00000040ff9e7803 */ /* 0x000fe40000000000 */
[----:B--2---:R-:W-:Y:S02]  /*5d60*/  FSEL R146, R44, 1, !P5 ;  /* 0x3f8000002c927808 */ /* 0x004fe40006800000 */
[----:B------:R-:W-:Y:S02]  /*5d70*/  ISETP.GE.U32.AND P5, PT, R22, R49, PT ;  /* 0x000000311600720c */ /* 0x000fe40003fa6070 */
[----:B------:R-:W-:Y:S01]  /*5d80*/  ISETP.NE.AND P6, PT, R173, RZ, PT ;  /* 0x000000ffad00720c */ /* 0x000fe20003fc5270 */
[----:B-1----:R-:W-:-:S04]  /*5d90*/  IMAD.U32 R20, R20, 0x10000, RZ ;  /* 0x0001000014147824 */ /* 0x002fc800078e00ff */
[----:B------:R-:W-:Y:S01]  /*5da0*/  FMUL.FTZ R20, R115, R20 ;  /* 0x0000001473147220 */ /* 0x000fe20000410000 */
[----:B------:R-:W-:-:S04]  /*5db0*/  P2R R153, PR, RZ, 0x40 ;  /* 0x00000040ff997803 */ /* 0x000fc80000000000 */
[----:B------:R-:W-:Y:S02]  /*5dc0*/  FSEL R149, R20, RZ, !P5 ;  /* 0x000000ff14957208 */ /* 0x000fe40006800000 */
[----:B------:R-:W1:Y:S01]  /*5dd0*/  LDS.U16 R20, [R55+0x1c] ;  /* 0x00001c0037147984 */ /* 0x000e620000000400 */
        /* <DEDUP_REMOVED lines=13> */
[----:B--2---:R-:W-:Y:S02]  /*5eb0*/  FSEL R148, R21, 1, !P5 ;  /* 0x3f80000015947808 */ /* 0x004fe40006800000 */
[----:B------:R-:W-:Y:S01]  /*5ec0*/  PRMT R21, RZ, 0x7610, R21 ;  /* 0x00007610ff157816 */ /* 0x000fe20000000015 */
[----:B------:R-:W-:Y:S01]  /*5ed0*/  FMUL.FTZ R23, R23, R83 ;  /* 0x0000005317177220 */ /* 0x000fe20000410000 */
[----:B------:R-:W-:Y:S02]  /*5ee0*/  VIADD R22, R46, 0xe ;  /* 0x0000000e2e167836 */ /* 0x000fe40000000000 */
[----:B-1----:R-:W-:-:S05]  /*5ef0*/  IMAD.U32 R20, R20, 0x10000, RZ ;  /* 0x0001000014147824 */ /* 0x002fca00078e00ff */
[----:B------:R-:W2:Y:S01]  /*5f00*/  @!P6 LDG.E.U16 R21, desc[UR6][R18.64] ;  /* 0x000000061215e981 */ /* 0x000ea2000c1e1500 */
[----:B------:R-:W-:Y:S01]  /*5f10*/  ISETP.NE.AND P6, PT, R159, RZ, PT ;  /* 0x000000ff9f00720c */ /* 0x000fe20003fc5270 */
[----:B------:R-:W-:Y:S01]  /*5f20*/  FMUL.FTZ R20, R101, R20 ;  /* 0x0000001465147220 */ /* 0x000fe20000410000 */
[----:B------:R-:W-:Y:S01]  /*5f30*/  ISETP.GE.U32.AND P5, PT, R22, R49, PT ;  /* 0x000000311600720c */ /* 0x000fe20003fa6070 */
[----:B------:R-:W1:Y:S03]  /*5f40*/  MUFU.EX2 R23, R23 ;  /* 0x0000001700177308 */ /* 0x000e660000000800 */
[----:B------:R-:W-:Y:S02]  /*5f50*/  FSEL R151, R20, RZ, !P5 ;  /* 0x000000ff14977208 */ /* 0x000fe40006800000 */
[----:B------:R-:W-:-:S06]  /*5f60*/  PRMT R20, RZ, 0x7610, R20 ;  /* 0x00007610ff147816 */ /* 0x000fcc0000000014 */
        /* <DEDUP_REMOVED lines=41> */
[C---:B------:R-:W-:Y:S01]  /*6200*/  VIADD R69, R42.reuse, 0x60 ;  /* 0x000000602a457836 */ /* 0x040fe20000000000 */
[C---:B------:R-:W-:Y:S01]  /*6210*/  IADD3 R51, R42.reuse, 0x20, RZ ;  /* 0x000000202a337810 */ /* 0x040fe20007ffe0ff */
[C---:B------:R-:W-:Y:S01]  /*6220*/  VIADD R163, R42.reuse, 0x40 ;  /* 0x000000402aa37836 */ /* 0x040fe20000000000 */
[CC--:B------:R-:W-:Y:S01]  /*6230*/  LEA.HI.SX32 R44, R42.reuse, R42.reuse, 0x1b ;  /* 0x0000002a2a2c7211 */ /* 0x0c0fe200078fdaff */
[C---:B------:R-:W-:Y:S01]  /*6240*/  VIADD R53, R42.reuse, 0xa0 ;  /* 0x000000a02a357836 */ /* 0x040fe20000000000 */
[C---:B------:R-:W-:Y:S01]  /*6250*/  IADD3 R67, R42.reuse, 0x80, RZ ;  /* 0x000000802a437810 */ /* 0x040fe20007ffe0ff */
[----:B-1----:R-:W-:Y:S01]  /*6260*/  VIADD R19, R42, 0xc0 ;  /* 0x000000c02a137836 */ /* 0x002fe20000000000 */
[----:B------:R-:W-:-:S02]  /*6270*/  LEA.HI.SX32 R69, R69, R42, 0x1b ;  /* 0x0000002a45457211 */ /* 0x000fc400078fdaff */
[-C--:B------:R-:W-:Y:S02]  /*6280*/  LEA.HI.SX32 R51, R51, R42.reuse, 0x1b ;  /* 0x0000002a33337211 */ /* 0x080fe400078fdaff */
[-C--:B------:R-:W-:Y:S02]  /*6290*/  LEA.HI.SX32 R67, R67, R42.reuse, 0x1b ;  /* 0x0000002a43437211 */ /* 0x080fe400078fdaff */
[-C--:B------:R-:W-:Y:S01]  /*62a0*/  LEA.HI.SX32 R163, R163, R42.reuse, 0x1b ;  /* 0x0000002aa3a37211 */ /* 0x080fe200078fdaff */
[----:B0-----:R-:W-:Y:S01]  /*62b0*/  ULEA UR4, UR5, UR4, 0x18 ;  /* 0x0000000405047291 */ /* 0x001fe2000f8ec03f */
[-C--:B------:R-:W-:Y:S02]  /*62c0*/  LEA.HI.SX32 R19, R19, R42.reuse, 0x1b ;  /* 0x0000002a13137211 */ /* 0x080fe400078fdaff */
[----:B------:R-:W-:-:S03]  /*62d0*/  LEA.HI.SX32 R54, R53, R42, 0x1b ;  /* 0x0000002a35367211 */ /* 0x000fc600078fdaff */
[----:B------:R-:W-:Y:S02]  /*62e0*/  LEA R44, R44, UR4, 0x1 ;  /* 0x000000042c2c7c11 */ /* 0x000fe4000f8e08ff */
[----:B------:R-:W-:Y:S01]  /*62f0*/  LEA R53, R69, UR4, 0x1 ;  /* 0x0000000445357c11 */ /* 0x000fe2000f8e08ff */
[C---:B------:R-:W-:Y:S01]  /*6300*/  VIADD R69, R42.reuse, 0x100 ;  /* 0x000001002a457836 */ /* 0x040fe20000000000 */
[----:B------:R-:W-:Y:S02]  /*6310*/  LEA R51, R51, UR4, 0x1 ;  /* 0x0000000433337c11 */ /* 0x000fe4000f8e08ff */
[----:B------:R-:W-:Y:S01]  /*6320*/  LEA R46, R67, UR4, 0x1 ;  /* 0x00000004432e7c11 */ /* 0x000fe2000f8e08ff */
[C---:B------:R-:W-:Y:S01]  /*6330*/  VIADD R67, R42.reuse, 0x120 ;  /* 0x000001202a437836 */ /* 0x040fe20000000000 */
[----:B------:R-:W-:Y:S02]  /*6340*/  LEA R48, R163, UR4, 0x1 ;  /* 0x00000004a3307c11 */ /* 0x000fe4000f8e08ff */
        /* <DEDUP_REMOVED lines=8> */
[----:B------:R-:W-:-:S02]  /*63d0*/  LEA R54, R54, UR4, 0x1 ;  /* 0x0000000436367c11 */ /* 0x000fc4000f8e08ff */
[----:B------:R-:W-:Y:S02]  /*63e0*/  LEA R69, R67, UR4, 0x1 ;  /* 0x0000000443457c11 */ /* 0x000fe4000f8e08ff */
[----:B------:R-:W-:Y:S01]  /*63f0*/  LEA R67, R19, UR4, 0x1 ;  /* 0x0000000413437c11 */ /* 0x000fe2000f8e08ff */
[C---:B------:R-:W-:Y:S01]  /*6400*/  VIADD R19, R42.reuse, 0x1e0 ;  /* 0x000001e02a137836 */ /* 0x040fe20000000000 */
[----:B------:R-:W-:Y:S02]  /*6410*/  LEA R50, R163, UR4, 0x1 ;  /* 0x00000004a3327c11 */ /* 0x000fe4000f8e08ff */
[----:B------:R-:W-:Y:S02]  /*6420*/  ISETP.NE.AND P5, PT, R43, RZ, PT ;  /* 0x000000ff2b00720c */ /* 0x000fe40003fa5270 */
[----:B------:R-:W-:Y:S02]  /*6430*/  SHF.L.U32 R18, R42, 0x4, RZ ;  /* 0x000000042a127819 */ /* 0x000fe400000006ff */
[----:B------:R-:W-:-:S02]  /*6440*/  LEA.HI.SX32 R19, R19, R42, 0x1b ;  /* 0x0000002a13137211 */ /* 0x000fc400078fdaff */
[----:B------:R-:W-:Y:S01]  /*6450*/  LEA.HI.SX32 R18, R18, R18, 0x1b ;  /* 0x0000001212127211 */ /* 0x000fe200078fdaff */
[----:B--2---:R0:W-:Y:S02]  /*6460*/  STS.U16 [R44+0x420], R21 ;  /* 0x000420152c007388 */ /* 0x0041e40000000400 */
[----:B0-----:R-:W-:-:S04]  /*6470*/  IADD3 R21, R42, 0x140, RZ ;  /* 0x000001402a157810 */ /* 0x001fc80007ffe0ff */
[-C--:B------:R-:W-:Y:S01]  /*6480*/  LEA.HI.SX32 R21, R21, R42.reuse, 0x1b ;  /* 0x0000002a15157211 */ /* 0x080fe200078fdaff */
[----:B---3--:R-:W-:Y:S03]  /*6490*/  STS.U16 [R51+0x460], R20 ;  /* 0x0004601433007388 */ /* 0x008fe60000000400 */
[----:B------:R-:W-:Y:S01]  /*64a0*/  LEA R68, R21, UR4, 0x1 ;  /* 0x0000000415447c11 */ /* 0x000fe2000f8e08ff */
[----:B------:R-:W-:Y:S01]  /*64b0*/  VIADD R21, R42, 0x1c0 ;  /* 0x000001c02a157836 */ /* 0x000fe20000000000 */
[----:B----4-:R0:W-:Y:S04]  /*64c0*/  STS.U16 [R48+0x4a0], R23 ;  /* 0x0004a01730007388 */ /* 0x0101e80000000400 */
[----:B------:R-:W-:-:S02]  /*64d0*/  LEA.HI.SX32 R21, R21, R42, 0x1b ;  /* 0x0000002a15157211 */ /* 0x000fc400078fdaff */
[C---:B0-----:R-:W-:Y:S01]  /*64e0*/  IADD3 R23, R42.reuse, 0x1a0, RZ ;  /* 0x000001a02a177810 */ /* 0x041fe20007ffe0ff */
[----:B-----5:R-:W-:Y:S03]  /*64f0*/  STS.U16 [R53+0x4e0], R22 ;  /* 0x0004e01635007388 */ /* 0x020fe60000000400 */
[-C--:B------:R-:W-:Y:S01]  /*6500*/  LEA.HI.SX32 R23, R23, R42.reuse, 0x1b ;  /* 0x0000002a17177211 */ /* 0x080fe200078fdaff */
[----:B------:R0:W-:Y:S02]  /*6510*/  STS.U16 [R46+0x520], R55 ;  /* 0x000520372e007388 */ /* 0x0001e40000000400 */
[----:B0-----:R-:W-:Y:S02]  /*6520*/  VIADD R55, R42, 0x180 ;  /* 0x000001802a377836 */ /* 0x001fe40000000000 */
[----:B------:R0:W-:Y:S03]  /*6530*/  STS.U16 [R54+0x560], R63 ;  /* 0x0005603f36007388 */ /* 0x0001e60000000400 */
[----:B------:R-:W-:-:S04]  /*6540*/  LEA.HI.SX32 R55, R55, R42, 0x1b ;  /* 0x0000002a37377211 */ /* 0x000fc800078fdaff */
[----:B------:R-:W-:Y:S02]  /*6550*/  LEA R66, R55, UR4, 0x1 ;  /* 0x0000000437427c11 */ /* 0x000fe4000f8e08ff */
[----:B------:R-:W-:Y:S01]  /*6560*/  LEA R55, R18, UR4, 0x1 ;  /* 0x0000000412377c11 */ /* 0x000fe2000f8e08ff */
[----:B------:R1:W-:Y:S01]  /*6570*/  STS.U16 [R52+0x5a0], R65 ;  /* 0x0005a04134007388 */ /* 0x0003e20000000400 */
[----:B0-----:R-:W-:Y:S02]  /*6580*/  LEA R63, R19, UR4, 0x1 ;  /* 0x00000004133f7c11 */ /* 0x001fe4000f8e08ff */
[----:B------:R-:W-:Y:S02]  /*6590*/  @P5 LEA R18, R117, UR4, 0x3 ;  /* 0x0000000475125c11 */ /* 0x000fe4000f8e18ff */
        /* <DEDUP_REMOVED lines=13> */
[----:B------:R-:W-:Y:S04]  /*6670*/  LDS.U16 R153, [R55+0x422] ;  /* 0x0004220037997984 */ /* 0x000fe80000000400 */
[----:B------:R-:W1:Y:S04]  /*6680*/  LDS.U16 R20, [R55+0x424] ;  /* 0x0004240037147984 */ /* 0x000e680000000400 */
[----:B------:R-:W-:Y:S04]  /*6690*/  LDS.U16 R155, [R55+0x426] ;  /* 0x00042600379b7984 */ /* 0x000fe80000000400 */
        /* <DEDUP_REMOVED lines=15> */
[----:B------:R-:W-:Y:S01]  /*6790*/  IMAD.U32 R153, R153, 0x10000, RZ ;  /* 0x0001000099997824 */ /* 0x000fe200078e00ff */
[----:B--2---:R-:W-:Y:S01]  /*67a0*/  SHF.L.U32 R157, R157, 0x10, RZ ;  /* 0x000000109d9d7819 */ /* 0x004fe200000006ff */
[----:B------:R-:W-:-:S02]  /*67b0*/  IMAD.U32 R155, R155, 0x10000, RZ ;  /* 0x000100009b9b7824 */ /* 0x000fc400078e00ff */
[----:B------:R-:W-:Y:S01]  /*67c0*/  IMAD.U32 R156, R21, 0x10000, RZ ;  /* 0x00010000159c7824 */ /* 0x000fe200078e00ff */
[----:B---3--:R-:W-:Y:S01]  /*67d0*/  SHF.L.U32 R160, R160, 0x10, RZ ;  /* 0x00000010a0a07819 */ /* 0x008fe200000006ff */
[----:B------:R-:W-:Y:S02]  /*67e0*/  IMAD.U32 R158, R158, 0x10000, RZ ;  /* 0x000100009e9e7824 */ /* 0x000fe400078e00ff */
[----:B------:R-:W-:Y:S02]  /*67f0*/  IMAD.U32 R159, R159, 0x10000, RZ ;  /* 0x000100009f9f7824 */ /* 0x000fe400078e00ff */
[----:B----4-:R-:W-:Y:S02]  /*6800*/  IMAD.U32 R161, R161, 0x10000, RZ ;  /* 0x00010000a1a17824 */ /* 0x010fe400078e00ff */
[----:B-----5:R-:W-:Y:S01]  /*6810*/  IMAD.U32 R162, R162, 0x10000, RZ ;  /* 0x00010000a2a27824 */ /* 0x020fe200078e00ff */
[----:B------:R-:W-:Y:S01]  /*6820*/  SHF.L.U32 R163, R163, 0x10, RZ ;  /* 0x00000010a3a37819 */ /* 0x000fe200000006ff */
[----:B------:R-:W-:-:S02]  /*6830*/  IMAD.U32 R164, R164, 0x10000, RZ ;  /* 0x00010000a4a47824 */ /* 0x000fc400078e00ff */
[----:B------:R-:W-:Y:S01]  /*6840*/  IMAD.U32 R165, R165, 0x10000, RZ ;  /* 0x00010000a5a57824 */ /* 0x000fe200078e00ff */
[----:B------:R-:W-:Y:S01]  /*6850*/  SHF.L.U32 R166, R166, 0x10, RZ ;  /* 0x00000010a6a67819 */ /* 0x000fe200000006ff */
[----:B------:R-:W-:Y:S01]  /*6860*/  IMAD.U32 R167, R167, 0x10000, RZ ;  /* 0x00010000a7a77824 */ /* 0x000fe200078e00ff */
        /* <DEDUP_REMOVED lines=11> */
[----:B------:R-:W-:Y:S02]  /*6920*/  IMAD R22, R118, UR14, RZ ;  /* 0x0000000e76167c24 */ /* 0x000fe4000f8e02ff */
[----:B------:R-:W-:Y:S02]  /*6930*/  IMAD.MOV.U32 R20, RZ, RZ, R24 ;  /* 0x000000ffff147224 */ /* 0x000fe400078e0018 */
        /* <DEDUP_REMOVED lines=8> */
.L_x_5673:
        /* <DEDUP_REMOVED lines=8> */
[----:B------:R0:W5:Y:S04]  /*6a40*/  LDG.E R19, desc[UR6][R22.64] ;  /* 0x0000000616137981 */ /* 0x000168000c1e1900 */
.L_x_5672:
        /* <DEDUP_REMOVED lines=62> */
[----:B0----5:R-:W-:Y:S02]  /*6e30*/  @!P5 IMAD.MOV.U32 R184, RZ, RZ, R19 ;  /* 0x000000ffffb8d224 */ /* 0x021fe400078e0013 */
        /* <DEDUP_REMOVED lines=48> */
.L_x_5676:
        /* <DEDUP_REMOVED lines=31> */
.L_x_5677:
[----:B------:R0:W5:Y:S02]  /*7330*/  LDG.E R19, desc[UR6][R6.64] ;  /* 0x0000000606137981 */ /* 0x000164000c1e1900 */
.L_x_5678:
        /* <DEDUP_REMOVED lines=16> */
.L_x_5675:
[----:B------:R-:W-:Y:S05]  /*7440*/  BSYNC B0 ;  /* 0x0000000000007941 */ /* 0x000fea0003800000 */
.L_x_5674:
        /* <DEDUP_REMOVED lines=19> */
.L_x_5671:
[----:B------:R-:W-:Y:S01]  /*7580*/  BAR.SYNC.DEFER_BLOCKING 0x0 ;  /* 0x0000000000007b1d */ /* 0x000fe20000010000 */
[----:B------:R-:W-:Y:S02]  /*7590*/  F2FP.BF16.F32.PACK_AB R85, R86, R85 ;  /* 0x000000555655723e */ /* 0x000fe400000010ff */
[----:B------:R-:W-:Y:S02]  /*75a0*/  F2FP.BF16.F32.PACK_AB R87, R88, R87 ;  /* 0x000000575857723e */ /* 0x000fe400000010ff */
[----:B------:R-:W-:Y:S01]  /*75b0*/  F2FP.BF16.F32.PACK_AB R89, R90, R89 ;  /* 0x000000595a59723e */ /* 0x000fe200000010ff */
[----:B------:R-:W-:Y:S01]  /*75c0*/  BSSY B0, `(.L_x_5680) ;  /* 0x0000048000007945 */ /* 0x000fe20003800000 */
[----:B------:R-:W-:Y:S02]  /*75d0*/  PRMT R12, R85, 0x7632, R12 ;  /* 0x00007632550c7816 */ /* 0x000fe4000000000c */
        /* <DEDUP_REMOVED lines=70> */
.L_x_5681:
[----:B------:R-:W-:Y:S05]  /*7a40*/  BSYNC B0 ;  /* 0x0000000000007941 */ /* 0x000fea0003800000 */
.L_x_5680:
        /* <DEDUP_REMOVED lines=12> */
[----:B------:R-:W-:Y:S01]  /*7b10*/  IMAD.IADD R45, R49, 0x1, R45 ;  /* 0x00000001312d7824 */ /* 0x000fe200078e022d */
[----:B------:R-:W-:-:S02]  /*7b20*/  LOP3.LUT R22, R10, 0x60, RZ, 0xfc, !PT ;  /* 0x000000600a167812 */ /* 0x000fc400078efcff */
[----:B------:R-:W-:Y:S02]  /*7b30*/  IADD3.X R15, R19, R18, R15, P0, !PT ;  /* 0x00000012130f7210 */ /* 0x000fe400007fe40f */
[-C--:B------:R-:W-:Y:S02]  /*7b40*/  ISETP.GE.AND P4, PT, R20, R81.reuse, PT ;  /* 0x000000511400720c */ /* 0x080fe40003f86270 */
[-C--:B------:R-:W-:Y:S02]  /*7b50*/  ISETP.GE.AND P5, PT, R22, R81.reuse, PT ;  /* 0x000000511600720c */ /* 0x080fe40003fa6270 */
[C---:B------:R-:W-:Y:S01]  /*7b60*/  LOP3.LUT R44, R10.reuse, 0x80, RZ, 0xfc, !PT ;  /* 0x000000800a2c7812 */ /* 0x040fe200078efcff */
[C---:B-1----:R-:W-:Y:S01]  /*7b70*/  IMAD.WIDE R12, R10.reuse, 0x2, R16 ;  /* 0x000000020a0c7825 */ /* 0x042fe200078e0210 */
[----:B------:R-:W-:Y:S02]  /*7b80*/  LOP3.LUT R16, R10, 0xc0, RZ, 0xfc, !PT ;  /* 0x000000c00a107812 */ /* 0x000fe400078efcff */
[----:B------:R-:W-:-:S02]  /*7b90*/  ISETP.GE.AND P6, PT, R44, R81, PT ;  /* 0x000000512c00720c */ /* 0x000fc40003fc6270 */
        /* <DEDUP_REMOVED lines=32> */
[-C--:B------:R-:W-:Y:S01]  /*7da0*/  ISETP.GE.AND P2, PT, R12, R81.reuse, PT ;  /* 0x000000510c00720c */ /* 0x080fe20003f46270 */
[----:B------:R-:W-:Y:S01]  /*7db0*/  IMAD.WIDE R12, R49, 0x2, R34 ;  /* 0x00000002310c7825 */ /* 0x000fe200078e0222 */
[----:B------:R-:W-:Y:S01]  /*7dc0*/  ISETP.GE.AND P3, PT, R10, R81, PT ;  /* 0x000000510a00720c */ /* 0x000fe20003f66270 */
[----:B------:R1:W-:Y:S01]  /*7dd0*/  @!P5 STG.E.U16 desc[UR6][R14.64+0x280], R55 ;  /* 0x000280370e00d986 */ /* 0x0003e2000c101506 */
[----:B------:R-:W-:Y:S01]  /*7de0*/  IADD3 R43, R43, 0x1, RZ ;  /* 0x000000012b2b7810 */ /* 0x000fe20007ffe0ff */
[----:B------:R-:W-:Y:S01]  /*7df0*/  IMAD.MOV.U32 R10, RZ, RZ, R32 ;  /* 0x000000ffff0a7224 */ /* 0x000fe200078e0020 */
[----:B------:R-:W-:Y:S01]  /*7e00*/  IADD3 R38, R49, R38, RZ ;  /* 0x0000002631267210 */ /* 0x000fe20007ffe0ff */
[----:B------:R1:W-:Y:S01]  /*7e10*/  @!P6 STG.E.U16 desc[UR6][R14.64+0x2c0], R67 ;  /* 0x0002c0430e00e986 */ /* 0x0003e2000c101506 */
[----:B------:R-:W-:-:S02]  /*7e20*/  IMAD.MOV.U32 R34, RZ, RZ, R12 ;  /* 0x000000ffff227224 */ /* 0x000fc400078e000c */
[----:B------:R-:W-:Y:S01]  /*7e30*/  IMAD.WIDE R10, R49, 0x2, R10 ;  /* 0x00000002310a7825 */ /* 0x000fe200078e020a */
[----:B------:R1:W-:Y:S03]  /*7e40*/  @!P1 STG.E.U16 desc[UR6][R14.64+0x340], R65 ;  /* 0x000340410e009986 */ /* 0x0003e6000c101506 */
[----:B------:R-:W-:Y:S01]  /*7e50*/  IMAD.MOV.U32 R32, RZ, RZ, R10 ;  /* 0x000000ffff207224 */ /* 0x000fe200078e000a */
[----:B------:R1:W-:Y:S01]  /*7e60*/  @!P2 STG.E.U16 desc[UR6][R14.64+0x380], R75 ;  /* 0x0003804b0e00a986 */ /* 0x0003e2000c101506 */
[----:B------:R-:W-:Y:S01]  /*7e70*/  MOV R35, R11 ;  /* 0x0000000b00237202 */ /* 0x000fe20000000f00 */
[----:B------:R-:W-:Y:S02]  /*7e80*/  IMAD.MOV.U32 R37, RZ, RZ, R13 ;  /* 0x000000ffff257224 */ /* 0x000fe400078e000d */
[----:B------:R1:W-:Y:S04]  /*7e90*/  @!P3 STG.E.U16 desc[UR6][R14.64+0x3c0], R63 ;  /* 0x0003c03f0e00b986 */ /* 0x0003e8000c101506 */
[----:B------:R1:W-:Y:S01]  /*7ea0*/  @!P0 STG.E.U16 desc[UR6][R14.64+0x300], R73 ;  /* 0x000300490e008986 */ /* 0x0003e2000c101506 */
[----:B------:R-:W-:-:S13]  /*7eb0*/  ISETP.GE.AND P0, PT, R43, R40, PT ;  /* 0x000000282b00720c */ /* 0x000fda0003f06270 */
[----:B-1----:R-:W-:Y:S05]  /*7ec0*/  @!P0 BRA `(.L_x_5682) ;  /* 0xffffff94002c8947 */ /* 0x002fea000383ffff */
[----:B------:R-:W-:Y:S05]  /*7ed0*/  EXIT ;  /* 0x000000000000794d */ /* 0x000fea0003800000 */
.L_x_5683:
        /* <DEDUP_REMOVED lines=10> */
.L_x_8739:


//--------------------- .text._Z25selective_scan_fwd_kernelI32Selective_Scan_fwd_kernel_traitsILi32ELi16ELi1ELb0ELb1ELb1ELb1ELb0EN3c108BFloat16EffEEv13SSMParamsBase --------------------------
	.section	.text._Z25selective_scan_fwd_kernelI32Selective_Scan_fwd_kernel_traitsILi32ELi16ELi1ELb0ELb1ELb1ELb1ELb0EN3c108BFloat16EffEEv13SSMParamsBase,"ax",@progbits
	.align	128
        .global         _Z25selective_scan_fwd_kernelI32Selective_Scan_fwd_kernel_traitsILi32ELi16ELi1ELb0ELb1ELb1ELb1ELb0EN3c108BFloat16EffEEv13SSMParamsBase
        .type           _Z25selective_scan_fwd_kernelI32Selective_Scan_fwd_kernel_traitsILi32ELi16ELi1ELb0ELb1ELb1ELb1ELb0EN3c108BFloat16EffEEv13SSMParamsBase,@function
        .size           _Z25selective_scan_fwd_kernelI32Selective_Scan_fwd_kernel_traitsILi32ELi16ELi1ELb0ELb1ELb1ELb1ELb0EN3c108BFloat16EffEEv13SSMParamsBase,(.L_x_8740 - _Z25selective_scan_fwd_kernelI32Selective_Scan_fwd_kernel_traitsILi32ELi16ELi1ELb0ELb1ELb1ELb1ELb0EN3c108BFloat16EffEEv13SSMParamsBase)
        .other          _Z25selective_scan_fwd_kernelI32Selective_Scan_fwd_kernel_traitsILi32ELi16ELi1ELb0ELb1ELb1ELb1ELb0EN3c108BFloat16EffEEv13SSMParamsBase,@"STO_CUDA_ENTRY STV_DEFAULT"
_Z25selective_scan_fwd_kernelI32Selective_Scan_fwd_kernel_traitsILi32ELi16ELi1ELb0ELb1ELb1ELb1ELb0EN3c108BFloat16EffEEv13SSMParamsBase:
.text._Z25selective_scan_fwd_kernelI32Selective_Scan_fwd_kernel_traitsILi32ELi16ELi1ELb0ELb1ELb1ELb1ELb0EN3c108BFloat16EffEEv13SSMParamsBase:
        /* <DEDUP_REMOVED lines=38> */
.L_x_5684:
        /* <DEDUP_REMOVED lines=10> */
[----:B------:R-:W-:Y:S02]  /*0300*/  IMAD.MOV.U32 R55, RZ, RZ, RZ ;  /* 0x000000ffff377224 */ /* 0x000fe400078e00ff */
[----:B------:R-:W-:Y:S01]  /*0310*/  IMAD.MOV.U32 R21, RZ, RZ, R4 ;  /* 0x000000ffff157224 */ /* 0x000fe200078e0004 */
[----:B------:R-:W0:Y:S01]  /*0320*/  LDC.64 R2, c[0x0][0x380] ;  /* 0x0000e000ff027b82 */ /* 0x000e220000000a00 */
        /* <DEDUP_REMOVED lines=26> */
.L_x_5685:
        /* <DEDUP_REMOVED lines=12> */
.L_x_5686:
[----:B------:R-:W-:Y:S01]  /*0590*/  ISETP.EQ.U32.AND P0, PT, R56, RZ, PT ;  /* 0x000000ff3800720c */ /* 0x000fe20003f02070 */
[----:B------:R-:W0:Y:S01]  /*05a0*/  LDC.64 R16, c[0x0][0x330] ;  /* 0x0000cc00ff107b82 */ /* 0x000e220000000a00 */
[----:B------:R-:W-:Y:S01]  /*05b0*/  IMAD.MOV.U32 R9, RZ, RZ, RZ ;  /* 0x000000ffff097224 */ /* 0x000fe200078e00ff */
[----:B------:R-:W-:Y:S02]  /*05c0*/  PRMT R169, RZ, 0x7610, R169 ;  /* 0x00007610ffa97816 */ /* 0x000fe400000000a9 */
[----:B------:R-:W-:Y:S02]  /*05d0*/  CS2R R12, SRZ ;  /* 0x00000000000c7805 */ /* 0x000fe4000001ff00 */
[----:B------:R-:W-:Y:S01]  /*05e0*/  ISETP.EQ.OR.EX P0, PT, R55, RZ, !P5, P0 ;  /* 0x000000ff3700720c */ /* 0x000fe20006f02700 */
[----:B------:R-:W-:Y:S01]  /*05f0*/  HFMA2.MMA R15, -RZ, RZ, 0, 0 ;  /* 0x00000000ff0f7435 */ /* 0x000fe200000001ff */
[----:B------:R-:W-:Y:S01]  /*0600*/  IMAD.MOV.U32 R54, RZ, RZ, RZ ;  /* 0x000000ffff367224 */ /* 0x000fe200078e00ff */
[----:B------:R-:W-:Y:S01]  /*0610*/  MOV R53, RZ ;  /* 0x000000ff00357202 */ /* 0x000fe20000000f00 */
        /* <DEDUP_REMOVED lines=46> */
[----:B0-----:R-:W-:-:S04]  /*0900*/  VIADD R2, R12, 0xffffffe ;  /* 0x0ffffffe0c027836 */ /* 0x001fc80000000000 */
[----:B------:R0:W2:Y:S01]  /*0910*/  F2I.FTZ.U32.TRUNC.NTZ R3, R2 ;  /* 0x0000000200037305 */ /* 0x0000a2000021f000 */
[----:B------:R-:W-:Y:S01]  /*0920*/  IMAD.MOV.U32 R13, RZ, RZ, RZ ;  /* 0x000000ffff0d7224 */ /* 0x000fe200078e00ff */
[----:B------:R-:W-:-:S05]  /*0930*/  @!P6 LEA.HI.X R5, R0, R15, R27, 0x2, P1 ;  /* 0x0000000f0005e211 */ /* 0x000fca00008f141b */
[----:B------:R1:W5:Y:S01]  /*0940*/  @!P6 LDG.E R13, desc[UR6][R4.64] ;  /* 0x00000006040de981 */ /* 0x000362000c1e1900 */
[----:B0-----:R-:W-:Y:S01]  /*0950*/  HFMA2.MMA R2, -RZ, RZ, 0, 0 ;  /* 0x00000000ff027435 */ /* 0x001fe200000001ff */
[----:B--2---:R-:W-:-:S04]  /*0960*/  IMAD.MOV R7, RZ, RZ, -R3 ;  /* 0x000000ffff077224 */ /* 0x004fc800078e0a03 */
[----:B------:R-:W-:Y:S01]  /*0970*/  IMAD R7, R7, R14, RZ ;  /* 0x0000000e07077224 */ /* 0x000fe200078e02ff */
[----:B-1----:R-:W-:-:S04]  /*0980*/  IABS R4, R60 ;  /* 0x0000003c00047213 */ /* 0x002fc80000000000 */
[----:B------:R-:W-:-:S06]  /*0990*/  IMAD.HI.U32 R3, R3, R7, R2 ;  /* 0x0000000703037227 */ /* 0x000fcc00078e0002 */
[----:B------:R-:W-:-:S04]  /*09a0*/  IMAD.HI.U32 R6, R3, R4, RZ ;  /* 0x0000000403067227 */ /* 0x000fc800078e00ff */
[----:B------:R-:W-:-:S04]  /*09b0*/  IMAD.MOV R3, RZ, RZ, -R6 ;  /* 0x000000ffff037224 */ /* 0x000fc800078e0a06 */
        /* <DEDUP_REMOVED lines=9> */
[----:B0-----:R-:W-:-:S04]  /*0a50*/  IMAD R2, R27, R4, RZ ;  /* 0x000000041b027224 */ /* 0x001fc800078e02ff */
[----:B------:R-:W-:Y:S02]  /*0a60*/  IMAD R15, R0, R5, R2 ;  /* 0x00000005000f7224 */ /* 0x000fe400078e0202 */
[----:B------:R-:W-:Y:S01]  /*0a70*/  @P1 IADD3 R6, R6, 0x1, RZ ;  /* 0x0000000106061810 */ /* 0x000fe20007ffe0ff */
[----:B------:R-:W-:-:S04]  /*0a80*/  IMAD R5, R27, UR4, RZ ;  /* 0x000000041b057c24 */ /* 0x000fc8000f8e02ff */
[----:B------:R-:W-:Y:S02]  /*0a90*/  IMAD.MOV.U32 R9, RZ, RZ, R6 ;  /* 0x000000ffff097224 */ /* 0x000fe400078e0006 */
        /* <DEDUP_REMOVED lines=13> */
[----:B------:R-:W-:Y:S02]  /*0b70*/  IMAD R8, R15, R50, RZ ;  /* 0x000000320f087224 */ /* 0x000fe400078e02ff */
[----:B------:R-:W-:Y:S02]  /*0b80*/  IMAD.MOV.U32 R168, RZ, RZ, RZ ;  /* 0x000000ffffa87224 */ /* 0x000fe400078e00ff */
[C---:B------:R-:W-:Y:S02]  /*0b90*/  IMAD.WIDE.U32 R6, R9.reuse, R48, R6 ;  /* 0x0000003009067225 */ /* 0x040fe400078e0006 */
[----:B------:R-:W0:Y:S02]  /*0ba0*/  LDC R48, c[0x0][0x23c] ;  /* 0x00008f00ff307b82 */ /* 0x000e240000000800 */
[C---:B------:R-:W-:Y:S02]  /*0bb0*/  IMAD R49, R9.reuse, R49, R12 ;  /* 0x0000003109317224 */ /* 0x040fe400078e020c */
[----:B------:R-:W-:-:S04]  /*0bc0*/  IMAD.WIDE.U32 R4, R9, R50, R2 ;  /* 0x0000003209047225 */ /* 0x000fc800078e0002 */
[----:B------:R-:W-:Y:S02]  /*0bd0*/  IMAD R51, R9, R51, R8 ;  /* 0x0000003309337224 */ /* 0x000fe400078e0208 */
[----:B------:R-:W-:Y:S01]  /*0be0*/  IMAD.MOV.U32 R167, RZ, RZ, RZ ;  /* 0x000000ffffa77224 */ /* 0x000fe200078e00ff */
[----:B------:R-:W1:Y:S01]  /*0bf0*/  @P1 LDC R168, c[0x0][0x388] ;  /* 0x0000e200ffa81b82 */ /* 0x000e620000000800 */
[----:B------:R-:W-:Y:S01]  /*0c00*/  LEA R50, P3, R6, R24, 0x1 ;  /* 0x0000001806327211 */ /* 0x000fe200078608ff */
[----:B------:R-:W-:Y:S01]  /*0c10*/  IMAD.IADD R51, R5, 0x1, R51 ;  /* 0x0000000105337824 */ /* 0x000fe200078e0233 */
[----:B------:R-:W-:Y:S02]  /*0c20*/  IADD3 R49, R7, R49, RZ ;  /* 0x0000003107317210 */ /* 0x000fe40007ffe0ff */
[----:B------:R-:W-:Y:S01]  /*0c30*/  LEA R52, P2, R4, R18, 0x1 ;  /* 0x0000001204347211 */ /* 0x000fe200078408ff */
[----:B------:R-:W-:Y:S01]  /*0c40*/  IMAD R17, R27, UR4, RZ ;  /* 0x000000041b117c24 */ /* 0x000fe2000f8e02ff */
[----:B------:R-:W-:Y:S01]  /*0c50*/  LEA.HI.X R49, R6, R25, R49, 0x1, P3 ;  /* 0x0000001906317211 */ /* 0x000fe200018f0c31 */
[----:B------:R-:W2:Y:S01]  /*0c60*/  @P1 LDC R167, c[0x0][0x38c] ;  /* 0x0000e300ffa71b82 */ /* 0x000ea20000000800 */
[----:B------:R-:W-:-:S02]  /*0c70*/  LEA.HI.X R51, R4, R19, R51, 0x1, P2 ;  /* 0x0000001304337211 */ /* 0x000fc400010f0c33 */
[----:B------:R-:W-:Y:S02]  /*0c80*/  ISETP.NE.U32.AND P3, PT, R28, RZ, PT ;  /* 0x000000ff1c00720c */ /* 0x000fe40003f65070 */
[----:B---3--:R-:W-:Y:S01]  /*0c90*/  ISETP.NE.U32.AND P2, PT, R32, RZ, PT ;  /* 0x000000ff2000720c */ /* 0x008fe20003f45070 */
[C---:B------:R-:W-:Y:S01]  /*0ca0*/  IMAD.WIDE.U32 R2, R0.reuse, UR4, RZ ;  /* 0x0000000400027c25 */ /* 0x040fe2000f8e00ff */
[----:B------:R-:W-:Y:S01]  /*0cb0*/  ISETP.NE.AND.EX P3, PT, R29, RZ, PT, P3 ;  /* 0x000000ff1d00720c */ /* 0x000fe20003f65330 */
[----:B------:R-:W3:Y:S02]  /*0cc0*/  LDC.64 R24, c[0x0][0x328] ;  /* 0x0000ca00ff187b82 */ /* 0x000ee40000000a00 */
[----:B------:R-:W-:Y:S01]  /*0cd0*/  IMAD R17, R0, UR5, R17 ;  /* 0x0000000500117c24 */ /* 0x000fe2000f8e0211 */
[----:B------:R-:W-:Y:S01]  /*0ce0*/  ULDC.64 UR4, c[0x0][0x298] ;  /* 0x0000a60000047ab9 */ /* 0x000fe20000000a00 */
[----:B------:R-:W-:Y:S01]  /*0cf0*/  ISETP.NE.AND.EX P2, PT, R33, RZ, PT, P2 ;  /* 0x000000ff2100720c */ /* 0x000fe20003f45320 */
[----:B------:R-:W-:Y:S01]  /*0d00*/  IMAD R7, R59, UR4, RZ ;  /* 0x000000043b077c24 */ /* 0x000fe2000f8e02ff */
[----:B------:R-:W-:Y:S01]  /*0d10*/  HFMA2.MMA R19, -RZ, RZ, 0, 0 ;  /* 0x00000000ff137435 */ /* 0x000fe200000001ff */
[----:B------:R-:W-:-:S02]  /*0d20*/  IMAD.IADD R3, R3, 0x1, R17 ;  /* 0x0000000103037824 */ /* 0x000fc400078e0211 */
        /* <DEDUP_REMOVED lines=12> */
[----:B-1----:R-:W-:Y:S01]  /*0df0*/  ISETP.NE.U32.AND P3, PT, R168, RZ, PT ;  /* 0x000000ffa800720c */ /* 0x002fe20003f65070 */
[----:B------:R-:W-:Y:S01]  /*0e00*/  IMAD R9, R0, UR9, R9 ;  /* 0x0000000900097c24 */ /* 0x000fe2000f8e0209 */
[----:B------:R-:W-:Y:S01]  /*0e10*/  PLOP3.LUT P4, PT, PT, PT, PT, 0x8, 0x0 ;  /* 0x000000000000781c */ /* 0x000fe20003f8e170 */
[----:B------:R-:W-:Y:S01]  /*0e20*/  IMAD R3, R59, UR4, RZ ;  /* 0x000000043b037c24 */ /* 0x000fe2000f8e02ff */
[----:B------:R-:W-:Y:S02]  /*0e30*/  @P2 ISETP.NE.AND.EX P4, PT, R33, RZ, PT, P6 ;  /* 0x000000ff2100220c */ /* 0x000fe40003f85360 */
[----:B--2---:R-:W-:Y:S01]  /*0e40*/  ISETP.NE.AND.EX P3, PT, R167, RZ, PT, P3 ;  /* 0x000000ffa700720c */ /* 0x004fe20003f65330 */
[----:B------:R-:W-:Y:S02]  /*0e50*/  IMAD.IADD R5, R5, 0x1, R9 ;  /* 0x0000000105057824 */ /* 0x000fe400078e0209 */
[----:B------:R-:W-:-:S02]  /*0e60*/  IMAD.MOV.U32 R7, RZ, RZ, RZ ;  /* 0x000000ffff077224 */ /* 0x000fc400078e00ff */
[----:B------:R-:W-:Y:S02]  /*0e70*/  IMAD.MOV.U32 R15, RZ, RZ, RZ ;  /* 0x000000ffff0f7224 */ /* 0x000fe400078e00ff */
[C---:B------:R-:W-:Y:S02]  /*0e80*/  IMAD R61, R60.reuse, UR5, R3 ;  /* 0x000000053c3d7c24 */ /* 0x040fe4000f8e0203 */
[----:B------:R-:W-:Y:S01]  /*0e90*/  IMAD.WIDE.U32 R2, R60, UR4, R4 ;  /* 0x000000043c027c25 */ /* 0x000fe2000f8e0004 */
[----:B------:R-:W1:Y:S03]  /*0ea0*/  @P2 LDC R7, c[0x0][0x390] ;  /* 0x0000e400ff072b82 */ /* 0x000e660000000800 */
[----:B------:R-:W-:-:S05]  /*0eb0*/  IMAD.IADD R61, R3, 0x1, R61 ;  /* 0x00000001033d7824 */ /* 0x000fca00078e023d */
[----:B------:R-:W2:Y:S01]  /*0ec0*/  @P2 LDC R15, c[0x0][0x394] ;  /* 0x0000e500ff0f2b82 */ /* 0x000ea20000000800 */
[C---:B---3--:R-:W-:Y:S01]  /*0ed0*/  LEA R62, P2, R2.reuse, R24, 0x1 ;  /* 0x00000018023e7211 */ /* 0x048fe200078408ff */
[----:B------:R-:W-:Y:S01]  /*0ee0*/  IMAD.MOV.U32 R8, RZ, RZ, RZ ;  /* 0x000000ffff087224 */ /* 0x000fe200078e00ff */
[----:B------:R-:W-:Y:S01]  /*0ef0*/  @P1 MOV R8, R168 ;  /* 0x000000a800081202 */ /* 0x000fe20000000f00 */
[----:B------:R-:W-:Y:S01]  /*0f00*/  IMAD.MOV.U32 R9, RZ, RZ, RZ ;  /* 0x000000ffff097224 */ /* 0x000fe200078e00ff */
[----:B------:R-:W-:Y:S01]  /*0f10*/  LEA.HI.X R61, R2, R25, R61, 0x1, P2 ;  /* 0x00000019023d7211 */ /* 0x000fe200010f0c3d */
[----:B------:R-:W-:Y:S01]  /*0f20*/  @P1 IMAD.MOV.U32 R9, RZ, RZ, R167 ;  /* 0x000000ffff091224 */ /* 0x000fe200078e00a7 */
[----:B0-----:R-:W-:Y:S02]  /*0f30*/  SEL R48, R48, 0x800, P5 ;  /* 0x0000080030307807 */ /* 0x001fe40002800000 */
[----:B----4-:R-:W-:Y:S01]  /*0f40*/  @!P0 SHF.R.S32.HI R23, RZ, 0x1f, R21 ;  /* 0x0000001fff178819 */ /* 0x010fe20000011415 */
[----:B-12---:R-:W-:Y:S06]  /*0f50*/  @P4 BRA P3, `(.L_x_5687) ;  /* 0x0000000000784947 */ /* 0x006fec0001800000 */
        /* <DEDUP_REMOVED lines=30> */
.L_x_5687:
        /* <DEDUP_REMOVED lines=18> */
.L_x_5688:
[----:B------:R-:W-:-:S13]  /*1260*/  ISETP.GE.AND P0, PT, R45, 0x1, PT ;  /* 0x000000012d00780c */ /* 0x000fda0003f06270 */
[----:B------:R-:W-:Y:S05]  /*1270*/  @!P0 EXIT ;  /* 0x000000000000894d */ /* 0x000fea0003800000 */
[----:B------:R-:W0:Y:S01]  /*1280*/  S2R R44, SR_LANEID ;  /* 0x00000000002c7919 */ /* 0x000e220000000000 */
[----:B------:R-:W-:Y:S01]  /*1290*/  ULDC.64 UR4, c[0x0][0x2e0] ;  /* 0x0000b80000047ab9 */ /* 0x000fe20000000a00 */
[----:B------:R-:W-:Y:S01]  /*12a0*/  IMAD.MOV.U32 R2, RZ, RZ, R58 ;  /* 0x000000ffff027224 */ /* 0x000fe200078e003a */
[C---:B------:R-:W-:Y:S01]  /*12b0*/  LEA R6, P0, R0.reuse, R17, 0x2 ;  /* 0x0000001100067211 */ /* 0x040fe200078010ff */
[----:B------:R-:W-:Y:S01]  /*12c0*/  IMAD R12, R23, UR4, RZ ;  /* 0x00000004170c7c24 */ /* 0x000fe2000f8e02ff */
[----:B------:R-:W-:Y:S01]  /*12d0*/  HFMA2.MMA R42, -RZ, RZ, 0, 0 ;  /* 0x00000000ff2a7435 */ /* 0x000fe200000001ff */
[----:B------:R-:W-:Y:S01]  /*12e0*/  IMAD.MOV.U32 R3, RZ, RZ, R57 ;  /* 0x000000ffff037224 */ /* 0x000fe200078e0039 */
[----:B------:R-:W-:Y:S01]  /*12f0*/  LEA.HI.X R7, R0, R19, R27, 0x2, P0 ;  /* 0x0000001300077211 */ /* 0x000fe200000f141b */
[C---:B------:R-:W-:Y:S02]  /*1300*/  IMAD R43, R21.reuse, UR5, R12 ;  /* 0x00000005152b7c24 */ /* 0x040fe4000f8e020c */
[----:B------:R-:W-:-:S04]  /*1310*/  IMAD.WIDE.U32 R4, R21, UR4, R2 ;  /* 0x0000000415047c25 */ /* 0x000fc8000f8e0002 */
[----:B------:R-:W-:Y:S02]  /*1320*/  IMAD.MOV.U32 R40, RZ, RZ, RZ ;  /* 0x000000ffff287224 */ /* 0x000fe400078e00ff */
[----:B------:R-:W-:-:S07]  /*1330*/  IMAD.IADD R43, R5, 0x1, R43 ;  /* 0x00000001052b7824 */ /* 0x000fce00078e022b */
.L_x_5734:
        /* <DEDUP_REMOVED lines=94> */
[C---:B0-----:R-:W-:Y:S01]  /*1920*/  VIADD R27, R44.reuse, 0x20 ;  /* 0x000000202c1b7836 */ /* 0x041fe20000000000 */
[C---:B------:R-:W-:Y:S01]  /*1930*/  IADD3 R33, R44.reuse, 0x80, RZ ;  /* 0x000000802c217810 */ /* 0x040fe20007ffe0ff */
[----:B------:R-:W-:-:S02]  /*1940*/  VIADD R29, R44, 0x40 ;  /* 0x000000402c1d7836 */ /* 0x000fc40000000000 */
[C---:B-1----:R-:W-:Y:S02]  /*1950*/  VIADD R15, R44.reuse, 0xa0 ;  /* 0x000000a02c0f7836 */ /* 0x042fe40000000000 */
[----:B------:R-:W-:-:S03]  /*1960*/  VIADD R31, R44, 0x60 ;  /* 0x000000602c1f7836 */ /* 0x000fc60000000000 */
[-C--:B------:R-:W-:Y:S02]  /*1970*/  LEA.HI.SX32 R15, R15, R44.reuse, 0x1b ;  /* 0x0000002c0f0f7211 */ /* 0x080fe400078fdaff */
[CC--:B------:R-:W-:Y:S02]  /*1980*/  LEA.HI.SX32 R39, R44.reuse, R44.reuse, 0x1b ;  /* 0x0000002c2c277211 */ /* 0x0c0fe400078fdaff */
[-C--:B------:R-:W-:Y:S01]  /*1990*/  LEA.HI.SX32 R33, R33, R44.reuse, 0x1b ;  /* 0x0000002c21217211 */ /* 0x080fe200078fdaff */
[----:B------:R-:W-:Y:S01]  /*19a0*/  ULEA UR4, UR5, UR4, 0x18 ;  /* 0x0000000405047291 */ /* 0x000fe2000f8ec03f */
[-C--:B------:R-:W-:Y:S02]  /*19b0*/  LEA.HI.SX32 R27, R27, R44.reuse, 0x1b ;  /* 0x0000002c1b1b7211 */ /* 0x080fe400078fdaff */
[----:B------:R-:W-:Y:S01]  /*19c0*/  LEA.HI.SX32 R29, R29, R44, 0x1b ;  /* 0x0000002c1d1d7211 */ /* 0x000fe200078fdaff */
[C---:B------:R-:W-:Y:S01]  /*19d0*/  VIADD R69, R44.reuse, 0x1e0 ;  /* 0x000001e02c457836 */ /* 0x040fe20000000000 */
[----:B------:R-:W-:Y:S01]  /*19e0*/  P2R R164, PR, RZ, 0x40 ;  /* 0x00000040ffa47803 */ /* 0x000fe20000000000 */
[----:B------:R-:W-:Y:S01]  /*19f0*/  ULDC.U8 UR5, c[0x0][0x238] ;  /* 0x00008e0000057ab9 */ /* 0x000fe20000000000 */
[----:B------:R-:W-:Y:S01]  /*1a00*/  LEA R34, R15, UR4, 0x1 ;  /* 0x000000040f227c11 */ /* 0x000fe2000f8e08ff */
[----:B------:R-:W-:Y:S01]  /*1a10*/  VIADD R15, R44, 0xc0 ;  /* 0x000000c02c0f7836 */ /* 0x000fe20000000000 */
[----:B------:R-:W-:-:S02]  /*1a20*/  P2R R96, PR, RZ, 0x40 ;  /* 0x00000040ff607803 */ /* 0x000fc40000000000 */
[----:B------:R-:W-:Y:S02]  /*1a30*/  LEA.HI.SX32 R31, R31, R44, 0x1b ;  /* 0x0000002c1f1f7211 */ /* 0x000fe400078fdaff */
[----:B------:R-:W-:Y:S02]  /*1a40*/  ISETP.NE.AND P6, PT, R172, RZ, PT ;  /* 0x000000ffac00720c */ /* 0x000fe40003fc5270 */
[----:B------:R-:W-:Y:S02]  /*1a50*/  LEA R39, R39, UR4, 0x1 ;  /* 0x0000000427277c11 */ /* 0x000fe4000f8e08ff */
[----:B------:R-:W-:Y:S01]  /*1a60*/  LEA R35, R33, UR4, 0x1 ;  /* 0x0000000421237c11 */ /* 0x000fe2000f8e08ff */
[C---:B------:R-:W-:Y:S01]  /*1a70*/  VIADD R33, R44.reuse, 0x140 ;  /* 0x000001402c217836 */ /* 0x040fe20000000000 */
[----:B------:R-:W-:Y:S01]  /*1a80*/  LEA R38, R27, UR4, 0x1 ;  /* 0x000000041b267c11 */ /* 0x000fe2000f8e08ff */
[----:B------:R-:W-:Y:S01]  /*1a90*/  VIADD R27, R44, 0xe0 ;  /* 0x000000e02c1b7836 */ /* 0x000fe20000000000 */
[----:B------:R-:W-:-:S02]  /*1aa0*/  LEA R37, R29, UR4, 0x1 ;  /* 0x000000041d257c11 */ /* 0x000fc4000f8e08ff */
[----:B------:R-:W-:Y:S02]  /*1ab0*/  LEA R36, R31, UR4, 0x1 ;  /* 0x000000041f247c11 */ /* 0x000fe4000f8e08ff */
[-C--:B------:R-:W-:Y:S01]  /*1ac0*/  LEA.HI.SX32 R15, R15, R44.reuse, 0x1b ;  /* 0x0000002c0f0f7211 */ /* 0x080fe200078fdaff */
[C---:B------:R-:W-:Y:S01]  /*1ad0*/  VIADD R31, R44.reuse, 0x120 ;  /* 0x000001202c1f7836 */ /* 0x040fe20000000000 */
[----:B------:R-:W-:Y:S02]  /*1ae0*/  P2R R95, PR, RZ, 0x40 ;  /* 0x00000040ff5f7803 */ /* 0x000fe40000000000 */
[----:B------:R-:W-:Y:S02]  /*1af0*/  IADD3 R29, R44, 0x100, RZ ;  /* 0x000001002c1d7810 */ /* 0x000fe40007ffe0ff */
[----:B------:R-:W-:Y:S02]  /*1b00*/  ISETP.NE.AND P6, PT, R171, RZ, PT ;  /* 0x000000ffab00720c */ /* 0x000fe40003fc5270 */
[----:B------:R-:W-:-:S02]  /*1b10*/  LEA.HI.SX32 R27, R27, R44, 0x1b ;  /* 0x0000002c1b1b7211 */ /* 0x000fc400078fdaff */
[-C--:B------:R-:W-:Y:S02]  /*1b20*/  LEA.HI.SX32 R29, R29, R44.reuse, 0x1b ;  /* 0x0000002c1d1d7211 */ /* 0x080fe400078fdaff */
[----:B------:R-:W-:Y:S02]  /*1b30*/  P2R R94, PR, RZ, 0x40 ;  /* 0x00000040ff5e7803 */ /* 0x000fe40000000000 */
[----:B------:R-:W-:Y:S02]  /*1b40*/  ISETP.NE.AND P6, PT, R170, RZ, PT ;  /* 0x000000ffaa00720c */ /* 0x000fe40003fc5270 */
[----:B------:R-:W-:Y:S02]  /*1b50*/  LEA.HI.SX32 R30, R31, R44, 0x1b ;  /* 0x0000002c1f1e7211 */ /* 0x000fe400078fdaff */
[----:B------:R-:W-:Y:S02]  /*1b60*/  LEA R32, R27, UR4, 0x1 ;  /* 0x000000041b207c11 */ /* 0x000fe4000f8e08ff */
[----:B------:R-:W-:-:S02]  /*1b70*/  LEA R31, R29, UR4, 0x1 ;  /* 0x000000041d1f7c11 */ /* 0x000fc4000f8e08ff */
        /* <DEDUP_REMOVED lines=71> */
[----:B--2---:R-:W-:-:S02]  /*1ff0*/  MOV R63, R61 ;  /* 0x0000003d003f7202 */ /* 0x004fc40000000f00 */
        /* <DEDUP_REMOVED lines=74> */
[----:B-1----:R-:W-:-:S04]  /*24a0*/  IMAD.U32 R66, R65, 0x10000, RZ ;  /* 0x0001000041427824 */ /* 0x002fc800078e00ff */
[----:B------:R-:W-:-:S05]  /*24b0*/  FADD.FTZ R65, R66, R53 ;  /* 0x0000003542417221 */ /* 0x000fca0000010000 */
[----:B------:R-:W-:-:S04]  /*24c0*/  FSETP.GTU.FTZ.AND P5, PT, R65, 20, PT ;  /* 0x41a000004100780b */ /* 0x000fc80003fbc000 */
[----:B------:R-:W-:Y:S01]  /*24d0*/  ISETP.EQ.OR P5, PT, RZ, UR5, P5 ;  /* 0x00000005ff007c0c */ /* 0x000fe2000afa2670 */
[----:B--2---:R-:W-:-:S04]  /*24e0*/  IMAD.U32 R68, R68, 0x10000, RZ ;  /* 0x0001000044447824 */ /* 0x004fc800078e00ff */
        /* <DEDUP_REMOVED lines=33> */
.L_x_5690:
[----:B------:R-:W-:Y:S05]  /*2700*/  BSYNC B0 ;  /* 0x0000000000007941 */ /* 0x000fea0003800000 */
.L_x_5689:
        /* <DEDUP_REMOVED lines=37> */
.L_x_5692:
[----:B------:R-:W-:Y:S05]  /*2960*/  BSYNC B0 ;  /* 0x0000000000007941 */ /* 0x000fea0003800000 */
.L_x_5691:
[----:B------:R-:W-:Y:S01]  /*2970*/  FSETP.GTU.FTZ.AND P5, PT, R67, 20, PT ;  /* 0x41a000004300780b */ /* 0x000fe20003fbc000 */
[----:B0-----:R-:W-:Y:S01]  /*2980*/  IMAD.U32 R70, R70, 0x10000, RZ ;  /* 0x0001000046467824 */ /* 0x001fe200078e00ff */
[----:B------:R-:W-:Y:S02]  /*2990*/  BSSY B0, `(.L_x_5693) ;  /* 0x0000023000007945 */ /* 0x000fe40003800000 */
[----:B------:R-:W-:Y:S01]  /*29a0*/  ISETP.EQ.OR P5, PT, RZ, UR5, P5 ;  /* 0x00000005ff007c0c */ /* 0x000fe2000afa2670 */
[----:B------:R-:W-:-:S12]  /*29b0*/  FADD.FTZ R68, R70, R53 ;  /* 0x0000003546447221 */ /* 0x000fd80000010000 */
        /* <DEDUP_REMOVED lines=32> */
.L_x_5694:
[----:B------:R-:W-:Y:S05]  /*2bc0*/  BSYNC B0 ;  /* 0x0000000000007941 */ /* 0x000fea0003800000 */
.L_x_5693:
        /* <DEDUP_REMOVED lines=37> */
.L_x_5696:
[----:B------:R-:W-:Y:S05]  /*2e20*/  BSYNC B0 ;  /* 0x0000000000007941 */ /* 0x000fea0003800000 */
.L_x_5695:
        /* <DEDUP_REMOVED lines=37> */
.L_x_5698:
[----:B------:R-:W-:Y:S05]  /*3080*/  BSYNC B0 ;  /* 0x0000000000007941 */ /* 0x000fea0003800000 */
.L_x_5697:
        /* <DEDUP_REMOVED lines=37> */
.L_x_5700:
[----:B------:R-:W-:Y:S05]  /*32e0*/  BSYNC B0 ;  /* 0x0000000000007941 */ /* 0x000fea0003800000 */
.L_x_5699:
        /* <DEDUP_REMOVED lines=37> */
.L_x_5702:
[----:B------:R-:W-:Y:S05]  /*3540*/  BSYNC B0 ;  /* 0x0000000000007941 */ /* 0x000fea0003800000 */
.L_x_5701:
        /* <DEDUP_REMOVED lines=37> */
.L_x_5704:
[----:B------:R-:W-:Y:S05]  /*37a0*/  BSYNC B0 ;  /* 0x0000000000007941 */ /* 0x000fea0003800000 */
.L_x_5703:
        /* <DEDUP_REMOVED lines=37> */
.L_x_5706:
[----:B------:R-:W-:Y:S05]  /*3a00*/  BSYNC B0 ;  /* 0x0000000000007941 */ /* 0x000fea0003800000 */
.L_x_5705:
        /* <DEDUP_REMOVED lines=37> */
.L_x_5708:
[----:B------:R-:W-:Y:S05]  /*3c60*/  BSYNC B0 ;  /* 0x0000000000007941 */ /* 0x000fea0003800000 */
.L_x_5707:
        /* <DEDUP_REMOVED lines=39> */
.L_x_5710:
[----:B------:R-:W-:Y:S05]  /*3ee0*/  BSYNC B0 ;  /* 0x0000000000007941 */ /* 0x000fea0003800000 */
.L_x_5709:
[----:B------:R-:W-:Y:S01]  /*3ef0*/  FSETP.GTU.FTZ.AND P5, PT, R93, 20, PT ;  /* 0x41a000005d00780b */ /* 0x000fe20003fbc000 */
[----:B------:R-:W-:Y:S01]  /*3f00*/  IMAD.U32 R88, R61, 0x10000, RZ ;  /* 0x000100003d587824 */ /* 0x000fe200078e00ff */
        /* <DEDUP_REMOVED lines=39> */
.L_x_5712:
[----:B------:R-:W-:Y:S05]  /*4180*/  BSYNC B0 ;  /* 0x0000000000007941 */ /* 0x000fea0003800000 */
.L_x_5711:
[----:B------:R-:W-:Y:S01]  /*4190*/  FSETP.GTU.FTZ.AND P5, PT, R95, 20, PT ;  /* 0x41a000005f00780b */ /* 0x000fe20003fbc000 */
[----:B------:R-:W-:Y:S01]  /*41a0*/  IMAD.U32 R84, R84, 0x10000, RZ ;  /* 0x0001000054547824 */ /* 0x000fe200078e00ff */
[----:B------:R-:W-:Y:S01]  /*41b0*/  BSSY B0, `(.L_x_5713) ;  /* 0x0000028000007945 */ /* 0x000fe20003800000 */
[----:B------:R-:W-:Y:S01]  /*41c0*/  SHF.L.U32 R105, R81, 0x10, RZ ;  /* 0x0000001051697819 */ /* 0x000fe200000006ff */
[----:B------:R-:W-:Y:S01]  /*41d0*/  IMAD.U32 R107, R80, 0x10000, RZ ;  /* 0x00010000506b7824 */ /* 0x000fe200078e00ff */
[----:B------:R-:W-:Y:S01]  /*41e0*/  ISETP.EQ.OR P5, PT, RZ, UR5, P5 ;  /* 0x00000005ff007c0c */ /* 0x000fe2000afa2670 */
[----:B------:R-:W-:Y:S01]  /*41f0*/  IMAD.U32 R109, R78, 0x10000, RZ ;  /* 0x000100004e6d7824 */ /* 0x000fe200078e00ff */
[----:B------:R-:W-:Y:S01]  /*4200*/  SHF.L.U32 R104, R79, 0x10, RZ ;  /* 0x000000104f687819 */ /* 0x000fe200000006ff */
[----:B------:R-:W-:Y:S02]  /*4210*/  IMAD.U32 R103, R77, 0x10000, RZ ;  /* 0x000100004d677824 */ /* 0x000fe400078e00ff */
[----:B------:R-:W-:-:S08]  /*4220*/  FADD.FTZ R96, R84, R53 ;  /* 0x0000003554607221 */ /* 0x000fd00000010000 */
        /* <DEDUP_REMOVED lines=32> */
.L_x_5714:
[----:B------:R-:W-:Y:S05]  /*4430*/  BSYNC B0 ;  /* 0x0000000000007941 */ /* 0x000fea0003800000 */
.L_x_5713:
        /* <DEDUP_REMOVED lines=42> */
.L_x_5716:
[----:B------:R-:W-:Y:S05]  /*46e0*/  BSYNC B0 ;  /* 0x0000000000007941 */ /* 0x000fea0003800000 */
.L_x_5715:
        /* <DEDUP_REMOVED lines=42> */
.L_x_5718:
[----:B------:R-:W-:Y:S05]  /*4990*/  BSYNC B0 ;  /* 0x0000000000007941 */ /* 0x000fea0003800000 */
.L_x_5717:
        /* <DEDUP_REMOVED lines=42> */
.L_x_5720:
[----:B------:R-:W-:Y:S05]  /*4c40*/  BSYNC B0 ;  /* 0x0000000000007941 */ /* 0x000fea0003800000 */
.L_x_5719:
        /* <DEDUP_REMOVED lines=44> */
.L_x_5729:
        /* <DEDUP_REMOVED lines=32> */
[----:B------:R-:W-:Y:S01]  /*5110*/  PRMT R123, RZ, 0x7610, R123 ;  /* 0x00007610ff7b7816 */ /* 0x000fe2000000007b */
[----:B------:R-:W-:Y:S01]  /*5120*/  IMAD.IADD R23, R119, 0x1, R23 ;  /* 0x0000000177177824 */ /* 0x000fe200078e0217 */
[----:B------:R-:W-:-:S02]  /*5130*/  PRMT R119, RZ, 0x7610, R119 ;  /* 0x00007610ff777816 */ /* 0x000fc40000000077 */
[----:B------:R-:W-:Y:S02]  /*5140*/  P2R R138, PR, RZ, 0x4 ;  /* 0x00000004ff8a7803 */ /* 0x000fe40000000000 */
[----:B------:R-:W-:Y:S02]  /*5150*/  LEA.HI.X R23, R118, R13, R23, 0x2, P5 ;  /* 0x0000000d76177211 */ /* 0x000fe400028f1417 */
[----:B------:R-:W-:Y:S01]  /*5160*/  PRMT R118, RZ, 0x7610, R118 ;  /* 0x00007610ff767816 */ /* 0x000fe20000000076 */
[----:B------:R-:W2:Y:S01]  /*5170*/  @!P3 LDG.E.U16 R119, desc[UR6][R20.64+0x40] ;  /* 0x000040061477b981 */ /* 0x000ea2000c1e1500 */
[----:B------:R-:W-:Y:S02]  /*5180*/  ISETP.NE.AND P3, PT, R130, RZ, PT ;  /* 0x000000ff8200720c */ /* 0x000fe40003f65270 */
[----:B------:R-:W-:Y:S01]  /*5190*/  ISETP.NE.AND P2, PT, R170, RZ, PT ;  /* 0x000000ffaa00720c */ /* 0x000fe20003f45270 */
[----:B------:R-:W3:Y:S01]  /*51a0*/  LDG.E R22, desc[UR6][R22.64] ;  /* 0x0000000616167981 */ /* 0x000ee2000c1e1900 */
[----:B------:R-:W-:-:S02]  /*51b0*/  P2R R139, PR, RZ, 0x2 ;  /* 0x00000002ff8b7803 */ /* 0x000fc40000000000 */
[----:B------:R-:W-:Y:S02]  /*51c0*/  ISETP.NE.AND P1, PT, R171, RZ, PT ;  /* 0x000000ffab00720c */ /* 0x000fe40003f25270 */
[----:B------:R-:W-:Y:S02]  /*51d0*/  P2R R140, PR, RZ, 0x1 ;  /* 0x00000001ff8c7803 */ /* 0x000fe40000000000 */
[----:B------:R-:W-:Y:S02]  /*51e0*/  ISETP.NE.AND P0, PT, R172, RZ, PT ;  /* 0x000000ffac00720c */ /* 0x000fe40003f05270 */
[----:B------:R-:W-:Y:S01]  /*51f0*/  PRMT R120, RZ, 0x7610, R120 ;  /* 0x00007610ff787816 */ /* 0x000fe20000000078 */
[----:B------:R-:W4:Y:S01]  /*5200*/  @!P3 LDG.E.U16 R116, desc[UR6][R20.64+0x80] ;  /* 0x000080061474b981 */ /* 0x000f22000c1e1500 */
[----:B------:R-:W-:Y:S02]  /*5210*/  ISETP.NE.AND P3, PT, R132, RZ, PT ;  /* 0x000000ff8400720c */ /* 0x000fe40003f65270 */
[----:B------:R-:W-:-:S02]  /*5220*/  PRMT R125, RZ, 0x7610, R125 ;  /* 0x00007610ff7d7816 */ /* 0x000fc4000000007d */
        /* <DEDUP_REMOVED lines=52> */
[----:B---3--:R-:W-:Y:S01]  /*5570*/  SHF.L.U32 R28, R92, 0x4, RZ ;  /* 0x000000045c1c7819 */ /* 0x008fe200000006ff */
[----:B----4-:R-:W-:-:S04]  /*5580*/  IMAD.U32 R20, R20, 0x10000, RZ ;  /* 0x0001000014147824 */ /* 0x010fc800078e00ff */
        /* <DEDUP_REMOVED lines=34> */
[----:B------:R-:W-:-:S04]  /*57b0*/  IADD3 R22, R28, 0x3, RZ ;  /* 0x000000031c167810 */ /* 0x000fc80007ffe0ff */
        /* <DEDUP_REMOVED lines=91> */
[----:B--2---:R-:W-:Y:S01]  /*5d70*/  FSEL R142, R23, 1, !P5 ;  /* 0x3f800000178e7808 */ /* 0x004fe20006800000 */
[----:B0-----:R-:W-:Y:S02]  /*5d80*/  IMAD.U32 R21, R20, 0x10000, RZ ;  /* 0x0001000014157824 */ /* 0x001fe400078e00ff */
        /* <DEDUP_REMOVED lines=19> */
[----:B------:R-:W-:Y:S02]  /*5ec0*/  ISETP.NE.AND P6, PT, R177, RZ, PT ;  /* 0x000000ffb100720c */ /* 0x000fe40003fc5270 */
[----:B0-----:R-:W-:Y:S01]  /*5ed0*/  SHF.L.U32 R21, R20, 0x10, RZ ;  /* 0x0000001014157819 */ /* 0x001fe200000006ff */
[----:B------:R-:W-:Y:S01]  /*5ee0*/  VIADD R20, R28, 0xe ;  /* 0x0000000e1c147836 */ /* 0x000fe20000000000 */
[----:B------:R-:W-:-:S02]  /*5ef0*/  P2R R157, PR, RZ, 0x40 ;  /* 0x00000040ff9d7803 */ /* 0x000fc40000000000 */
[----:B------:R-:W-:Y:S01]  /*5f00*/  ISETP.NE.AND P6, PT, R178, RZ, PT ;  /* 0x000000ffb200720c */ /* 0x000fe20003fc5270 */
[----:B------:R-:W-:Y:S01]  /*5f10*/  FMUL.FTZ R21, R94, R21 ;  /* 0x000000155e157220 */ /* 0x000fe20000410000 */
        /* <DEDUP_REMOVED lines=49> */
[----:B------:R-:W-:Y:S01]  /*6230*/  VIADD R29, R44, 0x20 ;  /* 0x000000202c1d7836 */ /* 0x000fe20000000000 */
[----:B------:R-:W-:-:S04]  /*6240*/  UMOV UR4, 0x400 ;  /* 0x0000040000047882 */ /* 0x000fc80000000000 */
[-C--:B------:R-:W-:Y:S01]  /*6250*/  LEA.HI.SX32 R29, R29, R44.reuse, 0x1b ;  /* 0x0000002c1d1d7211 */ /* 0x080fe200078fdaff */
[C---:B------:R-:W-:Y:S01]  /*6260*/  VIADD R33, R44.reuse, 0x60 ;  /* 0x000000602c217836 */ /* 0x040fe20000000000 */
[CC--:B------:R-:W-:Y:S01]  /*6270*/  LEA.HI.SX32 R39, R44.reuse, R44.reuse, 0x1b ;  /* 0x0000002c2c277211 */ /* 0x0c0fe200078fdaff */
[C---:B------:R-:W-:Y:S01]  /*6280*/  VIADD R31, R44.reuse, 0x80 ;  /* 0x000000802c1f7836 */ /* 0x040fe20000000000 */
[C---:B------:R-:W-:Y:S01]  /*6290*/  IADD3 R35, R44.reuse, 0x40, RZ ;  /* 0x000000402c237810 */ /* 0x040fe20007ffe0ff */
[----:B0-----:R-:W-:Y:S01]  /*62a0*/  VIADD R19, R44, 0xc0 ;  /* 0x000000c02c137836 */ /* 0x001fe20000000000 */
[-C--:B------:R-:W-:Y:S01]  /*62b0*/  LEA.HI.SX32 R33, R33, R44.reuse, 0x1b ;  /* 0x0000002c21217211 */ /* 0x080fe200078fdaff */
[----:B-1----:R-:W-:Y:S01]  /*62c0*/  ULEA UR4, UR5, UR4, 0x18 ;  /* 0x0000000405047291 */ /* 0x002fe2000f8ec03f */
[----:B------:R-:W-:-:S05]  /*62d0*/  LEA.HI.SX32 R35, R35, R44, 0x1b ;  /* 0x0000002c23237211 */ /* 0x000fca00078fdaff */
[----:B------:R-:W-:Y:S02]  /*62e0*/  LEA R38, R29, UR4, 0x1 ;  /* 0x000000041d267c11 */ /* 0x000fe4000f8e08ff */
[----:B------:R-:W-:Y:S02]  /*62f0*/  IADD3 R29, R44, 0xa0, RZ ;  /* 0x000000a02c1d7810 */ /* 0x000fe40007ffe0ff */
[----:B------:R-:W-:Y:S02]  /*6300*/  LEA R39, R39, UR4, 0x1 ;  /* 0x0000000427277c11 */ /* 0x000fe4000f8e08ff */
[-C--:B------:R-:W-:Y:S02]  /*6310*/  LEA.HI.SX32 R29, R29, R44.reuse, 0x1b ;  /* 0x0000002c1d1d7211 */ /* 0x080fe400078fdaff */
[-C--:B------:R-:W-:Y:S02]  /*6320*/  LEA.HI.SX32 R31, R31, R44.reuse, 0x1b ;  /* 0x0000002c1f1f7211 */ /* 0x080fe400078fdaff */
[----:B------:R-:W-:-:S02]  /*6330*/  LEA.HI.SX32 R19, R19, R44, 0x1b ;  /* 0x0000002c13137211 */ /* 0x000fc400078fdaff */
[----:B------:R-:W-:Y:S02]  /*6340*/  LEA R37, R35, UR4, 0x1 ;  /* 0x0000000423257c11 */ /* 0x000fe4000f8e08ff */
[----:B------:R-:W-:Y:S01]  /*6350*/  LEA R34, R29, UR4, 0x1 ;  /* 0x000000041d227c11 */ /* 0x000fe2000f8e08ff */
[C---:B------:R-:W-:Y:S01]  /*6360*/  VIADD R29, R44.reuse, 0x120 ;  /* 0x000001202c1d7836 */ /* 0x040fe20000000000 */
[----:B------:R-:W-:Y:S01]  /*6370*/  LEA R36, R33, UR4, 0x1 ;  /* 0x0000000421247c11 */ /* 0x000fe2000f8e08ff */
[C---:B------:R-:W-:Y:S01]  /*6380*/  VIADD R159, R44.reuse, 0xe0 ;  /* 0x000000e02c9f7836 */ /* 0x040fe20000000000 */
[----:B------:R-:W-:Y:S02]  /*6390*/  LEA R35, R31, UR4, 0x1 ;  /* 0x000000041f237c11 */ /* 0x000fe4000f8e08ff */
[----:B------:R-:W-:Y:S02]  /*63a0*/  LEA R33, R19, UR4, 0x1 ;  /* 0x0000000413217c11 */ /* 0x000fe4000f8e08ff */
[----:B------:R-:W-:-:S02]  /*63b0*/  IADD3 R19, R44, 0x160, RZ ;  /* 0x000001602c137810 */ /* 0x000fc40007ffe0ff */
[----:B------:R-:W-:Y:S02]  /*63c0*/  IADD3 R31, R44, 0x100, RZ ;  /* 0x000001002c1f7810 */ /* 0x000fe40007ffe0ff */
[-C--:B------:R-:W-:Y:S02]  /*63d0*/  LEA.HI.SX32 R29, R29, R44.reuse, 0x1b ;  /* 0x0000002c1d1d7211 */ /* 0x080fe400078fdaff */
[-C--:B------:R-:W-:Y:S02]  /*63e0*/  LEA.HI.SX32 R19, R19, R44.reuse, 0x1b ;  /* 0x0000002c13137211 */ /* 0x080fe400078fdaff */
[-C--:B------:R-:W-:Y:S02]  /*63f0*/  LEA.HI.SX32 R159, R159, R44.reuse, 0x1b ;  /* 0x0000002c9f9f7211 */ /* 0x080fe400078fdaff */
[----:B------:R-:W-:Y:S02]  /*6400*/  LEA.HI.SX32 R31, R31, R44, 0x1b ;  /* 0x0000002c1f1f7211 */ /* 0x000fe400078fdaff */
[----:B------:R-:W-:-:S02]  /*6410*/  LEA R30, R29, UR4, 0x1 ;  /* 0x000000041d1e7c11 */ /* 0x000fc4000f8e08ff */
[----:B------:R-:W-:Y:S01]  /*6420*/  LEA R28, R19, UR4, 0x1 ;  /* 0x00000004131c7c11 */ /* 0x000fe2000f8e08ff */
[----:B------:R-:W-:Y:S01]  /*6430*/  VIADD R19, R44, 0x1e0 ;  /* 0x000001e02c137836 */ /* 0x000fe20000000000 */
[----:B------:R-:W-:Y:S02]  /*6440*/  LEA R32, R159, UR4, 0x1 ;  /* 0x000000049f207c11 */ /* 0x000fe4000f8e08ff */
[----:B------:R-:W-:Y:S02]  /*6450*/  LEA R31, R31, UR4, 0x1 ;  /* 0x000000041f1f7c11 */ /* 0x000fe4000f8e08ff */
[----:B------:R-:W-:Y:S02]  /*6460*/  ISETP.NE.AND P5, PT, R42, RZ, PT ;  /* 0x000000ff2a00720c */ /* 0x000fe40003fa5270 */
[----:B------:R-:W-:-:S11]  /*6470*/  LEA.HI.SX32 R19, R19, R44, 0x1b ;  /* 0x0000002c13137211 */ /* 0x000fd600078fdaff */
[----:B------:R-:W-:Y:S01]  /*6480*/  @P5 LEA R18, R115, UR4, 0x3 ;  /* 0x0000000473125c11 */ /* 0x000fe2000f8e18ff */
[----:B--2---:R-:W-:Y:S04]  /*6490*/  STS.U16 [R39+0x420], R20 ;  /* 0x0004201427007388 */ /* 0x004fe80000000400 */
[----:B------:R0:W-:Y:S04]  /*64a0*/  STS.U16 [R38+0x460], R21 ;  /* 0x0004601526007388 */ /* 0x0001e80000000400 */
[----:B---3--:R-:W-:Y:S01]  /*64b0*/  STS.U16 [R37+0x4a0], R0 ;  /* 0x0004a00025007388 */ /* 0x008fe20000000400 */
[----:B0-----:R-:W-:-:S03]  /*64c0*/  VIADD R21, R44, 0x140 ;  /* 0x000001402c157836 */ /* 0x001fc60000000000 */
[----:B----4-:R0:W-:Y:S04]  /*64d0*/  STS.U16 [R36+0x4e0], R23 ;  /* 0x0004e01724007388 */ /* 0x0101e80000000400 */
[----:B-----5:R-:W-:Y:S01]  /*64e0*/  STS.U16 [R35+0x520], R22 ;  /* 0x0005201623007388 */ /* 0x020fe20000000400 */
[----:B------:R-:W-:-:S03]  /*64f0*/  LEA.HI.SX32 R21, R21, R44, 0x1b ;  /* 0x0000002c15157211 */ /* 0x000fc600078fdaff */
[----:B------:R1:W-:Y:S01]  /*6500*/  STS.U16 [R34+0x560], R25 ;  /* 0x0005601922007388 */ /* 0x0003e20000000400 */
[----:B------:R-:W-:Y:S01]  /*6510*/  LEA R29, R21, UR4, 0x1 ;  /* 0x00000004151d7c11 */ /* 0x000fe2000f8e08ff */
[C---:B0-----:R-:W-:Y:S01]  /*6520*/  VIADD R23, R44.reuse, 0x1a0 ;  /* 0x000001a02c177836 */ /* 0x041fe20000000000 */
[C---:B------:R-:W-:Y:S01]  /*6530*/  IADD3 R21, R44.reuse, 0x1c0, RZ ;  /* 0x000001c02c157810 */ /* 0x040fe20007ffe0ff */
[C---:B------:R-:W-:Y:S02]  /*6540*/  IMAD.SHL.U32 R0, R44.reuse, 0x10, RZ ;  /* 0x000000102c007824 */ /* 0x040fe400078e00ff */
[----:B-1----:R-:W-:Y:S01]  /*6550*/  VIADD R25, R44, 0x180 ;  /* 0x000001802c197836 */ /* 0x002fe20000000000 */
[-C--:B------:R-:W-:Y:S01]  /*6560*/  LEA.HI.SX32 R23, R23, R44.reuse, 0x1b ;  /* 0x0000002c17177211 */ /* 0x080fe200078fdaff */
[----:B------:R0:W-:Y:S01]  /*6570*/  STS.U16 [R33+0x5a0], R24 ;  /* 0x0005a01821007388 */ /* 0x0001e20000000400 */
[-C--:B------:R-:W-:Y:S02]  /*6580*/  LEA.HI.SX32 R21, R21, R44.reuse, 0x1b ;  /* 0x0000002c15157211 */ /* 0x080fe400078fdaff */
[----:B------:R-:W-:Y:S01]  /*6590*/  LEA.HI.SX32 R25, R25, R44, 0x1b ;  /* 0x0000002c19197211 */ /* 0x000fe200078fdaff */
[----:B------:R1:W-:Y:S01]  /*65a0*/  STS.U16 [R32+0x5e0], R27 ;  /* 0x0005e01b20007388 */ /* 0x0003e20000000400 */
[----:B------:R-:W-:-:S03]  /*65b0*/  LEA.HI.SX32 R0, R0, R0, 0x1b ;  /* 0x0000000000007211 */ /* 0x000fc600078fdaff */
        /* <DEDUP_REMOVED lines=31> */
[----:B0-----:R-:W-:Y:S01]  /*67b0*/  SHF.L.U32 R151, R151, 0x10, RZ ;  /* 0x0000001097977819 */ /* 0x001fe200000006ff */
[----:B-1----:R-:W-:Y:S01]  /*67c0*/  IMAD.U32 R148, R148, 0x10000, RZ ;  /* 0x0001000094947824 */ /* 0x002fe200078e00ff */
        /* <DEDUP_REMOVED lines=35> */
.L_x_5723:
        /* <DEDUP_REMOVED lines=9> */
.L_x_5722:
        /* <DEDUP_REMOVED lines=111> */
.L_x_5726:
        /* <DEDUP_REMOVED lines=32> */
.L_x_5727:
[----:B------:R0:W5:Y:S02]  /*7380*/  LDG.E R19, desc[UR6][R6.64] ;  /* 0x0000000606137981 */ /* 0x000164000c1e1900 */
.L_x_5728:
        /* <DEDUP_REMOVED lines=16> */
.L_x_5725:
[----:B------:R-:W-:Y:S05]  /*7490*/  BSYNC B0 ;  /* 0x0000000000007941 */ /* 0x000fea0003800000 */
.L_x_5724:
        /* <DEDUP_REMOVED lines=19> */
.L_x_5721:
[----:B------:R-:W-:Y:S01]  /*75d0*/  BAR.SYNC.DEFER_BLOCKING 0x0 ;  /* 0x0000000000007b1d */ /* 0x000fe20000010000 */
[----:B------:R-:W-:Y:S02]  /*75e0*/  F2FP.BF16.F32.PACK_AB R14, R77, R76 ;  /* 0x0000004c4d0e723e */ /* 0x000fe400000010ff */
[----:B------:R-:W-:Y:S02]  /*75f0*/  F2FP.BF16.F32.PACK_AB R16, R79, R78 ;  /* 0x0000004e4f10723e */ /* 0x000fe400000010ff */
[----:B------:R-:W-:-:S03]  /*7600*/  PRMT R17, R14, 0x7610, R17 ;  /* 0x000076100e117816 */ /* 0x000fc60000000011 */
[----:B------:R-:W3:Y:S01]  /*7610*/  S2UR UR10, SR_CTAID.X ;  /* 0x00000000000a79c3 */ /* 0x000ee20000002500 */
[----:B-1----:R-:W-:Y:S01]  /*7620*/  PRMT R18, R14, 0x7632, R18 ;  /* 0x000076320e127816 */ /* 0x002fe20000000012 */
[----:B------:R-:W-:Y:S01]  /*7630*/  BSSY B0, `(.L_x_5730) ;  /* 0x000004e000007945 */ /* 0x000fe20003800000 */
[----:B------:R-:W-:Y:S02]  /*7640*/  F2FP.BF16.F32.PACK_AB R14, R81, R80 ;  /* 0x00000050510e723e */ /* 0x000fe400000010ff */
[C---:B------:R-:W-:Y:S02]  /*7650*/  PRMT R19, R16.reuse, 0x7610, R19 ;  /* 0x0000761010137816 */ /* 0x040fe40000000013 */
[----:B--2---:R-:W-:Y:S02]  /*7660*/  PRMT R20, R16, 0x7632, R20 ;  /* 0x0000763210147816 */ /* 0x004fe40000000014 */
        /* <DEDUP_REMOVED lines=14> */
[----:B-1----:R-:W-:Y:S01]  /*7750*/  PRMT R18, R14, 0x7632, R18 ;  /* 0x000076320e127816 */ /* 0x002fe20000000012 */
[----:B------:R1:W-:Y:S01]  /*7760*/  STS.U16 [R0+0x6], R20 ;  /* 0x0000061400007388 */ /* 0x0003e20000000400 */
[----:B------:R-:W-:Y:S02]  /*7770*/  F2FP.BF16.F32.PACK_AB R14, R89, R88 ;  /* 0x00000058590e723e */ /* 0x000fe400000010ff */
[----:B--2---:R-:W-:Y:S01]  /*7780*/  F2FP.BF16.F32.PACK_AB R17, R87, R86 ;  /* 0x000000565711723e */ /* 0x004fe200000010ff */
[----:B------:R2:W-:Y:S01]  /*7790*/  STS.U16 [R0+0x8], R21 ;  /* 0x0000081500007388 */ /* 0x0005e20000000400 */
[----:B------:R-:W-:Y:S02]  /*77a0*/  SHF.R.S32.HI R96, RZ, 0x1f, R2 ;  /* 0x0000001fff607819 */ /* 0x000fe40000011402 */
[----:B---3--:R-:W-:Y:S01]  /*77b0*/  PRMT R19, R17, 0x7632, R19 ;  /* 0x0000763211137816 */ /* 0x008fe20000000013 */
[----:B------:R-:W-:Y:S01]  /*77c0*/  STS.U16 [R0+0xa], R22 ;  /* 0x00000a1600007388 */ /* 0x000fe20000000400 */
[----:B------:R-:W-:-:S02]  /*77d0*/  IADD3 R12, P5, R2, R40, RZ ;  /* 0x00000028020c7210 */ /* 0x000fc40007fbe0ff */
[----:B-1----:R-:W-:Y:S01]  /*77e0*/  PRMT R20, R14, 0x7632, R20 ;  /* 0x000076320e147816 */ /* 0x002fe20000000014 */
[----:B------:R-:W-:Y:S01]  /*77f0*/  STS.U16 [R0+0xc], R23 ;  /* 0x00000c1700007388 */ /* 0x000fe20000000400 */
[----:B--2---:R-:W-:Y:S01]  /*7800*/  PRMT R21, R16, 0x7632, R21 ;  /* 0x0000763210157816 */ /* 0x004fe20000000015 */
[----:B------:R-:W-:Y:S02]  /*7810*/  IMAD.X R13, R96, 0x1, R15, P5 ;  /* 0x00000001600d7824 */ /* 0x000fe400028e060f */
        /* <DEDUP_REMOVED lines=47> */
.L_x_5731:
[----:B------:R-:W-:Y:S05]  /*7b10*/  BSYNC B0 ;  /* 0x0000000000007941 */ /* 0x000fea0003800000 */
.L_x_5730:
        /* <DEDUP_REMOVED lines=26> */
[----:B------:R-:W-:Y:S01]  /*7cc0*/  P2R R100, PR, RZ, 0x8 ;  /* 0x00000008ff647803 */ /* 0x000fe20000000000 */
[----:B------:R-:W-:Y:S01]  /*7cd0*/  @!P4 IMAD.IADD R17, R21, 0x1, R17 ;  /* 0x000000011511c824 */ /* 0x000fe200078e0211 */
[----:B------:R-:W-:Y:S01]  /*7ce0*/  ISETP.NE.AND P3, PT, R177, RZ, PT ;  /* 0x000000ffb100720c */ /* 0x000fe20003f65270 */
[C---:B------:R-:W-:Y:S01]  /*7cf0*/  IMAD R23, R60.reuse, UR9, R23 ;  /* 0x000000093c177c24 */ /* 0x040fe2000f8e0217 */
        /* <DEDUP_REMOVED lines=18> */
[C---:B------:R-:W-:Y:S02]  /*7e20*/  LOP3.LUT R19, R2.reuse, 0xa0, RZ, 0xfc, !PT ;  /* 0x000000a002137812 */ /* 0x040fe400078efcff */
[----:B------:R-:W-:Y:S02]  /*7e30*/  IADD3 R17, R17, R21, RZ ;  /* 0x0000001511117210 */ /* 0x000fe40007ffe0ff */
        /* <DEDUP_REMOVED lines=117> */
[----:B-1----:R-:W-:-:S03]  /*8590*/  IMAD.U32 R95, R71, 0x10000, RZ ;  /* 0x00010000475f7824 */ /* 0x002fc600078e00ff */
[----:B------:R-:W1:Y:S01]  /*85a0*/  LDS.U16 R71, [R0+0xe] ;  /* 0x00000e0000477984 */ /* 0x000e620000000400 */
[----:B--2---:R-:W-:-:S03]  /*85b0*/  SHF.L.U32 R99, R73, 0x10, RZ ;  /* 0x0000001049637819 */ /* 0x004fc600000006ff */
[----:B------:R-:W2:Y:S01]  /*85c0*/  LDS.U16 R73, [R0+0x12] ;  /* 0x0000120000497984 */ /* 0x000ea20000000400 */
[----:B---3--:R-:W-:-:S03]  /*85d0*/  IMAD.U32 R103, R75, 0x10000, RZ ;  /* 0x000100004b677824 */ /* 0x008fc600078e00ff */
[----:B------:R-:W3:Y:S01]  /*85e0*/  LDS.U16 R75, [R0+0x18] ;  /* 0x00001800004b7984 */ /* 0x000ee20000000400 */
[----:B----4-:R-:W-:-:S03]  /*85f0*/  SHF.L.U32 R105, R92, 0x10, RZ ;  /* 0x000000105c697819 */ /* 0x010fc600000006ff */
[----:B------:R-:W4:Y:S01]  /*8600*/  LDS.U16 R92, [R0+0x1a] ;  /* 0x00001a00005c7984 */ /* 0x000f220000000400 */
[----:B-----5:R-:W-:-:S03]  /*8610*/  IMAD.U32 R97, R72, 0x10000, RZ ;  /* 0x0001000048617824 */ /* 0x020fc600078e00ff */
[----:B------:R-:W5:Y:S01]  /*8620*/  LDS.U16 R72, [R0+0x10] ;  /* 0x0000100000487984 */ /* 0x000f620000000400 */
[----:B0-----:R-:W-:-:S03]  /*8630*/  IMAD.U32 R107, R93, 0x10000, RZ ;  /* 0x000100005d6b7824 */ /* 0x001fc600078e00ff */
[----:B------:R-:W0:Y:S01]  /*8640*/  LDS.U16 R93, [R0+0x1c] ;  /* 0x00001c00005d7984 */ /* 0x000e220000000400 */
[----:B------:R-:W-:-:S03]  /*8650*/  IMAD.U32 R101, R74, 0x10000, RZ ;  /* 0x000100004a657824 */ /* 0x000fc600078e00ff */
[----:B------:R-:W0:Y:S01]  /*8660*/  LDS.U16 R74, [R0+0x14] ;  /* 0x00001400004a7984 */ /* 0x000e220000000400 */
[----:B-1----:R-:W-:-:S03]  /*8670*/  IMAD.U32 R109, R71, 0x10000, RZ ;  /* 0x00010000476d7824 */ /* 0x002fc600078e00ff */
        /* <DEDUP_REMOVED lines=8> */
[----:B--2---:R-:W-:Y:S01]  /*8700*/  IMAD.U32 R73, R73, 0x10000, RZ ;  /* 0x0001000049497824 */ /* 0x004fe200078e00ff */
[----:B------:R-:W-:Y:S01]  /*8710*/  SHF.L.U32 R94, R94, 0x10, RZ ;  /* 0x000000105e5e7819 */ /* 0x000fe200000006ff */
[----:B---3--:R-:W-:Y:S01]  /*8720*/  IMAD.U32 R75, R75, 0x10000, RZ ;  /* 0x000100004b4b7824 */ /* 0x008fe200078e00ff */
[----:B------:R-:W2:Y:S01]  /*8730*/  MUFU.EX2 R98, R98 ;  /* 0x0000006200627308 */ /* 0x000ea20000000800 */
[----:B----4-:R-:W-:Y:S01]  /*8740*/  IMAD.U32 R115, R92, 0x10000, RZ ;  /* 0x000100005c737824 */ /* 0x010fe200078e00ff */
[----:B-----5:R-:W-:Y:S01]  /*8750*/  SHF.L.U32 R111, R72, 0x10, RZ ;  /* 0x00000010486f7819 */ /* 0x020fe200000006ff */
[----:B------:R-:W-:Y:S01]  /*8760*/  FMUL.FTZ R102, R101, -1.4426950216293334961 ;  /* 0xbfb8aa3b65667820 */ /* 0x000fe20000410000 */
[----:B0-----:R-:W-:Y:S01]  /*8770*/  SHF.L.U32 R93, R93, 0x10, RZ ;  /* 0x000000105d5d7819 */ /* 0x001fe200000006ff */
[----:B------:R-:W-:Y:S01]  /*8780*/  FMUL.FTZ R110, R109, -1.4426950216293334961 ;  /* 0xbfb8aa3b6d6e7820 */ /* 0x000fe20000410000 */
[----:B------:R-:W-:-:S02]  /*8790*/  IMAD.U32 R113, R74, 0x10000, RZ ;  /* 0x000100004a717824 */ /* 0x000fc400078e00ff */
[----:B------:R-:W0:Y:S01]  /*87a0*/  MUFU.EX2 R100, R100 ;  /* 0x0000006400647308 */ /* 0x000e220000000800 */
[----:B------:R-:W-:Y:S01]  /*87b0*/  FMUL.FTZ R112, R73, -1.4426950216293334961 ;  /* 0xbfb8aa3b49707820 */ /* 0x000fe20000410000 */
[----:B------:R-:W-:Y:S01]  /*87c0*/  FMUL.FTZ R92, R75, -1.4426950216293334961 ;  /* 0xbfb8aa3b4b5c7820 */ /* 0x000fe20000410000 */
[----:B------:R-:W-:Y:S01]  /*87d0*/  FMUL.FTZ R116, R115, -1.4426950216293334961 ;  /* 0xbfb8aa3b73747820 */ /* 0x000fe20000410000 */
[----:B------:R-:W-:Y:S01]  /*87e0*/  FMUL.FTZ R72, R111, -1.4426950216293334961 ;  /* 0xbfb8aa3b6f487820 */ /* 0x000fe20000410000 */
[----:B------:R-:W-:Y:S01]  /*87f0*/  FMUL.FTZ R74, R113, -1.4426950216293334961 ;  /* 0xbfb8aa3b714a7820 */ /* 0x000fe20000410000 */
[----:B------:R-:W-:Y:S02]  /*8800*/  FMUL.FTZ R114, R94, -1.4426950216293334961 ;  /* 0xbfb8aa3b5e727820 */ /* 0x000fe40000410000 */
[----:B------:R-:W3:Y:S01]  /*8810*/  MUFU.EX2 R104, R104 ;  /* 0x0000006800687308 */ /* 0x000ee20000000800 */
[----:B-1----:R-:W-:-:S07]  /*8820*/  IMAD.U32 R117, R71, 0x10000, RZ ;  /* 0x0001000047757824 */ /* 0x002fce00078e00ff */
[----:B------:R-:W1:Y:S01]  /*8830*/  MUFU.EX2 R106, R106 ;  /* 0x0000006a006a7308 */ /* 0x000e620000000800 */
[----:B------:R-:W-:Y:S01]  /*8840*/  FMUL.FTZ R71, R93, -1.4426950216293334961 ;  /* 0xbfb8aa3b5d477820 */ /* 0x000fe20000410000 */
[----:B------:R-:W-:Y:S01]  /*8850*/  FMUL.FTZ R118, R117, -1.4426950216293334961 ;  /* 0xbfb8aa3b75767820 */ /* 0x000fe20000410000 */
[----:B------:R-:W-:-:S05]  /*8860*/  FADD.FTZ R96, R96, 1 ;  /* 0x3f80000060607421 */ /* 0x000fca0000010000 */
[----:B------:R-:W4:Y:S08]  /*8870*/  MUFU.EX2 R108, R108 ;  /* 0x0000006c006c7308 */ /* 0x000f300000000800 */
        /* <DEDUP_REMOVED lines=56> */
[----:B------:R-:W-:Y:S01]  /*8c00*/  F2FP.BF16.F32.PACK_AB R95, R72, R95 ;  /* 0x0000005f485f723e */ /* 0x000fe200000010ff */
        /* <DEDUP_REMOVED lines=20> */
[----:B------:R-:W-:Y:S02]  /*8d50*/  F2FP.BF16.F32.PACK_AB R74, R74, R99 ;  /* 0x000000634a4a723e */ /* 0x000fe400000010ff */
        /* <DEDUP_REMOVED lines=68> */
.L_x_5733:
[----:B------:R-:W-:Y:S05]  /*91a0*/  BSYNC B0 ;  /* 0x0000000000007941 */ /* 0x000fea0003800000 */
.L_x_5732:
        /* <DEDUP_REMOVED lines=11> */
[----:B------:R-:W-:-:S02]  /*9260*/  ISETP.GE.AND P1, PT, R20, R91, PT ;  /* 0x0000005b1400720c */ /* 0x000fc40003f26270 */
[----:B------:R-:W-:Y:S02]  /*9270*/  ISETP.GE.AND P2, PT, R21, R91, PT ;  /* 0x0000005b1500720c */ /* 0x000fe40003f46270 */
[----:B------:R-:W-:Y:S02]  /*9280*/  IADD3 R42, R42, 0x1, RZ ;  /* 0x000000012a2a7810 */ /* 0x000fe40007ffe0ff */
[----:B------:R-:W-:Y:S01]  /*9290*/  IADD3 R46, R41, R46, RZ ;  /* 0x0000002e292e7210 */ /* 0x000fe20007ffe0ff */
[----:B0-----:R-:W-:Y:S01]  /*92a0*/  IMAD.WIDE R2, R2, 0x2, R24 ;  /* 0x0000000202027825 */ /* 0x001fe200078e0218 */
[----:B------:R-:W-:-:S03]  /*92b0*/  IADD3 R25, P0, R40, R12, RZ ;  /* 0x0000000c28197210 */ /* 0x000fc60007f1e0ff */
[----:B------:R-:W-:Y:S01]  /*92c0*/  IMAD.IADD R40, R41, 0x1, R40 ;  /* 0x0000000129287824 */ /* 0x000fe200078e0228 */
[----:B------:R-:W-:Y:S02]  /*92d0*/  IADD3.X R12, R15, R31, R13, P0, !PT ;  /* 0x0000001f0f0c7210 */ /* 0x000fe400007fe40d */
[----:B------:R-:W-:Y:S01]  /*92e0*/  LEA R14, P0, R25, R2, 0x1 ;  /* 0x00000002190e7211 */ /* 0x000fe200078008ff */
[----:B------:R-:W-:-:S03]  /*92f0*/  IMAD.MOV.U32 R2, RZ, RZ, R52 ;  /* 0x000000ffff027224 */ /* 0x000fc600078e0034 */
[----:B------:R-:W-:Y:S01]  /*9300*/  LEA.HI.X R15, R25, R3, R12, 0x1, P0 ;  /* 0x00000003190f7211 */ /* 0x000fe200000f0c0c */
[----:B------:R-:W-:Y:S01]  /*9310*/  IMAD.MOV.U32 R3, RZ, RZ, R51 ;  /* 0x000000ffff037224 */ /* 0x000fe200078e0033 */
[-C--:B------:R-:W-:Y:S01]  /*9320*/  ISETP.GE.AND P0, PT, R19, R91.reuse, PT ;  /* 0x0000005b1300720c */ /* 0x080fe20003f06270 */
[----:B------:R-:W-:Y:S02]  /*9330*/  IMAD.MOV.U32 R51, RZ, RZ, R49 ;  /* 0x000000ffff337224 */ /* 0x000fe400078e0031 */
[----:B------:R1:W-:Y:S01]  /*9340*/  @!P3 STG.E.U16 desc[UR6][R14.64+0x40], R71 ;  /* 0x000040470e00b986 */ /* 0x0003e2000c101506 */
        /* <DEDUP_REMOVED lines=31> */
.L_x_5735:
        /* <DEDUP_REMOVED lines=12> */
.L_x_8740:


//--------------------- .text._Z25selective_scan_fwd_kernelI32Selective_Scan_fwd_kernel_traitsILi32ELi16ELi1ELb0ELb1ELb1ELb1ELb1EN3c108BFloat16EffEEv13SSMParamsBase --------------------------
	.section	.text._Z25selective_scan_fwd_kernelI32Selective_Scan_fwd_kernel_traitsILi32ELi16ELi1ELb0ELb1ELb1ELb1ELb1EN3c108BFloat16EffEEv13SSMParamsBase,"ax",@progbits
	.align	128
        .global         _Z25selective_scan_fwd_kernelI32Selective_Scan_fwd_kernel_traitsILi32ELi16ELi1ELb0ELb1ELb1ELb1ELb1EN3c108BFloat16EffEEv13SSMParamsBase
        .type           _Z25selective_scan_fwd_kernelI32Selective_Scan_fwd_kernel_traitsILi32ELi16ELi1ELb0ELb1ELb1ELb1ELb1EN3c108BFloat16EffEEv13SSMParamsBase,@function
        .size           _Z25selective_scan_fwd_kernelI32Selective_Scan_fwd_kernel_traitsILi32ELi16ELi1ELb0ELb1ELb1ELb1ELb1EN3c108BFloat16EffEEv13SSMParamsBase,(.L_x_8741 - _Z25selective_scan_fwd_kernelI32Selective_Scan_fwd_kernel_traitsILi32ELi16ELi1ELb0ELb1ELb1ELb1ELb1EN3c108BFloat16EffEEv13SSMParamsBase)
        .other          _Z25selective_scan_fwd_kernelI32Selective_Scan_fwd_kernel_traitsILi32ELi16ELi1ELb0ELb1ELb1ELb1ELb1EN3c108BFloat16EffEEv13SSMParamsBase,@"STO_CUDA_ENTRY STV_DEFAULT"
_Z25selective_scan_fwd_kernelI32Selective_Scan_fwd_kernel_traitsILi32ELi16ELi1ELb0ELb1ELb1ELb1ELb1EN3c108BFloat16EffEEv13SSMParamsBase:
.text._Z25selective_scan_fwd_kernelI32Selective_Scan_fwd_kernel_traitsILi32ELi16ELi1ELb0ELb1ELb1ELb1ELb1EN3c108BFloat16EffEEv13SSMParamsBase:
        /* <DEDUP_REMOVED lines=38> */
.L_x_5736:
        /* <DEDUP_REMOVED lines=22> */
[----:B------:R-:W-:-:S03]  /*03c0*/  CS2R R10, SRZ ;  /* 0x00000000000a7805 */ /* 0x000fc6000001ff00 */
        /* <DEDUP_REMOVED lines=12> */
.L_x_5737:
        /* <DEDUP_REMOVED lines=12> */
.L_x_5738:
[----:B------:R-:W-:Y:S01]  /*0550*/  ISETP.EQ.U32.AND P0, PT, R59, RZ, PT ;  /* 0x000000ff3b00720c */ /* 0x000fe20003f02070 */
[----:B------:R-:W0:Y:S01]  /*0560*/  LDC.64 R4, c[0x0][0x358] ;  /* 0x0000d600ff047b82 */ /* 0x000e220000000a00 */
[----:B------:R-:W-:Y:S01]  /*0570*/  ULDC.64 UR4, c[0x0][0x368] ;  /* 0x0000da0000047ab9 */ /* 0x000fe20000000a00 */
[----:B------:R-:W-:Y:S01]  /*0580*/  PRMT R181, RZ, 0x7610, R181 ;  /* 0x00007610ffb57816 */ /* 0x000fe200000000b5 */
[----:B------:R-:W-:Y:S01]  /*0590*/  IMAD.MOV.U32 R2, RZ, RZ, RZ ;  /* 0x000000ffff027224 */ /* 0x000fe200078e00ff */
[----:B------:R-:W-:-:S04]  /*05a0*/  ISETP.EQ.OR.EX P0, PT, R58, RZ, !P5, P0 ;  /* 0x000000ff3a00720c */ /* 0x000fc80006f02700 */
[----:B------:R-:W3:Y:S01]  /*05b0*/  LDC.64 R22, c[0x0][0x330] ;  /* 0x0000cc00ff167b82 */ /* 0x000ee20000000a00 */
[----:B------:R-:W-:-:S07]  /*05c0*/  CS2R R16, SRZ ;  /* 0x0000000000107805 */ /* 0x000fce000001ff00 */
[----:B------:R-:W4:Y:S01]  /*05d0*/  LDC.64 R12, c[0x0][0x318] ;  /* 0x0000c600ff0c7b82 */ /* 0x000f220000000a00 */
[C---:B-1----:R-:W-:Y:S01]  /*05e0*/  @!P0 LEA R6, P1, R0.reuse, R7, 0x2 ;  /* 0x0000000700068211 */ /* 0x042fe200078210ff */
[----:B------:R-:W-:Y:S01]  /*05f0*/  IMAD.MOV.U32 R15, RZ, RZ, RZ ;  /* 0x000000ffff0f7224 */ /* 0x000fe200078e00ff */
[----:B------:R-:W-:Y:S02]  /*0600*/  ULDC.64 UR8, c[0x0][0x2a0] ;  /* 0x0000a80000087ab9 */ /* 0x000fe40000000a00 */
[C---:B--2---:R-:W-:Y:S01]  /*0610*/  @!P0 LEA.HI.X R7, R0.reuse, R8, R3, 0x2, P1 ;  /* 0x0000000800078211 */ /* 0x044fe200008f1403 */
[----:B0-----:R-:W-:Y:S02]  /*0620*/  IMAD.WIDE R4, R0, 0x4, R4 ;  /* 0x0000000400047825 */ /* 0x001fe400078e0204 */
[----:B------:R-:W0:Y:S03]  /*0630*/  LDC.64 R8, c[0x0][0x370] ;  /* 0x0000dc00ff087b82 */ /* 0x000e260000000a00 */
[----:B------:R-:W2:Y:S04]  /*0640*/  @!P0 LDG.E R7, desc[UR6][R6.64] ;  /* 0x0000000606078981 */ /* 0x000ea8000c1e1900 */
[----:B------:R-:W2:Y:S01]  /*0650*/  LDG.E R57, desc[UR6][R4.64] ;  /* 0x0000000604397981 */ /* 0x000ea2000c1e1900 */
[----:B------:R-:W-:Y:S01]  /*0660*/  ISETP.NE.U32.AND P2, PT, RZ, UR4, PT ;  /* 0x00000004ff007c0c */ /* 0x000fe2000bf45070 */
[----:B------:R-:W-:Y:S01]  /*0670*/  IMAD.MOV.U32 R56, RZ, RZ, RZ ;  /* 0x000000ffff387224 */ /* 0x000fe200078e00ff */
[----:B---3--:R-:W-:Y:S01]  /*0680*/  ISETP.NE.U32.AND P6, PT, R22, RZ, PT ;  /* 0x000000ff1600720c */ /* 0x008fe20003fc5070 */
[----:B------:R-:W3:Y:S01]  /*0690*/  LDG.E R48, desc[UR6][R4.64+0x4] ;  /* 0x0000040604307981 */ /* 0x000ee2000c1e1900 */
[----:B------:R-:W-:Y:S01]  /*06a0*/  ISETP.NE.AND.EX P2, PT, RZ, UR5, PT, P2 ;  /* 0x00000005ff007c0c */ /* 0x000fe2000bf45320 */
[----:B------:R-:W-:Y:S01]  /*06b0*/  IMAD.MOV.U32 R46, RZ, RZ, RZ ;  /* 0x000000ffff2e7224 */ /* 0x000fe200078e00ff */
[----:B------:R-:W1:Y:S01]  /*06c0*/  LDC.64 R30, c[0x0][0x388] ;  /* 0x0000e200ff1e7b82 */ /* 0x000e620000000a00 */
[----:B----4-:R-:W-:-:S04]  /*06d0*/  ISETP.NE.U32.AND P3, PT, R12, RZ, PT ;  /* 0x000000ff0c00720c */ /* 0x010fc80003f65070 */
[----:B------:R-:W-:-:S03]  /*06e0*/  ISETP.NE.AND.EX P3, PT, R13, RZ, PT, P3 ;  /* 0x000000ff0d00720c */ /* 0x000fc60003f65330 */
[----:B------:R-:W4:Y:S01]  /*06f0*/  LDC.64 R52, c[0x0][0x268] ;  /* 0x00009a00ff347b82 */ /* 0x000f220000000a00 */
[----:B0-----:R-:W-:Y:S02]  /*0700*/  ISETP.NE.U32.AND P1, PT, R8, RZ, PT ;  /* 0x000000ff0800720c */ /* 0x001fe40003f25070 */
[----:B------:R-:W-:Y:S02]  /*0710*/  @P2 IADD3 R8, P4, R0, UR4, RZ ;  /* 0x0000000400082c10 */ /* 0x000fe4000ff9e0ff */
[----:B------:R-:W-:Y:S01]  /*0720*/  ISETP.NE.AND.EX P1, PT, R9, RZ, PT, P1 ;  /* 0x000000ff0900720c */ /* 0x000fe20003f25310 */
[----:B------:R-:W-:Y:S01]  /*0730*/  IMAD.MOV.U32 R54, RZ, RZ, RZ ;  /* 0x000000ffff367224 */ /* 0x000fe200078e00ff */
[----:B------:R-:W-:Y:S01]  /*0740*/  @P2 IADD3.X R9, R3, UR5, RZ, P4, !PT ;  /* 0x0000000503092c10 */ /* 0x000fe2000a7fe4ff */
[----:B------:R-:W0:Y:S01]  /*0750*/  LDC.64 R24, c[0x0][0x308] ;  /* 0x0000c200ff187b82 */ /* 0x000e220000000a00 */
[----:B------:R-:W-:Y:S01]  /*0760*/  ISETP.NE.AND.EX P4, PT, R23, RZ, PT, P6 ;  /* 0x000000ff1700720c */ /* 0x000fe20003f85360 */
[----:B------:R-:W-:-:S02]  /*0770*/  ULDC.64 UR4, c[0x0][0x250] ;  /* 0x0000940000047ab9 */ /* 0x000fc40000000a00 */
[----:B------:R1:W5:Y:S04]  /*0780*/  @P2 LDG.E.U8 R181, desc[UR6][R8.64] ;  /* 0x0000000608b52981 */ /* 0x000368000c1e1100 */
[----:B------:R-:W0:Y:S08]  /*0790*/  LDC.64 R50, c[0x0][0x288] ;  /* 0x0000a200ff327b82 */ /* 0x000e300000000a00 */
[----:B-1----:R-:W1:Y:S08]  /*07a0*/  LDC R8, c[0x0][0x224] ;  /* 0x00008900ff087b82 */ /* 0x002e700000000800 */
[----:B------:R-:W4:Y:S08]  /*07b0*/  @P1 LDC R2, c[0x0][0x370] ;  /* 0x0000dc00ff021b82 */ /* 0x000f300000000800 */
[----:B------:R-:W0:Y:S01]  /*07c0*/  @P1 LDC R15, c[0x0][0x374] ;  /* 0x0000dd00ff0f1b82 */ /* 0x000e220000000800 */
[----:B-1----:R-:W-:-:S07]  /*07d0*/  IABS R9, R8 ;  /* 0x0000000800097213 */ /* 0x002fce0000000000 */
[----:B------:R-:W1:Y:S01]  /*07e0*/  LDC.64 R32, c[0x0][0x390] ;  /* 0x0000e400ff207b82 */ /* 0x000e620000000a00 */
[----:B----4-:R-:W-:Y:S01]  /*07f0*/  ISETP.EQ.U32.AND P6, PT, R2, RZ, PT ;  /* 0x000000ff0200720c */ /* 0x010fe20003fc2070 */
[----:B------:R-:W-:-:S06]  /*0800*/  @P1 IMAD.MOV.U32 R17, RZ, RZ, R2 ;  /* 0x000000ffff111224 */ /* 0x000fcc00078e0002 */
[----:B------:R-:W4:Y:S01]  /*0810*/  LDC.64 R28, c[0x0][0x378] ;  /* 0x0000de00ff1c7b82 */ /* 0x000f220000000a00 */
[----:B------:R-:W0:Y:S07]  /*0820*/  I2F.RP R2, R9 ;  /* 0x0000000900027306 */ /* 0x000e2e0000209400 */
[----:B------:R-:W4:Y:S01]  /*0830*/  LDC.64 R26, c[0x0][0x310] ;  /* 0x0000c400ff1a7b82 */ /* 0x000f220000000a00 */
[----:B0-----:R-:W0:Y:S01]  /*0840*/  MUFU.RCP R2, R2 ;  /* 0x0000000200027308 */ /* 0x001e220000001000 */
[----:B------:R-:W-:Y:S01]  /*0850*/  ISETP.EQ.OR.EX P2, PT, R15, RZ, !P5, P6 ;  /* 0x000000ff0f00720c */ /* 0x000fe20006f42760 */
[----:B------:R-:W-:Y:S01]  /*0860*/  IMAD.MOV.U32 R180, RZ, RZ, RZ ;  /* 0x000000ffffb47224 */ /* 0x000fe200078e00ff */
[----:B------:R-:W-:Y:S01]  /*0870*/  @P3 LEA R12, P6, R63, R12, 0x2 ;  /* 0x0000000c3f0c3211 */ /* 0x000fe200078c10ff */
[----:B------:R-:W-:-:S03]  /*0880*/  HFMA2.MMA R179, -RZ, RZ, 0, 0 ;  /* 0x00000000ffb37435 */ /* 0x000fc600000001ff */
[----:B------:R-:W4:Y:S01]  /*0890*/  LDC R49, c[0x0][0x23c] ;  /* 0x00008f00ff317b82 */ /* 0x000f220000000800 */
[----:B------:R-:W-:Y:S02]  /*08a0*/  @P3 LEA.HI.X R13, R63, R13, R62, 0x2, P6 ;  /* 0x0000000d3f0d3211 */ /* 0x000fe400030f143e */
[----:B------:R-:W-:-:S03]  /*08b0*/  @P1 MOV R16, R15 ;  /* 0x0000000f00101202 */ /* 0x000fc60000000f00 */
[----:B------:R-:W5:Y:S01]  /*08c0*/  @P3 LDG.E R56, desc[UR6][R12.64] ;  /* 0x000000060c383981 */ /* 0x000f62000c1e1900 */
        /* <DEDUP_REMOVED lines=26> */
[----:B------:R1:W5:Y:S01]  /*0a70*/  @P4 LDG.E R54, desc[UR6][R14.64] ;  /* 0x000000060e364981 */ /* 0x000362000c1e1900 */
[----:B------:R-:W-:Y:S02]  /*0a80*/  SHF.R.S32.HI R55, RZ, 0x1f, R57 ;  /* 0x0000001fff377819 */ /* 0x000fe40000011439 */
[----:B-1----:R-:W-:-:S03]  /*0a90*/  IMAD.MOV.U32 R15, RZ, RZ, R7 ;  /* 0x000000ffff0f7224 */ /* 0x002fc600078e0007 */
[----:B0-----:R-:W-:Y:S02]  /*0aa0*/  IMAD R4, R55, R12, RZ ;  /* 0x0000000c37047224 */ /* 0x001fe400078e02ff */
[----:B------:R-:W-:Y:S01]  /*0ab0*/  @!P3 IADD3 R15, -R15, RZ, RZ ;  /* 0x000000ff0f0fb210 */ /* 0x000fe20007ffe1ff */
[----:B------:R-:W-:Y:S01]  /*0ac0*/  IMAD R2, R55, UR4, RZ ;  /* 0x0000000437027c24 */ /* 0x000fe2000f8e02ff */
[----:B------:R-:W-:Y:S02]  /*0ad0*/  @!P2 LOP3.LUT R15, RZ, R8, RZ, 0x33, !PT ;  /* 0x00000008ff0fa212 */ /* 0x000fe400078e33ff */
[----:B------:R-:W-:Y:S01]  /*0ae0*/  ISETP.NE.U32.AND P1, PT, R30, RZ, PT ;  /* 0x000000ff1e00720c */ /* 0x000fe20003f25070 */
[C---:B------:R-:W-:Y:S01]  /*0af0*/  IMAD R13, R57.reuse, R13, R4 ;  /* 0x0000000d390d7224 */ /* 0x040fe200078e0204 */
[----:B------:R-:W-:Y:S01]  /*0b00*/  SHF.R.S32.HI R17, RZ, 0x1f, R15 ;  /* 0x0000001fff117819 */ /* 0x000fe2000001140f */
[----:B------:R-:W-:Y:S01]  /*0b10*/  IMAD.WIDE.U32 R4, R57, UR4, RZ ;  /* 0x0000000439047c25 */ /* 0x000fe2000f8e00ff */
[----:B------:R-:W-:-:S03]  /*0b20*/  ISETP.NE.AND.EX P1, PT, R31, RZ, PT, P1 ;  /* 0x000000ff1f00720c */ /* 0x000fc60003f25310 */
[C---:B------:R-:W-:Y:S02]  /*0b30*/  IMAD R9, R57.reuse, UR5, R2 ;  /* 0x0000000539097c24 */ /* 0x040fe4000f8e0202 */
[----:B------:R-:W-:Y:S01]  /*0b40*/  IMAD.WIDE.U32 R6, R57, R12, RZ ;  /* 0x0000000c39067225 */ /* 0x000fe200078e00ff */
[----:B------:R-:W-:Y:S01]  /*0b50*/  ISETP.NE.U32.AND P2, PT, R32, RZ, PT ;  /* 0x000000ff2000720c */ /* 0x000fe20003f45070 */
[----:B------:R-:W-:Y:S02]  /*0b60*/  ULDC.64 UR4, c[0x0][0x290] ;  /* 0x0000a40000047ab9 */ /* 0x000fe40000000a00 */
[----:B------:R-:W-:Y:S02]  /*0b70*/  IMAD.IADD R5, R5, 0x1, R9 ;  /* 0x0000000105057824 */ /* 0x000fe400078e0209 */
[-C--:B------:R-:W-:Y:S02]  /*0b80*/  IMAD R2, R17, R52.reuse, RZ ;  /* 0x0000003411027224 */ /* 0x080fe400078e02ff */
[----:B------:R-:W-:-:S04]  /*0b90*/  IMAD.WIDE.U32 R8, R15, R52, R4 ;  /* 0x000000340f087225 */ /* 0x000fc800078e0004 */
[----:B------:R-:W-:Y:S01]  /*0ba0*/  IMAD R53, R15, R53, R2 ;  /* 0x000000350f357224 */ /* 0x000fe200078e0202 */
[C---:B------:R-:W-:Y:S01]  /*0bb0*/  LEA R52, P3, R8.reuse, R24, 0x1 ;  /* 0x0000001808347211 */ /* 0x040fe200078608ff */
[----:B------:R-:W0:Y:S02]  /*0bc0*/  @P1 LDC R180, c[0x0][0x388] ;  /* 0x0000e200ffb41b82 */ /* 0x000e240000000800 */
[----:B------:R-:W-:Y:S02]  /*0bd0*/  IMAD.IADD R53, R9, 0x1, R53 ;  /* 0x0000000109357824 */ /* 0x000fe400078e0235 */
[----:B------:R-:W-:Y:S02]  /*0be0*/  IMAD.IADD R7, R7, 0x1, R13 ;  /* 0x0000000107077824 */ /* 0x000fe400078e020d */
[-C--:B------:R-:W-:Y:S01]  /*0bf0*/  IMAD R16, R17, R50.reuse, RZ ;  /* 0x0000003211107224 */ /* 0x080fe200078e02ff */
[----:B------:R-:W-:Y:S01]  /*0c00*/  LEA.HI.X R53, R8, R25, R53, 0x1, P3 ;  /* 0x0000001908357211 */ /* 0x000fe200018f0c35 */
[----:B------:R-:W1:Y:S01]  /*0c10*/  @P1 LDC R179, c[0x0][0x38c] ;  /* 0x0000e300ffb31b82 */ /* 0x000e620000000800 */
[----:B----4-:R-:W-:Y:S01]  /*0c20*/  ISETP.NE.U32.AND P3, PT, R28, RZ, PT ;  /* 0x000000ff1c00720c */ /* 0x010fe20003f65070 */
[----:B------:R-:W-:Y:S01]  /*0c30*/  IMAD.WIDE.U32 R12, R15, R50, R6 ;  /* 0x000000320f0c7225 */ /* 0x000fe200078e0006 */
[----:B------:R-:W-:-:S03]  /*0c40*/  ISETP.NE.AND.EX P2, PT, R33, RZ, PT, P2 ;  /* 0x000000ff2100720c */ /* 0x000fc60003f45320 */
[C---:B------:R-:W-:Y:S02]  /*0c50*/  IMAD R2, R55.reuse, UR4, RZ ;  /* 0x0000000437027c24 */ /* 0x040fe4000f8e02ff */
[----:B------:R-:W-:Y:S02]  /*0c60*/  IMAD R14, R55, UR8, RZ ;  /* 0x00000008370e7c24 */ /* 0x000fe4000f8e02ff */
[----:B------:R-:W-:Y:S01]  /*0c70*/  IMAD R51, R15, R51, R16 ;  /* 0x000000330f337224 */ /* 0x000fe200078e0210 */
[----:B------:R-:W-:Y:S01]  /*0c80*/  ISETP.NE.AND.EX P3, PT, R29, RZ, PT, P3 ;  /* 0x000000ff1d00720c */ /* 0x000fe20003f65330 */
[----:B------:R-:W-:Y:S01]  /*0c90*/  IMAD.WIDE.U32 R4, R57, UR4, RZ ;  /* 0x0000000439047c25 */ /* 0x000fe2000f8e00ff */
[----:B------:R-:W-:-:S03]  /*0ca0*/  LEA R50, P4, R12, R26, 0x1 ;  /* 0x0000001a0c327211 */ /* 0x000fc600078808ff */
[C---:B------:R-:W-:Y:S01]  /*0cb0*/  IMAD R17, R57.reuse, UR5, R2 ;  /* 0x0000000539117c24 */ /* 0x040fe2000f8e0202 */
[----:B------:R-:W-:Y:S01]  /*0cc0*/  ULDC.64 UR4, c[0x0][0x298] ;  /* 0x0000a60000047ab9 */ /* 0x000fe20000000a00 */
[----:B------:R-:W-:-:S04]  /*0cd0*/  IMAD.WIDE.U32 R6, R57, UR8, RZ ;  /* 0x0000000839067c25 */ /* 0x000fc8000f8e00ff */
[----:B------:R-:W-:Y:S02]  /*0ce0*/  IMAD R23, R57, UR9, R14 ;  /* 0x0000000939177c24 */ /* 0x000fe4000f8e020e */
[----:B------:R-:W-:Y:S02]  /*0cf0*/  IMAD.IADD R51, R13, 0x1, R51 ;  /* 0x000000010d337824 */ /* 0x000fe400078e0233 */
[----:B------:R-:W-:Y:S01]  /*0d00*/  IMAD R2, R62, UR4, RZ ;  /* 0x000000043e027c24 */ /* 0x000fe2000f8e02ff */
[----:B------:R-:W-:Y:S01]  /*0d10*/  IADD3 R7, R7, R23, RZ ;  /* 0x0000001707077210 */ /* 0x000fe20007ffe0ff */
[----:B------:R-:W-:Y:S01]  /*0d20*/  IMAD.IADD R5, R5, 0x1, R17 ;  /* 0x0000000105057824 */ /* 0x000fe200078e0211 */
[----:B------:R-:W-:Y:S01]  /*0d30*/  LEA.HI.X R51, R12, R27, R51, 0x1, P4 ;  /* 0x0000001b0c337211 */ /* 0x000fe200020f0c33 */
[----:B------:R-:W4:Y:S01]  /*0d40*/  LDC.64 R16, c[0x0][0x320] ;  /* 0x0000c800ff107b82 */ /* 0x000f220000000a00 */
[----:B------:R-:W-:Y:S01]  /*0d50*/  IMAD.MOV.U32 R15, RZ, RZ, RZ ;  /* 0x000000ffff0f7224 */ /* 0x000fe200078e00ff */
[----:B------:R-:W-:Y:S01]  /*0d60*/  CS2R R12, SRZ ;  /* 0x00000000000c7805 */ /* 0x000fe2000001ff00 */
[----:B------:R-:W-:-:S02]  /*0d70*/  IMAD R67, R63, UR5, R2 ;  /* 0x000000053f437c24 */ /* 0x000fc4000f8e0202 */
[----:B------:R-:W-:-:S03]  /*0d80*/  IMAD.MOV.U32 R2, RZ, RZ, RZ ;  /* 0x000000ffff027224 */ /* 0x000fc600078e00ff */
[----:B------:R-:W3:Y:S01]  /*0d90*/  LDC.64 R22, c[0x0][0x328] ;  /* 0x0000ca00ff167b82 */ /* 0x000ee20000000a00 */
[----:B------:R-:W-:Y:S01]  /*0da0*/  @P2 ISETP.NE.U32.AND P4, PT, R32, RZ, PT ;  /* 0x000000ff2000220c */ /* 0x000fe20003f85070 */
[----:B------:R-:W-:Y:S01]  /*0db0*/  IMAD.WIDE.U32 R4, R63, UR4, R4 ;  /* 0x000000043f047c25 */ /* 0x000fe2000f8e0004 */
[----:B------:R-:W-:-:S05]  /*0dc0*/  ULDC.64 UR4, c[0x0][0x2a8] ;  /* 0x0000aa0000047ab9 */ /* 0x000fca0000000a00 */
        /* <DEDUP_REMOVED lines=11> */
[----:B----4-:R-:W-:-:S03]  /*0e80*/  LEA R66, P6, R4, R16, 0x1 ;  /* 0x0000001004427211 */ /* 0x010fc600078c08ff */
[----:B------:R-:W-:Y:S01]  /*0e90*/  IMAD.IADD R67, R5, 0x1, R67 ;  /* 0x0000000105437824 */ /* 0x000fe200078e0243 */
[----:B------:R-:W-:Y:S02]  /*0ea0*/  IADD3 R65, R7, R65, RZ ;  /* 0x0000004107417210 */ /* 0x000fe40007ffe0ff */
[----:B---3--:R-:W-:Y:S02]  /*0eb0*/  LEA R64, P4, R6, R22, 0x1 ;  /* 0x0000001606407211 */ /* 0x008fe400078808ff */
[----:B------:R-:W-:Y:S02]  /*0ec0*/  CS2R R8, SRZ ;  /* 0x0000000000087805 */ /* 0x000fe4000001ff00 */
[----:B------:R-:W-:Y:S01]  /*0ed0*/  LEA.HI.X R67, R4, R17, R67, 0x1, P6 ;  /* 0x0000001104437211 */ /* 0x000fe200030f0c43 */
[----:B------:R-:W-:Y:S01]  /*0ee0*/  @P1 IMAD.MOV.U32 R8, RZ, RZ, R180 ;  /* 0x000000ffff081224 */ /* 0x000fe200078e00b4 */
[----:B------:R-:W-:Y:S01]  /*0ef0*/  LEA.HI.X R65, R6, R23, R65, 0x1, P4 ;  /* 0x0000001706417211 */ /* 0x000fe200020f0c41 */
[----:B------:R-:W-:Y:S01]  /*0f00*/  @P1 IMAD.MOV.U32 R9, RZ, RZ, R179 ;  /* 0x000000ffff091224 */ /* 0x000fe200078e00b3 */
[----:B------:R-:W-:Y:S01]  /*0f10*/  SEL R49, R49, 0x800, P5 ;  /* 0x0000080031317807 */ /* 0x000fe20002800000 */
[----:B------:R-:W-:Y:S01]  /*0f20*/  IMAD.IADD R48, R48, 0x1, -R57 ;  /* 0x0000000130307824 */ /* 0x000fe200078e0a39 */
[----:B--2---:R-:W-:Y:S01]  /*0f30*/  @!P0 SHF.R.S32.HI R21, RZ, 0x1f, R19 ;  /* 0x0000001fff158819 */ /* 0x004fe20000011413 */
[----:B------:R-:W-:Y:S06]  /*0f40*/  @P3 BRA P2, `(.L_x_5739) ;  /* 0x0000000000743947 */ /* 0x000fec0001000000 */
[-C--:B------:R-:W-:Y:S02]  /*0f50*/  IABS R7, R49.reuse ;  /* 0x0000003100077213 */ /* 0x080fe40000000000 */
[----:B-----5:R-:W-:Y:S02]  /*0f60*/  CS2R R46, SRZ ;  /* 0x00000000002e7805 */ /* 0x020fe4000001ff00 */
[----:B------:R-:W-:Y:S01]  /*0f70*/  IABS R16, R49 ;  /* 0x0000003100107213 */ /* 0x000fe20000000000 */
[----:B------:R-:W0:Y:S01]  /*0f80*/  I2F.RP R6, R7 ;  /* 0x0000000700067306 */ /* 0x000e220000209400 */
[----:B------:R-:W-:-:S03]  /*0f90*/  IADD3 R2, R48, -0x1, R49 ;  /* 0xffffffff30027810 */ /* 0x000fc60007ffe031 */
[----:B------:R-:W-:-:S04]  /*0fa0*/  IMAD.MOV R16, RZ, RZ, -R16 ;  /* 0x000000ffff107224 */ /* 0x000fc800078e0a10 */
        /* <DEDUP_REMOVED lines=23> */
.L_x_5739:
        /* <DEDUP_REMOVED lines=18> */
.L_x_5740:
[----:B------:R-:W-:-:S13]  /*1240*/  ISETP.GE.AND P0, PT, R45, 0x1, PT ;  /* 0x000000012d00780c */ /* 0x000fda0003f06270 */
[----:B------:R-:W-:Y:S05]  /*1250*/  @!P0 EXIT ;  /* 0x000000000000894d */ /* 0x000fea0003800000 */
[----:B------:R-:W0:Y:S01]  /*1260*/  S2R R44, SR_LANEID ;  /* 0x00000000002c7919 */ /* 0x000e220000000000 */
[----:B------:R-:W-:Y:S01]  /*1270*/  ULDC.64 UR4, c[0x0][0x2e0] ;  /* 0x0000b80000047ab9 */ /* 0x000fe20000000a00 */
[C---:B------:R-:W-:Y:S01]  /*1280*/  LEA R6, P0, R0.reuse, R15, 0x2 ;  /* 0x0000000f00067211 */ /* 0x040fe200078010ff */
[----:B------:R-:W-:Y:S01]  /*1290*/  IMAD R2, R21, UR4, RZ ;  /* 0x0000000415027c24 */ /* 0x000fe2000f8e02ff */
[----:B------:R-:W-:Y:S01]  /*12a0*/  HFMA2.MMA R42, -RZ, RZ, 0, 0 ;  /* 0x00000000ff2a7435 */ /* 0x000fe200000001ff */
[----:B------:R-:W-:Y:S01]  /*12b0*/  IMAD.WIDE.U32 R4, R19, UR4, R60 ;  /* 0x0000000413047c25 */ /* 0x000fe2000f8e003c */
[----:B------:R-:W-:-:S03]  /*12c0*/  LEA.HI.X R7, R0, R12, R3, 0x2, P0 ;  /* 0x0000000c00077211 */ /* 0x000fc600000f1403 */
[----:B------:R-:W-:Y:S02]  /*12d0*/  IMAD R43, R19, UR5, R2 ;  /* 0x00000005132b7c24 */ /* 0x000fe4000f8e0202 */
[----:B------:R-:W-:Y:S02]  /*12e0*/  IMAD.MOV.U32 R40, RZ, RZ, RZ ;  /* 0x000000ffff287224 */ /* 0x000fe400078e00ff */
[----:B------:R-:W-:-:S07]  /*12f0*/  IMAD.IADD R43, R5, 0x1, R43 ;  /* 0x00000001052b7824 */ /* 0x000fce00078e022b */
.L_x_5786:
        /* <DEDUP_REMOVED lines=90> */
[C---:B0-----:R-:W-:Y:S01]  /*18a0*/  VIADD R25, R44.reuse, 0x20 ;  /* 0x000000202c197836 */ /* 0x041fe20000000000 */
[C---:B------:R-:W-:Y:S01]  /*18b0*/  IADD3 R29, R44.reuse, 0x60, RZ ;  /* 0x000000602c1d7810 */ /* 0x040fe20007ffe0ff */
[----:B------:R-:W-:-:S02]  /*18c0*/  VIADD R27, R44, 0x40 ;  /* 0x000000402c1b7836 */ /* 0x000fc40000000000 */
[C---:B-1----:R-:W-:Y:S02]  /*18d0*/  VIADD R13, R44.reuse, 0xa0 ;  /* 0x000000a02c0d7836 */ /* 0x042fe40000000000 */
[C---:B------:R-:W-:Y:S01]  /*18e0*/  VIADD R31, R44.reuse, 0x80 ;  /* 0x000000802c1f7836 */ /* 0x040fe20000000000 */
[-C--:B------:R-:W-:Y:S02]  /*18f0*/  LEA.HI.SX32 R39, R44, R44.reuse, 0x1b ;  /* 0x0000002c2c277211 */ /* 0x080fe400078fdaff */
[-C--:B------:R-:W-:Y:S02]  /*1900*/  LEA.HI.SX32 R13, R13, R44.reuse, 0x1b ;  /* 0x0000002c0d0d7211 */ /* 0x080fe400078fdaff */
[-C--:B------:R-:W-:Y:S02]  /*1910*/  LEA.HI.SX32 R25, R25, R44.reuse, 0x1b ;  /* 0x0000002c19197211 */ /* 0x080fe400078fdaff */
[-C--:B------:R-:W-:Y:S01]  /*1920*/  LEA.HI.SX32 R27, R27, R44.reuse, 0x1b ;  /* 0x0000002c1b1b7211 */ /* 0x080fe200078fdaff */
[----:B------:R-:W-:Y:S01]  /*1930*/  ULEA UR4, UR5, UR4, 0x18 ;  /* 0x0000000405047291 */ /* 0x000fe2000f8ec03f */
[----:B------:R-:W-:-:S02]  /*1940*/  LEA.HI.SX32 R29, R29, R44, 0x1b ;  /* 0x0000002c1d1d7211 */ /* 0x000fc400078fdaff */
[----:B------:R-:W-:Y:S01]  /*1950*/  P2R R168, PR, RZ, 0x40 ;  /* 0x00000040ffa87803 */ /* 0x000fe20000000000 */
[----:B------:R-:W-:Y:S01]  /*1960*/  ULDC.U8 UR5, c[0x0][0x238] ;  /* 0x00008e0000057ab9 */ /* 0x000fe20000000000 */
[----:B------:R-:W-:Y:S02]  /*1970*/  P2R R99, PR, RZ, 0x40 ;  /* 0x00000040ff637803 */ /* 0x000fe40000000000 */
[----:B------:R-:W-:Y:S01]  /*1980*/  LEA R34, R13, UR4, 0x1 ;  /* 0x000000040d227c11 */ /* 0x000fe2000f8e08ff */
[----:B------:R-:W-:Y:S01]  /*1990*/  VIADD R13, R44, 0xc0 ;  /* 0x000000c02c0d7836 */ /* 0x000fe20000000000 */
[----:B------:R-:W-:Y:S02]  /*19a0*/  LEA.HI.SX32 R31, R31, R44, 0x1b ;  /* 0x0000002c1f1f7211 */ /* 0x000fe400078fdaff */
[----:B------:R-:W-:Y:S02]  /*19b0*/  ISETP.NE.AND P6, PT, R170, RZ, PT ;  /* 0x000000ffaa00720c */ /* 0x000fe40003fc5270 */
[----:B------:R-:W-:-:S02]  /*19c0*/  LEA R39, R39, UR4, 0x1 ;  /* 0x0000000427277c11 */ /* 0x000fc4000f8e08ff */
[----:B------:R-:W-:Y:S02]  /*19d0*/  LEA R38, R25, UR4, 0x1 ;  /* 0x0000000419267c11 */ /* 0x000fe4000f8e08ff */
[----:B------:R-:W-:Y:S02]  /*19e0*/  LEA R37, R27, UR4, 0x1 ;  /* 0x000000041b257c11 */ /* 0x000fe4000f8e08ff */
[----:B------:R-:W-:Y:S01]  /*19f0*/  LEA R36, R29, UR4, 0x1 ;  /* 0x000000041d247c11 */ /* 0x000fe2000f8e08ff */
[C---:B------:R-:W-:Y:S01]  /*1a00*/  VIADD R29, R44.reuse, 0x120 ;  /* 0x000001202c1d7836 */ /* 0x040fe20000000000 */
[----:B------:R-:W-:Y:S01]  /*1a10*/  LEA R35, R31, UR4, 0x1 ;  /* 0x000000041f237c11 */ /* 0x000fe2000f8e08ff */
[C---:B------:R-:W-:Y:S01]  /*1a20*/  VIADD R31, R44.reuse, 0x140 ;  /* 0x000001402c1f7836 */ /* 0x040fe20000000000 */
[----:B------:R-:W-:Y:S01]  /*1a30*/  P2R R98, PR, RZ, 0x40 ;  /* 0x00000040ff627803 */ /* 0x000fe20000000000 */
[C---:B------:R-:W-:Y:S01]  /*1a40*/  VIADD R27, R44.reuse, 0x100 ;  /* 0x000001002c1b7836 */ /* 0x040fe20000000000 */
[----:B------:R-:W-:-:S02]  /*1a50*/  IADD3 R25, R44, 0xe0, RZ ;  /* 0x000000e02c197810 */ /* 0x000fc40007ffe0ff */
[-C--:B------:R-:W-:Y:S02]  /*1a60*/  LEA.HI.SX32 R13, R13, R44.reuse, 0x1b ;  /* 0x0000002c0d0d7211 */ /* 0x080fe400078fdaff */
[----:B------:R-:W-:Y:S02]  /*1a70*/  ISETP.NE.AND P6, PT, R171, RZ, PT ;  /* 0x000000ffab00720c */ /* 0x000fe40003fc5270 */
[-C--:B------:R-:W-:Y:S02]  /*1a80*/  LEA.HI.SX32 R25, R25, R44.reuse, 0x1b ;  /* 0x0000002c19197211 */ /* 0x080fe400078fdaff */
[----:B------:R-:W-:Y:S02]  /*1a90*/  LEA.HI.SX32 R29, R29, R44, 0x1b ;  /* 0x0000002c1d1d7211 */ /* 0x000fe400078fdaff */
[----:B------:R-:W-:Y:S02]  /*1aa0*/  LEA R33, R13, UR4, 0x1 ;  /* 0x000000040d217c11 */ /* 0x000fe4000f8e08ff */
[----:B------:R-:W-:-:S02]  /*1ab0*/  P2R R97, PR, RZ, 0x40 ;  /* 0x00000040ff617803 */ /* 0x000fc40000000000 */
[----:B------:R-:W-:Y:S02]  /*1ac0*/  IADD3 R13, R44, 0x160, RZ ;  /* 0x000001602c0d7810 */ /* 0x000fe40007ffe0ff */
[----:B------:R-:W-:Y:S02]  /*1ad0*/  ISETP.NE.AND P6, PT, R172, RZ, PT ;  /* 0x000000ffac00720c */ /* 0x000fe40003fc5270 */
[----:B------:R-:W-:Y:S02]  /*1ae0*/  LEA.HI.SX32 R27, R27, R44, 0x1b ;  /* 0x0000002c1b1b7211 */ /* 0x000fe400078fdaff */
[----:B------:R-:W-:Y:S02]  /*1af0*/  LEA R32, R25, UR4, 0x1 ;  /* 0x0000000419207c11 */ /* 0x000fe4000f8e08ff */
[----:B------:R-:W-:Y:S02]  /*1b00*/  LEA R30, R29, UR4, 0x1 ;  /* 0x000000041d1e7c11 */ /* 0x000fe4000f8e08ff */
[----:B------:R-:W-:-:S02]  /*1b10*/  IADD3 R25, R44, 0x1e0, RZ ;  /* 0x000001e02c197810 */ /* 0x000fc40007ffe0ff */
[-C--:B------:R-:W-:Y:S02]  /*1b20*/  LEA.HI.SX32 R13, R13, R44.reuse, 0x1b ;  /* 0x0000002c0d0d7211 */ /* 0x080fe400078fdaff */
[----:B------:R-:W-:Y:S02]  /*1b30*/  P2R R96, PR, RZ, 0x40 ;  /* 0x00000040ff607803 */ /* 0x000fe40000000000 */
[----:B------:R-:W-:Y:S02]  /*1b40*/  ISETP.NE.AND P6, PT, R178, RZ, PT ;  /* 0x000000ffb200720c */ /* 0x000fe40003fc5270 */
[----:B------:R-:W-:Y:S02]  /*1b50*/  LEA R28, R13, UR4, 0x1 ;  /* 0x000000040d1c7c11 */ /* 0x000fe4000f8e08ff */
[----:B------:R-:W-:Y:S02]  /*1b60*/  LEA.HI.SX32 R24, R25, R44, 0x1b ;  /* 0x0000002c19187211 */ /* 0x000fe400078fdaff */
[----:B------:R-:W-:-:S02]  /*1b70*/  P2R R95, PR, RZ, 0x40 ;  /* 0x00000040ff5f7803 */ /* 0x000fc40000000000 */
        /* <DEDUP_REMOVED lines=20> */
[----:B-1----:R-:W-:-:S03]  /*1cc0*/  VIADD R15, R44, 0x180 ;  /* 0x000001802c0f7836 */ /* 0x002fc60000000000 */
        /* <DEDUP_REMOVED lines=154> */
.L_x_5742:
[----:B------:R-:W-:Y:S05]  /*2670*/  BSYNC B0 ;  /* 0x0000000000007941 */ /* 0x000fea0003800000 */
.L_x_5741:
        /* <DEDUP_REMOVED lines=37> */
.L_x_5744:
[----:B------:R-:W-:Y:S05]  /*28d0*/  BSYNC B0 ;  /* 0x0000000000007941 */ /* 0x000fea0003800000 */
.L_x_5743:
        /* <DEDUP_REMOVED lines=37> */
.L_x_5746:
[----:B------:R-:W-:Y:S05]  /*2b30*/  BSYNC B0 ;  /* 0x0000000000007941 */ /* 0x000fea0003800000 */
.L_x_5745:
        /* <DEDUP_REMOVED lines=37> */
.L_x_5748:
[----:B------:R-:W-:Y:S05]  /*2d90*/  BSYNC B0 ;  /* 0x0000000000007941 */ /* 0x000fea0003800000 */
.L_x_5747:
        /* <DEDUP_REMOVED lines=37> */
.L_x_5750:
[----:B------:R-:W-:Y:S05]  /*2ff0*/  BSYNC B0 ;  /* 0x0000000000007941 */ /* 0x000fea0003800000 */
.L_x_5749:
        /* <DEDUP_REMOVED lines=37> */
.L_x_5752:
[----:B------:R-:W-:Y:S05]  /*3250*/  BSYNC B0 ;  /* 0x0000000000007941 */ /* 0x000fea0003800000 */
.L_x_5751:
        /* <DEDUP_REMOVED lines=37> */
.L_x_5754:
[----:B------:R-:W-:Y:S05]  /*34b0*/  BSYNC B0 ;  /* 0x0000000000007941 */ /* 0x000fea0003800000 */
.L_x_5753:
        /* <DEDUP_REMOVED lines=37> */
.L_x_5756:
[----:B------:R-:W-:Y:S05]  /*3710*/  BSYNC B0 ;  /* 0x0000000000007941 */ /* 0x000fea0003800000 */
.L_x_5755:
        /* <DEDUP_REMOVED lines=37> */
.L_x_5758:
[----:B------:R-:W-:Y:S05]  /*3970*/  BSYNC B0 ;  /* 0x0000000000007941 */ /* 0x000fea0003800000 */
.L_x_5757:
        /* <DEDUP_REMOVED lines=37> */
.L_x_5760:
[----:B------:R-:W-:Y:S05]  /*3bd0*/  BSYNC B0 ;  /* 0x0000000000007941 */ /* 0x000fea0003800000 */
.L_x_5759:
        /* <DEDUP_REMOVED lines=39> */
.L_x_5762:
[----:B------:R-:W-:Y:S05]  /*3e50*/  BSYNC B0 ;  /* 0x0000000000007941 */ /* 0x000fea0003800000 */
.L_x_5761:
        /* <DEDUP_REMOVED lines=37> */
.L_x_5764:
[----:B------:R-:W-:Y:S05]  /*40b0*/  BSYNC B0 ;  /* 0x0000000000007941 */ /* 0x000fea0003800000 */
.L_x_5763:
[----:B------:R-:W-:Y:S01]  /*40c0*/  FSETP.GTU.FTZ.AND P5, PT, R97, 20, PT ;  /* 0x41a000006100780b */ /* 0x000fe20003fbc000 */
[----:B------:R-:W-:Y:S01]  /*40d0*/  IMAD.U32 R109, R85, 0x10000, RZ ;  /* 0x00010000556d7824 */ /* 0x000fe200078e00ff */
[----:B------:R-:W-:Y:S01]  /*40e0*/  SHF.L.U32 R85, R88, 0x10, RZ ;  /* 0x0000001058557819 */ /* 0x000fe200000006ff */
[----:B------:R-:W-:Y:S01]  /*40f0*/  BSSY B0, `(.L_x_5765) ;  /* 0x0000027000007945 */ /* 0x000fe20003800000 */
        /* <DEDUP_REMOVED lines=38> */
.L_x_5766:
[----:B------:R-:W-:Y:S05]  /*4360*/  BSYNC B0 ;  /* 0x0000000000007941 */ /* 0x000fea0003800000 */
.L_x_5765:
        /* <DEDUP_REMOVED lines=42> */
.L_x_5768:
[----:B------:R-:W-:Y:S05]  /*4610*/  BSYNC B0 ;  /* 0x0000000000007941 */ /* 0x000fea0003800000 */
.L_x_5767:
        /* <DEDUP_REMOVED lines=42> */
.L_x_5770:
[----:B------:R-:W-:Y:S05]  /*48c0*/  BSYNC B0 ;  /* 0x0000000000007941 */ /* 0x000fea0003800000 */
.L_x_5769:
        /* <DEDUP_REMOVED lines=42> */
.L_x_5772:
[----:B------:R-:W-:Y:S05]  /*4b70*/  BSYNC B0 ;  /* 0x0000000000007941 */ /* 0x000fea0003800000 */
.L_x_5771:
        /* <DEDUP_REMOVED lines=44> */
.L_x_5781:
        /* <DEDUP_REMOVED lines=27> */
[----:B------:R-:W-:Y:S01]  /*4ff0*/  PRMT R123, RZ, 0x7610, R123 ;  /* 0x00007610ff7b7816 */ /* 0x000fe2000000007b */
[----:B------:R-:W-:Y:S01]  /*5000*/  IMAD.MOV.U32 R23, RZ, RZ, R119 ;  /* 0x000000ffff177224 */ /* 0x000fe200078e0077 */
[----:B------:R-:W-:-:S02]  /*5010*/  P2R R141, PR, RZ, 0x4 ;  /* 0x00000004ff8d7803 */ /* 0x000fc40000000000 */
[----:B------:R-:W-:Y:S01]  /*5020*/  LEA.HI.X R19, R22, R51, R19, 0x1, P5 ;  /* 0x0000003316137211 */ /* 0x000fe200028f0c13 */
[----:B------:R-:W-:Y:S01]  /*5030*/  IMAD.MOV.U32 R22, RZ, RZ, R16 ;  /* 0x000000ffff167224 */ /* 0x000fe200078e0010 */
[----:B------:R-:W-:Y:S01]  /*5040*/  ISETP.NE.AND P2, PT, R172, RZ, PT ;  /* 0x000000ffac00720c */ /* 0x000fe20003f45270 */
[----:B------:R-:W2:Y:S01]  /*5050*/  @!P3 LDG.E.U16 R79, desc[UR6][R20.64+0x40] ;  /* 0x00004006144fb981 */ /* 0x000ea2000c1e1500 */
[----:B------:R-:W-:Y:S01]  /*5060*/  ISETP.NE.AND P3, PT, R135, RZ, PT ;  /* 0x000000ff8700720c */ /* 0x000fe20003f65270 */
[----:B------:R-:W-:Y:S01]  /*5070*/  IMAD.WIDE.U32 R120, R117, UR8, R22 ;  /* 0x0000000875787c25 */ /* 0x000fe2000f8e0016 */
[----:B------:R-:W-:Y:S02]  /*5080*/  P2R R142, PR, RZ, 0x2 ;  /* 0x00000002ff8e7803 */ /* 0x000fe40000000000 */
[----:B------:R-:W-:Y:S01]  /*5090*/  ISETP.NE.AND P1, PT, R171, RZ, PT ;  /* 0x000000ffab00720c */ /* 0x000fe20003f25270 */
[--C-:B------:R-:W-:Y:S01]  /*50a0*/  IMAD R23, R117, UR9, R122.reuse ;  /* 0x0000000975177c24 */ /* 0x100fe2000f8e027a */
[----:B------:R-:W-:-:S02]  /*50b0*/  PRMT R122, RZ, 0x7610, R122 ;  /* 0x00007610ff7a7816 */ /* 0x000fc4000000007a */
[----:B------:R-:W-:Y:S02]  /*50c0*/  P2R R143, PR, RZ, 0x1 ;  /* 0x00000001ff8f7803 */ /* 0x000fe40000000000 */
[----:B------:R-:W-:Y:S02]  /*50d0*/  IADD3 R23, R121, R23, RZ ;  /* 0x0000001779177210 */ /* 0x000fe40007ffe0ff */
[----:B------:R-:W-:Y:S01]  /*50e0*/  PRMT R121, RZ, 0x7610, R121 ;  /* 0x00007610ff797816 */ /* 0x000fe20000000079 */
        /* <DEDUP_REMOVED lines=60> */
[----:B---3--:R-:W-:Y:S02]  /*54b0*/  IMAD.U32 R21, R20, 0x10000, RZ ;  /* 0x0001000014157824 */ /* 0x008fe400078e00ff */
[----:B------:R-:W-:-:S05]  /*54c0*/  VIADD R20, R28, 0xf ;  /* 0x0000000f1c147836 */ /* 0x000fca0000000000 */
        /* <DEDUP_REMOVED lines=8> */
[----:B-1----:R-:W-:Y:S02]  /*5550*/  SHF.L.U32 R21, R20, 0x10, RZ ;  /* 0x0000001014157819 */ /* 0x002fe400000006ff */
[----:B------:R-:W1:Y:S05]  /*5560*/  LDS.U16 R20, [R0+0x2] ;  /* 0x0000020000147984 */ /* 0x000e6a0000000400 */
[----:B------:R-:W3:Y:S01]  /*5570*/  MUFU.EX2 R24, R24 ;  /* 0x0000001800187308 */ /* 0x000ee20000000800 */
[----:B--2---:R-:W-:Y:S01]  /*5580*/  FSEL R120, R22, 1, !P5 ;  /* 0x3f80000016787808 */ /* 0x004fe20006800000 */
[----:B------:R-:W-:Y:S01]  /*5590*/  FMUL.FTZ R21, R108, R21 ;  /* 0x000000156c157220 */ /* 0x000fe20000410000 */
[C---:B------:R-:W-:Y:S01]  /*55a0*/  ISETP.GE.U32.AND P5, PT, R28.reuse, R41, PT ;  /* 0x000000291c00720c */ /* 0x040fe20003fa6070 */
[----:B------:R-:W-:-:S03]  /*55b0*/  VIADD R22, R28, 0x1 ;  /* 0x000000011c167836 */ /* 0x000fc60000000000 */
        /* <DEDUP_REMOVED lines=98> */
[----:B------:R-:W-:Y:S02]  /*5be0*/  P2R R154, PR, RZ, 0x40 ;  /* 0x00000040ff9a7803 */ /* 0x000fe40000000000 */
[----:B------:R-:W-:Y:S02]  /*5bf0*/  ISETP.NE.AND P6, PT, R170, RZ, PT ;  /* 0x000000ffaa00720c */ /* 0x000fe40003fc5270 */
[----:B------:R-:W-:Y:S02]  /*5c00*/  FSEL R145, R21, RZ, !P5 ;  /* 0x000000ff15917208 */ /* 0x000fe40006800000 */
[----:B------:R-:W-:Y:S02]  /*5c10*/  P2R R157, PR, RZ, 0x40 ;  /* 0x00000040ff9d7803 */ /* 0x000fe40000000000 */
[----:B------:R-:W-:-:S04]  /*5c20*/  ISETP.NE.AND P6, PT, R171, RZ, PT ;  /* 0x000000ffab00720c */ /* 0x000fc80003fc5270 */
[----:B------:R-:W-:Y:S02]  /*5c30*/  P2R R156, PR, RZ, 0x40 ;  /* 0x00000040ff9c7803 */ /* 0x000fe40000000000 */
[----:B--2---:R-:W-:Y:S02]  /*5c40*/  FSEL R144, R22, 1, !P5 ;  /* 0x3f80000016907808 */ /* 0x004fe40006800000 */
[----:B------:R-:W-:Y:S02]  /*5c50*/  ISETP.NE.AND P6, PT, R172, RZ, PT ;  /* 0x000000ffac00720c */ /* 0x000fe40003fc5270 */
[----:B-1----:R-:W-:Y:S01]  /*5c60*/  SHF.L.U32 R21, R20, 0x10, RZ ;  /* 0x0000001014157819 */ /* 0x002fe200000006ff */
[----:B------:R-:W-:-:S05]  /*5c70*/  VIADD R20, R28, 0xc ;  /* 0x0000000c1c147836 */ /* 0x000fca0000000000 */
[----:B------:R-:W-:Y:S02]  /*5c80*/  ISETP.GE.U32.AND P5, PT, R20, R41, PT ;  /* 0x000000291400720c */ /* 0x000fe40003fa6070 */
[----:B------:R-:W1:Y:S01]  /*5c90*/  LDS.U16 R20, [R0+0x1a] ;  /* 0x00001a0000147984 */ /* 0x000e620000000400 */
[----:B------:R-:W-:Y:S02]  /*5ca0*/  P2R R159, PR, RZ, 0x40 ;  /* 0x00000040ff9f7803 */ /* 0x000fe40000000000 */
[----:B------:R-:W-:Y:S01]  /*5cb0*/  ISETP.NE.AND P6, PT, R178, RZ, PT ;  /* 0x000000ffb200720c */ /* 0x000fe20003fc5270 */
[----:B------:R-:W-:Y:S01]  /*5cc0*/  FMUL.FTZ R21, R102, R21 ;  /* 0x0000001566157220 */ /* 0x000fe20000410000 */
[----:B------:R-:W-:Y:S02]  /*5cd0*/  FMUL.FTZ R24, R23, R97 ;  /* 0x0000006117187220 */ /* 0x000fe40000410000 */
[----:B------:R-:W-:Y:S02]  /*5ce0*/  P2R R153, PR, RZ, 0x40 ;  /* 0x00000040ff997803 */ /* 0x000fe40000000000 */
[----:B------:R-:W-:-:S02]  /*5cf0*/  ISETP.NE.AND P6, PT, R177, RZ, PT ;  /* 0x000000ffb100720c */ /* 0x000fc40003fc5270 */
[----:B------:R-:W-:Y:S01]  /*5d00*/  FSEL R147, R21, RZ, !P5 ;  /* 0x000000ff15937208 */ /* 0x000fe20006800000 */
[----:B------:R-:W-:Y:S01]  /*5d10*/  FMUL.FTZ R21, R23, R98 ;  /* 0x0000006217157220 */ /* 0x000fe20000410000 */
[----:B------:R-:W-:Y:S01]  /*5d20*/  P2R R152, PR, RZ, 0x40 ;  /* 0x00000040ff987803 */ /* 0x000fe20000000000 */
[----:B------:R-:W2:Y:S01]  /*5d30*/  MUFU.EX2 R24, R24 ;  /* 0x0000001800187308 */ /* 0x000ea20000000800 */
[----:B------:R-:W-:-:S04]  /*5d40*/  ISETP.NE.AND P6, PT, R176, RZ, PT ;  /* 0x000000ffb000720c */ /* 0x000fc80003fc5270 */
[----:B------:R-:W-:Y:S02]  /*5d50*/  P2R R158, PR, RZ, 0x40 ;  /* 0x00000040ff9e7803 */ /* 0x000fe40000000000 */
[----:B------:R-:W-:Y:S01]  /*5d60*/  ISETP.NE.AND P6, PT, R175, RZ, PT ;  /* 0x000000ffaf00720c */ /* 0x000fe20003fc5270 */
[----:B------:R-:W3:Y:S03]  /*5d70*/  MUFU.EX2 R21, R21 ;  /* 0x0000001500157308 */ /* 0x000ee60000000800 */
[----:B------:R-:W-:Y:S02]  /*5d80*/  P2R R155, PR, RZ, 0x40 ;  /* 0x00000040ff9b7803 */ /* 0x000fe40000000000 */
[----:B------:R-:W-:Y:S02]  /*5d90*/  ISETP.NE.AND P6, PT, R174, RZ, PT ;  /* 0x000000ffae00720c */ /* 0x000fe40003fc5270 */
[----:B------:R-:W-:-:S02]  /*5da0*/  IADD3 R22, R28, 0xd, RZ ;  /* 0x0000000d1c167810 */ /* 0x000fc40007ffe0ff */
[----:B------:R-:W-:Y:S02]  /*5db0*/  P2R R160, PR, RZ, 0x40 ;  /* 0x00000040ffa07803 */ /* 0x000fe40000000000 */
[----:B------:R-:W-:Y:S02]  /*5dc0*/  ISETP.NE.AND P6, PT, R173, RZ, PT ;  /* 0x000000ffad00720c */ /* 0x000fe40003fc5270 */
[----:B--2---:R-:W-:Y:S02]  /*5dd0*/  FSEL R146, R24, 1, !P5 ;  /* 0x3f80000018927808 */ /* 0x004fe40006800000 */
[----:B------:R-:W-:-:S04]  /*5de0*/  ISETP.GE.U32.AND P5, PT, R22, R41, PT ;  /* 0x000000291600720c */ /* 0x000fc80003fa6070 */
[----:B---3--:R-:W-:Y:S02]  /*5df0*/  FSEL R148, R21, 1, !P5 ;  /* 0x3f80000015947808 */ /* 0x008fe40006800000 */
[----:B------:R-:W-:Y:S01]  /*5e00*/  PRMT R21, RZ, 0x7610, R21 ;  /* 0x00007610ff157816 */ /* 0x000fe20000000015 */
[----:B-1----:R-:W-:Y:S02]  /*5e10*/  IMAD.U32 R20, R20, 0x10000, RZ ;  /* 0x0001000014147824 */ /* 0x002fe400078e00ff */
[----:B------:R-:W-:Y:S02]  /*5e20*/  FMUL.FTZ R23, R23, R99 ;  /* 0x0000006317177220 */ /* 0x000fe40000410000 */
[----:B------:R-:W-:Y:S01]  /*5e30*/  FMUL.FTZ R20, R115, R20 ;  /* 0x0000001473147220 */ /* 0x000fe20000410000 */
[----:B------:R-:W2:Y:S01]  /*5e40*/  @!P6 LDG.E.U16 R21, desc[UR6][R18.64+0x40] ;  /* 0x000040061215e981 */ /* 0x000ea2000c1e1500 */
[----:B------:R-:W-:Y:S02]  /*5e50*/  ISETP.NE.AND P6, PT, R160, RZ, PT ;  /* 0x000000ffa000720c */ /* 0x000fe40003fc5270 */
[----:B------:R-:W1:Y:S01]  /*5e60*/  MUFU.EX2 R23, R23 ;  /* 0x0000001700177308 */ /* 0x000e620000000800 */
[----:B------:R-:W-:-:S02]  /*5e70*/  FSEL R149, R20, RZ, !P5 ;  /* 0x000000ff14957208 */ /* 0x000fc40006800000 */
[----:B------:R3:W4:Y:S01]  /*5e80*/  LDS.U16 R20, [R0+0x1c] ;  /* 0x00001c0000147984 */ /* 0x0007220000000400 */
[----:B------:R-:W-:Y:S01]  /*5e90*/  VIADD R22, R28, 0xe ;  /* 0x0000000e1c167836 */ /* 0x000fe20000000000 */
[----:B---3--:R-:W-:-:S04]  /*5ea0*/  PRMT R0, RZ, 0x7610, R0 ;  /* 0x00007610ff007816 */ /* 0x008fc80000000000 */
[----:B------:R-:W-:Y:S02]  /*5eb0*/  ISETP.GE.U32.AND P5, PT, R22, R41, PT ;  /* 0x000000291600720c */ /* 0x000fe40003fa6070 */
[----:B------:R-:W3:Y:S01]  /*5ec0*/  @!P6 LDG.E.U16 R0, desc[UR6][R18.64+0x80] ;  /* 0x000080061200e981 */ /* 0x000ee2000c1e1500 */
[----:B------:R-:W-:Y:S02]  /*5ed0*/  ISETP.NE.AND P6, PT, R155, RZ, PT ;  /* 0x000000ff9b00720c */ /* 0x000fe40003fc5270 */
[----:B-1----:R-:W-:Y:S02]  /*5ee0*/  FSEL R150, R23, 1, !P5 ;  /* 0x3f80000017967808 */ /* 0x002fe40006800000 */
        /* <DEDUP_REMOVED lines=13> */
[----:B----4-:R-:W-:Y:S01]  /*5fc0*/  IMAD.U32 R20, R20, 0x10000, RZ ;  /* 0x0001000014147824 */ /* 0x010fe200078e00ff */
[----:B------:R-:W-:-:S03]  /*5fd0*/  PRMT R26, RZ, 0x7610, R26 ;  /* 0x00007610ff1a7816 */ /* 0x000fc6000000001a */
[----:B------:R-:W-:-:S08]  /*5fe0*/  FMUL.FTZ R20, R101, R20 ;  /* 0x0000001465147220 */ /* 0x000fd00000410000 */
[----:B------:R-:W4:Y:S01]  /*5ff0*/  @!P6 LDG.E.U16 R27, desc[UR6][R18.64+0x1c0] ;  /* 0x0001c006121be981 */ /* 0x000f22000c1e1500 */
[----:B------:R-:W-:Y:S02]  /*6000*/  ISETP.NE.AND P6, PT, R156, RZ, PT ;  /* 0x000000ff9c00720c */ /* 0x000fe40003fc5270 */
[----:B------:R-:W-:Y:S02]  /*6010*/  FSEL R151, R20, RZ, !P5 ;  /* 0x000000ff14977208 */ /* 0x000fe40006800000 */
[----:B------:R-:W-:Y:S02]  /*6020*/  PRMT R20, RZ, 0x7610, R20 ;  /* 0x00007610ff147816 */ /* 0x000fe40000000014 */
[----:B------:R-:W-:-:S04]  /*6030*/  PRMT R153, RZ, 0x7610, R153 ;  /* 0x00007610ff997816 */ /* 0x000fc80000000099 */
[----:B------:R-:W2:Y:S04]  /*6040*/  @!P4 LDG.E.U16 R20, desc[UR6][R18.64] ;  /* 0x000000061214c981 */ /* 0x000ea8000c1e1500 */
[----:B------:R-:W4:Y:S01]  /*6050*/  @!P6 LDG.E.U16 R26, desc[UR6][R18.64+0x200] ;  /* 0x00020006121ae981 */ /* 0x000f22000c1e1500 */
[----:B------:R-:W-:Y:S02]  /*6060*/  ISETP.NE.AND P6, PT, R157, RZ, PT ;  /* 0x000000ff9d00720c */ /* 0x000fe40003fc5270 */
[----:B------:R-:W-:Y:S02]  /*6070*/  ISETP.NE.AND P5, PT, R168, RZ, PT ;  /* 0x000000ffa800720c */ /* 0x000fe40003fa5270 */
[----:B------:R-:W-:-:S09]  /*6080*/  PRMT R152, RZ, 0x7610, R152 ;  /* 0x00007610ff987816 */ /* 0x000fd20000000098 */
[----:B------:R-:W4:Y:S01]  /*6090*/  @!P6 LDG.E.U16 R153, desc[UR6][R18.64+0x240] ;  /* 0x000240061299e981 */ /* 0x000f22000c1e1500 */
[----:B------:R-:W-:Y:S02]  /*60a0*/  ISETP.NE.AND P6, PT, R154, RZ, PT ;  /* 0x000000ff9a00720c */ /* 0x000fe40003fc5270 */
[----:B------:R-:W-:Y:S01]  /*60b0*/  PRMT R155, RZ, 0x7610, R155 ;  /* 0x00007610ff9b7816 */ /* 0x000fe2000000009b */
[----:B------:R-:W4:Y:S01]  /*60c0*/  @!P5 LDG.E.U16 R152, desc[UR6][R18.64+0x280] ;  /* 0x000280061298d981 */ /* 0x000f22000c1e1500 */
[----:B------:R-:W-:Y:S02]  /*60d0*/  PRMT R154, RZ, 0x7610, R154 ;  /* 0x00007610ff9a7816 */ /* 0x000fe4000000009a */
[----:B------:R-:W-:Y:S02]  /*60e0*/  PRMT R157, RZ, 0x7610, R157 ;  /* 0x00007610ff9d7816 */ /* 0x000fe4000000009d */
[----:B------:R-:W-:Y:S02]  /*60f0*/  PRMT R156, RZ, 0x7610, R156 ;  /* 0x00007610ff9c7816 */ /* 0x000fe4000000009c */
[----:B------:R-:W-:Y:S01]  /*6100*/  PRMT R159, RZ, 0x7610, R159 ;  /* 0x00007610ff9f7816 */ /* 0x000fe2000000009f */
[----:B------:R-:W4:Y:S04]  /*6110*/  @!P3 LDG.E.U16 R154, desc[UR6][R18.64+0x300] ;  /* 0x00030006129ab981 */ /* 0x000f28000c1e1500 */
[----:B------:R-:W4:Y:S04]  /*6120*/  @!P6 LDG.E.U16 R155, desc[UR6][R18.64+0x2c0] ;  /* 0x0002c006129be981 */ /* 0x000f28000c1e1500 */
[----:B------:R-:W4:Y:S04]  /*6130*/  @!P2 LDG.E.U16 R157, desc[UR6][R18.64+0x340] ;  /* 0x00034006129da981 */ /* 0x000f28000c1e1500 */
[----:B------:R-:W4:Y:S04]  /*6140*/  @!P1 LDG.E.U16 R156, desc[UR6][R18.64+0x380] ;  /* 0x00038006129c9981 */ /* 0x000f28000c1e1500 */
[----:B------:R1:W4:Y:S01]  /*6150*/  @!P0 LDG.E.U16 R159, desc[UR6][R18.64+0x3c0] ;  /* 0x0003c006129f8981 */ /* 0x000322000c1e1500 */
        /* <DEDUP_REMOVED lines=43> */
[----:B-----5:R0:W-:Y:S01]  /*6410*/  STS.U16 [R36+0x4e0], R23 ;  /* 0x0004e01724007388 */ /* 0x0201e20000000400 */
[----:B------:R-:W-:-:S03]  /*6420*/  LEA.HI.SX32 R21, R21, R44, 0x1b ;  /* 0x0000002c15157211 */ /* 0x000fc600078fdaff */
[----:B------:R-:W-:Y:S04]  /*6430*/  STS.U16 [R35+0x520], R22 ;  /* 0x0005201623007388 */ /* 0x000fe80000000400 */
        /* <DEDUP_REMOVED lines=9> */
[----:B----4-:R1:W-:Y:S01]  /*64d0*/  STS.U16 [R32+0x5e0], R27 ;  /* 0x0005e01b20007388 */ /* 0x0103e20000000400 */
        /* <DEDUP_REMOVED lines=70> */
.L_x_5775:
        /* <DEDUP_REMOVED lines=9> */
.L_x_5774:
        /* <DEDUP_REMOVED lines=111> */
.L_x_5778:
        /* <DEDUP_REMOVED lines=31> */
.L_x_5779:
[----:B------:R0:W5:Y:S02]  /*72b0*/  LDG.E R19, desc[UR6][R6.64] ;  /* 0x0000000606137981 */ /* 0x000164000c1e1900 */
.L_x_5780:
        /* <DEDUP_REMOVED lines=16> */
.L_x_5777:
[----:B------:R-:W-:Y:S05]  /*73c0*/  BSYNC B0 ;  /* 0x0000000000007941 */ /* 0x000fea0003800000 */
.L_x_5776:
        /* <DEDUP_REMOVED lines=19> */
.L_x_5773:
[----:B------:R-:W-:Y:S01]  /*7500*/  BAR.SYNC.DEFER_BLOCKING 0x0 ;  /* 0x0000000000007b1d */ /* 0x000fe20000010000 */
[----:B------:R-:W-:Y:S02]  /*7510*/  F2FP.BF16.F32.PACK_AB R14, R95, R84 ;  /* 0x000000545f0e723e */ /* 0x000fe400000010ff */
[----:B------:R-:W-:Y:S02]  /*7520*/  F2FP.BF16.F32.PACK_AB R16, R94, R81 ;  /* 0x000000515e10723e */ /* 0x000fe400000010ff */
[C---:B------:R-:W-:Y:S01]  /*7530*/  PRMT R17, R14.reuse, 0x7610, R17 ;  /* 0x000076100e117816 */ /* 0x040fe20000000011 */
[----:B------:R-:W-:Y:S01]  /*7540*/  ULDC.64 UR8, c[0x0][0x2c0] ;  /* 0x0000b00000087ab9 */ /* 0x000fe20000000a00 */
[----:B-1----:R-:W-:Y:S01]  /*7550*/  PRMT R18, R14, 0x7632, R18 ;  /* 0x000076320e127816 */ /* 0x002fe20000000012 */
[----:B------:R-:W-:Y:S01]  /*7560*/  BSSY B0, `(.L_x_5782) ;  /* 0x000004c000007945 */ /* 0x000fe20003800000 */
[----:B------:R-:W-:Y:S02]  /*7570*/  F2FP.BF16.F32.PACK_AB R14, R85, R82 ;  /* 0x00000052550e723e */ /* 0x000fe400000010ff */
[----:B------:R-:W-:-:S02]  /*7580*/  PRMT R19, R16, 0x7610, R19 ;  /* 0x0000761010137816 */ /* 0x000fc40000000013 */
[----:B--2---:R-:W-:Y:S02]  /*7590*/  PRMT R20, R16, 0x7632, R20 ;  /* 0x0000763210147816 */ /* 0x004fe40000000014 */
        /* <DEDUP_REMOVED lines=13> */
[----:B-1----:R-:W-:Y:S01]  /*7670*/  PRMT R18, R14, 0x7632, R18 ;  /* 0x000076320e127816 */ /* 0x002fe20000000012 */
[----:B------:R1:W-:Y:S01]  /*7680*/  STS.U16 [R0+0x6], R20 ;  /* 0x0000061400007388 */ /* 0x0003e20000000400 */
[----:B------:R-:W-:-:S02]  /*7690*/  F2FP.BF16.F32.PACK_AB R14, R96, R87 ;  /* 0x00000057600e723e */ /* 0x000fc400000010ff */
[----:B--2---:R-:W-:Y:S01]  /*76a0*/  F2FP.BF16.F32.PACK_AB R17, R88, R91 ;  /* 0x0000005b5811723e */ /* 0x004fe200000010ff */
[----:B------:R2:W-:Y:S01]  /*76b0*/  STS.U16 [R0+0x8], R21 ;  /* 0x0000081500007388 */ /* 0x0005e20000000400 */
[----:B------:R-:W-:Y:S02]  /*76c0*/  SHF.R.S32.HI R98, RZ, 0x1f, R2 ;  /* 0x0000001fff627819 */ /* 0x000fe40000011402 */
[----:B---3--:R-:W-:Y:S01]  /*76d0*/  PRMT R19, R17, 0x7632, R19 ;  /* 0x0000763211137816 */ /* 0x008fe20000000013 */
[----:B------:R-:W-:Y:S01]  /*76e0*/  STS.U16 [R0+0xa], R22 ;  /* 0x00000a1600007388 */ /* 0x000fe20000000400 */
[----:B------:R-:W-:Y:S02]  /*76f0*/  IADD3 R12, P5, R2, R40, RZ ;  /* 0x00000028020c7210 */ /* 0x000fe40007fbe0ff */
[----:B-1----:R-:W-:Y:S01]  /*7700*/  PRMT R20, R14, 0x7632, R20 ;  /* 0x000076320e147816 */ /* 0x002fe20000000014 */
[----:B------:R-:W-:Y:S01]  /*7710*/  STS.U16 [R0+0xc], R23 ;  /* 0x00000c1700007388 */ /* 0x000fe20000000400 */
[----:B--2---:R-:W-:Y:S01]  /*7720*/  PRMT R21, R16, 0x7632, R21 ;  /* 0x0000763210157816 */ /* 0x004fe20000000015 */
[----:B------:R-:W-:-:S02]  /*7730*/  IMAD.X R13, R98, 0x1, R15, P5 ;  /* 0x00000001620d7824 */ /* 0x000fc400028e060f */
        /* <DEDUP_REMOVED lines=46> */
.L_x_5783:
[----:B------:R-:W-:Y:S05]  /*7a20*/  BSYNC B0 ;  /* 0x0000000000007941 */ /* 0x000fea0003800000 */
.L_x_5782:
        /* <DEDUP_REMOVED lines=34> */
[----:B------:R-:W-:Y:S01]  /*7c50*/  @!P4 IMAD.MOV.U32 R17, RZ, RZ, R15 ;  /* 0x000000ffff11c224 */ /* 0x000fe200078e000f */
[----:B------:R-:W-:Y:S01]  /*7c60*/  LOP3.LUT R14, R2, 0x20, RZ, 0xfc, !PT ;  /* 0x00000020020e7812 */ /* 0x000fe200078efcff */
[----:B------:R-:W-:Y:S01]  /*7c70*/  IMAD R19, R57, UR9, R18 ;  /* 0x0000000939137c24 */ /* 0x000fe2000f8e0212 */
[----:B------:R-:W-:Y:S01]  /*7c80*/  ISETP.NE.AND P3, PT, R173, RZ, PT ;  /* 0x000000ffad00720c */ /* 0x000fe20003f65270 */
[----:B------:R-:W-:Y:S01]  /*7c90*/  @!P4 IMAD.WIDE.U32 R16, R57, UR8, R16 ;  /* 0x000000083910cc25 */ /* 0x000fe2000f8e0010 */
[----:B------:R-:W-:-:S02]  /*7ca0*/  ISETP.GE.AND P5, PT, R14, R79, PT ;  /* 0x0000004f0e00720c */ /* 0x000fc40003fa6270 */
[----:B------:R-:W-:Y:S01]  /*7cb0*/  P2R R114, PR, RZ, 0x1 ;  /* 0x00000001ff727803 */ /* 0x000fe20000000000 */
[----:B------:R-:W-:Y:S01]  /*7cc0*/  IMAD R18, R62, UR10, RZ ;  /* 0x0000000a3e127c24 */ /* 0x000fe2000f8e02ff */
[----:B------:R-:W-:Y:S02]  /*7cd0*/  @!P4 IADD3 R17, R19, R17, RZ ;  /* 0x000000111311c210 */ /* 0x000fe40007ffe0ff */
[----:B------:R-:W-:Y:S01]  /*7ce0*/  ISETP.NE.AND P0, PT, R171, RZ, PT ;  /* 0x000000ffab00720c */ /* 0x000fe20003f05270 */
[C---:B------:R-:W-:Y:S01]  /*7cf0*/  IMAD R21, R63.reuse, UR11, R18 ;  /* 0x0000000b3f157c24 */ /* 0x040fe2000f8e0212 */
[----:B------:R-:W-:Y:S01]  /*7d00*/  LOP3.LUT R18, R2, 0x80, RZ, 0xfc, !PT ;  /* 0x0000008002127812 */ /* 0x000fe200078efcff */
[----:B------:R-:W-:Y:S01]  /*7d10*/  @!P4 IMAD.WIDE.U32 R16, R63, UR10, R16 ;  /* 0x0000000a3f10cc25 */ /* 0x000fe2000f8e0010 */
[----:B------:R-:W-:Y:S02]  /*7d20*/  P2R R116, PR, RZ, 0x40 ;  /* 0x00000040ff747803 */ /* 0x000fe40000000000 */
[----:B------:R-:W-:Y:S01]  /*7d30*/  ISETP.NE.AND P6, PT, R170, RZ, PT ;  /* 0x000000ffaa00720c */ /* 0x000fe20003fc5270 */
[----:B------:R1:W-:Y:S01]  /*7d40*/  @!P5 STG.E.U16 desc[UR6][R74.64+0x40], R69 ;  /* 0x000040454a00d986 */ /* 0x0003e2000c101506 */
[----:B------:R-:W-:-:S04]  /*7d50*/  @!P4 IADD3 R76, P5, R2, R16, RZ ;  /* 0x00000010024cc210 */ /* 0x000fc80007fbe0ff */
[----:B------:R-:W-:Y:S01]  /*7d60*/  @!P4 IADD3.X R98, R98, R17, R21, P5, !PT ;  /* 0x000000116262c210 */ /* 0x000fe20002ffe415 */
[----:B------:R-:W-:-:S04]  /*7d70*/  IMAD.WIDE.U32 R16, R57, UR8, RZ ;  /* 0x0000000839107c25 */ /* 0x000fc8000f8e00ff */
[----:B------:R-:W-:Y:S01]  /*7d80*/  IMAD.IADD R17, R17, 0x1, R19 ;  /* 0x0000000111117824 */ /* 0x000fe200078e0213 */
[C---:B------:R-:W-:Y:S02]  /*7d90*/  LOP3.LUT R19, R2.reuse, 0xa0, RZ, 0xfc, !PT ;  /* 0x000000a002137812 */ /* 0x040fe400078efcff */
[----:B-1----:R-:W-:Y:S01]  /*7da0*/  LOP3.LUT R69, R2, 0x160, RZ, 0xfc, !PT ;  /* 0x0000016002457812 */ /* 0x002fe200078efcff */
        /* <DEDUP_REMOVED lines=114> */
[----:B--2---:R-:W-:-:S03]  /*84d0*/  IMAD.U32 R108, R79, 0x10000, RZ ;  /* 0x000100004f6c7824 */ /* 0x004fc600078e00ff */
[----:B------:R-:W2:Y:S01]  /*84e0*/  LDS.U16 R79, [R0+0x1a] ;  /* 0x00001a00004f7984 */ /* 0x000ea20000000400 */
[----:B---3--:R-:W-:-:S03]  /*84f0*/  IMAD.U32 R102, R76, 0x10000, RZ ;  /* 0x000100004c667824 */ /* 0x008fc600078e00ff */
[----:B------:R-:W3:Y:S01]  /*8500*/  LDS.U16 R76, [R0+0x12] ;  /* 0x00001200004c7984 */ /* 0x000ee20000000400 */
[----:B----4-:R-:W-:-:S03]  /*8510*/  IMAD.U32 R104, R77, 0x10000, RZ ;  /* 0x000100004d687824 */ /* 0x010fc600078e00ff */
[----:B------:R-:W4:Y:S01]  /*8520*/  LDS.U16 R77, [R0+0x14] ;  /* 0x00001400004d7984 */ /* 0x000f220000000400 */
[----:B-----5:R-:W-:-:S03]  /*8530*/  SHF.L.U32 R100, R75, 0x10, RZ ;  /* 0x000000104b647819 */ /* 0x020fc600000006ff */
[----:B------:R-:W5:Y:S01]  /*8540*/  LDS.U16 R75, [R0+0x10] ;  /* 0x00001000004b7984 */ /* 0x000f620000000400 */
[----:B0-----:R-:W-:-:S03]  /*8550*/  SHF.L.U32 R106, R78, 0x10, RZ ;  /* 0x000000104e6a7819 */ /* 0x001fc600000006ff */
[----:B------:R-:W0:Y:S01]  /*8560*/  LDS.U16 R78, [R0+0x18] ;  /* 0x00001800004e7984 */ /* 0x000e220000000400 */
[----:B------:R-:W-:-:S03]  /*8570*/  IMAD.U32 R110, R80, 0x10000, RZ ;  /* 0x00010000506e7824 */ /* 0x000fc600078e00ff */
[----:B------:R-:W0:Y:S01]  /*8580*/  LDS.U16 R80, [R0+0x1c] ;  /* 0x00001c0000507984 */ /* 0x000e220000000400 */
[----:B-1----:R-:W-:-:S03]  /*8590*/  SHF.L.U32 R112, R74, 0x10, RZ ;  /* 0x000000104a707819 */ /* 0x002fc600000006ff */
        /* <DEDUP_REMOVED lines=8> */
[----:B--2---:R-:W-:Y:S01]  /*8620*/  SHF.L.U32 R118, R79, 0x10, RZ ;  /* 0x000000104f767819 */ /* 0x004fe200000006ff */
[----:B---3--:R-:W-:Y:S01]  /*8630*/  IMAD.U32 R76, R76, 0x10000, RZ ;  /* 0x000100004c4c7824 */ /* 0x008fe200078e00ff */
[----:B----4-:R-:W-:Y:S01]  /*8640*/  SHF.L.U32 R116, R77, 0x10, RZ ;  /* 0x000000104d747819 */ /* 0x010fe200000006ff */
[----:B------:R-:W-:Y:S01]  /*8650*/  IMAD.U32 R97, R97, 0x10000, RZ ;  /* 0x0001000061617824 */ /* 0x000fe200078e00ff */
[----:B------:R-:W2:Y:S01]  /*8660*/  MUFU.EX2 R99, R99 ;  /* 0x0000006300637308 */ /* 0x000ea20000000800 */
[----:B-----5:R-:W-:-:S02]  /*8670*/  IMAD.U32 R114, R75, 0x10000, RZ ;  /* 0x000100004b727824 */ /* 0x020fc400078e00ff */
[----:B------:R-:W-:Y:S01]  /*8680*/  FMUL.FTZ R113, R112, -1.4426950216293334961 ;  /* 0xbfb8aa3b70717820 */ /* 0x000fe20000410000 */
[----:B------:R-:W-:Y:S01]  /*8690*/  FMUL.FTZ R115, R76, -1.4426950216293334961 ;  /* 0xbfb8aa3b4c737820 */ /* 0x000fe20000410000 */
[----:B0-----:R-:W-:Y:S02]  /*86a0*/  IMAD.U32 R78, R78, 0x10000, RZ ;  /* 0x000100004e4e7824 */ /* 0x001fe400078e00ff */
[----:B------:R-:W-:Y:S01]  /*86b0*/  FMUL.FTZ R119, R118, -1.4426950216293334961 ;  /* 0xbfb8aa3b76777820 */ /* 0x000fe20000410000 */
[----:B------:R-:W0:Y:S01]  /*86c0*/  MUFU.EX2 R101, R101 ;  /* 0x0000006500657308 */ /* 0x000e220000000800 */
[----:B------:R-:W-:Y:S02]  /*86d0*/  IMAD.U32 R120, R80, 0x10000, RZ ;  /* 0x0001000050787824 */ /* 0x000fe400078e00ff */
[----:B------:R-:W-:Y:S01]  /*86e0*/  FMUL.FTZ R75, R114, -1.4426950216293334961 ;  /* 0xbfb8aa3b724b7820 */ /* 0x000fe20000410000 */
[----:B------:R-:W-:Y:S01]  /*86f0*/  FMUL.FTZ R77, R116, -1.4426950216293334961 ;  /* 0xbfb8aa3b744d7820 */ /* 0x000fe20000410000 */
[----:B------:R-:W-:Y:S01]  /*8700*/  FMUL.FTZ R117, R97, -1.4426950216293334961 ;  /* 0xbfb8aa3b61757820 */ /* 0x000fe20000410000 */
[----:B------:R-:W-:-:S02]  /*8710*/  FMUL.FTZ R79, R78, -1.4426950216293334961 ;  /* 0xbfb8aa3b4e4f7820 */ /* 0x000fc40000410000 */
[----:B------:R-:W3:Y:S08]  /*8720*/  MUFU.EX2 R103, R103 ;  /* 0x0000006700677308 */ /* 0x000ef00000000800 */
[----:B------:R-:W4:Y:S01]  /*8730*/  MUFU.EX2 R105, R105 ;  /* 0x0000006900697308 */ /* 0x000f220000000800 */
[----:B-1----:R-:W-:Y:S02]  /*8740*/  IMAD.U32 R122, R74, 0x10000, RZ ;  /* 0x000100004a7a7824 */ /* 0x002fe400078e00ff */
[----:B------:R-:W-:-:S05]  /*8750*/  FMUL.FTZ R74, R120, -1.4426950216293334961 ;  /* 0xbfb8aa3b784a7820 */ /* 0x000fca0000410000 */
[----:B------:R-:W1:Y:S01]  /*8760*/  MUFU.EX2 R107, R107 ;  /* 0x0000006b006b7308 */ /* 0x000e620000000800 */
[----:B------:R-:W-:-:S07]  /*8770*/  FMUL.FTZ R80, R122, -1.4426950216293334961 ;  /* 0xbfb8aa3b7a507820 */ /* 0x000fce0000410000 */
        /* <DEDUP_REMOVED lines=11> */
[----:B--2---:R-:W-:Y:S01]  /*8830*/  FADD.FTZ R99, R99, 1 ;  /* 0x3f80000063637421 */ /* 0x004fe20000010000 */
[----:B0-----:R-:W-:Y:S01]  /*8840*/  FADD.FTZ R101, R101, 1 ;  /* 0x3f80000065657421 */ /* 0x001fe20000010000 */
[----:B---3--:R-:W-:Y:S01]  /*8850*/  FADD.FTZ R103, R103, 1 ;  /* 0x3f80000067677421 */ /* 0x008fe20000010000 */
[----:B----4-:R-:W-:Y:S01]  /*8860*/  FADD.FTZ R105, R105, 1 ;  /* 0x3f80000069697421 */ /* 0x010fe20000010000 */
[----:B-1----:R-:W-:Y:S01]  /*8870*/  FADD.FTZ R107, R107, 1 ;  /* 0x3f8000006b6b7421 */ /* 0x002fe20000010000 */
        /* <DEDUP_REMOVED lines=114> */
[C---:B-1----:R-:W-:Y:S01]  /*8fa0*/  IMAD.WIDE.U32 R30, R57.reuse, UR4, RZ ;  /* 0x00000004391e7c25 */ /* 0x042fe2000f8e00ff */
        /* <DEDUP_REMOVED lines=16> */
.L_x_5785:
[----:B------:R-:W-:Y:S05]  /*90b0*/  BSYNC B0 ;  /* 0x0000000000007941 */ /* 0x000fea0003800000 */
.L_x_5784:
        /* <DEDUP_REMOVED lines=12> */
[----:B------:R-:W-:Y:S01]  /*9180*/  VIADD R42, R42, 0x1 ;  /* 0x000000012a2a7836 */ /* 0x000fe20000000000 */
[----:B------:R-:W-:Y:S01]  /*9190*/  ISETP.GE.AND P2, PT, R21, R95, PT ;  /* 0x0000005f1500720c */ /* 0x000fe20003f46270 */
[C---:B------:R-:W-:Y:S01]  /*91a0*/  IMAD.WIDE R52, R41.reuse, 0x2, R52 ;  /* 0x0000000229347825 */ /* 0x040fe200078e0234 */
[----:B------:R-:W-:-:S03]  /*91b0*/  IADD3 R46, R41, R46, RZ ;  /* 0x0000002e292e7210 */ /* 0x000fc60007ffe0ff */
[----:B------:R-:W-:-:S04]  /*91c0*/  IMAD.WIDE R50, R41, 0x2, R50 ;  /* 0x0000000229327825 */ /* 0x000fc800078e0232 */
[----:B0-----:R-:W-:Y:S01]  /*91d0*/  IMAD.WIDE R2, R2, 0x2, R24 ;  /* 0x0000000202027825 */ /* 0x001fe200078e0218 */
[----:B------:R-:W-:-:S03]  /*91e0*/  IADD3 R25, P0, R40, R12, RZ ;  /* 0x0000000c28197210 */ /* 0x000fc60007f1e0ff */
[----:B------:R-:W-:Y:S01]  /*91f0*/  IMAD.IADD R40, R41, 0x1, R40 ;  /* 0x0000000129287824 */ /* 0x000fe200078e0228 */
        /* <DEDUP_REMOVED lines=30> */
.L_x_5787:
        /* <DEDUP_REMOVED lines=10> */
.L_x_8741:


//--------------------- .text._Z25selective_scan_fwd_kernelI32Selective_Scan_fwd_kernel_traitsILi32ELi16ELi1ELb1ELb1ELb1ELb0ELb0EN3c108BFloat16EffEEv13SSMParamsBase --------------------------
	.section	.text._Z25selective_scan_fwd_kernelI32Selective_Scan_fwd_kernel_traitsILi32ELi16ELi1ELb1ELb1ELb1ELb0ELb0EN3c108BFloat16EffEEv13SSMParamsBase,"ax",@progbits
	.align	128
        .global         _Z25selective_scan_fwd_kernelI32Selective_Scan_fwd_kernel_traitsILi32ELi16ELi1ELb1ELb1ELb1ELb0ELb0EN3c108BFloat16EffEEv13SSMParamsBase
        .type           _Z25selective_scan_fwd_kernelI32Selective_Scan_fwd_kernel_traitsILi32ELi16ELi1ELb1ELb1ELb1ELb0ELb0EN3c108BFloat16EffEEv13SSMParamsBase,@function
        .size           _Z25selective_scan_fwd_kernelI32Selective_Scan_fwd_kernel_traitsILi32ELi16ELi1ELb1ELb1ELb1ELb0ELb0EN3c108BFloat16EffEEv13SSMParamsBase,(.L_x_8742 - _Z25selective_scan_fwd_kernelI32Selective_Scan_fwd_kernel_traitsILi32ELi16ELi1ELb1ELb1ELb1ELb0ELb0EN3c108BFloat16EffEEv13SSMParamsBase)
        .other          _Z25selective_scan_fwd_kernelI32Selective_Scan_fwd_kernel_traitsILi32ELi16ELi1ELb1ELb1ELb1ELb0ELb0EN3c108BFloat16EffEEv13SSMParamsBase,@"STO_CUDA_ENTRY STV_DEFAULT"
_Z25selective_scan_fwd_kernelI32Selective_Scan_fwd_kernel_traitsILi32ELi16ELi1ELb1ELb1ELb1ELb0ELb0EN3c108BFloat16EffEEv13SSMParamsBase:
.text._Z25selective_scan_fwd_kernelI32Selective_Scan_fwd_kernel_traitsILi32ELi16ELi1ELb1ELb1ELb1ELb0ELb0EN3c108BFloat16EffEEv13SSMParamsBase:
        /* <DEDUP_REMOVED lines=38> */
.L_x_5788:
        /* <DEDUP_REMOVED lines=8> */
[----:B------:R-:W-:Y:S01]  /*02e0*/  IMAD.MOV.U32 R7, RZ, RZ, RZ ;  /* 0x000000ffff077224 */ /* 0x000fe200078e00ff */
[----:B------:R-:W-:Y:S02]  /*02f0*/  SHF.R.S32.HI R23, RZ, 0x1f, R2 ;  /* 0x0000001fff177819 */ /* 0x000fe40000011402 */
[----:B------:R-:W-:Y:S02]  /*0300*/  CS2R R34, SRZ ;  /* 0x0000000000227805 */ /* 0x000fe4000001ff00 */
[----:B------:R-:W-:Y:S01]  /*0310*/  MOV R44, RZ ;  /* 0x000000ff002c7202 */ /* 0x000fe20000000f00 */
[----:B------:R-:W-:Y:S01]  /*0320*/  IMAD.MOV.U32 R17, RZ, RZ, R3 ;  /* 0x000000ffff117224 */ /* 0x000fe200078e0003 */
        /* <DEDUP_REMOVED lines=24> */
[----:B------:R-:W-:Y:S01]  /*04b0*/  IMAD.MOV.U32 R40, RZ, RZ, R4 ;  /* 0x000000ffff287224 */ /* 0x000fe200078e0004 */
[----:B------:R-:W-:-:S07]  /*04c0*/  IADD3 R43, R25, R5, RZ ;  /* 0x00000005192b7210 */ /* 0x000fce0007ffe0ff */
.L_x_5789:
        /* <DEDUP_REMOVED lines=12> */
.L_x_5790:
[----:B------:R-:W-:Y:S01]  /*0590*/  ISETP.EQ.U32.AND P0, PT, R42, RZ, PT ;  /* 0x000000ff2a00720c */ /* 0x000fe20003f02070 */
[----:B------:R-:W-:Y:S01]  /*05a0*/  HFMA2.MMA R3, -RZ, RZ, 0, 0 ;  /* 0x00000000ff037435 */ /* 0x000fe200000001ff */
[----:B------:R-:W0:Y:S01]  /*05b0*/  LDC.64 R20, c[0x0][0x330] ;  /* 0x0000cc00ff147b82 */ /* 0x000e220000000a00 */
[----:B------:R-:W-:Y:S01]  /*05c0*/  IMAD.MOV.U32 R11, RZ, RZ, RZ ;  /* 0x000000ffff0b7224 */ /* 0x000fe200078e00ff */
[----:B------:R-:W-:Y:S01]  /*05d0*/  ISETP.EQ.OR.EX P0, PT, R44, RZ, !P5, P0 ;  /* 0x000000ff2c00720c */ /* 0x000fe20006f02700 */
[----:B------:R-:W-:Y:S01]  /*05e0*/  HFMA2.MMA R13, -RZ, RZ, 0, 0 ;  /* 0x00000000ff0d7435 */ /* 0x000fe200000001ff */
[----:B------:R-:W-:Y:S02]  /*05f0*/  PRMT R158, RZ, 0x7610, R158 ;  /* 0x00007610ff9e7816 */ /* 0x000fe4000000009e */
[----:B------:R-:W-:Y:S01]  /*0600*/  MOV R15, RZ ;  /* 0x000000ff000f7202 */ /* 0x000fe20000000f00 */
[----:B------:R-:W-:Y:S01]  /*0610*/  HFMA2.MMA R45, -RZ, RZ, 0, 0 ;  /* 0x00000000ff2d7435 */ /* 0x000fe200000001ff */
[----:B------:R-:W-:Y:S01]  /*0620*/  MOV R56, RZ ;  /* 0x000000ff00387202 */ /* 0x000fe20000000f00 */
        /* <DEDUP_REMOVED lines=27> */
[----:B0-----:R-:W-:Y:S01]  /*07e0*/  ISETP.EQ.U32.AND P6, PT, R3, RZ, PT ;  /* 0x000000ff0300720c */ /* 0x001fe20003fc2070 */
[----:B------:R-:W-:Y:S01]  /*07f0*/  IMAD.MOV.U32 R159, RZ, RZ, RZ ;  /* 0x000000ffff9f7224 */ /* 0x000fe200078e00ff */
[----:B------:R-:W-:-:S03]  /*0800*/  MOV R160, RZ ;  /* 0x000000ff00a07202 */ /* 0x000fc60000000f00 */
[----:B------:R-:W0:Y:S01]  /*0810*/  LDC R47, c[0x0][0x23c] ;  /* 0x00008f00ff2f7b82 */ /* 0x000e220000000800 */
[----:B-1----:R-:W-:Y:S01]  /*0820*/  ISETP.EQ.OR.EX P6, PT, R11, RZ, !P5, P6 ;  /* 0x000000ff0b00720c */ /* 0x002fe20006fc2760 */
[----:B------:R-:W-:Y:S01]  /*0830*/  @P1 IMAD.MOV.U32 R13, RZ, RZ, R3 ;  /* 0x000000ffff0d1224 */ /* 0x000fe200078e0003 */
[----:B------:R-:W-:-:S11]  /*0840*/  @P1 MOV R15, R11 ;  /* 0x0000000b000f1202 */ /* 0x000fd60000000f00 */
[----:B------:R-:W-:Y:S02]  /*0850*/  @!P6 LEA R6, P1, R2, R13, 0x2 ;  /* 0x0000000d0206e211 */ /* 0x000fe400078210ff */
[----:B------:R-:W1:Y:S02]  /*0860*/  LDC R13, c[0x0][0x224] ;  /* 0x00008900ff0d7b82 */ /* 0x000e640000000800 */
[----:B-1----:R-:W-:-:S04]  /*0870*/  IABS R12, R13 ;  /* 0x0000000d000c7213 */ /* 0x002fc80000000000 */
[----:B------:R-:W1:Y:S08]  /*0880*/  I2F.RP R3, R12 ;  /* 0x0000000c00037306 */ /* 0x000e700000209400 */
[----:B-1----:R-:W1:Y:S01]  /*0890*/  MUFU.RCP R3, R3 ;  /* 0x0000000300037308 */ /* 0x002e620000001000 */
[----:B------:R-:W-:-:S04]  /*08a0*/  @P3 LEA R8, P2, R0, R8, 0x2 ;  /* 0x0000000800083211 */ /* 0x000fc800078410ff */
[----:B------:R-:W-:-:S05]  /*08b0*/  @P3 LEA.HI.X R9, R0, R9, R41, 0x2, P2 ;  /* 0x0000000900093211 */ /* 0x000fca00010f1429 */
[----:B------:R-:W5:Y:S01]  /*08c0*/  @P3 LDG.E R45, desc[UR6][R8.64] ;  /* 0x00000006082d3981 */ /* 0x000f62000c1e1900 */
[----:B------:R-:W-:Y:S01]  /*08d0*/  @!P6 LEA.HI.X R7, R2, R15, R23, 0x2, P1 ;  /* 0x0000000f0207e211 */ /* 0x000fe200008f1417 */
[----:B--2---:R-:W-:-:S04]  /*08e0*/  @!P0 IMAD.WIDE R4, R5, 0x4, R34 ;  /* 0x0000000405048825 */ /* 0x004fc800078e0222 */
[----:B------:R-:W5:Y:S01]  /*08f0*/  @!P6 LDG.E R56, desc[UR6][R6.64] ;  /* 0x000000060638e981 */ /* 0x000f62000c1e1900 */
[----:B------:R-:W-:Y:S01]  /*0900*/  @P4 LEA R10, P2, R0, R20, 0x2 ;  /* 0x00000014000a4211 */ /* 0x000fe200078410ff */
[----:B------:R-:W2:Y:S02]  /*0910*/  LDC.64 R14, c[0x0][0x270] ;  /* 0x00009c00ff0e7b82 */ /* 0x000ea40000000a00 */
[----:B------:R1:W3:Y:S02]  /*0920*/  @!P0 LDG.E R17, desc[UR6][R4.64] ;  /* 0x0000000604118981 */ /* 0x0002e4000c1e1900 */
[----:B-1----:R-:W-:-:S04]  /*0930*/  IADD3 R4, R3, 0xffffffe, RZ ;  /* 0x0ffffffe03047810 */ /* 0x002fc80007ffe0ff */
[----:B------:R1:W4:Y:S02]  /*0940*/  F2I.FTZ.U32.TRUNC.NTZ R5, R4 ;  /* 0x0000000400057305 */ /* 0x000324000021f000 */
[----:B-1----:R-:W-:Y:S01]  /*0950*/  HFMA2.MMA R4, -RZ, RZ, 0, 0 ;  /* 0x00000000ff047435 */ /* 0x002fe200000001ff */
[----:B----4-:R-:W-:-:S04]  /*0960*/  IMAD.MOV R9, RZ, RZ, -R5 ;  /* 0x000000ffff097224 */ /* 0x010fc800078e0a05 */
[----:B------:R-:W-:Y:S01]  /*0970*/  IMAD R9, R9, R12, RZ ;  /* 0x0000000c09097224 */ /* 0x000fe200078e02ff */
[----:B------:R-:W-:-:S04]  /*0980*/  IABS R6, R0 ;  /* 0x0000000000067213 */ /* 0x000fc80000000000 */
        /* <DEDUP_REMOVED lines=10> */
[----:B------:R-:W-:Y:S02]  /*0a30*/  LOP3.LUT R3, R0, R13, RZ, 0x3c, !PT ;  /* 0x0000000d00037212 */ /* 0x000fe400078e3cff */
[----:B------:R-:W-:Y:S02]  /*0a40*/  @!P2 IADD3 R5, R5, 0x1, RZ ;  /* 0x000000010505a810 */ /* 0x000fe40007ffe0ff */
[----:B------:R-:W-:Y:S02]  /*0a50*/  ISETP.GE.AND P3, PT, R3, RZ, PT ;  /* 0x000000ff0300720c */ /* 0x000fe40003f66270 */
[----:B------:R-:W-:-:S05]  /*0a60*/  ISETP.NE.AND P2, PT, R13, RZ, PT ;  /* 0x000000ff0d00720c */ /* 0x000fca0003f45270 */
[----:B------:R-:W-:-:S05]  /*0a70*/  @P1 IADD3 R5, R5, 0x1, RZ ;  /* 0x0000000105051810 */ /* 0x000fca0007ffe0ff */
[----:B------:R-:W-:Y:S02]  /*0a80*/  IMAD.MOV.U32 R3, RZ, RZ, R5 ;  /* 0x000000ffff037224 */ /* 0x000fe400078e0005 */
[----:B------:R-:W-:Y:S02]  /*0a90*/  IMAD R5, R23, UR8, RZ ;  /* 0x0000000817057c24 */ /* 0x000fe4000f8e02ff */
[----:B------:R-:W-:Y:S01]  /*0aa0*/  IMAD.WIDE.U32 R6, R2, UR8, RZ ;  /* 0x0000000802067c25 */ /* 0x000fe2000f8e00ff */
[----:B------:R-:W-:-:S03]  /*0ab0*/  @!P3 IADD3 R3, -R3, RZ, RZ ;  /* 0x000000ff0303b210 */ /* 0x000fc60007ffe1ff */
[C---:B----4-:R-:W-:Y:S01]  /*0ac0*/  IMAD R11, R2.reuse, UR9, R5 ;  /* 0x00000009020b7c24 */ /* 0x050fe2000f8e0205 */
[----:B------:R-:W-:Y:S01]  /*0ad0*/  @!P2 LOP3.LUT R3, RZ, R13, RZ, 0x33, !PT ;  /* 0x0000000dff03a212 */ /* 0x000fe200078e33ff */
[----:B------:R-:W-:Y:S01]  /*0ae0*/  IMAD R9, R23, UR4, RZ ;  /* 0x0000000417097c24 */ /* 0x000fe2000f8e02ff */
[----:B------:R-:W-:Y:S02]  /*0af0*/  ULDC.64 UR8, c[0x0][0x2a0] ;  /* 0x0000a80000087ab9 */ /* 0x000fe40000000a00 */
[----:B------:R-:W-:Y:S02]  /*0b00*/  IADD3 R7, R7, R11, RZ ;  /* 0x0000000b07077210 */ /* 0x000fe40007ffe0ff */
[----:B------:R-:W-:Y:S01]  /*0b10*/  SHF.R.S32.HI R11, RZ, 0x1f, R3 ;  /* 0x0000001fff0b7819 */ /* 0x000fe20000011403 */
[C---:B------:R-:W-:Y:S02]  /*0b20*/  IMAD R13, R2.reuse, UR5, R9 ;  /* 0x00000005020d7c24 */ /* 0x040fe4000f8e0209 */
[----:B------:R-:W-:Y:S01]  /*0b30*/  IMAD.WIDE.U32 R4, R2, UR4, RZ ;  /* 0x0000000402047c25 */ /* 0x000fe2000f8e00ff */
[----:B------:R-:W-:-:S03]  /*0b40*/  ULDC.64 UR4, c[0x0][0x298] ;  /* 0x0000a60000047ab9 */ /* 0x000fc60000000a00 */
[-C--:B------:R-:W-:Y:S02]  /*0b50*/  IMAD R10, R11, R48.reuse, RZ ;  /* 0x000000300b0a7224 */ /* 0x080fe400078e02ff */
[----:B------:R-:W-:-:S04]  /*0b60*/  IMAD.WIDE.U32 R6, R3, R48, R6 ;  /* 0x0000003003067225 */ /* 0x000fc800078e0006 */
[----:B------:R-:W-:Y:S02]  /*0b70*/  IMAD R49, R3, R49, R10 ;  /* 0x0000003103317224 */ /* 0x000fe400078e020a */
[----:B--2---:R-:W-:Y:S02]  /*0b80*/  IMAD R8, R23, R14, RZ ;  /* 0x0000000e17087224 */ /* 0x004fe400078e02ff */
[----:B------:R-:W-:Y:S02]  /*0b90*/  IMAD.IADD R5, R5, 0x1, R13 ;  /* 0x0000000105057824 */ /* 0x000fe400078e020d */
[----:B------:R-:W2:Y:S01]  /*0ba0*/  LDC.64 R12, c[0x0][0x320] ;  /* 0x0000c800ff0c7b82 */ /* 0x000ea20000000a00 */
[----:B------:R-:W-:Y:S01]  /*0bb0*/  IMAD R15, R2, R15, R8 ;  /* 0x0000000f020f7224 */ /* 0x000fe200078e0208 */
[----:B-1----:R-:W-:Y:S01]  /*0bc0*/  LEA R48, P1, R6, R20, 0x1 ;  /* 0x0000001406307211 */ /* 0x002fe200078208ff */
[----:B------:R-:W-:Y:S01]  /*0bd0*/  IMAD.WIDE.U32 R8, R2, R14, RZ ;  /* 0x0000000e02087225 */ /* 0x000fe200078e00ff */
[----:B------:R-:W-:-:S04]  /*0be0*/  IADD3 R49, R7, R49, RZ ;  /* 0x0000003107317210 */ /* 0x000fc80007ffe0ff */
[----:B------:R-:W-:Y:S02]  /*0bf0*/  LEA.HI.X R49, R6, R21, R49, 0x1, P1 ;  /* 0x0000001506317211 */ /* 0x000fe400008f0c31 */
[----:B------:R-:W-:Y:S01]  /*0c00*/  ISETP.NE.U32.AND P1, PT, R26, RZ, PT ;  /* 0x000000ff1a00720c */ /* 0x000fe20003f25070 */
[-C--:B------:R-:W-:Y:S01]  /*0c10*/  IMAD R10, R11, R50.reuse, RZ ;  /* 0x000000320b0a7224 */ /* 0x080fe200078e02ff */
[----:B------:R-:W-:Y:S02]  /*0c20*/  IADD3 R9, R9, R15, RZ ;  /* 0x0000000f09097210 */ /* 0x000fe40007ffe0ff */
[----:B------:R-:W-:Y:S01]  /*0c30*/  ISETP.NE.AND.EX P1, PT, R27, RZ, PT, P1 ;  /* 0x000000ff1b00720c */ /* 0x000fe20003f25310 */
[C---:B------:R-:W-:Y:S01]  /*0c40*/  IMAD R51, R3.reuse, R51, R10 ;  /* 0x0000003303337224 */ /* 0x040fe200078e020a */
[----:B------:R-:W1:Y:S01]  /*0c50*/  LDC.64 R14, c[0x0][0x310] ;  /* 0x0000c400ff0e7b82 */ /* 0x000e620000000a00 */
[----:B------:R-:W-:-:S04]  /*0c60*/  IMAD.WIDE.U32 R8, R3, R50, R8 ;  /* 0x0000003203087225 */ /* 0x000fc800078e0008 */
[----:B------:R-:W-:Y:S02]  /*0c70*/  IMAD R3, R41, UR4, RZ ;  /* 0x0000000429037c24 */ /* 0x000fe4000f8e02ff */
[----:B------:R-:W-:-:S04]  /*0c80*/  IMAD.WIDE.U32 R4, R0, UR4, R4 ;  /* 0x0000000400047c25 */ /* 0x000fc8000f8e0004 */
[----:B------:R-:W-:Y:S01]  /*0c90*/  IMAD R3, R0, UR5, R3 ;  /* 0x0000000500037c24 */ /* 0x000fe2000f8e0203 */
[----:B--2---:R-:W-:Y:S01]  /*0ca0*/  LEA R52, P3, R4, R12, 0x1 ;  /* 0x0000000c04347211 */ /* 0x004fe200078608ff */
[----:B------:R-:W2:Y:S01]  /*0cb0*/  @P1 LDC R159, c[0x0][0x388] ;  /* 0x0000e200ff9f1b82 */ /* 0x000ea20000000800 */
[----:B------:R-:W-:Y:S01]  /*0cc0*/  ISETP.NE.U32.AND P2, PT, R30, RZ, PT ;  /* 0x000000ff1e00720c */ /* 0x000fe20003f45070 */
[----:B------:R-:W-:Y:S01]  /*0cd0*/  IMAD R11, R23, UR8, RZ ;  /* 0x00000008170b7c24 */ /* 0x000fe2000f8e02ff */
[----:B------:R-:W-:Y:S01]  /*0ce0*/  IADD3 R53, R5, R3, RZ ;  /* 0x0000000305357210 */ /* 0x000fe20007ffe0ff */
[----:B------:R-:W-:-:S04]  /*0cf0*/  IMAD.WIDE.U32 R6, R2, UR8, RZ ;  /* 0x0000000802067c25 */ /* 0x000fc8000f8e00ff */
[----:B------:R-:W4:Y:S01]  /*0d00*/  @P1 LDC R160, c[0x0][0x38c] ;  /* 0x0000e300ffa01b82 */ /* 0x000f220000000800 */
[----:B------:R-:W-:Y:S01]  /*0d10*/  LEA.HI.X R53, R4, R13, R53, 0x1, P3 ;  /* 0x0000000d04357211 */ /* 0x000fe200018f0c35 */
[----:B------:R-:W-:Y:S01]  /*0d20*/  ULDC.64 UR4, c[0x0][0x2a8] ;  /* 0x0000aa0000047ab9 */ /* 0x000fe20000000a00 */
[----:B---3--:R-:W-:Y:S02]  /*0d30*/  ISETP.NE.U32.AND P3, PT, R24, RZ, PT ;  /* 0x000000ff1800720c */ /* 0x008fe40003f65070 */
[----:B------:R-:W-:Y:S01]  /*0d40*/  ISETP.NE.AND.EX P2, PT, R31, RZ, PT, P2 ;  /* 0x000000ff1f00720c */ /* 0x000fe20003f45320 */
[----:B------:R-:W-:Y:S01]  /*0d50*/  IMAD R11, R2, UR9, R11 ;  /* 0x00000009020b7c24 */ /* 0x000fe2000f8e020b */
[----:B------:R-:W-:Y:S01]  /*0d60*/  ISETP.NE.AND.EX P3, PT, R25, RZ, PT, P3 ;  /* 0x000000ff1900720c */ /* 0x000fe20003f65330 */
[----:B------:R-:W-:Y:S01]  /*0d70*/  HFMA2.MMA R29, -RZ, RZ, 0, 0 ;  /* 0x00000000ff1d7435 */ /* 0x000fe200000001ff */
[----:B------:R-:W-:Y:S01]  /*0d80*/  IADD3 R51, R9, R51, RZ ;  /* 0x0000003309337210 */ /* 0x000fe20007ffe0ff */
[----:B------:R-:W-:Y:S01]  /*0d90*/  HFMA2.MMA R9, -RZ, RZ, 0, 0 ;  /* 0x00000000ff097435 */ /* 0x000fe200000001ff */
[----:B------:R-:W-:Y:S01]  /*0da0*/  IMAD.IADD R7, R7, 0x1, R11 ;  /* 0x0000000107077824 */ /* 0x000fe200078e020b */
[----:B-1----:R-:W-:Y:S01]  /*0db0*/  LEA R50, P4, R8, R14, 0x1 ;  /* 0x0000000e08327211 */ /* 0x002fe200078808ff */
[----:B------:R-:W-:Y:S01]  /*0dc0*/  IMAD R3, R41, UR4, RZ ;  /* 0x0000000429037c24 */ /* 0x000fe2000f8e02ff */
[----:B------:R-:W1:Y:S01]  /*0dd0*/  LDC.64 R12, c[0x0][0x328] ;  /* 0x0000ca00ff0c7b82 */ /* 0x000e620000000a00 */
[----:B------:R-:W-:Y:S01]  /*0de0*/  IMAD.WIDE.U32 R4, R0, UR4, R6 ;  /* 0x0000000400047c25 */ /* 0x000fe2000f8e0006 */
[----:B------:R-:W-:-:S03]  /*0df0*/  LEA.HI.X R51, R8, R15, R51, 0x1, P4 ;  /* 0x0000000f08337211 */ /* 0x000fc600020f0c33 */
[----:B------:R-:W-:Y:S01]  /*0e00*/  IMAD R55, R0, UR5, R3 ;  /* 0x0000000500377c24 */ /* 0x000fe2000f8e0203 */
[----:B------:R-:W-:Y:S01]  /*0e10*/  MOV R3, RZ ;  /* 0x000000ff00037202 */ /* 0x000fe20000000f00 */
[----:B------:R-:W-:Y:S01]  /*0e20*/  IMAD.MOV.U32 R7, RZ, RZ, RZ ;  /* 0x000000ffff077224 */ /* 0x000fe200078e00ff */
[----:B------:R-:W-:Y:S01]  /*0e30*/  @P2 ISETP.NE.U32.AND P4, PT, R30, RZ, PT ;  /* 0x000000ff1e00220c */ /* 0x000fe20003f85070 */
[----:B------:R-:W3:Y:S01]  /*0e40*/  @P3 LDC R29, c[0x0][0x378] ;  /* 0x0000de00ff1d3b82 */ /* 0x000ee20000000800 */
[----:B------:R-:W-:-:S07]  /*0e50*/  ULDC.64 UR4, c[0x0][0x240] ;  /* 0x0000900000047ab9 */ /* 0x000fce0000000a00 */
[----:B------:R-:W3:Y:S01]  /*0e60*/  @P3 LDC R9, c[0x0][0x37c] ;  /* 0x0000df00ff093b82 */ /* 0x000ee20000000800 */
[----:B------:R-:W-:Y:S02]  /*0e70*/  PLOP3.LUT P3, PT, PT, PT, PT, 0x8, 0x0 ;  /* 0x000000000000781c */ /* 0x000fe40003f6e170 */
[----:B------:R-:W-:-:S05]  /*0e80*/  @P2 ISETP.NE.AND.EX P3, PT, R31, RZ, PT, P4 ;  /* 0x000000ff1f00220c */ /* 0x000fca0003f65340 */
[----:B------:R-:W3:Y:S08]  /*0e90*/  @P2 LDC R7, c[0x0][0x390] ;  /* 0x0000e400ff072b82 */ /* 0x000ef00000000800 */
[----:B------:R-:W3:Y:S01]  /*0ea0*/  @P2 LDC R3, c[0x0][0x394] ;  /* 0x0000e500ff032b82 */ /* 0x000ee20000000800 */
[----:B--2---:R-:W-:-:S04]  /*0eb0*/  ISETP.NE.U32.AND P2, PT, R159, RZ, PT ;  /* 0x000000ff9f00720c */ /* 0x004fc80003f45070 */
[----:B----4-:R-:W-:Y:S01]  /*0ec0*/  ISETP.NE.AND.EX P2, PT, R160, RZ, PT, P2 ;  /* 0x000000ffa000720c */ /* 0x010fe20003f45320 */
[----:B------:R-:W-:Y:S01]  /*0ed0*/  IMAD R11, R41, UR4, RZ ;  /* 0x00000004290b7c24 */ /* 0x000fe2000f8e02ff */
[----:B-1----:R-:W-:Y:S01]  /*0ee0*/  LEA R54, P4, R4, R12, 0x1 ;  /* 0x0000000c04367211 */ /* 0x002fe200078808ff */
        /* <DEDUP_REMOVED lines=8> */
[----:B0-----:R-:W-:Y:S02]  /*0f70*/  SEL R47, R47, 0x800, P5 ;  /* 0x000008002f2f7807 */ /* 0x001fe40002800000 */
[----:B------:R-:W-:Y:S01]  /*0f80*/  @!P0 SHF.R.S32.HI R19, RZ, 0x1f, R17 ;  /* 0x0000001fff138819 */ /* 0x000fe20000011411 */
[----:B---3--:R-:W-:Y:S06]  /*0f90*/  @P3 BRA P2, `(.L_x_5791) ;  /* 0x0000000000783947 */ /* 0x008fec0001000000 */
[-C--:B------:R-:W-:Y:S01]  /*0fa0*/  IABS R8, R47.reuse ;  /* 0x0000002f00087213 */ /* 0x080fe20000000000 */
[----:B------:R-:W0:Y:S01]  /*0fb0*/  LDC R6, c[0x0][0x218] ;  /* 0x00008600ff067b82 */ /* 0x000e220000000800 */
[----:B------:R-:W-:Y:S01]  /*0fc0*/  IABS R11, R47 ;  /* 0x0000002f000b7213 */ /* 0x000fe20000000000 */
[----:B------:R-:W-:Y:S01]  /*0fd0*/  IMAD.MOV.U32 R59, RZ, RZ, RZ ;  /* 0x000000ffff3b7224 */ /* 0x000fe200078e00ff */
[----:B------:R-:W1:Y:S01]  /*0fe0*/  I2F.RP R3, R8 ;  /* 0x0000000800037306 */ /* 0x000e620000209400 */
[----:B-----5:R-:W-:-:S07]  /*0ff0*/  MOV R56, RZ ;  /* 0x000000ff00387202 */ /* 0x020fce0000000f00 */
        /* <DEDUP_REMOVED lines=24> */
.L_x_5791:
        /* <DEDUP_REMOVED lines=18> */
.L_x_5792:
        /* <DEDUP_REMOVED lines=14> */
[----:B------:R-:W-:Y:S01]  /*1380*/  IADD3 R77, R3, R77, RZ ;  /* 0x0000004d034d7210 */ /* 0x000fe20007ffe0ff */
[C---:B0-----:R-:W-:Y:S02]  /*1390*/  IMAD.SHL.U32 R4, R61.reuse, 0x2, RZ ;  /* 0x000000023d047824 */ /* 0x041fe400078e00ff */
[----:B------:R-:W-:-:S03]  /*13a0*/  IMAD.SHL.U32 R76, R61, 0x10, RZ ;  /* 0x000000103d4c7824 */ /* 0x000fc600078e00ff */
        /* <DEDUP_REMOVED lines=16> */
.L_x_5834:
        /* <DEDUP_REMOVED lines=16> */
[----:B------:R-:W0:Y:S02]  /*15b0*/  S2UR UR5, SR_CgaCtaId ;  /* 0x00000000000579c3 */ /* 0x000e240000008800 */
[----:B------:R-:W-:Y:S01]  /*15c0*/  IMAD.X R5, R53, 0x1, R80, P0 ;  /* 0x0000000135057824 */ /* 0x000fe200000e0650 */
[----:B------:R-:W-:-:S05]  /*15d0*/  UMOV UR4, 0x400 ;  /* 0x0000040000047882 */ /* 0x000fca0000000000 */
        /* <DEDUP_REMOVED lines=17> */
[----:B------:R-:W-:Y:S01]  /*16f0*/  BSSY B0, `(.L_x_5793) ;  /* 0x000003e000007945 */ /* 0x000fe20003800000 */
[----:B-1----:R-:W-:-:S02]  /*1700*/  ISETP.GE.AND P6, PT, R22, 0x1, PT ;  /* 0x000000011600780c */ /* 0x002fc40003fc6270 */
[----:B--2---:R-:W-:Y:S04]  /*1710*/  STS.128 [R82], R36 ;  /* 0x0000002452007388 */ /* 0x004fe80000000c00 */
[----:B---3--:R-:W-:Y:S01]  /*1720*/  STS.128 [R82+0x200], R84 ;  /* 0x0002005452007388 */ /* 0x008fe20000000c00 */
[----:B------:R-:W-:-:S03]  /*1730*/  NOP ;  /* 0x0000000000007918 */ /* 0x000fc60000000000 */
[----:B------:R-:W0:Y:S04]  /*1740*/  LDS.128 R8, [R93] ;  /* 0x000000005d087984 */ /* 0x000e280000000c00 */
[----:B------:R-:W1:Y:S01]  /*1750*/  LDS.128 R4, [R93+0x10] ;  /* 0x000010005d047984 */ /* 0x000e620000000c00 */
[C---:B0-----:R-:W-:Y:S01]  /*1760*/  SHF.L.U32 R83, R8.reuse, 0x10, RZ ;  /* 0x0000001008537819 */ /* 0x041fe200000006ff */
[----:B------:R-:W-:Y:S01]  /*1770*/  IMAD.U32 R23, R9, 0x10000, RZ ;  /* 0x0001000009177824 */ /* 0x000fe200078e00ff */
[----:B------:R-:W-:Y:S02]  /*1780*/  PRMT R8, R8, 0x7632, R8 ;  /* 0x0000763208087816 */ /* 0x000fe40000000008 */
[----:B------:R-:W-:Y:S01]  /*1790*/  SHF.L.U32 R25, R10, 0x10, RZ ;  /* 0x000000100a197819 */ /* 0x000fe200000006ff */
[--C-:B------:R-:W-:Y:S01]  /*17a0*/  FADD.FTZ R83, R83, R46.reuse ;  /* 0x0000002e53537221 */ /* 0x100fe20000010000 */
[----:B------:R-:W-:Y:S01]  /*17b0*/  SHF.L.U32 R27, R11, 0x10, RZ ;  /* 0x000000100b1b7819 */ /* 0x000fe200000006ff */
[----:B-1----:R-:W-:Y:S01]  /*17c0*/  IMAD.U32 R87, R4, 0x10000, RZ ;  /* 0x0001000004577824 */ /* 0x002fe200078e00ff */
[----:B------:R-:W-:Y:S01]  /*17d0*/  SHF.L.U32 R21, R8, 0x10, RZ ;  /* 0x0000001008157819 */ /* 0x000fe200000006ff */
        /* <DEDUP_REMOVED lines=47> */
.L_x_5794:
[----:B------:R-:W-:Y:S05]  /*1ad0*/  BSYNC B0 ;  /* 0x0000000000007941 */ /* 0x000fea0003800000 */
.L_x_5793:
        /* <DEDUP_REMOVED lines=38> */
.L_x_5796:
[----:B------:R-:W-:Y:S05]  /*1d40*/  BSYNC B0 ;  /* 0x0000000000007941 */ /* 0x000fea0003800000 */
.L_x_5795:
[----:B------:R-:W-:Y:S01]  /*1d50*/  SHF.L.U32 R91, R6, 0x10, RZ ;  /* 0x00000010065b7819 */ /* 0x000fe200000006ff */
[----:B------:R-:W-:Y:S01]  /*1d60*/  BSSY B0, `(.L_x_5797) ;  /* 0x0000025000007945 */ /* 0x000fe20003800000 */
[----:B------:R-:W-:Y:S01]  /*1d70*/  FSETP.GTU.FTZ.AND P4, PT, R90, 20, PT ;  /* 0x41a000005a00780b */ /* 0x000fe20003f9c000 */
[----:B------:R-:W-:Y:S01]  /*1d80*/  IMAD.WIDE R52, R79, 0x2, R52 ;  /* 0x000000024f347825 */ /* 0x000fe200078e0234 */
[----:B------:R-:W-:-:S03]  /*1d90*/  PRMT R20, R10, 0x7632, R20 ;  /* 0x000076320a147816 */ /* 0x000fc60000000014 */
[----:B------:R-:W-:Y:S01]  /*1da0*/  FADD.FTZ R91, R91, R46 ;  /* 0x0000002e5b5b7221 */ /* 0x000fe20000010000 */
[----:B------:R-:W-:Y:S07]  /*1db0*/  @P1 BRA `(.L_x_5798) ;  /* 0x00000000007c1947 */ /* 0x000fee0003800000 */
        /* <DEDUP_REMOVED lines=31> */
.L_x_5798:
[----:B------:R-:W-:Y:S05]  /*1fb0*/  BSYNC B0 ;  /* 0x0000000000007941 */ /* 0x000fea0003800000 */
.L_x_5797:
[----:B------:R-:W-:Y:S01]  /*1fc0*/  ISETP.EQ.OR P4, PT, RZ, UR4, P4 ;  /* 0x00000004ff007c0c */ /* 0x000fe2000a782670 */
[----:B------:R-:W-:Y:S01]  /*1fd0*/  BSSY B0, `(.L_x_5799) ;  /* 0x0000026000007945 */ /* 0x000fe20003800000 */
[----:B------:R-:W-:Y:S01]  /*1fe0*/  SHF.L.U32 R9, R20, 0x10, RZ ;  /* 0x0000001014097819 */ /* 0x000fe200000006ff */
[----:B------:R-:W-:Y:S01]  /*1ff0*/  IMAD.WIDE R54, R79, 0x2, R54 ;  /* 0x000000024f367825 */ /* 0x000fe200078e0236 */
        /* <DEDUP_REMOVED lines=35> */
.L_x_5800:
[----:B------:R-:W-:Y:S05]  /*2230*/  BSYNC B0 ;  /* 0x0000000000007941 */ /* 0x000fea0003800000 */
.L_x_5799:
[----:B------:R-:W-:Y:S01]  /*2240*/  SHF.L.U32 R9, R7, 0x10, RZ ;  /* 0x0000001007097819 */ /* 0x000fe200000006ff */
[----:B------:R-:W-:Y:S01]  /*2250*/  BSSY B0, `(.L_x_5801) ;  /* 0x0000025000007945 */ /* 0x000fe20003800000 */
[----:B------:R-:W-:Y:S02]  /*2260*/  FSETP.GTU.FTZ.AND P4, PT, R92, 20, PT ;  /* 0x41a000005c00780b */ /* 0x000fe40003f9c000 */
[----:B------:R-:W-:Y:S01]  /*2270*/  PRMT R20, R11, 0x7632, R20 ;  /* 0x000076320b147816 */ /* 0x000fe20000000014 */
[----:B------:R-:W-:Y:S01]  /*2280*/  FADD.FTZ R94, R9, R46 ;  /* 0x0000002e095e7221 */ /* 0x000fe20000010000 */
[----:B------:R-:W-:Y:S01]  /*2290*/  SHF.L.U32 R8, R16, 0x10, RZ ;  /* 0x0000001010087819 */ /* 0x000fe200000006ff */
        /* <DEDUP_REMOVED lines=32> */
.L_x_5802:
[----:B------:R-:W-:Y:S05]  /*24a0*/  BSYNC B0 ;  /* 0x0000000000007941 */ /* 0x000fea0003800000 */
.L_x_5801:
[----:B------:R-:W-:Y:S01]  /*24b0*/  ISETP.EQ.OR P4, PT, RZ, UR4, P4 ;  /* 0x00000004ff007c0c */ /* 0x000fe2000a782670 */
[----:B------:R-:W-:Y:S01]  /*24c0*/  BSSY B0, `(.L_x_5803) ;  /* 0x0000029000007945 */ /* 0x000fe20003800000 */
[----:B------:R-:W-:Y:S02]  /*24d0*/  SHF.L.U32 R95, R20, 0x10, RZ ;  /* 0x00000010145f7819 */ /* 0x000fe400000006ff */
[C---:B------:R-:W-:Y:S02]  /*24e0*/  SHF.L.U32 R9, R17.reuse, 0x10, RZ ;  /* 0x0000001011097819 */ /* 0x040fe400000006ff */
[----:B------:R-:W-:Y:S01]  /*24f0*/  PRMT R125, R17, 0x7632, R125 ;  /* 0x00007632117d7816 */ /* 0x000fe2000000007d */
[----:B------:R-:W-:Y:S01]  /*2500*/  FADD.FTZ R95, R95, R46 ;  /* 0x0000002e5f5f7221 */ /* 0x000fe20000010000 */
[----:B------:R-:W-:Y:S02]  /*2510*/  FSETP.GTU.FTZ.AND P2, PT, R94, 20, PT ;  /* 0x41a000005e00780b */ /* 0x000fe40003f5c000 */
[----:B------:R-:W-:-:S02]  /*2520*/  ISETP.EQ.OR P3, PT, RZ, UR4, P3 ;  /* 0x00000004ff007c0c */ /* 0x000fc40009f62670 */
[----:B------:R-:W-:Y:S02]  /*2530*/  PRMT R16, R16, 0x7632, R16 ;  /* 0x0000763210107816 */ /* 0x000fe40000000010 */
[----:B------:R-:W-:Y:S01]  /*2540*/  PRMT R17, R4, 0x7632, R17 ;  /* 0x0000763204117816 */ /* 0x000fe20000000011 */
[----:B------:R-:W-:Y:S08]  /*2550*/  @P4 BRA `(.L_x_5804) ;  /* 0x00000000007c4947 */ /* 0x000ff00003800000 */
        /* <DEDUP_REMOVED lines=31> */
.L_x_5804:
[----:B------:R-:W-:Y:S05]  /*2750*/  BSYNC B0 ;  /* 0x0000000000007941 */ /* 0x000fea0003800000 */
.L_x_5803:
[----:B------:R-:W-:Y:S01]  /*2760*/  IMAD.U32 R17, R17, 0x10000, RZ ;  /* 0x0001000011117824 */ /* 0x000fe200078e00ff */
[----:B------:R-:W-:Y:S01]  /*2770*/  BSSY B0, `(.L_x_5805) ;  /* 0x0000028000007945 */ /* 0x000fe20003800000 */
[C---:B------:R-:W-:Y:S02]  /*2780*/  SHF.L.U32 R4, R18.reuse, 0x10, RZ ;  /* 0x0000001012047819 */ /* 0x040fe400000006ff */
[----:B------:R-:W-:Y:S01]  /*2790*/  PRMT R126, R18, 0x7632, R126 ;  /* 0x00007632127e7816 */ /* 0x000fe2000000007e */
[----:B------:R-:W-:Y:S01]  /*27a0*/  FADD.FTZ R96, R17, R46 ;  /* 0x0000002e11607221 */ /* 0x000fe20000010000 */
[----:B------:R-:W-:Y:S02]  /*27b0*/  FSETP.GTU.FTZ.AND P4, PT, R95, 20, PT ;  /* 0x41a000005f00780b */ /* 0x000fe40003f9c000 */
[----:B------:R-:W-:Y:S02]  /*27c0*/  ISETP.EQ.OR P5, PT, RZ, UR4, P5 ;  /* 0x00000004ff007c0c */ /* 0x000fe4000afa2670 */
[----:B------:R-:W-:-:S02]  /*27d0*/  SHF.L.U32 R120, R19, 0x10, RZ ;  /* 0x0000001013787819 */ /* 0x000fc400000006ff */
[----:B------:R-:W-:Y:S01]  /*27e0*/  PRMT R18, R5, 0x7632, R18 ;  /* 0x0000763205127816 */ /* 0x000fe20000000012 */
[----:B------:R-:W-:Y:S08]  /*27f0*/  @P3 BRA `(.L_x_5806) ;  /* 0x00000000007c3947 */ /* 0x000ff00003800000 */
        /* <DEDUP_REMOVED lines=31> */
.L_x_5806:
[----:B------:R-:W-:Y:S05]  /*29f0*/  BSYNC B0 ;  /* 0x0000000000007941 */ /* 0x000fea0003800000 */
.L_x_5805:
[----:B------:R-:W-:Y:S01]  /*2a00*/  ISETP.EQ.OR P4, PT, RZ, UR4, P4 ;  /* 0x00000004ff007c0c */ /* 0x000fe2000a782670 */
[----:B------:R-:W-:Y:S01]  /*2a10*/  IMAD.U32 R97, R18, 0x10000, RZ ;  /* 0x0001000012617824 */ /* 0x000fe200078e00ff */
[----:B------:R-:W-:Y:S01]  /*2a20*/  BSSY B0, `(.L_x_5807) ;  /* 0x0000028000007945 */ /* 0x000fe20003800000 */
[----:B------:R-:W-:Y:S02]  /*2a30*/  PRMT R11, R6, 0x7632, R11 ;  /* 0x00007632060b7816 */ /* 0x000fe4000000000b */
[----:B------:R-:W-:Y:S01]  /*2a40*/  FSETP.GTU.FTZ.AND P3, PT, R96, 20, PT ;  /* 0x41a000006000780b */ /* 0x000fe20003f7c000 */
[----:B------:R-:W-:Y:S01]  /*2a50*/  FADD.FTZ R97, R97, R46 ;  /* 0x0000002e61617221 */ /* 0x000fe20000010000 */
[----:B------:R-:W-:Y:S02]  /*2a60*/  ISETP.EQ.OR P0, PT, RZ, UR4, P0 ;  /* 0x00000004ff007c0c */ /* 0x000fe40008702670 */
[----:B------:R-:W-:Y:S02]  /*2a70*/  PRMT R19, R19, 0x7632, R19 ;  /* 0x0000763213137816 */ /* 0x000fe40000000013 */
[----:B------:R-:W-:-:S02]  /*2a80*/  PRMT R17, R7, 0x7632, R17 ;  /* 0x0000763207117816 */ /* 0x000fc40000000011 */
        /* <DEDUP_REMOVED lines=33> */
.L_x_5808:
[----:B------:R-:W-:Y:S05]  /*2ca0*/  BSYNC B0 ;  /* 0x0000000000007941 */ /* 0x000fea0003800000 */
.L_x_5807:
[----:B------:R-:W-:Y:S01]  /*2cb0*/  SHF.L.U32 R11, R11, 0x10, RZ ;  /* 0x000000100b0b7819 */ /* 0x000fe200000006ff */
[----:B------:R-:W-:Y:S01]  /*2cc0*/  BSSY B0, `(.L_x_5809) ;  /* 0x0000029000007945 */ /* 0x000fe20003800000 */
[----:B------:R-:W-:Y:S01]  /*2cd0*/  IMAD.U32 R118, R13, 0x10000, RZ ;  /* 0x000100000d767824 */ /* 0x000fe200078e00ff */
[----:B------:R-:W-:Y:S02]  /*2ce0*/  FSETP.GTU.FTZ.AND P4, PT, R97, 20, PT ;  /* 0x41a000006100780b */ /* 0x000fe40003f9c000 */
[----:B------:R-:W-:Y:S01]  /*2cf0*/  ISETP.EQ.OR P1, PT, RZ, UR4, P1 ;  /* 0x00000004ff007c0c */ /* 0x000fe20008f22670 */
        /* <DEDUP_REMOVED lines=37> */
.L_x_5810:
[----:B------:R-:W-:Y:S05]  /*2f50*/  BSYNC B0 ;  /* 0x0000000000007941 */ /* 0x000fea0003800000 */
.L_x_5809:
[----:B------:R-:W-:Y:S01]  /*2f60*/  SHF.L.U32 R17, R17, 0x10, RZ ;  /* 0x0000001011117819 */ /* 0x000fe200000006ff */
[----:B------:R-:W-:Y:S01]  /*2f70*/  BSSY B0, `(.L_x_5811) ;  /* 0x0000027000007945 */ /* 0x000fe20003800000 */
[----:B------:R-:W-:Y:S01]  /*2f80*/  IMAD.U32 R116, R15, 0x10000, RZ ;  /* 0x000100000f747824 */ /* 0x000fe200078e00ff */
[----:B------:R-:W-:Y:S02]  /*2f90*/  FSETP.GTU.FTZ.AND P5, PT, R99, 20, PT ;  /* 0x41a000006300780b */ /* 0x000fe40003fbc000 */
[----:B------:R-:W-:Y:S01]  /*2fa0*/  PRMT R14, R14, 0x7632, R14 ;  /* 0x000076320e0e7816 */ /* 0x000fe2000000000e */
        /* <DEDUP_REMOVED lines=35> */
.L_x_5812:
[----:B------:R-:W-:Y:S05]  /*31e0*/  BSYNC B0 ;  /* 0x0000000000007941 */ /* 0x000fea0003800000 */
.L_x_5811:
        /* <DEDUP_REMOVED lines=44> */
.L_x_5814:
[----:B------:R-:W-:Y:S05]  /*34b0*/  BSYNC B0 ;  /* 0x0000000000007941 */ /* 0x000fea0003800000 */
.L_x_5813:
        /* <DEDUP_REMOVED lines=33> */
.L_x_5816:
[----:B------:R-:W-:Y:S05]  /*36d0*/  BSYNC B0 ;  /* 0x0000000000007941 */ /* 0x000fea0003800000 */
.L_x_5815:
        /* <DEDUP_REMOVED lines=33> */
.L_x_5818:
[----:B------:R-:W-:Y:S05]  /*38f0*/  BSYNC B0 ;  /* 0x0000000000007941 */ /* 0x000fea0003800000 */
.L_x_5817:
        /* <DEDUP_REMOVED lines=33> */
.L_x_5820:
[----:B------:R-:W-:Y:S05]  /*3b10*/  BSYNC B0 ;  /* 0x0000000000007941 */ /* 0x000fea0003800000 */
.L_x_5819:
        /* <DEDUP_REMOVED lines=33> */
.L_x_5822:
[----:B------:R-:W-:Y:S05]  /*3d30*/  BSYNC B0 ;  /* 0x0000000000007941 */ /* 0x000fea0003800000 */
.L_x_5821:
        /* <DEDUP_REMOVED lines=33> */
.L_x_5824:
[----:B------:R-:W-:Y:S05]  /*3f50*/  BSYNC B0 ;  /* 0x0000000000007941 */ /* 0x000fea0003800000 */
.L_x_5823:
        /* <DEDUP_REMOVED lines=44> */
.L_x_5833:
        /* <DEDUP_REMOVED lines=14> */
[----:B---3--:R-:W-:Y:S01]  /*4300*/  MOV R12, R32 ;  /* 0x00000020000c7202 */ /* 0x008fe20000000f00 */
[----:B------:R-:W-:-:S04]  /*4310*/  IMAD.MOV.U32 R13, RZ, RZ, R57 ;  /* 0x000000ffff0d7224 */ /* 0x000fc800078e0039 */
        /* <DEDUP_REMOVED lines=26> */
[----:B------:R-:W-:Y:S01]  /*44c0*/  LDS.128 R4, [R93] ;  /* 0x000000005d047984 */ /* 0x000fe20000000c00 */
[----:B------:R-:W-:-:S03]  /*44d0*/  ISETP.GE.U32.AND P4, PT, R65, R79, PT ;  /* 0x0000004f4100720c */ /* 0x000fc60003f86070 */
[----:B------:R-:W5:Y:S01]  /*44e0*/  LDS.128 R8, [R93+0x10] ;  /* 0x000010005d087984 */ /* 0x000f620000000c00 */
[----:B---3--:R-:W-:-:S04]  /*44f0*/  FMUL.FTZ R140, R22, 1.4426950216293334961 ;  /* 0x3fb8aa3b168c7820 */ /* 0x008fc80000410000 */
[C---:B------:R-:W-:Y:S01]  /*4500*/  FMUL.FTZ R24, R140.reuse, R88 ;  /* 0x000000588c187220 */ /* 0x040fe20000410000 */
[C---:B------:R-:W-:Y:S01]  /*4510*/  FMUL.FTZ R25, R140.reuse, R84 ;  /* 0x000000548c197220 */ /* 0x040fe20000410000 */
[C---:B------:R-:W-:Y:S01]  /*4520*/  FMUL.FTZ R22, R140.reuse, R83 ;  /* 0x000000538c167220 */ /* 0x040fe20000410000 */
[C---:B------:R-:W-:Y:S01]  /*4530*/  FMUL.FTZ R142, R140.reuse, R92 ;  /* 0x0000005c8c8e7220 */ /* 0x040fe20000410000 */
[----:B------:R-:W-:Y:S01]  /*4540*/  MUFU.EX2 R139, R24 ;  /* 0x00000018008b7308 */ /* 0x000fe20000000800 */
[C---:B------:R-:W-:Y:S01]  /*4550*/  FMUL.FTZ R136, R140.reuse, R90 ;  /* 0x0000005a8c887220 */ /* 0x040fe20000410000 */
[----:B------:R-:W-:-:S06]  /*4560*/  FMUL.FTZ R137, R140, R85 ;  /* 0x000000558c897220 */ /* 0x000fcc0000410000 */
[----:B------:R-:W-:Y:S01]  /*4570*/  MUFU.EX2 R141, R25 ;  /* 0x00000019008d7308 */ /* 0x000fe20000000800 */
[----:B-1----:R-:W-:-:S04]  /*4580*/  SHF.L.U32 R144, R135, 0x4, RZ ;  /* 0x0000000487907819 */ /* 0x002fc800000006ff */
[----:B------:R-:W-:-:S03]  /*4590*/  ISETP.GE.U32.AND P2, PT, R144, R79, PT ;  /* 0x0000004f9000720c */ /* 0x000fc60003f46070 */
[----:B------:R-:W1:Y:S08]  /*45a0*/  MUFU.EX2 R138, R22 ;  /* 0x00000016008a7308 */ /* 0x000e700000000800 */
[----:B0-----:R3:W0:Y:S01]  /*45b0*/  MUFU.EX2 R153, R142 ;  /* 0x0000008e00997308 */ /* 0x0016220000000800 */
[C---:B-----5:R-:W-:Y:S01]  /*45c0*/  PRMT R148, R11.reuse, 0x7632, R148 ;  /* 0x000076320b947816 */ /* 0x060fe20000000094 */
[----:B------:R-:W-:Y:S01]  /*45d0*/  IMAD.U32 R149, R11, 0x10000, RZ ;  /* 0x000100000b957824 */ /* 0x000fe200078e00ff */
[----:B------:R-:W-:-:S02]  /*45e0*/  PRMT R145, R10, 0x7632, R145 ;  /* 0x000076320a917816 */ /* 0x000fc40000000091 */
[----:B------:R-:W-:Y:S01]  /*45f0*/  SHF.L.U32 R146, R10, 0x10, RZ ;  /* 0x000000100a927819 */ /* 0x000fe200000006ff */
[----:B------:R-:W-:Y:S01]  /*4600*/  FMUL.FTZ R149, R116, R149 ;  /* 0x0000009574957220 */ /* 0x000fe20000410000 */
[C---:B------:R-:W-:Y:S01]  /*4610*/  PRMT R143, R8.reuse, 0x7632, R143 ;  /* 0x00007632088f7816 */ /* 0x040fe2000000008f */
[----:B------:R5:W-:Y:S01]  /*4620*/  MUFU.EX2 R147, R136 ;  /* 0x0000008800937308 */ /* 0x000be20000000800 */
[C---:B---3--:R-:W-:Y:S01]  /*4630*/  PRMT R142, R7.reuse, 0x7632, R142 ;  /* 0x00007632078e7816 */ /* 0x048fe2000000008e */
[----:B------:R-:W-:Y:S01]  /*4640*/  IMAD.U32 R7, R7, 0x10000, RZ ;  /* 0x0001000007077824 */ /* 0x000fe200078e00ff */
[----:B------:R-:W-:Y:S01]  /*4650*/  SHF.L.U32 R8, R8, 0x10, RZ ;  /* 0x0000001008087819 */ /* 0x000fe200000006ff */
[----:B------:R-:W-:Y:S01]  /*4660*/  IMAD.U32 R145, R145, 0x10000, RZ ;  /* 0x0001000091917824 */ /* 0x000fe200078e00ff */
[----:B------:R-:W-:Y:S01]  /*4670*/  SHF.L.U32 R142, R142, 0x10, RZ ;  /* 0x000000108e8e7819 */ /* 0x000fe200000006ff */
[----:B------:R-:W-:Y:S01]  /*4680*/  FMUL.FTZ R7, R120, R7 ;  /* 0x0000000778077220 */ /* 0x000fe20000410000 */
[----:B------:R-:W-:Y:S01]  /*4690*/  SHF.L.U32 R143, R143, 0x10, RZ ;  /* 0x000000108f8f7819 */ /* 0x000fe200000006ff */
[----:B------:R3:W0:Y:S01]  /*46a0*/  MUFU.EX2 R150, R137 ;  /* 0x0000008900967308 */ /* 0x0006220000000800 */
[----:B-----5:R-:W-:Y:S01]  /*46b0*/  PRMT R136, R5, 0x7632, R136 ;  /* 0x0000763205887816 */ /* 0x020fe20000000088 */
[----:B------:R-:W-:Y:S01]  /*46c0*/  FMUL.FTZ R8, R119, R8 ;  /* 0x0000000877087220 */ /* 0x000fe20000410000 */
[----:B------:R-:W-:Y:S01]  /*46d0*/  SHF.L.U32 R148, R148, 0x10, RZ ;  /* 0x0000001094947819 */ /* 0x000fe200000006ff */
[----:B------:R-:W-:Y:S01]  /*46e0*/  FMUL.FTZ R142, R127, R142 ;  /* 0x0000008e7f8e7220 */ /* 0x000fe20000410000 */
[----:B------:R-:W-:Y:S01]  /*46f0*/  SHF.L.U32 R136, R136, 0x10, RZ ;  /* 0x0000001088887819 */ /* 0x000fe200000006ff */
[----:B------:R-:W-:Y:S01]  /*4700*/  FMUL.FTZ R143, R128, R143 ;  /* 0x0000008f808f7220 */ /* 0x000fe20000410000 */
[----:B------:R-:W-:Y:S01]  /*4710*/  FMUL.FTZ R145, R130, R145 ;  /* 0x0000009182917220 */ /* 0x000fe20000410000 */
[----:B------:R-:W-:Y:S01]  /*4720*/  FMUL.FTZ R148, R131, R148 ;  /* 0x0000009483947220 */ /* 0x000fe20000410000 */
[----:B---3--:R-:W-:-:S02]  /*4730*/  PRMT R137, R6, 0x7632, R137 ;  /* 0x0000763206897816 */ /* 0x008fc40000000089 */
[----:B------:R-:W-:Y:S02]  /*4740*/  SHF.L.U32 R6, R6, 0x10, RZ ;  /* 0x0000001006067819 */ /* 0x000fe400000006ff */
[----:B------:R-:W-:-:S03]  /*4750*/  SHF.L.U32 R137, R137, 0x10, RZ ;  /* 0x0000001089897819 */ /* 0x000fc600000006ff */
[----:B------:R-:W-:Y:S01]  /*4760*/  FMUL.FTZ R6, R121, R6 ;  /* 0x0000000679067220 */ /* 0x000fe20000410000 */
[----:B--2---:R2:W-:Y:S04]  /*4770*/  STS.128 [R82+0x420], R12 ;  /* 0x0004200c52007388 */ /* 0x0045e80000000c00 */
[----:B----4-:R3:W-:Y:S01]  /*4780*/  STS.128 [R82+0x620], R16 ;  /* 0x0006201052007388 */ /* 0x0107e20000000c00 */
[----:B------:R-:W-:-:S03]  /*4790*/  NOP ;  /* 0x0000000000007918 */ /* 0x000fc60000000000 */
[----:B------:R-:W4:Y:S04]  /*47a0*/  LDS.128 R24, [R93+0x430] ;  /* 0x000430005d187984 */ /* 0x000f280000000c00 */
[----:B------:R-:W5:Y:S01]  /*47b0*/  LDS.128 R20, [R93+0x420] ;  /* 0x000420005d147984 */ /* 0x000f620000000c00 */
[----:B--2---:R-:W-:Y:S01]  /*47c0*/  FMUL.FTZ R13, R140, R86 ;  /* 0x000000568c0d7220 */ /* 0x004fe20000410000 */
[C---:B------:R-:W-:Y:S01]  /*47d0*/  VIADD R14, R144.reuse, 0x6 ;  /* 0x00000006900e7836 */ /* 0x040fe20000000000 */
[----:B------:R-:W-:Y:S02]  /*47e0*/  IADD3 R12, R144, 0x7, RZ ;  /* 0x00000007900c7810 */ /* 0x000fe40007ffe0ff */
[----:B---3--:R-:W-:Y:S01]  /*47f0*/  PRMT R16, R4, 0x7632, R16 ;  /* 0x0000763204107816 */ /* 0x008fe20000000010 */
[----:B------:R-:W-:Y:S01]  /*4800*/  FMUL.FTZ R17, R140, R96 ;  /* 0x000000608c117220 */ /* 0x000fe20000410000 */
[----:B------:R-:W-:Y:S01]  /*4810*/  SHF.L.U32 R4, R4, 0x10, RZ ;  /* 0x0000001004047819 */ /* 0x000fe200000006ff */
[----:B------:R-:W2:Y:S01]  /*4820*/  MUFU.EX2 R154, R13 ;  /* 0x0000000d009a7308 */ /* 0x000ea20000000800 */
[----:B------:R-:W-:Y:S01]  /*4830*/  SHF.L.U32 R19, R5, 0x10, RZ ;  /* 0x0000001005137819 */ /* 0x000fe200000006ff */
[----:B------:R-:W-:Y:S01]  /*4840*/  FMUL.FTZ R5, R140, R87 ;  /* 0x000000578c057220 */ /* 0x000fe20000410000 */
[----:B------:R-:W-:Y:S01]  /*4850*/  ISETP.GE.U32.AND P0, PT, R14, R79, PT ;  /* 0x0000004f0e00720c */ /* 0x000fe20003f06070 */
[----:B------:R-:W-:Y:S01]  /*4860*/  FMUL.FTZ R4, R123, R4 ;  /* 0x000000047b047220 */ /* 0x000fe20000410000 */
[----:B------:R-:W-:Y:S01]  /*4870*/  FMUL.FTZ R18, R140, R89 ;  /* 0x000000598c127220 */ /* 0x000fe20000410000 */
[----:B------:R-:W-:Y:S01]  /*4880*/  ISETP.GE.U32.AND P1, PT, R12, R79, PT ;  /* 0x0000004f0c00720c */ /* 0x000fe20003f26070 */
[----:B------:R-:W-:Y:S01]  /*4890*/  FMUL.FTZ R12, R140, R95 ;  /* 0x0000005f8c0c7220 */ /* 0x000fe20000410000 */
[----:B------:R3:W2:Y:S01]  /*48a0*/  MUFU.EX2 R156, R5 ;  /* 0x00000005009c7308 */ /* 0x0006a20000000800 */
[----:B------:R-:W-:-:S02]  /*48b0*/  PRMT R144, R9, 0x7632, R144 ;  /* 0x0000763209907816 */ /* 0x000fc40000000090 */
[----:B------:R-:W-:Y:S02]  /*48c0*/  SHF.L.U32 R9, R9, 0x10, RZ ;  /* 0x0000001009097819 */ /* 0x000fe400000006ff */
[----:B------:R-:W-:Y:S02]  /*48d0*/  SHF.L.U32 R144, R144, 0x10, RZ ;  /* 0x0000001090907819 */ /* 0x000fe400000006ff */
[----:B------:R-:W-:Y:S01]  /*48e0*/  FSEL R171, R142, RZ, !P1 ;  /* 0x000000ff8eab7208 */ /* 0x000fe20004800000 */
[----:B------:R1:W-:Y:S01]  /*48f0*/  MUFU.EX2 R157, R17 ;  /* 0x00000011009d7308 */ /* 0x0003e20000000800 */
[----:B---3--:R-:W-:Y:S01]  /*4900*/  SHF.L.U32 R5, R16, 0x10, RZ ;  /* 0x0000001010057819 */ /* 0x008fe200000006ff */
[----:B------:R-:W-:Y:S01]  /*4910*/  FMUL.FTZ R9, R118, R9 ;  /* 0x0000000976097220 */ /* 0x000fe20000410000 */
[----:B------:R-:W-:Y:S01]  /*4920*/  FSEL R16, R4, RZ, !P2 ;  /* 0x000000ff04107208 */ /* 0x000fe20005000000 */
[----:B------:R-:W-:Y:S01]  /*4930*/  FMUL.FTZ R4, R140, R91 ;  /* 0x0000005b8c047220 */ /* 0x000fe20000410000 */
[----:B------:R-:W-:Y:S01]  /*4940*/  FMUL.FTZ R144, R129, R144 ;  /* 0x0000009081907220 */ /* 0x000fe20000410000 */
[----:B------:R-:W-:-:S02]  /*4950*/  FMUL.FTZ R5, R124, R5 ;  /* 0x000000057c057220 */ /* 0x000fc40000410000 */
[----:B------:R3:W-:Y:S01]  /*4960*/  MUFU.EX2 R163, R4 ;  /* 0x0000000400a37308 */ /* 0x0007e20000000800 */
[----:B-1----:R-:W-:Y:S02]  /*4970*/  FSEL R17, R138, 1, !P2 ;  /* 0x3f8000008a117808 */ /* 0x002fe40005000000 */
[----:B------:R-:W-:Y:S01]  /*4980*/  ISETP.GE.U32.AND P2, PT, R68, R79, PT ;  /* 0x0000004f4400720c */ /* 0x000fe20003f46070 */
[----:B----4-:R-:W-:Y:S01]  /*4990*/  IMAD.U32 R14, R27, 0x10000, RZ ;  /* 0x000100001b0e7824 */ /* 0x010fe200078e00ff */
[C---:B------:R-:W-:Y:S02]  /*49a0*/  PRMT R167, R24.reuse, 0x7632, R167 ;  /* 0x0000763218a77816 */ /* 0x040fe400000000a7 */
[----:B------:R-:W-:Y:S01]  /*49b0*/  SHF.L.U32 R13, R24, 0x10, RZ ;  /* 0x00000010180d7819 */ /* 0x000fe200000006ff */
[----:B------:R-:W-:Y:S01]  /*49c0*/  FMUL.FTZ R24, R125, R136 ;  /* 0x000000887d187220 */ /* 0x000fe20000410000 */
[----:B------:R-:W-:Y:S01]  /*49d0*/  FMUL.FTZ R136, R126, R137 ;  /* 0x000000897e887220 */ /* 0x000fe20000410000 */
[----:B0-----:R-:W-:Y:S01]  /*49e0*/  FSEL R137, R153, 1, !P2 ;  /* 0x3f80000099897808 */ /* 0x001fe20005000000 */
[----:B---3--:R-:W-:Y:S01]  /*49f0*/  FMUL.FTZ R4, R140, R94 ;  /* 0x0000005e8c047220 */ /* 0x008fe20000410000 */
[----:B-----5:R-:W-:Y:S01]  /*4a00*/  PRMT R151, R20, 0x7632, R151 ;  /* 0x0000763214977816 */ /* 0x020fe20000000097 */
[----:B------:R-:W-:Y:S01]  /*4a10*/  IMAD.U32 R10, R23, 0x10000, RZ ;  /* 0x00010000170a7824 */ /* 0x000fe200078e00ff */
[----:B------:R-:W-:Y:S01]  /*4a20*/  FSEL R136, R136, RZ, !P2 ;  /* 0x000000ff88887208 */ /* 0x000fe20005000000 */
[----:B------:R-:W0:Y:S01]  /*4a30*/  MUFU.EX2 R161, R18 ;  /* 0x0000001200a17308 */ /* 0x000e220000000800 */
[----:B------:R-:W-:-:S02]  /*4a40*/  ISETP.NE.AND P2, PT, R62, RZ, PT ;  /* 0x000000ff3e00720c */ /* 0x000fc40003f45270 */
[----:B------:R-:W-:Y:S01]  /*4a50*/  SHF.L.U32 R11, R20, 0x10, RZ ;  /* 0x00000010140b7819 */ /* 0x000fe200000006ff */
[----:B------:R-:W-:Y:S01]  /*4a60*/  FMUL.FTZ R20, R122, R19 ;  /* 0x000000137a147220 */ /* 0x000fe20000410000 */
[C---:B------:R-:W-:Y:S02]  /*4a70*/  PRMT R169, R26.reuse, 0x7632, R169 ;  /* 0x000076321aa97816 */ /* 0x040fe400000000a9 */
[----:B------:R-:W-:Y:S01]  /*4a80*/  SHF.L.U32 R15, R26, 0x10, RZ ;  /* 0x000000101a0f7819 */ /* 0x000fe200000006ff */
[----:B------:R1:W3:Y:S01]  /*4a90*/  MUFU.EX2 R155, R12 ;  /* 0x0000000c009b7308 */ /* 0x0002e20000000800 */
[----:B------:R-:W-:Y:S02]  /*4aa0*/  FSEL R26, R6, RZ, !P6 ;  /* 0x000000ff061a7208 */ /* 0x000fe40007000000 */
[----:B------:R-:W-:Y:S01]  /*4ab0*/  FSEL R19, R5, RZ, !P3 ;  /* 0x000000ff05137208 */ /* 0x000fe20005800000 */
[C---:B------:R-:W-:Y:S01]  /*4ac0*/  FMUL.FTZ R5, R140.reuse, R99 ;  /* 0x000000638c057220 */ /* 0x040fe20000410000 */
[----:B------:R-:W-:Y:S01]  /*4ad0*/  PRMT R166, R23, 0x7632, R166 ;  /* 0x0000763217a67816 */ /* 0x000fe200000000a6 */
[C---:B------:R-:W-:Y:S01]  /*4ae0*/  FMUL.FTZ R23, R140.reuse, R97 ;  /* 0x000000618c177220 */ /* 0x040fe20000410000 */
[----:B------:R-:W-:Y:S01]  /*4af0*/  FSEL R138, R7, RZ, !P0 ;  /* 0x000000ff078a7208 */ /* 0x000fe20004000000 */
[----:B------:R4:W-:Y:S01]  /*4b00*/  MUFU.EX2 R6, R4 ;  /* 0x0000000400067308 */ /* 0x0009e20000000800 */
[----:B------:R-:W-:Y:S01]  /*4b10*/  FMUL.FTZ R7, R140, R102 ;  /* 0x000000668c077220 */ /* 0x000fe20000410000 */
[----:B------:R-:W-:-:S02]  /*4b20*/  PRMT R170, R27, 0x7632, R170 ;  /* 0x000076321baa7816 */ /* 0x000fc400000000aa */
[C---:B------:R-:W-:Y:S02]  /*4b30*/  PRMT R168, R25.reuse, 0x7632, R168 ;  /* 0x0000763219a87816 */ /* 0x040fe400000000a8 */
[----:B-1----:R-:W-:Y:S02]  /*4b40*/  SHF.L.U32 R12, R25, 0x10, RZ ;  /* 0x00000010190c7819 */ /* 0x002fe400000006ff */
[----:B------:R1:W-:Y:S01]  /*4b50*/  MUFU.EX2 R164, R5 ;  /* 0x0000000500a47308 */ /* 0x0003e20000000800 */
[----:B----4-:R-:W-:Y:S01]  /*4b60*/  @P2 IMAD R4, R133, 0x8, R134 ;  /* 0x0000000885042824 */ /* 0x010fe200078e0286 */
[----:B------:R-:W-:Y:S02]  /*4b70*/  FSEL R18, R139, 1, !P3 ;  /* 0x3f8000008b127808 */ /* 0x000fe40005800000 */
[----:B------:R-:W-:Y:S01]  /*4b80*/  FSEL R27, R150, 1, !P6 ;  /* 0x3f800000961b7808 */ /* 0x000fe20007000000 */
[----:B------:R-:W-:Y:S01]  /*4b90*/  FMUL.FTZ R150, R117, R146 ;  /* 0x0000009275967220 */ /* 0x000fe20000410000 */
[----:B------:R-:W-:-:S02]  /*4ba0*/  ISETP.GE.U32.AND P3, PT, R69, R79, PT ;  /* 0x0000004f4500720c */ /* 0x000fc40003f66070 */
[----:B------:R4:W5:Y:S01]  /*4bb0*/  MUFU.EX2 R162, R23 ;  /* 0x0000001700a27308 */ /* 0x0009620000000800 */
[----:B-1----:R-:W1:Y:S01]  /*4bc0*/  @P2 LDS.64 R4, [R4+0x860] ;  /* 0x0008600004042984 */ /* 0x002e620000000a00 */
[----:B------:R-:W-:Y:S02]  /*4bd0*/  FSEL R24, R24, RZ, !P5 ;  /* 0x000000ff18187208 */ /* 0x000fe40006800000 */
[----:B------:R-:W-:Y:S02]  /*4be0*/  FSEL R25, R147, 1, !P5 ;  /* 0x3f80000093197808 */ /* 0x000fe40006800000 */
[----:B--2---:R-:W-:Y:S02]  /*4bf0*/  FSEL R139, R154, 1, !P0 ;  /* 0x3f8000009a8b7808 */ /* 0x004fe40004000000 */
[----:B------:R-:W2:Y:S01]  /*4c00*/  MUFU.EX2 R7, R7 ;  /* 0x0000000700077308 */ /* 0x000ea20000000800 */
[-C--:B------:R-:W-:Y:S02]  /*4c10*/  ISETP.GE.U32.AND P5, PT, R71, R79.reuse, PT ;  /* 0x0000004f4700720c */ /* 0x080fe40003fa6070 */
[----:B------:R-:W-:-:S02]  /*4c20*/  ISETP.GE.U32.AND P0, PT, R73, R79, PT ;  /* 0x0000004f4900720c */ /* 0x000fc40003f06070 */
[----:B------:R-:W-:Y:S02]  /*4c30*/  FSEL R20, R20, RZ, !P4 ;  /* 0x000000ff14147208 */ /* 0x000fe40006000000 */
[----:B----4-:R-:W-:Y:S02]  /*4c40*/  FSEL R23, R141, 1, !P4 ;  /* 0x3f8000008d177808 */ /* 0x010fe40006000000 */
[-C--:B------:R-:W-:Y:S02]  /*4c50*/  ISETP.GE.U32.AND P4, PT, R70, R79.reuse, PT ;  /* 0x0000004f4600720c */ /* 0x080fe40003f86070 */
[----:B------:R-:W-:Y:S02]  /*4c60*/  FSEL R140, R8, RZ, !P3 ;  /* 0x000000ff088c7208 */ /* 0x000fe40005800000 */
[----:B------:R-:W-:Y:S02]  /*4c70*/  FSEL R141, R156, 1, !P3 ;  /* 0x3f8000009c8d7808 */ /* 0x000fe40005800000 */
[----:B------:R-:W-:-:S02]  /*4c80*/  ISETP.GE.U32.AND P6, PT, R72, R79, PT ;  /* 0x0000004f4800720c */ /* 0x000fc40003fc6070 */
[----:B------:R-:W-:Y:S02]  /*4c90*/  ISETP.GE.U32.AND P3, PT, R74, R79, PT ;  /* 0x0000004f4a00720c */ /* 0x000fe40003f66070 */
[----:B------:R-:W-:Y:S02]  /*4ca0*/  FSEL R146, R9, RZ, !P5 ;  /* 0x000000ff09927208 */ /* 0x000fe40006800000 */
[----:B0-----:R-:W-:Y:S02]  /*4cb0*/  FSEL R147, R161, 1, !P5 ;  /* 0x3f800000a1937808 */ /* 0x001fe40006800000 */
[----:B------:R-:W-:Y:S02]  /*4cc0*/  FSEL R150, R150, RZ, !P0 ;  /* 0x000000ff96967208 */ /* 0x000fe40004000000 */
[----:B------:R-:W-:Y:S02]  /*4cd0*/  FSEL R153, R163, 1, !P0 ;  /* 0x3f800000a3997808 */ /* 0x000fe40004000000 */
[----:B------:R-:W-:-:S02]  /*4ce0*/  PRMT R152, R21, 0x7632, R152 ;  /* 0x0000763215987816 */ /* 0x000fc40000000098 */
[----:B------:R-:W-:Y:S02]  /*4cf0*/  PRMT R165, R22, 0x7632, R165 ;  /* 0x0000763216a57816 */ /* 0x000fe400000000a5 */
[-C--:B------:R-:W-:Y:S02]  /*4d00*/  ISETP.GE.U32.AND P5, PT, R75, R79.reuse, PT ;  /* 0x0000004f4b00720c */ /* 0x080fe40003fa6070 */
[----:B------:R-:W-:Y:S02]  /*4d10*/  ISETP.GE.U32.AND P0, PT, R76, R79, PT ;  /* 0x0000004f4c00720c */ /* 0x000fe40003f06070 */
[----:B---3--:R-:W-:Y:S02]  /*4d20*/  FSEL R154, R155, 1, !P1 ;  /* 0x3f8000009b9a7808 */ /* 0x008fe40004800000 */
[----:B------:R-:W-:Y:S02]  /*4d30*/  FSEL R155, R157, 1, !P4 ;  /* 0x3f8000009d9b7808 */ /* 0x000fe40006000000 */
[----:B-----5:R-:W-:-:S02]  /*4d40*/  FSEL R156, R162, 1, !P6 ;  /* 0x3f800000a29c7808 */ /* 0x020fc40007000000 */
[----:B------:R-:W-:Y:S02]  /*4d50*/  FSEL R157, R164, 1, !P3 ;  /* 0x3f800000a49d7808 */ /* 0x000fe40005800000 */
[----:B------:R-:W-:Y:S02]  /*4d60*/  FSEL R173, R144, RZ, !P6 ;  /* 0x000000ff90ad7208 */ /* 0x000fe40007000000 */
[----:B------:R-:W-:Y:S02]  /*4d70*/  FSEL R162, R149, RZ, !P5 ;  /* 0x000000ff95a27208 */ /* 0x000fe40006800000 */
[----:B------:R-:W-:Y:S01]  /*4d80*/  FSEL R172, R143, RZ, !P4 ;  /* 0x000000ff8fac7208 */ /* 0x000fe20006000000 */
[----:B------:R-:W-:Y:S01]  /*4d90*/  IMAD.U32 R143, R165, 0x10000, RZ ;  /* 0x00010000a58f7824 */ /* 0x000fe200078e00ff */
[----:B------:R-:W-:Y:S02]  /*4da0*/  FSEL R174, R145, RZ, !P3 ;  /* 0x000000ff91ae7208 */ /* 0x000fe40005800000 */
[----:B------:R-:W-:-:S02]  /*4db0*/  FSEL R164, R148, RZ, !P0 ;  /* 0x000000ff94a47208 */ /* 0x000fc40004000000 */
[----:B------:R-:W-:Y:S02]  /*4dc0*/  SHF.L.U32 R142, R151, 0x10, RZ ;  /* 0x00000010978e7819 */ /* 0x000fe400000006ff */
[----:B------:R-:W-:Y:S01]  /*4dd0*/  SHF.L.U32 R144, R152, 0x10, RZ ;  /* 0x0000001098907819 */ /* 0x000fe200000006ff */
[----:B------:R-:W-:Y:S01]  /*4de0*/  IMAD.U32 R152, R169, 0x10000, RZ ;  /* 0x00010000a9987824 */ /* 0x000fe200078e00ff */
[----:B------:R-:W-:Y:S02]  /*4df0*/  SHF.L.U32 R21, R21, 0x10, RZ ;  /* 0x0000001015157819 */ /* 0x000fe400000006ff */
[----:B------:R-:W-:Y:S02]  /*4e00*/  SHF.L.U32 R22, R22, 0x10, RZ ;  /* 0x0000001016167819 */ /* 0x000fe400000006ff */
[----:B------:R-:W-:Y:S02]  /*4e10*/  FSEL R163, R6, 1, !P5 ;  /* 0x3f80000006a37808 */ /* 0x000fe40006800000 */
[----:B--2---:R-:W-:-:S02]  /*4e20*/  FSEL R161, R7, 1, !P0 ;  /* 0x3f80000007a17808 */ /* 0x004fc40004000000 */
[----:B------:R-:W-:Y:S02]  /*4e30*/  SHF.L.U32 R145, R166, 0x10, RZ ;  /* 0x00000010a6917819 */ /* 0x000fe400000006ff */
[----:B------:R-:W-:Y:S02]  /*4e40*/  SHF.L.U32 R148, R167, 0x10, RZ ;  /* 0x00000010a7947819 */ /* 0x000fe400000006ff */
[----:B------:R-:W-:Y:S02]  /*4e50*/  SHF.L.U32 R149, R168, 0x10, RZ ;  /* 0x00000010a8957819 */ /* 0x000fe400000006ff */
[----:B------:R-:W-:Y:S01]  /*4e60*/  SHF.L.U32 R151, R170, 0x10, RZ ;  /* 0x00000010aa977819 */ /* 0x000fe200000006ff */
        /* <DEDUP_REMOVED lines=21> */
.L_x_5827:
        /* <DEDUP_REMOVED lines=9> */
.L_x_5826:
        /* <DEDUP_REMOVED lines=90> */
[----:B------:R-:W-:Y:S01]  /*55f0*/  IMAD R134, R133, 0x8, R134 ;  /* 0x0000000885867824 */ /* 0x000fe200078e0286 */
[----:B------:R-:W-:Y:S01]  /*5600*/  ISETP.NE.U32.AND P1, PT, R42, RZ, PT ;  /* 0x000000ff2a00720c */ /* 0x000fe20003f25070 */
[----:B------:R-:W-:Y:S02]  /*5610*/  ULDC.U8 UR14, c[0x0][0x239] ;  /* 0x00008e40000e7ab9 */ /* 0x000fe40000000000 */
        /* <DEDUP_REMOVED lines=11> */
[----:B------:R-:W-:-:S04]  /*56d0*/  IMAD.WIDE.U32 R4, R133, UR12, R4 ;  /* 0x0000000c85047c25 */ /* 0x000fc8000f8e0004 */
[----:B------:R-:W-:Y:S01]  /*56e0*/  IMAD.IADD R7, R5, 0x1, R7 ;  /* 0x0000000105077824 */ /* 0x000fe200078e0207 */
[----:B------:R-:W-:-:S04]  /*56f0*/  LEA R6, P0, R4, R38, 0x2 ;  /* 0x0000002604067211 */ /* 0x000fc800078010ff */
[----:B------:R-:W-:-:S05]  /*5700*/  LEA.HI.X R7, R4, R39, R7, 0x2, P0 ;  /* 0x0000002704077211 */ /* 0x000fca00000f1407 */
[----:B------:R2:W-:Y:S01]  /*5710*/  STG.E desc[UR6][R6.64], R9 ;  /* 0x0000000906007986 */ /* 0x0005e2000c101906 */
[----:B------:R-:W-:Y:S05]  /*5720*/  BRA `(.L_x_5829) ;  /* 0x0000000000c07947 */ /* 0x000fea0003800000 */
.L_x_5830:
        /* <DEDUP_REMOVED lines=31> */
.L_x_5831:
[----:B------:R0:W5:Y:S02]  /*5920*/  LDG.E R7, desc[UR6][R28.64] ;  /* 0x000000061c077981 */ /* 0x000164000c1e1900 */
.L_x_5832:
[----:B-----5:R-:W-:-:S06]  /*5930*/  IMAD.WIDE R6, R7, 0x4, R34 ;  /* 0x0000000407067825 */ /* 0x020fcc00078e0222 */
[----:B------:R-:W2:Y:S01]  /*5940*/  LDG.E R7, desc[UR6][R6.64] ;  /* 0x0000000606077981 */ /* 0x000ea2000c1e1900 */
[----:B------:R-:W-:Y:S01]  /*5950*/  MOV R5, R43 ;  /* 0x0000002b00057202 */ /* 0x000fe20000000f00 */
[----:B------:R-:W-:Y:S01]  /*5960*/  IMAD R132, R132, UR12, RZ ;  /* 0x0000000c84847c24 */ /* 0x000fe2000f8e02ff */
[----:B--2---:R-:W-:-:S05]  /*5970*/  SHF.R.S32.HI R4, RZ, 0x1f, R7 ;  /* 0x0000001fff047819 */ /* 0x004fca0000011407 */
[----:B------:R-:W-:Y:S02]  /*5980*/  IMAD R8, R4, UR16, RZ ;  /* 0x0000001004087c24 */ /* 0x000fe4000f8e02ff */
[----:B------:R-:W-:Y:S02]  /*5990*/  IMAD.MOV.U32 R4, RZ, RZ, R40 ;  /* 0x000000ffff047224 */ /* 0x000fe400078e0028 */
        /* <DEDUP_REMOVED lines=9> */
.L_x_5829:
[----:B------:R-:W-:Y:S05]  /*5a30*/  BSYNC B0 ;  /* 0x0000000000007941 */ /* 0x000fea0003800000 */
.L_x_5828:
        /* <DEDUP_REMOVED lines=19> */
.L_x_5825:
[----:B------:R-:W-:Y:S01]  /*5b70*/  BAR.SYNC.DEFER_BLOCKING 0x0 ;  /* 0x0000000000007b1d */ /* 0x000fe20000010000 */
[----:B-12---:R-:W-:Y:S01]  /*5b80*/  F2FP.BF16.F32.PACK_AB R7, R114, R103 ;  /* 0x000000677207723e */ /* 0x006fe200000010ff */
[----:B------:R-:W-:Y:S01]  /*5b90*/  IMAD.WIDE R48, R79, 0x2, R48 ;  /* 0x000000024f307825 */ /* 0x000fe200078e0230 */
[----:B------:R-:W-:Y:S02]  /*5ba0*/  F2FP.BF16.F32.PACK_AB R6, R112, R101 ;  /* 0x000000657006723e */ /* 0x000fe400000010ff */
[----:B------:R-:W-:-:S03]  /*5bb0*/  F2FP.BF16.F32.PACK_AB R5, R115, R100 ;  /* 0x000000647305723e */ /* 0x000fc600000010ff */
[----:B------:R-:W1:Y:S01]  /*5bc0*/  S2UR UR4, SR_CTAID.X ;  /* 0x00000000000479c3 */ /* 0x000e620000002500 */
[----:B------:R-:W-:Y:S01]  /*5bd0*/  F2FP.BF16.F32.PACK_AB R4, R109, R98 ;  /* 0x000000626d04723e */ /* 0x000fe200000010ff */
[----:B------:R-:W-:Y:S01]  /*5be0*/  IMAD.WIDE R50, R79, 0x2, R50 ;  /* 0x000000024f327825 */ /* 0x000fe200078e0232 */
[----:B------:R-:W-:Y:S02]  /*5bf0*/  F2FP.BF16.F32.PACK_AB R107, R110, R107 ;  /* 0x0000006b6e6b723e */ /* 0x000fe400000010ff */
[----:B------:R-:W-:Y:S02]  /*5c00*/  F2FP.BF16.F32.PACK_AB R106, R113, R106 ;  /* 0x0000006a716a723e */ /* 0x000fe400000010ff */
[----:B------:R-:W-:Y:S01]  /*5c10*/  F2FP.BF16.F32.PACK_AB R105, R108, R105 ;  /* 0x000000696c69723e */ /* 0x000fe200000010ff */
[----:B------:R-:W2:Y:S01]  /*5c20*/  LDC.64 R20, c[0x0][0x2c0] ;  /* 0x0000b000ff147b82 */ /* 0x000ea20000000a00 */
[----:B------:R-:W-:Y:S02]  /*5c30*/  F2FP.BF16.F32.PACK_AB R104, R111, R104 ;  /* 0x000000686f68723e */ /* 0x000fe400000010ff */
        /* <DEDUP_REMOVED lines=26> */
[----:B-1----:R1:W-:Y:S04]  /*5de0*/  STG.E.128 desc[UR6][R4.64], R8 ;  /* 0x0000000804007986 */ /* 0x0023e8000c101d06 */
[----:B--2---:R1:W-:Y:S05]  /*5df0*/  STG.E.128 desc[UR6][R4.64+0x200], R12 ;  /* 0x0002000c04007986 */ /* 0x0043ea000c101d06 */
[----:B------:R-:W-:Y:S05]  /*5e00*/  @!P0 BRA `(.L_x_5834) ;  /* 0xffffffb400a88947 */ /* 0x000fea000383ffff */
[----:B------:R-:W-:Y:S05]  /*5e10*/  EXIT ;  /* 0x000000000000794d */ /* 0x000fea0003800000 */
.L_x_5835:
        /* <DEDUP_REMOVED lines=14> */
.L_x_8742:


//--------------------- .text._Z25selective_scan_fwd_kernelI32Selective_Scan_fwd_kernel_traitsILi32ELi16ELi1ELb1ELb1ELb1ELb0ELb1EN3c108BFloat16EffEEv13SSMParamsBase --------------------------
	.section	.text._Z25selective_scan_fwd_kernelI32Selective_Scan_fwd_kernel_traitsILi32ELi16ELi1ELb1ELb1ELb1ELb0ELb1EN3c108BFloat16EffEEv13SSMParamsBase,"ax",@progbits
	.align	128
        .global         _Z25selective_scan_fwd_kernelI32Selective_Scan_fwd_kernel_traitsILi32ELi16ELi1ELb1ELb1ELb1ELb0ELb1EN3c108BFloat16EffEEv13SSMParamsBase
        .type           _Z25selective_scan_fwd_kernelI32Selective_Scan_fwd_kernel_traitsILi32ELi16ELi1ELb1ELb1ELb1ELb0ELb1EN3c108BFloat16EffEEv13SSMParamsBase,@function
        .size           _Z25selective_scan_fwd_kernelI32Selective_Scan_fwd_kernel_traitsILi32ELi16ELi1ELb1ELb1ELb1ELb0ELb1EN3c108BFloat16EffEEv13SSMParamsBase,(.L_x_8743 - _Z25selective_scan_fwd_kernelI32Selective_Scan_fwd_kernel_traitsILi32ELi16ELi1ELb1ELb1ELb1ELb0ELb1EN3c108BFloat16EffEEv13SSMParamsBase)
        .other          _Z25selective_scan_fwd_kernelI32Selective_Scan_fwd_kernel_traitsILi32ELi16ELi1ELb1ELb1ELb1ELb0ELb1EN3c108BFloat16EffEEv13SSMParamsBase,@"STO_CUDA_ENTRY STV_DEFAULT"
_Z25selective_scan_fwd_kernelI32Selective_Scan_fwd_kernel_traitsILi32ELi16ELi1ELb1ELb1ELb1ELb0ELb1EN3c108BFloat16EffEEv13SSMParamsBase:
.text._Z25selective_scan_fwd_kernelI32Selective_Scan_fwd_kernel_traitsILi32ELi16ELi1ELb1ELb1ELb1ELb0ELb1EN3c108BFloat16EffEEv13SSMParamsBase:
        /* <DEDUP_REMOVED lines=39> */
.L_x_5836:
        /* <DEDUP_REMOVED lines=38> */
.L_x_5837:
        /* <DEDUP_REMOVED lines=12> */
.L_x_5838:
        /* <DEDUP_REMOVED lines=191> */
.L_x_5839:
        /* <DEDUP_REMOVED lines=18> */
.L_x_5840:
        /* <DEDUP_REMOVED lines=14> */
.L_x_5884:
        /* <DEDUP_REMOVED lines=311> */
.L_x_5842:
[----:B------:R-:W-:Y:S05]  /*26f0*/  BSYNC B0 ;  /* 0x0000000000007941 */ /* 0x000fea0003800000 */
.L_x_5841:
        /* <DEDUP_REMOVED lines=37> */
.L_x_5844:
[----:B------:R-:W-:Y:S05]  /*2950*/  BSYNC B0 ;  /* 0x0000000000007941 */ /* 0x000fea0003800000 */
.L_x_5843:
        /* <DEDUP_REMOVED lines=37> */
.L_x_5846:
[----:B------:R-:W-:Y:S05]  /*2bb0*/  BSYNC B0 ;  /* 0x0000000000007941 */ /* 0x000fea0003800000 */
.L_x_5845:
        /* <DEDUP_REMOVED lines=37> */
.L_x_5848:
[----:B------:R-:W-:Y:S05]  /*2e10*/  BSYNC B0 ;  /* 0x0000000000007941 */ /* 0x000fea0003800000 */
.L_x_5847:
        /* <DEDUP_REMOVED lines=37> */
.L_x_5850:
[----:B------:R-:W-:Y:S05]  /*3070*/  BSYNC B0 ;  /* 0x0000000000007941 */ /* 0x000fea0003800000 */
.L_x_5849:
        /* <DEDUP_REMOVED lines=37> */
.L_x_5852:
[----:B------:R-:W-:Y:S05]  /*32d0*/  BSYNC B0 ;  /* 0x0000000000007941 */ /* 0x000fea0003800000 */
.L_x_5851:
        /* <DEDUP_REMOVED lines=37> */
.L_x_5854:
[----:B------:R-:W-:Y:S05]  /*3530*/  BSYNC B0 ;  /* 0x0000000000007941 */ /* 0x000fea0003800000 */
.L_x_5853:
        /* <DEDUP_REMOVED lines=37> */
.L_x_5856:
[----:B------:R-:W-:Y:S05]  /*3790*/  BSYNC B0 ;  /* 0x0000000000007941 */ /* 0x000fea0003800000 */
.L_x_5855:
        /* <DEDUP_REMOVED lines=37> */
.L_x_5858:
[----:B------:R-:W-:Y:S05]  /*39f0*/  BSYNC B0 ;  /* 0x0000000000007941 */ /* 0x000fea0003800000 */
.L_x_5857:
        /* <DEDUP_REMOVED lines=37> */
.L_x_5860:
[----:B------:R-:W-:Y:S05]  /*3c50*/  BSYNC B0 ;  /* 0x0000000000007941 */ /* 0x000fea0003800000 */
.L_x_5859:
        /* <DEDUP_REMOVED lines=39> */
.L_x_5862:
[----:B------:R-:W-:Y:S05]  /*3ed0*/  BSYNC B0 ;  /* 0x0000000000007941 */ /* 0x000fea0003800000 */
.L_x_5861:
        /* <DEDUP_REMOVED lines=37> */
.L_x_5864:
[----:B------:R-:W-:Y:S05]  /*4130*/  BSYNC B0 ;  /* 0x0000000000007941 */ /* 0x000fea0003800000 */
.L_x_5863:
        /* <DEDUP_REMOVED lines=42> */
.L_x_5866:
[----:B------:R-:W-:Y:S05]  /*43e0*/  BSYNC B0 ;  /* 0x0000000000007941 */ /* 0x000fea0003800000 */
.L_x_5865:
        /* <DEDUP_REMOVED lines=42> */
.L_x_5868:
[----:B------:R-:W-:Y:S05]  /*4690*/  BSYNC B0 ;  /* 0x0000000000007941 */ /* 0x000fea0003800000 */
.L_x_5867:
        /* <DEDUP_REMOVED lines=42> */
.L_x_5870:
[----:B------:R-:W-:Y:S05]  /*4940*/  BSYNC B0 ;  /* 0x0000000000007941 */ /* 0x000fea0003800000 */
.L_x_5869:
        /* <DEDUP_REMOVED lines=42> */
.L_x_5872:
[----:B------:R-:W-:Y:S05]  /*4bf0*/  BSYNC B0 ;  /* 0x0000000000007941 */ /* 0x000fea0003800000 */
.L_x_5871:
        /* <DEDUP_REMOVED lines=44> */
.L_x_5881:
        /* <DEDUP_REMOVED lines=432> */
.L_x_5875:
        /* <DEDUP_REMOVED lines=9> */
.L_x_5874:
        /* <DEDUP_REMOVED lines=111> */
.L_x_5878:
        /* <DEDUP_REMOVED lines=31> */
.L_x_5879:
[----:B------:R0:W5:Y:S02]  /*7330*/  LDG.E R19, desc[UR6][R6.64] ;  /* 0x0000000606137981 */ /* 0x000164000c1e1900 */
.L_x_5880:
        /* <DEDUP_REMOVED lines=16> */
.L_x_5877:
[----:B------:R-:W-:Y:S05]  /*7440*/  BSYNC B0 ;  /* 0x0000000000007941 */ /* 0x000fea0003800000 */
.L_x_5876:
        /* <DEDUP_REMOVED lines=19> */
.L_x_5873:
        /* <DEDUP_REMOVED lines=76> */
.L_x_5883:
[----:B------:R-:W-:Y:S05]  /*7a40*/  BSYNC B0 ;  /* 0x0000000000007941 */ /* 0x000fea0003800000 */
.L_x_5882:
        /* <DEDUP_REMOVED lines=73> */
.L_x_5885:
        /* <DEDUP_REMOVED lines=10> */
.L_x_8743:


//--------------------- .text._Z25selective_scan_fwd_kernelI32Selective_Scan_fwd_kernel_traitsILi32ELi16ELi1ELb1ELb1ELb1ELb1ELb0EN3c108BFloat16EffEEv13SSMParamsBase --------------------------
	.section	.text._Z25selective_scan_fwd_kernelI32Selective_Scan_fwd_kernel_traitsILi32ELi16ELi1ELb1ELb1ELb1ELb1ELb0EN3c108BFloat16EffEEv13SSMParamsBase,"ax",@progbits
	.align	128
        .global         _Z25selective_scan_fwd_kernelI32Selective_Scan_fwd_kernel_traitsILi32ELi16ELi1ELb1ELb1ELb1ELb1ELb0EN3c108BFloat16EffEEv13SSMParamsBase
        .type           _Z25selective_scan_fwd_kernelI32Selective_Scan_fwd_kernel_traitsILi32ELi16ELi1ELb1ELb1ELb1ELb1ELb0EN3c108BFloat16EffEEv13SSMParamsBase,@function
        .size           _Z25selective_scan_fwd_kernelI32Selective_Scan_fwd_kernel_traitsILi32ELi16ELi1ELb1ELb1ELb1ELb1ELb0EN3c108BFloat16EffEEv13SSMParamsBase,(.L_x_8744 - _Z25selective_scan_fwd_kernelI32Selective_Scan_fwd_kernel_traitsILi32ELi16ELi1ELb1ELb1ELb1ELb1ELb0EN3c108BFloat16EffEEv13SSMParamsBase)
        .other          _Z25selective_scan_fwd_kernelI32Selective_Scan_fwd_kernel_traitsILi32ELi16ELi1ELb1ELb1ELb1ELb1ELb0EN3c108BFloat16EffEEv13SSMParamsBase,@"STO_CUDA_ENTRY STV_DEFAULT"
_Z25selective_scan_fwd_kernelI32Selective_Scan_fwd_kernel_traitsILi32ELi16ELi1ELb1ELb1ELb1ELb1ELb0EN3c108BFloat16EffEEv13SSMParamsBase:
.text._Z25selective_scan_fwd_kernelI32Selective_Scan_fwd_kernel_traitsILi32ELi16ELi1ELb1ELb1ELb1ELb1ELb0EN3c108BFloat16EffEEv13SSMParamsBase:
        /* <DEDUP_REMOVED lines=38> */
.L_x_5886:
        /* <DEDUP_REMOVED lines=39> */
.L_x_5887:
        /* <DEDUP_REMOVED lines=12> */
.L_x_5888:
        /* <DEDUP_REMOVED lines=9> */
[----:B------:R-:W3:Y:S01]  /*0620*/  LDC.64 R78, c[0x0][0x268] ;  /* 0x00009a00ff4e7b82 */ /* 0x000ee20000000a00 */
[----:B------:R-:W-:Y:S01]  /*0630*/  MOV R46, RZ ;  /* 0x000000ff002e7202 */ /* 0x000fe20000000f00 */
[----:B------:R-:W-:Y:S01]  /*0640*/  ULDC.64 UR8, c[0x0][0x250] ;  /* 0x0000940000087ab9 */ /* 0x000fe20000000a00 */
[----:B------:R-:W-:-:S04]  /*0650*/  ULDC.64 UR4, c[0x0][0x290] ;  /* 0x0000a40000047ab9 */ /* 0x000fc80000000a00 */
        /* <DEDUP_REMOVED lines=25> */
[----:B-1----:R-:W-:-:S05]  /*07f0*/  ISETP.EQ.OR.EX P6, PT, R11, RZ, !P5, P6 ;  /* 0x000000ff0b00720c */ /* 0x002fca0006fc2760 */
[----:B------:R-:W1:Y:S01]  /*0800*/  LDC.64 R76, c[0x0][0x310] ;  /* 0x0000c400ff4c7b82 */ /* 0x000e620000000a00 */
[----:B------:R-:W-:Y:S01]  /*0810*/  @P1 MOV R13, R3 ;  /* 0x00000003000d1202 */ /* 0x000fe20000000f00 */
[----:B------:R-:W-:Y:S01]  /*0820*/  @P1 IMAD.MOV.U32 R15, RZ, RZ, R11 ;  /* 0x000000ffff0f1224 */ /* 0x000fe200078e000b */
[----:B------:R-:W-:-:S05]  /*0830*/  CS2R R144, SRZ ;  /* 0x0000000000907805 */ /* 0x000fca000001ff00 */
[----:B------:R-:W1:Y:S01]  /*0840*/  LDC R54, c[0x0][0x23c] ;  /* 0x00008f00ff367b82 */ /* 0x000e620000000800 */
        /* <DEDUP_REMOVED lines=13> */
[----:B0-----:R-:W-:-:S04]  /*0920*/  VIADD R4, R3, 0xffffffe ;  /* 0x0ffffffe03047836 */ /* 0x001fc80000000000 */
        /* <DEDUP_REMOVED lines=23> */
[----:B------:R-:W-:-:S04]  /*0aa0*/  IMAD.WIDE.U32 R6, R2, UR8, RZ ;  /* 0x0000000802067c25 */ /* 0x000fc8000f8e00ff */
[----:B--2---:R-:W-:Y:S01]  /*0ab0*/  IMAD R11, R2, UR9, R5 ;  /* 0x00000009020b7c24 */ /* 0x004fe2000f8e0205 */
[----:B------:R-:W-:Y:S01]  /*0ac0*/  ULDC.64 UR8, c[0x0][0x2a0] ;  /* 0x0000a80000087ab9 */ /* 0x000fe20000000a00 */
[----:B------:R-:W-:Y:S01]  /*0ad0*/  @!P3 IMAD.MOV R3, RZ, RZ, -R3 ;  /* 0x000000ffff03b224 */ /* 0x000fe200078e0a03 */
[----:B------:R-:W-:Y:S02]  /*0ae0*/  @!P2 LOP3.LUT R3, RZ, R15, RZ, 0x33, !PT ;  /* 0x0000000fff03a212 */ /* 0x000fe400078e33ff */
[----:B------:R-:W-:Y:S02]  /*0af0*/  IADD3 R7, R7, R11, RZ ;  /* 0x0000000b07077210 */ /* 0x000fe40007ffe0ff */
[----:B------:R-:W-:Y:S01]  /*0b00*/  SHF.R.S32.HI R11, RZ, 0x1f, R3 ;  /* 0x0000001fff0b7819 */ /* 0x000fe20000011403 */
[C---:B------:R-:W-:Y:S02]  /*0b10*/  IMAD R9, R25.reuse, UR4, RZ ;  /* 0x0000000419097c24 */ /* 0x040fe4000f8e02ff */
[----:B0-----:R-:W-:-:S02]  /*0b20*/  IMAD R8, R25, R20, RZ ;  /* 0x0000001419087224 */ /* 0x001fc400078e02ff */
[-C--:B------:R-:W-:Y:S02]  /*0b30*/  IMAD R10, R11, R78.reuse, RZ ;  /* 0x0000004e0b0a7224 */ /* 0x080fe400078e02ff */
[C---:B------:R-:W-:Y:S02]  /*0b40*/  IMAD R15, R2.reuse, UR5, R9 ;  /* 0x00000005020f7c24 */ /* 0x040fe4000f8e0209 */
[----:B------:R-:W-:Y:S02]  /*0b50*/  IMAD R21, R2, R21, R8 ;  /* 0x0000001502157224 */ /* 0x000fe400078e0208 */
[----:B------:R-:W-:-:S04]  /*0b60*/  IMAD.WIDE.U32 R6, R3, R78, R6 ;  /* 0x0000004e03067225 */ /* 0x000fc800078e0006 */
[----:B------:R-:W-:Y:S02]  /*0b70*/  IMAD R79, R3, R79, R10 ;  /* 0x0000004f034f7224 */ /* 0x000fe400078e020a */
[----:B------:R-:W-:Y:S01]  /*0b80*/  IMAD.WIDE.U32 R8, R2, R20, RZ ;  /* 0x0000001402087225 */ /* 0x000fe200078e00ff */
[----:B------:R-:W-:-:S03]  /*0b90*/  LEA R78, P1, R6, R22, 0x1 ;  /* 0x00000016064e7211 */ /* 0x000fc600078208ff */
[----:B------:R-:W-:Y:S01]  /*0ba0*/  IMAD.IADD R79, R7, 0x1, R79 ;  /* 0x00000001074f7824 */ /* 0x000fe200078e024f */
[----:B------:R-:W-:Y:S02]  /*0bb0*/  IADD3 R9, R9, R21, RZ ;  /* 0x0000001509097210 */ /* 0x000fe40007ffe0ff */
[----:B------:R-:W0:Y:S02]  /*0bc0*/  LDC.64 R20, c[0x0][0x378] ;  /* 0x0000de00ff147b82 */ /* 0x000e240000000a00 */
[----:B------:R-:W-:Y:S01]  /*0bd0*/  LEA.HI.X R79, R6, R23, R79, 0x1, P1 ;  /* 0x00000017064f7211 */ /* 0x000fe200008f0c4f */
[----:B------:R-:W-:Y:S01]  /*0be0*/  IMAD.WIDE.U32 R4, R2, UR4, RZ ;  /* 0x0000000402047c25 */ /* 0x000fe2000f8e00ff */
[----:B------:R-:W-:Y:S01]  /*0bf0*/  ISETP.NE.U32.AND P1, PT, R26, RZ, PT ;  /* 0x000000ff1a00720c */ /* 0x000fe20003f25070 */
[----:B------:R-:W-:Y:S02]  /*0c00*/  ULDC.64 UR4, c[0x0][0x298] ;  /* 0x0000a60000047ab9 */ /* 0x000fe40000000a00 */
[-C--:B------:R-:W-:Y:S01]  /*0c10*/  IMAD R10, R11, R60.reuse, RZ ;  /* 0x0000003c0b0a7224 */ /* 0x080fe200078e02ff */
[----:B------:R-:W-:Y:S01]  /*0c20*/  ISETP.NE.AND.EX P1, PT, R27, RZ, PT, P1 ;  /* 0x000000ff1b00720c */ /* 0x000fe20003f25310 */
[----:B------:R-:W-:Y:S01]  /*0c30*/  IMAD.WIDE.U32 R8, R3, R60, R8 ;  /* 0x0000003c03087225 */ /* 0x000fe200078e0008 */
[----:B------:R-:W-:-:S02]  /*0c40*/  IADD3 R5, R5, R15, RZ ;  /* 0x0000000f05057210 */ /* 0x000fc40007ffe0ff */
[----:B---3--:R-:W-:Y:S01]  /*0c50*/  ISETP.NE.U32.AND P2, PT, R30, RZ, PT ;  /* 0x000000ff1e00720c */ /* 0x008fe20003f45070 */
[----:B------:R-:W-:Y:S02]  /*0c60*/  IMAD R61, R3, R61, R10 ;  /* 0x0000003d033d7224 */ /* 0x000fe400078e020a */
[----:B------:R-:W-:Y:S02]  /*0c70*/  IMAD R11, R25, UR8, RZ ;  /* 0x00000008190b7c24 */ /* 0x000fe4000f8e02ff */
[----:B------:R-:W-:-:S04]  /*0c80*/  IMAD.WIDE.U32 R6, R2, UR8, RZ ;  /* 0x0000000802067c25 */ /* 0x000fc8000f8e00ff */
[----:B------:R-:W2:Y:S01]  /*0c90*/  @P1 LDC R144, c[0x0][0x388] ;  /* 0x0000e200ff901b82 */ /* 0x000ea20000000800 */
[----:B------:R-:W-:Y:S02]  /*0ca0*/  IMAD R3, R41, UR4, RZ ;  /* 0x0000000429037c24 */ /* 0x000fe4000f8e02ff */
[----:B------:R-:W-:-:S04]  /*0cb0*/  IMAD.WIDE.U32 R4, R0, UR4, R4 ;  /* 0x0000000400047c25 */ /* 0x000fc8000f8e0004 */
[----:B------:R-:W-:Y:S01]  /*0cc0*/  IMAD R3, R0, UR5, R3 ;  /* 0x0000000500037c24 */ /* 0x000fe2000f8e0203 */
[----:B------:R-:W-:Y:S01]  /*0cd0*/  LEA R50, P3, R4, R50, 0x1 ;  /* 0x0000003204327211 */ /* 0x000fe200078608ff */
[----:B------:R-:W-:Y:S01]  /*0ce0*/  IMAD R11, R2, UR9, R11 ;  /* 0x00000009020b7c24 */ /* 0x000fe2000f8e020b */
[----:B------:R-:W3:Y:S01]  /*0cf0*/  @P1 LDC R145, c[0x0][0x38c] ;  /* 0x0000e300ff911b82 */ /* 0x000ee20000000800 */
[----:B------:R-:W-:Y:S01]  /*0d00*/  ISETP.NE.AND.EX P2, PT, R31, RZ, PT, P2 ;  /* 0x000000ff1f00720c */ /* 0x000fe20003f45320 */
[----:B------:R-:W-:Y:S01]  /*0d10*/  ULDC.64 UR4, c[0x0][0x2a8] ;  /* 0x0000aa0000047ab9 */ /* 0x000fe20000000a00 */
[----:B------:R-:W-:-:S04]  /*0d20*/  IADD3 R53, R5, R3, RZ ;  /* 0x0000000305357210 */ /* 0x000fc80007ffe0ff */
[----:B------:R-:W-:Y:S01]  /*0d30*/  LEA.HI.X R53, R4, R51, R53, 0x1, P3 ;  /* 0x0000003304357211 */ /* 0x000fe200018f0c35 */
[----:B------:R-:W3:Y:S01]  /*0d40*/  LDC.64 R14, c[0x0][0x328] ;  /* 0x0000ca00ff0e7b82 */ /* 0x000ee20000000a00 */
[----:B0-----:R-:W-:Y:S02]  /*0d50*/  ISETP.NE.U32.AND P3, PT, R20, RZ, PT ;  /* 0x000000ff1400720c */ /* 0x001fe40003f65070 */
[----:B------:R-:W-:Y:S02]  /*0d60*/  IADD3 R7, R7, R11, RZ ;  /* 0x0000000b07077210 */ /* 0x000fe40007ffe0ff */
[----:B------:R-:W-:Y:S02]  /*0d70*/  ISETP.NE.AND.EX P3, PT, R21, RZ, PT, P3 ;  /* 0x000000ff1500720c */ /* 0x000fe40003f65330 */
[----:B------:R-:W-:Y:S01]  /*0d80*/  IADD3 R61, R9, R61, RZ ;  /* 0x0000003d093d7210 */ /* 0x000fe20007ffe0ff */
[----:B------:R-:W-:Y:S01]  /*0d90*/  HFMA2.MMA R9, -RZ, RZ, 0, 0 ;  /* 0x00000000ff097435 */ /* 0x000fe200000001ff */
[----:B------:R-:W-:-:S02]  /*0da0*/  IMAD R3, R41, UR4, RZ ;  /* 0x0000000429037c24 */ /* 0x000fc4000f8e02ff */
[----:B------:R-:W-:Y:S01]  /*0db0*/  IMAD.WIDE.U32 R4, R0, UR4, R6 ;  /* 0x0000000400047c25 */ /* 0x000fe2000f8e0006 */
[----:B------:R-:W-:Y:S01]  /*0dc0*/  HFMA2.MMA R7, -RZ, RZ, 0, 0 ;  /* 0x00000000ff077435 */ /* 0x000fe200000001ff */
[----:B-1----:R-:W-:Y:S02]  /*0dd0*/  LEA R76, P4, R8, R76, 0x1 ;  /* 0x0000004c084c7211 */ /* 0x002fe400078808ff */
[----:B------:R-:W-:Y:S02]  /*0de0*/  IMAD.MOV.U32 R29, RZ, RZ, RZ ;  /* 0x000000ffff1d7224 */ /* 0x000fe400078e00ff */
[----:B------:R-:W-:Y:S01]  /*0df0*/  IMAD R55, R0, UR5, R3 ;  /* 0x0000000500377c24 */ /* 0x000fe2000f8e0203 */
[----:B------:R-:W-:Y:S01]  /*0e00*/  MOV R3, RZ ;  /* 0x000000ff00037202 */ /* 0x000fe20000000f00 */
[----:B------:R-:W0:Y:S01]  /*0e10*/  @P3 LDC R9, c[0x0][0x37c] ;  /* 0x0000df00ff093b82 */ /* 0x000e220000000800 */
[----:B------:R-:W-:Y:S01]  /*0e20*/  LEA.HI.X R61, R8, R77, R61, 0x1, P4 ;  /* 0x0000004d083d7211 */ /* 0x000fe200020f0c3d */
[----:B------:R-:W-:Y:S01]  /*0e30*/  ULDC.64 UR4, c[0x0][0x240] ;  /* 0x0000900000047ab9 */ /* 0x000fe20000000a00 */
[----:B------:R-:W-:-:S05]  /*0e40*/  @P2 ISETP.NE.U32.AND P4, PT, R30, RZ, PT ;  /* 0x000000ff1e00220c */ /* 0x000fca0003f85070 */
[----:B------:R-:W1:Y:S01]  /*0e50*/  @P3 LDC R29, c[0x0][0x378] ;  /* 0x0000de00ff1d3b82 */ /* 0x000e620000000800 */
[----:B------:R-:W-:Y:S02]  /*0e60*/  PLOP3.LUT P3, PT, PT, PT, PT, 0x8, 0x0 ;  /* 0x000000000000781c */ /* 0x000fe40003f6e170 */
[----:B------:R-:W-:-:S05]  /*0e70*/  @P2 ISETP.NE.AND.EX P3, PT, R31, RZ, PT, P4 ;  /* 0x000000ff1f00220c */ /* 0x000fca0003f65340 */
[----:B------:R-:W0:Y:S08]  /*0e80*/  @P2 LDC R7, c[0x0][0x390] ;  /* 0x0000e400ff072b82 */ /* 0x000e300000000800 */
[----:B------:R-:W0:Y:S01]  /*0e90*/  @P2 LDC R3, c[0x0][0x394] ;  /* 0x0000e500ff032b82 */ /* 0x000e220000000800 */
[----:B--2---:R-:W-:-:S04]  /*0ea0*/  ISETP.NE.U32.AND P2, PT, R144, RZ, PT ;  /* 0x000000ff9000720c */ /* 0x004fc80003f45070 */
[----:B---3--:R-:W-:Y:S01]  /*0eb0*/  ISETP.NE.AND.EX P2, PT, R145, RZ, PT, P2 ;  /* 0x000000ff9100720c */ /* 0x008fe20003f45320 */
[----:B------:R-:W-:Y:S01]  /*0ec0*/  IMAD R11, R41, UR4, RZ ;  /* 0x00000004290b7c24 */ /* 0x000fe2000f8e02ff */
[----:B------:R-:W-:Y:S01]  /*0ed0*/  LEA R52, P4, R4, R14, 0x1 ;  /* 0x0000000e04347211 */ /* 0x000fe200078808ff */
[----:B------:R-:W-:Y:S01]  /*0ee0*/  IMAD.WIDE.U32 R32, R0, UR4, RZ ;  /* 0x0000000400207c25 */ /* 0x000fe2000f8e00ff */
[----:B------:R-:W-:-:S03]  /*0ef0*/  CS2R R30, SRZ ;  /* 0x00000000001e7805 */ /* 0x000fc6000001ff00 */
[----:B------:R-:W-:Y:S02]  /*0f00*/  IMAD R11, R0, UR5, R11 ;  /* 0x00000005000b7c24 */ /* 0x000fe4000f8e020b */
[----:B------:R-:W-:Y:S01]  /*0f10*/  IMAD.IADD R55, R5, 0x1, R55 ;  /* 0x0000000105377824 */ /* 0x000fe200078e0237 */
[----:B------:R-:W-:Y:S02]  /*0f20*/  @P1 MOV R30, R144 ;  /* 0x00000090001e1202 */ /* 0x000fe40000000f00 */
[----:B------:R-:W-:Y:S02]  /*0f30*/  @P1 MOV R31, R145 ;  /* 0x00000091001f1202 */ /* 0x000fe40000000f00 */
[----:B------:R-:W-:Y:S02]  /*0f40*/  LEA.HI.X R55, R4, R15, R55, 0x1, P4 ;  /* 0x0000000f04377211 */ /* 0x000fe400020f0c37 */
[----:B------:R-:W-:Y:S02]  /*0f50*/  SEL R54, R54, 0x800, P5 ;  /* 0x0000080036367807 */ /* 0x000fe40002800000 */
[----:B------:R-:W-:-:S02]  /*0f60*/  IADD3 R57, R33, R11, RZ ;  /* 0x0000000b21397210 */ /* 0x000fc40007ffe0ff */
[----:B----4-:R-:W-:Y:S01]  /*0f70*/  @!P0 SHF.R.S32.HI R19, RZ, 0x1f, R17 ;  /* 0x0000001fff138819 */ /* 0x010fe20000011411 */
[----:B01----:R-:W-:Y:S06]  /*0f80*/  @P3 BRA P2, `(.L_x_5889) ;  /* 0x00000000007c3947 */ /* 0x003fec0001000000 */
        /* <DEDUP_REMOVED lines=31> */
.L_x_5889:
        /* <DEDUP_REMOVED lines=18> */
.L_x_5890:
        /* <DEDUP_REMOVED lines=30> */
[C---:B------:R-:W-:Y:S01]  /*1480*/  IADD3 R75, R63.reuse, 0xe, RZ ;  /* 0x0000000e3f4b7810 */ /* 0x040fe20007ffe0ff */
[----:B------:R-:W-:Y:S01]  /*1490*/  VIADD R63, R63, 0xf ;  /* 0x0000000f3f3f7836 */ /* 0x000fe20000000000 */
[----:B-1----:R-:W-:-:S07]  /*14a0*/  SHF.R.S32.HI R51, RZ, 0x1f, R62 ;  /* 0x0000001fff337819 */ /* 0x002fce000001143e */
.L_x_5932:
[----:B------:R-:W-:-:S04]  /*14b0*/  ISETP.NE.U32.AND P0, PT, R144, RZ, PT ;  /* 0x000000ff9000720c */ /* 0x000fc80003f05070 */
[----:B------:R-:W-:-:S13]  /*14c0*/  ISETP.NE.AND.EX P0, PT, R145, RZ, PT, P0 ;  /* 0x000000ff9100720c */ /* 0x000fda0003f05300 */
        /* <DEDUP_REMOVED lines=30> */
[----:B-----5:R-:W-:Y:S01]  /*16b0*/  LDS.128 R12, [R83+0x10] ;  /* 0x00001000530c7984 */ /* 0x020fe20000000c00 */
        /* <DEDUP_REMOVED lines=10> */
[C---:B0-----:R-:W-:Y:S01]  /*1760*/  IMAD.U32 R23, R8.reuse, 0x10000, RZ ;  /* 0x0001000008177824 */ /* 0x041fe200078e00ff */
        /* <DEDUP_REMOVED lines=9> */
[----:B------:R-:W-:Y:S01]  /*1800*/  SHF.L.U32 R105, R8, 0x10, RZ ;  /* 0x0000001008697819 */ /* 0x000fe200000006ff */
[--C-:B------:R-:W-:Y:S01]  /*1810*/  FADD.FTZ R103, R103, R46.reuse ;  /* 0x0000002e67677221 */ /* 0x100fe20000010000 */
[----:B------:R-:W-:Y:S01]  /*1820*/  ISETP.EQ.OR P0, PT, RZ, UR4, P0 ;  /* 0x00000004ff007c0c */ /* 0x000fe20008702670 */
[--C-:B------:R-:W-:Y:S01]  /*1830*/  FADD.FTZ R104, R25, R46.reuse ;  /* 0x0000002e19687221 */ /* 0x100fe20000010000 */
[----:B------:R-:W-:Y:S01]  /*1840*/  SHF.L.U32 R23, R5, 0x10, RZ ;  /* 0x0000001005177819 */ /* 0x000fe200000006ff */
[----:B------:R-:W-:Y:S01]  /*1850*/  FADD.FTZ R105, R105, R46 ;  /* 0x0000002e69697221 */ /* 0x000fe20000010000 */
[----:B------:R-:W-:-:S02]  /*1860*/  FSETP.GTU.FTZ.AND P1, PT, R101, 20, PT ;  /* 0x41a000006500780b */ /* 0x000fc40003f3c000 */
        /* <DEDUP_REMOVED lines=38> */
.L_x_5892:
[----:B------:R-:W-:Y:S05]  /*1ad0*/  BSYNC B0 ;  /* 0x0000000000007941 */ /* 0x000fea0003800000 */
.L_x_5891:
[----:B------:R-:W-:Y:S01]  /*1ae0*/  ISETP.EQ.OR P4, PT, RZ, UR4, P4 ;  /* 0x00000004ff007c0c */ /* 0x000fe2000a782670 */
[----:B------:R-:W-:Y:S01]  /*1af0*/  IMAD.U32 R21, R21, 0x10000, RZ ;  /* 0x0001000015157824 */ /* 0x000fe200078e00ff */
[----:B------:R-:W-:Y:S01]  /*1b00*/  BSSY B0, `(.L_x_5893) ;  /* 0x0000024000007945 */ /* 0x000fe20003800000 */
[----:B------:R-:W-:Y:S02]  /*1b10*/  FSETP.GTU.FTZ.AND P0, PT, R106, 20, PT ;  /* 0x41a000006a00780b */ /* 0x000fe40003f1c000 */
[----:B------:R-:W-:Y:S01]  /*1b20*/  ISETP.EQ.OR P1, PT, RZ, UR4, P1 ;  /* 0x00000004ff007c0c */ /* 0x000fe20008f22670 */
[----:B------:R-:W-:-:S07]  /*1b30*/  FADD.FTZ R107, R21, R46 ;  /* 0x0000002e156b7221 */ /* 0x000fce0000010000 */
        /* <DEDUP_REMOVED lines=32> */
.L_x_5894:
[----:B------:R-:W-:Y:S05]  /*1d40*/  BSYNC B0 ;  /* 0x0000000000007941 */ /* 0x000fea0003800000 */
.L_x_5893:
        /* <DEDUP_REMOVED lines=40> */
.L_x_5896:
[----:B------:R-:W-:Y:S05]  /*1fd0*/  BSYNC B0 ;  /* 0x0000000000007941 */ /* 0x000fea0003800000 */
.L_x_5895:
[----:B------:R-:W-:Y:S01]  /*1fe0*/  ISETP.EQ.OR P4, PT, RZ, UR4, P4 ;  /* 0x00000004ff007c0c */ /* 0x000fe2000a782670 */
[----:B------:R-:W-:Y:S01]  /*1ff0*/  IMAD.MOV.U32 R53, RZ, RZ, R9 ;  /* 0x000000ffff357224 */ /* 0x000fe200078e0009 */
[----:B------:R-:W-:Y:S01]  /*2000*/  MOV R50, R8 ;  /* 0x0000000800327202 */ /* 0x000fe20000000f00 */
[----:B------:R-:W-:Y:S01]  /*2010*/  BSSY B0, `(.L_x_5897) ;  /* 0x0000028000007945 */ /* 0x000fe20003800000 */
[----:B------:R-:W-:Y:S02]  /*2020*/  SHF.L.U32 R109, R22, 0x10, RZ ;  /* 0x00000010166d7819 */ /* 0x000fe400000006ff */
[----:B------:R-:W-:Y:S02]  /*2030*/  MOV R8, R52 ;  /* 0x0000003400087202 */ /* 0x000fe40000000f00 */
[----:B------:R-:W-:Y:S01]  /*2040*/  MOV R9, R55 ;  /* 0x0000003700097202 */ /* 0x000fe20000000f00 */
[----:B------:R-:W-:Y:S01]  /*2050*/  FADD.FTZ R109, R109, R46 ;  /* 0x0000002e6d6d7221 */ /* 0x000fe20000010000 */
[----:B------:R-:W-:-:S02]  /*2060*/  FSETP.GTU.FTZ.AND P1, PT, R108, 20, PT ;  /* 0x41a000006c00780b */ /* 0x000fc40003f3c000 */
[----:B------:R-:W-:Y:S01]  /*2070*/  ISETP.EQ.OR P2, PT, RZ, UR4, P2 ;  /* 0x00000004ff007c0c */ /* 0x000fe20009742670 */
[----:B------:R-:W-:Y:S01]  /*2080*/  IMAD.WIDE R8, R77, 0x2, R8 ;  /* 0x000000024d087825 */ /* 0x000fe200078e0208 */
[----:B------:R-:W-:Y:S11]  /*2090*/  @P4 BRA `(.L_x_5898) ;  /* 0x00000000007c4947 */ /* 0x000ff60003800000 */
        /* <DEDUP_REMOVED lines=31> */
.L_x_5898:
[----:B------:R-:W-:Y:S05]  /*2290*/  BSYNC B0 ;  /* 0x0000000000007941 */ /* 0x000fea0003800000 */
.L_x_5897:
[----:B------:R-:W-:Y:S01]  /*22a0*/  IMAD.U32 R21, R7, 0x10000, RZ ;  /* 0x0001000007157824 */ /* 0x000fe200078e00ff */
[----:B------:R-:W-:Y:S01]  /*22b0*/  BSSY B0, `(.L_x_5899) ;  /* 0x0000027000007945 */ /* 0x000fe20003800000 */
[----:B------:R-:W-:Y:S02]  /*22c0*/  MOV R52, R8 ;  /* 0x0000000800347202 */ /* 0x000fe40000000f00 */
[----:B------:R-:W-:Y:S01]  /*22d0*/  FSETP.GTU.FTZ.AND P4, PT, R109, 20, PT ;  /* 0x41a000006d00780b */ /* 0x000fe20003f9c000 */
[----:B------:R-:W-:Y:S01]  /*22e0*/  FADD.FTZ R110, R21, R46 ;  /* 0x0000002e156e7221 */ /* 0x000fe20000010000 */
[----:B------:R-:W-:Y:S02]  /*22f0*/  MOV R55, R9 ;  /* 0x0000000900377202 */ /* 0x000fe40000000f00 */
        /* <DEDUP_REMOVED lines=34> */
.L_x_5900:
[----:B------:R-:W-:Y:S05]  /*2520*/  BSYNC B0 ;  /* 0x0000000000007941 */ /* 0x000fea0003800000 */
.L_x_5899:
[----:B------:R-:W-:Y:S01]  /*2530*/  ISETP.EQ.OR P4, PT, RZ, UR4, P4 ;  /* 0x00000004ff007c0c */ /* 0x000fe2000a782670 */
[----:B------:R-:W-:Y:S01]  /*2540*/  BSSY B0, `(.L_x_5901) ;  /* 0x0000029000007945 */ /* 0x000fe20003800000 */
[----:B------:R-:W-:Y:S02]  /*2550*/  SHF.L.U32 R111, R20, 0x10, RZ ;  /* 0x00000010146f7819 */ /* 0x000fe400000006ff */
[----:B------:R-:W-:Y:S02]  /*2560*/  SHF.L.U32 R10, R17, 0x10, RZ ;  /* 0x00000010110a7819 */ /* 0x000fe400000006ff */
[----:B------:R-:W-:Y:S01]  /*2570*/  FSETP.GTU.FTZ.AND P2, PT, R110, 20, PT ;  /* 0x41a000006e00780b */ /* 0x000fe20003f5c000 */
[----:B------:R-:W-:Y:S01]  /*2580*/  FADD.FTZ R111, R111, R46 ;  /* 0x0000002e6f6f7221 */ /* 0x000fe20000010000 */
[----:B------:R-:W-:Y:S02]  /*2590*/  ISETP.EQ.OR P3, PT, RZ, UR4, P3 ;  /* 0x00000004ff007c0c */ /* 0x000fe40009f62670 */
[----:B------:R-:W-:-:S02]  /*25a0*/  PRMT R16, R16, 0x7632, R16 ;  /* 0x0000763210107816 */ /* 0x000fc40000000010 */
[----:B------:R-:W-:Y:S02]  /*25b0*/  PRMT R17, R17, 0x7632, R17 ;  /* 0x0000763211117816 */ /* 0x000fe40000000011 */
[----:B------:R-:W-:Y:S01]  /*25c0*/  PRMT R21, R4, 0x7632, R21 ;  /* 0x0000763204157816 */ /* 0x000fe20000000015 */
        /* <DEDUP_REMOVED lines=32> */
.L_x_5902:
[----:B------:R-:W-:Y:S05]  /*27d0*/  BSYNC B0 ;  /* 0x0000000000007941 */ /* 0x000fea0003800000 */
.L_x_5901:
[----:B------:R-:W-:Y:S01]  /*27e0*/  IMAD.U32 R21, R21, 0x10000, RZ ;  /* 0x0001000015157824 */ /* 0x000fe200078e00ff */
[----:B------:R-:W-:Y:S01]  /*27f0*/  BSSY B0, `(.L_x_5903) ;  /* 0x0000028000007945 */ /* 0x000fe20003800000 */
[----:B------:R-:W-:Y:S02]  /*2800*/  FSETP.GTU.FTZ.AND P4, PT, R111, 20, PT ;  /* 0x41a000006f00780b */ /* 0x000fe40003f9c000 */
[----:B------:R-:W-:Y:S01]  /*2810*/  ISETP.EQ.OR P5, PT, RZ, UR4, P5 ;  /* 0x00000004ff007c0c */ /* 0x000fe2000afa2670 */
[----:B------:R-:W-:Y:S01]  /*2820*/  FADD.FTZ R112, R21, R46 ;  /* 0x0000002e15707221 */ /* 0x000fe20000010000 */
[C---:B------:R-:W-:Y:S02]  /*2830*/  SHF.L.U32 R4, R18.reuse, 0x10, RZ ;  /* 0x0000001012047819 */ /* 0x040fe400000006ff */
[----:B------:R-:W-:Y:S02]  /*2840*/  PRMT R126, R18, 0x7632, R126 ;  /* 0x00007632127e7816 */ /* 0x000fe4000000007e */
[----:B------:R-:W-:-:S02]  /*2850*/  SHF.L.U32 R120, R19, 0x10, RZ ;  /* 0x0000001013787819 */ /* 0x000fc400000006ff */
[----:B------:R-:W-:Y:S01]  /*2860*/  PRMT R20, R5, 0x7632, R20 ;  /* 0x0000763205147816 */ /* 0x000fe20000000014 */
        /* <DEDUP_REMOVED lines=32> */
.L_x_5904:
[----:B------:R-:W-:Y:S05]  /*2a70*/  BSYNC B0 ;  /* 0x0000000000007941 */ /* 0x000fea0003800000 */
.L_x_5903:
[----:B------:R-:W-:Y:S01]  /*2a80*/  ISETP.EQ.OR P4, PT, RZ, UR4, P4 ;  /* 0x00000004ff007c0c */ /* 0x000fe2000a782670 */
[----:B------:R-:W-:Y:S01]  /*2a90*/  IMAD.U32 R113, R20, 0x10000, RZ ;  /* 0x0001000014717824 */ /* 0x000fe200078e00ff */
[----:B------:R-:W-:Y:S01]  /*2aa0*/  BSSY B0, `(.L_x_5905) ;  /* 0x0000028000007945 */ /* 0x000fe20003800000 */
[----:B------:R-:W-:Y:S02]  /*2ab0*/  FSETP.GTU.FTZ.AND P3, PT, R112, 20, PT ;  /* 0x41a000007000780b */ /* 0x000fe40003f7c000 */
[----:B------:R-:W-:Y:S01]  /*2ac0*/  ISETP.EQ.OR P0, PT, RZ, UR4, P0 ;  /* 0x00000004ff007c0c */ /* 0x000fe20008702670 */
[----:B------:R-:W-:Y:S01]  /*2ad0*/  FADD.FTZ R113, R113, R46 ;  /* 0x0000002e71717221 */ /* 0x000fe20000010000 */
[----:B------:R-:W-:Y:S02]  /*2ae0*/  PRMT R18, R19, 0x7632, R18 ;  /* 0x0000763213127816 */ /* 0x000fe40000000012 */
        /* <DEDUP_REMOVED lines=35> */
.L_x_5906:
[----:B------:R-:W-:Y:S05]  /*2d20*/  BSYNC B0 ;  /* 0x0000000000007941 */ /* 0x000fea0003800000 */
.L_x_5905:
        /* <DEDUP_REMOVED lines=42> */
.L_x_5908:
[----:B------:R-:W-:Y:S05]  /*2fd0*/  BSYNC B0 ;  /* 0x0000000000007941 */ /* 0x000fea0003800000 */
.L_x_5907:
        /* <DEDUP_REMOVED lines=40> */
.L_x_5910:
[----:B------:R-:W-:Y:S05]  /*3260*/  BSYNC B0 ;  /* 0x0000000000007941 */ /* 0x000fea0003800000 */
.L_x_5909:
        /* <DEDUP_REMOVED lines=44> */
.L_x_5912:
[----:B------:R-:W-:Y:S05]  /*3530*/  BSYNC B0 ;  /* 0x0000000000007941 */ /* 0x000fea0003800000 */
.L_x_5911:
        /* <DEDUP_REMOVED lines=33> */
.L_x_5914:
[----:B------:R-:W-:Y:S05]  /*3750*/  BSYNC B0 ;  /* 0x0000000000007941 */ /* 0x000fea0003800000 */
.L_x_5913:
        /* <DEDUP_REMOVED lines=33> */
.L_x_5916:
[----:B------:R-:W-:Y:S05]  /*3970*/  BSYNC B0 ;  /* 0x0000000000007941 */ /* 0x000fea0003800000 */
.L_x_5915:
        /* <DEDUP_REMOVED lines=33> */
.L_x_5918:
[----:B------:R-:W-:Y:S05]  /*3b90*/  BSYNC B0 ;  /* 0x0000000000007941 */ /* 0x000fea0003800000 */
.L_x_5917:
        /* <DEDUP_REMOVED lines=33> */
.L_x_5920:
[----:B------:R-:W-:Y:S05]  /*3db0*/  BSYNC B0 ;  /* 0x0000000000007941 */ /* 0x000fea0003800000 */
.L_x_5919:
        /* <DEDUP_REMOVED lines=33> */
.L_x_5922:
[----:B------:R-:W-:Y:S05]  /*3fd0*/  BSYNC B0 ;  /* 0x0000000000007941 */ /* 0x000fea0003800000 */
.L_x_5921:
        /* <DEDUP_REMOVED lines=44> */
.L_x_5931:
[----:B------:R-:W-:Y:S01]  /*42a0*/  SHF.R.S32.HI R132, RZ, 0x1f, R133 ;  /* 0x0000001fff847819 */ /* 0x000fe20000011485 */
[----:B------:R-:W-:-:S04]  /*42b0*/  IMAD.WIDE.U32 R4, R133, UR8, RZ ;  /* 0x0000000885047c25 */ /* 0x000fc8000f8e00ff */
[----:B-12---:R-:W-:Y:S01]  /*42c0*/  IMAD R6, R132, UR8, RZ ;  /* 0x0000000884067c24 */ /* 0x006fe2000f8e02ff */
[----:B------:R-:W-:-:S03]  /*42d0*/  LEA R12, P0, R4, R78, 0x1 ;  /* 0x0000004e040c7211 */ /* 0x000fc600078008ff */
[----:B------:R-:W-:Y:S01]  /*42e0*/  IMAD R7, R133, UR9, R6 ;  /* 0x0000000985077c24 */ /* 0x000fe2000f8e0206 */
[----:B------:R-:W-:-:S03]  /*42f0*/  IADD3 R12, P1, R12, R81, RZ ;  /* 0x000000510c0c7210 */ /* 0x000fc60007f3e0ff */
[----:B------:R-:W-:-:S05]  /*4300*/  IMAD.IADD R5, R5, 0x1, R7 ;  /* 0x0000000105057824 */ /* 0x000fca00078e0207 */
        /* <DEDUP_REMOVED lines=19> */
[----:B-----5:R-:W-:Y:S01]  /*4440*/  LEA R134, R19, R134, 0x18 ;  /* 0x0000008613867211 */ /* 0x020fe200078ec0ff */
[----:B------:R-:W-:-:S03]  /*4450*/  IMAD.IADD R13, R13, 0x1, R15 ;  /* 0x000000010d0d7824 */ /* 0x000fc600078e020f */
        /* <DEDUP_REMOVED lines=22> */
[----:B------:R-:W3:Y:S01]  /*45c0*/  MUFU.EX2 R139, R22 ;  /* 0x00000016008b7308 */ /* 0x000ee20000000800 */
[C---:B------:R-:W-:Y:S01]  /*45d0*/  FMUL.FTZ R137, R140.reuse, R102 ;  /* 0x000000668c897220 */ /* 0x040fe20000410000 */
[----:B------:R-:W-:Y:S01]  /*45e0*/  FMUL.FTZ R138, R140, R109 ;  /* 0x0000006d8c8a7220 */ /* 0x000fe20000410000 */
[----:B-1----:R-:W-:-:S05]  /*45f0*/  SHF.L.U32 R142, R135, 0x4, RZ ;  /* 0x00000004878e7819 */ /* 0x002fca00000006ff */
[----:B------:R-:W-:Y:S01]  /*4600*/  MUFU.EX2 R141, R24 ;  /* 0x00000018008d7308 */ /* 0x000fe20000000800 */
[----:B------:R-:W-:-:S07]  /*4610*/  ISETP.GE.U32.AND P2, PT, R142, R77, PT ;  /* 0x0000004d8e00720c */ /* 0x000fce0003f46070 */
[----:B------:R-:W-:Y:S01]  /*4620*/  MUFU.EX2 R151, R25 ;  /* 0x0000001900977308 */ /* 0x000fe20000000800 */
[----:B-----5:R-:W-:-:S07]  /*4630*/  PRMT R149, R10, 0x7632, R149 ;  /* 0x000076320a957816 */ /* 0x020fce0000000095 */
[----:B------:R1:W-:Y:S01]  /*4640*/  MUFU.EX2 R152, R136 ;  /* 0x0000008800987308 */ /* 0x0003e20000000800 */
[----:B------:R-:W-:Y:S02]  /*4650*/  SHF.L.U32 R148, R10, 0x10, RZ ;  /* 0x000000100a947819 */ /* 0x000fe400000006ff */
[----:B------:R-:W-:Y:S01]  /*4660*/  PRMT R150, R11, 0x7632, R150 ;  /* 0x000076320b967816 */ /* 0x000fe20000000096 */
[----:B------:R-:W-:Y:S01]  /*4670*/  IMAD.U32 R149, R149, 0x10000, RZ ;  /* 0x0001000095957824 */ /* 0x000fe200078e00ff */
[----:B------:R-:W-:Y:S02]  /*4680*/  SHF.L.U32 R153, R11, 0x10, RZ ;  /* 0x000000100b997819 */ /* 0x000fe400000006ff */
[----:B------:R-:W-:Y:S01]  /*4690*/  PRMT R147, R9, 0x7632, R147 ;  /* 0x0000763209937816 */ /* 0x000fe20000000093 */
[----:B------:R5:W-:Y:S01]  /*46a0*/  MUFU.EX2 R156, R137 ;  /* 0x00000089009c7308 */ /* 0x000be20000000800 */
[----:B-1----:R-:W-:Y:S01]  /*46b0*/  PRMT R136, R5, 0x7632, R136 ;  /* 0x0000763205887816 */ /* 0x002fe20000000088 */
[----:B------:R-:W-:Y:S01]  /*46c0*/  FMUL.FTZ R153, R116, R153 ;  /* 0x0000009974997220 */ /* 0x000fe20000410000 */
[----:B------:R-:W-:Y:S01]  /*46d0*/  SHF.L.U32 R9, R9, 0x10, RZ ;  /* 0x0000001009097819 */ /* 0x000fe200000006ff */
[----:B------:R-:W-:Y:S01]  /*46e0*/  FMUL.FTZ R149, R130, R149 ;  /* 0x0000009582957220 */ /* 0x000fe20000410000 */
[----:B------:R-:W-:-:S02]  /*46f0*/  SHF.L.U32 R136, R136, 0x10, RZ ;  /* 0x0000001088887819 */ /* 0x000fc400000006ff */
[----:B------:R-:W-:Y:S01]  /*4700*/  PRMT R146, R8, 0x7632, R146 ;  /* 0x0000763208927816 */ /* 0x000fe20000000092 */
[----:B0-----:R1:W0:Y:S01]  /*4710*/  MUFU.EX2 R157, R138 ;  /* 0x0000008a009d7308 */ /* 0x0012220000000800 */
[----:B-----5:R-:W-:Y:S01]  /*4720*/  SHF.L.U32 R137, R5, 0x10, RZ ;  /* 0x0000001005897819 */ /* 0x020fe200000006ff */
[----:B------:R-:W-:Y:S01]  /*4730*/  FMUL.FTZ R5, R140, R104 ;  /* 0x000000688c057220 */ /* 0x000fe20000410000 */
[----:B------:R-:W-:Y:S01]  /*4740*/  FMUL.FTZ R9, R118, R9 ;  /* 0x0000000976097220 */ /* 0x000fe20000410000 */
[----:B------:R-:W-:Y:S02]  /*4750*/  SHF.L.U32 R8, R8, 0x10, RZ ;  /* 0x0000001008087819 */ /* 0x000fe400000006ff */
[----:B------:R-:W-:Y:S02]  /*4760*/  SHF.L.U32 R150, R150, 0x10, RZ ;  /* 0x0000001096967819 */ /* 0x000fe400000006ff */
[----:B------:R5:W-:Y:S01]  /*4770*/  MUFU.EX2 R160, R5 ;  /* 0x0000000500a07308 */ /* 0x000be20000000800 */
[C---:B-1----:R-:W-:Y:S01]  /*4780*/  PRMT R138, R6.reuse, 0x7632, R138 ;  /* 0x00007632068a7816 */ /* 0x042fe2000000008a */
[----:B------:R-:W-:Y:S01]  /*4790*/  FMUL.FTZ R8, R119, R8 ;  /* 0x0000000877087220 */ /* 0x000fe20000410000 */
[----:B------:R-:W-:Y:S01]  /*47a0*/  SHF.L.U32 R6, R6, 0x10, RZ ;  /* 0x0000001006067819 */ /* 0x000fe200000006ff */
[----:B------:R-:W-:-:S04]  /*47b0*/  FMUL.FTZ R150, R131, R150 ;  /* 0x0000009683967220 */ /* 0x000fc80000410000 */
[----:B------:R-:W-:Y:S01]  /*47c0*/  FMUL.FTZ R6, R121, R6 ;  /* 0x0000000679067220 */ /* 0x000fe20000410000 */
[----:B--2---:R1:W-:Y:S04]  /*47d0*/  STS.128 [R82+0x420], R12 ;  /* 0x0004200c52007388 */ /* 0x0043e80000000c00 */
[----:B----4-:R2:W-:Y:S01]  /*47e0*/  STS.128 [R82+0x620], R16 ;  /* 0x0006201052007388 */ /* 0x0105e20000000c00 */
[----:B------:R-:W-:-:S03]  /*47f0*/  NOP ;  /* 0x0000000000007918 */ /* 0x000fc60000000000 */
[----:B------:R-:W4:Y:S04]  /*4800*/  LDS.128 R20, [R83+0x420] ;  /* 0x0004200053147984 */ /* 0x000f280000000c00 */
[----:B------:R-:W0:Y:S01]  /*4810*/  LDS.128 R24, [R83+0x430] ;  /* 0x0004300053187984 */ /* 0x000e220000000c00 */
[----:B-1----:R-:W-:Y:S01]  /*4820*/  FMUL.FTZ R13, R140, R103 ;  /* 0x000000678c0d7220 */ /* 0x002fe20000410000 */
[C---:B------:R-:W-:Y:S01]  /*4830*/  VIADD R12, R142.reuse, 0x7 ;  /* 0x000000078e0c7836 */ /* 0x040fe20000000000 */
[----:B------:R-:W-:Y:S02]  /*4840*/  IADD3 R14, R142, 0x6, RZ ;  /* 0x000000068e0e7810 */ /* 0x000fe40007ffe0ff */
[----:B--2---:R-:W-:Y:S01]  /*4850*/  PRMT R18, R4, 0x7632, R18 ;  /* 0x0000763204127816 */ /* 0x004fe20000000012 */
[----:B------:R-:W-:Y:S01]  /*4860*/  FMUL.FTZ R19, R140, R112 ;  /* 0x000000708c137220 */ /* 0x000fe20000410000 */
[----:B------:R-:W-:Y:S01]  /*4870*/  SHF.L.U32 R4, R4, 0x10, RZ ;  /* 0x0000001004047819 */ /* 0x000fe200000006ff */
[----:B------:R-:W1:Y:S01]  /*4880*/  MUFU.EX2 R158, R13 ;  /* 0x0000000d009e7308 */ /* 0x000e620000000800 */
[----:B-----5:R-:W-:-:S02]  /*4890*/  SHF.L.U32 R5, R18, 0x10, RZ ;  /* 0x0000001012057819 */ /* 0x020fc400000006ff */
[----:B------:R-:W-:Y:S01]  /*48a0*/  PRMT R142, R7, 0x7632, R142 ;  /* 0x00007632078e7816 */ /* 0x000fe2000000008e */
[----:B------:R-:W-:Y:S01]  /*48b0*/  FMUL.FTZ R4, R123, R4 ;  /* 0x000000047b047220 */ /* 0x000fe20000410000 */
[----:B------:R-:W-:Y:S02]  /*48c0*/  IMAD.U32 R7, R7, 0x10000, RZ ;  /* 0x0001000007077824 */ /* 0x000fe400078e00ff */
[----:B------:R-:W-:Y:S01]  /*48d0*/  FMUL.FTZ R5, R124, R5 ;  /* 0x000000057c057220 */ /* 0x000fe20000410000 */
[----:B------:R-:W-:Y:S01]  /*48e0*/  ISETP.GE.U32.AND P1, PT, R12, R77, PT ;  /* 0x0000004d0c00720c */ /* 0x000fe20003f26070 */
[----:B------:R3:W-:Y:S01]  /*48f0*/  MUFU.EX2 R161, R19 ;  /* 0x0000001300a17308 */ /* 0x0007e20000000800 */
[----:B------:R-:W-:Y:S01]  /*4900*/  FSEL R18, R4, RZ, !P2 ;  /* 0x000000ff04127208 */ /* 0x000fe20005000000 */
[----:B------:R-:W-:Y:S01]  /*4910*/  FMUL.FTZ R4, R140, R108 ;  /* 0x0000006c8c047220 */ /* 0x000fe20000410000 */
[----:B------:R-:W-:Y:S01]  /*4920*/  FMUL.FTZ R7, R120, R7 ;  /* 0x0000000778077220 */ /* 0x000fe20000410000 */
[----:B------:R-:W-:Y:S01]  /*4930*/  ISETP.GE.U32.AND P0, PT, R14, R77, PT ;  /* 0x0000004d0e00720c */ /* 0x000fe20003f06070 */
[----:B------:R-:W-:Y:S01]  /*4940*/  FMUL.FTZ R12, R140, R111 ;  /* 0x0000006f8c0c7220 */ /* 0x000fe20000410000 */
[----:B------:R-:W-:-:S02]  /*4950*/  SHF.L.U32 R142, R142, 0x10, RZ ;  /* 0x000000108e8e7819 */ /* 0x000fc400000006ff */
[----:B------:R2:W-:Y:S01]  /*4960*/  MUFU.EX2 R164, R4 ;  /* 0x0000000400a47308 */ /* 0x0005e20000000800 */
[----:B---3--:R-:W-:Y:S01]  /*4970*/  FSEL R19, R139, 1, !P2 ;  /* 0x3f8000008b137808 */ /* 0x008fe20005000000 */
[----:B------:R-:W-:Y:S01]  /*4980*/  FMUL.FTZ R139, R140, R114 ;  /* 0x000000728c8b7220 */ /* 0x000fe20000410000 */
[----:B------:R-:W-:Y:S01]  /*4990*/  ISETP.GE.U32.AND P2, PT, R68, R77, PT ;  /* 0x0000004d4400720c */ /* 0x000fe20003f46070 */
[----:B------:R-:W-:-:S04]  /*49a0*/  FMUL.FTZ R142, R127, R142 ;  /* 0x0000008e7f8e7220 */ /* 0x000fc80000410000 */
[----:B------:R3:W-:Y:S01]  /*49b0*/  MUFU.EX2 R159, R12 ;  /* 0x0000000c009f7308 */ /* 0x0007e20000000800 */
[----:B--2---:R-:W-:Y:S01]  /*49c0*/  FMUL.FTZ R4, R140, R110 ;  /* 0x0000006e8c047220 */ /* 0x004fe20000410000 */
[C---:B----4-:R-:W-:Y:S01]  /*49d0*/  PRMT R155, R21.reuse, 0x7632, R155 ;  /* 0x00007632159b7816 */ /* 0x050fe2000000009b */
[----:B------:R-:W-:Y:S01]  /*49e0*/  IMAD.U32 R11, R20, 0x10000, RZ ;  /* 0x00010000140b7824 */ /* 0x000fe200078e00ff */
[----:B------:R-:W-:Y:S02]  /*49f0*/  SHF.L.U32 R10, R21, 0x10, RZ ;  /* 0x00000010150a7819 */ /* 0x000fe400000006ff */
[----:B------:R-:W-:Y:S01]  /*4a00*/  FSEL R21, R5, RZ, !P3 ;  /* 0x000000ff05157208 */ /* 0x000fe20005800000 */
[----:B------:R-:W-:Y:S01]  /*4a10*/  IMAD.U32 R5, R138, 0x10000, RZ ;  /* 0x000100008a057824 */ /* 0x000fe200078e00ff */
[C---:B------:R-:W-:Y:S01]  /*4a20*/  PRMT R165, R22.reuse, 0x7632, R165 ;  /* 0x0000763216a57816 */ /* 0x040fe200000000a5 */
[----:B0-----:R-:W-:Y:S01]  /*4a30*/  IMAD.U32 R14, R25, 0x10000, RZ ;  /* 0x00010000190e7824 */ /* 0x001fe200078e00ff */
[----:B------:R-:W-:Y:S01]  /*4a40*/  SHF.L.U32 R13, R22, 0x10, RZ ;  /* 0x00000010160d7819 */ /* 0x000fe200000006ff */
[----:B------:R-:W-:Y:S01]  /*4a50*/  FMUL.FTZ R5, R126, R5 ;  /* 0x000000057e057220 */ /* 0x000fe20000410000 */
[----:B------:R-:W-:Y:S01]  /*4a60*/  PRMT R167, R24, 0x7632, R167 ;  /* 0x0000763218a77816 */ /* 0x000fe200000000a7 */
[----:B------:R-:W-:Y:S01]  /*4a70*/  FMUL.FTZ R22, R122, R137 ;  /* 0x000000897a167220 */ /* 0x000fe20000410000 */
[----:B------:R-:W-:Y:S01]  /*4a80*/  SHF.L.U32 R15, R24, 0x10, RZ ;  /* 0x00000010180f7819 */ /* 0x000fe200000006ff */
[----:B------:R-:W-:Y:S01]  /*4a90*/  FMUL.FTZ R24, R125, R136 ;  /* 0x000000887d187220 */ /* 0x000fe20000410000 */
[----:B------:R-:W-:Y:S01]  /*4aa0*/  FSEL R136, R5, RZ, !P2 ;  /* 0x000000ff05887208 */ /* 0x000fe20005000000 */
[----:B------:R-:W-:Y:S01]  /*4ab0*/  MUFU.EX2 R171, R139 ;  /* 0x0000008b00ab7308 */ /* 0x000fe20000000800 */
[----:B------:R-:W-:-:S02]  /*4ac0*/  FSEL R137, R157, 1, !P2 ;  /* 0x3f8000009d897808 */ /* 0x000fc40005000000 */
[----:B------:R-:W-:Y:S02]  /*4ad0*/  ISETP.NE.AND P2, PT, R47, RZ, PT ;  /* 0x000000ff2f00720c */ /* 0x000fe40003f45270 */
[C---:B------:R-:W-:Y:S02]  /*4ae0*/  PRMT R169, R26.reuse, 0x7632, R169 ;  /* 0x000076321aa97816 */ /* 0x040fe400000000a9 */
[----:B------:R-:W-:Y:S02]  /*4af0*/  SHF.L.U32 R17, R26, 0x10, RZ ;  /* 0x000000101a117819 */ /* 0x000fe400000006ff */
[----:B------:R-:W-:Y:S02]  /*4b00*/  FSEL R26, R6, RZ, !P6 ;  /* 0x000000ff061a7208 */ /* 0x000fe40007000000 */
[----:B------:R0:W-:Y:S01]  /*4b10*/  MUFU.EX2 R6, R4 ;  /* 0x0000000400067308 */ /* 0x0001e20000000800 */
[----:B------:R-:W-:Y:S01]  /*4b20*/  PRMT R154, R20, 0x7632, R154 ;  /* 0x00007632149a7816 */ /* 0x000fe2000000009a */
[C---:B------:R-:W-:Y:S01]  /*4b30*/  FMUL.FTZ R20, R140.reuse, R106 ;  /* 0x0000006a8c147220 */ /* 0x040fe20000410000 */
[----:B------:R-:W-:Y:S01]  /*4b40*/  FSEL R138, R7, RZ, !P0 ;  /* 0x000000ff078a7208 */ /* 0x000fe20004000000 */
[----:B------:R-:W-:Y:S01]  /*4b50*/  FMUL.FTZ R7, R140, R115 ;  /* 0x000000738c077220 */ /* 0x000fe20000410000 */
[----:B------:R-:W-:-:S02]  /*4b60*/  PRMT R166, R23, 0x7632, R166 ;  /* 0x0000763217a67816 */ /* 0x000fc400000000a6 */
[----:B---3--:R-:W-:Y:S01]  /*4b70*/  SHF.L.U32 R12, R23, 0x10, RZ ;  /* 0x00000010170c7819 */ /* 0x008fe200000006ff */
[----:B------:R-:W2:Y:S01]  /*4b80*/  MUFU.EX2 R162, R20 ;  /* 0x0000001400a27308 */ /* 0x000ea20000000800 */
[----:B0-----:R-:W-:Y:S01]  /*4b90*/  @P2 LEA R4, R133, R134, 0x3 ;  /* 0x0000008685042211 */ /* 0x001fe200078e18ff */
[----:B------:R-:W-:Y:S01]  /*4ba0*/  FMUL.FTZ R23, R140, R113 ;  /* 0x000000718c177220 */ /* 0x000fe20000410000 */
[----:B------:R-:W-:Y:S02]  /*4bb0*/  PRMT R168, R25, 0x7632, R168 ;  /* 0x0000763219a87816 */ /* 0x000fe400000000a8 */
[----:B------:R-:W-:Y:S01]  /*4bc0*/  FSEL R25, R152, 1, !P5 ;  /* 0x3f80000098197808 */ /* 0x000fe20006800000 */
[----:B------:R-:W-:Y:S01]  /*4bd0*/  FMUL.FTZ R152, R117, R148 ;  /* 0x0000009475987220 */ /* 0x000fe20000410000 */
[----:B------:R-:W0:Y:S01]  /*4be0*/  @P2 LDS.64 R4, [R4+0x860] ;  /* 0x0008600004042984 */ /* 0x000e220000000a00 */
[----:B------:R3:W4:Y:S01]  /*4bf0*/  MUFU.EX2 R163, R23 ;  /* 0x0000001700a37308 */ /* 0x0007220000000800 */
[----:B------:R-:W-:-:S02]  /*4c00*/  FSEL R24, R24, RZ, !P5 ;  /* 0x000000ff18187208 */ /* 0x000fc40006800000 */
[----:B-1----:R-:W-:Y:S02]  /*4c10*/  FSEL R139, R158, 1, !P0 ;  /* 0x3f8000009e8b7808 */ /* 0x002fe40004000000 */
[-C--:B------:R-:W-:Y:S02]  /*4c20*/  ISETP.GE.U32.AND P5, PT, R71, R77.reuse, PT ;  /* 0x0000004d4700720c */ /* 0x080fe40003fa6070 */
[----:B------:R-:W-:Y:S01]  /*4c30*/  ISETP.GE.U32.AND P0, PT, R73, R77, PT ;  /* 0x0000004d4900720c */ /* 0x000fe20003f06070 */
[----:B------:R-:W1:Y:S01]  /*4c40*/  MUFU.EX2 R7, R7 ;  /* 0x0000000700077308 */ /* 0x000e620000000800 */
[C---:B------:R-:W-:Y:S02]  /*4c50*/  PRMT R170, R27.reuse, 0x7632, R170 ;  /* 0x000076321baa7816 */ /* 0x040fe400000000aa */
[----:B------:R-:W-:Y:S02]  /*4c60*/  SHF.L.U32 R16, R27, 0x10, RZ ;  /* 0x000000101b107819 */ /* 0x000fe400000006ff */
[----:B------:R-:W-:-:S02]  /*4c70*/  FSEL R22, R22, RZ, !P4 ;  /* 0x000000ff16167208 */ /* 0x000fc40006000000 */
[----:B---3--:R-:W-:Y:S02]  /*4c80*/  FSEL R23, R151, 1, !P4 ;  /* 0x3f80000097177808 */ /* 0x008fe40006000000 */
[----:B------:R-:W-:Y:S02]  /*4c90*/  FSEL R27, R156, 1, !P6 ;  /* 0x3f8000009c1b7808 */ /* 0x000fe40007000000 */
[-C--:B------:R-:W-:Y:S02]  /*4ca0*/  ISETP.GE.U32.AND P4, PT, R70, R77.reuse, PT ;  /* 0x0000004d4600720c */ /* 0x080fe40003f86070 */
[----:B------:R-:W-:Y:S02]  /*4cb0*/  ISETP.GE.U32.AND P6, PT, R72, R77, PT ;  /* 0x0000004d4800720c */ /* 0x000fe40003fc6070 */
[----:B------:R-:W-:Y:S02]  /*4cc0*/  FSEL R148, R9, RZ, !P5 ;  /* 0x000000ff09947208 */ /* 0x000fe40006800000 */
[----:B--2---:R-:W-:-:S02]  /*4cd0*/  FSEL R151, R162, 1, !P5 ;  /* 0x3f800000a2977808 */ /* 0x004fc40006800000 */
[----:B------:R-:W-:Y:S02]  /*4ce0*/  FSEL R152, R152, RZ, !P0 ;  /* 0x000000ff98987208 */ /* 0x000fe40004000000 */
[----:B------:R-:W-:Y:S02]  /*4cf0*/  FSEL R157, R164, 1, !P0 ;  /* 0x3f800000a49d7808 */ /* 0x000fe40004000000 */
[-C--:B------:R-:W-:Y:S02]  /*4d00*/  ISETP.GE.U32.AND P5, PT, R75, R77.reuse, PT ;  /* 0x0000004d4b00720c */ /* 0x080fe40003fa6070 */
[----:B------:R-:W-:Y:S02]  /*4d10*/  ISETP.GE.U32.AND P0, PT, R63, R77, PT ;  /* 0x0000004d3f00720c */ /* 0x000fe40003f06070 */
[----:B------:R-:W-:Y:S02]  /*4d20*/  FSEL R20, R141, 1, !P3 ;  /* 0x3f8000008d147808 */ /* 0x000fe40005800000 */
[----:B------:R-:W-:-:S02]  /*4d30*/  FSEL R156, R159, 1, !P1 ;  /* 0x3f8000009f9c7808 */ /* 0x000fc40004800000 */
[----:B------:R-:W-:Y:S02]  /*4d40*/  ISETP.GE.U32.AND P3, PT, R69, R77, PT ;  /* 0x0000004d4500720c */ /* 0x000fe40003f66070 */
[----:B------:R-:W-:Y:S02]  /*4d50*/  FSEL R158, R161, 1, !P4 ;  /* 0x3f800000a19e7808 */ /* 0x000fe40006000000 */
[----:B----4-:R-:W-:Y:S02]  /*4d60*/  FSEL R159, R163, 1, !P6 ;  /* 0x3f800000a39f7808 */ /* 0x010fe40007000000 */
[----:B------:R-:W-:Y:S02]  /*4d70*/  FSEL R163, R6, 1, !P5 ;  /* 0x3f80000006a37808 */ /* 0x000fe40006800000 */
[----:B-1----:R-:W-:Y:S02]  /*4d80*/  FSEL R161, R7, 1, !P0 ;  /* 0x3f80000007a17808 */ /* 0x002fe40004000000 */
[----:B------:R-:W-:-:S02]  /*4d90*/  SHF.L.U32 R7, R146, 0x10, RZ ;  /* 0x0000001092077819 */ /* 0x000fc400000006ff */
[----:B------:R-:W-:Y:S02]  /*4da0*/  SHF.L.U32 R6, R147, 0x10, RZ ;  /* 0x0000001093067819 */ /* 0x000fe400000006ff */
[----:B------:R-:W-:Y:S01]  /*4db0*/  FSEL R140, R8, RZ, !P3 ;  /* 0x000000ff088c7208 */ /* 0x000fe20005800000 */
[----:B------:R-:W-:Y:S01]  /*4dc0*/  FMUL.FTZ R7, R128, R7 ;  /* 0x0000000780077220 */ /* 0x000fe20000410000 */
[----:B------:R-:W-:Y:S01]  /*4dd0*/  FSEL R141, R160, 1, !P3 ;  /* 0x3f800000a08d7808 */ /* 0x000fe20005800000 */
[----:B------:R-:W-:Y:S01]  /*4de0*/  FMUL.FTZ R6, R129, R6 ;  /* 0x0000000681067220 */ /* 0x000fe20000410000 */
[----:B------:R-:W-:Y:S02]  /*4df0*/  ISETP.GE.U32.AND P3, PT, R74, R77, PT ;  /* 0x0000004d4a00720c */ /* 0x000fe40003f66070 */
[----:B------:R-:W-:Y:S02]  /*4e00*/  FSEL R162, R153, RZ, !P5 ;  /* 0x000000ff99a27208 */ /* 0x000fe40006800000 */
[----:B------:R-:W-:-:S02]  /*4e10*/  FSEL R160, R171, 1, !P3 ;  /* 0x3f800000aba07808 */ /* 0x000fc40005800000 */
[----:B------:R-:W-:Y:S02]  /*4e20*/  FSEL R171, R142, RZ, !P1 ;  /* 0x000000ff8eab7208 */ /* 0x000fe40004800000 */
[----:B------:R-:W-:Y:S01]  /*4e30*/  FSEL R175, R149, RZ, !P3 ;  /* 0x000000ff95af7208 */ /* 0x000fe20005800000 */
[----:B------:R-:W-:Y:S01]  /*4e40*/  IMAD.U32 R149, R166, 0x10000, RZ ;  /* 0x00010000a6957824 */ /* 0x000fe200078e00ff */
[----:B------:R-:W-:Y:S02]  /*4e50*/  FSEL R164, R150, RZ, !P0 ;  /* 0x000000ff96a47208 */ /* 0x000fe40004000000 */
[----:B------:R-:W-:Y:S02]  /*4e60*/  SHF.L.U32 R142, R154, 0x10, RZ ;  /* 0x000000109a8e7819 */ /* 0x000fe400000006ff */
[----:B------:R-:W-:Y:S02]  /*4e70*/  SHF.L.U32 R147, R155, 0x10, RZ ;  /* 0x000000109b937819 */ /* 0x000fe400000006ff */
[----:B------:R-:W-:-:S02]  /*4e80*/  FSEL R173, R7, RZ, !P4 ;  /* 0x000000ff07ad7208 */ /* 0x000fc40006000000 */
[----:B------:R-:W-:Y:S02]  /*4e90*/  FSEL R172, R6, RZ, !P6 ;  /* 0x000000ff06ac7208 */ /* 0x000fe40007000000 */
[----:B------:R-:W-:Y:S02]  /*4ea0*/  SHF.L.U32 R146, R165, 0x10, RZ ;  /* 0x00000010a5927819 */ /* 0x000fe400000006ff */
[----:B------:R-:W-:Y:S02]  /*4eb0*/  SHF.L.U32 R150, R167, 0x10, RZ ;  /* 0x00000010a7967819 */ /* 0x000fe400000006ff */
[----:B------:R-:W-:Y:S02]  /*4ec0*/  SHF.L.U32 R153, R168, 0x10, RZ ;  /* 0x00000010a8997819 */ /* 0x000fe400000006ff */
[----:B------:R-:W-:Y:S02]  /*4ed0*/  SHF.L.U32 R154, R169, 0x10, RZ ;  /* 0x00000010a99a7819 */ /* 0x000fe400000006ff */
[----:B------:R-:W-:Y:S01]  /*4ee0*/  SHF.L.U32 R155, R170, 0x10, RZ ;  /* 0x00000010aa9b7819 */ /* 0x000fe200000006ff */
[----:B0-----:R-:W-:Y:S06]  /*4ef0*/  @P2 BRA `(.L_x_5924) ;  /* 0x0000000000742947 */ /* 0x001fec0003800000 */
        /* <DEDUP_REMOVED lines=20> */
.L_x_5925:
        /* <DEDUP_REMOVED lines=9> */
.L_x_5924:
[-C--:B------:R-:W-:Y:S01]  /*50d0*/  FFMA.FTZ R6, R18, R20.reuse, R21 ;  /* 0x0000001412067223 */ /* 0x080fe20000010015 */
[----:B01----:R-:W-:Y:S01]  /*50e0*/  FMUL.FTZ R8, R19, R20 ;  /* 0x0000001413087220 */ /* 0x003fe20000410000 */
        /* <DEDUP_REMOVED lines=108> */
.L_x_5928:
        /* <DEDUP_REMOVED lines=32> */
.L_x_5929:
[----:B------:R0:W5:Y:S02]  /*59b0*/  LDG.E R7, desc[UR6][R28.64] ;  /* 0x000000061c077981 */ /* 0x000164000c1e1900 */
.L_x_5930:
        /* <DEDUP_REMOVED lines=11> */
[----:B------:R-:W-:-:S04]  /*5a70*/  IMAD.WIDE.U32 R4, R133, UR12, R4 ;  /* 0x0000000c85047c25 */ /* 0x000fc8000f8e0004 */
[----:B------:R-:W-:Y:S01]  /*5a80*/  IMAD.IADD R5, R19, 0x1, R5 ;  /* 0x0000000113057824 */ /* 0x000fe200078e0205 */
[----:B------:R-:W-:-:S04]  /*5a90*/  LEA R6, P0, R4, R38, 0x2 ;  /* 0x0000002604067211 */ /* 0x000fc800078010ff */
[----:B------:R-:W-:-:S05]  /*5aa0*/  LEA.HI.X R7, R4, R39, R5, 0x2, P0 ;  /* 0x0000002704077211 */ /* 0x000fca00000f1405 */
[----:B------:R1:W-:Y:S04]  /*5ab0*/  STG.E desc[UR6][R6.64], R9 ;  /* 0x0000000906007986 */ /* 0x0003e8000c101906 */
.L_x_5927:
[----:B------:R-:W-:Y:S05]  /*5ac0*/  BSYNC B0 ;  /* 0x0000000000007941 */ /* 0x000fea0003800000 */
.L_x_5926:
        /* <DEDUP_REMOVED lines=19> */
.L_x_5923:
[----:B------:R-:W3:Y:S08]  /*5c00*/  S2UR UR10, SR_CTAID.X ;  /* 0x00000000000a79c3 */ /* 0x000ef00000002500 */
[----:B------:R-:W-:Y:S01]  /*5c10*/  BAR.SYNC.DEFER_BLOCKING 0x0 ;  /* 0x0000000000007b1d */ /* 0x000fe20000010000 */
[----:B-12---:R-:W-:Y:S02]  /*5c20*/  F2FP.BF16.F32.PACK_AB R7, R92, R87 ;  /* 0x000000575c07723e */ /* 0x006fe400000010ff */
[----:B------:R-:W-:-:S02]  /*5c30*/  F2FP.BF16.F32.PACK_AB R6, R93, R86 ;  /* 0x000000565d06723e */ /* 0x000fc400000010ff */
[----:B------:R-:W-:Y:S01]  /*5c40*/  F2FP.BF16.F32.PACK_AB R5, R94, R85 ;  /* 0x000000555e05723e */ /* 0x000fe200000010ff */
[----:B------:R-:W-:Y:S02]  /*5c50*/  ULDC.64 UR4, c[0x0][0x2c8] ;  /* 0x0000b20000047ab9 */ /* 0x000fe40000000a00 */
[----:B------:R-:W1:Y:S01]  /*5c60*/  LDC.64 R22, c[0x0][0x2c0] ;  /* 0x0000b000ff167b82 */ /* 0x000e620000000a00 */
[----:B------:R-:W-:Y:S01]  /*5c70*/  F2FP.BF16.F32.PACK_AB R4, R95, R84 ;  /* 0x000000545f04723e */ /* 0x000fe200000010ff */
[----:B------:R-:W-:Y:S01]  /*5c80*/  ULDC.64 UR8, c[0x0][0x2b8] ;  /* 0x0000ae0000087ab9 */ /* 0x000fe20000000a00 */
[----:B------:R-:W-:Y:S02]  /*5c90*/  F2FP.BF16.F32.PACK_AB R11, R88, R97 ;  /* 0x00000061580b723e */ /* 0x000fe400000010ff */
[----:B------:R-:W-:Y:S02]  /*5ca0*/  F2FP.BF16.F32.PACK_AB R10, R89, R96 ;  /* 0x00000060590a723e */ /* 0x000fe400000010ff */
[----:B------:R-:W-:Y:S01]  /*5cb0*/  F2FP.BF16.F32.PACK_AB R9, R90, R99 ;  /* 0x000000635a09723e */ /* 0x000fe200000010ff */
[----:B------:R-:W2:Y:S01]  /*5cc0*/  LDC.64 R38, c[0x0][0x338] ;  /* 0x0000ce00ff267b82 */ /* 0x000ea20000000a00 */
[----:B------:R-:W-:-:S02]  /*5cd0*/  F2FP.BF16.F32.PACK_AB R8, R91, R98 ;  /* 0x000000625b08723e */ /* 0x000fc400000010ff */
        /* <DEDUP_REMOVED lines=11> */
[----:B------:R-:W1:Y:S01]  /*5d90*/  LDS.128 R12, [R82] ;  /* 0x00000000520c7984 */ /* 0x000e620000000c00 */
[----:B---3--:R-:W-:-:S04]  /*5da0*/  IMAD.WIDE.U32 R4, R22, UR10, R36 ;  /* 0x0000000a16047c25 */ /* 0x008fc8000f8e0024 */
[----:B-----5:R-:W-:Y:S01]  /*5db0*/  IMAD R9, R41, UR4, RZ ;  /* 0x0000000429097c24 */ /* 0x020fe2000f8e02ff */
[----:B------:R-:W-:Y:S01]  /*5dc0*/  IADD3 R5, R5, R21, RZ ;  /* 0x0000001505057210 */ /* 0x000fe20007ffe0ff */
[----:B------:R-:W-:Y:S02]  /*5dd0*/  IMAD R11, R41, UR8, RZ ;  /* 0x00000008290b7c24 */ /* 0x000fe4000f8e02ff */
[C---:B------:R-:W-:Y:S02]  /*5de0*/  IMAD R9, R0.reuse, UR5, R9 ;  /* 0x0000000500097c24 */ /* 0x040fe4000f8e0209 */
[----:B------:R-:W-:Y:S01]  /*5df0*/  IMAD.WIDE.U32 R4, R0, UR4, R4 ;  /* 0x0000000400047c25 */ /* 0x000fe2000f8e0004 */
[----:B------:R-:W-:-:S03]  /*5e00*/  ULDC.64 UR4, c[0x0][0x2d8] ;  /* 0x0000b60000047ab9 */ /* 0x000fc60000000a00 */
[----:B------:R-:W-:Y:S01]  /*5e10*/  IMAD.IADD R5, R5, 0x1, R9 ;  /* 0x0000000105057824 */ /* 0x000fe200078e0209 */
[----:B--2---:R-:W-:Y:S01]  /*5e20*/  LEA R38, P0, R4, R38, 0x1 ;  /* 0x0000002604267211 */ /* 0x004fe200078008ff */
[C---:B----4-:R-:W-:Y:S02]  /*5e30*/  IMAD R20, R24.reuse, UR11, RZ ;  /* 0x0000000b18147c24 */ /* 0x050fe4000f8e02ff */
[----:B------:R-:W-:Y:S01]  /*5e40*/  IMAD.WIDE.U32 R6, R24, UR10, R36 ;  /* 0x0000000a18067c25 */ /* 0x000fe2000f8e0024 */
[----:B------:R-:W-:Y:S02]  /*5e50*/  LEA.HI.X R5, R4, R39, R5, 0x1, P0 ;  /* 0x0000002704057211 */ /* 0x000fe400000f0c05 */
[----:B------:R-:W-:Y:S01]  /*5e60*/  IADD3 R38, P0, R38, R81, RZ ;  /* 0x0000005126267210 */ /* 0x000fe20007f1e0ff */
[----:B------:R-:W-:Y:S02]  /*5e70*/  IMAD R23, R25, UR10, R20 ;  /* 0x0000000a19177c24 */ /* 0x000fe4000f8e0214 */
[----:B------:R-:W-:Y:S01]  /*5e80*/  IMAD R11, R0, UR9, R11 ;  /* 0x00000009000b7c24 */ /* 0x000fe2000f8e020b */
[----:B------:R-:W-:-:S02]  /*5e90*/  IADD3.X R39, R5, R80, RZ, P0, !PT ;  /* 0x0000005005277210 */ /* 0x000fc400007fe4ff */
[----:B------:R-:W-:-:S03]  /*5ea0*/  IADD3 R7, R7, R23, RZ ;  /* 0x0000001707077210 */ /* 0x000fc60007ffe0ff */
[----:B------:R-:W-:Y:S01]  /*5eb0*/  IMAD.WIDE.U32 R6, R0, UR8, R6 ;  /* 0x0000000800067c25 */ /* 0x000fe2000f8e0006 */
[----:B-1----:R-:W-:Y:S04]  /*5ec0*/  STG.E.128 desc[UR6][R38.64+0x200], R16 ;  /* 0x0002001026007986 */ /* 0x002fe8000c101d06 */
[----:B------:R-:W-:Y:S01]  /*5ed0*/  IADD3 R7, R7, R11, RZ ;  /* 0x0000000b07077210 */ /* 0x000fe20007ffe0ff */
[----:B------:R-:W-:Y:S01]  /*5ee0*/  STG.E.128 desc[UR6][R38.64], R12 ;  /* 0x0000000c26007986 */ /* 0x000fe2000c101d06 */
[----:B------:R-:W-:Y:S01]  /*5ef0*/  BAR.SYNC.DEFER_BLOCKING 0x0 ;  /* 0x0000000000007b1d */ /* 0x000fe20000010000 */
[----:B0-----:R-:W-:-:S04]  /*5f00*/  LEA R100, P1, R6, R100, 0x1 ;  /* 0x0000006406647211 */ /* 0x001fc800078208ff */
[----:B------:R-:W-:Y:S02]  /*5f10*/  LEA.HI.X R7, R6, R101, R7, 0x1, P1 ;  /* 0x0000006506077211 */ /* 0x000fe400008f0c07 */
        /* <DEDUP_REMOVED lines=18> */
[----:B------:R-:W-:Y:S01]  /*6040*/  IMAD.U32 R39, R26, 0x10000, RZ ;  /* 0x000100001a277824 */ /* 0x000fe200078e00ff */
[----:B------:R-:W-:Y:S01]  /*6050*/  SHF.L.U32 R19, R25, 0x10, RZ ;  /* 0x0000001019137819 */ /* 0x000fe200000006ff */
[----:B------:R-:W-:Y:S01]  /*6060*/  FMUL.FTZ R4, R15, -1.4426950216293334961 ;  /* 0xbfb8aa3b0f047820 */ /* 0x000fe20000410000 */
[----:B------:R-:W-:Y:S01]  /*6070*/  SHF.L.U32 R103, R27, 0x10, RZ ;  /* 0x000000101b677819 */ /* 0x000fe200000006ff */
[----:B------:R-:W-:Y:S01]  /*6080*/  FMUL.FTZ R7, R16, -1.4426950216293334961 ;  /* 0xbfb8aa3b10077820 */ /* 0x000fe20000410000 */
[----:B------:R-:W-:Y:S01]  /*6090*/  SHF.L.U32 R22, R22, 0x10, RZ ;  /* 0x0000001016167819 */ /* 0x000fe200000006ff */
[----:B------:R-:W0:Y:S01]  /*60a0*/  MUFU.EX2 R14, R14 ;  /* 0x0000000e000e7308 */ /* 0x000e220000000800 */
[----:B------:R-:W-:Y:S01]  /*60b0*/  PRMT R24, R24, 0x7632, R24 ;  /* 0x0000763218187816 */ /* 0x000fe20000000018 */
[----:B------:R-:W-:Y:S01]  /*60c0*/  FMUL.FTZ R8, R19, -1.4426950216293334961 ;  /* 0xbfb8aa3b13087820 */ /* 0x000fe20000410000 */
[----:B------:R-:W-:Y:S01]  /*60d0*/  PRMT R25, R25, 0x7632, R25 ;  /* 0x0000763219197816 */ /* 0x000fe20000000019 */
[----:B------:R-:W-:Y:S01]  /*60e0*/  FMUL.FTZ R18, R103, -1.4426950216293334961 ;  /* 0xbfb8aa3b67127820 */ /* 0x000fe20000410000 */
[----:B------:R-:W-:Y:S01]  /*60f0*/  SHF.L.U32 R9, R23, 0x10, RZ ;  /* 0x0000001017097819 */ /* 0x000fe200000006ff */
[----:B------:R-:W-:Y:S01]  /*6100*/  FMUL.FTZ R11, R39, -1.4426950216293334961 ;  /* 0xbfb8aa3b270b7820 */ /* 0x000fe20000410000 */
[----:B------:R-:W-:Y:S01]  /*6110*/  PRMT R101, R27, 0x7632, R101 ;  /* 0x000076321b657816 */ /* 0x000fe20000000065 */
[----:B------:R1:W2:Y:S01]  /*6120*/  MUFU.EX2 R17, R7 ;  /* 0x0000000700117308 */ /* 0x0002a20000000800 */
[----:B------:R-:W-:Y:S01]  /*6130*/  SHF.L.U32 R102, R20, 0x10, RZ ;  /* 0x0000001014667819 */ /* 0x000fe200000006ff */
[----:B------:R-:W-:Y:S01]  /*6140*/  FMUL.FTZ R5, R9, -1.4426950216293334961 ;  /* 0xbfb8aa3b09057820 */ /* 0x000fe20000410000 */
[----:B------:R-:W-:-:S02]  /*6150*/  PRMT R21, R21, 0x7632, R21 ;  /* 0x0000763215157816 */ /* 0x000fc40000000015 */
[----:B------:R-:W-:Y:S01]  /*6160*/  PRMT R23, R23, 0x7632, R23 ;  /* 0x0000763217177816 */ /* 0x000fe20000000017 */
[----:B------:R-:W-:Y:S01]  /*6170*/  FMUL.FTZ R12, R102, -1.4426950216293334961 ;  /* 0xbfb8aa3b660c7820 */ /* 0x000fe20000410000 */
[----:B------:R-:W-:Y:S01]  /*6180*/  SHF.L.U32 R24, R24, 0x10, RZ ;  /* 0x0000001018187819 */ /* 0x000fe200000006ff */
[----:B------:R-:W3:Y:S01]  /*6190*/  MUFU.EX2 R38, R8 ;  /* 0x0000000800267308 */ /* 0x000ee20000000800 */
[----:B-1----:R-:W-:Y:S01]  /*61a0*/  FMUL.FTZ R7, R22, -1.4426950216293334961 ;  /* 0xbfb8aa3b16077820 */ /* 0x002fe20000410000 */
[----:B------:R-:W-:Y:S01]  /*61b0*/  SHF.L.U32 R25, R25, 0x10, RZ ;  /* 0x0000001019197819 */ /* 0x000fe200000006ff */
[----:B------:R-:W-:Y:S01]  /*61c0*/  IMAD.U32 R23, R23, 0x10000, RZ ;  /* 0x0001000017177824 */ /* 0x000fe200078e00ff */
[----:B------:R-:W-:Y:S01]  /*61d0*/  PRMT R20, R20, 0x7632, R20 ;  /* 0x0000763214147816 */ /* 0x000fe20000000014 */
[----:B0-----:R-:W-:Y:S01]  /*61e0*/  FADD.FTZ R14, R14, 1 ;  /* 0x3f8000000e0e7421 */ /* 0x001fe20000010000 */
[----:B------:R-:W-:Y:S02]  /*61f0*/  PRMT R26, R26, 0x7632, R26 ;  /* 0x000076321a1a7816 */ /* 0x000fe4000000001a */
[----:B------:R-:W-:Y:S01]  /*6200*/  SHF.L.U32 R105, R101, 0x10, RZ ;  /* 0x0000001065697819 */ /* 0x000fe200000006ff */
[----:B------:R0:W1:Y:S01]  /*6210*/  MUFU.EX2 R104, R18 ;  /* 0x0000001200687308 */ /* 0x0000620000000800 */
[----:B------:R-:W-:Y:S01]  /*6220*/  SHF.L.U32 R21, R21, 0x10, RZ ;  /* 0x0000001015157819 */ /* 0x000fe200000006ff */
[----:B--2---:R-:W-:Y:S01]  /*6230*/  FADD.FTZ R17, R17, 1 ;  /* 0x3f80000011117421 */ /* 0x004fe20000010000 */
[----:B------:R-:W-:Y:S01]  /*6240*/  SHF.L.U32 R20, R20, 0x10, RZ ;  /* 0x0000001014147819 */ /* 0x000fe200000006ff */
[----:B------:R-:W-:Y:S01]  /*6250*/  FMUL.FTZ R106, R105, -1.4426950216293334961 ;  /* 0xbfb8aa3b696a7820 */ /* 0x000fe20000410000 */
[----:B------:R-:W-:-:S03]  /*6260*/  SHF.L.U32 R27, R26, 0x10, RZ ;  /* 0x000000101a1b7819 */ /* 0x000fc600000006ff */
[----:B------:R2:W4:Y:S01]  /*6270*/  MUFU.EX2 R8, R7 ;  /* 0x0000000700087308 */ /* 0x0005220000000800 */
[----:B0-----:R-:W-:Y:S01]  /*6280*/  FMUL.FTZ R18, R24, -1.4426950216293334961 ;  /* 0xbfb8aa3b18127820 */ /* 0x001fe20000410000 */
[----:B------:R-:W-:Y:S01]  /*6290*/  FMUL.FTZ R101, R27, -1.4426950216293334961 ;  /* 0xbfb8aa3b1b657820 */ /* 0x000fe20000410000 */
[----:B---3--:R-:W-:-:S05]  /*62a0*/  FADD.FTZ R38, R38, 1 ;  /* 0x3f80000026267421 */ /* 0x008fca0000010000 */
[----:B------:R0:W3:Y:S01]  /*62b0*/  MUFU.EX2 R10, R5 ;  /* 0x00000005000a7308 */ /* 0x0000e20000000800 */
[----:B--2---:R-:W-:Y:S01]  /*62c0*/  FMUL.FTZ R7, R25, -1.4426950216293334961 ;  /* 0xbfb8aa3b19077820 */ /* 0x004fe20000410000 */
[----:B-1----:R-:W-:-:S06]  /*62d0*/  FADD.FTZ R104, R104, 1 ;  /* 0x3f80000068687421 */ /* 0x002fcc0000010000 */
[----:B------:R1:W2:Y:S01]  /*62e0*/  MUFU.EX2 R100, R11 ;  /* 0x0000000b00647308 */ /* 0x0002a20000000800 */
[----:B0-----:R-:W-:Y:S01]  /*62f0*/  FMUL.FTZ R5, R21, -1.4426950216293334961 ;  /* 0xbfb8aa3b15057820 */ /* 0x001fe20000410000 */
[----:B----4-:R-:W-:-:S06]  /*6300*/  FADD.FTZ R8, R8, 1 ;  /* 0x3f80000008087421 */ /* 0x010fcc0000010000 */
[----:B------:R0:W4:Y:S01]  /*6310*/  MUFU.EX2 R6, R4 ;  /* 0x0000000400067308 */ /* 0x0001220000000800 */
[----:B-1----:R-:W-:Y:S01]  /*6320*/  FMUL.FTZ R11, R23, -1.4426950216293334961 ;  /* 0xbfb8aa3b170b7820 */ /* 0x002fe20000410000 */
[----:B---3--:R-:W-:-:S06]  /*6330*/  FADD.FTZ R10, R10, 1 ;  /* 0x3f8000000a0a7421 */ /* 0x008fcc0000010000 */
[----:B------:R-:W1:Y:S01]  /*6340*/  MUFU.EX2 R26, R7 ;  /* 0x00000007001a7308 */ /* 0x000e620000000800 */
[----:B0-----:R-:W-:Y:S01]  /*6350*/  FMUL.FTZ R4, R20, -1.4426950216293334961 ;  /* 0xbfb8aa3b14047820 */ /* 0x001fe20000410000 */
[----:B--2---:R-:W-:-:S06]  /*6360*/  FADD.FTZ R100, R100, 1 ;  /* 0x3f80000064647421 */ /* 0x004fcc0000010000 */
[----:B------:R-:W0:Y:S01]  /*6370*/  MUFU.EX2 R18, R18 ;  /* 0x0000001200127308 */ /* 0x000e220000000800 */
[----:B----4-:R-:W-:-:S07]  /*6380*/  FADD.FTZ R6, R6, 1 ;  /* 0x3f80000006067421 */ /* 0x010fce0000010000 */
[----:B------:R-:W2:Y:S01]  /*6390*/  MUFU.EX2 R12, R12 ;  /* 0x0000000c000c7308 */ /* 0x000ea20000000800 */
[----:B-1----:R-:W-:-:S07]  /*63a0*/  FADD.FTZ R26, R26, 1 ;  /* 0x3f8000001a1a7421 */ /* 0x002fce0000010000 */
[----:B------:R-:W1:Y:S01]  /*63b0*/  MUFU.EX2 R106, R106 ;  /* 0x0000006a006a7308 */ /* 0x000e620000000800 */
[----:B0-----:R-:W-:-:S07]  /*63c0*/  FADD.FTZ R18, R18, 1 ;  /* 0x3f80000012127421 */ /* 0x001fce0000010000 */
[----:B------:R-:W0:Y:S01]  /*63d0*/  MUFU.EX2 R5, R5 ;  /* 0x0000000500057308 */ /* 0x000e220000000800 */
[----:B--2---:R-:W-:-:S07]  /*63e0*/  FADD.FTZ R12, R12, 1 ;  /* 0x3f8000000c0c7421 */ /* 0x004fce0000010000 */
[----:B------:R-:W2:Y:S01]  /*63f0*/  MUFU.EX2 R11, R11 ;  /* 0x0000000b000b7308 */ /* 0x000ea20000000800 */
[----:B-1----:R-:W-:-:S07]  /*6400*/  FADD.FTZ R106, R106, 1 ;  /* 0x3f8000006a6a7421 */ /* 0x002fce0000010000 */
[----:B------:R-:W1:Y:S01]  /*6410*/  MUFU.EX2 R4, R4 ;  /* 0x0000000400047308 */ /* 0x000e620000000800 */
[----:B0-----:R-:W-:-:S07]  /*6420*/  FADD.FTZ R7, R5, 1 ;  /* 0x3f80000005077421 */ /* 0x001fce0000010000 */
[----:B------:R-:W0:Y:S01]  /*6430*/  MUFU.EX2 R101, R101 ;  /* 0x0000006500657308 */ /* 0x000e220000000800 */
[----:B--2---:R-:W-:-:S07]  /*6440*/  FADD.FTZ R11, R11, 1 ;  /* 0x3f8000000b0b7421 */ /* 0x004fce0000010000 */
[----:B------:R-:W-:Y:S01]  /*6450*/  MUFU.RCP R14, R14 ;  /* 0x0000000e000e7308 */ /* 0x000fe20000001000 */
[----:B-1----:R-:W-:-:S07]  /*6460*/  FADD.FTZ R4, R4, 1 ;  /* 0x3f80000004047421 */ /* 0x002fce0000010000 */
[----:B------:R-:W-:Y:S01]  /*6470*/  MUFU.RCP R110, R10 ;  /* 0x0000000a006e7308 */ /* 0x000fe20000001000 */
[----:B0-----:R-:W-:-:S07]  /*6480*/  FADD.FTZ R101, R101, 1 ;  /* 0x3f80000065657421 */ /* 0x001fce0000010000 */
[----:B------:R-:W0:Y:S08]  /*6490*/  MUFU.RCP R113, R18 ;  /* 0x0000001200717308 */ /* 0x000e300000001000 */
[----:B------:R-:W1:Y:S08]  /*64a0*/  MUFU.RCP R26, R26 ;  /* 0x0000001a001a7308 */ /* 0x000e700000001000 */
[----:B------:R-:W2:Y:S01]  /*64b0*/  MUFU.RCP R107, R12 ;  /* 0x0000000c006b7308 */ /* 0x000ea20000001000 */
[----:B0-----:R-:W-:-:S07]  /*64c0*/  FMUL.FTZ R24, R24, R113 ;  /* 0x0000007118187220 */ /* 0x001fce0000410000 */
[----:B------:R0:W3:Y:S01]  /*64d0*/  MUFU.RCP R108, R6 ;  /* 0x00000006006c7308 */ /* 0x0000e20000001000 */
[----:B-1----:R-:W-:-:S07]  /*64e0*/  FMUL.FTZ R25, R25, R26 ;  /* 0x0000001a19197220 */ /* 0x002fce0000410000 */
[----:B------:R-:W-:Y:S01]  /*64f0*/  MUFU.RCP R111, R17 ;  /* 0x00000011006f7308 */ /* 0x000fe20000001000 */
[----:B0-----:R-:W-:Y:S01]  /*6500*/  FMUL.FTZ R6, R13, R14 ;  /* 0x0000000e0d067220 */ /* 0x001fe20000410000 */
[----:B--2---:R-:W-:-:S06]  /*6510*/  FMUL.FTZ R5, R102, R107 ;  /* 0x0000006b66057220 */ /* 0x004fcc0000410000 */
[----:B------:R-:W0:Y:S01]  /*6520*/  MUFU.RCP R10, R7 ;  /* 0x00000007000a7308 */ /* 0x000e220000001000 */
[----:B---3--:R-:W-:-:S07]  /*6530*/  FMUL.FTZ R15, R15, R108 ;  /* 0x0000006c0f0f7220 */ /* 0x008fce0000410000 */
[----:B------:R1:W2:Y:S08]  /*6540*/  MUFU.RCP R17, R8 ;  /* 0x0000000800117308 */ /* 0x0002b00000001000 */
[----:B------:R-:W3:Y:S01]  /*6550*/  MUFU.RCP R12, R11 ;  /* 0x0000000b000c7308 */ /* 0x000ee20000001000 */
[----:B-1----:R-:W-:Y:S01]  /*6560*/  FMUL.FTZ R8, R9, R110 ;  /* 0x0000006e09087220 */ /* 0x002fe20000410000 */
[----:B0-----:R-:W-:Y:S01]  /*6570*/  FMUL.FTZ R21, R21, R10 ;  /* 0x0000000a15157220 */ /* 0x001fe20000410000 */
[----:B------:R-:W-:Y:S01]  /*6580*/  FMUL.FTZ R9, R16, R111 ;  /* 0x0000006f10097220 */ /* 0x000fe20000410000 */
[----:B------:R-:W-:Y:S01]  /*6590*/  FMUL.FTZ R16, R24, R91 ;  /* 0x0000005b18107220 */ /* 0x000fe20000410000 */
[----:B------:R-:W-:Y:S01]  /*65a0*/  FMUL.FTZ R7, R8, R87 ;  /* 0x0000005708077220 */ /* 0x000fe20000410000 */
[----:B------:R-:W-:Y:S01]  /*65b0*/  FMUL.FTZ R94, R21, R94 ;  /* 0x0000005e155e7220 */ /* 0x000fe20000410000 */
[----:B------:R-:W-:Y:S01]  /*65c0*/  FMUL.FTZ R9, R9, R98 ;  /* 0x0000006209097220 */ /* 0x000fe20000410000 */
[----:B------:R-:W0:Y:S01]  /*65d0*/  MUFU.RCP R38, R38 ;  /* 0x0000002600267308 */ /* 0x000e220000001000 */
[----:B--2---:R-:W-:Y:S01]  /*65e0*/  FMUL.FTZ R22, R22, R17 ;  /* 0x0000001116167220 */ /* 0x004fe20000410000 */
[----:B------:R-:W-:-:S02]  /*65f0*/  FMUL.FTZ R17, R25, R90 ;  /* 0x0000005a19117220 */ /* 0x000fc40000410000 */
[----:B------:R-:W1:Y:S01]  /*6600*/  LDC.64 R24, c[0x0][0x2d0] ;  /* 0x0000b400ff187b82 */ /* 0x000e620000000a00 */
[----:B------:R-:W-:Y:S01]  /*6610*/  FMUL.FTZ R93, R22, R93 ;  /* 0x0000005d165d7220 */ /* 0x000fe20000410000 */
[----:B------:R-:W-:Y:S02]  /*6620*/  F2FP.BF16.F32.PACK_AB R16, R16, R9 ;  /* 0x000000091010723e */ /* 0x000fe400000010ff */
[----:B------:R-:W2:Y:S01]  /*6630*/  MUFU.RCP R100, R100 ;  /* 0x0000006400647308 */ /* 0x000ea20000001000 */
[----:B---3--:R-:W-:-:S04]  /*6640*/  FMUL.FTZ R23, R23, R12 ;  /* 0x0000000c17177220 */ /* 0x008fc80000410000 */
[----:B------:R-:W-:-:S03]  /*6650*/  FMUL.FTZ R92, R23, R92 ;  /* 0x0000005c175c7220 */ /* 0x000fc60000410000 */
[----:B------:R-:W3:Y:S01]  /*6660*/  MUFU.RCP R104, R104 ;  /* 0x0000006800687308 */ /* 0x000ee20000001000 */
[----:B0-----:R-:W-:Y:S01]  /*6670*/  FMUL.FTZ R8, R19, R38 ;  /* 0x0000002613087220 */ /* 0x001fe20000410000 */
[----:B------:R-:W-:-:S03]  /*6680*/  F2FP.BF16.F32.PACK_AB R7, R92, R7 ;  /* 0x000000075c07723e */ /* 0x000fc600000010ff */
[----:B------:R-:W-:-:S03]  /*6690*/  FMUL.FTZ R8, R8, R99 ;  /* 0x0000006308087220 */ /* 0x000fc60000410000 */
[----:B------:R0:W4:Y:S01]  /*66a0*/  MUFU.RCP R109, R4 ;  /* 0x00000004006d7308 */ /* 0x0001220000001000 */
[----:B--2---:R-:W-:Y:S01]  /*66b0*/  FMUL.FTZ R39, R39, R100 ;  /* 0x0000006427277220 */ /* 0x004fe20000410000 */
[----:B------:R-:W-:Y:S01]  /*66c0*/  F2FP.BF16.F32.PACK_AB R17, R17, R8 ;  /* 0x000000081111723e */ /* 0x000fe200000010ff */
[----:B-1----:R-:W-:Y:S02]  /*66d0*/  IMAD R22, R24, UR11, RZ ;  /* 0x0000000b18167c24 */ /* 0x002fe4000f8e02ff */
[----:B------:R-:W-:-:S03]  /*66e0*/  FMUL.FTZ R18, R39, R96 ;  /* 0x0000006027127220 */ /* 0x000fc60000410000 */
[----:B------:R-:W1:Y:S01]  /*66f0*/  MUFU.RCP R14, R101 ;  /* 0x00000065000e7308 */ /* 0x000e620000001000 */
[----:B---3--:R-:W-:Y:S01]  /*6700*/  FMUL.FTZ R12, R103, R104 ;  /* 0x00000068670c7220 */ /* 0x008fe20000410000 */
[----:B0-----:R-:W-:Y:S01]  /*6710*/  FMUL.FTZ R4, R5, R84 ;  /* 0x0000005405047220 */ /* 0x001fe20000410000 */
[----:B------:R-:W-:Y:S01]  /*6720*/  FMUL.FTZ R5, R6, R85 ;  /* 0x0000005506057220 */ /* 0x000fe20000410000 */
[----:B------:R-:W-:Y:S01]  /*6730*/  FMUL.FTZ R6, R15, R86 ;  /* 0x000000560f067220 */ /* 0x000fe20000410000 */
[----:B------:R-:W-:Y:S01]  /*6740*/  FMUL.FTZ R12, R12, R97 ;  /* 0x000000610c0c7220 */ /* 0x000fe20000410000 */
[----:B------:R-:W-:Y:S02]  /*6750*/  IMAD R23, R25, UR10, R22 ;  /* 0x0000000a19177c24 */ /* 0x000fe4000f8e0216 */
[----:B------:R-:W0:Y:S01]  /*6760*/  MUFU.RCP R106, R106 ;  /* 0x0000006a006a7308 */ /* 0x000e220000001000 */
[----:B----4-:R-:W-:Y:S01]  /*6770*/  FMUL.FTZ R20, R20, R109 ;  /* 0x0000006d14147220 */ /* 0x010fe20000410000 */
[----:B------:R-:W-:-:S02]  /*6780*/  F2FP.BF16.F32.PACK_AB R6, R93, R6 ;  /* 0x000000065d06723e */ /* 0x000fc400000010ff */
[----:B------:R-:W-:Y:S01]  /*6790*/  F2FP.BF16.F32.PACK_AB R5, R94, R5 ;  /* 0x000000055e05723e */ /* 0x000fe200000010ff */
[----:B------:R-:W-:Y:S01]  /*67a0*/  FMUL.FTZ R95, R20, R95 ;  /* 0x0000005f145f7220 */ /* 0x000fe20000410000 */
[----:B------:R-:W-:-:S04]  /*67b0*/  IMAD.WIDE.U32 R20, R24, UR10, R36 ;  /* 0x0000000a18147c25 */ /* 0x000fc8000f8e0024 */
[----:B-1----:R-:W-:Y:S01]  /*67c0*/  FMUL.FTZ R10, R27, R14 ;  /* 0x0000000e1b0a7220 */ /* 0x002fe20000410000 */
[----:B------:R-:W-:Y:S01]  /*67d0*/  F2FP.BF16.F32.PACK_AB R4, R95, R4 ;  /* 0x000000045f04723e */ /* 0x000fe200000010ff */
[----:B------:R-:W-:Y:S01]  /*67e0*/  BAR.SYNC.DEFER_BLOCKING 0x0 ;  /* 0x0000000000007b1d */ /* 0x000fe20000010000 */
[----:B------:R-:W-:Y:S02]  /*67f0*/  IMAD.IADD R21, R21, 0x1, R23 ;  /* 0x0000000115157824 */ /* 0x000fe400078e0217 */
[----:B------:R-:W-:Y:S01]  /*6800*/  FMUL.FTZ R89, R10, R89 ;  /* 0x000000590a597220 */ /* 0x000fe20000410000 */
[----:B0-----:R-:W-:-:S04]  /*6810*/  FMUL.FTZ R105, R105, R106 ;  /* 0x0000006a69697220 */ /* 0x001fc80000410000 */
[----:B------:R-:W-:Y:S01]  /*6820*/  F2FP.BF16.F32.PACK_AB R18, R89, R18 ;  /* 0x000000125912723e */ /* 0x000fe200000010ff */
[----:B------:R-:W0:Y:S01]  /*6830*/  LDC.64 R26, c[0x0][0x350] ;  /* 0x0000d400ff1a7b82 */ /* 0x000e220000000a00 */
[----:B------:R-:W-:-:S05]  /*6840*/  FMUL.FTZ R19, R105, R88 ;  /* 0x0000005869137220 */ /* 0x000fca0000410000 */
[----:B------:R-:W-:Y:S01]  /*6850*/  F2FP.BF16.F32.PACK_AB R19, R19, R12 ;  /* 0x0000000c1313723e */ /* 0x000fe200000010ff */
[----:B------:R1:W-:Y:S04]  /*6860*/  STS.128 [R83], R4 ;  /* 0x0000000453007388 */ /* 0x0003e80000000c00 */
[----:B------:R-:W-:Y:S01]  /*6870*/  STS.128 [R83+0x10], R16 ;  /* 0x0000101053007388 */ /* 0x000fe20000000c00 */
[----:B------:R-:W-:-:S03]  /*6880*/  NOP ;  /* 0x0000000000007918 */ /* 0x000fc60000000000 */
[----:B------:R-:W2:Y:S04]  /*6890*/  LDS.128 R8, [R82] ;  /* 0x0000000052087984 */ /* 0x000ea80000000c00 */
[----:B------:R-:W3:Y:S01]  /*68a0*/  LDS.128 R12, [R82+0x200] ;  /* 0x00020000520c7984 */ /* 0x000ee20000000c00 */
[----:B-1----:R-:W-:-:S04]  /*68b0*/  IMAD R5, R41, UR4, RZ ;  /* 0x0000000429057c24 */ /* 0x002fc8000f8e02ff */
[C---:B------:R-:W-:Y:S02]  /*68c0*/  IMAD R7, R0.reuse, UR5, R5 ;  /* 0x0000000500077c24 */ /* 0x040fe4000f8e0205 */
[----:B------:R-:W-:-:S05]  /*68d0*/  IMAD.WIDE.U32 R4, R0, UR4, R20 ;  /* 0x0000000400047c25 */ /* 0x000fca000f8e0014 */
[----:B------:R-:W-:Y:S01]  /*68e0*/  IADD3 R5, R5, R7, RZ ;  /* 0x0000000705057210 */ /* 0x000fe20007ffe0ff */
[----:B------:R-:W-:Y:S01]  /*68f0*/  IMAD.MOV.U32 R7, RZ, RZ, R61 ;  /* 0x000000ffff077224 */ /* 0x000fe200078e003d */
[----:B0-----:R-:W-:-:S04]  /*6900*/  LEA R6, P0, R4, R26, 0x1 ;  /* 0x0000001a04067211 */ /* 0x001fc800078008ff */
        /* <DEDUP_REMOVED lines=8> */
[----:B--2---:R0:W-:Y:S04]  /*6990*/  STG.E.128 desc[UR6][R4.64], R8 ;  /* 0x0000000804007986 */ /* 0x0041e8000c101d06 */
[----:B---3--:R0:W-:Y:S02]  /*69a0*/  STG.E.128 desc[UR6][R4.64+0x200], R12 ;  /* 0x0002000c04007986 */ /* 0x0081e4000c101d06 */
[----:B------:R-:W-:Y:S05]  /*69b0*/  @!P0 BRA `(.L_x_5932) ;  /* 0xffffffa800bc8947 */ /* 0x000fea000383ffff */
[----:B------:R-:W-:Y:S05]  /*69c0*/  EXIT ;  /* 0x000000000000794d */ /* 0x000fea0003800000 */
.L_x_5933:
        /* <DEDUP_REMOVED lines=11> */
.L_x_8744:


//--------------------- .text._Z25selective_scan_fwd_kernelI32Selective_Scan_fwd_kernel_traitsILi32ELi16ELi1ELb1ELb1ELb1ELb1ELb1EN3c108BFloat16EffEEv13SSMParamsBase --------------------------
	.section	.text._Z25selective_scan_fwd_kernelI32Selective_Scan_fwd_kernel_traitsILi32ELi16ELi1ELb1ELb1ELb1ELb1ELb1EN3c108BFloat16EffEEv13SSMParamsBase,"ax",@progbits
	.align	128
        .global         _Z25selective_scan_fwd_kernelI32Selective_Scan_fwd_kernel_traitsILi32ELi16ELi1ELb1ELb1ELb1ELb1ELb1EN3c108BFloat16EffEEv13SSMParamsBase
        .type           _Z25selective_scan_fwd_kernelI32Selective_Scan_fwd_kernel_traitsILi32ELi16ELi1ELb1ELb1ELb1ELb1ELb1EN3c108BFloat16EffEEv13SSMParamsBase,@function
        .size           _Z25selective_scan_fwd_kernelI32Selective_Scan_fwd_kernel_traitsILi32ELi16ELi1ELb1ELb1ELb1ELb1ELb1EN3c108BFloat16EffEEv13SSMParamsBase,(.L_x_8745 - _Z25selective_scan_fwd_kernelI32Selective_Scan_fwd_kernel_traitsILi32ELi16ELi1ELb1ELb1ELb1ELb1ELb1EN3c108BFloat16EffEEv13SSMParamsBase)
        .other          _Z25selective_scan_fwd_kernelI32Selective_Scan_fwd_kernel_traitsILi32ELi16ELi1ELb1ELb1ELb1ELb1ELb1EN3c108BFloat16EffEEv13SSMParamsBase,@"STO_CUDA_ENTRY STV_DEFAULT"
_Z25selective_scan_fwd_kernelI32Selective_Scan_fwd_kernel_traitsILi32ELi16ELi1ELb1ELb1ELb1ELb1ELb1EN3c108BFloat16EffEEv13SSMParamsBase:
.text._Z25selective_scan_fwd_kernelI32Selective_Scan_fwd_kernel_traitsILi32ELi16ELi1ELb1ELb1ELb1ELb1ELb1EN3c108BFloat16EffEEv13SSMParamsBase:
        /* <DEDUP_REMOVED lines=38> */
.L_x_5934:
        /* <DEDUP_REMOVED lines=35> */
.L_x_5935:
        /* <DEDUP_REMOVED lines=12> */
.L_x_5936:
        /* <DEDUP_REMOVED lines=189> */
.L_x_5937:
        /* <DEDUP_REMOVED lines=18> */
.L_x_5938:
        /* <DEDUP_REMOVED lines=12> */
.L_x_5984:
        /* <DEDUP_REMOVED lines=311> */
.L_x_5940:
[----:B------:R-:W-:Y:S05]  /*2670*/  BSYNC B0 ;  /* 0x0000000000007941 */ /* 0x000fea0003800000 */
.L_x_5939:
        /* <DEDUP_REMOVED lines=37> */
.L_x_5942:
[----:B------:R-:W-:Y:S05]  /*28d0*/  BSYNC B0 ;  /* 0x0000000000007941 */ /* 0x000fea0003800000 */
.L_x_5941:
        /* <DEDUP_REMOVED lines=37> */
.L_x_5944:
[----:B------:R-:W-:Y:S05]  /*2b30*/  BSYNC B0 ;  /* 0x0000000000007941 */ /* 0x000fea0003800000 */
.L_x_5943:
        /* <DEDUP_REMOVED lines=37> */
.L_x_5946:
[----:B------:R-:W-:Y:S05]  /*2d90*/  BSYNC B0 ;  /* 0x0000000000007941 */ /* 0x000fea0003800000 */
.L_x_5945:
        /* <DEDUP_REMOVED lines=37> */
.L_x_5948:
[----:B------:R-:W-:Y:S05]  /*2ff0*/  BSYNC B0 ;  /* 0x0000000000007941 */ /* 0x000fea0003800000 */
.L_x_5947:
        /* <DEDUP_REMOVED lines=37> */
.L_x_5950:
[----:B------:R-:W-:Y:S05]  /*3250*/  BSYNC B0 ;  /* 0x0000000000007941 */ /* 0x000fea0003800000 */
.L_x_5949:
        /* <DEDUP_REMOVED lines=37> */
.L_x_5952:
[----:B------:R-:W-:Y:S05]  /*34b0*/  BSYNC B0 ;  /* 0x0000000000007941 */ /* 0x000fea0003800000 */
.L_x_5951:
        /* <DEDUP_REMOVED lines=37> */
.L_x_5954:
[----:B------:R-:W-:Y:S05]  /*3710*/  BSYNC B0 ;  /* 0x0000000000007941 */ /* 0x000fea0003800000 */
.L_x_5953:
        /* <DEDUP_REMOVED lines=37> */
.L_x_5956:
[----:B------:R-:W-:Y:S05]  /*3970*/  BSYNC B0 ;  /* 0x0000000000007941 */ /* 0x000fea0003800000 */
.L_x_5955:
        /* <DEDUP_REMOVED lines=37> */
.L_x_5958:
[----:B------:R-:W-:Y:S05]  /*3bd0*/  BSYNC B0 ;  /* 0x0000000000007941 */ /* 0x000fea0003800000 */
.L_x_5957:
        /* <DEDUP_REMOVED lines=39> */
.L_x_5960:
[----:B------:R-:W-:Y:S05]  /*3e50*/  BSYNC B0 ;  /* 0x0000000000007941 */ /* 0x000fea0003800000 */
.L_x_5959:
        /* <DEDUP_REMOVED lines=37> */
.L_x_5962:
[----:B------:R-:W-:Y:S05]  /*40b0*/  BSYNC B0 ;  /* 0x0000000000007941 */ /* 0x000fea0003800000 */
.L_x_5961:
        /* <DEDUP_REMOVED lines=42> */
.L_x_5964:
[----:B------:R-:W-:Y:S05]  /*4360*/  BSYNC B0 ;  /* 0x0000000000007941 */ /* 0x000fea0003800000 */
.L_x_5963:
        /* <DEDUP_REMOVED lines=42> */
.L_x_5966:
[----:B------:R-:W-:Y:S05]  /*4610*/  BSYNC B0 ;  /* 0x0000000000007941 */ /* 0x000fea0003800000 */
.L_x_5965:
        /* <DEDUP_REMOVED lines=42> */
.L_x_5968:
[----:B------:R-:W-:Y:S05]  /*48c0*/  BSYNC B0 ;  /* 0x0000000000007941 */ /* 0x000fea0003800000 */
.L_x_5967:
        /* <DEDUP_REMOVED lines=42> */
.L_x_5970:
[----:B------:R-:W-:Y:S05]  /*4b70*/  BSYNC B0 ;  /* 0x0000000000007941 */ /* 0x000fea0003800000 */
.L_x_5969:
        /* <DEDUP_REMOVED lines=44> */
.L_x_5979:
        /* <DEDUP_REMOVED lines=432> */
.L_x_5973:
        /* <DEDUP_REMOVED lines=9> */
.L_x_5972:
        /* <DEDUP_REMOVED lines=111> */
.L_x_5976:
        /* <DEDUP_REMOVED lines=31> */
.L_x_5977:
[----:B------:R0:W5:Y:S02]  /*72b0*/  LDG.E R19, desc[UR6][R6.64] ;  /* 0x0000000606137981 */ /* 0x000164000c1e1900 */
.L_x_5978:
        /* <DEDUP_REMOVED lines=16> */
.L_x_5975:
[----:B------:R-:W-:Y:S05]  /*73c0*/  BSYNC B0 ;  /* 0x0000000000007941 */ /* 0x000fea0003800000 */
.L_x_5974:
        /* <DEDUP_REMOVED lines=19> */
.L_x_5971:
        /* <DEDUP_REMOVED lines=82> */
.L_x_5981:
[----:B------:R-:W-:Y:S05]  /*7a20*/  BSYNC B0 ;  /* 0x0000000000007941 */ /* 0x000fea0003800000 */
.L_x_5980:
        /* <DEDUP_REMOVED lines=360> */
.L_x_5983:
[----:B------:R-:W-:Y:S05]  /*90b0*/  BSYNC B0 ;  /* 0x0000000000007941 */ /* 0x000fea0003800000 */
.L_x_5982:
        /* <DEDUP_REMOVED lines=50> */
.L_x_5985:
        /* <DEDUP_REMOVED lines=10> */
.L_x_8745:


//--------------------- .text._Z25selective_scan_fwd_kernelI32Selective_Scan_fwd_kernel_traitsILi32ELi8ELi1ELb0ELb1ELb1ELb0ELb0EN3c108BFloat16EffEEv13SSMParamsBase --------------------------
	.section	.text._Z25selective_scan_fwd_kernelI32Selective_Scan_fwd_kernel_traitsILi32ELi8ELi1ELb0ELb1ELb1ELb0ELb0EN3c108BFloat16EffEEv13SSMParamsBase,"ax",@progbits
	.align	128
        .global         _Z25selective_scan_fwd_kernelI32Selective_Scan_fwd_kernel_traitsILi32ELi8ELi1ELb0ELb1ELb1ELb0ELb0EN3c108BFloat16EffEEv13SSMParamsBase
        .type           _Z25selective_scan_fwd_kernelI32Selective_Scan_fwd_kernel_traitsILi32ELi8ELi1ELb0ELb1ELb1ELb0ELb0EN3c108BFloat16EffEEv13SSMParamsBase,@function
        .size           _Z25selective_scan_fwd_kernelI32Selective_Scan_fwd_kernel_traitsILi32ELi8ELi1ELb0ELb1ELb1ELb0ELb0EN3c108BFloat16EffEEv13SSMParamsBase,(.L_x_8746 - _Z25selective_scan_fwd_kernelI32Selective_Scan_fwd_kernel_traitsILi32ELi8ELi1ELb0ELb1ELb1ELb0ELb0EN3c108BFloat16EffEEv13SSMParamsBase)
        .other          _Z25selective_scan_fwd_kernelI32Selective_Scan_fwd_kernel_traitsILi32ELi8ELi1ELb0ELb1ELb1ELb0ELb0EN3c108BFloat16EffEEv13SSMParamsBase,@"STO_CUDA_ENTRY STV_DEFAULT"
_Z25selective_scan_fwd_kernelI32Selective_Scan_fwd_kernel_traitsILi32ELi8ELi1ELb0ELb1ELb1ELb0ELb0EN3c108BFloat16EffEEv13SSMParamsBase:
.text._Z25selective_scan_fwd_kernelI32Selective_Scan_fwd_kernel_traitsILi32ELi8ELi1ELb0ELb1ELb1ELb0ELb0EN3c108BFloat16EffEEv13SSMParamsBase:
        /* <DEDUP_REMOVED lines=37> */
.L_x_5986:
        /* <DEDUP_REMOVED lines=36> */
.L_x_5987:
        /* <DEDUP_REMOVED lines=12> */
.L_x_5988:
        /* <DEDUP_REMOVED lines=191> */
.L_x_5989:
        /* <DEDUP_REMOVED lines=18> */
.L_x_5990:
[----:B------:R-:W-:-:S13]  /*1260*/  ISETP.GE.AND P0, PT, R94, 0x1, PT ;  /* 0x000000015e00780c */ /* 0x000fda0003f06270 */
[----:B------:R-:W-:Y:S05]  /*1270*/  @!P0 EXIT ;  /* 0x000000000000894d */ /* 0x000fea0003800000 */
[----:B------:R-:W0:Y:S01]  /*1280*/  S2R R32, SR_TID.X ;  /* 0x0000000000207919 */ /* 0x000e220000002100 */
[----:B------:R-:W-:Y:S01]  /*1290*/  ULDC.64 UR4, c[0x0][0x2e0] ;  /* 0x0000b80000047ab9 */ /* 0x000fe20000000a00 */
[C---:B------:R-:W-:Y:S01]  /*12a0*/  LEA R6, P0, R0.reuse, R19, 0x2 ;  /* 0x0000001300067211 */ /* 0x040fe200078010ff */
[----:B------:R-:W-:Y:S01]  /*12b0*/  IMAD.MOV.U32 R107, RZ, RZ, R99 ;  /* 0x000000ffff6b7224 */ /* 0x000fe200078e0063 */
[----:B------:R-:W1:Y:S01]  /*12c0*/  S2R R75, SR_LANEID ;  /* 0x00000000004b7919 */ /* 0x000e620000000000 */
[----:B------:R-:W-:Y:S01]  /*12d0*/  IMAD R15, R3, UR4, RZ ;  /* 0x00000004030f7c24 */ /* 0x000fe2000f8e02ff */
[----:B------:R-:W-:Y:S01]  /*12e0*/  LEA.HI.X R7, R0, R16, R5, 0x2, P0 ;  /* 0x0000001000077211 */ /* 0x000fe200000f1405 */
        /* <DEDUP_REMOVED lines=13> */
[----:B------:R-:W-:Y:S01]  /*13c0*/  SHF.R.S32.HI R3, RZ, 0x1f, R2 ;  /* 0x0000001fff037819 */ /* 0x000fe20000011402 */
[C---:B------:R-:W-:Y:S01]  /*13d0*/  VIADD R82, R80.reuse, 0x6 ;  /* 0x0000000650527836 */ /* 0x040fe20000000000 */
[----:B------:R-:W-:Y:S02]  /*13e0*/  IADD3 R80, R80, 0x7, RZ ;  /* 0x0000000750507810 */ /* 0x000fe40007ffe0ff */
[----:B------:R-:W-:-:S02]  /*13f0*/  LOP3.LUT R78, R2, 0x20, RZ, 0xfc, !PT ;  /* 0x00000020024e7812 */ /* 0x000fc400078efcff */
[C---:B------:R-:W-:Y:S02]  /*1400*/  LOP3.LUT R76, R2.reuse, 0x40, RZ, 0xfc, !PT ;  /* 0x00000040024c7812 */ /* 0x040fe400078efcff */
[C---:B------:R-:W-:Y:S02]  /*1410*/  LOP3.LUT R74, R2.reuse, 0x60, RZ, 0xfc, !PT ;  /* 0x00000060024a7812 */ /* 0x040fe400078efcff */
[C---:B------:R-:W-:Y:S02]  /*1420*/  LOP3.LUT R72, R2.reuse, 0x80, RZ, 0xfc, !PT ;  /* 0x0000008002487812 */ /* 0x040fe400078efcff */
[C---:B------:R-:W-:Y:S02]  /*1430*/  LOP3.LUT R70, R2.reuse, 0xa0, RZ, 0xfc, !PT ;  /* 0x000000a002467812 */ /* 0x040fe400078efcff */
[C---:B------:R-:W-:Y:S02]  /*1440*/  LOP3.LUT R68, R2.reuse, 0xc0, RZ, 0xfc, !PT ;  /* 0x000000c002447812 */ /* 0x040fe400078efcff */
[----:B-1----:R-:W-:-:S07]  /*1450*/  LOP3.LUT R66, R2, 0xe0, RZ, 0xfc, !PT ;  /* 0x000000e002427812 */ /* 0x002fce00078efcff */
.L_x_6018:
[----:B------:R-:W-:-:S04]  /*1460*/  ISETP.NE.U32.AND P0, PT, R116, RZ, PT ;  /* 0x000000ff7400720c */ /* 0x000fc80003f05070 */
[----:B------:R-:W-:-:S13]  /*1470*/  ISETP.NE.AND.EX P0, PT, R115, RZ, PT, P0 ;  /* 0x000000ff7300720c */ /* 0x000fda0003f05300 */
[----:B------:R-:W-:Y:S01]  /*1480*/  @P0 IMAD.IADD R15, R73, 0x1, R77 ;  /* 0x00000001490f0824 */ /* 0x000fe200078e024d */
[----:B0-----:R-:W0:Y:S03]  /*1490*/  @!P0 LDC R17, c[0x0][0x218] ;  /* 0x00008600ff118b82 */ /* 0x001e260000000800 */
        /* <DEDUP_REMOVED lines=37> */
[C---:B------:R-:W-:Y:S01]  /*16f0*/  VIADD R24, R75.reuse, 0x20 ;  /* 0x000000204b187836 */ /* 0x040fe20000000000 */
[----:B------:R-:W5:Y:S01]  /*1700*/  @!P4 LDG.E.U16 R21, desc[UR8][R16.64+0xc0] ;  /* 0x0000c0081015c981 */ /* 0x000f62000c1e1500 */
[----:B------:R-:W-:Y:S01]  /*1710*/  UMOV UR4, 0x400 ;  /* 0x0000040000047882 */ /* 0x000fe20000000000 */
[C---:B------:R-:W-:Y:S02]  /*1720*/  IADD3 R26, R75.reuse, 0x40, RZ ;  /* 0x000000404b1a7810 */ /* 0x040fe40007ffe0ff */
[----:B------:R-:W5:Y:S01]  /*1730*/  @!P3 LDG.E.U16 R20, desc[UR8][R16.64+0x100] ;  /* 0x000100081014b981 */ /* 0x000f62000c1e1500 */
[C---:B------:R-:W-:Y:S01]  /*1740*/  LEA.HI.SX32 R65, R75.reuse, R75, 0x1b ;  /* 0x0000004b4b417211 */ /* 0x040fe200078fdaff */
[C---:B------:R-:W-:Y:S01]  /*1750*/  VIADD R28, R75.reuse, 0xc0 ;  /* 0x000000c04b1c7836 */ /* 0x040fe20000000000 */
[----:B------:R-:W-:Y:S01]  /*1760*/  P2R R107, PR, RZ, 0x40 ;  /* 0x00000040ff6b7803 */ /* 0x000fe20000000000 */
[----:B------:R-:W5:Y:S01]  /*1770*/  @!P2 LDG.E.U16 R23, desc[UR8][R16.64+0x140] ;  /* 0x000140081017a981 */ /* 0x000f62000c1e1500 */
[----:B------:R-:W-:Y:S01]  /*1780*/  VIADD R30, R75, 0xe0 ;  /* 0x000000e04b1e7836 */ /* 0x000fe20000000000 */
[----:B------:R-:W-:-:S02]  /*1790*/  P2R R34, PR, RZ, 0x40 ;  /* 0x00000040ff227803 */ /* 0x000fc40000000000 */
[----:B------:R-:W5:Y:S01]  /*17a0*/  @!P1 LDG.E.U16 R22, desc[UR8][R16.64+0x180] ;  /* 0x0001800810169981 */ /* 0x000f62000c1e1500 */
[----:B------:R-:W-:Y:S02]  /*17b0*/  PRMT R27, RZ, 0x7610, R27 ;  /* 0x00007610ff1b7816 */ /* 0x000fe4000000001b */
[----:B------:R-:W-:Y:S01]  /*17c0*/  PRMT R29, RZ, 0x7610, R29 ;  /* 0x00007610ff1d7816 */ /* 0x000fe2000000001d */
[----:B------:R1:W5:Y:S01]  /*17d0*/  @!P0 LDG.E.U16 R25, desc[UR8][R16.64+0x1c0] ;  /* 0x0001c00810198981 */ /* 0x000362000c1e1500 */
[-C--:B------:R-:W-:Y:S02]  /*17e0*/  LEA.HI.SX32 R24, R24, R75.reuse, 0x1b ;  /* 0x0000004b18187211 */ /* 0x080fe400078fdaff */
[----:B------:R-:W-:Y:S02]  /*17f0*/  PRMT R31, RZ, 0x7610, R31 ;  /* 0x00007610ff1f7816 */ /* 0x000fe4000000001f */
[----:B------:R-:W-:Y:S01]  /*1800*/  PRMT R33, RZ, 0x7610, R33 ;  /* 0x00007610ff217816 */ /* 0x000fe20000000021 */
[----:B0-----:R-:W-:Y:S01]  /*1810*/  ULEA UR5, UR5, UR4, 0x18 ;  /* 0x0000000405057291 */ /* 0x001fe2000f8ec03f */
[----:B------:R-:W-:-:S02]  /*1820*/  LEA.HI.SX32 R26, R26, R75, 0x1b ;  /* 0x0000004b1a1a7211 */ /* 0x000fc400078fdaff */
[-C--:B------:R-:W-:Y:S01]  /*1830*/  LEA.HI.SX32 R28, R28, R75.reuse, 0x1b ;  /* 0x0000004b1c1c7211 */ /* 0x080fe200078fdaff */
[C---:B-1----:R-:W-:Y:S01]  /*1840*/  VIADD R16, R75.reuse, 0x60 ;  /* 0x000000604b107836 */ /* 0x042fe20000000000 */
[----:B------:R-:W-:Y:S01]  /*1850*/  LEA.HI.SX32 R30, R30, R75, 0x1b ;  /* 0x0000004b1e1e7211 */ /* 0x000fe200078fdaff */
[----:B------:R-:W-:Y:S01]  /*1860*/  ULDC.U8 UR4, c[0x0][0x238] ;  /* 0x00008e0000047ab9 */ /* 0x000fe20000000000 */
[----:B------:R-:W-:Y:S01]  /*1870*/  LEA R64, R24, UR5, 0x1 ;  /* 0x0000000518407c11 */ /* 0x000fe2000f8e08ff */
[----:B------:R-:W-:Y:S01]  /*1880*/  VIADD R24, R75, 0x80 ;  /* 0x000000804b187836 */ /* 0x000fe20000000000 */
[----:B------:R-:W-:Y:S02]  /*1890*/  LEA R65, R65, UR5, 0x1 ;  /* 0x0000000541417c11 */ /* 0x000fe4000f8e08ff */
[----:B------:R-:W-:Y:S02]  /*18a0*/  LEA R63, R26, UR5, 0x1 ;  /* 0x000000051a3f7c11 */ /* 0x000fe4000f8e08ff */
[----:B------:R-:W-:-:S02]  /*18b0*/  IADD3 R26, R75, 0xa0, RZ ;  /* 0x000000a04b1a7810 */ /* 0x000fc40007ffe0ff */
[-C--:B------:R-:W-:Y:S02]  /*18c0*/  LEA.HI.SX32 R16, R16, R75.reuse, 0x1b ;  /* 0x0000004b10107211 */ /* 0x080fe400078fdaff */
[-C--:B------:R-:W-:Y:S02]  /*18d0*/  LEA.HI.SX32 R24, R24, R75.reuse, 0x1b ;  /* 0x0000004b18187211 */ /* 0x080fe400078fdaff */
[----:B------:R-:W-:Y:S02]  /*18e0*/  LEA.HI.SX32 R26, R26, R75, 0x1b ;  /* 0x0000004b1a1a7211 */ /* 0x000fe400078fdaff */
[----:B------:R-:W-:Y:S02]  /*18f0*/  LEA R62, R16, UR5, 0x1 ;  /* 0x00000005103e7c11 */ /* 0x000fe4000f8e08ff */
[----:B------:R-:W-:Y:S02]  /*1900*/  LEA R61, R24, UR5, 0x1 ;  /* 0x00000005183d7c11 */ /* 0x000fe4000f8e08ff */
[----:B------:R-:W-:-:S02]  /*1910*/  LEA R60, R26, UR5, 0x1 ;  /* 0x000000051a3c7c11 */ /* 0x000fc4000f8e08ff */
[----:B------:R-:W-:Y:S02]  /*1920*/  LEA R59, R28, UR5, 0x1 ;  /* 0x000000051c3b7c11 */ /* 0x000fe4000f8e08ff */
[----:B------:R-:W-:Y:S02]  /*1930*/  LEA R58, R30, UR5, 0x1 ;  /* 0x000000051e3a7c11 */ /* 0x000fe4000f8e08ff */
[----:B------:R-:W-:Y:S02]  /*1940*/  ISETP.NE.AND P6, PT, R111, RZ, PT ;  /* 0x000000ff6f00720c */ /* 0x000fe40003fc5270 */
[----:B------:R-:W-:Y:S02]  /*1950*/  PRMT R24, RZ, 0x7610, R24 ;  /* 0x00007610ff187816 */ /* 0x000fe40000000018 */
[----:B------:R-:W-:Y:S02]  /*1960*/  PRMT R26, RZ, 0x7610, R26 ;  /* 0x00007610ff1a7816 */ /* 0x000fe4000000001a */
[----:B------:R-:W-:-:S02]  /*1970*/  PRMT R28, RZ, 0x7610, R28 ;  /* 0x00007610ff1c7816 */ /* 0x000fc4000000001c */
[----:B------:R-:W-:Y:S02]  /*1980*/  PRMT R30, RZ, 0x7610, R30 ;  /* 0x00007610ff1e7816 */ /* 0x000fe4000000001e */
[----:B------:R-:W-:Y:S01]  /*1990*/  P2R R109, PR, RZ, 0x20 ;  /* 0x00000020ff6d7803 */ /* 0x000fe20000000000 */
[----:B--2---:R0:W-:Y:S02]  /*19a0*/  STS.U16 [R65], R0 ;  /* 0x0000000041007388 */ /* 0x0041e40000000400 */
[----:B0-----:R-:W-:Y:S02]  /*19b0*/  SHF.L.U32 R0, R75, 0x3, RZ ;  /* 0x000000034b007819 */ /* 0x001fe400000006ff */
[----:B---3--:R-:W-:Y:S02]  /*19c0*/  STS.U16 [R64+0x40], R19 ;  /* 0x0000401340007388 */ /* 0x008fe40000000400 */
[----:B------:R-:W-:Y:S02]  /*19d0*/  LEA.HI.SX32 R0, R0, R0, 0x1b ;  /* 0x0000000000007211 */ /* 0x000fe400078fdaff */
[----:B----4-:R-:W-:Y:S02]  /*19e0*/  STS.U16 [R63+0x80], R18 ;  /* 0x000080123f007388 */ /* 0x010fe40000000400 */
[----:B------:R-:W-:-:S02]  /*19f0*/  LEA R57, R0, UR5, 0x1 ;  /* 0x0000000500397c11 */ /* 0x000fc4000f8e08ff */
        /* <DEDUP_REMOVED lines=81> */
.L_x_5992:
[----:B------:R-:W-:Y:S05]  /*1f10*/  BSYNC B0 ;  /* 0x0000000000007941 */ /* 0x000fea0003800000 */
.L_x_5991:
        /* <DEDUP_REMOVED lines=37> */
.L_x_5994:
[----:B------:R-:W-:Y:S05]  /*2170*/  BSYNC B0 ;  /* 0x0000000000007941 */ /* 0x000fea0003800000 */
.L_x_5993:
[----:B------:R-:W-:Y:S01]  /*2180*/  FSETP.GTU.FTZ.AND P5, PT, R54, 20, PT ;  /* 0x41a000003600780b */ /* 0x000fe20003fbc000 */
[----:B0-----:R-:W-:Y:S01]  /*2190*/  IMAD.U32 R28, R27, 0x10000, RZ ;  /* 0x000100001b1c7824 */ /* 0x001fe200078e00ff */
        /* <DEDUP_REMOVED lines=35> */
.L_x_5996:
[----:B------:R-:W-:Y:S05]  /*23d0*/  BSYNC B0 ;  /* 0x0000000000007941 */ /* 0x000fea0003800000 */
.L_x_5995:
        /* <DEDUP_REMOVED lines=37> */
.L_x_5998:
[----:B------:R-:W-:Y:S05]  /*2630*/  BSYNC B0 ;  /* 0x0000000000007941 */ /* 0x000fea0003800000 */
.L_x_5997:
        /* <DEDUP_REMOVED lines=37> */
.L_x_6000:
[----:B------:R-:W-:Y:S05]  /*2890*/  BSYNC B0 ;  /* 0x0000000000007941 */ /* 0x000fea0003800000 */
.L_x_5999:
[----:B------:R-:W-:Y:S01]  /*28a0*/  FSETP.GTU.FTZ.AND P5, PT, R51, 20, PT ;  /* 0x41a000003300780b */ /* 0x000fe20003fbc000 */
[----:B------:R-:W-:Y:S01]  /*28b0*/  IMAD.U32 R50, R23, 0x10000, RZ ;  /* 0x0001000017327824 */ /* 0x000fe200078e00ff */
        /* <DEDUP_REMOVED lines=40> */
.L_x_6002:
[----:B------:R-:W-:Y:S05]  /*2b40*/  BSYNC B0 ;  /* 0x0000000000007941 */ /* 0x000fea0003800000 */
.L_x_6001:
[----:B------:R-:W-:Y:S01]  /*2b50*/  FSETP.GTU.FTZ.AND P5, PT, R50, 20, PT ;  /* 0x41a000003200780b */ /* 0x000fe20003fbc000 */
[----:B------:R-:W-:Y:S01]  /*2b60*/  IMAD.WIDE R26, R67, 0x2, R26 ;  /* 0x00000002431a7825 */ /* 0x000fe200078e021a */
[----:B------:R-:W-:Y:S01]  /*2b70*/  SHF.L.U32 R28, R15, 0x10, RZ ;  /* 0x000000100f1c7819 */ /* 0x000fe200000006ff */
[----:B------:R-:W-:Y:S01]  /*2b80*/  BSSY B0, `(.L_x_6003) ;  /* 0x0000026000007945 */ /* 0x000fe20003800000 */
[----:B------:R-:W-:Y:S01]  /*2b90*/  ISETP.EQ.OR P5, PT, RZ, UR4, P5 ;  /* 0x00000004ff007c0c */ /* 0x000fe2000afa2670 */
[----:B------:R-:W-:Y:S01]  /*2ba0*/  IMAD.MOV.U32 R100, RZ, RZ, R24 ;  /* 0x000000ffff647224 */ /* 0x000fe200078e0018 */
        /* <DEDUP_REMOVED lines=35> */
.L_x_6004:
[----:B------:R-:W-:Y:S05]  /*2de0*/  BSYNC B0 ;  /* 0x0000000000007941 */ /* 0x000fea0003800000 */
.L_x_6003:
[----:B------:R-:W-:Y:S01]  /*2df0*/  FSETP.GTU.FTZ.AND P5, PT, R49, 20, PT ;  /* 0x41a000003100780b */ /* 0x000fe20003fbc000 */
[----:B------:R-:W-:Y:S01]  /*2e00*/  BSSY B0, `(.L_x_6005) ;  /* 0x0000029000007945 */ /* 0x000fe20003800000 */
[----:B------:R-:W-:Y:S01]  /*2e10*/  MOV R83, R27 ;  /* 0x0000001b00537202 */ /* 0x000fe20000000f00 */
[----:B------:R-:W-:Y:S01]  /*2e20*/  IMAD.U32 R37, R22, 0x10000, RZ ;  /* 0x0001000016257824 */ /* 0x000fe200078e00ff */
[----:B------:R-:W-:Y:S01]  /*2e30*/  ISETP.EQ.OR P5, PT, RZ, UR4, P5 ;  /* 0x00000004ff007c0c */ /* 0x000fe2000afa2670 */
[----:B------:R-:W-:Y:S01]  /*2e40*/  IMAD.U32 R36, R21, 0x10000, RZ ;  /* 0x0001000015247824 */ /* 0x000fe200078e00ff */
[----:B------:R-:W-:Y:S01]  /*2e50*/  SHF.L.U32 R38, R20, 0x10, RZ ;  /* 0x0000001014267819 */ /* 0x000fe200000006ff */
[----:B------:R-:W-:Y:S01]  /*2e60*/  IMAD.U32 R0, R0, 0x10000, RZ ;  /* 0x0001000000007824 */ /* 0x000fe200078e00ff */
[----:B------:R-:W-:Y:S01]  /*2e70*/  SHF.L.U32 R34, R17, 0x10, RZ ;  /* 0x0000001011227819 */ /* 0x000fe200000006ff */
[----:B------:R-:W-:-:S08]  /*2e80*/  IMAD.U32 R39, R16, 0x10000, RZ ;  /* 0x0001000010277824 */ /* 0x000fd000078e00ff */
        /* <DEDUP_REMOVED lines=32> */
.L_x_6006:
[----:B------:R-:W-:Y:S05]  /*3090*/  BSYNC B0 ;  /* 0x0000000000007941 */ /* 0x000fea0003800000 */
.L_x_6005:
[----:B------:R-:W-:Y:S01]  /*30a0*/  ISETP.GE.AND P5, PT, R14, 0x1, PT ;  /* 0x000000010e00780c */ /* 0x000fe20003fa6270 */
[----:B------:R-:W-:Y:S01]  /*30b0*/  IMAD.U32 R26, R19, 0x10000, RZ ;  /* 0x00010000131a7824 */ /* 0x000fe200078e00ff */
[----:B------:R-:W-:Y:S01]  /*30c0*/  SHF.L.U32 R40, R18, 0x10, RZ ;  /* 0x0000001012287819 */ /* 0x000fe200000006ff */
        /* <DEDUP_REMOVED lines=27> */
.L_x_6015:
        /* <DEDUP_REMOVED lines=24> */
[----:B------:R-:W-:Y:S01]  /*3400*/  IMAD.MOV.U32 R31, RZ, RZ, R79 ;  /* 0x000000ffff1f7224 */ /* 0x000fe200078e004f */
[----:B------:R-:W5:Y:S02]  /*3410*/  @!P4 LDG.E.U16 R103, desc[UR8][R26.64+0xc0] ;  /* 0x0000c0081a67c981 */ /* 0x000f64000c1e1500 */
[----:B------:R-:W-:Y:S01]  /*3420*/  LEA.HI.X R29, R30, R87, R29, 0x1, P5 ;  /* 0x000000571e1d7211 */ /* 0x000fe200028f0c1d */
[----:B------:R-:W-:Y:S01]  /*3430*/  IMAD.MOV.U32 R30, RZ, RZ, R10 ;  /* 0x000000ffff1e7224 */ /* 0x000fe200078e000a */
[----:B------:R-:W2:Y:S03]  /*3440*/  @!P3 LDG.E.U16 R112, desc[UR8][R26.64+0x100] ;  /* 0x000100081a70b981 */ /* 0x000ea6000c1e1500 */
        /* <DEDUP_REMOVED lines=14> */
[----:B0-----:R-:W0:Y:S01]  /*3530*/  S2R R32, SR_TID.X ;  /* 0x0000000000207919 */ /* 0x001e220000002100 */
[----:B------:R-:W-:-:S02]  /*3540*/  ISETP.GE.U32.AND P5, PT, R80, R67, PT ;  /* 0x000000435000720c */ /* 0x000fc40003fa6070 */
[----:B---3--:R3:W-:Y:S04]  /*3550*/  STS.U16 [R65], R30 ;  /* 0x0000001e41007388 */ /* 0x0087e80000000400 */
        /* <DEDUP_REMOVED lines=8> */
[----:B------:R-:W2:Y:S01]  /*35e0*/  LDS.U16 R26, [R57+0xe] ;  /* 0x00000e00391a7984 */ /* 0x000ea20000000400 */
[----:B------:R-:W-:-:S04]  /*35f0*/  FMUL.FTZ R33, R33, 1.4426950216293334961 ;  /* 0x3fb8aa3b21217820 */ /* 0x000fc80000410000 */
[----:B---3--:R-:W-:-:S06]  /*3600*/  FMUL.FTZ R65, R33, R49 ;  /* 0x0000003121417220 */ /* 0x008fcc0000410000 */
[----:B------:R-:W3:Y:S01]  /*3610*/  MUFU.EX2 R65, R65 ;  /* 0x0000004100417308 */ /* 0x000ee20000000800 */
[----:B--2---:R-:W-:Y:S02]  /*3620*/  IMAD.U32 R27, R26, 0x10000, RZ ;  /* 0x000100001a1b7824 */ /* 0x004fe400078e00ff */
[----:B------:R-:W2:Y:S01]  /*3630*/  LDS.U16 R26, [R57] ;  /* 0x00000000391a7984 */ /* 0x000ea20000000400 */
[----:B0-----:R-:W-:Y:S02]  /*3640*/  IMAD.SHL.U32 R58, R32, 0x8, RZ ;  /* 0x00000008203a7824 */ /* 0x001fe400078e00ff */
[----:B------:R-:W-:Y:S01]  /*3650*/  FMUL.FTZ R27, R0, R27 ;  /* 0x0000001b001b7220 */ /* 0x000fe20000410000 */
[----:B---3--:R-:W-:-:S04]  /*3660*/  FSEL R121, R65, 1, !P5 ;  /* 0x3f80000041797808 */ /* 0x008fc80006800000 */
[----:B------:R-:W-:Y:S02]  /*3670*/  FSEL R120, R27, RZ, !P5 ;  /* 0x000000ff1b787208 */ /* 0x000fe40006800000 */
[----:B------:R-:W-:Y:S02]  /*3680*/  ISETP.GE.U32.AND P5, PT, R58, R67, PT ;  /* 0x000000433a00720c */ /* 0x000fe40003fa6070 */
[----:B--2---:R-:W-:-:S05]  /*3690*/  SHF.L.U32 R26, R26, 0x10, RZ ;  /* 0x000000101a1a7819 */ /* 0x004fca00000006ff */
[----:B------:R-:W-:-:S05]  /*36a0*/  FMUL.FTZ R26, R37, R26 ;  /* 0x0000001a251a7220 */ /* 0x000fca0000410000 */
[----:B------:R-:W-:Y:S02]  /*36b0*/  FSEL R123, R26, RZ, !P5 ;  /* 0x000000ff1a7b7208 */ /* 0x000fe40006800000 */
[----:B------:R-:W0:Y:S01]  /*36c0*/  LDS.U16 R26, [R57+0x2] ;  /* 0x00000200391a7984 */ /* 0x000e220000000400 */
[----:B------:R-:W-:-:S06]  /*36d0*/  FMUL.FTZ R30, R33, R56 ;  /* 0x00000038211e7220 */ /* 0x000fcc0000410000 */
[----:B------:R-:W2:Y:S01]  /*36e0*/  MUFU.EX2 R30, R30 ;  /* 0x0000001e001e7308 */ /* 0x000ea20000000800 */
[----:B0-----:R-:W-:Y:S02]  /*36f0*/  SHF.L.U32 R27, R26, 0x10, RZ ;  /* 0x000000101a1b7819 */ /* 0x001fe400000006ff */
        /* <DEDUP_REMOVED lines=8> */
[----:B0-----:R-:W-:Y:S02]  /*3780*/  IMAD.U32 R27, R26, 0x10000, RZ ;  /* 0x000100001a1b7824 */ /* 0x001fe400078e00ff */
[----:B------:R-:W0:Y:S05]  /*3790*/  LDS.U16 R26, [R57+0x6] ;  /* 0x00000600391a7984 */ /* 0x000e2a0000000400 */
[----:B------:R-:W3:Y:S01]  /*37a0*/  MUFU.EX2 R30, R30 ;  /* 0x0000001e001e7308 */ /* 0x000ee20000000800 */
[----:B--2---:R-:W-:Y:S01]  /*37b0*/  FSEL R124, R31, 1, !P5 ;  /* 0x3f8000001f7c7808 */ /* 0x004fe20006800000 */
[----:B------:R-:W-:Y:S01]  /*37c0*/  FMUL.FTZ R27, R38, R27 ;  /* 0x0000001b261b7220 */ /* 0x000fe20000410000 */
[----:B------:R-:W-:-:S04]  /*37d0*/  ISETP.GE.U32.AND P5, PT, R90, R67, PT ;  /* 0x000000435a00720c */ /* 0x000fc80003fa6070 */
[----:B------:R-:W-:Y:S02]  /*37e0*/  FSEL R127, R27, RZ, !P5 ;  /* 0x000000ff1b7f7208 */ /* 0x000fe40006800000 */
[----:B---3--:R-:W-:Y:S02]  /*37f0*/  FSEL R126, R30, 1, !P5 ;  /* 0x3f8000001e7e7808 */ /* 0x008fe40006800000 */
[----:B------:R-:W-:Y:S02]  /*3800*/  ISETP.GE.U32.AND P5, PT, R88, R67, PT ;  /* 0x000000435800720c */ /* 0x000fe40003fa6070 */
[----:B0-----:R-:W-:-:S05]  /*3810*/  SHF.L.U32 R26, R26, 0x10, RZ ;  /* 0x000000101a1a7819 */ /* 0x001fca00000006ff */
[----:B------:R-:W-:-:S05]  /*3820*/  FMUL.FTZ R26, R35, R26 ;  /* 0x0000001a231a7220 */ /* 0x000fca0000410000 */
[----:B------:R-:W-:Y:S02]  /*3830*/  FSEL R129, R26, RZ, !P5 ;  /* 0x000000ff1a817208 */ /* 0x000fe40006800000 */
[----:B------:R-:W0:Y:S01]  /*3840*/  LDS.U16 R26, [R57+0x8] ;  /* 0x00000800391a7984 */ /* 0x000e220000000400 */
        /* <DEDUP_REMOVED lines=8> */
[C---:B------:R-:W-:Y:S01]  /*38d0*/  FMUL.FTZ R30, R33.reuse, R52 ;  /* 0x00000034211e7220 */ /* 0x040fe20000410000 */
[----:B------:R-:W-:-:S05]  /*38e0*/  FMUL.FTZ R31, R33, R51 ;  /* 0x00000033211f7220 */ /* 0x000fca0000410000 */
[----:B------:R-:W2:Y:S01]  /*38f0*/  MUFU.EX2 R30, R30 ;  /* 0x0000001e001e7308 */ /* 0x000ea20000000800 */
[----:B------:R-:W-:Y:S01]  /*3900*/  FMUL.FTZ R33, R33, R50 ;  /* 0x0000003221217220 */ /* 0x000fe20000410000 */
[----:B0-----:R-:W-:Y:S02]  /*3910*/  SHF.L.U32 R27, R26, 0x10, RZ ;  /* 0x000000101a1b7819 */ /* 0x001fe400000006ff */
[----:B------:R-:W0:Y:S04]  /*3920*/  LDS.U16 R26, [R57+0xc] ;  /* 0x00000c00391a7984 */ /* 0x000e280000000400 */
[----:B------:R-:W3:Y:S01]  /*3930*/  MUFU.EX2 R31, R31 ;  /* 0x0000001f001f7308 */ /* 0x000ee20000000800 */
[----:B--2---:R-:W-:Y:S01]  /*3940*/  FSEL R130, R30, 1, !P5 ;  /* 0x3f8000001e827808 */ /* 0x004fe20006800000 */
[----:B------:R-:W-:Y:S01]  /*3950*/  FMUL.FTZ R27, R34, R27 ;  /* 0x0000001b221b7220 */ /* 0x000fe20000410000 */
[----:B------:R-:W-:-:S05]  /*3960*/  ISETP.GE.U32.AND P5, PT, R84, R67, PT ;  /* 0x000000435400720c */ /* 0x000fca0003fa6070 */
[----:B------:R-:W2:Y:S01]  /*3970*/  MUFU.EX2 R33, R33 ;  /* 0x0000002100217308 */ /* 0x000ea20000000800 */
[----:B------:R-:W-:Y:S02]  /*3980*/  P2R R118, PR, RZ, 0x40 ;  /* 0x00000040ff767803 */ /* 0x000fe40000000000 */
[----:B------:R-:W-:Y:S02]  /*3990*/  ISETP.NE.AND P6, PT, R111, RZ, PT ;  /* 0x000000ff6f00720c */ /* 0x000fe40003fc5270 */
[----:B------:R-:W-:Y:S02]  /*39a0*/  FSEL R133, R27, RZ, !P5 ;  /* 0x000000ff1b857208 */ /* 0x000fe40006800000 */
[----:B---3--:R-:W-:Y:S02]  /*39b0*/  FSEL R132, R31, 1, !P5 ;  /* 0x3f8000001f847808 */ /* 0x008fe40006800000 */
[----:B------:R-:W-:-:S04]  /*39c0*/  ISETP.GE.U32.AND P5, PT, R82, R67, PT ;  /* 0x000000435200720c */ /* 0x000fc80003fa6070 */
[----:B--2---:R-:W-:Y:S01]  /*39d0*/  FSEL R134, R33, 1, !P5 ;  /* 0x3f80000021867808 */ /* 0x004fe20006800000 */
[----:B0-----:R-:W-:Y:S01]  /*39e0*/  IMAD.U32 R27, R26, 0x10000, RZ ;  /* 0x000100001a1b7824 */ /* 0x001fe200078e00ff */
[----:B------:R-:W-:-:S03]  /*39f0*/  PRMT R26, RZ, 0x7610, R26 ;  /* 0x00007610ff1a7816 */ /* 0x000fc6000000001a */
[----:B------:R-:W-:-:S03]  /*3a00*/  FMUL.FTZ R27, R40, R27 ;  /* 0x0000001b281b7220 */ /* 0x000fc60000410000 */
[----:B------:R-:W2:Y:S02]  /*3a10*/  @!P6 LDG.E.U16 R26, desc[UR8][R28.64] ;  /* 0x000000081c1ae981 */ /* 0x000ea4000c1e1500 */
[----:B------:R-:W-:Y:S02]  /*3a20*/  FSEL R135, R27, RZ, !P5 ;  /* 0x000000ff1b877208 */ /* 0x000fe40006800000 */
[----:B------:R-:W-:Y:S02]  /*3a30*/  ISETP.NE.AND P5, PT, R107, RZ, PT ;  /* 0x000000ff6b00720c */ /* 0x000fe40003fa5270 */
        /* <DEDUP_REMOVED lines=46> */
[----:B---3--:R-:W-:Y:S03]  /*3d20*/  STS.U16 [R64+0x250], R27 ;  /* 0x0002501b40007388 */ /* 0x008fe60000000400 */
[----:B------:R-:W-:Y:S01]  /*3d30*/  LEA R57, R26, UR5, 0x1 ;  /* 0x000000051a397c11 */ /* 0x000fe2000f8e08ff */
[----:B----4-:R-:W-:Y:S04]  /*3d40*/  STS.U16 [R63+0x290], R30 ;  /* 0x0002901e3f007388 */ /* 0x010fe80000000400 */
        /* <DEDUP_REMOVED lines=15> */
[----:B0-----:R-:W-:Y:S01]  /*3e40*/  SHF.L.U32 R33, R28, 0x10, RZ ;  /* 0x000000101c217819 */ /* 0x001fe200000006ff */
[----:B-1----:R-:W-:Y:S01]  /*3e50*/  IMAD.U32 R110, R29, 0x10000, RZ ;  /* 0x000100001d6e7824 */ /* 0x002fe200078e00ff */
[----:B--2---:R-:W-:Y:S01]  /*3e60*/  SHF.L.U32 R103, R30, 0x10, RZ ;  /* 0x000000101e677819 */ /* 0x004fe200000006ff */
[----:B---3--:R-:W-:Y:S01]  /*3e70*/  IMAD.U32 R112, R31, 0x10000, RZ ;  /* 0x000100001f707824 */ /* 0x008fe200078e00ff */
[----:B----4-:R-:W-:Y:S01]  /*3e80*/  SHF.L.U32 R105, R105, 0x10, RZ ;  /* 0x0000001069697819 */ /* 0x010fe200000006ff */
[----:B-----5:R-:W-:Y:S01]  /*3e90*/  IMAD.U32 R114, R114, 0x10000, RZ ;  /* 0x0001000072727824 */ /* 0x020fe200078e00ff */
        /* <DEDUP_REMOVED lines=23> */
.L_x_6009:
        /* <DEDUP_REMOVED lines=9> */
.L_x_6008:
        /* <DEDUP_REMOVED lines=86> */
.L_x_6012:
        /* <DEDUP_REMOVED lines=31> */
.L_x_6013:
[----:B------:R0:W5:Y:S02]  /*47f0*/  LDG.E R31, desc[UR8][R6.64] ;  /* 0x00000008061f7981 */ /* 0x000164000c1e1900 */
.L_x_6014:
        /* <DEDUP_REMOVED lines=16> */
.L_x_6011:
[----:B------:R-:W-:Y:S05]  /*4900*/  BSYNC B0 ;  /* 0x0000000000007941 */ /* 0x000fea0003800000 */
.L_x_6010:
        /* <DEDUP_REMOVED lines=11> */
.L_x_6007:
[----:B------:R-:W-:Y:S01]  /*49c0*/  BAR.SYNC.DEFER_BLOCKING 0x0 ;  /* 0x0000000000007b1d */ /* 0x000fe20000010000 */
[----:B------:R-:W-:Y:S02]  /*49d0*/  ISETP.NE.AND P0, PT, R32, RZ, PT ;  /* 0x000000ff2000720c */ /* 0x000fe40003f05270 */
[----:B------:R-:W-:Y:S02]  /*49e0*/  F2FP.BF16.F32.PACK_AB R47, R47, R48 ;  /* 0x000000302f2f723e */ /* 0x000fe400000010ff */
[----:B------:R-:W-:-:S03]  /*49f0*/  F2FP.BF16.F32.PACK_AB R45, R45, R46 ;  /* 0x0000002e2d2d723e */ /* 0x000fc600000010ff */
[----:B------:R-:W3:Y:S01]  /*4a00*/  S2UR UR6, SR_CTAID.X ;  /* 0x00000000000679c3 */ /* 0x000ee20000002500 */
[----:B------:R-:W-:Y:S01]  /*4a10*/  F2FP.BF16.F32.PACK_AB R43, R43, R44 ;  /* 0x0000002c2b2b723e */ /* 0x000fe200000010ff */
[----:B------:R-:W-:Y:S01]  /*4a20*/  BSSY B0, `(.L_x_6016) ;  /* 0x000002f000007945 */ /* 0x000fe20003800000 */
[----:B------:R-:W-:Y:S02]  /*4a30*/  F2FP.BF16.F32.PACK_AB R41, R41, R42 ;  /* 0x0000002a2929723e */ /* 0x000fe400000010ff */
        /* <DEDUP_REMOVED lines=45> */
.L_x_6017:
[----:B------:R-:W-:Y:S05]  /*4d10*/  BSYNC B0 ;  /* 0x0000000000007941 */ /* 0x000fea0003800000 */
.L_x_6016:
        /* <DEDUP_REMOVED lines=39> */
.L_x_6019:
        /* <DEDUP_REMOVED lines=15> */
.L_x_8746:


//--------------------- .text._Z25selective_scan_fwd_kernelI32Selective_Scan_fwd_kernel_traitsILi32ELi8ELi1ELb0ELb1ELb1ELb0ELb1EN3c108BFloat16EffEEv13SSMParamsBase --------------------------
	.section	.text._Z25selective_scan_fwd_kernelI32Selective_Scan_fwd_kernel_traitsILi32ELi8ELi1ELb0ELb1ELb1ELb0ELb1EN3c108BFloat16EffEEv13SSMParamsBase,"ax",@progbits
	.align	128
        .global         _Z25selective_scan_fwd_kernelI32Selective_Scan_fwd_kernel_traitsILi32ELi8ELi1ELb0ELb1ELb1ELb0ELb1EN3c108BFloat16EffEEv13SSMParamsBase
        .type           _Z25selective_scan_fwd_kernelI32Selective_Scan_fwd_kernel_traitsILi32ELi8ELi1ELb0ELb1ELb1ELb0ELb1EN3c108BFloat16EffEEv13SSMParamsBase,@function
        .size           _Z25selective_scan_fwd_kernelI32Selective_Scan_fwd_kernel_traitsILi32ELi8ELi1ELb0ELb1ELb1ELb0ELb1EN3c108BFloat16EffEEv13SSMParamsBase,(.L_x_8747 - _Z25selective_scan_fwd_kernelI32Selective_Scan_fwd_kernel_traitsILi32ELi8ELi1ELb0ELb1ELb1ELb0ELb1EN3c108BFloat16EffEEv13SSMParamsBase)
        .other          _Z25selective_scan_fwd_kernelI32Selective_Scan_fwd_kernel_traitsILi32ELi8ELi1ELb0ELb1ELb1ELb0ELb1EN3c108BFloat16EffEEv13SSMParamsBase,@"STO_CUDA_ENTRY STV_DEFAULT"
_Z25selective_scan_fwd_kernelI32Selective_Scan_fwd_kernel_traitsILi32ELi8ELi1ELb0ELb1ELb1ELb0ELb1EN3c108BFloat16EffEEv13SSMParamsBase:
.text._Z25selective_scan_fwd_kernelI32Selective_Scan_fwd_kernel_traitsILi32ELi8ELi1ELb0ELb1ELb1ELb0ELb1EN3c108BFloat16EffEEv13SSMParamsBase:
        /* <DEDUP_REMOVED lines=39> */
.L_x_6020:
        /* <DEDUP_REMOVED lines=36> */
.L_x_6021:
        /* <DEDUP_REMOVED lines=12> */
.L_x_6022:
        /* <DEDUP_REMOVED lines=197> */
.L_x_6023:
        /* <DEDUP_REMOVED lines=18> */
.L_x_6024:
        /* <DEDUP_REMOVED lines=9> */
[----:B------:R-:W-:-:S03]  /*1370*/  LEA.HI.X R9, R0, R18, R9, 0x2, P0 ;  /* 0x0000001200097211 */ /* 0x000fc600000f1409 */
        /* <DEDUP_REMOVED lines=22> */
.L_x_6052:
        /* <DEDUP_REMOVED lines=17> */
[----:B------:R-:W-:-:S02]  /*15f0*/  IADD3.X R15, R87, R0, RZ, P0, !PT ;  /* 0x00000000570f7210 */ /* 0x000fc400007fe4ff */
[----:B------:R-:W-:Y:S01]  /*1600*/  ISETP.NE.AND P0, PT, R111, RZ, PT ;  /* 0x000000ff6f00720c */ /* 0x000fe20003f05270 */
[--C-:B------:R-:W-:Y:S01]  /*1610*/  IMAD.X R17, R89, 0x1, R0.reuse, P1 ;  /* 0x0000000159117824 */ /* 0x100fe200008e0600 */
[-C--:B------:R-:W-:Y:S02]  /*1620*/  ISETP.GE.AND P6, PT, R62, R49.reuse, PT ;  /* 0x000000313e00720c */ /* 0x080fe40003fc6270 */
[----:B------:R-:W-:Y:S02]  /*1630*/  PRMT R19, RZ, 0x7610, R19 ;  /* 0x00007610ff137816 */ /* 0x000fe40000000013 */
[----:B------:R-:W-:Y:S02]  /*1640*/  PRMT R0, RZ, 0x7610, R0 ;  /* 0x00007610ff007816 */ /* 0x000fe40000000000 */
[-C--:B------:R-:W-:Y:S02]  /*1650*/  ISETP.GE.AND P5, PT, R60, R49.reuse, PT ;  /* 0x000000313c00720c */ /* 0x080fe40003fa6270 */
[----:B------:R-:W-:-:S02]  /*1660*/  ISETP.GE.AND P4, PT, R58, R49, PT ;  /* 0x000000313a00720c */ /* 0x000fc40003f86270 */
[-C--:B------:R-:W-:Y:S01]  /*1670*/  ISETP.GE.AND P3, PT, R56, R49.reuse, PT ;  /* 0x000000313800720c */ /* 0x080fe20003f66270 */
[----:B------:R-:W2:Y:S01]  /*1680*/  @!P0 LDG.E.U16 R19, desc[UR8][R16.64] ;  /* 0x0000000810138981 */ /* 0x000ea2000c1e1500 */
[-C--:B------:R-:W-:Y:S02]  /*1690*/  ISETP.GE.AND P2, PT, R54, R49.reuse, PT ;  /* 0x000000313600720c */ /* 0x080fe40003f46270 */
[-C--:B------:R-:W-:Y:S01]  /*16a0*/  ISETP.GE.AND P1, PT, R52, R49.reuse, PT ;  /* 0x000000313400720c */ /* 0x080fe20003f26270 */
[----:B------:R-:W3:Y:S01]  /*16b0*/  @!P6 LDG.E.U16 R0, desc[UR8][R16.64+0x40] ;  /* 0x000040081000e981 */ /* 0x000ee2000c1e1500 */
[----:B------:R-:W-:Y:S02]  /*16c0*/  ISETP.GE.AND P0, PT, R50, R49, PT ;  /* 0x000000313200720c */ /* 0x000fe40003f06270 */
[----:B------:R-:W-:Y:S02]  /*16d0*/  PRMT R21, RZ, 0x7610, R21 ;  /* 0x00007610ff157816 */ /* 0x000fe40000000015 */
[----:B------:R-:W-:-:S02]  /*16e0*/  PRMT R18, RZ, 0x7610, R18 ;  /* 0x00007610ff127816 */ /* 0x000fc40000000012 */
        /* <DEDUP_REMOVED lines=8> */
[C---:B------:R-:W-:Y:S01]  /*1770*/  VIADD R24, R57.reuse, 0x20 ;  /* 0x0000002039187836 */ /* 0x040fe20000000000 */
[----:B------:R-:W5:Y:S01]  /*1780*/  @!P3 LDG.E.U16 R23, desc[UR8][R16.64+0x100] ;  /* 0x000100081017b981 */ /* 0x000f62000c1e1500 */
[C---:B------:R-:W-:Y:S01]  /*1790*/  VIADD R26, R57.reuse, 0x40 ;  /* 0x00000040391a7836 */ /* 0x040fe20000000000 */
[----:B------:R-:W-:-:S02]  /*17a0*/  LEA.HI.SX32 R48, R57, R57, 0x1b ;  /* 0x0000003939307211 */ /* 0x000fc400078fdaff */
[----:B------:R-:W5:Y:S01]  /*17b0*/  @!P2 LDG.E.U16 R20, desc[UR8][R16.64+0x140] ;  /* 0x000140081014a981 */ /* 0x000f62000c1e1500 */
[C---:B------:R-:W-:Y:S01]  /*17c0*/  IADD3 R28, R57.reuse, 0xc0, RZ ;  /* 0x000000c0391c7810 */ /* 0x040fe20007ffe0ff */
[----:B------:R-:W-:Y:S01]  /*17d0*/  VIADD R30, R57, 0xe0 ;  /* 0x000000e0391e7836 */ /* 0x000fe20000000000 */
[----:B------:R-:W-:Y:S01]  /*17e0*/  P2R R109, PR, RZ, 0x40 ;  /* 0x00000040ff6d7803 */ /* 0x000fe20000000000 */
[----:B------:R-:W5:Y:S01]  /*17f0*/  @!P1 LDG.E.U16 R25, desc[UR8][R16.64+0x180] ;  /* 0x0001800810199981 */ /* 0x000f62000c1e1500 */
[----:B------:R-:W-:Y:S02]  /*1800*/  P2R R33, PR, RZ, 0x40 ;  /* 0x00000040ff217803 */ /* 0x000fe40000000000 */
[----:B------:R-:W-:Y:S01]  /*1810*/  PRMT R27, RZ, 0x7610, R27 ;  /* 0x00007610ff1b7816 */ /* 0x000fe2000000001b */
        /* <DEDUP_REMOVED lines=9> */
[----:B------:R-:W-:Y:S02]  /*18b0*/  P2R R110, PR, RZ, 0x20 ;  /* 0x00000020ff6e7803 */ /* 0x000fe40000000000 */
[----:B------:R-:W-:-:S02]  /*18c0*/  LEA R48, R48, UR5, 0x1 ;  /* 0x0000000530307c11 */ /* 0x000fc4000f8e08ff */
[----:B------:R-:W-:Y:S01]  /*18d0*/  LEA R47, R24, UR5, 0x1 ;  /* 0x00000005182f7c11 */ /* 0x000fe2000f8e08ff */
[C---:B------:R-:W-:Y:S01]  /*18e0*/  VIADD R24, R57.reuse, 0x80 ;  /* 0x0000008039187836 */ /* 0x040fe20000000000 */
[----:B------:R-:W-:Y:S01]  /*18f0*/  LEA R46, R26, UR5, 0x1 ;  /* 0x000000051a2e7c11 */ /* 0x000fe2000f8e08ff */
[----:B------:R-:W-:Y:S01]  /*1900*/  VIADD R26, R57, 0xa0 ;  /* 0x000000a0391a7836 */ /* 0x000fe20000000000 */
[-C--:B------:R-:W-:Y:S02]  /*1910*/  LEA.HI.SX32 R16, R16, R57.reuse, 0x1b ;  /* 0x0000003910107211 */ /* 0x080fe400078fdaff */
[-C--:B------:R-:W-:Y:S02]  /*1920*/  LEA.HI.SX32 R24, R24, R57.reuse, 0x1b ;  /* 0x0000003918187211 */ /* 0x080fe400078fdaff */
[----:B------:R-:W-:Y:S02]  /*1930*/  LEA.HI.SX32 R26, R26, R57, 0x1b ;  /* 0x000000391a1a7211 */ /* 0x000fe400078fdaff */
[----:B------:R-:W-:-:S02]  /*1940*/  LEA R45, R16, UR5, 0x1 ;  /* 0x00000005102d7c11 */ /* 0x000fc4000f8e08ff */
[----:B------:R-:W-:Y:S02]  /*1950*/  LEA.HI.SX32 R30, R30, R57, 0x1b ;  /* 0x000000391e1e7211 */ /* 0x000fe400078fdaff */
[----:B------:R-:W-:Y:S02]  /*1960*/  LEA R44, R24, UR5, 0x1 ;  /* 0x00000005182c7c11 */ /* 0x000fe4000f8e08ff */
[----:B------:R-:W-:Y:S02]  /*1970*/  LEA R43, R26, UR5, 0x1 ;  /* 0x000000051a2b7c11 */ /* 0x000fe4000f8e08ff */
[----:B------:R-:W-:Y:S02]  /*1980*/  LEA R42, R28, UR5, 0x1 ;  /* 0x000000051c2a7c11 */ /* 0x000fe4000f8e08ff */
[----:B------:R-:W-:Y:S02]  /*1990*/  LEA R41, R30, UR5, 0x1 ;  /* 0x000000051e297c11 */ /* 0x000fe4000f8e08ff */
[----:B------:R-:W-:-:S02]  /*19a0*/  ISETP.NE.AND P6, PT, R111, RZ, PT ;  /* 0x000000ff6f00720c */ /* 0x000fc40003fc5270 */
[----:B------:R-:W-:Y:S02]  /*19b0*/  PRMT R17, RZ, 0x7610, R17 ;  /* 0x00007610ff117816 */ /* 0x000fe40000000011 */
[----:B------:R-:W-:Y:S02]  /*19c0*/  PRMT R16, RZ, 0x7610, R16 ;  /* 0x00007610ff107816 */ /* 0x000fe40000000010 */
[----:B------:R-:W-:Y:S02]  /*19d0*/  PRMT R26, RZ, 0x7610, R26 ;  /* 0x00007610ff1a7816 */ /* 0x000fe4000000001a */
[----:B------:R-:W-:Y:S02]  /*19e0*/  PRMT R28, RZ, 0x7610, R28 ;  /* 0x00007610ff1c7816 */ /* 0x000fe4000000001c */
[----:B------:R-:W-:Y:S01]  /*19f0*/  PRMT R30, RZ, 0x7610, R30 ;  /* 0x00007610ff1e7816 */ /* 0x000fe2000000001e */
        /* <DEDUP_REMOVED lines=49> */
[----:B-1----:R-:W-:-:S05]  /*1d10*/  SHF.L.U32 R28, R33, 0x10, RZ ;  /* 0x00000010211c7819 */ /* 0x002fca00000006ff */
[----:B------:R-:W-:-:S05]  /*1d20*/  FADD.FTZ R39, R28, R71 ;  /* 0x000000471c277221 */ /* 0x000fca0000010000 */
[----:B------:R-:W-:-:S04]  /*1d30*/  FSETP.GTU.FTZ.AND P5, PT, R39, 20, PT ;  /* 0x41a000002700780b */ /* 0x000fc80003fbc000 */
[----:B------:R-:W-:Y:S01]  /*1d40*/  ISETP.EQ.OR P5, PT, RZ, UR4, P5 ;  /* 0x00000004ff007c0c */ /* 0x000fe2000afa2670 */
[----:B--2---:R-:W-:-:S04]  /*1d50*/  IMAD.U32 R34, R34, 0x10000, RZ ;  /* 0x0001000022227824 */ /* 0x004fc800078e00ff */
[----:B------:R-:W-:-:S08]  /*1d60*/  FADD.FTZ R38, R34, R71 ;  /* 0x0000004722267221 */ /* 0x000fd00000010000 */
        /* <DEDUP_REMOVED lines=32> */
.L_x_6026:
[----:B------:R-:W-:Y:S05]  /*1f70*/  BSYNC B0 ;  /* 0x0000000000007941 */ /* 0x000fea0003800000 */
.L_x_6025:
[----:B------:R-:W-:Y:S01]  /*1f80*/  FSETP.GTU.FTZ.AND P5, PT, R38, 20, PT ;  /* 0x41a000002600780b */ /* 0x000fe20003fbc000 */
[----:B------:R-:W-:Y:S01]  /*1f90*/  IMAD.U32 R28, R17, 0x10000, RZ ;  /* 0x00010000111c7824 */ /* 0x000fe200078e00ff */
[----:B------:R-:W-:Y:S02]  /*1fa0*/  BSSY B0, `(.L_x_6027) ;  /* 0x0000023000007945 */ /* 0x000fe40003800000 */
[----:B------:R-:W-:Y:S01]  /*1fb0*/  ISETP.EQ.OR P5, PT, RZ, UR4, P5 ;  /* 0x00000004ff007c0c */ /* 0x000fe2000afa2670 */
[----:B------:R-:W-:-:S12]  /*1fc0*/  FADD.FTZ R37, R28, R71 ;  /* 0x000000471c257221 */ /* 0x000fd80000010000 */
        /* <DEDUP_REMOVED lines=32> */
.L_x_6028:
[----:B------:R-:W-:Y:S05]  /*21d0*/  BSYNC B0 ;  /* 0x0000000000007941 */ /* 0x000fea0003800000 */
.L_x_6027:
[----:B------:R-:W-:Y:S01]  /*21e0*/  FSETP.GTU.FTZ.AND P5, PT, R37, 20, PT ;  /* 0x41a000002500780b */ /* 0x000fe20003fbc000 */
[----:B0-----:R-:W-:Y:S01]  /*21f0*/  IMAD.U32 R16, R16, 0x10000, RZ ;  /* 0x0001000010107824 */ /* 0x001fe200078e00ff */
[----:B------:R-:W-:Y:S02]  /*2200*/  BSSY B0, `(.L_x_6029) ;  /* 0x0000023000007945 */ /* 0x000fe40003800000 */
[----:B------:R-:W-:Y:S01]  /*2210*/  ISETP.EQ.OR P5, PT, RZ, UR4, P5 ;  /* 0x00000004ff007c0c */ /* 0x000fe2000afa2670 */
[----:B------:R-:W-:-:S12]  /*2220*/  FADD.FTZ R36, R16, R71 ;  /* 0x0000004710247221 */ /* 0x000fd80000010000 */
        /* <DEDUP_REMOVED lines=32> */
.L_x_6030:
[----:B------:R-:W-:Y:S05]  /*2430*/  BSYNC B0 ;  /* 0x0000000000007941 */ /* 0x000fea0003800000 */
.L_x_6029:
        /* <DEDUP_REMOVED lines=37> */
.L_x_6032:
[----:B------:R-:W-:Y:S05]  /*2690*/  BSYNC B0 ;  /* 0x0000000000007941 */ /* 0x000fea0003800000 */
.L_x_6031:
[----:B------:R-:W-:Y:S01]  /*26a0*/  FSETP.GTU.FTZ.AND P5, PT, R35, 20, PT ;  /* 0x41a000002300780b */ /* 0x000fe20003fbc000 */
[----:B------:R-:W-:Y:S01]  /*26b0*/  IMAD.U32 R14, R14, 0x10000, RZ ;  /* 0x000100000e0e7824 */ /* 0x000fe200078e00ff */
        /* <DEDUP_REMOVED lines=35> */
.L_x_6034:
[----:B------:R-:W-:Y:S05]  /*28f0*/  BSYNC B0 ;  /* 0x0000000000007941 */ /* 0x000fea0003800000 */
.L_x_6033:
[----:B------:R-:W-:Y:S01]  /*2900*/  FSETP.GTU.FTZ.AND P5, PT, R34, 20, PT ;  /* 0x41a000002200780b */ /* 0x000fe20003fbc000 */
[----:B------:R-:W-:Y:S01]  /*2910*/  IMAD.U32 R0, R0, 0x10000, RZ ;  /* 0x0001000000007824 */ /* 0x000fe200078e00ff */
        /* <DEDUP_REMOVED lines=39> */
.L_x_6036:
[----:B------:R-:W-:Y:S05]  /*2b90*/  BSYNC B0 ;  /* 0x0000000000007941 */ /* 0x000fea0003800000 */
.L_x_6035:
[----:B------:R-:W-:Y:S01]  /*2ba0*/  FSETP.GTU.FTZ.AND P5, PT, R0, 20, PT ;  /* 0x41a000000000780b */ /* 0x000fe20003fbc000 */
[----:B------:R-:W-:Y:S01]  /*2bb0*/  IMAD.WIDE R14, R49, 0x2, R84 ;  /* 0x00000002310e7825 */ /* 0x000fe200078e0254 */
[----:B------:R-:W-:Y:S01]  /*2bc0*/  BSSY B0, `(.L_x_6037) ;  /* 0x0000027000007945 */ /* 0x000fe20003800000 */
[----:B------:R-:W-:Y:S02]  /*2bd0*/  MOV R89, R17 ;  /* 0x0000001100597202 */ /* 0x000fe40000000f00 */
[----:B------:R-:W-:Y:S01]  /*2be0*/  ISETP.EQ.OR P5, PT, RZ, UR4, P5 ;  /* 0x00000004ff007c0c */ /* 0x000fe2000afa2670 */
[----:B------:R-:W-:Y:S02]  /*2bf0*/  IMAD.U32 R28, R27, 0x10000, RZ ;  /* 0x000100001b1c7824 */ /* 0x000fe400078e00ff */
[----:B------:R-:W-:Y:S02]  /*2c00*/  IMAD.MOV.U32 R86, RZ, RZ, R16 ;  /* 0x000000ffff567224 */ /* 0x000fe400078e0010 */
[----:B------:R-:W-:-:S02]  /*2c10*/  IMAD.MOV.U32 R84, RZ, RZ, R14 ;  /* 0x000000ffff547224 */ /* 0x000fc400078e000e */
[----:B------:R-:W-:-:S06]  /*2c20*/  FADD.FTZ R85, R28, R71 ;  /* 0x000000471c557221 */ /* 0x000fcc0000010000 */
        /* <DEDUP_REMOVED lines=32> */
.L_x_6038:
[----:B------:R-:W-:Y:S05]  /*2e30*/  BSYNC B0 ;  /* 0x0000000000007941 */ /* 0x000fea0003800000 */
.L_x_6037:
[----:B------:R-:W-:Y:S01]  /*2e40*/  FSETP.GTU.FTZ.AND P5, PT, R85, 20, PT ;  /* 0x41a000005500780b */ /* 0x000fe20003fbc000 */
[----:B------:R-:W-:Y:S01]  /*2e50*/  BSSY B0, `(.L_x_6039) ;  /* 0x0000029000007945 */ /* 0x000fe20003800000 */
[----:B------:R-:W-:Y:S01]  /*2e60*/  IMAD.MOV.U32 R87, RZ, RZ, R15 ;  /* 0x000000ffff577224 */ /* 0x000fe200078e000f */
[----:B------:R-:W-:Y:S01]  /*2e70*/  SHF.L.U32 R96, R24, 0x10, RZ ;  /* 0x0000001018607819 */ /* 0x000fe200000006ff */
[----:B------:R-:W-:Y:S01]  /*2e80*/  IMAD.U32 R28, R25, 0x10000, RZ ;  /* 0x00010000191c7824 */ /* 0x000fe200078e00ff */
[----:B------:R-:W-:Y:S01]  /*2e90*/  ISETP.EQ.OR P5, PT, RZ, UR4, P5 ;  /* 0x00000004ff007c0c */ /* 0x000fe2000afa2670 */
[----:B------:R-:W-:Y:S01]  /*2ea0*/  IMAD.U32 R98, R23, 0x10000, RZ ;  /* 0x0001000017627824 */ /* 0x000fe200078e00ff */
[----:B------:R-:W-:Y:S01]  /*2eb0*/  SHF.L.U32 R30, R19, 0x10, RZ ;  /* 0x00000010131e7819 */ /* 0x000fe200000006ff */
[----:B------:R-:W-:Y:S02]  /*2ec0*/  IMAD.U32 R95, R18, 0x10000, RZ ;  /* 0x00010000125f7824 */ /* 0x000fe400078e00ff */
[----:B------:R-:W-:-:S08]  /*2ed0*/  IMAD.U32 R93, R20, 0x10000, RZ ;  /* 0x00010000145d7824 */ /* 0x000fd000078e00ff */
        /* <DEDUP_REMOVED lines=32> */
.L_x_6040:
[----:B------:R-:W-:Y:S05]  /*30e0*/  BSYNC B0 ;  /* 0x0000000000007941 */ /* 0x000fea0003800000 */
.L_x_6039:
[----:B------:R-:W-:Y:S01]  /*30f0*/  ISETP.GE.AND P5, PT, R26, 0x1, PT ;  /* 0x000000011a00780c */ /* 0x000fe20003fa6270 */
[----:B------:R-:W-:Y:S01]  /*3100*/  IMAD.U32 R100, R21, 0x10000, RZ ;  /* 0x0001000015647824 */ /* 0x000fe200078e00ff */
[----:B------:R-:W-:Y:S01]  /*3110*/  BAR.SYNC.DEFER_BLOCKING 0x0 ;  /* 0x0000000000007b1d */ /* 0x000fe20000010000 */
[----:B------:R-:W-:Y:S02]  /*3120*/  IMAD.U32 R116, R22, 0x10000, RZ ;  /* 0x0001000016747824 */ /* 0x000fe400078e00ff */
        /* <DEDUP_REMOVED lines=26> */
.L_x_6049:
        /* <DEDUP_REMOVED lines=23> */
[----:B------:R-:W-:Y:S01]  /*3440*/  IMAD.IADD R29, R31, 0x1, R29 ;  /* 0x000000011f1d7824 */ /* 0x000fe200078e021d */
[----:B------:R-:W-:Y:S01]  /*3450*/  MOV R31, R61 ;  /* 0x0000003d001f7202 */ /* 0x000fe20000000f00 */
[----:B------:R-:W5:Y:S03]  /*3460*/  @!P4 LDG.E.U16 R116, desc[UR8][R26.64+0xc0] ;  /* 0x0000c0081a74c981 */ /* 0x000f66000c1e1500 */
        /* <DEDUP_REMOVED lines=28> */
[----:B------:R-:W2:Y:S01]  /*3630*/  LDS.U16 R26, [R40+0xe] ;  /* 0x00000e00281a7984 */ /* 0x000ea20000000400 */
[----:B------:R-:W-:-:S04]  /*3640*/  FMUL.FTZ R33, R33, 1.4426950216293334961 ;  /* 0x3fb8aa3b21217820 */ /* 0x000fc80000410000 */
[----:B------:R-:W-:Y:S01]  /*3650*/  FMUL.FTZ R27, R33, R85 ;  /* 0x00000055211b7220 */ /* 0x000fe20000410000 */
[----:B--2---:R-:W-:-:S04]  /*3660*/  IMAD.U32 R26, R26, 0x10000, RZ ;  /* 0x000100001a1a7824 */ /* 0x004fc800078e00ff */
[----:B------:R-:W-:-:S05]  /*3670*/  FMUL.FTZ R26, R91, R26 ;  /* 0x0000001a5b1a7220 */ /* 0x000fca0000410000 */
[----:B------:R-:W-:Y:S02]  /*3680*/  FSEL R124, R26, RZ, !P5 ;  /* 0x000000ff1a7c7208 */ /* 0x000fe40006800000 */
[----:B------:R-:W2:Y:S01]  /*3690*/  LDS.U16 R26, [R40] ;  /* 0x00000000281a7984 */ /* 0x000ea20000000400 */
[----:B------:R-:W3:Y:S01]  /*36a0*/  MUFU.EX2 R27, R27 ;  /* 0x0000001b001b7308 */ /* 0x000ee20000000800 */
[----:B0-----:R-:W-:Y:S01]  /*36b0*/  IMAD.SHL.U32 R42, R32, 0x8, RZ ;  /* 0x00000008202a7824 */ /* 0x001fe200078e00ff */
[----:B---3--:R-:W-:-:S04]  /*36c0*/  FSEL R123, R27, 1, !P5 ;  /* 0x3f8000001b7b7808 */ /* 0x008fc80006800000 */
[----:B------:R-:W-:Y:S02]  /*36d0*/  ISETP.GE.U32.AND P5, PT, R42, R49, PT ;  /* 0x000000312a00720c */ /* 0x000fe40003fa6070 */
[----:B--2---:R-:W-:-:S05]  /*36e0*/  SHF.L.U32 R26, R26, 0x10, RZ ;  /* 0x000000101a1a7819 */ /* 0x004fca00000006ff */
[----:B------:R-:W-:-:S05]  /*36f0*/  FMUL.FTZ R26, R97, R26 ;  /* 0x0000001a611a7220 */ /* 0x000fca0000410000 */
[----:B------:R-:W-:Y:S02]  /*3700*/  FSEL R126, R26, RZ, !P5 ;  /* 0x000000ff1a7e7208 */ /* 0x000fe40006800000 */
[----:B------:R-:W0:Y:S01]  /*3710*/  LDS.U16 R26, [R40+0x2] ;  /* 0x00000200281a7984 */ /* 0x000e220000000400 */
[----:B------:R-:W-:-:S06]  /*3720*/  FMUL.FTZ R30, R33, R39 ;  /* 0x00000027211e7220 */ /* 0x000fcc0000410000 */
[----:B------:R-:W2:Y:S01]  /*3730*/  MUFU.EX2 R30, R30 ;  /* 0x0000001e001e7308 */ /* 0x000ea20000000800 */
[----:B0-----:R-:W-:Y:S02]  /*3740*/  IMAD.U32 R27, R26, 0x10000, RZ ;  /* 0x000100001a1b7824 */ /* 0x001fe400078e00ff */
[----:B------:R-:W0:Y:S01]  /*3750*/  LDS.U16 R26, [R40+0x4] ;  /* 0x00000400281a7984 */ /* 0x000e220000000400 */
[----:B--2---:R-:W-:Y:S01]  /*3760*/  FSEL R125, R30, 1, !P5 ;  /* 0x3f8000001e7d7808 */ /* 0x004fe20006800000 */
[----:B------:R-:W-:Y:S01]  /*3770*/  FMUL.FTZ R27, R96, R27 ;  /* 0x0000001b601b7220 */ /* 0x000fe20000410000 */
[----:B------:R-:W-:-:S04]  /*3780*/  ISETP.GE.U32.AND P5, PT, R76, R49, PT ;  /* 0x000000314c00720c */ /* 0x000fc80003fa6070 */
[----:B------:R-:W-:Y:S01]  /*3790*/  FSEL R128, R27, RZ, !P5 ;  /* 0x000000ff1b807208 */ /* 0x000fe20006800000 */
[C---:B------:R-:W-:Y:S01]  /*37a0*/  FMUL.FTZ R31, R33.reuse, R38 ;  /* 0x00000026211f7220 */ /* 0x040fe20000410000 */
[----:B------:R-:W-:-:S05]  /*37b0*/  FMUL.FTZ R30, R33, R37 ;  /* 0x00000025211e7220 */ /* 0x000fca0000410000 */
[----:B------:R-:W2:Y:S01]  /*37c0*/  MUFU.EX2 R31, R31 ;  /* 0x0000001f001f7308 */ /* 0x000ea20000000800 */
[----:B0-----:R-:W-:Y:S02]  /*37d0*/  SHF.L.U32 R27, R26, 0x10, RZ ;  /* 0x000000101a1b7819 */ /* 0x001fe400000006ff */
        /* <DEDUP_REMOVED lines=36> */
[----:B0-----:R-:W-:-:S05]  /*3a20*/  SHF.L.U32 R27, R26, 0x10, RZ ;  /* 0x000000101a1b7819 */ /* 0x001fca00000006ff */
[----:B------:R-:W-:Y:S01]  /*3a30*/  FMUL.FTZ R27, R100, R27 ;  /* 0x0000001b641b7220 */ /* 0x000fe20000410000 */
[----:B---3--:R-:W-:-:S04]  /*3a40*/  FSEL R138, R33, 1, !P5 ;  /* 0x3f800000218a7808 */ /* 0x008fc80006800000 */
[----:B------:R-:W-:Y:S02]  /*3a50*/  FSEL R137, R27, RZ, !P5 ;  /* 0x000000ff1b897208 */ /* 0x000fe40006800000 */
[----:B------:R-:W-:Y:S02]  /*3a60*/  ISETP.NE.AND P5, PT, R109, RZ, PT ;  /* 0x000000ff6d00720c */ /* 0x000fe40003fa5270 */
[----:B------:R-:W-:Y:S02]  /*3a70*/  PRMT R27, RZ, 0x7610, R27 ;  /* 0x00007610ff1b7816 */ /* 0x000fe4000000001b */
[----:B------:R-:W-:-:S04]  /*3a80*/  PRMT R26, RZ, 0x7610, R26 ;  /* 0x00007610ff1a7816 */ /* 0x000fc8000000001a */
[----:B------:R-:W2:Y:S01]  /*3a90*/  @!P6 LDG.E.U16 R27, desc[UR8][R28.64] ;  /* 0x000000081c1be981 */ /* 0x000ea2000c1e1500 */
[----:B------:R-:W-:Y:S02]  /*3aa0*/  ISETP.NE.AND P6, PT, R122, RZ, PT ;  /* 0x000000ff7a00720c */ /* 0x000fe40003fc5270 */
[----:B------:R-:W-:Y:S02]  /*3ab0*/  PRMT R31, RZ, 0x7610, R31 ;  /* 0x00007610ff1f7816 */ /* 0x000fe4000000001f */
[----:B------:R-:W3:Y:S01]  /*3ac0*/  @!P5 LDG.E.U16 R26, desc[UR8][R28.64+0x40] ;  /* 0x000040081c1ad981 */ /* 0x000ee2000c1e1500 */
[----:B------:R-:W-:Y:S02]  /*3ad0*/  PRMT R30, RZ, 0x7610, R30 ;  /* 0x00007610ff1e7816 */ /* 0x000fe4000000001e */
[----:B------:R-:W-:Y:S02]  /*3ae0*/  PRMT R33, RZ, 0x7610, R33 ;  /* 0x00007610ff217816 */ /* 0x000fe40000000021 */
[----:B------:R-:W-:-:S02]  /*3af0*/  PRMT R116, RZ, 0x7610, R116 ;  /* 0x00007610ff747816 */ /* 0x000fc40000000074 */
[----:B------:R-:W-:Y:S01]  /*3b00*/  PRMT R115, RZ, 0x7610, R115 ;  /* 0x00007610ff737816 */ /* 0x000fe20000000073 */
[----:B------:R-:W4:Y:S01]  /*3b10*/  @!P4 LDG.E.U16 R30, desc[UR8][R28.64+0xc0] ;  /* 0x0000c0081c1ec981 */ /* 0x000f22000c1e1500 */
[----:B------:R-:W-:-:S03]  /*3b20*/  PRMT R118, RZ, 0x7610, R118 ;  /* 0x00007610ff767816 */ /* 0x000fc60000000076 */
[----:B------:R-:W5:Y:S04]  /*3b30*/  @!P6 LDG.E.U16 R31, desc[UR8][R28.64+0x80] ;  /* 0x000080081c1fe981 */ /* 0x000f68000c1e1500 */
[----:B------:R-:W4:Y:S04]  /*3b40*/  @!P3 LDG.E.U16 R33, desc[UR8][R28.64+0x100] ;  /* 0x000100081c21b981 */ /* 0x000f28000c1e1500 */
[----:B------:R-:W4:Y:S04]  /*3b50*/  @!P2 LDG.E.U16 R116, desc[UR8][R28.64+0x140] ;  /* 0x000140081c74a981 */ /* 0x000f28000c1e1500 */
[----:B------:R-:W4:Y:S04]  /*3b60*/  @!P1 LDG.E.U16 R115, desc[UR8][R28.64+0x180] ;  /* 0x000180081c739981 */ /* 0x000f28000c1e1500 */
[----:B------:R0:W4:Y:S01]  /*3b70*/  @!P0 LDG.E.U16 R118, desc[UR8][R28.64+0x1c0] ;  /* 0x0001c0081c768981 */ /* 0x000122000c1e1500 */
        /* <DEDUP_REMOVED lines=29> */
[----:B---3--:R0:W-:Y:S02]  /*3d50*/  STS.U16 [R47+0x250], R26 ;  /* 0x0002501a2f007388 */ /* 0x0081e40000000400 */
[----:B0-----:R-:W-:-:S02]  /*3d60*/  SHF.L.U32 R26, R57, 0x3, RZ ;  /* 0x00000003391a7819 */ /* 0x001fc400000006ff */
[----:B-----5:R-:W-:Y:S02]  /*3d70*/  STS.U16 [R46+0x290], R31 ;  /* 0x0002901f2e007388 */ /* 0x020fe40000000400 */
[----:B------:R-:W-:Y:S02]  /*3d80*/  LEA.HI.SX32 R26, R26, R26, 0x1b ;  /* 0x0000001a1a1a7211 */ /* 0x000fe400078fdaff */
[----:B----4-:R-:W-:Y:S02]  /*3d90*/  STS.U16 [R45+0x2d0], R30 ;  /* 0x0002d01e2d007388 */ /* 0x010fe40000000400 */
[----:B------:R-:W-:Y:S02]  /*3da0*/  LEA R40, R26, UR5, 0x1 ;  /* 0x000000051a287c11 */ /* 0x000fe4000f8e08ff */
        /* <DEDUP_REMOVED lines=14> */
[----:B0-----:R-:W-:Y:S01]  /*3e90*/  IMAD.U32 R33, R28, 0x10000, RZ ;  /* 0x000100001c217824 */ /* 0x001fe200078e00ff */
[----:B-1----:R-:W-:Y:S01]  /*3ea0*/  SHF.L.U32 R116, R29, 0x10, RZ ;  /* 0x000000101d747819 */ /* 0x002fe200000006ff */
[----:B--2---:R-:W-:Y:S01]  /*3eb0*/  IMAD.U32 R115, R30, 0x10000, RZ ;  /* 0x000100001e737824 */ /* 0x004fe200078e00ff */
[----:B---3--:R-:W-:Y:S01]  /*3ec0*/  SHF.L.U32 R118, R31, 0x10, RZ ;  /* 0x000000101f767819 */ /* 0x008fe200000006ff */
[----:B----4-:R-:W-:Y:S01]  /*3ed0*/  IMAD.U32 R119, R119, 0x10000, RZ ;  /* 0x0001000077777824 */ /* 0x010fe200078e00ff */
[----:B-----5:R-:W-:Y:S01]  /*3ee0*/  SHF.L.U32 R120, R120, 0x10, RZ ;  /* 0x0000001078787819 */ /* 0x020fe200000006ff */
        /* <DEDUP_REMOVED lines=23> */
.L_x_6043:
        /* <DEDUP_REMOVED lines=9> */
.L_x_6042:
        /* <DEDUP_REMOVED lines=86> */
.L_x_6046:
        /* <DEDUP_REMOVED lines=32> */
.L_x_6047:
[----:B------:R0:W5:Y:S02]  /*4850*/  LDG.E R31, desc[UR8][R8.64] ;  /* 0x00000008081f7981 */ /* 0x000164000c1e1900 */
.L_x_6048:
        /* <DEDUP_REMOVED lines=16> */
.L_x_6045:
[----:B------:R-:W-:Y:S05]  /*4960*/  BSYNC B0 ;  /* 0x0000000000007941 */ /* 0x000fea0003800000 */
.L_x_6044:
        /* <DEDUP_REMOVED lines=11> */
.L_x_6041:
[----:B------:R-:W-:Y:S01]  /*4a20*/  BAR.SYNC.DEFER_BLOCKING 0x0 ;  /* 0x0000000000007b1d */ /* 0x000fe20000010000 */
[----:B------:R-:W-:Y:S02]  /*4a30*/  ISETP.NE.AND P0, PT, R32, RZ, PT ;  /* 0x000000ff2000720c */ /* 0x000fe40003f05270 */
[----:B------:R-:W-:Y:S02]  /*4a40*/  F2FP.BF16.F32.PACK_AB R107, R107, R108 ;  /* 0x0000006c6b6b723e */ /* 0x000fe400000010ff */
[----:B------:R-:W-:Y:S01]  /*4a50*/  F2FP.BF16.F32.PACK_AB R105, R105, R106 ;  /* 0x0000006a6969723e */ /* 0x000fe200000010ff */
[----:B------:R-:W-:Y:S01]  /*4a60*/  BSSY B0, `(.L_x_6050) ;  /* 0x000002f000007945 */ /* 0x000fe20003800000 */
[----:B------:R-:W-:Y:S02]  /*4a70*/  F2FP.BF16.F32.PACK_AB R103, R103, R104 ;  /* 0x000000686767723e */ /* 0x000fe400000010ff */
[----:B------:R-:W-:Y:S02]  /*4a80*/  F2FP.BF16.F32.PACK_AB R101, R101, R102 ;  /* 0x000000666565723e */ /* 0x000fe400000010ff */
        /* <DEDUP_REMOVED lines=44> */
.L_x_6051:
[----:B------:R-:W-:Y:S05]  /*4d50*/  BSYNC B0 ;  /* 0x0000000000007941 */ /* 0x000fea0003800000 */
.L_x_6050:
        /* <DEDUP_REMOVED lines=41> */
.L_x_6053:
        /* <DEDUP_REMOVED lines=9> */
.L_x_8747:


//--------------------- .text._Z25selective_scan_fwd_kernelI32Selective_Scan_fwd_kernel_traitsILi32ELi8ELi1ELb0ELb1ELb1ELb1ELb0EN3c108BFloat16EffEEv13SSMParamsBase --------------------------
	.section	.text._Z25selective_scan_fwd_kernelI32Selective_Scan_fwd_kernel_traitsILi32ELi8ELi1ELb0ELb1ELb1ELb1ELb0EN3c108BFloat16EffEEv13SSMParamsBase,"ax",@progbits
	.align	128
        .global         _Z25selective_scan_fwd_kernelI32Selective_Scan_fwd_kernel_traitsILi32ELi8ELi1ELb0ELb1ELb1ELb1ELb0EN3c108BFloat16EffEEv13SSMParamsBase
        .type           _Z25selective_scan_fwd_kernelI32Selective_Scan_fwd_kernel_traitsILi32ELi8ELi1ELb0ELb1ELb1ELb1ELb0EN3c108BFloat16EffEEv13SSMParamsBase,@function
        .size           _Z25selective_scan_fwd_kernelI32Selective_Scan_fwd_kernel_traitsILi32ELi8ELi1ELb0ELb1ELb1ELb1ELb0EN3c108BFloat16EffEEv13SSMParamsBase,(.L_x_8748 - _Z25selective_scan_fwd_kernelI32Selective_Scan_fwd_kernel_traitsILi32ELi8ELi1ELb0ELb1ELb1ELb1ELb0EN3c108BFloat16EffEEv13SSMParamsBase)
        .other          _Z25selective_scan_fwd_kernelI32Selective_Scan_fwd_kernel_traitsILi32ELi8ELi1ELb0ELb1ELb1ELb1ELb0EN3c108BFloat16EffEEv13SSMParamsBase,@"STO_CUDA_ENTRY STV_DEFAULT"
_Z25selective_scan_fwd_kernelI32Selective_Scan_fwd_kernel_traitsILi32ELi8ELi1ELb0ELb1ELb1ELb1ELb0EN3c108BFloat16EffEEv13SSMParamsBase:
.text._Z25selective_scan_fwd_kernelI32Selective_Scan_fwd_kernel_traitsILi32ELi8ELi1ELb0ELb1ELb1ELb1ELb0EN3c108BFloat16EffEEv13SSMParamsBase:
        /* <DEDUP_REMOVED lines=37> */
.L_x_6054:
        /* <DEDUP_REMOVED lines=36> */
.L_x_6055:
        /* <DEDUP_REMOVED lines=12> */
.L_x_6056:
        /* <DEDUP_REMOVED lines=91> */
[----:B------:R-:W-:Y:S01]  /*0b00*/  IMAD R21, R0, R21, R4 ;  /* 0x0000001500157224 */ /* 0x000fe200078e0204 */
[----:B------:R-:W-:-:S03]  /*0b10*/  ULDC.64 UR6, c[0x0][0x2a0] ;  /* 0x0000a80000067ab9 */ /* 0x000fc60000000a00 */
[-C--:B------:R-:W-:Y:S02]  /*0b20*/  IMAD R4, R17, R86.reuse, RZ ;  /* 0x0000005611047224 */ /* 0x080fe400078e02ff */
[----:B------:R-:W-:-:S04]  /*0b30*/  IMAD.WIDE.U32 R8, R15, R86, R8 ;  /* 0x000000560f087225 */ /* 0x000fc800078e0008 */
[----:B------:R-:W-:Y:S02]  /*0b40*/  IMAD R87, R15, R87, R4 ;  /* 0x000000570f577224 */ /* 0x000fe400078e0204 */
[C---:B------:R-:W-:Y:S02]  /*0b50*/  IMAD R19, R0.reuse, UR5, R11 ;  /* 0x0000000500137c24 */ /* 0x040fe4000f8e020b */
[----:B------:R-:W-:Y:S01]  /*0b60*/  IMAD.WIDE.U32 R6, R0, UR4, RZ ;  /* 0x0000000400067c25 */ /* 0x000fe2000f8e00ff */
[----:B------:R-:W-:Y:S01]  /*0b70*/  LEA R106, P1, R8, R106, 0x1 ;  /* 0x0000006a086a7211 */ /* 0x000fe200078208ff */
[----:B------:R-:W-:Y:S01]  /*0b80*/  ULDC.64 UR4, c[0x0][0x298] ;  /* 0x0000a60000047ab9 */ /* 0x000fe20000000a00 */
[----:B------:R-:W-:Y:S01]  /*0b90*/  IADD3 R87, R9, R87, RZ ;  /* 0x0000005709577210 */ /* 0x000fe20007ffe0ff */
[----:B------:R-:W-:Y:S02]  /*0ba0*/  IMAD.IADD R7, R7, 0x1, R19 ;  /* 0x0000000107077824 */ /* 0x000fe400078e0213 */
[----:B------:R-:W0:Y:S01]  /*0bb0*/  LDC.64 R18, c[0x0][0x378] ;  /* 0x0000de00ff127b82 */ /* 0x000e220000000a00 */
[----:B------:R-:W-:Y:S01]  /*0bc0*/  IMAD.WIDE.U32 R10, R0, R20, RZ ;  /* 0x00000014000a7225 */ /* 0x000fe200078e00ff */
[----:B------:R-:W-:-:S02]  /*0bd0*/  LEA.HI.X R87, R8, R107, R87, 0x1, P1 ;  /* 0x0000006b08577211 */ /* 0x000fc400008f0c57 */
[----:B------:R-:W-:Y:S01]  /*0be0*/  ISETP.NE.U32.AND P1, PT, R22, RZ, PT ;  /* 0x000000ff1600720c */ /* 0x000fe20003f25070 */
[----:B------:R-:W-:Y:S02]  /*0bf0*/  IMAD.IADD R11, R11, 0x1, R21 ;  /* 0x000000010b0b7824 */ /* 0x000fe400078e0215 */
[-C--:B------:R-:W-:Y:S01]  /*0c00*/  IMAD R4, R17, R84.reuse, RZ ;  /* 0x0000005411047224 */ /* 0x080fe200078e02ff */
[----:B------:R-:W-:Y:S01]  /*0c10*/  ISETP.NE.AND.EX P1, PT, R23, RZ, PT, P1 ;  /* 0x000000ff1700720c */ /* 0x000fe20003f25310 */
[----:B------:R-:W-:-:S04]  /*0c20*/  IMAD.WIDE.U32 R10, R15, R84, R10 ;  /* 0x000000540f0a7225 */ /* 0x000fc800078e000a */
[----:B------:R-:W-:Y:S02]  /*0c30*/  IMAD R85, R15, R85, R4 ;  /* 0x000000550f557224 */ /* 0x000fe400078e0204 */
[----:B------:R-:W-:Y:S02]  /*0c40*/  IMAD R15, R99, UR4, RZ ;  /* 0x00000004630f7c24 */ /* 0x000fe4000f8e02ff */
[----:B------:R-:W-:-:S04]  /*0c50*/  IMAD.WIDE.U32 R6, R110, UR4, R6 ;  /* 0x000000046e067c25 */ /* 0x000fc8000f8e0006 */
[----:B------:R-:W-:Y:S01]  /*0c60*/  IMAD R15, R110, UR5, R15 ;  /* 0x000000056e0f7c24 */ /* 0x000fe2000f8e020f */
[----:B------:R-:W-:Y:S01]  /*0c70*/  LEA R102, P3, R6, R102, 0x1 ;  /* 0x0000006606667211 */ /* 0x000fe200078608ff */
[----:B------:R-:W3:Y:S01]  /*0c80*/  @P1 LDC R115, c[0x0][0x388] ;  /* 0x0000e200ff731b82 */ /* 0x000ee20000000800 */
[----:B----4-:R-:W-:-:S07]  /*0c90*/  ISETP.NE.U32.AND P2, PT, R24, RZ, PT ;  /* 0x000000ff1800720c */ /* 0x010fce0003f45070 */
[----:B------:R-:W4:Y:S01]  /*0ca0*/  @P1 LDC R113, c[0x0][0x38c] ;  /* 0x0000e300ff711b82 */ /* 0x000f220000000800 */
[----:B------:R-:W-:Y:S01]  /*0cb0*/  IADD3 R83, R7, R15, RZ ;  /* 0x0000000f07537210 */ /* 0x000fe20007ffe0ff */
[----:B------:R-:W-:Y:S01]  /*0cc0*/  IMAD.IADD R85, R11, 0x1, R85 ;  /* 0x000000010b557824 */ /* 0x000fe200078e0255 */
[----:B------:R-:W-:Y:S01]  /*0cd0*/  LEA R104, P4, R10, R104, 0x1 ;  /* 0x000000680a687211 */ /* 0x000fe200078808ff */
[----:B------:R-:W-:Y:S01]  /*0ce0*/  IMAD.MOV.U32 R4, RZ, RZ, RZ ;  /* 0x000000ffff047224 */ /* 0x000fe200078e00ff */
[----:B------:R-:W-:Y:S01]  /*0cf0*/  LEA.HI.X R83, R6, R103, R83, 0x1, P3 ;  /* 0x0000006706537211 */ /* 0x000fe200018f0c53 */
[----:B------:R-:W-:Y:S01]  /*0d00*/  IMAD R17, R5, UR6, RZ ;  /* 0x0000000605117c24 */ /* 0x000fe2000f8e02ff */
[----:B0-----:R-:W-:Y:S01]  /*0d10*/  ISETP.NE.U32.AND P3, PT, R18, RZ, PT ;  /* 0x000000ff1200720c */ /* 0x001fe20003f65070 */
[----:B------:R-:W-:Y:S01]  /*0d20*/  IMAD.WIDE.U32 R8, R0, UR6, RZ ;  /* 0x0000000600087c25 */ /* 0x000fe2000f8e00ff */
[----:B------:R-:W-:Y:S01]  /*0d30*/  ISETP.NE.AND.EX P2, PT, R25, RZ, PT, P2 ;  /* 0x000000ff1900720c */ /* 0x000fe20003f45320 */
[----:B------:R-:W-:Y:S01]  /*0d40*/  ULDC.64 UR4, c[0x0][0x2a8] ;  /* 0x0000aa0000047ab9 */ /* 0x000fe20000000a00 */
[----:B------:R-:W-:Y:S01]  /*0d50*/  ISETP.NE.AND.EX P3, PT, R19, RZ, PT, P3 ;  /* 0x000000ff1300720c */ /* 0x000fe20003f65330 */
[----:B------:R-:W-:Y:S01]  /*0d60*/  HFMA2.MMA R19, -RZ, RZ, 0, 0 ;  /* 0x00000000ff137435 */ /* 0x000fe200000001ff */
[----:B------:R-:W-:Y:S01]  /*0d70*/  IMAD.MOV.U32 R15, RZ, RZ, RZ ;  /* 0x000000ffff0f7224 */ /* 0x000fe200078e00ff */
[----:B------:R-:W-:Y:S01]  /*0d80*/  LEA.HI.X R85, R10, R105, R85, 0x1, P4 ;  /* 0x000000690a557211 */ /* 0x000fe200020f0c55 */
[----:B------:R-:W-:-:S07]  /*0d90*/  IMAD R17, R0, UR7, R17 ;  /* 0x0000000700117c24 */ /* 0x000fce000f8e0211 */
[----:B------:R-:W-:Y:S02]  /*0da0*/  @P2 ISETP.NE.U32.AND P4, PT, R24, RZ, PT ;  /* 0x000000ff1800220c */ /* 0x000fe40003f85070 */
[----:B------:R-:W0:Y:S01]  /*0db0*/  @P3 LDC R19, c[0x0][0x378] ;  /* 0x0000de00ff133b82 */ /* 0x000e220000000800 */
[----:B------:R-:W-:-:S07]  /*0dc0*/  IMAD R7, R99, UR4, RZ ;  /* 0x0000000463077c24 */ /* 0x000fce000f8e02ff */
[----:B------:R-:W0:Y:S01]  /*0dd0*/  @P3 LDC R16, c[0x0][0x37c] ;  /* 0x0000df00ff103b82 */ /* 0x000e220000000800 */
[----:B------:R-:W-:Y:S02]  /*0de0*/  PLOP3.LUT P3, PT, PT, PT, PT, 0x8, 0x0 ;  /* 0x000000000000781c */ /* 0x000fe40003f6e170 */
[----:B------:R-:W-:-:S05]  /*0df0*/  @P2 ISETP.NE.AND.EX P3, PT, R25, RZ, PT, P4 ;  /* 0x000000ff1900220c */ /* 0x000fca0003f65340 */
[----:B------:R-:W0:Y:S01]  /*0e00*/  @P2 LDC R15, c[0x0][0x390] ;  /* 0x0000e400ff0f2b82 */ /* 0x000e220000000800 */
[----:B------:R-:W-:-:S07]  /*0e10*/  IMAD.IADD R9, R9, 0x1, R17 ;  /* 0x0000000109097824 */ /* 0x000fce00078e0211 */
[----:B------:R-:W0:Y:S01]  /*0e20*/  @P2 LDC R4, c[0x0][0x394] ;  /* 0x0000e500ff042b82 */ /* 0x000e220000000800 */
[----:B---3--:R-:W-:Y:S01]  /*0e30*/  ISETP.NE.U32.AND P2, PT, R115, RZ, PT ;  /* 0x000000ff7300720c */ /* 0x008fe20003f45070 */
[----:B------:R-:W-:-:S03]  /*0e40*/  IMAD R81, R110, UR5, R7 ;  /* 0x000000056e517c24 */ /* 0x000fc6000f8e0207 */
[----:B----4-:R-:W-:Y:S01]  /*0e50*/  ISETP.NE.AND.EX P2, PT, R113, RZ, PT, P2 ;  /* 0x000000ff7100720c */ /* 0x010fe20003f45320 */
[----:B------:R-:W-:Y:S01]  /*0e60*/  IMAD.WIDE.U32 R6, R110, UR4, R8 ;  /* 0x000000046e067c25 */ /* 0x000fe2000f8e0008 */
[----:B------:R-:W-:-:S03]  /*0e70*/  ULDC.64 UR4, c[0x0][0x240] ;  /* 0x0000900000047ab9 */ /* 0x000fc60000000a00 */
[----:B------:R-:W-:Y:S01]  /*0e80*/  IMAD R9, R99, UR4, RZ ;  /* 0x0000000463097c24 */ /* 0x000fe2000f8e02ff */
[----:B-1----:R-:W-:Y:S01]  /*0e90*/  LEA R100, P4, R6, R100, 0x1 ;  /* 0x0000006406647211 */ /* 0x002fe200078808ff */
        /* <DEDUP_REMOVED lines=10> */
[----:B0-----:R-:W-:Y:S06]  /*0f40*/  @P3 BRA P2, `(.L_x_6057) ;  /* 0x00000000007c3947 */ /* 0x001fec0001000000 */
        /* <DEDUP_REMOVED lines=31> */
.L_x_6057:
        /* <DEDUP_REMOVED lines=18> */
.L_x_6058:
        /* <DEDUP_REMOVED lines=32> */
.L_x_6088:
        /* <DEDUP_REMOVED lines=22> */
[----:B------:R-:W-:Y:S02]  /*15c0*/  PRMT R19, RZ, 0x7610, R19 ;  /* 0x00007610ff137816 */ /* 0x000fe40000000013 */
[----:B------:R-:W-:Y:S02]  /*15d0*/  IADD3.X R17, R83, R0, RZ, P1, !PT ;  /* 0x0000000053117210 */ /* 0x000fe40000ffe4ff */
[----:B------:R-:W-:Y:S02]  /*15e0*/  ISETP.GE.AND P6, PT, R76, R67, PT ;  /* 0x000000434c00720c */ /* 0x000fe40003fc6270 */
[----:B------:R-:W-:-:S02]  /*15f0*/  PRMT R0, RZ, 0x7610, R0 ;  /* 0x00007610ff007816 */ /* 0x000fc40000000000 */
        /* <DEDUP_REMOVED lines=16> */
[C---:B------:R-:W-:Y:S01]  /*1700*/  VIADD R24, R73.reuse, 0x20 ;  /* 0x0000002049187836 */ /* 0x040fe20000000000 */
[----:B------:R-:W-:Y:S01]  /*1710*/  UMOV UR4, 0x400 ;  /* 0x0000040000047882 */ /* 0x000fe20000000000 */
[----:B------:R-:W5:Y:S01]  /*1720*/  @!P3 LDG.E.U16 R20, desc[UR8][R16.64+0x100] ;  /* 0x000100081014b981 */ /* 0x000f62000c1e1500 */
[----:B------:R-:W-:-:S02]  /*1730*/  IADD3 R26, R73, 0x40, RZ ;  /* 0x00000040491a7810 */ /* 0x000fc40007ffe0ff */
[CC--:B------:R-:W-:Y:S01]  /*1740*/  LEA.HI.SX32 R65, R73.reuse, R73.reuse, 0x1b ;  /* 0x0000004949417211 */ /* 0x0c0fe200078fdaff */
[----:B------:R-:W5:Y:S01]  /*1750*/  @!P2 LDG.E.U16 R23, desc[UR8][R16.64+0x140] ;  /* 0x000140081017a981 */ /* 0x000f62000c1e1500 */
[C---:B------:R-:W-:Y:S01]  /*1760*/  VIADD R28, R73.reuse, 0xc0 ;  /* 0x000000c0491c7836 */ /* 0x040fe20000000000 */
[----:B------:R-:W-:Y:S02]  /*1770*/  P2R R105, PR, RZ, 0x40 ;  /* 0x00000040ff697803 */ /* 0x000fe40000000000 */
[----:B------:R-:W5:Y:S01]  /*1780*/  @!P1 LDG.E.U16 R22, desc[UR8][R16.64+0x180] ;  /* 0x0001800810169981 */ /* 0x000f62000c1e1500 */
[----:B------:R-:W-:Y:S01]  /*1790*/  VIADD R30, R73, 0xe0 ;  /* 0x000000e0491e7836 */ /* 0x000fe20000000000 */
[----:B------:R-:W-:Y:S02]  /*17a0*/  P2R R34, PR, RZ, 0x40 ;  /* 0x00000040ff227803 */ /* 0x000fe40000000000 */
[----:B------:R1:W5:Y:S01]  /*17b0*/  @!P0 LDG.E.U16 R25, desc[UR8][R16.64+0x1c0] ;  /* 0x0001c00810198981 */ /* 0x000362000c1e1500 */
[----:B------:R-:W-:-:S02]  /*17c0*/  LEA.HI.SX32 R24, R24, R73, 0x1b ;  /* 0x0000004918187211 */ /* 0x000fc400078fdaff */
[-C--:B------:R-:W-:Y:S02]  /*17d0*/  LEA.HI.SX32 R26, R26, R73.reuse, 0x1b ;  /* 0x000000491a1a7211 */ /* 0x080fe400078fdaff */
[----:B------:R-:W-:Y:S02]  /*17e0*/  PRMT R27, RZ, 0x7610, R27 ;  /* 0x00007610ff1b7816 */ /* 0x000fe4000000001b */
[----:B------:R-:W-:Y:S01]  /*17f0*/  PRMT R29, RZ, 0x7610, R29 ;  /* 0x00007610ff1d7816 */ /* 0x000fe2000000001d */
[----:B0-----:R-:W-:Y:S01]  /*1800*/  ULEA UR5, UR5, UR4, 0x18 ;  /* 0x0000000405057291 */ /* 0x001fe2000f8ec03f */
[C---:B-1----:R-:W-:Y:S01]  /*1810*/  VIADD R16, R73.reuse, 0x60 ;  /* 0x0000006049107836 */ /* 0x042fe20000000000 */
[----:B------:R-:W-:Y:S01]  /*1820*/  LEA.HI.SX32 R28, R28, R73, 0x1b ;  /* 0x000000491c1c7211 */ /* 0x000fe200078fdaff */
[----:B------:R-:W-:Y:S01]  /*1830*/  ULDC.U8 UR4, c[0x0][0x238] ;  /* 0x00008e0000047ab9 */ /* 0x000fe20000000000 */
[----:B------:R-:W-:Y:S02]  /*1840*/  PRMT R31, RZ, 0x7610, R31 ;  /* 0x00007610ff1f7816 */ /* 0x000fe4000000001f */
[----:B------:R-:W-:Y:S01]  /*1850*/  LEA R64, R24, UR5, 0x1 ;  /* 0x0000000518407c11 */ /* 0x000fe2000f8e08ff */
[----:B------:R-:W-:Y:S01]  /*1860*/  VIADD R24, R73, 0x80 ;  /* 0x0000008049187836 */ /* 0x000fe20000000000 */
[----:B------:R-:W-:-:S02]  /*1870*/  LEA R65, R65, UR5, 0x1 ;  /* 0x0000000541417c11 */ /* 0x000fc4000f8e08ff */
[----:B------:R-:W-:Y:S02]  /*1880*/  LEA R63, R26, UR5, 0x1 ;  /* 0x000000051a3f7c11 */ /* 0x000fe4000f8e08ff */
[----:B------:R-:W-:Y:S02]  /*1890*/  IADD3 R26, R73, 0xa0, RZ ;  /* 0x000000a0491a7810 */ /* 0x000fe40007ffe0ff */
        /* <DEDUP_REMOVED lines=14> */
[----:B------:R-:W-:Y:S02]  /*1980*/  PRMT R33, RZ, 0x7610, R33 ;  /* 0x00007610ff217816 */ /* 0x000fe40000000021 */
[----:B------:R-:W-:Y:S01]  /*1990*/  P2R R107, PR, RZ, 0x20 ;  /* 0x00000020ff6b7803 */ /* 0x000fe20000000000 */
[----:B---3--:R0:W-:Y:S04]  /*19a0*/  STS.U16 [R65], R0 ;  /* 0x0000000041007388 */ /* 0x0081e80000000400 */
        /* <DEDUP_REMOVED lines=86> */
.L_x_6060:
[----:B------:R-:W-:Y:S05]  /*1f10*/  BSYNC B0 ;  /* 0x0000000000007941 */ /* 0x000fea0003800000 */
.L_x_6059:
        /* <DEDUP_REMOVED lines=37> */
.L_x_6062:
[----:B------:R-:W-:Y:S05]  /*2170*/  BSYNC B0 ;  /* 0x0000000000007941 */ /* 0x000fea0003800000 */
.L_x_6061:
        /* <DEDUP_REMOVED lines=37> */
.L_x_6064:
[----:B------:R-:W-:Y:S05]  /*23d0*/  BSYNC B0 ;  /* 0x0000000000007941 */ /* 0x000fea0003800000 */
.L_x_6063:
        /* <DEDUP_REMOVED lines=37> */
.L_x_6066:
[----:B------:R-:W-:Y:S05]  /*2630*/  BSYNC B0 ;  /* 0x0000000000007941 */ /* 0x000fea0003800000 */
.L_x_6065:
        /* <DEDUP_REMOVED lines=37> */
.L_x_6068:
[----:B------:R-:W-:Y:S05]  /*2890*/  BSYNC B0 ;  /* 0x0000000000007941 */ /* 0x000fea0003800000 */
.L_x_6067:
[----:B------:R-:W-:Y:S01]  /*28a0*/  FSETP.GTU.FTZ.AND P5, PT, R51, 20, PT ;  /* 0x41a000003300780b */ /* 0x000fe20003fbc000 */
[----:B------:R-:W-:Y:S01]  /*28b0*/  IMAD.U32 R50, R23, 0x10000, RZ ;  /* 0x0001000017327824 */ /* 0x000fe200078e00ff */
        /* <DEDUP_REMOVED lines=38> */
.L_x_6070:
[----:B------:R-:W-:Y:S05]  /*2b20*/  BSYNC B0 ;  /* 0x0000000000007941 */ /* 0x000fea0003800000 */
.L_x_6069:
[----:B------:R-:W-:Y:S01]  /*2b30*/  FSETP.GTU.FTZ.AND P5, PT, R50, 20, PT ;  /* 0x41a000003200780b */ /* 0x000fe20003fbc000 */
[----:B------:R-:W-:Y:S01]  /*2b40*/  IMAD.WIDE R24, R67, 0x2, R100 ;  /* 0x0000000243187825 */ /* 0x000fe200078e0264 */
[----:B------:R-:W-:Y:S02]  /*2b50*/  BSSY B0, `(.L_x_6071) ;  /* 0x0000026000007945 */ /* 0x000fe40003800000 */
[----:B------:R-:W-:Y:S01]  /*2b60*/  ISETP.EQ.OR P5, PT, RZ, UR4, P5 ;  /* 0x00000004ff007c0c */ /* 0x000fe2000afa2670 */
[----:B------:R-:W-:Y:S01]  /*2b70*/  IMAD.U32 R26, R15, 0x10000, RZ ;  /* 0x000100000f1a7824 */ /* 0x000fe200078e00ff */
        /* <DEDUP_REMOVED lines=35> */
.L_x_6072:
[----:B------:R-:W-:Y:S05]  /*2db0*/  BSYNC B0 ;  /* 0x0000000000007941 */ /* 0x000fea0003800000 */
.L_x_6071:
        /* <DEDUP_REMOVED lines=8> */
[----:B------:R-:W-:Y:S01]  /*2e40*/  IMAD.U32 R34, R17, 0x10000, RZ ;  /* 0x0001000011227824 */ /* 0x000fe200078e00ff */
[----:B------:R-:W-:-:S09]  /*2e50*/  SHF.L.U32 R39, R16, 0x10, RZ ;  /* 0x0000001010277819 */ /* 0x000fd200000006ff */
        /* <DEDUP_REMOVED lines=32> */
.L_x_6074:
[----:B------:R-:W-:Y:S05]  /*3060*/  BSYNC B0 ;  /* 0x0000000000007941 */ /* 0x000fea0003800000 */
.L_x_6073:
        /* <DEDUP_REMOVED lines=30> */
.L_x_6083:
        /* <DEDUP_REMOVED lines=43> */
[----:B0-----:R-:W0:Y:S01]  /*3500*/  S2R R32, SR_TID.X ;  /* 0x0000000000207919 */ /* 0x001e220000002100 */
[----:B------:R-:W-:-:S02]  /*3510*/  ISETP.GE.U32.AND P5, PT, R80, R67, PT ;  /* 0x000000435000720c */ /* 0x000fc40003fa6070 */
        /* <DEDUP_REMOVED lines=13> */
[----:B--2---:R-:W-:Y:S02]  /*35f0*/  SHF.L.U32 R27, R26, 0x10, RZ ;  /* 0x000000101a1b7819 */ /* 0x004fe400000006ff */
[----:B------:R-:W2:Y:S01]  /*3600*/  LDS.U16 R26, [R57] ;  /* 0x00000000391a7984 */ /* 0x000ea20000000400 */
[----:B0-----:R-:W-:Y:S02]  /*3610*/  SHF.L.U32 R58, R32, 0x3, RZ ;  /* 0x00000003203a7819 */ /* 0x001fe400000006ff */
[----:B------:R-:W-:Y:S01]  /*3620*/  FMUL.FTZ R27, R0, R27 ;  /* 0x0000001b001b7220 */ /* 0x000fe20000410000 */
[----:B---3--:R-:W-:-:S04]  /*3630*/  FSEL R121, R65, 1, !P5 ;  /* 0x3f80000041797808 */ /* 0x008fc80006800000 */
[----:B------:R-:W-:Y:S02]  /*3640*/  FSEL R120, R27, RZ, !P5 ;  /* 0x000000ff1b787208 */ /* 0x000fe40006800000 */
[----:B------:R-:W-:Y:S01]  /*3650*/  ISETP.GE.U32.AND P5, PT, R58, R67, PT ;  /* 0x000000433a00720c */ /* 0x000fe20003fa6070 */
[----:B--2---:R-:W-:-:S04]  /*3660*/  IMAD.U32 R26, R26, 0x10000, RZ ;  /* 0x000100001a1a7824 */ /* 0x004fc800078e00ff */
        /* <DEDUP_REMOVED lines=35> */
[C---:B------:R-:W-:Y:S01]  /*38a0*/  FMUL.FTZ R30, R33.reuse, R52 ;  /* 0x00000034211e7220 */ /* 0x040fe20000410000 */
[----:B------:R-:W-:-:S05]  /*38b0*/  FMUL.FTZ R31, R33, R51 ;  /* 0x00000033211f7220 */ /* 0x000fca0000410000 */
[----:B------:R-:W2:Y:S01]  /*38c0*/  MUFU.EX2 R30, R30 ;  /* 0x0000001e001e7308 */ /* 0x000ea20000000800 */
[----:B0-----:R-:W-:Y:S02]  /*38d0*/  IMAD.U32 R27, R26, 0x10000, RZ ;  /* 0x000100001a1b7824 */ /* 0x001fe400078e00ff */
[----:B------:R-:W0:Y:S05]  /*38e0*/  LDS.U16 R26, [R57+0xc] ;  /* 0x00000c00391a7984 */ /* 0x000e2a0000000400 */
[----:B------:R-:W3:Y:S01]  /*38f0*/  MUFU.EX2 R31, R31 ;  /* 0x0000001f001f7308 */ /* 0x000ee20000000800 */
[----:B------:R-:W-:Y:S01]  /*3900*/  FMUL.FTZ R33, R33, R50 ;  /* 0x0000003221217220 */ /* 0x000fe20000410000 */
[----:B--2---:R-:W-:Y:S01]  /*3910*/  FSEL R130, R30, 1, !P5 ;  /* 0x3f8000001e827808 */ /* 0x004fe20006800000 */
[----:B------:R-:W-:Y:S01]  /*3920*/  FMUL.FTZ R27, R34, R27 ;  /* 0x0000001b221b7220 */ /* 0x000fe20000410000 */
[----:B------:R-:W-:-:S04]  /*3930*/  ISETP.GE.U32.AND P5, PT, R84, R67, PT ;  /* 0x000000435400720c */ /* 0x000fc80003fa6070 */
[----:B------:R-:W-:Y:S01]  /*3940*/  FSEL R133, R27, RZ, !P5 ;  /* 0x000000ff1b857208 */ /* 0x000fe20006800000 */
[----:B------:R-:W2:Y:S01]  /*3950*/  MUFU.EX2 R33, R33 ;  /* 0x0000002100217308 */ /* 0x000ea20000000800 */
[----:B------:R-:W-:Y:S02]  /*3960*/  P2R R118, PR, RZ, 0x40 ;  /* 0x00000040ff767803 */ /* 0x000fe40000000000 */
[----:B------:R-:W-:Y:S02]  /*3970*/  ISETP.NE.AND P6, PT, R109, RZ, PT ;  /* 0x000000ff6d00720c */ /* 0x000fe40003fc5270 */
[----:B---3--:R-:W-:Y:S02]  /*3980*/  FSEL R132, R31, 1, !P5 ;  /* 0x3f8000001f847808 */ /* 0x008fe40006800000 */
[----:B------:R-:W-:Y:S02]  /*3990*/  ISETP.GE.U32.AND P5, PT, R82, R67, PT ;  /* 0x000000435200720c */ /* 0x000fe40003fa6070 */
[----:B0-----:R-:W-:-:S05]  /*39a0*/  SHF.L.U32 R27, R26, 0x10, RZ ;  /* 0x000000101a1b7819 */ /* 0x001fca00000006ff */
[----:B------:R-:W-:-:S05]  /*39b0*/  FMUL.FTZ R27, R40, R27 ;  /* 0x0000001b281b7220 */ /* 0x000fca0000410000 */
[----:B------:R-:W-:Y:S02]  /*39c0*/  FSEL R135, R27, RZ, !P5 ;  /* 0x000000ff1b877208 */ /* 0x000fe40006800000 */
[----:B------:R-:W-:Y:S02]  /*39d0*/  PRMT R27, RZ, 0x7610, R27 ;  /* 0x00007610ff1b7816 */ /* 0x000fe4000000001b */
[----:B--2---:R-:W-:Y:S02]  /*39e0*/  FSEL R134, R33, 1, !P5 ;  /* 0x3f80000021867808 */ /* 0x004fe40006800000 */
        /* <DEDUP_REMOVED lines=95> */
.L_x_6077:
        /* <DEDUP_REMOVED lines=9> */
.L_x_6076:
        /* <DEDUP_REMOVED lines=86> */
.L_x_6080:
        /* <DEDUP_REMOVED lines=31> */
.L_x_6081:
[----:B------:R0:W5:Y:S02]  /*47c0*/  LDG.E R31, desc[UR8][R6.64] ;  /* 0x00000008061f7981 */ /* 0x000164000c1e1900 */
.L_x_6082:
        /* <DEDUP_REMOVED lines=16> */
.L_x_6079:
[----:B------:R-:W-:Y:S05]  /*48d0*/  BSYNC B0 ;  /* 0x0000000000007941 */ /* 0x000fea0003800000 */
.L_x_6078:
        /* <DEDUP_REMOVED lines=11> */
.L_x_6075:
[----:B------:R-:W-:Y:S01]  /*4990*/  BAR.SYNC.DEFER_BLOCKING 0x0 ;  /* 0x0000000000007b1d */ /* 0x000fe20000010000 */
[----:B------:R-:W-:Y:S02]  /*49a0*/  F2FP.BF16.F32.PACK_AB R0, R47, R48 ;  /* 0x000000302f00723e */ /* 0x000fe400000010ff */
[----:B------:R-:W-:Y:S02]  /*49b0*/  ISETP.NE.AND P6, PT, R32, RZ, PT ;  /* 0x000000ff2000720c */ /* 0x000fe40003fc5270 */
[----:B------:R-:W-:-:S03]  /*49c0*/  PRMT R18, R0, 0x7610, R18 ;  /* 0x0000761000127816 */ /* 0x000fc60000000012 */
[----:B------:R-:W3:Y:S01]  /*49d0*/  S2UR UR10, SR_CTAID.X ;  /* 0x00000000000a79c3 */ /* 0x000ee20000002500 */
[----:B------:R-:W-:Y:S01]  /*49e0*/  PRMT R19, R0, 0x7632, R19 ;  /* 0x0000763200137816 */ /* 0x000fe20000000013 */
[----:B------:R-:W-:Y:S01]  /*49f0*/  BSSY B0, `(.L_x_6084) ;  /* 0x0000031000007945 */ /* 0x000fe20003800000 */
[----:B------:R-:W-:Y:S02]  /*4a00*/  F2FP.BF16.F32.PACK_AB R16, R45, R46 ;  /* 0x0000002e2d10723e */ /* 0x000fe400000010ff */
[----:B------:R-:W-:Y:S02]  /*4a10*/  F2FP.BF16.F32.PACK_AB R0, R43, R44 ;  /* 0x0000002c2b00723e */ /* 0x000fe400000010ff */
[----:B------:R-:W-:Y:S02]  /*4a20*/  F2FP.BF16.F32.PACK_AB R17, R41, R42 ;  /* 0x0000002a2911723e */ /* 0x000fe400000010ff */
        /* <DEDUP_REMOVED lines=45> */
.L_x_6085:
[----:B------:R-:W-:Y:S05]  /*4d00*/  BSYNC B0 ;  /* 0x0000000000007941 */ /* 0x000fea0003800000 */
.L_x_6084:
        /* <DEDUP_REMOVED lines=88> */
[----:B------:R-:W0:Y:S01]  /*5290*/  LDS.U16 R20, [R57+0xa] ;  /* 0x00000a0039147984 */ /* 0x000e220000000400 */
[----:B-1----:R-:W-:Y:S01]  /*52a0*/  SHF.L.U32 R18, R18, 0x10, RZ ;  /* 0x0000001012127819 */ /* 0x002fe200000006ff */
[----:B--2---:R-:W-:Y:S01]  /*52b0*/  IMAD.U32 R24, R16, 0x10000, RZ ;  /* 0x0001000010187824 */ /* 0x004fe200078e00ff */
[----:B---3--:R-:W-:-:S03]  /*52c0*/  SHF.L.U32 R0, R0, 0x10, RZ ;  /* 0x0000001000007819 */ /* 0x008fc600000006ff */
[----:B------:R-:W-:Y:S01]  /*52d0*/  FMUL.FTZ R25, R24, -1.4426950216293334961 ;  /* 0xbfb8aa3b18197820 */ /* 0x000fe20000410000 */
[----:B----4-:R-:W-:Y:S02]  /*52e0*/  IMAD.U32 R26, R17, 0x10000, RZ ;  /* 0x00010000111a7824 */ /* 0x010fe400078e00ff */
[----:B------:R-:W-:Y:S01]  /*52f0*/  FMUL.FTZ R16, R18, -1.4426950216293334961 ;  /* 0xbfb8aa3b12107820 */ /* 0x000fe20000410000 */
[----:B-----5:R-:W-:Y:S01]  /*5300*/  SHF.L.U32 R28, R19, 0x10, RZ ;  /* 0x00000010131c7819 */ /* 0x020fe200000006ff */
[----:B------:R-:W-:Y:S01]  /*5310*/  FMUL.FTZ R27, R26, -1.4426950216293334961 ;  /* 0xbfb8aa3b1a1b7820 */ /* 0x000fe20000410000 */
[----:B0-----:R-:W-:Y:S01]  /*5320*/  SHF.L.U32 R30, R21, 0x10, RZ ;  /* 0x00000010151e7819 */ /* 0x001fe200000006ff */
[----:B------:R-:W-:Y:S01]  /*5330*/  FMUL.FTZ R17, R0, -1.4426950216293334961 ;  /* 0xbfb8aa3b00117820 */ /* 0x000fe20000410000 */
[----:B------:R-:W-:Y:S02]  /*5340*/  IMAD.U32 R31, R22, 0x10000, RZ ;  /* 0x00010000161f7824 */ /* 0x000fe400078e00ff */
[----:B------:R-:W-:Y:S01]  /*5350*/  FMUL.FTZ R19, R28, -1.4426950216293334961 ;  /* 0xbfb8aa3b1c137820 */ /* 0x000fe20000410000 */
[----:B------:R-:W-:Y:S01]  /*5360*/  FMUL.FTZ R22, R30, -1.4426950216293334961 ;  /* 0xbfb8aa3b1e167820 */ /* 0x000fe20000410000 */
[----:B------:R-:W-:-:S02]  /*5370*/  IMAD.U32 R29, R20, 0x10000, RZ ;  /* 0x00010000141d7824 */ /* 0x000fc400078e00ff */
        /* <DEDUP_REMOVED lines=43> */
[----:B------:R-:W-:-:S02]  /*5630*/  F2FP.BF16.F32.PACK_AB R17, R24, R17 ;  /* 0x000000111811723e */ /* 0x000fc400000010ff */
[----:B------:R-:W-:Y:S02]  /*5640*/  F2FP.BF16.F32.PACK_AB R19, R26, R19 ;  /* 0x000000131a13723e */ /* 0x000fe400000010ff */
[----:B------:R-:W-:Y:S02]  /*5650*/  F2FP.BF16.F32.PACK_AB R0, R0, R21 ;  /* 0x000000150000723e */ /* 0x000fe400000010ff */
[----:B------:R-:W-:Y:S02]  /*5660*/  F2FP.BF16.F32.PACK_AB R16, R16, R25 ;  /* 0x000000191010723e */ /* 0x000fe400000010ff */
        /* <DEDUP_REMOVED lines=42> */
.L_x_6087:
[----:B------:R-:W-:Y:S05]  /*5910*/  BSYNC B0 ;  /* 0x0000000000007941 */ /* 0x000fea0003800000 */
.L_x_6086:
        /* <DEDUP_REMOVED lines=37> */
.L_x_6089:
        /* <DEDUP_REMOVED lines=9> */
.L_x_8748:


//--------------------- .text._Z25selective_scan_fwd_kernelI32Selective_Scan_fwd_kernel_traitsILi32ELi8ELi1ELb0ELb1ELb1ELb1ELb1EN3c108BFloat16EffEEv13SSMParamsBase --------------------------
	.section	.text._Z25selective_scan_fwd_kernelI32Selective_Scan_fwd_kernel_traitsILi32ELi8ELi1ELb0ELb1ELb1ELb1ELb1EN3c108BFloat16EffEEv13SSMParamsBase,"ax",@progbits
	.align	128
        .global         _Z25selective_scan_fwd_kernelI32Selective_Scan_fwd_kernel_traitsILi32ELi8ELi1ELb0ELb1ELb1ELb1ELb1EN3c108BFloat16EffEEv13SSMParamsBase
        .type           _Z25selective_scan_fwd_kernelI32Selective_Scan_fwd_kernel_traitsILi32ELi8ELi1ELb0ELb1ELb1ELb1ELb1EN3c108BFloat16EffEEv13SSMParamsBase,@function
        .size           _Z25selective_scan_fwd_kernelI32Selective_Scan_fwd_kernel_traitsILi32ELi8ELi1ELb0ELb1ELb1ELb1ELb1EN3c108BFloat16EffEEv13SSMParamsBase,(.L_x_8749 - _Z25selective_scan_fwd_kernelI32Selective_Scan_fwd_kernel_traitsILi32ELi8ELi1ELb0ELb1ELb1ELb1ELb1EN3c108BFloat16EffEEv13SSMParamsBase)
        .other          _Z25selective_scan_fwd_kernelI32Selective_Scan_fwd_kernel_traitsILi32ELi8ELi1ELb0ELb1ELb1ELb1ELb1EN3c108BFloat16EffEEv13SSMParamsBase,@"STO_CUDA_ENTRY STV_DEFAULT"
_Z25selective_scan_fwd_kernelI32Selective_Scan_fwd_kernel_traitsILi32ELi8ELi1ELb0ELb1ELb1ELb1ELb1EN3c108BFloat16EffEEv13SSMParamsBase:
.text._Z25selective_scan_fwd_kernelI32Selective_Scan_fwd_kernel_traitsILi32ELi8ELi1ELb0ELb1ELb1ELb1ELb1EN3c108BFloat16EffEEv13SSMParamsBase:
        /* <DEDUP_REMOVED lines=39> */
.L_x_6090:
        /* <DEDUP_REMOVED lines=36> */
.L_x_6091:
        /* <DEDUP_REMOVED lines=12> */
.L_x_6092:
        /* <DEDUP_REMOVED lines=8> */
[----:B------:R-:W-:Y:S01]  /*05f0*/  CS2R R18, SRZ ;  /* 0x0000000000127805 */ /* 0x000fe2000001ff00 */
[----:B------:R-:W-:-:S04]  /*0600*/  HFMA2.MMA R82, -RZ, RZ, 0, 0 ;  /* 0x00000000ff527435 */ /* 0x000fc800000001ff */
        /* <DEDUP_REMOVED lines=34> */
[----:B-1----:R-:W-:Y:S01]  /*0830*/  ISETP.EQ.OR.EX P2, PT, R10, RZ, !P5, P6 ;  /* 0x000000ff0a00720c */ /* 0x002fe20006f42760 */
[----:B------:R-:W-:Y:S01]  /*0840*/  @P1 IMAD.MOV.U32 R19, RZ, RZ, R8 ;  /* 0x000000ffff131224 */ /* 0x000fe200078e0008 */
[----:B------:R-:W-:-:S05]  /*0850*/  @P1 MOV R18, R10 ;  /* 0x0000000a00121202 */ /* 0x000fca0000000f00 */
[----:B------:R-:W1:Y:S08]  /*0860*/  LDC.64 R24, c[0x0][0x378] ;  /* 0x0000de00ff187b82 */ /* 0x000e700000000a00 */
        /* <DEDUP_REMOVED lines=23> */
[C---:B------:R-:W-:Y:S02]  /*09e0*/  @P3 LEA R14, P6, R96.reuse, R14, 0x2 ;  /* 0x0000000e600e3211 */ /* 0x040fe400078c10ff */
[C---:B------:R-:W-:Y:S02]  /*09f0*/  LOP3.LUT R4, R96.reuse, R19, RZ, 0x3c, !PT ;  /* 0x0000001360047212 */ /* 0x040fe400078e3cff */
[----:B------:R-:W-:Y:S02]  /*0a00*/  @P3 LEA.HI.X R15, R96, R15, R81, 0x2, P6 ;  /* 0x0000000f600f3211 */ /* 0x000fe400030f1451 */
[----:B------:R-:W-:-:S03]  /*0a10*/  SHF.R.S32.HI R67, RZ, 0x1f, R73 ;  /* 0x0000001fff437819 */ /* 0x000fc60000011449 */
[----:B------:R0:W5:Y:S02]  /*0a20*/  @P3 LDG.E R71, desc[UR8][R14.64] ;  /* 0x000000080e473981 */ /* 0x000164000c1e1900 */
[----:B------:R-:W-:-:S05]  /*0a30*/  @!P2 IMAD.IADD R5, R5, 0x1, -R10 ;  /* 0x000000010505a824 */ /* 0x000fca00078e0a0a */
[----:B------:R-:W-:Y:S02]  /*0a40*/  ISETP.GE.U32.AND P1, PT, R5, R10, PT ;  /* 0x0000000a0500720c */ /* 0x000fe40003f26070 */
[----:B------:R-:W-:Y:S02]  /*0a50*/  ISETP.GE.AND P3, PT, R4, RZ, PT ;  /* 0x000000ff0400720c */ /* 0x000fe40003f66270 */
[----:B------:R-:W-:Y:S02]  /*0a60*/  @!P2 IADD3 R6, R6, 0x1, RZ ;  /* 0x000000010606a810 */ /* 0x000fe40007ffe0ff */
[----:B------:R-:W-:Y:S01]  /*0a70*/  ISETP.NE.AND P2, PT, R19, RZ, PT ;  /* 0x000000ff1300720c */ /* 0x000fe20003f45270 */
[----:B------:R-:W-:Y:S02]  /*0a80*/  IMAD R8, R67, UR4, RZ ;  /* 0x0000000443087c24 */ /* 0x000fe4000f8e02ff */
[----:B------:R-:W-:-:S04]  /*0a90*/  IMAD.WIDE.U32 R4, R73, UR4, RZ ;  /* 0x0000000449047c25 */ /* 0x000fc8000f8e00ff */
[----:B------:R-:W-:Y:S02]  /*0aa0*/  @P1 VIADD R6, R6, 0x1 ;  /* 0x0000000106061836 */ /* 0x000fe40000000000 */
[----:B0-----:R-:W-:Y:S01]  /*0ab0*/  IMAD R15, R73, UR5, R8 ;  /* 0x00000005490f7c24 */ /* 0x001fe2000f8e0208 */
[----:B------:R-:W-:Y:S01]  /*0ac0*/  ULDC.64 UR4, c[0x0][0x290] ;  /* 0x0000a40000047ab9 */ /* 0x000fe20000000a00 */
[----:B------:R-:W-:Y:S01]  /*0ad0*/  IMAD.MOV.U32 R13, RZ, RZ, R6 ;  /* 0x000000ffff0d7224 */ /* 0x000fe200078e0006 */
[C---:B------:R-:W-:Y:S01]  /*0ae0*/  @P4 LEA R16, P6, R96.reuse, R20, 0x2 ;  /* 0x0000001460104211 */ /* 0x040fe200078c10ff */
[C---:B------:R-:W-:Y:S02]  /*0af0*/  IMAD R6, R67.reuse, UR4, RZ ;  /* 0x0000000443067c24 */ /* 0x040fe4000f8e02ff */
[----:B------:R-:W-:Y:S01]  /*0b00*/  IMAD R8, R67, UR6, RZ ;  /* 0x0000000643087c24 */ /* 0x000fe2000f8e02ff */
[----:B------:R-:W-:Y:S01]  /*0b10*/  @P4 LEA.HI.X R17, R96, R21, R81, 0x2, P6 ;  /* 0x0000001560114211 */ /* 0x000fe200030f1451 */
[----:B------:R-:W-:Y:S01]  /*0b20*/  @!P3 IMAD.MOV R13, RZ, RZ, -R13 ;  /* 0x000000ffff0db224 */ /* 0x000fe200078e0a0d */
[----:B------:R-:W-:Y:S01]  /*0b30*/  @!P2 LOP3.LUT R13, RZ, R19, RZ, 0x33, !PT ;  /* 0x00000013ff0da212 */ /* 0x000fe200078e33ff */
[----:B------:R-:W-:-:S02]  /*0b40*/  IMAD.MOV.U32 R14, RZ, RZ, R4 ;  /* 0x000000ffff0e7224 */ /* 0x000fc400078e0004 */
[----:B------:R-:W-:Y:S01]  /*0b50*/  IMAD R4, R67, R22, RZ ;  /* 0x0000001643047224 */ /* 0x000fe200078e02ff */
[----:B------:R-:W-:Y:S01]  /*0b60*/  IADD3 R15, R5, R15, RZ ;  /* 0x0000000f050f7210 */ /* 0x000fe20007ffe0ff */
[C---:B------:R-:W-:Y:S01]  /*0b70*/  IMAD R19, R73.reuse, UR5, R6 ;  /* 0x0000000549137c24 */ /* 0x040fe2000f8e0206 */
[----:B------:R-:W-:Y:S01]  /*0b80*/  ISETP.NE.U32.AND P1, PT, R26, RZ, PT ;  /* 0x000000ff1a00720c */ /* 0x000fe20003f25070 */
[C---:B------:R-:W-:Y:S01]  /*0b90*/  IMAD R21, R73.reuse, UR7, R8 ;  /* 0x0000000749157c24 */ /* 0x040fe2000f8e0208 */
[----:B------:R0:W5:Y:S01]  /*0ba0*/  @P4 LDG.E R69, desc[UR8][R16.64] ;  /* 0x0000000810454981 */ /* 0x000162000c1e1900 */
[----:B------:R-:W-:-:S04]  /*0bb0*/  IMAD.WIDE.U32 R6, R73, UR6, RZ ;  /* 0x0000000649067c25 */ /* 0x000fc8000f8e00ff */
[C---:B------:R-:W-:Y:S02]  /*0bc0*/  IMAD R23, R73.reuse, R23, R4 ;  /* 0x0000001749177224 */ /* 0x040fe400078e0204 */
[----:B------:R-:W-:Y:S01]  /*0bd0*/  IMAD.WIDE.U32 R4, R73, UR4, RZ ;  /* 0x0000000449047c25 */ /* 0x000fe2000f8e00ff */
[----:B------:R-:W-:-:S03]  /*0be0*/  ULDC.64 UR4, c[0x0][0x298] ;  /* 0x0000a60000047ab9 */ /* 0x000fc60000000a00 */
[----:B------:R-:W-:Y:S02]  /*0bf0*/  IMAD.IADD R7, R7, 0x1, R21 ;  /* 0x0000000107077824 */ /* 0x000fe400078e0215 */
[----:B------:R-:W3:Y:S01]  /*0c00*/  LDC.64 R20, c[0x0][0x320] ;  /* 0x0000c800ff147b82 */ /* 0x000ee20000000a00 */
[----:B------:R-:W-:Y:S02]  /*0c10*/  IADD3 R5, R5, R19, RZ ;  /* 0x0000001305057210 */ /* 0x000fe40007ffe0ff */
[----:B------:R-:W-:Y:S01]  /*0c20*/  SHF.R.S32.HI R19, RZ, 0x1f, R13 ;  /* 0x0000001fff137819 */ /* 0x000fe2000001140d */
[----:B0-----:R-:W-:-:S04]  /*0c30*/  IMAD.WIDE.U32 R16, R73, R22, RZ ;  /* 0x0000001649107225 */ /* 0x001fc800078e00ff */
[----:B------:R-:W-:Y:S01]  /*0c40*/  IMAD R8, R19, R64, RZ ;  /* 0x0000004013087224 */ /* 0x000fe200078e02ff */
[----:B------:R-:W-:-:S03]  /*0c50*/  ISETP.NE.AND.EX P1, PT, R27, RZ, PT, P1 ;  /* 0x000000ff1b00720c */ /* 0x000fc60003f25310 */
[----:B------:R-:W-:Y:S02]  /*0c60*/  IMAD R65, R13, R65, R8 ;  /* 0x000000410d417224 */ /* 0x000fe400078e0208 */
[----:B------:R-:W-:Y:S02]  /*0c70*/  IMAD R8, R19, R62, RZ ;  /* 0x0000003e13087224 */ /* 0x000fe400078e02ff */
[----:B------:R-:W-:Y:S02]  /*0c80*/  IMAD R19, R81, UR4, RZ ;  /* 0x0000000451137c24 */ /* 0x000fe4000f8e02ff */
[----:B------:R-:W-:Y:S02]  /*0c90*/  IMAD.IADD R17, R17, 0x1, R23 ;  /* 0x0000000111117824 */ /* 0x000fe400078e0217 */
[----:B------:R-:W0:Y:S01]  /*0ca0*/  LDC.64 R22, c[0x0][0x328] ;  /* 0x0000ca00ff167b82 */ /* 0x000e220000000a00 */
[C---:B------:R-:W-:Y:S02]  /*0cb0*/  IMAD R19, R96.reuse, UR5, R19 ;  /* 0x0000000560137c24 */ /* 0x040fe4000f8e0213 */
[----:B------:R-:W-:Y:S01]  /*0cc0*/  IMAD.WIDE.U32 R4, R96, UR4, R4 ;  /* 0x0000000460047c25 */ /* 0x000fe2000f8e0004 */
[----:B------:R-:W-:-:S03]  /*0cd0*/  ULDC.64 UR4, c[0x0][0x2a8] ;  /* 0x0000aa0000047ab9 */ /* 0x000fc60000000a00 */
[----:B------:R-:W-:Y:S01]  /*0ce0*/  IMAD.WIDE.U32 R14, R13, R64, R14 ;  /* 0x000000400d0e7225 */ /* 0x000fe200078e000e */
[----:B---3--:R-:W-:-:S03]  /*0cf0*/  LEA R88, P2, R4, R20, 0x1 ;  /* 0x0000001404587211 */ /* 0x008fc600078408ff */
[----:B------:R-:W-:Y:S01]  /*0d00*/  IMAD.IADD R89, R5, 0x1, R19 ;  /* 0x0000000105597824 */ /* 0x000fe200078e0213 */
[----:B------:R-:W-:Y:S01]  /*0d10*/  LEA R92, P3, R14, R92, 0x1 ;  /* 0x0000005c0e5c7211 */ /* 0x000fe200078608ff */
[----:B------:R-:W3:Y:S01]  /*0d20*/  @P1 LDC R113, c[0x0][0x388] ;  /* 0x0000e200ff711b82 */ /* 0x000ee20000000800 */
[----:B------:R-:W-:Y:S02]  /*0d30*/  IADD3 R65, R15, R65, RZ ;  /* 0x000000410f417210 */ /* 0x000fe40007ffe0ff */
[----:B------:R-:W-:Y:S02]  /*0d40*/  LEA.HI.X R89, R4, R21, R89, 0x1, P2 ;  /* 0x0000001504597211 */ /* 0x000fe400010f0c59 */
[----:B----4-:R-:W-:Y:S01]  /*0d50*/  ISETP.NE.U32.AND P2, PT, R28, RZ, PT ;  /* 0x000000ff1c00720c */ /* 0x010fe20003f45070 */
[C---:B------:R-:W-:Y:S01]  /*0d60*/  IMAD.WIDE.U32 R16, R13.reuse, R62, R16 ;  /* 0x0000003e0d107225 */ /* 0x040fe200078e0010 */
[----:B------:R-:W-:Y:S01]  /*0d70*/  LEA.HI.X R65, R14, R93, R65, 0x1, P3 ;  /* 0x0000005d0e417211 */ /* 0x000fe200018f0c41 */
[----:B------:R-:W4:Y:S01]  /*0d80*/  @P1 LDC R112, c[0x0][0x38c] ;  /* 0x0000e300ff701b82 */ /* 0x000f220000000800 */
[----:B-1----:R-:W-:Y:S01]  /*0d90*/  ISETP.NE.U32.AND P3, PT, R24, RZ, PT ;  /* 0x000000ff1800720c */ /* 0x002fe20003f65070 */
[----:B------:R-:W-:-:S02]  /*0da0*/  IMAD R63, R13, R63, R8 ;  /* 0x0000003f0d3f7224 */ /* 0x000fc400078e0208 */
[----:B------:R-:W-:Y:S01]  /*0db0*/  IMAD R5, R81, UR4, RZ ;  /* 0x0000000451057c24 */ /* 0x000fe2000f8e02ff */
[----:B------:R-:W-:Y:S01]  /*0dc0*/  ISETP.NE.AND.EX P2, PT, R29, RZ, PT, P2 ;  /* 0x000000ff1d00720c */ /* 0x000fe20003f45320 */
[----:B------:R-:W-:Y:S01]  /*0dd0*/  IMAD.IADD R63, R17, 0x1, R63 ;  /* 0x00000001113f7824 */ /* 0x000fe200078e023f */
[----:B------:R-:W-:Y:S01]  /*0de0*/  ISETP.NE.AND.EX P3, PT, R25, RZ, PT, P3 ;  /* 0x000000ff1900720c */ /* 0x000fe20003f65330 */
[----:B------:R-:W-:Y:S01]  /*0df0*/  IMAD R87, R96, UR5, R5 ;  /* 0x0000000560577c24 */ /* 0x000fe2000f8e0205 */
[----:B------:R-:W-:Y:S01]  /*0e00*/  LEA R90, P4, R16, R90, 0x1 ;  /* 0x0000005a105a7211 */ /* 0x000fe200078808ff */
[----:B------:R-:W-:Y:S01]  /*0e10*/  IMAD.WIDE.U32 R4, R96, UR4, R6 ;  /* 0x0000000460047c25 */ /* 0x000fe2000f8e0006 */
[----:B------:R-:W-:Y:S01]  /*0e20*/  CS2R R18, SRZ ;  /* 0x0000000000127805 */ /* 0x000fe2000001ff00 */
[----:B------:R-:W-:Y:S01]  /*0e30*/  ULDC.64 UR4, c[0x0][0x240] ;  /* 0x0000900000047ab9 */ /* 0x000fe20000000a00 */
[----:B------:R-:W-:Y:S02]  /*0e40*/  LEA.HI.X R63, R16, R91, R63, 0x1, P4 ;  /* 0x0000005b103f7211 */ /* 0x000fe400020f0c3f */
[----:B------:R-:W-:-:S02]  /*0e50*/  IADD3 R87, R5, R87, RZ ;  /* 0x0000005705577210 */ /* 0x000fc40007ffe0ff */
[C---:B0-----:R-:W-:Y:S01]  /*0e60*/  LEA R86, P4, R4.reuse, R22, 0x1 ;  /* 0x0000001604567211 */ /* 0x041fe200078808ff */
[----:B------:R-:W-:Y:S02]  /*0e70*/  IMAD.MOV.U32 R17, RZ, RZ, RZ ;  /* 0x000000ffff117224 */ /* 0x000fe400078e00ff */
[----:B------:R-:W-:Y:S01]  /*0e80*/  IMAD.MOV.U32 R8, RZ, RZ, RZ ;  /* 0x000000ffff087224 */ /* 0x000fe200078e00ff */
[----:B------:R-:W-:Y:S02]  /*0e90*/  LEA.HI.X R87, R4, R23, R87, 0x1, P4 ;  /* 0x0000001704577211 */ /* 0x000fe400020f0c57 */
[----:B------:R-:W-:Y:S01]  /*0ea0*/  @P2 ISETP.NE.U32.AND P4, PT, R28, RZ, PT ;  /* 0x000000ff1c00220c */ /* 0x000fe20003f85070 */
[----:B------:R-:W0:Y:S08]  /*0eb0*/  @P3 LDC R19, c[0x0][0x378] ;  /* 0x0000de00ff133b82 */ /* 0x000e300000000800 */
[----:B------:R-:W1:Y:S01]  /*0ec0*/  @P3 LDC R18, c[0x0][0x37c] ;  /* 0x0000df00ff123b82 */ /* 0x000e620000000800 */
[----:B------:R-:W-:-:S02]  /*0ed0*/  PLOP3.LUT P3, PT, PT, PT, PT, 0x8, 0x0 ;  /* 0x000000000000781c */ /* 0x000fc40003f6e170 */
[----:B------:R-:W-:-:S05]  /*0ee0*/  @P2 ISETP.NE.AND.EX P3, PT, R29, RZ, PT, P4 ;  /* 0x000000ff1d00220c */ /* 0x000fca0003f65340 */
[----:B------:R-:W0:Y:S08]  /*0ef0*/  @P2 LDC R17, c[0x0][0x390] ;  /* 0x0000e400ff112b82 */ /* 0x000e300000000800 */
[----:B------:R-:W0:Y:S01]  /*0f00*/  @P2 LDC R8, c[0x0][0x394] ;  /* 0x0000e500ff082b82 */ /* 0x000e220000000800 */
[----:B---3--:R-:W-:-:S04]  /*0f10*/  ISETP.NE.U32.AND P2, PT, R113, RZ, PT ;  /* 0x000000ff7100720c */ /* 0x008fc80003f45070 */
[----:B----4-:R-:W-:Y:S01]  /*0f20*/  ISETP.NE.AND.EX P2, PT, R112, RZ, PT, P2 ;  /* 0x000000ff7000720c */ /* 0x010fe20003f45320 */
[----:B------:R-:W-:Y:S02]  /*0f30*/  IMAD R7, R81, UR4, RZ ;  /* 0x0000000451077c24 */ /* 0x000fe4000f8e02ff */
[----:B------:R-:W-:-:S04]  /*0f40*/  IMAD.WIDE.U32 R4, R96, UR4, RZ ;  /* 0x0000000460047c25 */ /* 0x000fc8000f8e00ff */
[----:B------:R-:W-:Y:S01]  /*0f50*/  IMAD R59, R96, UR5, R7 ;  /* 0x00000005603b7c24 */ /* 0x000fe2000f8e0207 */
[----:B------:R-:W-:Y:S02]  /*0f60*/  CS2R R6, SRZ ;  /* 0x0000000000067805 */ /* 0x000fe4000001ff00 */
[----:B------:R-:W-:Y:S01]  /*0f70*/  IADD3 R84, -R73, R84, RZ ;  /* 0x0000005449547210 */ /* 0x000fe20007ffe1ff */
[----:B------:R-:W-:Y:S01]  /*0f80*/  @P1 IMAD.MOV.U32 R6, RZ, RZ, R113 ;  /* 0x000000ffff061224 */ /* 0x000fe200078e0071 */
[----:B------:R-:W-:Y:S01]  /*0f90*/  SEL R61, R61, 0x800, P5 ;  /* 0x000008003d3d7807 */ /* 0x000fe20002800000 */
[----:B------:R-:W-:Y:S01]  /*0fa0*/  @P1 IMAD.MOV.U32 R7, RZ, RZ, R112 ;  /* 0x000000ffff071224 */ /* 0x000fe200078e0070 */
[----:B------:R-:W-:Y:S02]  /*0fb0*/  IADD3 R59, R5, R59, RZ ;  /* 0x0000003b053b7210 */ /* 0x000fe40007ffe0ff */
[----:B--2---:R-:W-:Y:S01]  /*0fc0*/  @!P0 SHF.R.S32.HI R11, RZ, 0x1f, R12 ;  /* 0x0000001fff0b8819 */ /* 0x004fe2000001140c */
[----:B01----:R-:W-:Y:S06]  /*0fd0*/  @P3 BRA P2, `(.L_x_6093) ;  /* 0x0000000000783947 */ /* 0x003fec0001000000 */
        /* <DEDUP_REMOVED lines=30> */
.L_x_6093:
        /* <DEDUP_REMOVED lines=18> */
.L_x_6094:
        /* <DEDUP_REMOVED lines=13> */
[----:B------:R-:W-:Y:S01]  /*13b0*/  IADD3 R51, R11, R15, RZ ;  /* 0x0000000f0b337210 */ /* 0x000fe20007ffe0ff */
        /* <DEDUP_REMOVED lines=9> */
[----:B------:R-:W-:Y:S01]  /*1450*/  SHF.R.S32.HI R13, RZ, 0x1f, R12 ;  /* 0x0000001fff0d7819 */ /* 0x000fe2000001140c */
[----:B------:R-:W-:Y:S01]  /*1460*/  VIADD R64, R64, 0x7 ;  /* 0x0000000740407836 */ /* 0x000fe20000000000 */
[C---:B------:R-:W-:Y:S02]  /*1470*/  LOP3.LUT R62, R12.reuse, 0x20, RZ, 0xfc, !PT ;  /* 0x000000200c3e7812 */ /* 0x040fe400078efcff */
[----:B------:R-:W-:-:S02]  /*1480*/  LOP3.LUT R60, R12, 0x40, RZ, 0xfc, !PT ;  /* 0x000000400c3c7812 */ /* 0x000fc400078efcff */
[C---:B------:R-:W-:Y:S02]  /*1490*/  LOP3.LUT R58, R12.reuse, 0x60, RZ, 0xfc, !PT ;  /* 0x000000600c3a7812 */ /* 0x040fe400078efcff */
[C---:B------:R-:W-:Y:S02]  /*14a0*/  LOP3.LUT R56, R12.reuse, 0x80, RZ, 0xfc, !PT ;  /* 0x000000800c387812 */ /* 0x040fe400078efcff */
[C---:B------:R-:W-:Y:S02]  /*14b0*/  LOP3.LUT R54, R12.reuse, 0xa0, RZ, 0xfc, !PT ;  /* 0x000000a00c367812 */ /* 0x040fe400078efcff */
[C---:B------:R-:W-:Y:S02]  /*14c0*/  LOP3.LUT R52, R12.reuse, 0xc0, RZ, 0xfc, !PT ;  /* 0x000000c00c347812 */ /* 0x040fe400078efcff */
[----:B-1----:R-:W-:-:S07]  /*14d0*/  LOP3.LUT R50, R12, 0xe0, RZ, 0xfc, !PT ;  /* 0x000000e00c327812 */ /* 0x002fce00078efcff */
.L_x_6124:
        /* <DEDUP_REMOVED lines=11> */
[----:B------:R-:W-:Y:S02]  /*1590*/  ISETP.GE.AND P0, PT, R62, R49, PT ;  /* 0x000000313e00720c */ /* 0x000fe40003f06270 */
[C---:B------:R-:W-:Y:S02]  /*15a0*/  SHF.L.U32 R15, R12.reuse, 0x1, RZ ;  /* 0x000000010c0f7819 */ /* 0x040fe400000006ff */
[----:B------:R-:W-:Y:S02]  /*15b0*/  P2R R111, PR, RZ, 0x1 ;  /* 0x00000001ff6f7803 */ /* 0x000fe40000000000 */
[----:B------:R-:W-:Y:S02]  /*15c0*/  SHF.L.U64.HI R0, R12, 0x1, R13 ;  /* 0x000000010c007819 */ /* 0x000fe4000001020d */
[-C--:B------:R-:W-:Y:S02]  /*15d0*/  IADD3 R14, P0, R86, R15.reuse, RZ ;  /* 0x0000000f560e7210 */ /* 0x080fe40007f1e0ff */
[----:B------:R-:W-:-:S02]  /*15e0*/  IADD3 R16, P1, R88, R15, RZ ;  /* 0x0000000f58107210 */ /* 0x000fc40007f3e0ff */
[-C--:B------:R-:W-:Y:S01]  /*15f0*/  ISETP.GE.AND P4, PT, R12, R49.reuse, PT ;  /* 0x000000310c00720c */ /* 0x080fe20003f86270 */
[--C-:B------:R-:W-:Y:S01]  /*1600*/  IMAD.X R15, R87, 0x1, R0.reuse, P0 ;  /* 0x00000001570f7824 */ /* 0x100fe200000e0600 */
[----:B------:R-:W-:Y:S01]  /*1610*/  ISETP.NE.AND P0, PT, R111, RZ, PT ;  /* 0x000000ff6f00720c */ /* 0x000fe20003f05270 */
[--C-:B------:R-:W-:Y:S01]  /*1620*/  IMAD.X R17, R89, 0x1, R0.reuse, P1 ;  /* 0x0000000159117824 */ /* 0x100fe200008e0600 */
        /* <DEDUP_REMOVED lines=36> */
[----:B-1----:R-:W-:Y:S01]  /*1870*/  VIADD R16, R55, 0x60 ;  /* 0x0000006037107836 */ /* 0x002fe20000000000 */
[----:B------:R-:W-:Y:S01]  /*1880*/  LEA.HI.SX32 R28, R28, R55, 0x1b ;  /* 0x000000371c1c7211 */ /* 0x000fe200078fdaff */
[----:B------:R-:W-:Y:S01]  /*1890*/  ULDC.U8 UR4, c[0x0][0x238] ;  /* 0x00008e0000047ab9 */ /* 0x000fe20000000000 */
[----:B------:R-:W-:Y:S02]  /*18a0*/  PRMT R31, RZ, 0x7610, R31 ;  /* 0x00007610ff1f7816 */ /* 0x000fe4000000001f */
[----:B------:R-:W-:Y:S02]  /*18b0*/  LEA R48, R48, UR5, 0x1 ;  /* 0x0000000530307c11 */ /* 0x000fe4000f8e08ff */
[----:B------:R-:W-:-:S02]  /*18c0*/  LEA R47, R24, UR5, 0x1 ;  /* 0x00000005182f7c11 */ /* 0x000fc4000f8e08ff */
[----:B------:R-:W-:Y:S01]  /*18d0*/  LEA R46, R26, UR5, 0x1 ;  /* 0x000000051a2e7c11 */ /* 0x000fe2000f8e08ff */
[C---:B------:R-:W-:Y:S01]  /*18e0*/  VIADD R26, R55.reuse, 0xa0 ;  /* 0x000000a0371a7836 */ /* 0x040fe20000000000 */
        /* <DEDUP_REMOVED lines=69> */
[----:B------:R-:W-:Y:S02]  /*1d40*/  ISETP.EQ.OR P5, PT, RZ, UR4, P5 ;  /* 0x00000004ff007c0c */ /* 0x000fe4000afa2670 */
[----:B--2---:R-:W-:-:S05]  /*1d50*/  SHF.L.U32 R38, R35, 0x10, RZ ;  /* 0x0000001023267819 */ /* 0x004fca00000006ff */
[----:B------:R-:W-:-:S06]  /*1d60*/  FADD.FTZ R38, R38, R69 ;  /* 0x0000004526267221 */ /* 0x000fcc0000010000 */
        /* <DEDUP_REMOVED lines=32> */
.L_x_6096:
[----:B------:R-:W-:Y:S05]  /*1f70*/  BSYNC B0 ;  /* 0x0000000000007941 */ /* 0x000fea0003800000 */
.L_x_6095:
        /* <DEDUP_REMOVED lines=37> */
.L_x_6098:
[----:B------:R-:W-:Y:S05]  /*21d0*/  BSYNC B0 ;  /* 0x0000000000007941 */ /* 0x000fea0003800000 */
.L_x_6097:
[----:B------:R-:W-:Y:S01]  /*21e0*/  FSETP.GTU.FTZ.AND P5, PT, R37, 20, PT ;  /* 0x41a000002500780b */ /* 0x000fe20003fbc000 */
[----:B------:R-:W-:Y:S01]  /*21f0*/  BSSY B0, `(.L_x_6099) ;  /* 0x0000024000007945 */ /* 0x000fe20003800000 */
[----:B0-----:R-:W-:Y:S02]  /*2200*/  SHF.L.U32 R36, R36, 0x10, RZ ;  /* 0x0000001024247819 */ /* 0x001fe400000006ff */
[----:B------:R-:W-:-:S03]  /*2210*/  ISETP.EQ.OR P5, PT, RZ, UR4, P5 ;  /* 0x00000004ff007c0c */ /* 0x000fc6000afa2670 */
        /* <DEDUP_REMOVED lines=33> */
.L_x_6100:
[----:B------:R-:W-:Y:S05]  /*2430*/  BSYNC B0 ;  /* 0x0000000000007941 */ /* 0x000fea0003800000 */
.L_x_6099:
        /* <DEDUP_REMOVED lines=37> */
.L_x_6102:
[----:B------:R-:W-:Y:S05]  /*2690*/  BSYNC B0 ;  /* 0x0000000000007941 */ /* 0x000fea0003800000 */
.L_x_6101:
        /* <DEDUP_REMOVED lines=37> */
.L_x_6104:
[----:B------:R-:W-:Y:S05]  /*28f0*/  BSYNC B0 ;  /* 0x0000000000007941 */ /* 0x000fea0003800000 */
.L_x_6103:
[----:B------:R-:W-:Y:S01]  /*2900*/  FSETP.GTU.FTZ.AND P5, PT, R34, 20, PT ;  /* 0x41a000002200780b */ /* 0x000fe20003fbc000 */
[----:B------:R-:W-:Y:S01]  /*2910*/  BSSY B0, `(.L_x_6105) ;  /* 0x0000025000007945 */ /* 0x000fe20003800000 */
[----:B------:R-:W-:Y:S01]  /*2920*/  SHF.L.U32 R0, R0, 0x10, RZ ;  /* 0x0000001000007819 */ /* 0x000fe200000006ff */
[----:B------:R-:W-:Y:S01]  /*2930*/  IMAD.WIDE R88, R49, 0x2, R88 ;  /* 0x0000000231587825 */ /* 0x000fe200078e0258 */
        /* <DEDUP_REMOVED lines=34> */
.L_x_6106:
[----:B------:R-:W-:Y:S05]  /*2b60*/  BSYNC B0 ;  /* 0x0000000000007941 */ /* 0x000fea0003800000 */
.L_x_6105:
[----:B------:R-:W-:Y:S01]  /*2b70*/  FSETP.GTU.FTZ.AND P5, PT, R0, 20, PT ;  /* 0x41a000000000780b */ /* 0x000fe20003fbc000 */
[----:B------:R-:W-:Y:S01]  /*2b80*/  IMAD.WIDE R14, R49, 0x2, R86 ;  /* 0x00000002310e7825 */ /* 0x000fe200078e0256 */
[----:B------:R-:W-:Y:S01]  /*2b90*/  SHF.L.U32 R26, R25, 0x10, RZ ;  /* 0x00000010191a7819 */ /* 0x000fe200000006ff */
[----:B------:R-:W-:Y:S01]  /*2ba0*/  BSSY B0, `(.L_x_6107) ;  /* 0x0000024000007945 */ /* 0x000fe20003800000 */
[----:B------:R-:W-:Y:S01]  /*2bb0*/  ISETP.EQ.OR P5, PT, RZ, UR4, P5 ;  /* 0x00000004ff007c0c */ /* 0x000fe2000afa2670 */
[----:B------:R-:W-:Y:S02]  /*2bc0*/  IMAD.MOV.U32 R86, RZ, RZ, R14 ;  /* 0x000000ffff567224 */ /* 0x000fe400078e000e */
[----:B------:R-:W-:-:S10]  /*2bd0*/  FADD.FTZ R83, R26, R69 ;  /* 0x000000451a537221 */ /* 0x000fd40000010000 */
        /* <DEDUP_REMOVED lines=32> */
.L_x_6108:
[----:B------:R-:W-:Y:S05]  /*2de0*/  BSYNC B0 ;  /* 0x0000000000007941 */ /* 0x000fea0003800000 */
.L_x_6107:
        /* <DEDUP_REMOVED lines=42> */
.L_x_6110:
[----:B------:R-:W-:Y:S05]  /*3090*/  BSYNC B0 ;  /* 0x0000000000007941 */ /* 0x000fea0003800000 */
.L_x_6109:
        /* <DEDUP_REMOVED lines=30> */
.L_x_6119:
        /* <DEDUP_REMOVED lines=56> */
[----:B-----5:R-:W-:Y:S01]  /*3600*/  FMUL.FTZ R31, R33, R83 ;  /* 0x00000053211f7220 */ /* 0x020fe20000410000 */
        /* <DEDUP_REMOVED lines=60> */
[----:B0-----:R-:W-:Y:S01]  /*39d0*/  IMAD.U32 R27, R26, 0x10000, RZ ;  /* 0x000100001a1b7824 */ /* 0x001fe200078e00ff */
[----:B------:R-:W-:-:S03]  /*39e0*/  PRMT R26, RZ, 0x7610, R26 ;  /* 0x00007610ff1a7816 */ /* 0x000fc6000000001a */
[----:B------:R-:W-:Y:S01]  /*39f0*/  FMUL.FTZ R27, R100, R27 ;  /* 0x0000001b641b7220 */ /* 0x000fe20000410000 */
[----:B---3--:R-:W-:Y:S02]  /*3a00*/  FSEL R138, R33, 1, !P5 ;  /* 0x3f800000218a7808 */ /* 0x008fe40006800000 */
[----:B------:R-:W2:Y:S02]  /*3a10*/  @!P6 LDG.E.U16 R26, desc[UR8][R28.64+0x40] ;  /* 0x000040081c1ae981 */ /* 0x000ea4000c1e1500 */
[----:B------:R-:W-:Y:S02]  /*3a20*/  FSEL R137, R27, RZ, !P5 ;  /* 0x000000ff1b897208 */ /* 0x000fe40006800000 */
[----:B------:R-:W-:Y:S02]  /*3a30*/  PRMT R27, RZ, 0x7610, R27 ;  /* 0x00007610ff1b7816 */ /* 0x000fe4000000001b */
[----:B------:R-:W-:Y:S02]  /*3a40*/  ISETP.NE.AND P5, PT, R109, RZ, PT ;  /* 0x000000ff6d00720c */ /* 0x000fe40003fa5270 */
[----:B------:R-:W-:-:S02]  /*3a50*/  ISETP.NE.AND P6, PT, R122, RZ, PT ;  /* 0x000000ff7a00720c */ /* 0x000fc40003fc5270 */
[----:B------:R-:W3:Y:S01]  /*3a60*/  @!P4 LDG.E.U16 R27, desc[UR8][R28.64] ;  /* 0x000000081c1bc981 */ /* 0x000ee2000c1e1500 */
[----:B------:R-:W-:Y:S02]  /*3a70*/  PRMT R31, RZ, 0x7610, R31 ;  /* 0x00007610ff1f7816 */ /* 0x000fe4000000001f */
[----:B------:R-:W-:Y:S02]  /*3a80*/  PRMT R30, RZ, 0x7610, R30 ;  /* 0x00007610ff1e7816 */ /* 0x000fe4000000001e */
[----:B------:R-:W-:Y:S02]  /*3a90*/  PRMT R33, RZ, 0x7610, R33 ;  /* 0x00007610ff217816 */ /* 0x000fe40000000021 */
        /* <DEDUP_REMOVED lines=87> */
.L_x_6113:
        /* <DEDUP_REMOVED lines=9> */
.L_x_6112:
        /* <DEDUP_REMOVED lines=86> */
.L_x_6116:
        /* <DEDUP_REMOVED lines=31> */
.L_x_6117:
[----:B------:R0:W5:Y:S02]  /*47f0*/  LDG.E R31, desc[UR8][R8.64] ;  /* 0x00000008081f7981 */ /* 0x000164000c1e1900 */
.L_x_6118:
        /* <DEDUP_REMOVED lines=16> */
.L_x_6115:
[----:B------:R-:W-:Y:S05]  /*4900*/  BSYNC B0 ;  /* 0x0000000000007941 */ /* 0x000fea0003800000 */
.L_x_6114:
        /* <DEDUP_REMOVED lines=11> */
.L_x_6111:
[----:B------:R-:W-:Y:S01]  /*49c0*/  BAR.SYNC.DEFER_BLOCKING 0x0 ;  /* 0x0000000000007b1d */ /* 0x000fe20000010000 */
[----:B------:R-:W-:Y:S02]  /*49d0*/  F2FP.BF16.F32.PACK_AB R0, R107, R108 ;  /* 0x0000006c6b00723e */ /* 0x000fe400000010ff */
[----:B------:R-:W-:Y:S02]  /*49e0*/  ISETP.NE.AND P6, PT, R32, RZ, PT ;  /* 0x000000ff2000720c */ /* 0x000fe40003fc5270 */
[C---:B------:R-:W-:Y:S01]  /*49f0*/  PRMT R20, R0.reuse, 0x7610, R20 ;  /* 0x0000761000147816 */ /* 0x040fe20000000014 */
[----:B------:R-:W-:Y:S01]  /*4a00*/  ULDC.64 UR6, c[0x0][0x2c0] ;  /* 0x0000b00000067ab9 */ /* 0x000fe20000000a00 */
[----:B------:R-:W-:Y:S01]  /*4a10*/  PRMT R18, R0, 0x7632, R18 ;  /* 0x0000763200127816 */ /* 0x000fe20000000012 */
[----:B------:R-:W-:Y:S01]  /*4a20*/  BSSY B0, `(.L_x_6120) ;  /* 0x000002f000007945 */ /* 0x000fe20003800000 */
[----:B------:R-:W-:Y:S02]  /*4a30*/  F2FP.BF16.F32.PACK_AB R16, R105, R106 ;  /* 0x0000006a6910723e */ /* 0x000fe400000010ff */
[----:B------:R-:W-:-:S02]  /*4a40*/  F2FP.BF16.F32.PACK_AB R0, R103, R104 ;  /* 0x000000686700723e */ /* 0x000fc400000010ff */
[----:B------:R-:W-:Y:S02]  /*4a50*/  F2FP.BF16.F32.PACK_AB R17, R101, R102 ;  /* 0x000000666511723e */ /* 0x000fe400000010ff */
        /* <DEDUP_REMOVED lines=43> */
.L_x_6121:
[----:B------:R-:W-:Y:S05]  /*4d10*/  BSYNC B0 ;  /* 0x0000000000007941 */ /* 0x000fea0003800000 */
.L_x_6120:
        /* <DEDUP_REMOVED lines=90> */
[----:B-1----:R-:W-:-:S02]  /*52c0*/  SHF.L.U32 R19, R19, 0x10, RZ ;  /* 0x0000001013137819 */ /* 0x002fc400000006ff */
[----:B--2---:R-:W-:Y:S01]  /*52d0*/  SHF.L.U32 R20, R20, 0x10, RZ ;  /* 0x0000001014147819 */ /* 0x004fe200000006ff */
[----:B---3--:R-:W-:Y:S02]  /*52e0*/  IMAD.U32 R24, R18, 0x10000, RZ ;  /* 0x0001000012187824 */ /* 0x008fe400078e00ff */
[----:B----4-:R-:W-:Y:S02]  /*52f0*/  IMAD.U32 R26, R0, 0x10000, RZ ;  /* 0x00010000001a7824 */ /* 0x010fe400078e00ff */
[----:B------:R-:W-:Y:S01]  /*5300*/  FMUL.FTZ R25, R24, -1.4426950216293334961 ;  /* 0xbfb8aa3b18197820 */ /* 0x000fe20000410000 */
[----:B------:R-:W-:Y:S01]  /*5310*/  FMUL.FTZ R0, R19, -1.4426950216293334961 ;  /* 0xbfb8aa3b13007820 */ /* 0x000fe20000410000 */
[----:B-----5:R-:W-:Y:S01]  /*5320*/  SHF.L.U32 R28, R17, 0x10, RZ ;  /* 0x00000010111c7819 */ /* 0x020fe200000006ff */
[----:B------:R-:W-:Y:S01]  /*5330*/  FMUL.FTZ R18, R20, -1.4426950216293334961 ;  /* 0xbfb8aa3b14127820 */ /* 0x000fe20000410000 */
[----:B------:R-:W-:Y:S01]  /*5340*/  FMUL.FTZ R27, R26, -1.4426950216293334961 ;  /* 0xbfb8aa3b1a1b7820 */ /* 0x000fe20000410000 */
[----:B0-----:R-:W-:-:S02]  /*5350*/  IMAD.U32 R29, R16, 0x10000, RZ ;  /* 0x00010000101d7824 */ /* 0x001fc400078e00ff */
[----:B------:R-:W-:Y:S02]  /*5360*/  IMAD.U32 R31, R22, 0x10000, RZ ;  /* 0x00010000161f7824 */ /* 0x000fe400078e00ff */
[----:B------:R-:W-:Y:S01]  /*5370*/  FMUL.FTZ R16, R28, -1.4426950216293334961 ;  /* 0xbfb8aa3b1c107820 */ /* 0x000fe20000410000 */
[----:B------:R-:W-:Y:S01]  /*5380*/  SHF.L.U32 R30, R21, 0x10, RZ ;  /* 0x00000010151e7819 */ /* 0x000fe200000006ff */
[----:B------:R-:W-:Y:S01]  /*5390*/  FMUL.FTZ R17, R29, -1.4426950216293334961 ;  /* 0xbfb8aa3b1d117820 */ /* 0x000fe20000410000 */
[----:B------:R-:W-:Y:S01]  /*53a0*/  FMUL.FTZ R33, R31, -1.4426950216293334961 ;  /* 0xbfb8aa3b1f217820 */ /* 0x000fe20000410000 */
[----:B------:R-:W0:Y:S02]  /*53b0*/  MUFU.EX2 R25, R25 ;  /* 0x0000001900197308 */ /* 0x000e240000000800 */
[----:B------:R-:W-:-:S06]  /*53c0*/  FMUL.FTZ R21, R30, -1.4426950216293334961 ;  /* 0xbfb8aa3b1e157820 */ /* 0x000fcc0000410000 */
        /* <DEDUP_REMOVED lines=86> */
.L_x_6123:
[----:B------:R-:W-:Y:S05]  /*5930*/  BSYNC B0 ;  /* 0x0000000000007941 */ /* 0x000fea0003800000 */
.L_x_6122:
        /* <DEDUP_REMOVED lines=37> */
.L_x_6125:
        /* <DEDUP_REMOVED lines=15> */
.L_x_8749:


//--------------------- .text._Z25selective_scan_fwd_kernelI32Selective_Scan_fwd_kernel_traitsILi32ELi8ELi1ELb1ELb1ELb1ELb0ELb0EN3c108BFloat16EffEEv13SSMParamsBase --------------------------
	.section	.text._Z25selective_scan_fwd_kernelI32Selective_Scan_fwd_kernel_traitsILi32ELi8ELi1ELb1ELb1ELb1ELb0ELb0EN3c108BFloat16EffEEv13SSMParamsBase,"ax",@progbits
	.align	128
        .global         _Z25selective_scan_fwd_kernelI32Selective_Scan_fwd_kernel_traitsILi32ELi8ELi1ELb1ELb1ELb1ELb0ELb0EN3c108BFloat16EffEEv13SSMParamsBase
        .type           _Z25selective_scan_fwd_kernelI32Selective_Scan_fwd_kernel_traitsILi32ELi8ELi1ELb1ELb1ELb1ELb0ELb0EN3c108BFloat16EffEEv13SSMParamsBase,@function
        .size           _Z25selective_scan_fwd_kernelI32Selective_Scan_fwd_kernel_traitsILi32ELi8ELi1ELb1ELb1ELb1ELb0ELb0EN3c108BFloat16EffEEv13SSMParamsBase,(.L_x_8750 - _Z25selective_scan_fwd_kernelI32Selective_Scan_fwd_kernel_traitsILi32ELi8ELi1ELb1ELb1ELb1ELb0ELb0EN3c108BFloat16EffEEv13SSMParamsBase)
        .other          _Z25selective_scan_fwd_kernelI32Selective_Scan_fwd_kernel_traitsILi32ELi8ELi1ELb1ELb1ELb1ELb0ELb0EN3c108BFloat16EffEEv13SSMParamsBase,@"STO_CUDA_ENTRY STV_DEFAULT"
_Z25selective_scan_fwd_kernelI32Selective_Scan_fwd_kernel_traitsILi32ELi8ELi1ELb1ELb1ELb1ELb0ELb0EN3c108BFloat16EffEEv13SSMParamsBase:
.text._Z25selective_scan_fwd_kernelI32Selective_Scan_fwd_kernel_traitsILi32ELi8ELi1ELb1ELb1ELb1ELb0ELb0EN3c108BFloat16EffEEv13SSMParamsBase:
        /* <DEDUP_REMOVED lines=38> */
.L_x_6126:
        /* <DEDUP_REMOVED lines=37> */
.L_x_6127:
        /* <DEDUP_REMOVED lines=12> */
.L_x_6128:
        /* <DEDUP_REMOVED lines=33> */
[C---:B------:R-:W-:Y:S01]  /*0780*/  @P4 LEA R14, P2, R0.reuse, R20, 0x2 ;  /* 0x00000014000e4211 */ /* 0x040fe200078410ff */
[----:B------:R-:W0:Y:S01]  /*0790*/  LDC.64 R38, c[0x0][0x310] ;  /* 0x0000c400ff267b82 */ /* 0x000e220000000a00 */
[----:B---3--:R-:W-:Y:S01]  /*07a0*/  ISETP.EQ.U32.AND P6, PT, R15, RZ, PT ;  /* 0x000000ff0f00720c */ /* 0x008fe20003fc2070 */
[----:B------:R-:W-:Y:S01]  /*07b0*/  @P1 IMAD.MOV.U32 R17, RZ, RZ, R15 ;  /* 0x000000ffff111224 */ /* 0x000fe200078e000f */
[----:B------:R-:W-:-:S05]  /*07c0*/  @P4 LEA.HI.X R15, R0, R21, R3, 0x2, P2 ;  /* 0x00000015000f4211 */ /* 0x000fca00010f1403 */
[----:B------:R-:W3:Y:S01]  /*07d0*/  LDC.64 R34, c[0x0][0x308] ;  /* 0x0000c200ff227b82 */ /* 0x000ee20000000a00 */
[----:B----4-:R-:W-:-:S07]  /*07e0*/  ISETP.EQ.OR.EX P6, PT, R16, RZ, !P5, P6 ;  /* 0x000000ff1000720c */ /* 0x010fce0006fc2760 */
[----:B------:R-:W4:Y:S01]  /*07f0*/  LDC R21, c[0x0][0x224] ;  /* 0x00008900ff157b82 */ /* 0x000f220000000800 */
[----:B------:R-:W-:-:S06]  /*0800*/  HFMA2.MMA R18, -RZ, RZ, 0, 0 ;  /* 0x00000000ff127435 */ /* 0x000fcc00000001ff */
[----:B------:R-:W-:Y:S01]  /*0810*/  @P1 MOV R18, R16 ;  /* 0x0000001000121202 */ /* 0x000fe20000000f00 */
[----:B------:R-:W3:Y:S01]  /*0820*/  LDC.64 R42, c[0x0][0x378] ;  /* 0x0000de00ff2a7b82 */ /* 0x000ee20000000a00 */
[----:B------:R-:W-:-:S04]  /*0830*/  @!P6 LEA R16, P1, R26, R17, 0x2 ;  /* 0x000000111a10e211 */ /* 0x000fc800078210ff */
[----:B------:R-:W-:Y:S02]  /*0840*/  @!P6 LEA.HI.X R17, R26, R18, R31, 0x2, P1 ;  /* 0x000000121a11e211 */ /* 0x000fe400008f141f */
[----:B------:R-:W-:Y:S01]  /*0850*/  CS2R R8, SRZ ;  /* 0x0000000000087805 */ /* 0x000fe2000001ff00 */
[----:B------:R-:W3:Y:S02]  /*0860*/  LDC.64 R40, c[0x0][0x390] ;  /* 0x0000e400ff287b82 */ /* 0x000ee40000000a00 */
[----:B------:R1:W5:Y:S04]  /*0870*/  @!P6 LDG.E R25, desc[UR8][R16.64] ;  /* 0x000000081019e981 */ /* 0x000368000c1e1900 */
[----:B------:R0:W5:Y:S01]  /*0880*/  @P3 LDG.E R8, desc[UR8][R12.64] ;  /* 0x000000080c083981 */ /* 0x000162000c1e1900 */
[----:B----4-:R-:W-:-:S03]  /*0890*/  IABS R20, R21 ;  /* 0x0000001500147213 */ /* 0x010fc60000000000 */
[----:B------:R-:W5:Y:S01]  /*08a0*/  @P4 LDG.E R9, desc[UR8][R14.64] ;  /* 0x000000080e094981 */ /* 0x000f62000c1e1900 */
[----:B------:R-:W4:Y:S01]  /*08b0*/  I2F.RP R18, R20 ;  /* 0x0000001400127306 */ /* 0x000f220000209400 */
[----:B-1----:R-:W1:Y:S07]  /*08c0*/  LDC.64 R16, c[0x0][0x270] ;  /* 0x00009c00ff107b82 */ /* 0x002e6e0000000a00 */
[----:B----4-:R-:W4:Y:S01]  /*08d0*/  MUFU.RCP R18, R18 ;  /* 0x0000001200127308 */ /* 0x010f220000001000 */
[----:B0-----:R-:W-:Y:S01]  /*08e0*/  IABS R12, R0 ;  /* 0x00000000000c7213 */ /* 0x001fe20000000000 */
[----:B--2---:R-:W-:-:S05]  /*08f0*/  @!P0 IMAD.WIDE R10, R11, 0x4, R64 ;  /* 0x000000040b0a8825 */ /* 0x004fca00078e0240 */
[----:B------:R4:W2:Y:S02]  /*0900*/  @!P0 LDG.E R27, desc[UR8][R10.64] ;  /* 0x000000080a1b8981 */ /* 0x0008a4000c1e1900 */
[----:B----4-:R-:W-:-:S04]  /*0910*/  IADD3 R10, R18, 0xffffffe, RZ ;  /* 0x0ffffffe120a7810 */ /* 0x010fc80007ffe0ff */
[----:B------:R0:W4:Y:S02]  /*0920*/  F2I.FTZ.U32.TRUNC.NTZ R11, R10 ;  /* 0x0000000a000b7305 */ /* 0x000124000021f000 */
[----:B0-----:R-:W-:Y:S01]  /*0930*/  HFMA2.MMA R10, -RZ, RZ, 0, 0 ;  /* 0x00000000ff0a7435 */ /* 0x001fe200000001ff */
[----:B----4-:R-:W-:-:S04]  /*0940*/  IMAD.MOV R13, RZ, RZ, -R11 ;  /* 0x000000ffff0d7224 */ /* 0x010fc800078e0a0b */
[----:B------:R-:W-:-:S05]  /*0950*/  IMAD R13, R13, R20, RZ ;  /* 0x000000140d0d7224 */ /* 0x000fca00078e02ff */
        /* <DEDUP_REMOVED lines=10> */
[----:B------:R-:W-:Y:S01]  /*0a00*/  ISETP.GE.AND P3, PT, R11, RZ, PT ;  /* 0x000000ff0b00720c */ /* 0x000fe20003f66270 */
[C---:B-1----:R-:W-:Y:S02]  /*0a10*/  IMAD R10, R31.reuse, R16, RZ ;  /* 0x000000101f0a7224 */ /* 0x042fe400078e02ff */
[----:B------:R-:W-:-:S04]  /*0a20*/  IMAD R13, R31, UR4, RZ ;  /* 0x000000041f0d7c24 */ /* 0x000fc8000f8e02ff */
[----:B------:R-:W-:Y:S01]  /*0a30*/  @P1 IADD3 R14, R14, 0x1, RZ ;  /* 0x000000010e0e1810 */ /* 0x000fe20007ffe0ff */
[----:B------:R-:W-:-:S04]  /*0a40*/  IMAD R17, R26, R17, R10 ;  /* 0x000000111a117224 */ /* 0x000fc800078e020a */
[----:B------:R-:W-:Y:S02]  /*0a50*/  IMAD.MOV.U32 R19, RZ, RZ, R14 ;  /* 0x000000ffff137224 */ /* 0x000fe400078e000e */
[----:B------:R-:W-:-:S04]  /*0a60*/  IMAD.WIDE.U32 R10, R26, UR4, RZ ;  /* 0x000000041a0a7c25 */ /* 0x000fc8000f8e00ff */
[C---:B------:R-:W-:Y:S01]  /*0a70*/  IMAD R15, R26.reuse, UR5, R13 ;  /* 0x000000051a0f7c24 */ /* 0x040fe2000f8e020d */
[----:B------:R-:W-:Y:S01]  /*0a80*/  ULDC.64 UR4, c[0x0][0x290] ;  /* 0x0000a40000047ab9 */ /* 0x000fe20000000a00 */
[----:B------:R-:W-:Y:S01]  /*0a90*/  @!P3 IMAD.MOV R19, RZ, RZ, -R19 ;  /* 0x000000ffff13b224 */ /* 0x000fe200078e0a13 */
[----:B------:R-:W-:Y:S01]  /*0aa0*/  @!P2 LOP3.LUT R19, RZ, R21, RZ, 0x33, !PT ;  /* 0x00000015ff13a212 */ /* 0x000fe200078e33ff */
[----:B------:R-:W-:Y:S01]  /*0ab0*/  IMAD.WIDE.U32 R12, R26, R16, RZ ;  /* 0x000000101a0c7225 */ /* 0x000fe200078e00ff */
        /* <DEDUP_REMOVED lines=27> */
[----:B------:R-:W1:Y:S01]  /*0c70*/  LDC.64 R36, c[0x0][0x328] ;  /* 0x0000ca00ff247b82 */ /* 0x000e620000000a00 */
[----:B------:R-:W-:Y:S01]  /*0c80*/  IMAD.IADD R13, R21, 0x1, R13 ;  /* 0x00000001150d7824 */ /* 0x000fe200078e020d */
[----:B------:R-:W-:-:S06]  /*0c90*/  LEA.HI.X R11, R16, R35, R11, 0x1, P2 ;  /* 0x00000023100b7211 */ /* 0x000fcc00010f0c0b */
[----:B------:R-:W3:Y:S01]  /*0ca0*/  @P1 LDC R14, c[0x0][0x388] ;  /* 0x0000e200ff0e1b82 */ /* 0x000ee20000000800 */
[----:B------:R-:W-:Y:S02]  /*0cb0*/  LEA.HI.X R13, R20, R39, R13, 0x1, P3 ;  /* 0x00000027140d7211 */ /* 0x000fe400018f0c0d */
[----:B------:R-:W-:Y:S02]  /*0cc0*/  ISETP.NE.U32.AND P3, PT, R42, RZ, PT ;  /* 0x000000ff2a00720c */ /* 0x000fe40003f65070 */
[----:B------:R-:W-:-:S03]  /*0cd0*/  ISETP.NE.U32.AND P2, PT, R40, RZ, PT ;  /* 0x000000ff2800720c */ /* 0x000fc60003f45070 */
[----:B------:R-:W4:Y:S01]  /*0ce0*/  @P1 LDC R15, c[0x0][0x38c] ;  /* 0x0000e300ff0f1b82 */ /* 0x000f220000000800 */
[----:B------:R-:W-:Y:S02]  /*0cf0*/  ISETP.NE.AND.EX P3, PT, R43, RZ, PT, P3 ;  /* 0x000000ff2b00720c */ /* 0x000fe40003f65330 */
[----:B------:R-:W-:Y:S01]  /*0d00*/  ISETP.NE.AND.EX P2, PT, R41, RZ, PT, P2 ;  /* 0x000000ff2900720c */ /* 0x000fe20003f45320 */
[----:B------:R-:W-:Y:S01]  /*0d10*/  IMAD.WIDE.U32 R20, R26, UR6, RZ ;  /* 0x000000061a147c25 */ /* 0x000fe2000f8e00ff */
[----:B------:R-:W-:-:S03]  /*0d20*/  MOV R28, RZ ;  /* 0x000000ff001c7202 */ /* 0x000fc60000000f00 */
[----:B------:R-:W-:-:S04]  /*0d30*/  IMAD.WIDE.U32 R18, R0, UR4, R18 ;  /* 0x0000000400127c25 */ /* 0x000fc8000f8e0012 */
[----:B------:R-:W-:Y:S02]  /*0d40*/  IMAD.MOV.U32 R61, RZ, RZ, RZ ;  /* 0x000000ffff3d7224 */ /* 0x000fe400078e00ff */
[----:B------:R-:W-:Y:S01]  /*0d50*/  IMAD.IADD R21, R21, 0x1, R23 ;  /* 0x0000000115157824 */ /* 0x000fe200078e0217 */
[----:B------:R-:W1:Y:S01]  /*0d60*/  @P3 LDC R28, c[0x0][0x37c] ;  /* 0x0000df00ff1c3b82 */ /* 0x000e620000000800 */
[----:B------:R-:W-:Y:S01]  /*0d70*/  IADD3 R17, R19, R17, RZ ;  /* 0x0000001113117210 */ /* 0x000fe20007ffe0ff */
[----:B------:R-:W-:Y:S01]  /*0d80*/  HFMA2.MMA R35, -RZ, RZ, 0, 0 ;  /* 0x00000000ff237435 */ /* 0x000fe200000001ff */
[----:B0-----:R-:W-:Y:S01]  /*0d90*/  LEA R16, P4, R18, R32, 0x1 ;  /* 0x0000002012107211 */ /* 0x001fe200078808ff */
[----:B------:R-:W-:-:S04]  /*0da0*/  ULDC.64 UR4, c[0x0][0x2a8] ;  /* 0x0000aa0000047ab9 */ /* 0x000fc80000000a00 */
[----:B------:R-:W0:Y:S01]  /*0db0*/  LDC R23, c[0x0][0x23c] ;  /* 0x00008f00ff177b82 */ /* 0x000e220000000800 */
[----:B------:R-:W-:Y:S02]  /*0dc0*/  @P2 ISETP.NE.U32.AND P6, PT, R40, RZ, PT ;  /* 0x000000ff2800220c */ /* 0x000fe40003fc5070 */
[----:B------:R-:W-:-:S05]  /*0dd0*/  LEA.HI.X R17, R18, R33, R17, 0x1, P4 ;  /* 0x0000002112117211 */ /* 0x000fca00020f0c11 */
[----:B------:R-:W2:Y:S01]  /*0de0*/  @P3 LDC R61, c[0x0][0x378] ;  /* 0x0000de00ff3d3b82 */ /* 0x000ea20000000800 */
[----:B---3--:R-:W-:Y:S02]  /*0df0*/  ISETP.NE.U32.AND P3, PT, R14, RZ, PT ;  /* 0x000000ff0e00720c */ /* 0x008fe40003f65070 */
[----:B------:R-:W-:Y:S01]  /*0e00*/  PLOP3.LUT P4, PT, PT, PT, PT, 0x8, 0x0 ;  /* 0x000000000000781c */ /* 0x000fe20003f8e170 */
[----:B------:R-:W-:Y:S01]  /*0e10*/  IMAD R19, R3, UR4, RZ ;  /* 0x0000000403137c24 */ /* 0x000fe2000f8e02ff */
[----:B------:R-:W-:Y:S02]  /*0e20*/  @P2 ISETP.NE.AND.EX P4, PT, R41, RZ, PT, P6 ;  /* 0x000000ff2900220c */ /* 0x000fe40003f85360 */
[----:B----4-:R-:W-:Y:S01]  /*0e30*/  ISETP.NE.AND.EX P3, PT, R15, RZ, PT, P3 ;  /* 0x000000ff0f00720c */ /* 0x010fe20003f65330 */
[----:B------:R-:W-:Y:S02]  /*0e40*/  IMAD.MOV.U32 R22, RZ, RZ, RZ ;  /* 0x000000ffff167224 */ /* 0x000fe400078e00ff */
[----:B------:R-:W-:-:S02]  /*0e50*/  IMAD R19, R0, UR5, R19 ;  /* 0x0000000500137c24 */ /* 0x000fc4000f8e0213 */
[----:B------:R-:W-:Y:S01]  /*0e60*/  IMAD.WIDE.U32 R20, R0, UR4, R20 ;  /* 0x0000000400147c25 */ /* 0x000fe2000f8e0014 */
[----:B------:R-:W3:Y:S03]  /*0e70*/  @P2 LDC R35, c[0x0][0x390] ;  /* 0x0000e400ff232b82 */ /* 0x000ee60000000800 */
[----:B------:R-:W-:Y:S01]  /*0e80*/  IMAD.IADD R19, R21, 0x1, R19 ;  /* 0x0000000115137824 */ /* 0x000fe200078e0213 */
[----:B------:R-:W-:-:S04]  /*0e90*/  CS2R R62, SRZ ;  /* 0x00000000003e7805 */ /* 0x000fc8000001ff00 */
[----:B------:R-:W4:Y:S01]  /*0ea0*/  @P2 LDC R22, c[0x0][0x394] ;  /* 0x0000e500ff162b82 */ /* 0x000f220000000800 */
[C---:B-1----:R-:W-:Y:S01]  /*0eb0*/  LEA R18, P2, R20.reuse, R36, 0x1 ;  /* 0x0000002414127211 */ /* 0x042fe200078408ff */
[----:B------:R-:W-:Y:S01]  /*0ec0*/  @P1 IMAD.MOV.U32 R63, RZ, RZ, R15 ;  /* 0x000000ffff3f1224 */ /* 0x000fe200078e000f */
[----:B------:R-:W-:Y:S02]  /*0ed0*/  @P1 MOV R62, R14 ;  /* 0x0000000e003e1202 */ /* 0x000fe40000000f00 */
[----:B------:R-:W-:Y:S02]  /*0ee0*/  LEA.HI.X R19, R20, R37, R19, 0x1, P2 ;  /* 0x0000002514137211 */ /* 0x000fe400010f0c13 */
[----:B0-----:R-:W-:Y:S02]  /*0ef0*/  SEL R20, R23, 0x800, P5 ;  /* 0x0000080017147807 */ /* 0x001fe40002800000 */
[----:B--2---:R-:W-:Y:S01]  /*0f00*/  @!P0 SHF.R.S32.HI R29, RZ, 0x1f, R27 ;  /* 0x0000001fff1d8819 */ /* 0x004fe2000001141b */
[----:B---34-:R-:W-:Y:S06]  /*0f10*/  @P4 BRA P3, `(.L_x_6129) ;  /* 0x0000000000784947 */ /* 0x018fec0001800000 */
        /* <DEDUP_REMOVED lines=30> */
.L_x_6129:
        /* <DEDUP_REMOVED lines=18> */
.L_x_6130:
        /* <DEDUP_REMOVED lines=13> */
[----:B------:R-:W-:-:S03]  /*12f0*/  HFMA2.MMA R28, -RZ, RZ, 0, 0 ;  /* 0x00000000ff1c7435 */ /* 0x000fc600000001ff */
[----:B------:R-:W-:Y:S02]  /*1300*/  IMAD.IADD R43, R59, 0x1, R43 ;  /* 0x000000013b2b7824 */ /* 0x000fe400078e022b */
[----:B0-----:R-:W-:Y:S01]  /*1310*/  IMAD.SHL.U32 R26, R24, 0x8, RZ ;  /* 0x00000008181a7824 */ /* 0x001fe200078e00ff */
[----:B------:R-:W-:-:S03]  /*1320*/  SHF.R.S32.HI R27, RZ, 0x1f, R24 ;  /* 0x0000001fff1b7819 */ /* 0x000fc60000011418 */
[C---:B------:R-:W-:Y:S01]  /*1330*/  VIADD R31, R26.reuse, 0x2 ;  /* 0x000000021a1f7836 */ /* 0x040fe20000000000 */
[C---:B------:R-:W-:Y:S01]  /*1340*/  IADD3 R29, R26.reuse, 0x1, RZ ;  /* 0x000000011a1d7810 */ /* 0x040fe20007ffe0ff */
[C---:B------:R-:W-:Y:S01]  /*1350*/  VIADD R41, R26.reuse, 0x4 ;  /* 0x000000041a297836 */ /* 0x040fe20000000000 */
[C---:B------:R-:W-:Y:S02]  /*1360*/  IADD3 R40, R26.reuse, 0x3, RZ ;  /* 0x000000031a287810 */ /* 0x040fe40007ffe0ff */
[----:B-1----:R-:W-:-:S07]  /*1370*/  IADD3 R42, R26, 0x5, RZ ;  /* 0x000000051a2a7810 */ /* 0x002fce0007ffe0ff */
.L_x_6156:
        /* <DEDUP_REMOVED lines=17> */
[----:B------:R-:W-:-:S06]  /*1490*/  IADD3.X R37, R19, R34, RZ, P0, !PT ;  /* 0x0000002213257210 */ /* 0x000fcc00007fe4ff */
[----:B------:R-:W2:Y:S01]  /*14a0*/  LDG.E.128 R36, desc[UR8][R36.64] ;  /* 0x0000000824247981 */ /* 0x000ea2000c1e1d00 */
[----:B------:R-:W-:-:S05]  /*14b0*/  IADD3 R32, P0, R16, R33, RZ ;  /* 0x0000002110207210 */ /* 0x000fca0007f1e0ff */
[----:B------:R-:W-:-:S06]  /*14c0*/  IMAD.X R33, R17, 0x1, R34, P0 ;  /* 0x0000000111217824 */ /* 0x000fcc00000e0622 */
[----:B------:R-:W5:Y:S01]  /*14d0*/  LDG.E.128 R32, desc[UR8][R32.64] ;  /* 0x0000000820207981 */ /* 0x000f62000c1e1d00 */
[----:B------:R-:W-:Y:S01]  /*14e0*/  BSSY B0, `(.L_x_6131) ;  /* 0x0000043000007945 */ /* 0x000fe20003800000 */
[----:B------:R-:W-:-:S04]  /*14f0*/  IMAD.WIDE R16, R45, 0x2, R16 ;  /* 0x000000022d107825 */ /* 0x000fc800078e0210 */
[----:B------:R-:W-:Y:S01]  /*1500*/  IMAD.WIDE R18, R45, 0x2, R18 ;  /* 0x000000022d127825 */ /* 0x000fe200078e0212 */
[----:B--2---:R-:W-:-:S03]  /*1510*/  SHF.L.U32 R52, R36, 0x10, RZ ;  /* 0x0000001024347819 */ /* 0x004fc600000006ff */
[C---:B------:R-:W-:Y:S01]  /*1520*/  IMAD.U32 R46, R37.reuse, 0x10000, RZ ;  /* 0x00010000252e7824 */ /* 0x040fe200078e00ff */
[----:B------:R-:W-:Y:S01]  /*1530*/  PRMT R47, R37, 0x7632, R47 ;  /* 0x00007632252f7816 */ /* 0x000fe2000000002f */
[C---:B------:R-:W-:Y:S01]  /*1540*/  IMAD.U32 R48, R39.reuse, 0x10000, RZ ;  /* 0x0001000027307824 */ /* 0x040fe200078e00ff */
[----:B------:R-:W-:Y:S01]  /*1550*/  PRMT R37, R39, 0x7632, R37 ;  /* 0x0000763227257816 */ /* 0x000fe20000000025 */
[--C-:B------:R-:W-:Y:S01]  /*1560*/  FADD.FTZ R52, R52, R9.reuse ;  /* 0x0000000934347221 */ /* 0x100fe20000010000 */
[----:B------:R-:W0:Y:S01]  /*1570*/  LDC R39, c[0x0][0x21c] ;  /* 0x00008700ff277b82 */ /* 0x000e220000000800 */
[----:B------:R-:W-:Y:S01]  /*1580*/  PRMT R44, R36, 0x7632, R44 ;  /* 0x00007632242c7816 */ /* 0x000fe2000000002c */
[--C-:B------:R-:W-:Y:S01]  /*1590*/  FADD.FTZ R51, R46, R9.reuse ;  /* 0x000000092e337221 */ /* 0x100fe20000010000 */
[----:B------:R-:W-:Y:S01]  /*15a0*/  SHF.L.U32 R50, R38, 0x10, RZ ;  /* 0x0000001026327819 */ /* 0x000fe200000006ff */
[----:B------:R-:W-:Y:S01]  /*15b0*/  FADD.FTZ R49, R48, R9 ;  /* 0x0000000930317221 */ /* 0x000fe20000010000 */
[----:B------:R-:W-:-:S02]  /*15c0*/  FSETP.GTU.FTZ.AND P4, PT, R52, 20, PT ;  /* 0x41a000003400780b */ /* 0x000fc40003f9c000 */
[----:B------:R-:W-:Y:S01]  /*15d0*/  PRMT R38, R38, 0x7632, R38 ;  /* 0x0000763226267816 */ /* 0x000fe20000000026 */
[--C-:B------:R-:W-:Y:S01]  /*15e0*/  FADD.FTZ R50, R50, R9.reuse ;  /* 0x0000000932327221 */ /* 0x100fe20000010000 */
[----:B------:R-:W-:Y:S02]  /*15f0*/  ISETP.EQ.OR P4, PT, RZ, UR4, P4 ;  /* 0x00000004ff007c0c */ /* 0x000fe4000a782670 */
[----:B------:R-:W-:Y:S01]  /*1600*/  SHF.L.U32 R44, R44, 0x10, RZ ;  /* 0x000000102c2c7819 */ /* 0x000fe200000006ff */
[----:B------:R-:W-:Y:S01]  /*1610*/  IMAD.U32 R38, R38, 0x10000, RZ ;  /* 0x0001000026267824 */ /* 0x000fe200078e00ff */
[----:B------:R-:W-:Y:S02]  /*1620*/  SHF.L.U32 R36, R47, 0x10, RZ ;  /* 0x000000102f247819 */ /* 0x000fe400000006ff */
[----:B------:R-:W-:Y:S01]  /*1630*/  FSETP.GTU.FTZ.AND P0, PT, R51, 20, PT ;  /* 0x41a000003300780b */ /* 0x000fe20003f1c000 */
[--C-:B------:R-:W-:Y:S01]  /*1640*/  FADD.FTZ R48, R44, R9.reuse ;  /* 0x000000092c307221 */ /* 0x100fe20000010000 */
[--C-:B------:R-:W-:Y:S01]  /*1650*/  FADD.FTZ R46, R38, R9.reuse ;  /* 0x00000009262e7221 */ /* 0x100fe20000010000 */
[----:B------:R-:W-:Y:S01]  /*1660*/  FADD.FTZ R47, R36, R9 ;  /* 0x00000009242f7221 */ /* 0x000fe20000010000 */
[----:B------:R-:W-:-:S02]  /*1670*/  SHF.L.U32 R44, R37, 0x10, RZ ;  /* 0x00000010252c7819 */ /* 0x000fc400000006ff */
[----:B------:R-:W-:Y:S02]  /*1680*/  FSETP.GTU.FTZ.AND P1, PT, R50, 20, PT ;  /* 0x41a000003200780b */ /* 0x000fe40003f3c000 */
[----:B------:R-:W-:Y:S01]  /*1690*/  FSETP.GTU.FTZ.AND P2, PT, R49, 20, PT ;  /* 0x41a000003100780b */ /* 0x000fe20003f5c000 */
[----:B------:R-:W-:Y:S01]  /*16a0*/  FADD.FTZ R44, R44, R9 ;  /* 0x000000092c2c7221 */ /* 0x000fe20000010000 */
[----:B------:R-:W-:Y:S02]  /*16b0*/  FSETP.GTU.FTZ.AND P6, PT, R48, 20, PT ;  /* 0x41a000003000780b */ /* 0x000fe40003fdc000 */
[----:B------:R-:W-:Y:S02]  /*16c0*/  ISETP.EQ.OR P0, PT, RZ, UR4, P0 ;  /* 0x00000004ff007c0c */ /* 0x000fe40008702670 */
[----:B------:R-:W-:Y:S02]  /*16d0*/  FSETP.GTU.FTZ.AND P5, PT, R47, 20, PT ;  /* 0x41a000002f00780b */ /* 0x000fe40003fbc000 */
[----:B------:R-:W-:-:S02]  /*16e0*/  ISETP.EQ.OR P1, PT, RZ, UR4, P1 ;  /* 0x00000004ff007c0c */ /* 0x000fc40008f22670 */
[----:B------:R-:W-:Y:S02]  /*16f0*/  FSETP.GTU.FTZ.AND P3, PT, R46, 20, PT ;  /* 0x41a000002e00780b */ /* 0x000fe40003f7c000 */
[----:B------:R-:W-:Y:S01]  /*1700*/  ISETP.EQ.OR P2, PT, RZ, UR4, P2 ;  /* 0x00000004ff007c0c */ /* 0x000fe20009742670 */
        /* <DEDUP_REMOVED lines=32> */
.L_x_6132:
[----:B------:R-:W-:Y:S05]  /*1910*/  BSYNC B0 ;  /* 0x0000000000007941 */ /* 0x000fea0003800000 */
.L_x_6131:
[----:B------:R-:W-:Y:S01]  /*1920*/  ISETP.EQ.OR P6, PT, RZ, UR4, P6 ;  /* 0x00000004ff007c0c */ /* 0x000fe2000b7c2670 */
[----:B------:R-:W-:Y:S01]  /*1930*/  BSSY B0, `(.L_x_6133) ;  /* 0x0000029000007945 */ /* 0x000fe20003800000 */
[----:B------:R-:W-:Y:S02]  /*1940*/  FSETP.GTU.FTZ.AND P4, PT, R44, 20, PT ;  /* 0x41a000002c00780b */ /* 0x000fe40003f9c000 */
[----:B-----5:R-:W-:Y:S02]  /*1950*/  SHF.L.U32 R83, R32, 0x10, RZ ;  /* 0x0000001020537819 */ /* 0x020fe400000006ff */
[----:B------:R-:W-:Y:S02]  /*1960*/  SHF.L.U32 R84, R33, 0x10, RZ ;  /* 0x0000001021547819 */ /* 0x000fe400000006ff */
[----:B------:R-:W-:Y:S02]  /*1970*/  ISETP.EQ.OR P5, PT, RZ, UR4, P5 ;  /* 0x00000004ff007c0c */ /* 0x000fe4000afa2670 */
[----:B------:R-:W-:-:S02]  /*1980*/  ISETP.EQ.OR P3, PT, RZ, UR4, P3 ;  /* 0x00000004ff007c0c */ /* 0x000fc40009f62670 */
[----:B------:R-:W-:Y:S02]  /*1990*/  ISETP.EQ.OR P4, PT, RZ, UR4, P4 ;  /* 0x00000004ff007c0c */ /* 0x000fe4000a782670 */
[----:B------:R-:W-:Y:S02]  /*19a0*/  PRMT R32, R32, 0x7632, R32 ;  /* 0x0000763220207816 */ /* 0x000fe40000000020 */
[----:B------:R-:W-:Y:S01]  /*19b0*/  PRMT R33, R33, 0x7632, R33 ;  /* 0x0000763221217816 */ /* 0x000fe20000000021 */
[----:B------:R-:W-:Y:S08]  /*19c0*/  @P6 BRA `(.L_x_6134) ;  /* 0x00000000007c6947 */ /* 0x000ff00003800000 */
        /* <DEDUP_REMOVED lines=31> */
.L_x_6134:
[----:B------:R-:W-:Y:S05]  /*1bc0*/  BSYNC B0 ;  /* 0x0000000000007941 */ /* 0x000fea0003800000 */
.L_x_6133:
        /* <DEDUP_REMOVED lines=33> */
.L_x_6136:
[----:B------:R-:W-:Y:S05]  /*1de0*/  BSYNC B0 ;  /* 0x0000000000007941 */ /* 0x000fea0003800000 */
.L_x_6135:
        /* <DEDUP_REMOVED lines=33> */
.L_x_6138:
[----:B------:R-:W-:Y:S05]  /*2000*/  BSYNC B0 ;  /* 0x0000000000007941 */ /* 0x000fea0003800000 */
.L_x_6137:
        /* <DEDUP_REMOVED lines=33> */
.L_x_6140:
[----:B------:R-:W-:Y:S05]  /*2220*/  BSYNC B0 ;  /* 0x0000000000007941 */ /* 0x000fea0003800000 */
.L_x_6139:
        /* <DEDUP_REMOVED lines=33> */
.L_x_6142:
[----:B------:R-:W-:Y:S05]  /*2440*/  BSYNC B0 ;  /* 0x0000000000007941 */ /* 0x000fea0003800000 */
.L_x_6141:
        /* <DEDUP_REMOVED lines=33> */
.L_x_6144:
[----:B------:R-:W-:Y:S05]  /*2660*/  BSYNC B0 ;  /* 0x0000000000007941 */ /* 0x000fea0003800000 */
.L_x_6143:
        /* <DEDUP_REMOVED lines=33> */
.L_x_6146:
[----:B------:R-:W-:Y:S05]  /*2880*/  BSYNC B0 ;  /* 0x0000000000007941 */ /* 0x000fea0003800000 */
.L_x_6145:
[----:B------:R-:W-:Y:S01]  /*2890*/  BAR.SYNC.DEFER_BLOCKING 0x0 ;  /* 0x0000000000007b1d */ /* 0x000fe20000010000 */
[----:B0-----:R-:W-:Y:S01]  /*28a0*/  ISETP.GE.AND P0, PT, R39, 0x1, PT ;  /* 0x000000012700780c */ /* 0x001fe20003f06270 */
[----:B------:R-:W-:Y:S01]  /*28b0*/  IMAD.U32 R86, R35, 0x10000, RZ ;  /* 0x0001000023567824 */ /* 0x000fe200078e00ff */
[C---:B------:R-:W-:Y:S01]  /*28c0*/  SHF.L.U32 R85, R34.reuse, 0x10, RZ ;  /* 0x0000001022557819 */ /* 0x040fe200000006ff */
[-C--:B------:R-:W-:Y:S01]  /*28d0*/  FMUL.FTZ R54, R83, R8.reuse ;  /* 0x0000000853367220 */ /* 0x080fe20000410000 */
[----:B------:R-:W-:Y:S01]  /*28e0*/  PRMT R34, R34, 0x7632, R34 ;  /* 0x0000763222227816 */ /* 0x000fe20000000022 */
[-C--:B------:R-:W-:Y:S01]  /*28f0*/  FMUL.FTZ R56, R84, R8.reuse ;  /* 0x0000000854387220 */ /* 0x080fe20000410000 */
[----:B------:R-:W-:Y:S01]  /*2900*/  PRMT R35, R35, 0x7632, R35 ;  /* 0x0000763223237816 */ /* 0x000fe20000000023 */
[-C--:B------:R-:W-:Y:S01]  /*2910*/  FMUL.FTZ R57, R85, R8.reuse ;  /* 0x0000000855397220 */ /* 0x080fe20000410000 */
[----:B------:R-:W-:Y:S01]  /*2920*/  SHF.L.U32 R37, R32, 0x10, RZ ;  /* 0x0000001020257819 */ /* 0x000fe200000006ff */
[----:B------:R-:W-:Y:S01]  /*2930*/  IMAD.U32 R39, R34, 0x10000, RZ ;  /* 0x0001000022277824 */ /* 0x000fe200078e00ff */
[----:B------:R-:W-:Y:S01]  /*2940*/  SHF.L.U32 R33, R33, 0x10, RZ ;  /* 0x0000001021217819 */ /* 0x000fe200000006ff */
[-C--:B------:R-:W-:Y:S01]  /*2950*/  FMUL.FTZ R89, R86, R8.reuse ;  /* 0x0000000856597220 */ /* 0x080fe20000410000 */
[----:B------:R-:W-:Y:S01]  /*2960*/  SHF.L.U32 R35, R35, 0x10, RZ ;  /* 0x0000001023237819 */ /* 0x000fe200000006ff */
[-C--:B------:R-:W-:Y:S01]  /*2970*/  FMUL.FTZ R53, R37, R8.reuse ;  /* 0x0000000825357220 */ /* 0x080fe20000410000 */
        /* <DEDUP_REMOVED lines=22> */
.L_x_6155:
[----:B------:R-:W-:Y:S01]  /*2ae0*/  IMAD R33, R3, UR10, RZ ;  /* 0x0000000a03217c24 */ /* 0x000fe2000f8e02ff */
[----:B------:R-:W-:Y:S01]  /*2af0*/  USHF.R.S32.HI UR7, URZ, 0x1f, UR4 ;  /* 0x0000001f3f077899 */ /* 0x000fe20008011404 */
[----:B-12---:R-:W-:Y:S01]  /*2b00*/  IMAD.WIDE.U32 R34, R0, UR10, RZ ;  /* 0x0000000a00227c25 */ /* 0x006fe2000f8e00ff */
[----:B------:R-:W-:-:S03]  /*2b10*/  SHF.L.U32 R93, R24, 0x4, RZ ;  /* 0x00000004185d7819 */ /* 0x000fc600000006ff */
[----:B------:R-:W-:Y:S02]  /*2b20*/  IMAD R33, R0, UR11, R33 ;  /* 0x0000000b00217c24 */ /* 0x000fe4000f8e0221 */
[----:B---3--:R-:W-:Y:S02]  /*2b30*/  IMAD R32, R70, UR7, RZ ;  /* 0x0000000746207c24 */ /* 0x008fe4000f8e02ff */
[C---:B0-----:R-:W-:Y:S01]  /*2b40*/  IMAD R36, R74.reuse, UR7, RZ ;  /* 0x000000074a247c24 */ /* 0x041fe2000f8e02ff */
[----:B------:R-:W-:Y:S01]  /*2b50*/  IADD3 R35, R35, R33, RZ ;  /* 0x0000002123237210 */ /* 0x000fe20007ffe0ff */
[----:B------:R-:W-:Y:S02]  /*2b60*/  IMAD R37, R71, UR4, R32 ;  /* 0x0000000447257c24 */ /* 0x000fe4000f8e0220 */
[----:B------:R-:W-:-:S04]  /*2b70*/  IMAD.WIDE.U32 R32, R74, UR4, RZ ;  /* 0x000000044a207c25 */ /* 0x000fc8000f8e00ff */
[----:B------:R-:W-:-:S04]  /*2b80*/  IMAD.WIDE.U32 R34, R70, UR4, R34 ;  /* 0x0000000446227c25 */ /* 0x000fc8000f8e0022 */
[----:B------:R-:W-:Y:S01]  /*2b90*/  IMAD R39, R75, UR4, R36 ;  /* 0x000000044b277c24 */ /* 0x000fe2000f8e0224 */
[----:B----4-:R-:W-:Y:S01]  /*2ba0*/  LEA R90, P0, R34, R72, 0x2 ;  /* 0x00000048225a7211 */ /* 0x010fe200078010ff */
[----:B------:R-:W-:Y:S01]  /*2bb0*/  IMAD.IADD R36, R35, 0x1, R37 ;  /* 0x0000000123247824 */ /* 0x000fe200078e0225 */
[----:B------:R-:W-:Y:S02]  /*2bc0*/  LEA R35, P1, R32, R10, 0x1 ;  /* 0x0000000a20237211 */ /* 0x000fe400078208ff */
[----:B------:R-:W-:Y:S02]  /*2bd0*/  IADD3 R33, R33, R39, RZ ;  /* 0x0000002721217210 */ /* 0x000fe40007ffe0ff */
[----:B------:R-:W-:Y:S02]  /*2be0*/  LEA.HI.X R91, R34, R73, R36, 0x2, P0 ;  /* 0x00000049225b7211 */ /* 0x000fe400000f1424 */
[----:B------:R-:W-:Y:S02]  /*2bf0*/  LEA.HI.X R33, R32, R11, R33, 0x1, P1 ;  /* 0x0000000b20217211 */ /* 0x000fe400008f0c21 */
[----:B------:R-:W-:Y:S01]  /*2c00*/  SHF.L.U64.HI R92, R24, 0x4, R27 ;  /* 0x00000004185c7819 */ /* 0x000fe2000001021b */
[C---:B------:R-:W-:Y:S01]  /*2c10*/  IMAD R34, R76.reuse, UR7, RZ ;  /* 0x000000074c227c24 */ /* 0x040fe2000f8e02ff */
[----:B------:R-:W-:Y:S01]  /*2c20*/  IADD3 R32, P0, R35, R93, RZ ;  /* 0x0000005d23207210 */ /* 0x000fe20007f1e0ff */
[----:B------:R-:W3:Y:S01]  /*2c30*/  LDG.E R90, desc[UR8][R90.64] ;  /* 0x000000085a5a7981 */ /* 0x000ee2000c1e1900 */
[----:B------:R-:W-:-:S04]  /*2c40*/  IMAD.WIDE.U32 R38, R76, UR4, RZ ;  /* 0x000000044c267c25 */ /* 0x000fc8000f8e00ff */
[----:B------:R-:W-:Y:S01]  /*2c50*/  IMAD.X R33, R33, 0x1, R92, P0 ;  /* 0x0000000121217824 */ /* 0x000fe200000e065c */
[----:B------:R-:W-:Y:S01]  /*2c60*/  LEA R36, P0, R38, R12, 0x1 ;  /* 0x0000000c26247211 */ /* 0x000fe200078008ff */
[----:B------:R-:W-:-:S04]  /*2c70*/  IMAD R37, R77, UR4, R34 ;  /* 0x000000044d257c24 */ /* 0x000fc8000f8e0222 */
[----:B------:R-:W4:Y:S01]  /*2c80*/  LDG.E.128 R32, desc[UR8][R32.64] ;  /* 0x0000000820207981 */ /* 0x000f22000c1e1d00 */
[----:B------:R-:W-:Y:S02]  /*2c90*/  IADD3 R37, R39, R37, RZ ;  /* 0x0000002527257210 */ /* 0x000fe40007ffe0ff */
        /* <DEDUP_REMOVED lines=8> */
[-C--:B------:R-:W-:Y:S02]  /*2d20*/  ISETP.GE.U32.AND P6, PT, R26, R45.reuse, PT ;  /* 0x0000002d1a00720c */ /* 0x080fe40003fc6070 */
[-C--:B------:R-:W-:Y:S02]  /*2d30*/  ISETP.GE.U32.AND P3, PT, R29, R45.reuse, PT ;  /* 0x0000002d1d00720c */ /* 0x080fe40003f66070 */
[-C--:B------:R-:W-:Y:S02]  /*2d40*/  ISETP.GE.U32.AND P2, PT, R92, R45.reuse, PT ;  /* 0x0000002d5c00720c */ /* 0x080fe40003f46070 */
[----:B------:R-:W-:-:S02]  /*2d50*/  ISETP.GE.U32.AND P4, PT, R31, R45, PT ;  /* 0x0000002d1f00720c */ /* 0x000fc40003f86070 */
[----:B------:R-:W-:Y:S01]  /*2d60*/  ISETP.GE.U32.AND P5, PT, R40, R45, PT ;  /* 0x0000002d2800720c */ /* 0x000fe20003fa6070 */
[----:B0-----:R-:W-:-:S04]  /*2d70*/  ULEA UR5, UR6, UR5, 0x18 ;  /* 0x0000000506057291 */ /* 0x001fc8000f8ec03f */
[----:B------:R-:W-:Y:S01]  /*2d80*/  ULEA UR6, UR4, UR5, 0x3 ;  /* 0x0000000504067291 */ /* 0x000fe2000f8e183f */
[----:B---3--:R-:W-:Y:S01]  /*2d90*/  FMUL.FTZ R95, R90, 1.4426950216293334961 ;  /* 0x3fb8aa3b5a5f7820 */ /* 0x008fe20000410000 */
[----:B------:R-:W-:-:S03]  /*2da0*/  IADD3 R90, R26, 0x7, RZ ;  /* 0x000000071a5a7810 */ /* 0x000fc60007ffe0ff */
[C---:B------:R-:W-:Y:S01]  /*2db0*/  FMUL.FTZ R91, R95.reuse, R52 ;  /* 0x000000345f5b7220 */ /* 0x040fe20000410000 */
[----:B------:R-:W-:Y:S01]  /*2dc0*/  ISETP.GE.U32.AND P1, PT, R90, R45, PT ;  /* 0x0000002d5a00720c */ /* 0x000fe20003f26070 */
[C---:B------:R-:W-:Y:S01]  /*2dd0*/  FMUL.FTZ R90, R95.reuse, R48 ;  /* 0x000000305f5a7220 */ /* 0x040fe20000410000 */
[C---:B------:R-:W-:Y:S01]  /*2de0*/  FMUL.FTZ R109, R95.reuse, R51 ;  /* 0x000000335f6d7220 */ /* 0x040fe20000410000 */
[----:B------:R-:W0:Y:S01]  /*2df0*/  MUFU.EX2 R97, R91 ;  /* 0x0000005b00617308 */ /* 0x000e220000000800 */
[C---:B------:R-:W-:Y:S01]  /*2e00*/  FMUL.FTZ R108, R95.reuse, R47 ;  /* 0x0000002f5f6c7220 */ /* 0x040fe20000410000 */
[----:B------:R-:W-:Y:S01]  /*2e10*/  FMUL.FTZ R107, R95, R50 ;  /* 0x000000325f6b7220 */ /* 0x000fe20000410000 */
[C---:B----4-:R-:W-:Y:S01]  /*2e20*/  PRMT R96, R32.reuse, 0x7632, R96 ;  /* 0x0000763220607816 */ /* 0x050fe20000000060 */
[----:B------:R-:W-:Y:S01]  /*2e30*/  IMAD.U32 R101, R33, 0x10000, RZ ;  /* 0x0001000021657824 */ /* 0x000fe200078e00ff */
[----:B------:R-:W-:Y:S01]  /*2e40*/  SHF.L.U32 R32, R32, 0x10, RZ ;  /* 0x0000001020207819 */ /* 0x000fe200000006ff */
[----:B------:R-:W-:Y:S01]  /*2e50*/  FMUL.FTZ R104, R95, R49 ;  /* 0x000000315f687220 */ /* 0x000fe20000410000 */
[----:B------:R-:W-:Y:S01]  /*2e60*/  PRMT R99, R33, 0x7632, R99 ;  /* 0x0000763221637816 */ /* 0x000fe20000000063 */
[----:B------:R3:W4:Y:S01]  /*2e70*/  MUFU.EX2 R102, R90 ;  /* 0x0000005a00667308 */ /* 0x0007220000000800 */
[C---:B------:R-:W-:Y:S01]  /*2e80*/  PRMT R92, R34.reuse, 0x7632, R92 ;  /* 0x00007632225c7816 */ /* 0x040fe2000000005c */
[----:B------:R-:W-:Y:S01]  /*2e90*/  FMUL.FTZ R111, R83, R32 ;  /* 0x00000020536f7220 */ /* 0x000fe20000410000 */
[----:B------:R-:W-:Y:S01]  /*2ea0*/  SHF.L.U32 R100, R34, 0x10, RZ ;  /* 0x0000001022647819 */ /* 0x000fe200000006ff */
[----:B------:R-:W1:Y:S01]  /*2eb0*/  @P0 LDS.64 R32, [UR6+0x440] ;  /* 0x00044006ff200984 */ /* 0x000e620008000a00 */
[----:B------:R-:W-:Y:S01]  /*2ec0*/  PRMT R34, R35, 0x7632, R34 ;  /* 0x0000763223227816 */ /* 0x000fe20000000022 */
[----:B------:R-:W-:Y:S01]  /*2ed0*/  FMUL.FTZ R112, R95, R44 ;  /* 0x0000002c5f707220 */ /* 0x000fe20000410000 */
[----:B------:R-:W-:Y:S01]  /*2ee0*/  SHF.L.U32 R35, R35, 0x10, RZ ;  /* 0x0000001023237819 */ /* 0x000fe200000006ff */
[----:B------:R-:W-:Y:S01]  /*2ef0*/  FMUL.FTZ R105, R95, R46 ;  /* 0x0000002e5f697220 */ /* 0x000fe20000410000 */
[----:B------:R-:W2:Y:S01]  /*2f00*/  MUFU.EX2 R109, R109 ;  /* 0x0000006d006d7308 */ /* 0x000ea20000000800 */
[----:B-----5:R-:W-:Y:S01]  /*2f10*/  PRMT R94, R37, 0x7632, R94 ;  /* 0x00007632255e7816 */ /* 0x020fe2000000005e */
[----:B---3--:R-:W-:Y:S01]  /*2f20*/  IMAD.U32 R90, R39, 0x10000, RZ ;  /* 0x00010000275a7824 */ /* 0x008fe200078e00ff */
[----:B------:R-:W-:Y:S01]  /*2f30*/  SHF.L.U32 R93, R37, 0x10, RZ ;  /* 0x00000010255d7819 */ /* 0x000fe200000006ff */
[----:B------:R-:W-:Y:S01]  /*2f40*/  FMUL.FTZ R103, R86, R35 ;  /* 0x0000002356677220 */ /* 0x000fe20000410000 */
[----:B------:R-:W-:Y:S01]  /*2f50*/  PRMT R37, R39, 0x7632, R37 ;  /* 0x0000763227257816 */ /* 0x000fe20000000025 */
[----:B------:R-:W-:Y:S01]  /*2f60*/  FMUL.FTZ R101, R84, R101 ;  /* 0x0000006554657220 */ /* 0x000fe20000410000 */
[----:B------:R-:W-:Y:S01]  /*2f70*/  SHF.L.U32 R39, R96, 0x10, RZ ;  /* 0x0000001060277819 */ /* 0x000fe200000006ff */
[----:B------:R-:W3:Y:S01]  /*2f80*/  MUFU.EX2 R108, R108 ;  /* 0x0000006c006c7308 */ /* 0x000ee20000000800 */
[----:B0-----:R-:W-:Y:S01]  /*2f90*/  FSEL R96, R97, 1, !P6 ;  /* 0x3f80000061607808 */ /* 0x001fe20007000000 */
[----:B------:R-:W-:Y:S01]  /*2fa0*/  IMAD.U32 R91, R36, 0x10000, RZ ;  /* 0x00010000245b7824 */ /* 0x000fe200078e00ff */
[----:B----4-:R-:W-:Y:S01]  /*2fb0*/  FSEL R97, R102, 1, !P3 ;  /* 0x3f80000066617808 */ /* 0x010fe20005800000 */
[----:B------:R-:W-:Y:S01]  /*2fc0*/  FMUL.FTZ R39, R82, R39 ;  /* 0x0000002752277220 */ /* 0x000fe20000410000 */
[----:B------:R-:W-:Y:S01]  /*2fd0*/  PRMT R98, R36, 0x7632, R98 ;  /* 0x0000763224627816 */ /* 0x000fe20000000062 */
[----:B------:R-:W-:Y:S01]  /*2fe0*/  FMUL.FTZ R100, R85, R100 ;  /* 0x0000006455647220 */ /* 0x000fe20000410000 */
[----:B------:R-:W-:Y:S01]  /*2ff0*/  SHF.L.U32 R106, R99, 0x10, RZ ;  /* 0x00000010636a7819 */ /* 0x000fe200000006ff */
[----:B------:R-:W0:Y:S01]  /*3000*/  MUFU.EX2 R107, R107 ;  /* 0x0000006b006b7308 */ /* 0x000e220000000800 */
[----:B------:R-:W-:Y:S01]  /*3010*/  SHF.L.U32 R34, R34, 0x10, RZ ;  /* 0x0000001022227819 */ /* 0x000fe200000006ff */
[----:B------:R-:W-:Y:S01]  /*3020*/  IMAD.U32 R99, R92, 0x10000, RZ ;  /* 0x000100005c637824 */ /* 0x000fe200078e00ff */
[----:B------:R-:W-:Y:S01]  /*3030*/  SHF.L.U32 R92, R98, 0x10, RZ ;  /* 0x00000010625c7819 */ /* 0x000fe200000006ff */
[----:B------:R-:W-:Y:S01]  /*3040*/  FMUL.FTZ R106, R81, R106 ;  /* 0x0000006a516a7220 */ /* 0x000fe20000410000 */
[----:B------:R-:W-:Y:S01]  /*3050*/  FSEL R98, R101, RZ, !P4 ;  /* 0x000000ff65627208 */ /* 0x000fe20006000000 */
[----:B------:R-:W-:Y:S01]  /*3060*/  FMUL.FTZ R101, R79, R34 ;  /* 0x000000224f657220 */ /* 0x000fe20000410000 */
[----:B------:R-:W-:Y:S01]  /*3070*/  FSEL R111, R111, RZ, !P6 ;  /* 0x000000ff6f6f7208 */ /* 0x000fe20007000000 */
[----:B------:R-:W4:Y:S01]  /*3080*/  MUFU.EX2 R104, R104 ;  /* 0x0000006800687308 */ /* 0x000f220000000800 */
[----:B------:R-:W-:Y:S01]  /*3090*/  FSEL R110, R39, RZ, !P3 ;  /* 0x000000ff276e7208 */ /* 0x000fe20005800000 */
[----:B------:R-:W-:Y:S01]  /*30a0*/  FMUL.FTZ R34, R80, R99 ;  /* 0x0000006350227220 */ /* 0x000fe20000410000 */
[----:B------:R-:W-:Y:S01]  /*30b0*/  PRMT R36, R38, 0x7632, R36 ;  /* 0x0000763226247816 */ /* 0x000fe20000000024 */
[----:B------:R-:W-:Y:S01]  /*30c0*/  IMAD.U32 R94, R94, 0x10000, RZ ;  /* 0x000100005e5e7824 */ /* 0x000fe200078e00ff */
[----:B------:R-:W-:-:S02]  /*30d0*/  ISETP.GE.U32.AND P6, PT, R41, R45, PT ;  /* 0x0000002d2900720c */ /* 0x000fc40003fc6070 */
[----:B------:R-:W-:Y:S01]  /*30e0*/  ISETP.GE.U32.AND P3, PT, R42, R45, PT ;  /* 0x0000002d2a00720c */ /* 0x000fe20003f66070 */
[----:B------:R-:W5:Y:S01]  /*30f0*/  MUFU.EX2 R102, R112 ;  /* 0x0000007000667308 */ /* 0x000f620000000800 */
[----:B------:R-:W-:Y:S02]  /*3100*/  FSEL R99, R106, RZ, !P5 ;  /* 0x000000ff6a637208 */ /* 0x000fe40006800000 */
[----:B------:R-:W-:Y:S02]  /*3110*/  SHF.L.U32 R38, R38, 0x10, RZ ;  /* 0x0000001026267819 */ /* 0x000fe400000006ff */
[----:B------:R-:W-:Y:S02]  /*3120*/  SHF.L.U32 R39, R36, 0x10, RZ ;  /* 0x0000001024277819 */ /* 0x000fe400000006ff */
[----:B------:R-:W-:Y:S01]  /*3130*/  SHF.L.U32 R95, R37, 0x10, RZ ;  /* 0x00000010255f7819 */ /* 0x000fe200000006ff */
[----:B------:R3:W1:Y:S01]  /*3140*/  MUFU.EX2 R35, R105 ;  /* 0x0000006900237308 */ /* 0x0006620000000800 */
[----:B------:R-:W-:-:S02]  /*3150*/  FSEL R100, R100, RZ, !P6 ;  /* 0x000000ff64647208 */ /* 0x000fc40007000000 */
[----:B------:R-:W-:Y:S02]  /*3160*/  FSEL R103, R103, RZ, !P2 ;  /* 0x000000ff67677208 */ /* 0x000fe40005000000 */
[----:B------:R-:W-:Y:S02]  /*3170*/  FSEL R101, R101, RZ, !P1 ;  /* 0x000000ff65657208 */ /* 0x000fe40004800000 */
[----:B--2---:R-:W-:Y:S02]  /*3180*/  FSEL R109, R109, 1, !P4 ;  /* 0x3f8000006d6d7808 */ /* 0x004fe40006000000 */
[----:B---3--:R-:W-:Y:S02]  /*3190*/  FSEL R105, R34, RZ, !P3 ;  /* 0x000000ff22697208 */ /* 0x008fe40005800000 */
[----:B------:R-:W-:Y:S02]  /*31a0*/  FSEL R108, R108, 1, !P5 ;  /* 0x3f8000006c6c7808 */ /* 0x000fe40006800000 */
[----:B0-----:R-:W-:-:S02]  /*31b0*/  FSEL R107, R107, 1, !P6 ;  /* 0x3f8000006b6b7808 */ /* 0x001fc40007000000 */
[----:B----4-:R-:W-:Y:S02]  /*31c0*/  FSEL R104, R104, 1, !P2 ;  /* 0x3f80000068687808 */ /* 0x010fe40005000000 */
[----:B-----5:R-:W-:Y:S02]  /*31d0*/  FSEL R102, R102, 1, !P1 ;  /* 0x3f80000066667808 */ /* 0x020fe40004800000 */
[----:B-1----:R-:W-:Y:S01]  /*31e0*/  FSEL R106, R35, 1, !P3 ;  /* 0x3f800000236a7808 */ /* 0x002fe20005800000 */
        /* <DEDUP_REMOVED lines=21> */
.L_x_6149:
        /* <DEDUP_REMOVED lines=9> */
.L_x_6148:
        /* <DEDUP_REMOVED lines=51> */
[----:B-1----:R-:W-:-:S05]  /*3700*/  @!P2 IMAD.MOV.U32 R112, RZ, RZ, R32 ;  /* 0x000000ffff70a224 */ /* 0x002fca00078e0020 */
        /* <DEDUP_REMOVED lines=33> */
.L_x_6152:
        /* <DEDUP_REMOVED lines=32> */
.L_x_6153:
[----:B------:R0:W5:Y:S02]  /*3b20*/  LDG.E R35, desc[UR8][R60.64] ;  /* 0x000000083c237981 */ /* 0x000164000c1e1900 */
.L_x_6154:
        /* <DEDUP_REMOVED lines=16> */
.L_x_6151:
[----:B------:R-:W-:Y:S05]  /*3c30*/  BSYNC B0 ;  /* 0x0000000000007941 */ /* 0x000fea0003800000 */
.L_x_6150:
        /* <DEDUP_REMOVED lines=11> */
.L_x_6147:
[----:B------:R-:W3:Y:S01]  /*3cf0*/  S2UR UR4, SR_CTAID.X ;  /* 0x00000000000479c3 */ /* 0x000ee20000002500 */
[--C-:B------:R-:W-:Y:S01]  /*3d00*/  SHF.R.S32.HI R33, RZ, 0x1f, R30.reuse ;  /* 0x0000001fff217819 */ /* 0x100fe2000001141e */
[----:B------:R-:W-:-:S06]  /*3d10*/  IMAD.MOV.U32 R32, RZ, RZ, R30 ;  /* 0x000000ffff207224 */ /* 0x000fcc00078e001e */
[----:B------:R-:W-:Y:S01]  /*3d20*/  BAR.SYNC.DEFER_BLOCKING 0x0 ;  /* 0x0000000000007b1d */ /* 0x000fe20000010000 */
[----:B------:R-:W-:Y:S01]  /*3d30*/  VIADD R28, R28, 0x1 ;  /* 0x000000011c1c7836 */ /* 0x000fe20000000000 */
[C---:B------:R-:W-:Y:S01]  /*3d40*/  IADD3 R22, R45.reuse, R22, RZ ;  /* 0x000000162d167210 */ /* 0x040fe20007ffe0ff */
[C---:B------:R-:W-:Y:S01]  /*3d50*/  IMAD.WIDE R10, R45.reuse, 0x2, R10 ;  /* 0x000000022d0a7825 */ /* 0x040fe200078e020a */
[----:B------:R-:W-:-:S04]  /*3d60*/  IADD3 R30, R45, R30, RZ ;  /* 0x0000001e2d1e7210 */ /* 0x000fc80007ffe0ff */
[----:B-12---:R-:W1:Y:S01]  /*3d70*/  LDC.64 R36, c[0x0][0x2c0] ;  /* 0x0000b000ff247b82 */ /* 0x006e620000000a00 */
[----:B------:R-:W-:-:S07]  /*3d80*/  IMAD.WIDE R12, R45, 0x2, R12 ;  /* 0x000000022d0c7825 */ /* 0x000fce00078e020c */
[----:B------:R-:W2:Y:S01]  /*3d90*/  LDC.64 R38, c[0x0][0x338] ;  /* 0x0000ce00ff267b82 */ /* 0x000ea20000000a00 */
[----:B---3--:R-:W-:-:S06]  /*3da0*/  USHF.R.S32.HI UR5, URZ, 0x1f, UR4 ;  /* 0x0000001f3f057899 */ /* 0x008fcc0008011404 */
[C---:B-1----:R-:W-:Y:S02]  /*3db0*/  IMAD R34, R36.reuse, UR5, RZ ;  /* 0x0000000524227c24 */ /* 0x042fe4000f8e02ff */
[----:B------:R-:W-:-:S04]  /*3dc0*/  IMAD.WIDE.U32 R32, R36, UR4, R32 ;  /* 0x0000000424207c25 */ /* 0x000fc8000f8e0020 */
[----:B------:R-:W-:Y:S01]  /*3dd0*/  IMAD R35, R37, UR4, R34 ;  /* 0x0000000425237c24 */ /* 0x000fe2000f8e0222 */
[----:B------:R-:W-:Y:S01]  /*3de0*/  ULDC.64 UR4, c[0x0][0x2c8] ;  /* 0x0000b20000047ab9 */ /* 0x000fe20000000a00 */
[----:B------:R-:W-:Y:S01]  /*3df0*/  F2FP.BF16.F32.PACK_AB R34, R78, R57 ;  /* 0x000000394e22723e */ /* 0x000fe200000010ff */
[----:B------:R-:W-:Y:S02]  /*3e00*/  IMAD R37, R3, UR4, RZ ;  /* 0x0000000403257c24 */ /* 0x000fe4000f8e02ff */
[----:B------:R-:W-:Y:S02]  /*3e10*/  IADD3 R33, R33, R35, RZ ;  /* 0x0000002321217210 */ /* 0x000fe40007ffe0ff */
[----:B------:R-:W-:Y:S01]  /*3e20*/  IMAD R37, R0, UR5, R37 ;  /* 0x0000000500257c24 */ /* 0x000fe2000f8e0225 */
[----:B------:R-:W-:Y:S01]  /*3e30*/  F2FP.BF16.F32.PACK_AB R35, R88, R89 ;  /* 0x000000595823723e */ /* 0x000fe200000010ff */
[----:B------:R-:W-:-:S05]  /*3e40*/  IMAD.WIDE.U32 R32, R0, UR4, R32 ;  /* 0x0000000400207c25 */ /* 0x000fca000f8e0020 */
[----:B------:R-:W-:Y:S02]  /*3e50*/  IADD3 R33, R33, R37, RZ ;  /* 0x0000002521217210 */ /* 0x000fe40007ffe0ff */
[----:B--2---:R-:W-:-:S04]  /*3e60*/  LEA R37, P0, R32, R38, 0x1 ;  /* 0x0000002620257211 */ /* 0x004fc800078008ff */
[----:B------:R-:W-:Y:S02]  /*3e70*/  LEA.HI.X R32, R32, R39, R33, 0x1, P0 ;  /* 0x0000002720207211 */ /* 0x000fe400000f0c21 */
[C---:B------:R-:W-:Y:S02]  /*3e80*/  LEA R36, P0, R24.reuse, R37, 0x4 ;  /* 0x0000002518247211 */ /* 0x040fe400078020ff */
[----:B------:R-:W-:Y:S02]  /*3e90*/  F2FP.BF16.F32.PACK_AB R33, R55, R56 ;  /* 0x000000383721723e */ /* 0x000fe400000010ff */
[----:B------:R-:W-:Y:S02]  /*3ea0*/  LEA.HI.X R37, R24, R32, R27, 0x4, P0 ;  /* 0x0000002018257211 */ /* 0x000fe400000f241b */
[----:B------:R-:W-:Y:S02]  /*3eb0*/  F2FP.BF16.F32.PACK_AB R32, R53, R54 ;  /* 0x000000363520723e */ /* 0x000fe400000010ff */
[----:B------:R-:W-:-:S03]  /*3ec0*/  ISETP.GE.AND P0, PT, R28, R23, PT ;  /* 0x000000171c00720c */ /* 0x000fc60003f06270 */
[----:B------:R1:W-:Y:S10]  /*3ed0*/  STG.E.128 desc[UR8][R36.64], R32 ;  /* 0x0000002024007986 */ /* 0x0003f4000c101d08 */
[----:B------:R-:W-:Y:S05]  /*3ee0*/  @!P0 BRA `(.L_x_6156) ;  /* 0xffffffd400248947 */ /* 0x000fea000383ffff */
[----:B------:R-:W-:Y:S05]  /*3ef0*/  EXIT ;  /* 0x000000000000794d */ /* 0x000fea0003800000 */
.L_x_6157:
        /* <DEDUP_REMOVED lines=16> */
.L_x_8750:


//--------------------- .text._Z25selective_scan_fwd_kernelI32Selective_Scan_fwd_kernel_traitsILi32ELi8ELi1ELb1ELb1ELb1ELb0ELb1EN3c108BFloat16EffEEv13SSMParamsBase --------------------------
	.section	.text._Z25selective_scan_fwd_kernelI32Selective_Scan_fwd_kernel_traitsILi32ELi8ELi1ELb1ELb1ELb1ELb0ELb1EN3c108BFloat16EffEEv13SSMParamsBase,"ax",@progbits
	.align	128
        .global         _Z25selective_scan_fwd_kernelI32Selective_Scan_fwd_kernel_traitsILi32ELi8ELi1ELb1ELb1ELb1ELb0ELb1EN3c108BFloat16EffEEv13SSMParamsBase
        .type           _Z25selective_scan_fwd_kernelI32Selective_Scan_fwd_kernel_traitsILi32ELi8ELi1ELb1ELb1ELb1ELb0ELb1EN3c108BFloat16EffEEv13SSMParamsBase,@function
        .size           _Z25selective_scan_fwd_kernelI32Selective_Scan_fwd_kernel_traitsILi32ELi8ELi1ELb1ELb1ELb1ELb0ELb1EN3c108BFloat16EffEEv13SSMParamsBase,(.L_x_8751 - _Z25selective_scan_fwd_kernelI32Selective_Scan_fwd_kernel_traitsILi32ELi8ELi1ELb1ELb1ELb1ELb0ELb1EN3c108BFloat16EffEEv13SSMParamsBase)
        .other          _Z25selective_scan_fwd_kernelI32Selective_Scan_fwd_kernel_traitsILi32ELi8ELi1ELb1ELb1ELb1ELb0ELb1EN3c108BFloat16EffEEv13SSMParamsBase,@"STO_CUDA_ENTRY STV_DEFAULT"
_Z25selective_scan_fwd_kernelI32Selective_Scan_fwd_kernel_traitsILi32ELi8ELi1ELb1ELb1ELb1ELb0ELb1EN3c108BFloat16EffEEv13SSMParamsBase:
.text._Z25selective_scan_fwd_kernelI32Selective_Scan_fwd_kernel_traitsILi32ELi8ELi1ELb1ELb1ELb1ELb0ELb1EN3c108BFloat16EffEEv13SSMParamsBase:
        /* <DEDUP_REMOVED lines=39> */
.L_x_6158:
        /* <DEDUP_REMOVED lines=36> */
.L_x_6159:
        /* <DEDUP_REMOVED lines=12> */
.L_x_6160:
        /* <DEDUP_REMOVED lines=197> */
.L_x_6161:
        /* <DEDUP_REMOVED lines=18> */
.L_x_6162:
        /* <DEDUP_REMOVED lines=32> */
.L_x_6190:
        /* <DEDUP_REMOVED lines=169> */
.L_x_6164:
[----:B------:R-:W-:Y:S05]  /*1f70*/  BSYNC B0 ;  /* 0x0000000000007941 */ /* 0x000fea0003800000 */
.L_x_6163:
        /* <DEDUP_REMOVED lines=37> */
.L_x_6166:
[----:B------:R-:W-:Y:S05]  /*21d0*/  BSYNC B0 ;  /* 0x0000000000007941 */ /* 0x000fea0003800000 */
.L_x_6165:
        /* <DEDUP_REMOVED lines=37> */
.L_x_6168:
[----:B------:R-:W-:Y:S05]  /*2430*/  BSYNC B0 ;  /* 0x0000000000007941 */ /* 0x000fea0003800000 */
.L_x_6167:
        /* <DEDUP_REMOVED lines=37> */
.L_x_6170:
[----:B------:R-:W-:Y:S05]  /*2690*/  BSYNC B0 ;  /* 0x0000000000007941 */ /* 0x000fea0003800000 */
.L_x_6169:
        /* <DEDUP_REMOVED lines=37> */
.L_x_6172:
[----:B------:R-:W-:Y:S05]  /*28f0*/  BSYNC B0 ;  /* 0x0000000000007941 */ /* 0x000fea0003800000 */
.L_x_6171:
        /* <DEDUP_REMOVED lines=41> */
.L_x_6174:
[----:B------:R-:W-:Y:S05]  /*2b90*/  BSYNC B0 ;  /* 0x0000000000007941 */ /* 0x000fea0003800000 */
.L_x_6173:
        /* <DEDUP_REMOVED lines=41> */
.L_x_6176:
[----:B------:R-:W-:Y:S05]  /*2e30*/  BSYNC B0 ;  /* 0x0000000000007941 */ /* 0x000fea0003800000 */
.L_x_6175:
        /* <DEDUP_REMOVED lines=42> */
.L_x_6178:
[----:B------:R-:W-:Y:S05]  /*30e0*/  BSYNC B0 ;  /* 0x0000000000007941 */ /* 0x000fea0003800000 */
.L_x_6177:
        /* <DEDUP_REMOVED lines=30> */
.L_x_6187:
        /* <DEDUP_REMOVED lines=217> */
.L_x_6181:
        /* <DEDUP_REMOVED lines=9> */
.L_x_6180:
        /* <DEDUP_REMOVED lines=86> */
.L_x_6184:
        /* <DEDUP_REMOVED lines=32> */
.L_x_6185:
[----:B------:R0:W5:Y:S02]  /*4850*/  LDG.E R31, desc[UR8][R8.64] ;  /* 0x00000008081f7981 */ /* 0x000164000c1e1900 */
.L_x_6186:
        /* <DEDUP_REMOVED lines=16> */
.L_x_6183:
[----:B------:R-:W-:Y:S05]  /*4960*/  BSYNC B0 ;  /* 0x0000000000007941 */ /* 0x000fea0003800000 */
.L_x_6182:
        /* <DEDUP_REMOVED lines=11> */
.L_x_6179:
        /* <DEDUP_REMOVED lines=51> */
.L_x_6189:
[----:B------:R-:W-:Y:S05]  /*4d50*/  BSYNC B0 ;  /* 0x0000000000007941 */ /* 0x000fea0003800000 */
.L_x_6188:
        /* <DEDUP_REMOVED lines=41> */
.L_x_6191:
        /* <DEDUP_REMOVED lines=9> */
.L_x_8751:


//--------------------- .text._Z25selective_scan_fwd_kernelI32Selective_Scan_fwd_kernel_traitsILi32ELi8ELi1ELb1ELb1ELb1ELb1ELb0EN3c108BFloat16EffEEv13SSMParamsBase --------------------------
	.section	.text._Z25selective_scan_fwd_kernelI32Selective_Scan_fwd_kernel_traitsILi32ELi8ELi1ELb1ELb1ELb1ELb1ELb0EN3c108BFloat16EffEEv13SSMParamsBase,"ax",@progbits
	.align	128
        .global         _Z25selective_scan_fwd_kernelI32Selective_Scan_fwd_kernel_traitsILi32ELi8ELi1ELb1ELb1ELb1ELb1ELb0EN3c108BFloat16EffEEv13SSMParamsBase
        .type           _Z25selective_scan_fwd_kernelI32Selective_Scan_fwd_kernel_traitsILi32ELi8ELi1ELb1ELb1ELb1ELb1ELb0EN3c108BFloat16EffEEv13SSMParamsBase,@function
        .size           _Z25selective_scan_fwd_kernelI32Selective_Scan_fwd_kernel_traitsILi32ELi8ELi1ELb1ELb1ELb1ELb1ELb0EN3c108BFloat16EffEEv13SSMParamsBase,(.L_x_8752 - _Z25selective_scan_fwd_kernelI32Selective_Scan_fwd_kernel_traitsILi32ELi8ELi1ELb1ELb1ELb1ELb1ELb0EN3c108BFloat16EffEEv13SSMParamsBase)
        .other          _Z25selective_scan_fwd_kernelI32Selective_Scan_fwd_kernel_traitsILi32ELi8ELi1ELb1ELb1ELb1ELb1ELb0EN3c108BFloat16EffEEv13SSMParamsBase,@"STO_CUDA_ENTRY STV_DEFAULT"
_Z25selective_scan_fwd_kernelI32Selective_Scan_fwd_kernel_traitsILi32ELi8ELi1ELb1ELb1ELb1ELb1ELb0EN3c108BFloat16EffEEv13SSMParamsBase:
.text._Z25selective_scan_fwd_kernelI32Selective_Scan_fwd_kernel_traitsILi32ELi8ELi1ELb1ELb1ELb1ELb1ELb0EN3c108BFloat16EffEEv13SSMParamsBase:
        /* <DEDUP_REMOVED lines=38> */
.L_x_6192:
        /* <DEDUP_REMOVED lines=23> */
[----:B------:R-:W-:Y:S02]  /*03d0*/  HFMA2.MMA R4, -RZ, RZ, 0, 0 ;  /* 0x00000000ff047435 */ /* 0x000fe400000001ff */
[----:B------:R-:W-:Y:S01]  /*03e0*/  @P5 IMAD.IADD R5, R5, 0x1, R7 ;  /* 0x0000000105055824 */ /* 0x000fe200078e0207 */
[----:B------:R-:W-:Y:S08]  /*03f0*/  @P5 BRA `(.L_x_6193) ;  /* 0x00000000002c5947 */ /* 0x000ff00003800000 */
        /* <DEDUP_REMOVED lines=11> */
.L_x_6193:
        /* <DEDUP_REMOVED lines=12> */
.L_x_6194:
[----:B------:R-:W-:Y:S01]  /*0570*/  ISETP.EQ.U32.AND P0, PT, R4, RZ, PT ;  /* 0x000000ff0400720c */ /* 0x000fe20003f02070 */
[----:B------:R-:W0:Y:S08]  /*0580*/  LDC.64 R14, c[0x0][0x370] ;  /* 0x0000dc00ff0e7b82 */ /* 0x000e300000000a00 */
[----:B------:R-:W3:Y:S01]  /*0590*/  LDC.64 R12, c[0x0][0x368] ;  /* 0x0000da00ff0c7b82 */ /* 0x000ee20000000a00 */
[----:B------:R-:W-:-:S07]  /*05a0*/  ISETP.EQ.OR.EX P0, PT, R6, RZ, !P5, P0 ;  /* 0x000000ff0600720c */ /* 0x000fce0006f02700 */
[----:B------:R-:W4:Y:S08]  /*05b0*/  LDC.64 R18, c[0x0][0x318] ;  /* 0x0000c600ff127b82 */ /* 0x000f300000000a00 */
[----:B------:R-:W4:Y:S01]  /*05c0*/  LDC.64 R20, c[0x0][0x330] ;  /* 0x0000cc00ff147b82 */ /* 0x000f220000000a00 */
[----:B-1----:R-:W-:Y:S02]  /*05d0*/  @!P0 LEA R8, P1, R26, R11, 0x2 ;  /* 0x0000000b1a088211 */ /* 0x002fe400078210ff */
[----:B------:R-:W-:-:S02]  /*05e0*/  CS2R R16, SRZ ;  /* 0x0000000000107805 */ /* 0x000fc4000001ff00 */
[----:B------:R-:W-:Y:S01]  /*05f0*/  PRMT R7, RZ, 0x7610, R7 ;  /* 0x00007610ff077816 */ /* 0x000fe20000000007 */
[----:B------:R-:W-:Y:S01]  /*0600*/  HFMA2.MMA R25, -RZ, RZ, 0, 0 ;  /* 0x00000000ff197435 */ /* 0x000fe200000001ff */
[----:B--2---:R-:W-:Y:S01]  /*0610*/  @!P0 LEA.HI.X R9, R26, R10, R31, 0x2, P1 ;  /* 0x0000000a1a098211 */ /* 0x004fe200008f141f */
[----:B------:R-:W-:Y:S01]  /*0620*/  ULDC.64 UR4, c[0x0][0x250] ;  /* 0x0000940000047ab9 */ /* 0x000fe20000000a00 */
[----:B------:R-:W-:Y:S01]  /*0630*/  ULDC.64 UR6, c[0x0][0x2a0] ;  /* 0x0000a80000067ab9 */ /* 0x000fe20000000a00 */
[----:B------:R-:W1:Y:S02]  /*0640*/  LDC.64 R32, c[0x0][0x268] ;  /* 0x00009a00ff207b82 */ /* 0x000e640000000a00 */
[----:B------:R2:W2:Y:S01]  /*0650*/  @!P0 LDG.E R11, desc[UR8][R8.64] ;  /* 0x00000008080b8981 */ /* 0x0004a2000c1e1900 */
[----:B0-----:R-:W-:Y:S02]  /*0660*/  ISETP.NE.U32.AND P1, PT, R14, RZ, PT ;  /* 0x000000ff0e00720c */ /* 0x001fe40003f25070 */
[----:B---3--:R-:W-:-:S02]  /*0670*/  ISETP.NE.U32.AND P2, PT, R12, RZ, PT ;  /* 0x000000ff0c00720c */ /* 0x008fc40003f45070 */
[----:B------:R-:W-:Y:S01]  /*0680*/  ISETP.NE.AND.EX P1, PT, R15, RZ, PT, P1 ;  /* 0x000000ff0f00720c */ /* 0x000fe20003f25310 */
[----:B------:R-:W-:Y:S01]  /*0690*/  HFMA2.MMA R15, -RZ, RZ, 0, 0 ;  /* 0x00000000ff0f7435 */ /* 0x000fe200000001ff */
[----:B------:R-:W-:Y:S01]  /*06a0*/  ISETP.NE.AND.EX P2, PT, R13, RZ, PT, P2 ;  /* 0x000000ff0d00720c */ /* 0x000fe20003f45320 */
[----:B------:R-:W0:Y:S01]  /*06b0*/  LDC.64 R36, c[0x0][0x288] ;  /* 0x0000a200ff247b82 */ /* 0x000e220000000a00 */
[----:B----4-:R-:W-:-:S04]  /*06c0*/  ISETP.NE.U32.AND P3, PT, R18, RZ, PT ;  /* 0x000000ff1200720c */ /* 0x010fc80003f65070 */
[----:B------:R-:W-:Y:S02]  /*06d0*/  ISETP.NE.AND.EX P3, PT, R19, RZ, PT, P3 ;  /* 0x000000ff1300720c */ /* 0x000fe40003f65330 */
[----:B------:R-:W-:Y:S01]  /*06e0*/  ISETP.NE.U32.AND P6, PT, R20, RZ, PT ;  /* 0x000000ff1400720c */ /* 0x000fe20003fc5070 */
[----:B------:R-:W3:Y:S04]  /*06f0*/  LDC.64 R44, c[0x0][0x388] ;  /* 0x0000e200ff2c7b82 */ /* 0x000ee80000000a00 */
        /* <DEDUP_REMOVED lines=8> */
[C---:B------:R-:W-:Y:S01]  /*0780*/  @P4 LEA R14, P2, R0.reuse, R20, 0x2 ;  /* 0x00000014000e4211 */ /* 0x040fe200078410ff */
[----:B------:R-:W0:Y:S01]  /*0790*/  LDC.64 R38, c[0x0][0x310] ;  /* 0x0000c400ff267b82 */ /* 0x000e220000000a00 */
[----:B--2---:R-:W-:Y:S01]  /*07a0*/  ISETP.EQ.U32.AND P6, PT, R15, RZ, PT ;  /* 0x000000ff0f00720c */ /* 0x004fe20003fc2070 */
[----:B------:R-:W-:Y:S01]  /*07b0*/  @P1 IMAD.MOV.U32 R17, RZ, RZ, R15 ;  /* 0x000000ffff111224 */ /* 0x000fe200078e000f */
[----:B------:R-:W-:-:S05]  /*07c0*/  @P4 LEA.HI.X R15, R0, R21, R3, 0x2, P2 ;  /* 0x00000015000f4211 */ /* 0x000fca00010f1403 */
[----:B------:R-:W2:Y:S01]  /*07d0*/  LDC.64 R34, c[0x0][0x308] ;  /* 0x0000c200ff227b82 */ /* 0x000ea20000000a00 */
[----:B-1----:R-:W-:-:S07]  /*07e0*/  ISETP.EQ.OR.EX P6, PT, R16, RZ, !P5, P6 ;  /* 0x000000ff1000720c */ /* 0x002fce0006fc2760 */
[----:B------:R-:W1:Y:S01]  /*07f0*/  LDC R21, c[0x0][0x224] ;  /* 0x00008900ff157b82 */ /* 0x000e620000000800 */
[----:B------:R-:W-:-:S06]  /*0800*/  HFMA2.MMA R18, -RZ, RZ, 0, 0 ;  /* 0x00000000ff127435 */ /* 0x000fcc00000001ff */
[----:B------:R-:W-:Y:S01]  /*0810*/  @P1 MOV R18, R16 ;  /* 0x0000001000121202 */ /* 0x000fe20000000f00 */
[----:B------:R-:W2:Y:S01]  /*0820*/  LDC.64 R42, c[0x0][0x378] ;  /* 0x0000de00ff2a7b82 */ /* 0x000ea20000000a00 */
[----:B------:R-:W-:-:S04]  /*0830*/  @!P6 LEA R16, P1, R26, R17, 0x2 ;  /* 0x000000111a10e211 */ /* 0x000fc800078210ff */
[----:B------:R-:W-:Y:S02]  /*0840*/  @!P6 LEA.HI.X R17, R26, R18, R31, 0x2, P1 ;  /* 0x000000121a11e211 */ /* 0x000fe400008f141f */
[----:B----4-:R-:W-:Y:S01]  /*0850*/  CS2R R8, SRZ ;  /* 0x0000000000087805 */ /* 0x010fe2000001ff00 */
[----:B------:R-:W4:Y:S02]  /*0860*/  LDC.64 R40, c[0x0][0x390] ;  /* 0x0000e400ff287b82 */ /* 0x000f240000000a00 */
[----:B------:R3:W5:Y:S04]  /*0870*/  @!P6 LDG.E R25, desc[UR8][R16.64] ;  /* 0x000000081019e981 */ /* 0x000768000c1e1900 */
[----:B------:R0:W5:Y:S01]  /*0880*/  @P3 LDG.E R8, desc[UR8][R12.64] ;  /* 0x000000080c083981 */ /* 0x000162000c1e1900 */
[----:B-1----:R-:W-:-:S03]  /*0890*/  IABS R20, R21 ;  /* 0x0000001500147213 */ /* 0x002fc60000000000 */
[----:B------:R-:W5:Y:S01]  /*08a0*/  @P4 LDG.E R9, desc[UR8][R14.64] ;  /* 0x000000080e094981 */ /* 0x000f62000c1e1900 */
[----:B------:R-:W1:Y:S01]  /*08b0*/  I2F.RP R18, R20 ;  /* 0x0000001400127306 */ /* 0x000e620000209400 */
[----:B---3--:R-:W3:Y:S07]  /*08c0*/  LDC.64 R16, c[0x0][0x270] ;  /* 0x00009c00ff107b82 */ /* 0x008eee0000000a00 */
[----:B-1----:R-:W1:Y:S01]  /*08d0*/  MUFU.RCP R18, R18 ;  /* 0x0000001200127308 */ /* 0x002e620000001000 */
[----:B0-----:R-:W-:Y:S01]  /*08e0*/  IABS R12, R0 ;  /* 0x00000000000c7213 */ /* 0x001fe20000000000 */
[----:B------:R-:W-:-:S05]  /*08f0*/  @!P0 IMAD.WIDE R10, R11, 0x4, R60 ;  /* 0x000000040b0a8825 */ /* 0x000fca00078e023c */
[----:B------:R1:W4:Y:S02]  /*0900*/  @!P0 LDG.E R27, desc[UR8][R10.64] ;  /* 0x000000080a1b8981 */ /* 0x000324000c1e1900 */
[----:B-1----:R-:W-:-:S04]  /*0910*/  VIADD R10, R18, 0xffffffe ;  /* 0x0ffffffe120a7836 */ /* 0x002fc80000000000 */
[----:B------:R0:W1:Y:S02]  /*0920*/  F2I.FTZ.U32.TRUNC.NTZ R11, R10 ;  /* 0x0000000a000b7305 */ /* 0x000064000021f000 */
[----:B0-----:R-:W-:Y:S02]  /*0930*/  MOV R10, RZ ;  /* 0x000000ff000a7202 */ /* 0x001fe40000000f00 */
[----:B-1----:R-:W-:-:S05]  /*0940*/  IADD3 R13, RZ, -R11, RZ ;  /* 0x8000000bff0d7210 */ /* 0x002fca0007ffe0ff */
        /* <DEDUP_REMOVED lines=12> */
[----:B---3--:R-:W-:-:S04]  /*0a10*/  IMAD R10, R31, R16, RZ ;  /* 0x000000101f0a7224 */ /* 0x008fc800078e02ff */
[----:B------:R-:W-:Y:S02]  /*0a20*/  @P1 VIADD R14, R14, 0x1 ;  /* 0x000000010e0e1836 */ /* 0x000fe40000000000 */
[----:B------:R-:W-:-:S03]  /*0a30*/  IMAD R13, R31, UR4, RZ ;  /* 0x000000041f0d7c24 */ /* 0x000fc6000f8e02ff */
[----:B------:R-:W-:Y:S01]  /*0a40*/  MOV R19, R14 ;  /* 0x0000000e00137202 */ /* 0x000fe20000000f00 */
[C---:B------:R-:W-:Y:S02]  /*0a50*/  IMAD R17, R26.reuse, R17, R10 ;  /* 0x000000111a117224 */ /* 0x040fe400078e020a */
        /* <DEDUP_REMOVED lines=10> */
[----:B------:R-:W-:Y:S02]  /*0b00*/  IMAD R23, R31, UR4, RZ ;  /* 0x000000041f177c24 */ /* 0x000fe4000f8e02ff */
[----:B------:R-:W-:Y:S01]  /*0b10*/  IMAD R10, R21, R32, RZ ;  /* 0x00000020150a7224 */ /* 0x000fe200078e02ff */
[----:B------:R-:W-:Y:S01]  /*0b20*/  ISETP.NE.U32.AND P1, PT, R44, RZ, PT ;  /* 0x000000ff2c00720c */ /* 0x000fe20003f25070 */
[----:B------:R-:W-:-:S04]  /*0b30*/  IMAD.WIDE.U32 R14, R26, UR4, RZ ;  /* 0x000000041a0e7c25 */ /* 0x000fc8000f8e00ff */
[-C--:B------:R-:W-:Y:S02]  /*0b40*/  IMAD R18, R21, R36.reuse, RZ ;  /* 0x0000002415127224 */ /* 0x080fe400078e02ff */
[----:B------:R-:W-:Y:S02]  /*0b50*/  IMAD R23, R26, UR5, R23 ;  /* 0x000000051a177c24 */ /* 0x000fe4000f8e0217 */
[----:B------:R-:W-:Y:S01]  /*0b60*/  IMAD R11, R19, R33, R10 ;  /* 0x00000021130b7224 */ /* 0x000fe200078e020a */
[----:B------:R-:W-:Y:S01]  /*0b70*/  ISETP.NE.AND.EX P1, PT, R45, RZ, PT, P1 ;  /* 0x000000ff2d00720c */ /* 0x000fe20003f25310 */
[C---:B------:R-:W-:Y:S01]  /*0b80*/  IMAD.WIDE.U32 R20, R19.reuse, R36, R12 ;  /* 0x0000002413147225 */ /* 0x040fe200078e000c */
[----:B------:R-:W-:Y:S01]  /*0b90*/  ULDC.64 UR4, c[0x0][0x298] ;  /* 0x0000a60000047ab9 */ /* 0x000fe20000000a00 */
[----:B------:R-:W0:Y:S02]  /*0ba0*/  LDC.64 R32, c[0x0][0x320] ;  /* 0x0000c800ff207b82 */ /* 0x000e240000000a00 */
[----:B------:R-:W-:Y:S01]  /*0bb0*/  IMAD R13, R19, R37, R18 ;  /* 0x00000025130d7224 */ /* 0x000fe200078e0212 */
[----:B------:R-:W-:Y:S01]  /*0bc0*/  IADD3 R19, R15, R23, RZ ;  /* 0x000000170f137210 */ /* 0x000fe20007ffe0ff */
[----:B------:R-:W-:-:S02]  /*0bd0*/  IMAD.IADD R11, R17, 0x1, R11 ;  /* 0x00000001110b7824 */ /* 0x000fc400078e020b */
[----:B------:R-:W-:Y:S02]  /*0be0*/  IMAD R17, R31, UR6, RZ ;  /* 0x000000061f117c24 */ /* 0x000fe4000f8e02ff */
[----:B------:R-:W-:Y:S01]  /*0bf0*/  IMAD R15, R3, UR4, RZ ;  /* 0x00000004030f7c24 */ /* 0x000fe2000f8e02ff */
[----:B------:R-:W-:Y:S01]  /*0c00*/  MOV R18, R14 ;  /* 0x0000000e00127202 */ /* 0x000fe20000000f00 */
[----:B------:R-:W-:Y:S01]  /*0c10*/  IMAD R23, R26, UR7, R17 ;  /* 0x000000071a177c24 */ /* 0x000fe2000f8e0211 */
[----:B------:R-:W-:Y:S01]  /*0c20*/  LEA R12, P3, R20, R38, 0x1 ;  /* 0x00000026140c7211 */ /* 0x000fe200078608ff */
[----:B------:R-:W-:Y:S01]  /*0c30*/  IMAD R17, R0, UR5, R15 ;  /* 0x0000000500117c24 */ /* 0x000fe2000f8e020f */
[----:B------:R-:W-:Y:S01]  /*0c40*/  HFMA2.MMA R15, -RZ, RZ, 0, 0 ;  /* 0x00000000ff0f7435 */ /* 0x000fe200000001ff */
[----:B------:R-:W-:Y:S01]  /*0c50*/  IMAD.MOV.U32 R14, RZ, RZ, RZ ;  /* 0x000000ffff0e7224 */ /* 0x000fe200078e00ff */
[----:B------:R-:W-:Y:S01]  /*0c60*/  IADD3 R13, R21, R13, RZ ;  /* 0x0000000d150d7210 */ /* 0x000fe20007ffe0ff */
[----:B------:R-:W-:Y:S01]  /*0c70*/  HFMA2.MMA R57, -RZ, RZ, 0, 0 ;  /* 0x00000000ff397435 */ /* 0x000fe200000001ff */
[----:B--2---:R-:W-:Y:S01]  /*0c80*/  LEA R10, P2, R16, R34, 0x1 ;  /* 0x00000022100a7211 */ /* 0x004fe200078408ff */
[----:B------:R-:W-:Y:S01]  /*0c90*/  HFMA2.MMA R28, -RZ, RZ, 0, 0 ;  /* 0x00000000ff1c7435 */ /* 0x000fe200000001ff */
[----:B------:R-:W1:Y:S01]  /*0ca0*/  LDC.64 R36, c[0x0][0x328] ;  /* 0x0000ca00ff247b82 */ /* 0x000e620000000a00 */
[----:B------:R-:W-:-:S07]  /*0cb0*/  LEA.HI.X R13, R20, R39, R13, 0x1, P3 ;  /* 0x00000027140d7211 */ /* 0x000fce00018f0c0d */
[----:B------:R-:W2:Y:S01]  /*0cc0*/  @P1 LDC R14, c[0x0][0x388] ;  /* 0x0000e200ff0e1b82 */ /* 0x000ea20000000800 */
[----:B------:R-:W-:Y:S02]  /*0cd0*/  LEA.HI.X R11, R16, R35, R11, 0x1, P2 ;  /* 0x00000023100b7211 */ /* 0x000fe400010f0c0b */
[----:B------:R-:W-:Y:S02]  /*0ce0*/  ISETP.NE.U32.AND P3, PT, R42, RZ, PT ;  /* 0x000000ff2a00720c */ /* 0x000fe40003f65070 */
[----:B----4-:R-:W-:-:S03]  /*0cf0*/  ISETP.NE.U32.AND P2, PT, R40, RZ, PT ;  /* 0x000000ff2800720c */ /* 0x010fc60003f45070 */
[----:B------:R-:W3:Y:S01]  /*0d00*/  @P1 LDC R15, c[0x0][0x38c] ;  /* 0x0000e300ff0f1b82 */ /* 0x000ee20000000800 */
[----:B------:R-:W-:Y:S02]  /*0d10*/  ISETP.NE.AND.EX P3, PT, R43, RZ, PT, P3 ;  /* 0x000000ff2b00720c */ /* 0x000fe40003f65330 */
[----:B------:R-:W-:Y:S01]  /*0d20*/  ISETP.NE.AND.EX P2, PT, R41, RZ, PT, P2 ;  /* 0x000000ff2900720c */ /* 0x000fe20003f45320 */
[----:B------:R-:W-:-:S04]  /*0d30*/  IMAD.WIDE.U32 R20, R26, UR6, RZ ;  /* 0x000000061a147c25 */ /* 0x000fc8000f8e00ff */
[----:B------:R-:W-:Y:S01]  /*0d40*/  IMAD.WIDE.U32 R18, R0, UR4, R18 ;  /* 0x0000000400127c25 */ /* 0x000fe2000f8e0012 */
[----:B------:R-:W-:Y:S01]  /*0d50*/  IADD3 R21, R21, R23, RZ ;  /* 0x0000001715157210 */ /* 0x000fe20007ffe0ff */
[----:B------:R-:W-:Y:S01]  /*0d60*/  ULDC.64 UR4, c[0x0][0x2a8] ;  /* 0x0000aa0000047ab9 */ /* 0x000fe20000000a00 */
[----:B------:R-:W4:Y:S01]  /*0d70*/  LDC R23, c[0x0][0x23c] ;  /* 0x00008f00ff177b82 */ /* 0x000f220000000800 */
[----:B------:R-:W-:Y:S01]  /*0d80*/  IMAD.IADD R17, R19, 0x1, R17 ;  /* 0x0000000113117824 */ /* 0x000fe200078e0211 */
[----:B0-----:R-:W-:-:S03]  /*0d90*/  LEA R16, P4, R18, R32, 0x1 ;  /* 0x0000002012107211 */ /* 0x001fc600078808ff */
[----:B------:R-:W-:-:S03]  /*0da0*/  @P2 ISETP.NE.U32.AND P6, PT, R40, RZ, PT ;  /* 0x000000ff2800220c */ /* 0x000fc60003fc5070 */
[----:B------:R-:W0:Y:S01]  /*0db0*/  @P3 LDC R57, c[0x0][0x378] ;  /* 0x0000de00ff393b82 */ /* 0x000e220000000800 */
[----:B------:R-:W-:Y:S02]  /*0dc0*/  LEA.HI.X R17, R18, R33, R17, 0x1, P4 ;  /* 0x0000002112117211 */ /* 0x000fe400020f0c11 */
[----:B------:R-:W-:-:S05]  /*0dd0*/  PLOP3.LUT P4, PT, PT, PT, PT, 0x8, 0x0 ;  /* 0x000000000000781c */ /* 0x000fca0003f8e170 */
[----:B------:R-:W0:Y:S01]  /*0de0*/  @P3 LDC R28, c[0x0][0x37c] ;  /* 0x0000df00ff1c3b82 */ /* 0x000e220000000800 */
[----:B--2---:R-:W-:Y:S01]  /*0df0*/  ISETP.NE.U32.AND P3, PT, R14, RZ, PT ;  /* 0x000000ff0e00720c */ /* 0x004fe20003f65070 */
[----:B------:R-:W-:Y:S01]  /*0e00*/  IMAD R19, R3, UR4, RZ ;  /* 0x0000000403137c24 */ /* 0x000fe2000f8e02ff */
[----:B------:R-:W-:Y:S02]  /*0e10*/  @P2 ISETP.NE.AND.EX P4, PT, R41, RZ, PT, P6 ;  /* 0x000000ff2900220c */ /* 0x000fe40003f85360 */
[----:B---3--:R-:W-:Y:S01]  /*0e20*/  ISETP.NE.AND.EX P3, PT, R15, RZ, PT, P3 ;  /* 0x000000ff0f00720c */ /* 0x008fe20003f65330 */
[----:B------:R-:W-:Y:S01]  /*0e30*/  IMAD.MOV.U32 R22, RZ, RZ, RZ ;  /* 0x000000ffff167224 */ /* 0x000fe200078e00ff */
[----:B------:R-:W-:Y:S01]  /*0e40*/  MOV R35, RZ ;  /* 0x000000ff00237202 */ /* 0x000fe20000000f00 */
[C---:B------:R-:W-:Y:S02]  /*0e50*/  IMAD R19, R0.reuse, UR5, R19 ;  /* 0x0000000500137c24 */ /* 0x040fe4000f8e0213 */
[----:B------:R-:W-:-:S02]  /*0e60*/  IMAD.WIDE.U32 R20, R0, UR4, R20 ;  /* 0x0000000400147c25 */ /* 0x000fc4000f8e0014 */
[----:B------:R-:W2:Y:S03]  /*0e70*/  @P2 LDC R22, c[0x0][0x394] ;  /* 0x0000e500ff162b82 */ /* 0x000ea60000000800 */
[----:B------:R-:W-:Y:S02]  /*0e80*/  IADD3 R19, R21, R19, RZ ;  /* 0x0000001315137210 */ /* 0x000fe40007ffe0ff */
[----:B------:R-:W-:-:S03]  /*0e90*/  CS2R R58, SRZ ;  /* 0x00000000003a7805 */ /* 0x000fc6000001ff00 */
[----:B------:R-:W3:Y:S01]  /*0ea0*/  @P2 LDC R35, c[0x0][0x390] ;  /* 0x0000e400ff232b82 */ /* 0x000ee20000000800 */
[C---:B-1----:R-:W-:Y:S01]  /*0eb0*/  LEA R18, P2, R20.reuse, R36, 0x1 ;  /* 0x0000002414127211 */ /* 0x042fe200078408ff */
[----:B------:R-:W-:Y:S01]  /*0ec0*/  @P1 IMAD.MOV.U32 R58, RZ, RZ, R14 ;  /* 0x000000ffff3a1224 */ /* 0x000fe200078e000e */
[----:B------:R-:W-:Y:S02]  /*0ed0*/  @P1 MOV R59, R15 ;  /* 0x0000000f003b1202 */ /* 0x000fe40000000f00 */
[----:B------:R-:W-:Y:S02]  /*0ee0*/  LEA.HI.X R19, R20, R37, R19, 0x1, P2 ;  /* 0x0000002514137211 */ /* 0x000fe400010f0c13 */
[----:B----4-:R-:W-:Y:S02]  /*0ef0*/  SEL R20, R23, 0x800, P5 ;  /* 0x0000080017147807 */ /* 0x010fe40002800000 */
[----:B------:R-:W-:Y:S01]  /*0f00*/  @!P0 SHF.R.S32.HI R29, RZ, 0x1f, R27 ;  /* 0x0000001fff1d8819 */ /* 0x000fe2000001141b */
        /* <DEDUP_REMOVED lines=24> */
[----:B------:R-:W-:Y:S01]  /*1090*/  ISETP.GE.U32.AND P0, PT, R22, R25, PT ;  /* 0x000000191600720c */ /* 0x000fe20003f06070 */
[----:B------:R-:W-:Y:S01]  /*10a0*/  IMAD.MOV.U32 R22, RZ, RZ, RZ ;  /* 0x000000ffff167224 */ /* 0x000fe200078e00ff */
[----:B------:R-:W-:-:S11]  /*10b0*/  ISETP.NE.AND P1, PT, R20, RZ, PT ;  /* 0x000000ff1400720c */ /* 0x000fd60003f25270 */
[----:B------:R-:W-:-:S05]  /*10c0*/  @P0 VIADD R23, R23, 0x1 ;  /* 0x0000000117170836 */ /* 0x000fca0000000000 */
[----:B------:R-:W-:Y:S02]  /*10d0*/  @!P2 IADD3 R23, -R23, RZ, RZ ;  /* 0x000000ff1717a210 */ /* 0x000fe40007ffe1ff */
[----:B------:R-:W-:Y:S01]  /*10e0*/  @!P1 LOP3.LUT R23, RZ, R20, RZ, 0x33, !PT ;  /* 0x00000014ff179212 */ /* 0x000fe200078e33ff */
[----:B------:R-:W-:Y:S06]  /*10f0*/  BRA `(.L_x_6196) ;  /* 0x0000000000487947 */ /* 0x000fec0003800000 */
.L_x_6195:
        /* <DEDUP_REMOVED lines=15> */
[----:B------:R-:W-:Y:S01]  /*11f0*/  SEL R37, R37, RZ, P0 ;  /* 0x000000ff25257207 */ /* 0x000fe20000000000 */
[----:B------:R-:W-:-:S04]  /*1200*/  VIADD R23, R23, 0x1 ;  /* 0x0000000117177836 */ /* 0x000fc80000000000 */
[----:B-----5:R-:W-:-:S07]  /*1210*/  IMAD R22, R25, R20, R37 ;  /* 0x0000001419167224 */ /* 0x020fce00078e0225 */
.L_x_6196:
        /* <DEDUP_REMOVED lines=18> */
[C---:B------:R-:W-:Y:S01]  /*1340*/  IADD3 R31, R26.reuse, 0x2, RZ ;  /* 0x000000021a1f7810 */ /* 0x040fe20007ffe0ff */
[C---:B------:R-:W-:Y:S01]  /*1350*/  VIADD R41, R26.reuse, 0x4 ;  /* 0x000000041a297836 */ /* 0x040fe20000000000 */
[C---:B------:R-:W-:Y:S02]  /*1360*/  IADD3 R40, R26.reuse, 0x3, RZ ;  /* 0x000000031a287810 */ /* 0x040fe40007ffe0ff */
[----:B-1----:R-:W-:-:S07]  /*1370*/  IADD3 R42, R26, 0x5, RZ ;  /* 0x000000051a2a7810 */ /* 0x002fce0007ffe0ff */
.L_x_6222:
[----:B------:R-:W-:-:S04]  /*1380*/  ISETP.NE.U32.AND P0, PT, R14, RZ, PT ;  /* 0x000000ff0e00720c */ /* 0x000fc80003f05070 */
[----:B------:R-:W-:-:S13]  /*1390*/  ISETP.NE.AND.EX P0, PT, R15, RZ, PT, P0 ;  /* 0x000000ff0f00720c */ /* 0x000fda0003f05300 */
[----:B-1----:R-:W-:Y:S01]  /*13a0*/  @P0 IMAD.IADD R33, R28, 0x1, R21 ;  /* 0x000000011c210824 */ /* 0x002fe200078e0215 */
[----:B0-----:R-:W0:Y:S03]  /*13b0*/  @!P0 LDC R36, c[0x0][0x218] ;  /* 0x00008600ff248b82 */ /* 0x001e260000000800 */
        /* <DEDUP_REMOVED lines=15> */
[----:B------:R-:W-:-:S04]  /*14b0*/  IADD3 R32, P0, R16, R47, RZ ;  /* 0x0000002f10207210 */ /* 0x000fc80007f1e0ff */
[----:B------:R-:W-:-:S06]  /*14c0*/  IADD3.X R33, R17, R44, RZ, P0, !PT ;  /* 0x0000002c11217210 */ /* 0x000fcc00007fe4ff */
[----:B------:R-:W5:Y:S01]  /*14d0*/  LDG.E.128 R32, desc[UR8][R32.64] ;  /* 0x0000000820207981 */ /* 0x000f62000c1e1d00 */
[----:B------:R-:W-:Y:S01]  /*14e0*/  BSSY B0, `(.L_x_6197) ;  /* 0x0000043000007945 */ /* 0x000fe20003800000 */
[----:B------:R-:W-:-:S04]  /*14f0*/  IMAD.WIDE R16, R45, 0x2, R16 ;  /* 0x000000022d107825 */ /* 0x000fc800078e0210 */
[----:B------:R-:W-:-:S04]  /*1500*/  IMAD.WIDE R18, R45, 0x2, R18 ;  /* 0x000000022d127825 */ /* 0x000fc800078e0212 */
[----:B--2---:R-:W-:Y:S01]  /*1510*/  IMAD.U32 R82, R36, 0x10000, RZ ;  /* 0x0001000024527824 */ /* 0x004fe200078e00ff */
[----:B------:R-:W-:Y:S01]  /*1520*/  SHF.L.U32 R48, R37, 0x10, RZ ;  /* 0x0000001025307819 */ /* 0x000fe200000006ff */
[----:B------:R-:W-:Y:S01]  /*1530*/  IMAD.U32 R50, R39, 0x10000, RZ ;  /* 0x0001000027327824 */ /* 0x000fe200078e00ff */
[----:B------:R-:W-:Y:S01]  /*1540*/  PRMT R49, R37, 0x7632, R49 ;  /* 0x0000763225317816 */ /* 0x000fe20000000031 */
[----:B------:R-:W-:Y:S01]  /*1550*/  FADD.FTZ R82, R82, R9 ;  /* 0x0000000952527221 */ /* 0x000fe20000010000 */
[----:B------:R-:W-:Y:S01]  /*1560*/  PRMT R37, R39, 0x7632, R37 ;  /* 0x0000763227257816 */ /* 0x000fe20000000025 */
[--C-:B------:R-:W-:Y:S01]  /*1570*/  FADD.FTZ R81, R48, R9.reuse ;  /* 0x0000000930517221 */ /* 0x100fe20000010000 */
[----:B------:R-:W0:Y:S01]  /*1580*/  LDC R39, c[0x0][0x21c] ;  /* 0x00008700ff277b82 */ /* 0x000e220000000800 */
[----:B------:R-:W-:Y:S01]  /*1590*/  SHF.L.U32 R80, R38, 0x10, RZ ;  /* 0x0000001026507819 */ /* 0x000fe200000006ff */
[----:B------:R-:W-:Y:S01]  /*15a0*/  FADD.FTZ R79, R50, R9 ;  /* 0x00000009324f7221 */ /* 0x000fe20000010000 */
[----:B------:R-:W-:-:S02]  /*15b0*/  FSETP.GTU.FTZ.AND P4, PT, R82, 20, PT ;  /* 0x41a000005200780b */ /* 0x000fc40003f9c000 */
[----:B------:R-:W-:Y:S01]  /*15c0*/  PRMT R46, R36, 0x7632, R46 ;  /* 0x00007632242e7816 */ /* 0x000fe2000000002e */
[--C-:B------:R-:W-:Y:S01]  /*15d0*/  FADD.FTZ R80, R80, R9.reuse ;  /* 0x0000000950507221 */ /* 0x100fe20000010000 */
[----:B------:R-:W-:Y:S02]  /*15e0*/  ISETP.EQ.OR P4, PT, RZ, UR4, P4 ;  /* 0x00000004ff007c0c */ /* 0x000fe4000a782670 */
[----:B------:R-:W-:Y:S02]  /*15f0*/  PRMT R38, R38, 0x7632, R38 ;  /* 0x0000763226267816 */ /* 0x000fe40000000026 */
[----:B------:R-:W-:Y:S02]  /*1600*/  SHF.L.U32 R46, R46, 0x10, RZ ;  /* 0x000000102e2e7819 */ /* 0x000fe400000006ff */
[----:B------:R-:W-:Y:S01]  /*1610*/  SHF.L.U32 R36, R49, 0x10, RZ ;  /* 0x0000001031247819 */ /* 0x000fe200000006ff */
[----:B------:R-:W-:Y:S01]  /*1620*/  IMAD.U32 R38, R38, 0x10000, RZ ;  /* 0x0001000026267824 */ /* 0x000fe200078e00ff */
[----:B------:R-:W-:Y:S01]  /*1630*/  SHF.L.U32 R62, R37, 0x10, RZ ;  /* 0x00000010253e7819 */ /* 0x000fe200000006ff */
[--C-:B------:R-:W-:Y:S01]  /*1640*/  FADD.FTZ R78, R46, R9.reuse ;  /* 0x000000092e4e7221 */ /* 0x100fe20000010000 */
[----:B------:R-:W-:Y:S01]  /*1650*/  FSETP.GTU.FTZ.AND P0, PT, R81, 20, PT ;  /* 0x41a000005100780b */ /* 0x000fe20003f1c000 */
[--C-:B------:R-:W-:Y:S01]  /*1660*/  FADD.FTZ R65, R36, R9.reuse ;  /* 0x0000000924417221 */ /* 0x100fe20000010000 */
[--C-:B------:R-:W-:Y:S01]  /*1670*/  FADD.FTZ R64, R38, R9.reuse ;  /* 0x0000000926407221 */ /* 0x100fe20000010000 */
[----:B------:R-:W-:Y:S01]  /*1680*/  FSETP.GTU.FTZ.AND P1, PT, R80, 20, PT ;  /* 0x41a000005000780b */ /* 0x000fe20003f3c000 */
[----:B------:R-:W-:Y:S01]  /*1690*/  FADD.FTZ R62, R62, R9 ;  /* 0x000000093e3e7221 */ /* 0x000fe20000010000 */
[----:B------:R-:W-:-:S02]  /*16a0*/  FSETP.GTU.FTZ.AND P2, PT, R79, 20, PT ;  /* 0x41a000004f00780b */ /* 0x000fc40003f5c000 */
[----:B------:R-:W-:Y:S02]  /*16b0*/  FSETP.GTU.FTZ.AND P6, PT, R78, 20, PT ;  /* 0x41a000004e00780b */ /* 0x000fe40003fdc000 */
[----:B------:R-:W-:Y:S02]  /*16c0*/  ISETP.EQ.OR P0, PT, RZ, UR4, P0 ;  /* 0x00000004ff007c0c */ /* 0x000fe40008702670 */
[----:B------:R-:W-:Y:S02]  /*16d0*/  FSETP.GTU.FTZ.AND P5, PT, R65, 20, PT ;  /* 0x41a000004100780b */ /* 0x000fe40003fbc000 */
[----:B------:R-:W-:Y:S02]  /*16e0*/  ISETP.EQ.OR P1, PT, RZ, UR4, P1 ;  /* 0x00000004ff007c0c */ /* 0x000fe40008f22670 */
[----:B------:R-:W-:Y:S02]  /*16f0*/  FSETP.GTU.FTZ.AND P3, PT, R64, 20, PT ;  /* 0x41a000004000780b */ /* 0x000fe40003f7c000 */
[----:B------:R-:W-:Y:S01]  /*1700*/  ISETP.EQ.OR P2, PT, RZ, UR4, P2 ;  /* 0x00000004ff007c0c */ /* 0x000fe20009742670 */
[----:B------:R-:W-:-:S12]  /*1710*/  @P4 BRA `(.L_x_6198) ;  /* 0x00000000007c4947 */ /* 0x000fd80003800000 */
        /* <DEDUP_REMOVED lines=31> */
.L_x_6198:
[----:B------:R-:W-:Y:S05]  /*1910*/  BSYNC B0 ;  /* 0x0000000000007941 */ /* 0x000fea0003800000 */
.L_x_6197:
        /* <DEDUP_REMOVED lines=42> */
.L_x_6200:
[----:B------:R-:W-:Y:S05]  /*1bc0*/  BSYNC B0 ;  /* 0x0000000000007941 */ /* 0x000fea0003800000 */
.L_x_6199:
        /* <DEDUP_REMOVED lines=33> */
.L_x_6202:
[----:B------:R-:W-:Y:S05]  /*1de0*/  BSYNC B0 ;  /* 0x0000000000007941 */ /* 0x000fea0003800000 */
.L_x_6201:
        /* <DEDUP_REMOVED lines=33> */
.L_x_6204:
[----:B------:R-:W-:Y:S05]  /*2000*/  BSYNC B0 ;  /* 0x0000000000007941 */ /* 0x000fea0003800000 */
.L_x_6203:
[----:B------:R-:W-:Y:S04]  /*2010*/  BSSY B0, `(.L_x_6205) ;  /* 0x0000021000007945 */ /* 0x000fe80003800000 */
        /* <DEDUP_REMOVED lines=32> */
.L_x_6206:
[----:B------:R-:W-:Y:S05]  /*2220*/  BSYNC B0 ;  /* 0x0000000000007941 */ /* 0x000fea0003800000 */
.L_x_6205:
        /* <DEDUP_REMOVED lines=33> */
.L_x_6208:
[----:B------:R-:W-:Y:S05]  /*2440*/  BSYNC B0 ;  /* 0x0000000000007941 */ /* 0x000fea0003800000 */
.L_x_6207:
        /* <DEDUP_REMOVED lines=33> */
.L_x_6210:
[----:B------:R-:W-:Y:S05]  /*2660*/  BSYNC B0 ;  /* 0x0000000000007941 */ /* 0x000fea0003800000 */
.L_x_6209:
        /* <DEDUP_REMOVED lines=33> */
.L_x_6212:
[----:B------:R-:W-:Y:S05]  /*2880*/  BSYNC B0 ;  /* 0x0000000000007941 */ /* 0x000fea0003800000 */
.L_x_6211:
        /* <DEDUP_REMOVED lines=37> */
.L_x_6221:
        /* <DEDUP_REMOVED lines=17> */
[----:B------:R-:W-:Y:S01]  /*2bf0*/  LEA.HI.X R33, R32, R11, R33, 0x1, P1 ;  /* 0x0000000b20217211 */ /* 0x000fe200008f0c21 */
[----:B------:R-:W-:Y:S01]  /*2c00*/  IMAD R34, R76, UR7, RZ ;  /* 0x000000074c227c24 */ /* 0x000fe2000f8e02ff */
[----:B------:R-:W-:Y:S01]  /*2c10*/  SHF.L.U64.HI R44, R24, 0x4, R27 ;  /* 0x00000004182c7819 */ /* 0x000fe2000001021b */
[----:B------:R-:W3:Y:S01]  /*2c20*/  LDG.E R95, desc[UR8][R38.64] ;  /* 0x00000008265f7981 */ /* 0x000ee2000c1e1900 */
[----:B------:R-:W-:Y:S01]  /*2c30*/  IADD3 R32, P0, R36, R47, RZ ;  /* 0x0000002f24207210 */ /* 0x000fe20007f1e0ff */
[----:B------:R-:W-:-:S04]  /*2c40*/  IMAD.WIDE.U32 R36, R76, UR4, RZ ;  /* 0x000000044c247c25 */ /* 0x000fc8000f8e00ff */
[----:B------:R-:W-:Y:S02]  /*2c50*/  IMAD R35, R77, UR4, R34 ;  /* 0x000000044d237c24 */ /* 0x000fe4000f8e0222 */
        /* <DEDUP_REMOVED lines=28> */
[----:B------:R-:W0:Y:S01]  /*2e20*/  MUFU.EX2 R113, R113 ;  /* 0x0000007100717308 */ /* 0x000e220000000800 */
[C---:B------:R-:W-:Y:S01]  /*2e30*/  FMUL.FTZ R106, R95.reuse, R62 ;  /* 0x0000003e5f6a7220 */ /* 0x040fe20000410000 */
[----:B------:R-:W-:Y:S01]  /*2e40*/  FMUL.FTZ R114, R95, R64 ;  /* 0x000000405f727220 */ /* 0x000fe20000410000 */
[C---:B----4-:R-:W-:Y:S01]  /*2e50*/  PRMT R98, R32.reuse, 0x7632, R98 ;  /* 0x0000763220627816 */ /* 0x050fe20000000062 */
[----:B------:R-:W-:Y:S01]  /*2e60*/  IMAD.U32 R103, R33, 0x10000, RZ ;  /* 0x0001000021677824 */ /* 0x000fe200078e00ff */
[----:B------:R-:W-:-:S02]  /*2e70*/  SHF.L.U32 R32, R32, 0x10, RZ ;  /* 0x0000001020207819 */ /* 0x000fc400000006ff */
[----:B------:R-:W-:Y:S01]  /*2e80*/  PRMT R97, R33, 0x7632, R97 ;  /* 0x0000763221617816 */ /* 0x000fe20000000061 */
[----:B------:R3:W4:Y:S01]  /*2e90*/  MUFU.EX2 R112, R93 ;  /* 0x0000005d00707308 */ /* 0x0007220000000800 */
[C---:B------:R-:W-:Y:S01]  /*2ea0*/  PRMT R96, R34.reuse, 0x7632, R96 ;  /* 0x0000763222607816 */ /* 0x040fe20000000060 */
[----:B------:R-:W-:Y:S01]  /*2eb0*/  FMUL.FTZ R99, R87, R32 ;  /* 0x0000002057637220 */ /* 0x000fe20000410000 */
[----:B------:R-:W-:Y:S01]  /*2ec0*/  SHF.L.U32 R100, R34, 0x10, RZ ;  /* 0x0000001022647819 */ /* 0x000fe200000006ff */
[----:B------:R-:W1:Y:S01]  /*2ed0*/  @P0 LDS.64 R32, [UR6+0x440] ;  /* 0x00044006ff200984 */ /* 0x000e620008000a00 */
[C---:B------:R-:W-:Y:S01]  /*2ee0*/  PRMT R34, R35.reuse, 0x7632, R34 ;  /* 0x0000763223227816 */ /* 0x040fe20000000022 */
[----:B------:R-:W-:Y:S01]  /*2ef0*/  FMUL.FTZ R105, R88, R103 ;  /* 0x0000006758697220 */ /* 0x000fe20000410000 */
[----:B------:R-:W-:Y:S01]  /*2f00*/  SHF.L.U32 R35, R35, 0x10, RZ ;  /* 0x0000001023237819 */ /* 0x000fe200000006ff */
[----:B------:R-:W2:Y:S01]  /*2f10*/  MUFU.EX2 R111, R111 ;  /* 0x0000006f006f7308 */ /* 0x000ea20000000800 */
[----:B-----5:R-:W-:Y:S01]  /*2f20*/  PRMT R101, R37, 0x7632, R101 ;  /* 0x0000763225657816 */ /* 0x020fe20000000065 */
[----:B------:R-:W-:Y:S01]  /*2f30*/  IMAD.U32 R94, R39, 0x10000, RZ ;  /* 0x00010000275e7824 */ /* 0x000fe200078e00ff */
[----:B---3--:R-:W-:Y:S01]  /*2f40*/  SHF.L.U32 R93, R37, 0x10, RZ ;  /* 0x00000010255d7819 */ /* 0x008fe200000006ff */
[----:B------:R-:W-:Y:S01]  /*2f50*/  IMAD.U32 R103, R96, 0x10000, RZ ;  /* 0x0001000060677824 */ /* 0x000fe200078e00ff */
[----:B------:R-:W-:Y:S01]  /*2f60*/  PRMT R37, R39, 0x7632, R37 ;  /* 0x0000763227257816 */ /* 0x000fe20000000025 */
[----:B------:R-:W-:Y:S01]  /*2f70*/  FMUL.FTZ R108, R89, R100 ;  /* 0x00000064596c7220 */ /* 0x000fe20000410000 */
[----:B------:R-:W-:Y:S01]  /*2f80*/  SHF.L.U32 R39, R98, 0x10, RZ ;  /* 0x0000001062277819 */ /* 0x000fe200000006ff */
[----:B------:R-:W3:Y:S01]  /*2f90*/  MUFU.EX2 R110, R110 ;  /* 0x0000006e006e7308 */ /* 0x000ee20000000800 */
[----:B------:R-:W-:Y:S01]  /*2fa0*/  SHF.L.U32 R104, R97, 0x10, RZ ;  /* 0x0000001061687819 */ /* 0x000fe200000006ff */
[----:B------:R-:W-:Y:S01]  /*2fb0*/  IMAD.U32 R96, R101, 0x10000, RZ ;  /* 0x0001000065607824 */ /* 0x000fe200078e00ff */
[----:B------:R-:W-:Y:S01]  /*2fc0*/  SHF.L.U32 R34, R34, 0x10, RZ ;  /* 0x0000001022227819 */ /* 0x000fe200000006ff */
[----:B------:R-:W-:Y:S01]  /*2fd0*/  FMUL.FTZ R39, R86, R39 ;  /* 0x0000002756277220 */ /* 0x000fe20000410000 */
[C---:B------:R-:W-:Y:S01]  /*2fe0*/  PRMT R102, R36.reuse, 0x7632, R102 ;  /* 0x0000763224667816 */ /* 0x040fe20000000066 */
[----:B------:R-:W-:Y:S01]  /*2ff0*/  IMAD.U32 R92, R36, 0x10000, RZ ;  /* 0x00010000245c7824 */ /* 0x000fe200078e00ff */
[----:B------:R-:W-:Y:S01]  /*3000*/  FSEL R98, R99, RZ, !P6 ;  /* 0x000000ff63627208 */ /* 0x000fe20007000000 */
[----:B------:R-:W5:Y:S01]  /*3010*/  MUFU.EX2 R109, R109 ;  /* 0x0000006d006d7308 */ /* 0x000f620000000800 */
[----:B0-----:R-:W-:Y:S01]  /*3020*/  FSEL R113, R113, 1, !P6 ;  /* 0x3f80000071717808 */ /* 0x001fe20007000000 */
[----:B------:R-:W-:Y:S01]  /*3030*/  FMUL.FTZ R35, R90, R35 ;  /* 0x000000235a237220 */ /* 0x000fe20000410000 */
[----:B------:R-:W-:Y:S01]  /*3040*/  ISETP.GE.U32.AND P6, PT, R41, R45, PT ;  /* 0x0000002d2900720c */ /* 0x000fe20003fc6070 */
[----:B------:R-:W-:Y:S01]  /*3050*/  FMUL.FTZ R101, R85, R104 ;  /* 0x0000006855657220 */ /* 0x000fe20000410000 */
[----:B------:R-:W-:Y:S01]  /*3060*/  FSEL R99, R39, RZ, !P3 ;  /* 0x000000ff27637208 */ /* 0x000fe20005800000 */
[----:B------:R-:W-:Y:S01]  /*3070*/  FMUL.FTZ R34, R83, R34 ;  /* 0x0000002253227220 */ /* 0x000fe20000410000 */
[----:B----4-:R-:W-:Y:S01]  /*3080*/  FSEL R112, R112, 1, !P3 ;  /* 0x3f80000070707808 */ /* 0x010fe20005800000 */
[----:B------:R-:W0:Y:S01]  /*3090*/  MUFU.EX2 R107, R107 ;  /* 0x0000006b006b7308 */ /* 0x000e220000000800 */
[----:B------:R-:W-:Y:S01]  /*30a0*/  FMUL.FTZ R103, R84, R103 ;  /* 0x0000006754677220 */ /* 0x000fe20000410000 */
[----:B------:R-:W-:-:S02]  /*30b0*/  PRMT R36, R38, 0x7632, R36 ;  /* 0x0000763226247816 */ /* 0x000fc40000000024 */
[----:B------:R-:W-:Y:S02]  /*30c0*/  ISETP.GE.U32.AND P3, PT, R42, R45, PT ;  /* 0x0000002d2a00720c */ /* 0x000fe40003f66070 */
[----:B------:R-:W-:Y:S02]  /*30d0*/  SHF.L.U32 R39, R102, 0x10, RZ ;  /* 0x0000001066277819 */ /* 0x000fe400000006ff */
[----:B------:R-:W4:Y:S01]  /*30e0*/  MUFU.EX2 R106, R106 ;  /* 0x0000006a006a7308 */ /* 0x000f220000000800 */
[----:B------:R-:W-:Y:S02]  /*30f0*/  FSEL R100, R105, RZ, !P4 ;  /* 0x000000ff69647208 */ /* 0x000fe40006000000 */
[----:B------:R-:W-:Y:S02]  /*3100*/  FSEL R102, R108, RZ, !P6 ;  /* 0x000000ff6c667208 */ /* 0x000fe40007000000 */
[----:B------:R-:W-:Y:S02]  /*3110*/  SHF.L.U32 R38, R38, 0x10, RZ ;  /* 0x0000001026267819 */ /* 0x000fe400000006ff */
[----:B------:R-:W-:Y:S01]  /*3120*/  SHF.L.U32 R95, R36, 0x10, RZ ;  /* 0x00000010245f7819 */ /* 0x000fe200000006ff */
[----:B------:R-:W1:Y:S01]  /*3130*/  MUFU.EX2 R114, R114 ;  /* 0x0000007200727308 */ /* 0x000e620000000800 */
[----:B------:R-:W-:-:S02]  /*3140*/  SHF.L.U32 R97, R37, 0x10, RZ ;  /* 0x0000001025617819 */ /* 0x000fc400000006ff */
[----:B------:R-:W-:Y:S02]  /*3150*/  FSEL R104, R35, RZ, !P2 ;  /* 0x000000ff23687208 */ /* 0x000fe40005000000 */
[----:B------:R-:W-:Y:S02]  /*3160*/  FSEL R101, R101, RZ, !P5 ;  /* 0x000000ff65657208 */ /* 0x000fe40006800000 */
[----:B------:R-:W-:Y:S02]  /*3170*/  FSEL R105, R34, RZ, !P1 ;  /* 0x000000ff22697208 */ /* 0x000fe40004800000 */
[----:B------:R-:W-:Y:S02]  /*3180*/  FSEL R103, R103, RZ, !P3 ;  /* 0x000000ff67677208 */ /* 0x000fe40005800000 */
[----:B--2---:R-:W-:Y:S02]  /*3190*/  FSEL R111, R111, 1, !P4 ;  /* 0x3f8000006f6f7808 */ /* 0x004fe40006000000 */
[----:B---3--:R-:W-:-:S02]  /*31a0*/  FSEL R110, R110, 1, !P5 ;  /* 0x3f8000006e6e7808 */ /* 0x008fc40006800000 */
[----:B-----5:R-:W-:Y:S02]  /*31b0*/  FSEL R109, R109, 1, !P6 ;  /* 0x3f8000006d6d7808 */ /* 0x020fe40007000000 */
[----:B0-----:R-:W-:Y:S02]  /*31c0*/  FSEL R107, R107, 1, !P2 ;  /* 0x3f8000006b6b7808 */ /* 0x001fe40005000000 */
[----:B----4-:R-:W-:Y:S02]  /*31d0*/  FSEL R106, R106, 1, !P1 ;  /* 0x3f8000006a6a7808 */ /* 0x010fe40004800000 */
        /* <DEDUP_REMOVED lines=22> */
.L_x_6215:
        /* <DEDUP_REMOVED lines=9> */
.L_x_6214:
        /* <DEDUP_REMOVED lines=85> */
.L_x_6218:
        /* <DEDUP_REMOVED lines=32> */
.L_x_6219:
[----:B------:R0:W5:Y:S02]  /*3b20*/  LDG.E R35, desc[UR8][R56.64] ;  /* 0x0000000838237981 */ /* 0x000164000c1e1900 */
.L_x_6220:
        /* <DEDUP_REMOVED lines=16> */
.L_x_6217:
[----:B------:R-:W-:Y:S05]  /*3c30*/  BSYNC B0 ;  /* 0x0000000000007941 */ /* 0x000fea0003800000 */
.L_x_6216:
        /* <DEDUP_REMOVED lines=11> */
.L_x_6213:
[----:B------:R-:W3:Y:S01]  /*3cf0*/  S2UR UR10, SR_CTAID.X ;  /* 0x00000000000a79c3 */ /* 0x000ee20000002500 */
[--C-:B------:R-:W-:Y:S01]  /*3d00*/  SHF.R.S32.HI R65, RZ, 0x1f, R30.reuse ;  /* 0x0000001fff417819 */ /* 0x100fe2000001141e */
[----:B------:R-:W-:Y:S01]  /*3d10*/  IMAD.MOV.U32 R64, RZ, RZ, R30 ;  /* 0x000000ffff407224 */ /* 0x000fe200078e001e */
[----:B------:R-:W-:Y:S01]  /*3d20*/  ULDC.64 UR4, c[0x0][0x2c8] ;  /* 0x0000b20000047ab9 */ /* 0x000fe20000000a00 */
        /* <DEDUP_REMOVED lines=19> */
[----:B------:R-:W-:Y:S01]  /*3e60*/  IMAD R69, R0, UR7, R69 ;  /* 0x0000000700457c24 */ /* 0x000fe2000f8e0245 */
[----:B-1----:R-:W-:Y:S01]  /*3e70*/  LEA R34, P0, R36, R34, 0x1 ;  /* 0x0000002224227211 */ /* 0x002fe200078008ff */
[----:B------:R-:W-:-:S04]  /*3e80*/  IMAD.WIDE.U32 R38, R0, UR6, R38 ;  /* 0x0000000600267c25 */ /* 0x000fc8000f8e0026 */
[----:B------:R-:W-:Y:S01]  /*3e90*/  IMAD.IADD R37, R37, 0x1, R67 ;  /* 0x0000000125257824 */ /* 0x000fe200078e0243 */
[----:B------:R-:W-:Y:S01]  /*3ea0*/  IADD3 R39, R39, R69, RZ ;  /* 0x0000004527277210 */ /* 0x000fe20007ffe0ff */
[----:B------:R-:W-:Y:S01]  /*3eb0*/  BAR.SYNC.DEFER_BLOCKING 0x0 ;  /* 0x0000000000007b1d */ /* 0x000fe20000010000 */
[----:B--2---:R-:W-:Y:S02]  /*3ec0*/  LEA R32, P1, R38, R32, 0x1 ;  /* 0x0000002026207211 */ /* 0x004fe400078208ff */
[----:B------:R-:W-:Y:S02]  /*3ed0*/  LEA.HI.X R37, R36, R35, R37, 0x1, P0 ;  /* 0x0000002324257211 */ /* 0x000fe400000f0c25 */
[----:B------:R-:W-:Y:S02]  /*3ee0*/  IADD3 R66, P0, R34, R47, RZ ;  /* 0x0000002f22427210 */ /* 0x000fe40007f1e0ff */
[----:B------:R-:W-:Y:S02]  /*3ef0*/  LEA.HI.X R39, R38, R33, R39, 0x1, P1 ;  /* 0x0000002126277211 */ /* 0x000fe400008f0c27 */
[----:B------:R-:W-:-:S02]  /*3f00*/  IADD3 R36, P1, R32, R47, RZ ;  /* 0x0000002f20247210 */ /* 0x000fc40007f3e0ff */
[----:B------:R-:W-:Y:S02]  /*3f10*/  F2FP.BF16.F32.PACK_AB R35, R46, R51 ;  /* 0x000000332e23723e */ /* 0x000fe400000010ff */
[----:B------:R-:W-:Y:S02]  /*3f20*/  F2FP.BF16.F32.PACK_AB R34, R48, R53 ;  /* 0x000000353022723e */ /* 0x000fe400000010ff */
[----:B------:R-:W-:Y:S02]  /*3f30*/  F2FP.BF16.F32.PACK_AB R33, R49, R52 ;  /* 0x000000343121723e */ /* 0x000fe400000010ff */
[----:B------:R-:W-:Y:S01]  /*3f40*/  IADD3.X R67, R37, R44, RZ, P0, !PT ;  /* 0x0000002c25437210 */ /* 0x000fe200007fe4ff */
[----:B------:R-:W-:Y:S01]  /*3f50*/  IMAD.X R37, R39, 0x1, R44, P1 ;  /* 0x0000000127257824 */ /* 0x000fe200008e062c */
[----:B------:R-:W-:-:S05]  /*3f60*/  F2FP.BF16.F32.PACK_AB R32, R50, R63 ;  /* 0x0000003f3220723e */ /* 0x000fca00000010ff */
[----:B------:R1:W-:Y:S01]  /*3f70*/  STG.E.128 desc[UR8][R66.64], R32 ;  /* 0x0000002042007986 */ /* 0x0003e2000c101d08 */
[----:B------:R-:W-:Y:S06]  /*3f80*/  BAR.SYNC.DEFER_BLOCKING 0x0 ;  /* 0x0000000000007b1d */ /* 0x000fec0000010000 */
[----:B------:R-:W2:Y:S01]  /*3f90*/  LDG.E.128 R36, desc[UR8][R36.64] ;  /* 0x0000000824247981 */ /* 0x000ea2000c1e1d00 */
[----:B------:R-:W-:Y:S01]  /*3fa0*/  VIADD R28, R28, 0x1 ;  /* 0x000000011c1c7836 */ /* 0x000fe20000000000 */
[C---:B------:R-:W-:Y:S01]  /*3fb0*/  IADD3 R22, R45.reuse, R22, RZ ;  /* 0x000000162d167210 */ /* 0x040fe20007ffe0ff */
[C---:B------:R-:W-:Y:S01]  /*3fc0*/  IMAD.WIDE R10, R45.reuse, 0x2, R10 ;  /* 0x000000022d0a7825 */ /* 0x040fe200078e020a */
[----:B------:R-:W-:-:S03]  /*3fd0*/  IADD3 R30, R45, R30, RZ ;  /* 0x0000001e2d1e7210 */ /* 0x000fc60007ffe0ff */
[----:B------:R-:W-:Y:S01]  /*3fe0*/  IMAD.WIDE R12, R45, 0x2, R12 ;  /* 0x000000022d0c7825 */ /* 0x000fe200078e020c */
[----:B------:R-:W-:Y:S01]  /*3ff0*/  BAR.SYNC.DEFER_BLOCKING 0x0 ;  /* 0x0000000000007b1d */ /* 0x000fe20000010000 */
[----:B--2---:R-:W-:Y:S02]  /*4000*/  SHF.L.U32 R62, R36, 0x10, RZ ;  /* 0x00000010243e7819 */ /* 0x004fe400000006ff */
[----:B------:R-:W-:Y:S01]  /*4010*/  IMAD.U32 R71, R38, 0x10000, RZ ;  /* 0x0001000026477824 */ /* 0x000fe200078e00ff */
[C---:B------:R-:W-:Y:S02]  /*4020*/  SHF.L.U32 R69, R37.reuse, 0x10, RZ ;  /* 0x0000001025457819 */ /* 0x040fe400000006ff */
[----:B------:R-:W-:Y:S01]  /*4030*/  PRMT R36, R36, 0x7632, R36 ;  /* 0x0000763224247816 */ /* 0x000fe20000000024 */
[----:B------:R-:W-:Y:S01]  /*4040*/  FMUL.FTZ R68, R62, -1.4426950216293334961 ;  /* 0xbfb8aa3b3e447820 */ /* 0x000fe20000410000 */
[----:B------:R-:W-:Y:S01]  /*4050*/  PRMT R37, R37, 0x7632, R37 ;  /* 0x0000763225257816 */ /* 0x000fe20000000025 */
[----:B------:R-:W-:Y:S01]  /*4060*/  FMUL.FTZ R70, R69, -1.4426950216293334961 ;  /* 0xbfb8aa3b45467820 */ /* 0x000fe20000410000 */
[----:B------:R-:W-:Y:S01]  /*4070*/  SHF.L.U32 R74, R39, 0x10, RZ ;  /* 0x00000010274a7819 */ /* 0x000fe200000006ff */
[----:B------:R-:W-:Y:S01]  /*4080*/  FMUL.FTZ R72, R71, -1.4426950216293334961 ;  /* 0xbfb8aa3b47487820 */ /* 0x000fe20000410000 */
[----:B------:R-:W-:Y:S01]  /*4090*/  PRMT R38, R38, 0x7632, R38 ;  /* 0x0000763226267816 */ /* 0x000fe20000000026 */
[----:B-1----:R-:W-:Y:S01]  /*40a0*/  IMAD.U32 R67, R37, 0x10000, RZ ;  /* 0x0001000025437824 */ /* 0x002fe200078e00ff */
[----:B------:R-:W-:Y:S01]  /*40b0*/  PRMT R39, R39, 0x7632, R39 ;  /* 0x0000763227277816 */ /* 0x000fe20000000027 */
[----:B------:R-:W1:Y:S01]  /*40c0*/  MUFU.EX2 R68, R68 ;  /* 0x0000004400447308 */ /* 0x000e620000000800 */
[----:B------:R-:W-:Y:S01]  /*40d0*/  SHF.L.U32 R66, R36, 0x10, RZ ;  /* 0x0000001024427819 */ /* 0x000fe200000006ff */
[----:B------:R-:W-:Y:S01]  /*40e0*/  FMUL.FTZ R34, R74, -1.4426950216293334961 ;  /* 0xbfb8aa3b4a227820 */ /* 0x000fe20000410000 */
[----:B------:R-:W-:Y:S01]  /*40f0*/  SHF.L.U32 R73, R38, 0x10, RZ ;  /* 0x0000001026497819 */ /* 0x000fe200000006ff */
[----:B------:R-:W-:Y:S01]  /*4100*/  FMUL.FTZ R33, R67, -1.4426950216293334961 ;  /* 0xbfb8aa3b43217820 */ /* 0x000fe20000410000 */
[----:B------:R-:W-:Y:S01]  /*4110*/  SHF.L.U32 R76, R39, 0x10, RZ ;  /* 0x00000010274c7819 */ /* 0x000fe200000006ff */
[----:B------:R-:W-:-:S02]  /*4120*/  FMUL.FTZ R32, R66, -1.4426950216293334961 ;  /* 0xbfb8aa3b42207820 */ /* 0x000fc40000410000 */
[----:B------:R-:W-:Y:S01]  /*4130*/  FMUL.FTZ R36, R73, -1.4426950216293334961 ;  /* 0xbfb8aa3b49247820 */ /* 0x000fe20000410000 */
[----:B------:R2:W3:Y:S01]  /*4140*/  MUFU.EX2 R75, R34 ;  /* 0x00000022004b7308 */ /* 0x0004e20000000800 */
[----:B------:R-:W-:-:S07]  /*4150*/  FMUL.FTZ R37, R76, -1.4426950216293334961 ;  /* 0xbfb8aa3b4c257820 */ /* 0x000fce0000410000 */
[----:B------:R-:W4:Y:S01]  /*4160*/  MUFU.EX2 R32, R32 ;  /* 0x0000002000207308 */ /* 0x000f220000000800 */
[----:B--2---:R-:W2:Y:S01]  /*4170*/  LDC.64 R34, c[0x0][0x2d0] ;  /* 0x0000b400ff227b82 */ /* 0x004ea20000000a00 */
[----:B-1----:R-:W-:-:S06]  /*4180*/  FADD.FTZ R68, R68, 1 ;  /* 0x3f80000044447421 */ /* 0x002fcc0000010000 */
[----:B------:R-:W1:Y:S01]  /*4190*/  MUFU.EX2 R33, R33 ;  /* 0x0000002100217308 */ /* 0x000e620000000800 */
[----:B---3--:R-:W-:-:S07]  /*41a0*/  FADD.FTZ R75, R75, 1 ;  /* 0x3f8000004b4b7421 */ /* 0x008fce0000010000 */
[----:B------:R-:W3:Y:S01]  /*41b0*/  MUFU.EX2 R70, R70 ;  /* 0x0000004600467308 */ /* 0x000ee20000000800 */
[----:B----4-:R-:W-:-:S07]  /*41c0*/  FADD.FTZ R38, R32, 1 ;  /* 0x3f80000020267421 */ /* 0x010fce0000010000 */
[----:B------:R-:W4:Y:S01]  /*41d0*/  MUFU.EX2 R72, R72 ;  /* 0x0000004800487308 */ /* 0x000f220000000800 */
[----:B-1----:R-:W-:Y:S01]  /*41e0*/  FADD.FTZ R39, R33, 1 ;  /* 0x3f80000021277421 */ /* 0x002fe20000010000 */
[----:B--2---:R-:W-:Y:S01]  /*41f0*/  IMAD R80, R34, UR11, RZ ;  /* 0x0000000b22507c24 */ /* 0x004fe2000f8e02ff */
[----:B------:R-:W1:Y:S03]  /*4200*/  LDC.64 R32, c[0x0][0x350] ;  /* 0x0000d400ff207b82 */ /* 0x000e660000000a00 */
[----:B------:R-:W-:Y:S02]  /*4210*/  IMAD R35, R35, UR10, R80 ;  /* 0x0000000a23237c24 */ /* 0x000fe4000f8e0250 */
[----:B------:R-:W-:Y:S01]  /*4220*/  MUFU.EX2 R36, R36 ;  /* 0x0000002400247308 */ /* 0x000fe20000000800 */
[----:B---3--:R-:W-:-:S07]  /*4230*/  FADD.FTZ R70, R70, 1 ;  /* 0x3f80000046467421 */ /* 0x008fce0000010000 */
[----:B------:R-:W2:Y:S01]  /*4240*/  MUFU.EX2 R37, R37 ;  /* 0x0000002500257308 */ /* 0x000ea20000000800 */
[----:B----4-:R-:W-:-:S07]  /*4250*/  FADD.FTZ R72, R72, 1 ;  /* 0x3f80000048487421 */ /* 0x010fce0000010000 */
[----:B------:R3:W4:Y:S08]  /*4260*/  MUFU.RCP R79, R68 ;  /* 0x00000044004f7308 */ /* 0x0007300000001000 */
[----:B------:R-:W5:Y:S01]  /*4270*/  MUFU.RCP R70, R70 ;  /* 0x0000004600467308 */ /* 0x000f620000001000 */
[----:B--2---:R-:W-:Y:S01]  /*4280*/  FADD.FTZ R77, R37, 1 ;  /* 0x3f800000254d7421 */ /* 0x004fe20000010000 */
[----:B---3--:R-:W-:Y:S01]  /*4290*/  FADD.FTZ R68, R36, 1 ;  /* 0x3f80000024447421 */ /* 0x008fe20000010000 */
[----:B------:R-:W-:-:S04]  /*42a0*/  IMAD.WIDE.U32 R36, R34, UR10, R64 ;  /* 0x0000000a22247c25 */ /* 0x000fc8000f8e0040 */
[----:B------:R-:W-:Y:S01]  /*42b0*/  IMAD.IADD R37, R37, 0x1, R35 ;  /* 0x0000000125257824 */ /* 0x000fe200078e0223 */
[----:B------:R-:W2:Y:S01]  /*42c0*/  MUFU.RCP R72, R72 ;  /* 0x0000004800487308 */ /* 0x000ea20000001000 */
[----:B----4-:R-:W-:Y:S01]  /*42d0*/  FMUL.FTZ R62, R62, R79 ;  /* 0x0000004f3e3e7220 */ /* 0x010fe20000410000 */
[----:B------:R-:W-:-:S03]  /*42e0*/  IMAD R35, R3, UR4, RZ ;  /* 0x0000000403237c24 */ /* 0x000fc6000f8e02ff */
[----:B------:R-:W-:Y:S01]  /*42f0*/  FMUL.FTZ R62, R62, R63 ;  /* 0x0000003f3e3e7220 */ /* 0x000fe20000410000 */
[C---:B------:R-:W-:Y:S02]  /*4300*/  IMAD R63, R0.reuse, UR5, R35 ;  /* 0x00000005003f7c24 */ /* 0x040fe4000f8e0223 */
[----:B------:R-:W3:Y:S01]  /*4310*/  MUFU.RCP R75, R75 ;  /* 0x0000004b004b7308 */ /* 0x000ee20000001000 */
[----:B------:R-:W-:-:S04]  /*4320*/  IMAD.WIDE.U32 R34, R0, UR4, R36 ;  /* 0x0000000400227c25 */ /* 0x000fc8000f8e0024 */
[----:B-----5:R-:W-:Y:S01]  /*4330*/  FMUL.FTZ R69, R69, R70 ;  /* 0x0000004645457220 */ /* 0x020fe20000410000 */
[----:B------:R-:W-:-:S03]  /*4340*/  IADD3 R36, R35, R63, RZ ;  /* 0x0000003f23247210 */ /* 0x000fc60007ffe0ff */
[----:B------:R-:W-:Y:S01]  /*4350*/  FMUL.FTZ R69, R69, R52 ;  /* 0x0000003445457220 */ /* 0x000fe20000410000 */
[----:B------:R-:W4:Y:S01]  /*4360*/  MUFU.RCP R81, R38 ;  /* 0x0000002600517308 */ /* 0x000f220000001000 */
[----:B-1----:R-:W-:Y:S01]  /*4370*/  LEA R32, P0, R34, R32, 0x1 ;  /* 0x0000002022207211 */ /* 0x002fe200078008ff */
[----:B--2---:R-:W-:-:S03]  /*4380*/  FMUL.FTZ R64, R71, R72 ;  /* 0x0000004847407220 */ /* 0x004fc60000410000 */
[----:B------:R-:W-:Y:S01]  /*4390*/  LEA.HI.X R33, R34, R33, R36, 0x1, P0 ;  /* 0x0000002122217211 */ /* 0x000fe200000f0c24 */
[----:B------:R-:W-:Y:S01]  /*43a0*/  FMUL.FTZ R64, R64, R53 ;  /* 0x0000003540407220 */ /* 0x000fe20000410000 */
[----:B------:R-:W-:Y:S01]  /*43b0*/  IADD3 R36, P0, R32, R47, RZ ;  /* 0x0000002f20247210 */ /* 0x000fe20007f1e0ff */
[----:B------:R4:W1:Y:S01]  /*43c0*/  MUFU.RCP R78, R39 ;  /* 0x00000027004e7308 */ /* 0x0008620000001000 */
[----:B---3--:R-:W-:-:S04]  /*43d0*/  FMUL.FTZ R74, R74, R75 ;  /* 0x0000004b4a4a7220 */ /* 0x008fc80000410000 */
[----:B------:R-:W-:-:S03]  /*43e0*/  FMUL.FTZ R35, R74, R51 ;  /* 0x000000334a237220 */ /* 0x000fc60000410000 */
[----:B------:R-:W2:Y:S01]  /*43f0*/  MUFU.RCP R77, R77 ;  /* 0x0000004d004d7308 */ /* 0x000ea20000001000 */
[----:B----4-:R-:W-:-:S04]  /*4400*/  FMUL.FTZ R39, R66, R81 ;  /* 0x0000005142277220 */ /* 0x010fc80000410000 */
[----:B------:R-:W-:-:S03]  /*4410*/  FMUL.FTZ R39, R39, R50 ;  /* 0x0000003227277220 */ /* 0x000fc60000410000 */
[----:B------:R-:W3:Y:S01]  /*4420*/  MUFU.RCP R68, R68 ;  /* 0x0000004400447308 */ /* 0x000ee20000001000 */
[----:B-1----:R-:W-:Y:S01]  /*4430*/  FMUL.FTZ R38, R67, R78 ;  /* 0x0000004e43267220 */ /* 0x002fe20000410000 */
[----:B------:R-:W-:-:S03]  /*4440*/  F2FP.BF16.F32.PACK_AB R32, R39, R62 ;  /* 0x0000003e2720723e */ /* 0x000fc600000010ff */
[----:B------:R-:W-:Y:S01]  /*4450*/  FMUL.FTZ R38, R38, R49 ;  /* 0x0000003126267220 */ /* 0x000fe20000410000 */
[----:B--2---:R-:W-:-:S04]  /*4460*/  FMUL.FTZ R37, R76, R77 ;  /* 0x0000004d4c257220 */ /* 0x004fc80000410000 */
[----:B------:R-:W-:Y:S01]  /*4470*/  FMUL.FTZ R46, R37, R46 ;  /* 0x0000002e252e7220 */ /* 0x000fe20000410000 */
[----:B------:R-:W-:Y:S02]  /*4480*/  IADD3.X R37, R33, R44, RZ, P0, !PT ;  /* 0x0000002c21257210 */ /* 0x000fe400007fe4ff */
[----:B------:R-:W-:Y:S01]  /*4490*/  F2FP.BF16.F32.PACK_AB R33, R38, R69 ;  /* 0x000000452621723e */ /* 0x000fe200000010ff */
[----:B---3--:R-:W-:Y:S01]  /*44a0*/  FMUL.FTZ R73, R73, R68 ;  /* 0x0000004449497220 */ /* 0x008fe20000410000 */
[----:B------:R-:W-:Y:S02]  /*44b0*/  F2FP.BF16.F32.PACK_AB R35, R46, R35 ;  /* 0x000000232e23723e */ /* 0x000fe400000010ff */
[----:B------:R-:W-:Y:S01]  /*44c0*/  ISETP.GE.AND P0, PT, R28, R23, PT ;  /* 0x000000171c00720c */ /* 0x000fe20003f06270 */
[----:B------:R-:W-:-:S05]  /*44d0*/  FMUL.FTZ R73, R73, R48 ;  /* 0x0000003049497220 */ /* 0x000fca0000410000 */
[----:B------:R-:W-:-:S05]  /*44e0*/  F2FP.BF16.F32.PACK_AB R34, R73, R64 ;  /* 0x000000404922723e */ /* 0x000fca00000010ff */
[----:B------:R1:W-:Y:S02]  /*44f0*/  STG.E.128 desc[UR8][R36.64], R32 ;  /* 0x0000002024007986 */ /* 0x0003e4000c101d08 */
[----:B------:R-:W-:Y:S05]  /*4500*/  @!P0 BRA `(.L_x_6222) ;  /* 0xffffffcc009c8947 */ /* 0x000fea000383ffff */
[----:B------:R-:W-:Y:S05]  /*4510*/  EXIT ;  /* 0x000000000000794d */ /* 0x000fea0003800000 */
.L_x_6223:
        /* <DEDUP_REMOVED lines=14> */
.L_x_8752:


//--------------------- .text._Z25selective_scan_fwd_kernelI32Selective_Scan_fwd_kernel_traitsILi32ELi8ELi1ELb1ELb1ELb1ELb1ELb1EN3c108BFloat16EffEEv13SSMParamsBase --------------------------
	.section	.text._Z25selective_scan_fwd_kernelI32Selective_Scan_fwd_kernel_traitsILi32ELi8ELi1ELb1ELb1ELb1ELb1ELb1EN3c108BFloat16EffEEv13SSMParamsBase,"ax",@progbits
	.align	128
        .global         _Z25selective_scan_fwd_kernelI32Selective_Scan_fwd_kernel_traitsILi32ELi8ELi1ELb1ELb1ELb1ELb1ELb1EN3c108BFloat16EffEEv13SSMParamsBase
        .type           _Z25selective_scan_fwd_kernelI32Selective_Scan_fwd_kernel_traitsILi32ELi8ELi1ELb1ELb1ELb1ELb1ELb1EN3c108BFloat16EffEEv13SSMParamsBase,@function
        .size           _Z25selective_scan_fwd_kernelI32Selective_Scan_fwd_kernel_traitsILi32ELi8ELi1ELb1ELb1ELb1ELb1ELb1EN3c108BFloat16EffEEv13SSMParamsBase,(.L_x_8753 - _Z25selective_scan_fwd_kernelI32Selective_Scan_fwd_kernel_traitsILi32ELi8ELi1ELb1ELb1ELb1ELb1ELb1EN3c108BFloat16EffEEv13SSMParamsBase)
        .other          _Z25selective_scan_fwd_kernelI32Selective_Scan_fwd_kernel_traitsILi32ELi8ELi1ELb1ELb1ELb1ELb1ELb1EN3c108BFloat16EffEEv13SSMParamsBase,@"STO_CUDA_ENTRY STV_DEFAULT"
_Z25selective_scan_fwd_kernelI32Selective_Scan_fwd_kernel_traitsILi32ELi8ELi1ELb1ELb1ELb1ELb1ELb1EN3c108BFloat16EffEEv13SSMParamsBase:
.text._Z25selective_scan_fwd_kernelI32Selective_Scan_fwd_kernel_traitsILi32ELi8ELi1ELb1ELb1ELb1ELb1ELb1EN3c108BFloat16EffEEv13SSMParamsBase:
        /* <DEDUP_REMOVED lines=39> */
.L_x_6224:
        /* <DEDUP_REMOVED lines=36> */
.L_x_6225:
        /* <DEDUP_REMOVED lines=12> */
.L_x_6226:
        /* <DEDUP_REMOVED lines=197> */
.L_x_6227:
        /* <DEDUP_REMOVED lines=18> */
.L_x_6228:
        /* <DEDUP_REMOVED lines=32> */
.L_x_6258:
        /* <DEDUP_REMOVED lines=169> */
.L_x_6230:
[----:B------:R-:W-:Y:S05]  /*1f70*/  BSYNC B0 ;  /* 0x0000000000007941 */ /* 0x000fea0003800000 */
.L_x_6229:
        /* <DEDUP_REMOVED lines=37> */
.L_x_6232:
[----:B------:R-:W-:Y:S05]  /*21d0*/  BSYNC B0 ;  /* 0x0000000000007941 */ /* 0x000fea0003800000 */
.L_x_6231:
        /* <DEDUP_REMOVED lines=37> */
.L_x_6234:
[----:B------:R-:W-:Y:S05]  /*2430*/  BSYNC B0 ;  /* 0x0000000000007941 */ /* 0x000fea0003800000 */
.L_x_6233:
        /* <DEDUP_REMOVED lines=37> */
.L_x_6236:
[----:B------:R-:W-:Y:S05]  /*2690*/  BSYNC B0 ;  /* 0x0000000000007941 */ /* 0x000fea0003800000 */
.L_x_6235:
        /* <DEDUP_REMOVED lines=37> */
.L_x_6238:
[----:B------:R-:W-:Y:S05]  /*28f0*/  BSYNC B0 ;  /* 0x0000000000007941 */ /* 0x000fea0003800000 */
.L_x_6237:
        /* <DEDUP_REMOVED lines=38> */
.L_x_6240:
[----:B------:R-:W-:Y:S05]  /*2b60*/  BSYNC B0 ;  /* 0x0000000000007941 */ /* 0x000fea0003800000 */
.L_x_6239:
        /* <DEDUP_REMOVED lines=39> */
.L_x_6242:
[----:B------:R-:W-:Y:S05]  /*2de0*/  BSYNC B0 ;  /* 0x0000000000007941 */ /* 0x000fea0003800000 */
.L_x_6241:
        /* <DEDUP_REMOVED lines=42> */
.L_x_6244:
[----:B------:R-:W-:Y:S05]  /*3090*/  BSYNC B0 ;  /* 0x0000000000007941 */ /* 0x000fea0003800000 */
.L_x_6243:
        /* <DEDUP_REMOVED lines=30> */
.L_x_6253:
        /* <DEDUP_REMOVED lines=217> */
.L_x_6247:
        /* <DEDUP_REMOVED lines=9> */
.L_x_6246:
        /* <DEDUP_REMOVED lines=86> */
.L_x_6250:
        /* <DEDUP_REMOVED lines=31> */
.L_x_6251:
[----:B------:R0:W5:Y:S02]  /*47f0*/  LDG.E R31, desc[UR8][R8.64] ;  /* 0x00000008081f7981 */ /* 0x000164000c1e1900 */
.L_x_6252:
        /* <DEDUP_REMOVED lines=16> */
.L_x_6249:
[----:B------:R-:W-:Y:S05]  /*4900*/  BSYNC B0 ;  /* 0x0000000000007941 */ /* 0x000fea0003800000 */
.L_x_6248:
        /* <DEDUP_REMOVED lines=11> */
.L_x_6245:
        /* <DEDUP_REMOVED lines=53> */
.L_x_6255:
[----:B------:R-:W-:Y:S05]  /*4d10*/  BSYNC B0 ;  /* 0x0000000000007941 */ /* 0x000fea0003800000 */
.L_x_6254:
        /* <DEDUP_REMOVED lines=193> */
.L_x_6257:
[----:B------:R-:W-:Y:S05]  /*5930*/  BSYNC B0 ;  /* 0x0000000000007941 */ /* 0x000fea0003800000 */
.L_x_6256:
        /* <DEDUP_REMOVED lines=37> */
.L_x_6259:
        /* <DEDUP_REMOVED lines=15> */
.L_x_8753:


//--------------------- .text._Z25selective_scan_fwd_kernelI32Selective_Scan_fwd_kernel_traitsILi32ELi4ELi1ELb0ELb1ELb1ELb0ELb0EN3c108BFloat16EffEEv13SSMParamsBase --------------------------
	.section	.text._Z25selective_scan_fwd_kernelI32Selective_Scan_fwd_kernel_traitsILi32ELi4ELi1ELb0ELb1ELb1ELb0ELb0EN3c108BFloat16EffEEv13SSMParamsBase,"ax",@progbits
	.align	128
        .global         _Z25selective_scan_fwd_kernelI32Selective_Scan_fwd_kernel_traitsILi32ELi4ELi1ELb0ELb1ELb1ELb0ELb0EN3c108BFloat16EffEEv13SSMParamsBase
        .type           _Z25selective_scan_fwd_kernelI32Selective_Scan_fwd_kernel_traitsILi32ELi4ELi1ELb0ELb1ELb1ELb0ELb0EN3c108BFloat16EffEEv13SSMParamsBase,@function
        .size           _Z25selective_scan_fwd_kernelI32Selective_Scan_fwd_kernel_traitsILi32ELi4ELi1ELb0ELb1ELb1ELb0ELb0EN3c108BFloat16EffEEv13SSMParamsBase,(.L_x_8754 - _Z25selective_scan_fwd_kernelI32Selective_Scan_fwd_kernel_traitsILi32ELi4ELi1ELb0ELb1ELb1ELb0ELb0EN3c108BFloat16EffEEv13SSMParamsBase)
        .other          _Z25selective_scan_fwd_kernelI32Selective_Scan_fwd_kernel_traitsILi32ELi4ELi1ELb0ELb1ELb1ELb0ELb0EN3c108BFloat16EffEEv13SSMParamsBase,@"STO_CUDA_ENTRY STV_DEFAULT"
_Z25selective_scan_fwd_kernelI32Selective_Scan_fwd_kernel_traitsILi32ELi4ELi1ELb0ELb1ELb1ELb0ELb0EN3c108BFloat16EffEEv13SSMParamsBase:
.text._Z25selective_scan_fwd_kernelI32Selective_Scan_fwd_kernel_traitsILi32ELi4ELi1ELb0ELb1ELb1ELb0ELb0EN3c108BFloat16EffEEv13SSMParamsBase:
        /* <DEDUP_REMOVED lines=38> */
.L_x_6260:
        /* <DEDUP_REMOVED lines=37> */
.L_x_6261:
        /* <DEDUP_REMOVED lines=12> */
.L_x_6262:
        /* <DEDUP_REMOVED lines=147> */
[----:B--2---:R-:W-:-:S03]  /*0ea0*/  LEA R18, P4, R20, R36, 0x1 ;  /* 0x0000002414127211 */ /* 0x004fc600078808ff */
[C---:B------:R-:W-:Y:S02]  /*0eb0*/  IMAD R33, R0.reuse, UR5, R19 ;  /* 0x0000000500217c24 */ /* 0x040fe4000f8e0213 */
[----:B------:R-:W-:Y:S02]  /*0ec0*/  IMAD.IADD R19, R21, 0x1, R25 ;  /* 0x0000000115137824 */ /* 0x000fe400078e0219 */
[----:B------:R-:W-:Y:S01]  /*0ed0*/  IMAD.WIDE.U32 R50, R0, UR4, RZ ;  /* 0x0000000400327c25 */ /* 0x000fe2000f8e00ff */
[----:B------:R-:W-:Y:S02]  /*0ee0*/  CS2R R52, SRZ ;  /* 0x0000000000347805 */ /* 0x000fe4000001ff00 */
[----:B------:R-:W-:Y:S01]  /*0ef0*/  LEA.HI.X R19, R20, R37, R19, 0x1, P4 ;  /* 0x0000002514137211 */ /* 0x000fe200020f0c13 */
[----:B------:R-:W-:Y:S01]  /*0f00*/  @P1 IMAD.MOV.U32 R52, RZ, RZ, R15 ;  /* 0x000000ffff341224 */ /* 0x000fe200078e000f */
[----:B------:R-:W-:Y:S01]  /*0f10*/  @P1 MOV R53, R16 ;  /* 0x0000001000351202 */ /* 0x000fe20000000f00 */
[----:B------:R-:W-:Y:S01]  /*0f20*/  IMAD.IADD R21, R51, 0x1, R33 ;  /* 0x0000000133157824 */ /* 0x000fe200078e0221 */
[----:B---3--:R-:W-:-:S02]  /*0f30*/  SEL R20, R24, 0x800, P5 ;  /* 0x0000080018147807 */ /* 0x008fc40002800000 */
        /* <DEDUP_REMOVED lines=27> */
[----:B------:R-:W-:Y:S01]  /*10f0*/  IMAD.MOV.U32 R24, RZ, RZ, R23 ;  /* 0x000000ffff187224 */ /* 0x000fe200078e0017 */
[----:B------:R-:W-:-:S03]  /*1100*/  CS2R R22, SRZ ;  /* 0x0000000000167805 */ /* 0x000fc6000001ff00 */
[----:B------:R-:W-:Y:S01]  /*1110*/  @!P2 IMAD.MOV R24, RZ, RZ, -R24 ;  /* 0x000000ffff18a224 */ /* 0x000fe200078e0a18 */
[----:B------:R-:W-:Y:S01]  /*1120*/  @!P1 LOP3.LUT R24, RZ, R20, RZ, 0x33, !PT ;  /* 0x00000014ff189212 */ /* 0x000fe200078e33ff */
[----:B------:R-:W-:Y:S06]  /*1130*/  BRA `(.L_x_6264) ;  /* 0x0000000000487947 */ /* 0x000fec0003800000 */
.L_x_6263:
        /* <DEDUP_REMOVED lines=15> */
[----:B------:R-:W-:Y:S01]  /*1230*/  SEL R25, R25, RZ, P0 ;  /* 0x000000ff19197207 */ /* 0x000fe20000000000 */
[----:B------:R-:W-:-:S04]  /*1240*/  VIADD R24, R24, 0x1 ;  /* 0x0000000118187836 */ /* 0x000fc80000000000 */
[----:B-----5:R-:W-:-:S07]  /*1250*/  IMAD R23, R23, R20, R25 ;  /* 0x0000001417177224 */ /* 0x020fce00078e0219 */
.L_x_6264:
[----:B------:R-:W-:-:S13]  /*1260*/  ISETP.GE.AND P0, PT, R24, 0x1, PT ;  /* 0x000000011800780c */ /* 0x000fda0003f06270 */
[----:B------:R-:W-:Y:S05]  /*1270*/  @!P0 EXIT ;  /* 0x000000000000894d */ /* 0x000fea0003800000 */
[----:B------:R-:W0:Y:S01]  /*1280*/  S2R R25, SR_TID.X ;  /* 0x0000000000197919 */ /* 0x000e220000002100 */
[C---:B------:R-:W-:Y:S01]  /*1290*/  LEA R54, P0, R27.reuse, R54, 0x2 ;  /* 0x000000361b367211 */ /* 0x040fe200078010ff */
[----:B------:R-:W-:Y:S01]  /*12a0*/  ULDC.64 UR4, c[0x0][0x2e0] ;  /* 0x0000b80000047ab9 */ /* 0x000fe20000000a00 */
[----:B------:R-:W1:Y:S02]  /*12b0*/  S2R R26, SR_LANEID ;  /* 0x00000000001a7919 */ /* 0x000e640000000000 */
[----:B------:R-:W-:Y:S01]  /*12c0*/  LEA.HI.X R55, R27, R31, R30, 0x2, P0 ;  /* 0x0000001f1b377211 */ /* 0x000fe200000f141e */
[----:B------:R-:W-:Y:S02]  /*12d0*/  IMAD R29, R29, UR4, RZ ;  /* 0x000000041d1d7c24 */ /* 0x000fe4000f8e02ff */
[----:B------:R-:W-:Y:S02]  /*12e0*/  IMAD.MOV.U32 R30, RZ, RZ, R2 ;  /* 0x000000ffff1e7224 */ /* 0x000fe400078e0002 */
[----:B------:R-:W-:-:S02]  /*12f0*/  IMAD.MOV.U32 R31, RZ, RZ, R5 ;  /* 0x000000ffff1f7224 */ /* 0x000fc400078e0005 */
[C---:B------:R-:W-:Y:S02]  /*1300*/  IMAD R33, R28.reuse, UR5, R29 ;  /* 0x000000051c217c24 */ /* 0x040fe4000f8e021d */
[----:B------:R-:W-:Y:S01]  /*1310*/  IMAD.WIDE.U32 R56, R28, UR4, R30 ;  /* 0x000000041c387c25 */ /* 0x000fe2000f8e001e */
[----:B------:R-:W-:-:S04]  /*1320*/  CS2R R28, SRZ ;  /* 0x00000000001c7805 */ /* 0x000fc8000001ff00 */
        /* <DEDUP_REMOVED lines=11> */
.L_x_6284:
[----:B------:R-:W-:-:S04]  /*13e0*/  ISETP.NE.U32.AND P0, PT, R15, RZ, PT ;  /* 0x000000ff0f00720c */ /* 0x000fc80003f05070 */
[----:B------:R-:W-:-:S13]  /*13f0*/  ISETP.NE.AND.EX P0, PT, R16, RZ, PT, P0 ;  /* 0x000000ff1000720c */ /* 0x000fda0003f05300 */
[----:B------:R-:W-:Y:S01]  /*1400*/  @P0 IMAD.IADD R39, R29, 0x1, R22 ;  /* 0x000000011d270824 */ /* 0x000fe200078e0216 */
[----:B0-----:R-:W0:Y:S03]  /*1410*/  @!P0 LDC R42, c[0x0][0x218] ;  /* 0x00008600ff2a8b82 */ /* 0x001e260000000800 */
        /* <DEDUP_REMOVED lines=15> */
[-C--:B------:R-:W-:Y:S02]  /*1510*/  IADD3 R38, P0, R14, R41.reuse, RZ ;  /* 0x000000290e267210 */ /* 0x080fe40007f1e0ff */
[----:B------:R-:W-:Y:S02]  /*1520*/  PRMT R42, RZ, 0x7610, R42 ;  /* 0x00007610ff2a7816 */ /* 0x000fe4000000002a */
[----:B------:R-:W-:Y:S01]  /*1530*/  PRMT R44, RZ, 0x7610, R44 ;  /* 0x00007610ff2c7816 */ /* 0x000fe2000000002c */
[----:B------:R-:W-:Y:S01]  /*1540*/  IMAD.X R39, R17, 0x1, R64, P0 ;  /* 0x0000000111277824 */ /* 0x000fe200000e0640 */
[----:B------:R-:W-:Y:S02]  /*1550*/  PRMT R46, RZ, 0x7610, R46 ;  /* 0x00007610ff2e7816 */ /* 0x000fe4000000002e */
[----:B------:R-:W-:Y:S02]  /*1560*/  PRMT R60, RZ, 0x7610, R60 ;  /* 0x00007610ff3c7816 */ /* 0x000fe4000000003c */
        /* <DEDUP_REMOVED lines=8> */
[----:B------:R-:W-:Y:S02]  /*15f0*/  IADD3.X R41, R19, R64, RZ, P0, !PT ;  /* 0x0000004013297210 */ /* 0x000fe400007fe4ff */
[----:B------:R-:W-:Y:S01]  /*1600*/  PRMT R64, RZ, 0x7610, R64 ;  /* 0x00007610ff407816 */ /* 0x000fe20000000040 */
[----:B0-----:R-:W0:Y:S01]  /*1610*/  LDC R38, c[0x0][0x21c] ;  /* 0x00008700ff267b82 */ /* 0x001e220000000800 */
[----:B------:R-:W-:Y:S02]  /*1620*/  PRMT R66, RZ, 0x7610, R66 ;  /* 0x00007610ff427816 */ /* 0x000fe40000000042 */
        /* <DEDUP_REMOVED lines=23> */
[C---:B-1----:R-:W-:Y:S01]  /*17a0*/  IMAD.U32 R42, R46.reuse, 0x10000, RZ ;  /* 0x000100002e2a7824 */ /* 0x042fe200078e00ff */
[----:B------:R-:W-:Y:S01]  /*17b0*/  PRMT R43, R46, 0x7632, R43 ;  /* 0x000076322e2b7816 */ /* 0x000fe2000000002b */
[----:B------:R-:W-:Y:S02]  /*17c0*/  IMAD.U32 R46, R47, 0x10000, RZ ;  /* 0x000100002f2e7824 */ /* 0x000fe400078e00ff */
[--C-:B------:R-:W-:Y:S01]  /*17d0*/  FADD.FTZ R39, R42, R9.reuse ;  /* 0x000000092a277221 */ /* 0x100fe20000010000 */
[----:B------:R-:W-:Y:S01]  /*17e0*/  SHF.L.U32 R42, R43, 0x10, RZ ;  /* 0x000000102b2a7819 */ /* 0x000fe200000006ff */
[----:B------:R-:W-:-:S03]  /*17f0*/  FADD.FTZ R40, R46, R9 ;  /* 0x000000092e287221 */ /* 0x000fc60000010000 */
[----:B------:R-:W-:Y:S01]  /*1800*/  FSETP.GTU.FTZ.AND P1, PT, R39, 20, PT ;  /* 0x41a000002700780b */ /* 0x000fe20003f3c000 */
[----:B------:R-:W-:Y:S01]  /*1810*/  FADD.FTZ R41, R42, R9 ;  /* 0x000000092a297221 */ /* 0x000fe20000010000 */
[----:B------:R-:W-:Y:S02]  /*1820*/  PRMT R42, R47, 0x7632, R42 ;  /* 0x000076322f2a7816 */ /* 0x000fe4000000002a */
[----:B------:R-:W-:Y:S02]  /*1830*/  ISETP.EQ.OR P1, PT, RZ, UR4, P1 ;  /* 0x00000004ff007c0c */ /* 0x000fe40008f22670 */
[----:B------:R-:W-:Y:S01]  /*1840*/  FSETP.GTU.FTZ.AND P0, PT, R40, 20, PT ;  /* 0x41a000002800780b */ /* 0x000fe20003f1c000 */
[----:B------:R-:W-:Y:S01]  /*1850*/  IMAD.U32 R42, R42, 0x10000, RZ ;  /* 0x000100002a2a7824 */ /* 0x000fe200078e00ff */
[----:B------:R-:W-:-:S03]  /*1860*/  FSETP.GTU.FTZ.AND P2, PT, R41, 20, PT ;  /* 0x41a000002900780b */ /* 0x000fc60003f5c000 */
[----:B------:R-:W-:-:S06]  /*1870*/  FADD.FTZ R42, R42, R9 ;  /* 0x000000092a2a7221 */ /* 0x000fcc0000010000 */
        /* <DEDUP_REMOVED lines=32> */
.L_x_6266:
[----:B------:R-:W-:Y:S05]  /*1a80*/  BSYNC B0 ;  /* 0x0000000000007941 */ /* 0x000fea0003800000 */
.L_x_6265:
[----:B------:R-:W-:Y:S01]  /*1a90*/  ISETP.EQ.OR P2, PT, RZ, UR4, P2 ;  /* 0x00000004ff007c0c */ /* 0x000fe20009742670 */
[----:B------:R-:W-:Y:S01]  /*1aa0*/  IMAD.MOV.U32 R46, RZ, RZ, R14 ;  /* 0x000000ffff2e7224 */ /* 0x000fe200078e000e */
[----:B------:R-:W-:Y:S01]  /*1ab0*/  FSETP.GTU.FTZ.AND P1, PT, R42, 20, PT ;  /* 0x41a000002a00780b */ /* 0x000fe20003f3c000 */
[----:B------:R-:W-:Y:S01]  /*1ac0*/  IMAD.MOV.U32 R47, RZ, RZ, R17 ;  /* 0x000000ffff2f7224 */ /* 0x000fe200078e0011 */
[----:B------:R-:W-:Y:S01]  /*1ad0*/  BSSY B0, `(.L_x_6267) ;  /* 0x0000024000007945 */ /* 0x000fe20003800000 */
[----:B------:R-:W-:Y:S02]  /*1ae0*/  ISETP.EQ.OR P0, PT, RZ, UR4, P0 ;  /* 0x00000004ff007c0c */ /* 0x000fe40008702670 */
[----:B------:R-:W-:Y:S01]  /*1af0*/  ISETP.EQ.OR P1, PT, RZ, UR4, P1 ;  /* 0x00000004ff007c0c */ /* 0x000fe20008f22670 */
[----:B------:R-:W-:-:S05]  /*1b00*/  IMAD.WIDE R46, R37, 0x2, R46 ;  /* 0x00000002252e7825 */ /* 0x000fca00078e022e */
[----:B------:R-:W-:Y:S07]  /*1b10*/  @P2 BRA `(.L_x_6268) ;  /* 0x00000000007c2947 */ /* 0x000fee0003800000 */
        /* <DEDUP_REMOVED lines=31> */
.L_x_6268:
[----:B------:R-:W-:Y:S05]  /*1d10*/  BSYNC B0 ;  /* 0x0000000000007941 */ /* 0x000fea0003800000 */
.L_x_6267:
        /* <DEDUP_REMOVED lines=33> */
.L_x_6270:
[----:B------:R-:W-:Y:S05]  /*1f30*/  BSYNC B0 ;  /* 0x0000000000007941 */ /* 0x000fea0003800000 */
.L_x_6269:
[----:B------:R-:W-:Y:S04]  /*1f40*/  BSSY B0, `(.L_x_6271) ;  /* 0x0000021000007945 */ /* 0x000fe80003800000 */
        /* <DEDUP_REMOVED lines=32> */
.L_x_6272:
[----:B------:R-:W-:Y:S05]  /*2150*/  BSYNC B0 ;  /* 0x0000000000007941 */ /* 0x000fea0003800000 */
.L_x_6271:
[----:B------:R-:W-:Y:S01]  /*2160*/  BAR.SYNC.DEFER_BLOCKING 0x0 ;  /* 0x0000000000007b1d */ /* 0x000fe20000010000 */
[----:B------:R-:W-:Y:S01]  /*2170*/  ISETP.GE.AND P0, PT, R38, 0x1, PT ;  /* 0x000000012600780c */ /* 0x000fe20003f06270 */
[C---:B------:R-:W-:Y:S01]  /*2180*/  IMAD.U32 R81, R44.reuse, 0x10000, RZ ;  /* 0x000100002c517824 */ /* 0x040fe200078e00ff */
[----:B------:R-:W-:Y:S01]  /*2190*/  PRMT R38, R44, 0x7632, R38 ;  /* 0x000076322c267816 */ /* 0x000fe20000000026 */
[----:B------:R-:W-:Y:S01]  /*21a0*/  IMAD.MOV.U32 R17, RZ, RZ, R47 ;  /* 0x000000ffff117224 */ /* 0x000fe200078e002f */
[----:B------:R-:W-:Y:S01]  /*21b0*/  PRMT R43, R45, 0x7632, R43 ;  /* 0x000076322d2b7816 */ /* 0x000fe2000000002b */
[----:B------:R-:W-:Y:S01]  /*21c0*/  IMAD.WIDE R18, R37, 0x2, R18 ;  /* 0x0000000225127825 */ /* 0x000fe200078e0212 */
[----:B------:R-:W-:Y:S02]  /*21d0*/  SHF.L.U32 R73, R45, 0x10, RZ ;  /* 0x000000102d497819 */ /* 0x000fe400000006ff */
[----:B------:R-:W-:Y:S01]  /*21e0*/  MOV R14, R46 ;  /* 0x0000002e000e7202 */ /* 0x000fe20000000f00 */
[----:B------:R-:W-:-:S02]  /*21f0*/  IMAD.U32 R38, R38, 0x10000, RZ ;  /* 0x0001000026267824 */ /* 0x000fc400078e00ff */
[----:B------:R-:W-:Y:S02]  /*2200*/  IMAD.U32 R75, R43, 0x10000, RZ ;  /* 0x000100002b4b7824 */ /* 0x000fe400078e00ff */
        /* <DEDUP_REMOVED lines=18> */
.L_x_6281:
        /* <DEDUP_REMOVED lines=16> */
[----:B------:R-:W-:Y:S01]  /*2430*/  IMAD.MOV.U32 R72, RZ, RZ, R50 ;  /* 0x000000ffff487224 */ /* 0x000fe200078e0032 */
[----:B------:R-:W-:Y:S01]  /*2440*/  UMOV UR5, 0x400 ;  /* 0x0000040000057882 */ /* 0x000fe20000000000 */
[----:B------:R-:W-:-:S02]  /*2450*/  IMAD.MOV.U32 R73, RZ, RZ, R21 ;  /* 0x000000ffff497224 */ /* 0x000fc400078e0015 */
[C---:B---3--:R-:W-:Y:S02]  /*2460*/  IMAD R74, R64.reuse, UR7, RZ ;  /* 0x00000007404a7c24 */ /* 0x048fe4000f8e02ff */
[----:B------:R-:W-:-:S04]  /*2470*/  IMAD.WIDE.U32 R76, R64, UR4, R72 ;  /* 0x00000004404c7c25 */ /* 0x000fc8000f8e0048 */
[----:B------:R-:W-:Y:S01]  /*2480*/  IMAD R73, R65, UR4, R74 ;  /* 0x0000000441497c24 */ /* 0x000fe2000f8e024a */
[----:B----4-:R-:W-:Y:S01]  /*2490*/  LEA R72, P0, R76, R66, 0x2 ;  /* 0x000000424c487211 */ /* 0x010fe200078010ff */
[C---:B------:R-:W-:Y:S02]  /*24a0*/  IMAD R92, R70.reuse, UR7, RZ ;  /* 0x00000007465c7c24 */ /* 0x040fe4000f8e02ff */
[----:B------:R-:W-:Y:S01]  /*24b0*/  IMAD.WIDE.U32 R74, R70, UR4, R58 ;  /* 0x00000004464a7c25 */ /* 0x000fe2000f8e003a */
[----:B------:R-:W-:-:S03]  /*24c0*/  IADD3 R73, R77, R73, RZ ;  /* 0x000000494d497210 */ /* 0x000fc60007ffe0ff */
[--C-:B------:R-:W-:Y:S01]  /*24d0*/  IMAD R77, R71, UR4, R92.reuse ;  /* 0x00000004474d7c24 */ /* 0x100fe2000f8e025c */
[----:B------:R-:W-:Y:S02]  /*24e0*/  LEA.HI.X R73, R76, R67, R73, 0x2, P0 ;  /* 0x000000434c497211 */ /* 0x000fe400000f1449 */
[----:B------:R-:W-:Y:S01]  /*24f0*/  LEA R76, P0, R74, R12, 0x1 ;  /* 0x0000000c4a4c7211 */ /* 0x000fe200078008ff */
[----:B------:R-:W-:Y:S01]  /*2500*/  IMAD.IADD R75, R75, 0x1, R77 ;  /* 0x000000014b4b7824 */ /* 0x000fe200078e024d */
[----:B0-----:R-:W-:Y:S01]  /*2510*/  ULEA UR5, UR6, UR5, 0x18 ;  /* 0x0000000506057291 */ /* 0x001fe2000f8ec03f */
[----:B------:R-:W-:Y:S01]  /*2520*/  PRMT R92, RZ, 0x7610, R92 ;  /* 0x00007610ff5c7816 */ /* 0x000fe2000000005c */
[----:B------:R-:W3:Y:S01]  /*2530*/  LDG.E R72, desc[UR8][R72.64] ;  /* 0x0000000848487981 */ /* 0x000ee2000c1e1900 */
[----:B------:R-:W-:Y:S02]  /*2540*/  PRMT R94, RZ, 0x7610, R94 ;  /* 0x00007610ff5e7816 */ /* 0x000fe4000000005e */
[----:B------:R-:W-:-:S02]  /*2550*/  PRMT R96, RZ, 0x7610, R96 ;  /* 0x00007610ff607816 */ /* 0x000fc40000000060 */
[----:B------:R-:W-:Y:S02]  /*2560*/  LEA R83, R26, UR5, 0x1 ;  /* 0x000000051a537c11 */ /* 0x000fe4000f8e08ff */
[----:B------:R-:W-:Y:S02]  /*2570*/  PRMT R98, RZ, 0x7610, R98 ;  /* 0x00007610ff627816 */ /* 0x000fe40000000062 */
[----:B------:R-:W-:Y:S01]  /*2580*/  LEA.HI.X R77, R74, R13, R75, 0x1, P0 ;  /* 0x0000000d4a4d7211 */ /* 0x000fe200000f0c4b */
[----:B-----5:R0:W-:Y:S04]  /*2590*/  STS.U16 [R83], R84 ;  /* 0x0000005453007388 */ /* 0x0201e80000000400 */
[----:B--2---:R-:W-:Y:S04]  /*25a0*/  STS.U16 [R83+0x40], R86 ;  /* 0x0000405653007388 */ /* 0x004fe80000000400 */
[----:B------:R-:W-:Y:S04]  /*25b0*/  STS.U16 [R83+0x80], R88 ;  /* 0x0000805853007388 */ /* 0x000fe80000000400 */
[----:B------:R2:W-:Y:S01]  /*25c0*/  STS.U16 [R83+0xc0], R90 ;  /* 0x0000c05a53007388 */ /* 0x0005e20000000400 */
[----:B------:R-:W-:-:S03]  /*25d0*/  NOP ;  /* 0x0000000000007918 */ /* 0x000fc60000000000 */
[----:B------:R-:W4:Y:S04]  /*25e0*/  @!P3 LDG.E.U16 R92, desc[UR8][R76.64] ;  /* 0x000000084c5cb981 */ /* 0x000f28000c1e1500 */
        /* <DEDUP_REMOVED lines=8> */
[C---:B------:R-:W-:Y:S01]  /*2670*/  FMUL.FTZ R89, R85.reuse, R41 ;  /* 0x0000002955597220 */ /* 0x040fe20000410000 */
[C---:B------:R-:W-:Y:S01]  /*2680*/  FMUL.FTZ R87, R85.reuse, R39 ;  /* 0x0000002755577220 */ /* 0x040fe20000410000 */
[C---:B--2---:R-:W-:Y:S01]  /*2690*/  FMUL.FTZ R90, R85.reuse, R40 ;  /* 0x00000028555a7220 */ /* 0x044fe20000410000 */
[----:B------:R-:W-:Y:S02]  /*26a0*/  FMUL.FTZ R85, R85, R42 ;  /* 0x0000002a55557220 */ /* 0x000fe40000410000 */
[----:B------:R-:W0:Y:S08]  /*26b0*/  MUFU.EX2 R88, R87 ;  /* 0x0000005700587308 */ /* 0x000e300000000800 */
[----:B------:R-:W2:Y:S08]  /*26c0*/  MUFU.EX2 R89, R89 ;  /* 0x0000005900597308 */ /* 0x000eb00000000800 */
[----:B------:R3:W2:Y:S08]  /*26d0*/  MUFU.EX2 R93, R90 ;  /* 0x0000005a005d7308 */ /* 0x0006b00000000800 */
[----:B------:R-:W2:Y:S01]  /*26e0*/  MUFU.EX2 R91, R85 ;  /* 0x00000055005b7308 */ /* 0x000ea20000000800 */
[C---:B-1----:R-:W-:Y:S01]  /*26f0*/  PRMT R76, R74.reuse, 0x7632, R76 ;  /* 0x000076324a4c7816 */ /* 0x042fe2000000004c */
[----:B------:R-:W-:Y:S01]  /*2700*/  IMAD.U32 R86, R74, 0x10000, RZ ;  /* 0x000100004a567824 */ /* 0x000fe200078e00ff */
[----:B------:R-:W-:-:S02]  /*2710*/  PRMT R74, R75, 0x7632, R74 ;  /* 0x000076324b4a7816 */ /* 0x000fc4000000004a */
[----:B------:R-:W-:Y:S01]  /*2720*/  SHF.L.U32 R77, R75, 0x10, RZ ;  /* 0x000000104b4d7819 */ /* 0x000fe200000006ff */
[----:B------:R-:W-:Y:S02]  /*2730*/  IMAD.U32 R75, R76, 0x10000, RZ ;  /* 0x000100004c4b7824 */ /* 0x000fe400078e00ff */
[----:B------:R-:W-:Y:S01]  /*2740*/  FMUL.FTZ R86, R81, R86 ;  /* 0x0000005651567220 */ /* 0x000fe20000410000 */
[----:B------:R-:W-:Y:S01]  /*2750*/  ISETP.GE.U32.AND P2, PT, R27, R37, PT ;  /* 0x000000251b00720c */ /* 0x000fe20003f46070 */
[----:B---3--:R-:W-:Y:S01]  /*2760*/  FMUL.FTZ R90, R82, R75 ;  /* 0x0000004b525a7220 */ /* 0x008fe20000410000 */
[----:B------:R-:W-:Y:S02]  /*2770*/  SHF.L.U32 R75, R74, 0x10, RZ ;  /* 0x000000104a4b7819 */ /* 0x000fe400000006ff */
[----:B------:R-:W-:Y:S01]  /*2780*/  ISETP.GE.U32.AND P1, PT, R30, R37, PT ;  /* 0x000000251e00720c */ /* 0x000fe20003f26070 */
[----:B------:R-:W-:Y:S01]  /*2790*/  FMUL.FTZ R77, R80, R77 ;  /* 0x0000004d504d7220 */ /* 0x000fe20000410000 */
[----:B------:R-:W-:Y:S01]  /*27a0*/  FSEL R87, R86, RZ, !P2 ;  /* 0x000000ff56577208 */ /* 0x000fe20005000000 */
[----:B------:R-:W-:Y:S01]  /*27b0*/  FMUL.FTZ R75, R38, R75 ;  /* 0x0000004b264b7220 */ /* 0x000fe20000410000 */
[----:B0-----:R-:W-:-:S02]  /*27c0*/  FSEL R88, R88, 1, !P2 ;  /* 0x3f80000058587808 */ /* 0x001fc40005000000 */
[----:B------:R-:W-:Y:S02]  /*27d0*/  FSEL R90, R90, RZ, !P1 ;  /* 0x000000ff5a5a7208 */ /* 0x000fe40004800000 */
[----:B--2---:R-:W-:Y:S02]  /*27e0*/  FSEL R89, R89, 1, !P1 ;  /* 0x3f80000059597808 */ /* 0x004fe40004800000 */
[-C--:B------:R-:W-:Y:S02]  /*27f0*/  ISETP.GE.U32.AND P2, PT, R31, R37.reuse, PT ;  /* 0x000000251f00720c */ /* 0x080fe40003f46070 */
[----:B------:R-:W-:Y:S02]  /*2800*/  ISETP.GE.U32.AND P1, PT, R32, R37, PT ;  /* 0x000000252000720c */ /* 0x000fe40003f26070 */
[----:B------:R-:W-:Y:S02]  /*2810*/  FSEL R93, R93, 1, !P2 ;  /* 0x3f8000005d5d7808 */ /* 0x000fe40005000000 */
[----:B------:R-:W-:Y:S01]  /*2820*/  FSEL R91, R91, 1, !P1 ;  /* 0x3f8000005b5b7808 */ /* 0x000fe20004800000 */
[----:B----4-:R0:W-:Y:S04]  /*2830*/  STS.U16 [R83+0x100], R92 ;  /* 0x0001005c53007388 */ /* 0x0101e80000000400 */
[----:B-----5:R1:W-:Y:S04]  /*2840*/  STS.U16 [R83+0x140], R94 ;  /* 0x0001405e53007388 */ /* 0x0203e80000000400 */
[----:B------:R-:W-:Y:S04]  /*2850*/  STS.U16 [R83+0x180], R96 ;  /* 0x0001806053007388 */ /* 0x000fe80000000400 */
[----:B------:R-:W-:Y:S01]  /*2860*/  STS.U16 [R83+0x1c0], R98 ;  /* 0x0001c06253007388 */ /* 0x000fe20000000400 */
[----:B------:R-:W-:-:S03]  /*2870*/  NOP ;  /* 0x0000000000007918 */ /* 0x000fc60000000000 */
[----:B------:R-:W2:Y:S04]  /*2880*/  LDS.64 R78, [R84+0x100] ;  /* 0x00010000544e7984 */ /* 0x000ea80000000a00 */
[----:B------:R-:W3:Y:S01]  /*2890*/  @P0 LDS.64 R72, [UR6+0x220] ;  /* 0x00022006ff480984 */ /* 0x000ee20008000a00 */
[----:B0-----:R-:W-:Y:S02]  /*28a0*/  FSEL R92, R77, RZ, !P2 ;  /* 0x000000ff4d5c7208 */ /* 0x001fe40005000000 */
[----:B-1----:R-:W-:Y:S02]  /*28b0*/  FSEL R94, R75, RZ, !P1 ;  /* 0x000000ff4b5e7208 */ /* 0x002fe40004800000 */
[C---:B--2---:R-:W-:Y:S02]  /*28c0*/  PRMT R85, R78.reuse, 0x7632, R85 ;  /* 0x000076324e557816 */ /* 0x044fe40000000055 */
[C---:B------:R-:W-:Y:S01]  /*28d0*/  PRMT R86, R79.reuse, 0x7632, R86 ;  /* 0x000076324f567816 */ /* 0x040fe20000000056 */
[----:B------:R-:W-:Y:S01]  /*28e0*/  IMAD.U32 R78, R78, 0x10000, RZ ;  /* 0x000100004e4e7824 */ /* 0x000fe200078e00ff */
[----:B------:R-:W-:Y:S01]  /*28f0*/  SHF.L.U32 R79, R79, 0x10, RZ ;  /* 0x000000104f4f7819 */ /* 0x000fe200000006ff */
[----:B------:R-:W-:Y:S01]  /*2900*/  IMAD.U32 R85, R85, 0x10000, RZ ;  /* 0x0001000055557824 */ /* 0x000fe200078e00ff */
[----:B------:R-:W-:Y:S01]  /*2910*/  SHF.L.U32 R86, R86, 0x10, RZ ;  /* 0x0000001056567819 */ /* 0x000fe200000006ff */
        /* <DEDUP_REMOVED lines=21> */
.L_x_6275:
        /* <DEDUP_REMOVED lines=9> */
.L_x_6274:
        /* <DEDUP_REMOVED lines=73> */
.L_x_6278:
        /* <DEDUP_REMOVED lines=32> */
.L_x_6279:
[----:B------:R0:W5:Y:S02]  /*3190*/  LDG.E R75, desc[UR8][R54.64] ;  /* 0x00000008364b7981 */ /* 0x000164000c1e1900 */
.L_x_6280:
        /* <DEDUP_REMOVED lines=16> */
.L_x_6277:
[----:B------:R-:W-:Y:S05]  /*32a0*/  BSYNC B0 ;  /* 0x0000000000007941 */ /* 0x000fea0003800000 */
.L_x_6276:
[----:B------:R-:W-:Y:S01]  /*32b0*/  UIADD3 UR4, UR4, 0x1, URZ ;  /* 0x0000000104047890 */ /* 0x000fe2000fffe03f */
[----:B------:R-:W-:Y:S01]  /*32c0*/  FFMA.FTZ R43, R78, R87, R43 ;  /* 0x000000574e2b7223 */ /* 0x000fe2000001002b */
[----:B------:R-:W-:Y:S01]  /*32d0*/  FFMA.FTZ R46, R85, R89, R46 ;  /* 0x00000059552e7223 */ /* 0x000fe2000001002e */
[----:B------:R-:W-:Y:S01]  /*32e0*/  FFMA.FTZ R44, R79, R92, R44 ;  /* 0x0000005c4f2c7223 */ /* 0x000fe2000001002c */
[----:B------:R-:W-:Y:S02]  /*32f0*/  FFMA.FTZ R45, R86, R91, R45 ;  /* 0x0000005b562d7223 */ /* 0x000fe4000001002d */
[----:B------:R-:W-:-:S13]  /*3300*/  ISETP.LE.AND P0, PT, R47, UR4, PT ;  /* 0x000000042f007c0c */ /* 0x000fda000bf03270 */
[----:B------:R-:W-:Y:S05]  /*3310*/  @!P0 BRA `(.L_x_6281) ;  /* 0xfffffff000048947 */ /* 0x000fea000383ffff */
.L_x_6273:
[----:B------:R-:W-:Y:S01]  /*3320*/  BAR.SYNC.DEFER_BLOCKING 0x0 ;  /* 0x0000000000007b1d */ /* 0x000fe20000010000 */
[----:B------:R-:W-:Y:S02]  /*3330*/  ISETP.NE.AND P0, PT, R25, RZ, PT ;  /* 0x000000ff1900720c */ /* 0x000fe40003f05270 */
[----:B------:R-:W-:Y:S02]  /*3340*/  F2FP.BF16.F32.PACK_AB R38, R46, R43 ;  /* 0x0000002b2e26723e */ /* 0x000fe400000010ff */
[----:B------:R-:W-:-:S03]  /*3350*/  F2FP.BF16.F32.PACK_AB R39, R45, R44 ;  /* 0x0000002c2d27723e */ /* 0x000fc600000010ff */
        /* <DEDUP_REMOVED lines=32> */
.L_x_6283:
[----:B------:R-:W-:Y:S05]  /*3560*/  BSYNC B0 ;  /* 0x0000000000007941 */ /* 0x000fea0003800000 */
.L_x_6282:
        /* <DEDUP_REMOVED lines=27> */
.L_x_6285:
        /* <DEDUP_REMOVED lines=14> */
.L_x_8754:


//--------------------- .text._Z25selective_scan_fwd_kernelI32Selective_Scan_fwd_kernel_traitsILi32ELi4ELi1ELb0ELb1ELb1ELb0ELb1EN3c108BFloat16EffEEv13SSMParamsBase --------------------------
	.section	.text._Z25selective_scan_fwd_kernelI32Selective_Scan_fwd_kernel_traitsILi32ELi4ELi1ELb0ELb1ELb1ELb0ELb1EN3c108BFloat16EffEEv13SSMParamsBase,"ax",@progbits
	.align	128
        .global         _Z25selective_scan_fwd_kernelI32Selective_Scan_fwd_kernel_traitsILi32ELi4ELi1ELb0ELb1ELb1ELb0ELb1EN3c108BFloat16EffEEv13SSMParamsBase
        .type           _Z25selective_scan_fwd_kernelI32Selective_Scan_fwd_kernel_traitsILi32ELi4ELi1ELb0ELb1ELb1ELb0ELb1EN3c108BFloat16EffEEv13SSMParamsBase,@function
        .size           _Z25selective_scan_fwd_kernelI32Selective_Scan_fwd_kernel_traitsILi32ELi4ELi1ELb0ELb1ELb1ELb0ELb1EN3c108BFloat16EffEEv13SSMParamsBase,(.L_x_8755 - _Z25selective_scan_fwd_kernelI32Selective_Scan_fwd_kernel_traitsILi32ELi4ELi1ELb0ELb1ELb1ELb0ELb1EN3c108BFloat16EffEEv13SSMParamsBase)
        .other          _Z25selective_scan_fwd_kernelI32Selective_Scan_fwd_kernel_traitsILi32ELi4ELi1ELb0ELb1ELb1ELb0ELb1EN3c108BFloat16EffEEv13SSMParamsBase,@"STO_CUDA_ENTRY STV_DEFAULT"
_Z25selective_scan_fwd_kernelI32Selective_Scan_fwd_kernel_traitsILi32ELi4ELi1ELb0ELb1ELb1ELb0ELb1EN3c108BFloat16EffEEv13SSMParamsBase:
.text._Z25selective_scan_fwd_kernelI32Selective_Scan_fwd_kernel_traitsILi32ELi4ELi1ELb0ELb1ELb1ELb0ELb1EN3c108BFloat16EffEEv13SSMParamsBase:
        /* <DEDUP_REMOVED lines=39> */
.L_x_6286:
        /* <DEDUP_REMOVED lines=36> */
.L_x_6287:
        /* <DEDUP_REMOVED lines=12> */
.L_x_6288:
        /* <DEDUP_REMOVED lines=127> */
[----:B------:R-:W-:Y:S01]  /*0d60*/  LEA R12, P3, R20, R38, 0x1 ;  /* 0x00000026140c7211 */ /* 0x000fe200078608ff */
[----:B------:R-:W-:Y:S01]  /*0d70*/  IMAD.IADD R15, R29, 0x1, R27 ;  /* 0x000000011d0f7824 */ /* 0x000fe200078e021b */
[----:B0-----:R-:W-:Y:S01]  /*0d80*/  ISETP.NE.U32.AND P2, PT, R46, RZ, PT ;  /* 0x000000ff2e00720c */ /* 0x001fe20003f45070 */
[----:B------:R-:W-:Y:S01]  /*0d90*/  IMAD.WIDE.U32 R24, R0, UR4, R24 ;  /* 0x0000000400187c25 */ /* 0x000fe2000f8e0018 */
[----:B------:R-:W0:Y:S01]  /*0da0*/  @P1 LDC R18, c[0x0][0x388] ;  /* 0x0000e200ff121b82 */ /* 0x000e220000000800 */
[----:B------:R-:W-:-:S02]  /*0db0*/  LEA R14, P4, R28, R40, 0x1 ;  /* 0x000000281c0e7211 */ /* 0x000fc400078808ff */
[----:B------:R-:W-:Y:S01]  /*0dc0*/  LEA.HI.X R13, R20, R39, R13, 0x1, P3 ;  /* 0x00000027140d7211 */ /* 0x000fe200018f0c0d */
[----:B------:R-:W-:Y:S01]  /*0dd0*/  IMAD.MOV.U32 R65, RZ, RZ, RZ ;  /* 0x000000ffff417224 */ /* 0x000fe200078e00ff */
[----:B------:R-:W-:-:S03]  /*0de0*/  ISETP.NE.U32.AND P3, PT, R42, RZ, PT ;  /* 0x000000ff2a00720c */ /* 0x000fc60003f65070 */
[----:B------:R-:W4:Y:S01]  /*0df0*/  @P1 LDC R19, c[0x0][0x38c] ;  /* 0x0000e300ff131b82 */ /* 0x000f220000000800 */
[----:B------:R-:W-:Y:S01]  /*0e00*/  ISETP.NE.AND.EX P2, PT, R47, RZ, PT, P2 ;  /* 0x000000ff2f00720c */ /* 0x000fe20003f45320 */
[----:B------:R-:W-:Y:S01]  /*0e10*/  IMAD.IADD R21, R25, 0x1, R21 ;  /* 0x0000000119157824 */ /* 0x000fe200078e0215 */
[----:B------:R-:W-:Y:S01]  /*0e20*/  LEA.HI.X R15, R28, R41, R15, 0x1, P4 ;  /* 0x000000291c0f7211 */ /* 0x000fe200020f0c0f */
[----:B------:R-:W-:Y:S01]  /*0e30*/  IMAD.MOV.U32 R35, RZ, RZ, RZ ;  /* 0x000000ffff237224 */ /* 0x000fe200078e00ff */
[----:B------:R-:W-:Y:S01]  /*0e40*/  ISETP.NE.AND.EX P3, PT, R43, RZ, PT, P3 ;  /* 0x000000ff2b00720c */ /* 0x000fe20003f65330 */
[----:B------:R-:W-:Y:S01]  /*0e50*/  ULDC.64 UR4, c[0x0][0x240] ;  /* 0x0000900000047ab9 */ /* 0x000fe20000000a00 */
[C---:B-1----:R-:W-:Y:S01]  /*0e60*/  LEA R20, P4, R24.reuse, R36, 0x1 ;  /* 0x0000002418147211 */ /* 0x042fe200078808ff */
[----:B------:R-:W1:Y:S03]  /*0e70*/  LDC R27, c[0x0][0x23c] ;  /* 0x00008f00ff1b7b82 */ /* 0x000e660000000800 */
[----:B------:R-:W-:Y:S01]  /*0e80*/  LEA.HI.X R21, R24, R37, R21, 0x1, P4 ;  /* 0x0000002518157211 */ /* 0x000fe200020f0c15 */
[----:B------:R-:W-:Y:S01]  /*0e90*/  HFMA2.MMA R24, -RZ, RZ, 0, 0 ;  /* 0x00000000ff187435 */ /* 0x000fe200000001ff */
[----:B------:R-:W-:Y:S01]  /*0ea0*/  IMAD.MOV.U32 R37, RZ, RZ, RZ ;  /* 0x000000ffff257224 */ /* 0x000fe200078e00ff */
[----:B------:R-:W-:-:S02]  /*0eb0*/  @P2 ISETP.NE.U32.AND P4, PT, R46, RZ, PT ;  /* 0x000000ff2e00220c */ /* 0x000fc40003f85070 */
[----:B------:R-:W2:Y:S08]  /*0ec0*/  @P2 LDC R35, c[0x0][0x390] ;  /* 0x0000e400ff232b82 */ /* 0x000eb00000000800 */
[----:B------:R-:W2:Y:S08]  /*0ed0*/  @P3 LDC R65, c[0x0][0x378] ;  /* 0x0000de00ff413b82 */ /* 0x000eb00000000800 */
[----:B------:R-:W2:Y:S01]  /*0ee0*/  @P3 LDC R37, c[0x0][0x37c] ;  /* 0x0000df00ff253b82 */ /* 0x000ea20000000800 */
[----:B------:R-:W-:-:S02]  /*0ef0*/  PLOP3.LUT P3, PT, PT, PT, PT, 0x8, 0x0 ;  /* 0x000000000000781c */ /* 0x000fc40003f6e170 */
[----:B------:R-:W-:-:S05]  /*0f00*/  @P2 ISETP.NE.AND.EX P3, PT, R47, RZ, PT, P4 ;  /* 0x000000ff2f00220c */ /* 0x000fca0003f65340 */
        /* <DEDUP_REMOVED lines=9> */
[----:B-1----:R-:W-:Y:S01]  /*0fa0*/  SEL R23, R27, 0x800, P5 ;  /* 0x000008001b177807 */ /* 0x002fe20002800000 */
[----:B------:R-:W-:Y:S01]  /*0fb0*/  @P1 IMAD.MOV.U32 R67, RZ, RZ, R19 ;  /* 0x000000ffff431224 */ /* 0x000fe200078e0013 */
[----:B------:R-:W-:Y:S02]  /*0fc0*/  IADD3 R25, R69, R25, RZ ;  /* 0x0000001945197210 */ /* 0x000fe40007ffe0ff */
        /* <DEDUP_REMOVED lines=8> */
[----:B0----5:R-:W-:Y:S01]  /*1050*/  VIADD R26, R28, 0xffffffe ;  /* 0x0ffffffe1c1a7836 */ /* 0x021fe20000000000 */
[----:B------:R-:W-:Y:S02]  /*1060*/  IABS R28, R24 ;  /* 0x00000018001c7213 */ /* 0x000fe40000000000 */
[----:B------:R-:W-:-:S03]  /*1070*/  LOP3.LUT R24, R24, R23, RZ, 0x3c, !PT ;  /* 0x0000001718187212 */ /* 0x000fc600078e3cff */
[----:B------:R0:W1:Y:S01]  /*1080*/  F2I.FTZ.U32.TRUNC.NTZ R27, R26 ;  /* 0x0000001a001b7305 */ /* 0x000062000021f000 */
[----:B------:R-:W-:Y:S01]  /*1090*/  ISETP.GE.AND P2, PT, R24, RZ, PT ;  /* 0x000000ff1800720c */ /* 0x000fe20003f46270 */
[----:B------:R-:W-:Y:S02]  /*10a0*/  IMAD.MOV.U32 R24, RZ, RZ, RZ ;  /* 0x000000ffff187224 */ /* 0x000fe400078e00ff */
        /* <DEDUP_REMOVED lines=13> */
[----:B------:R-:W-:-:S05]  /*1180*/  @P0 VIADD R27, R27, 0x1 ;  /* 0x000000011b1b0836 */ /* 0x000fca0000000000 */
[----:B------:R-:W-:Y:S02]  /*1190*/  @!P2 IADD3 R27, -R27, RZ, RZ ;  /* 0x000000ff1b1ba210 */ /* 0x000fe40007ffe1ff */
[----:B------:R-:W-:Y:S01]  /*11a0*/  @!P1 LOP3.LUT R27, RZ, R23, RZ, 0x33, !PT ;  /* 0x00000017ff1b9212 */ /* 0x000fe200078e33ff */
[----:B------:R-:W-:Y:S06]  /*11b0*/  BRA `(.L_x_6290) ;  /* 0x0000000000487947 */ /* 0x000fec0003800000 */
.L_x_6289:
        /* <DEDUP_REMOVED lines=18> */
.L_x_6290:
        /* <DEDUP_REMOVED lines=14> */
[----:B------:R-:W-:Y:S01]  /*13c0*/  IMAD.IADD R37, R63, 0x1, R37 ;  /* 0x000000013f257824 */ /* 0x000fe200078e0225 */
        /* <DEDUP_REMOVED lines=10> */
.L_x_6310:
        /* <DEDUP_REMOVED lines=11> */
[C---:B------:R-:W-:Y:S01]  /*1520*/  IMAD.SHL.U32 R45, R60.reuse, 0x2, RZ ;  /* 0x000000023c2d7824 */ /* 0x040fe200078e00ff */
        /* <DEDUP_REMOVED lines=10> */
[----:B------:R-:W-:-:S04]  /*15d0*/  IADD3 R42, P0, R16, R45, RZ ;  /* 0x0000002d102a7210 */ /* 0x000fc80007f1e0ff */
[----:B------:R-:W-:Y:S01]  /*15e0*/  IADD3.X R43, R17, R46, RZ, P0, !PT ;  /* 0x0000002e112b7210 */ /* 0x000fe200007fe4ff */
[----:B------:R-:W-:Y:S01]  /*15f0*/  UMOV UR4, 0x400 ;  /* 0x0000040000047882 */ /* 0x000fe20000000000 */
[----:B------:R-:W-:Y:S01]  /*1600*/  PRMT R55, RZ, 0x7610, R55 ;  /* 0x00007610ff377816 */ /* 0x000fe20000000037 */
[----:B------:R-:W1:Y:S02]  /*1610*/  LDC R48, c[0x0][0x21c] ;  /* 0x00008700ff307b82 */ /* 0x000e640000000800 */
[----:B------:R-:W2:Y:S04]  /*1620*/  @!P3 LDG.E.U16 R47, desc[UR8][R42.64] ;  /* 0x000000082a2fb981 */ /* 0x000ea8000c1e1500 */
[----:B------:R-:W3:Y:S04]  /*1630*/  @!P4 LDG.E.U16 R49, desc[UR8][R42.64+0x40] ;  /* 0x000040082a31c981 */ /* 0x000ee8000c1e1500 */
[----:B------:R-:W4:Y:S04]  /*1640*/  @!P5 LDG.E.U16 R51, desc[UR8][R42.64+0x80] ;  /* 0x000080082a33d981 */ /* 0x000f28000c1e1500 */
[----:B------:R5:W4:Y:S01]  /*1650*/  @!P6 LDG.E.U16 R53, desc[UR8][R42.64+0xc0] ;  /* 0x0000c0082a35e981 */ /* 0x000b22000c1e1500 */
[----:B------:R-:W-:Y:S01]  /*1660*/  IADD3 R44, P0, R20, R45, RZ ;  /* 0x0000002d142c7210 */ /* 0x000fe20007f1e0ff */
[----:B0-----:R-:W-:Y:S01]  /*1670*/  ULEA UR5, UR5, UR4, 0x18 ;  /* 0x0000000405057291 */ /* 0x001fe2000f8ec03f */
[----:B------:R-:W-:-:S02]  /*1680*/  PRMT R57, RZ, 0x7610, R57 ;  /* 0x00007610ff397816 */ /* 0x000fc40000000039 */
[----:B------:R-:W-:Y:S01]  /*1690*/  PRMT R59, RZ, 0x7610, R59 ;  /* 0x00007610ff3b7816 */ /* 0x000fe2000000003b */
[----:B------:R-:W-:Y:S01]  /*16a0*/  IMAD.X R45, R21, 0x1, R46, P0 ;  /* 0x00000001152d7824 */ /* 0x000fe200000e062e */
[----:B------:R-:W-:Y:S01]  /*16b0*/  ULDC.U8 UR4, c[0x0][0x238] ;  /* 0x00008e0000047ab9 */ /* 0x000fe20000000000 */
[C---:B------:R-:W-:Y:S02]  /*16c0*/  LEA R40, R29.reuse, UR5, 0x1 ;  /* 0x000000051d287c11 */ /* 0x040fe4000f8e08ff */
[----:B------:R-:W-:Y:S02]  /*16d0*/  LEA R87, R29, UR5, 0x3 ;  /* 0x000000051d577c11 */ /* 0x000fe4000f8e18ff */
[----:B-----5:R-:W-:Y:S01]  /*16e0*/  PRMT R43, RZ, 0x7610, R43 ;  /* 0x00007610ff2b7816 */ /* 0x020fe2000000002b */
[----:B--2---:R-:W-:Y:S04]  /*16f0*/  STS.U16 [R40], R47 ;  /* 0x0000002f28007388 */ /* 0x004fe80000000400 */
[----:B---3--:R-:W-:Y:S04]  /*1700*/  STS.U16 [R40+0x40], R49 ;  /* 0x0000403128007388 */ /* 0x008fe80000000400 */
[----:B----4-:R-:W-:Y:S04]  /*1710*/  STS.U16 [R40+0x80], R51 ;  /* 0x0000803328007388 */ /* 0x010fe80000000400 */
[----:B------:R-:W-:Y:S01]  /*1720*/  STS.U16 [R40+0xc0], R53 ;  /* 0x0000c03528007388 */ /* 0x000fe20000000400 */
        /* <DEDUP_REMOVED lines=14> */
[C---:B0-----:R-:W-:Y:S01]  /*1810*/  IMAD.U32 R49, R52.reuse, 0x10000, RZ ;  /* 0x0001000034317824 */ /* 0x041fe200078e00ff */
[----:B------:R-:W-:Y:S02]  /*1820*/  PRMT R50, R52, 0x7632, R50 ;  /* 0x0000763234327816 */ /* 0x000fe40000000032 */
[----:B------:R-:W-:Y:S01]  /*1830*/  SHF.L.U32 R51, R53, 0x10, RZ ;  /* 0x0000001035337819 */ /* 0x000fe200000006ff */
[--C-:B------:R-:W-:Y:S02]  /*1840*/  FADD.FTZ R42, R49, R10.reuse ;  /* 0x0000000a312a7221 */ /* 0x100fe40000010000 */
[----:B------:R-:W-:Y:S02]  /*1850*/  IMAD.U32 R45, R50, 0x10000, RZ ;  /* 0x00010000322d7824 */ /* 0x000fe400078e00ff */
[--C-:B------:R-:W-:Y:S01]  /*1860*/  FADD.FTZ R43, R51, R10.reuse ;  /* 0x0000000a332b7221 */ /* 0x100fe20000010000 */
[----:B------:R-:W-:Y:S01]  /*1870*/  FSETP.GTU.FTZ.AND P1, PT, R42, 20, PT ;  /* 0x41a000002a00780b */ /* 0x000fe20003f3c000 */
[----:B------:R-:W-:Y:S01]  /*1880*/  FADD.FTZ R44, R45, R10 ;  /* 0x0000000a2d2c7221 */ /* 0x000fe20000010000 */
[----:B------:R-:W-:-:S02]  /*1890*/  PRMT R45, R53, 0x7632, R45 ;  /* 0x00007632352d7816 */ /* 0x000fc4000000002d */
[----:B------:R-:W-:Y:S02]  /*18a0*/  ISETP.EQ.OR P1, PT, RZ, UR4, P1 ;  /* 0x00000004ff007c0c */ /* 0x000fe40008f22670 */
[----:B------:R-:W-:Y:S01]  /*18b0*/  FSETP.GTU.FTZ.AND P0, PT, R43, 20, PT ;  /* 0x41a000002b00780b */ /* 0x000fe20003f1c000 */
[----:B------:R-:W-:Y:S01]  /*18c0*/  IMAD.U32 R45, R45, 0x10000, RZ ;  /* 0x000100002d2d7824 */ /* 0x000fe200078e00ff */
[----:B------:R-:W-:-:S03]  /*18d0*/  FSETP.GTU.FTZ.AND P2, PT, R44, 20, PT ;  /* 0x41a000002c00780b */ /* 0x000fc60003f5c000 */
[----:B------:R-:W-:-:S06]  /*18e0*/  FADD.FTZ R45, R45, R10 ;  /* 0x0000000a2d2d7221 */ /* 0x000fcc0000010000 */
[----:B-1----:R-:W-:Y:S05]  /*18f0*/  @P1 BRA `(.L_x_6292) ;  /* 0x00000000007c1947 */ /* 0x002fea0003800000 */
        /* <DEDUP_REMOVED lines=31> */
.L_x_6292:
[----:B------:R-:W-:Y:S05]  /*1af0*/  BSYNC B0 ;  /* 0x0000000000007941 */ /* 0x000fea0003800000 */
.L_x_6291:
        /* <DEDUP_REMOVED lines=38> */
.L_x_6294:
[----:B------:R-:W-:Y:S05]  /*1d60*/  BSYNC B0 ;  /* 0x0000000000007941 */ /* 0x000fea0003800000 */
.L_x_6293:
        /* <DEDUP_REMOVED lines=33> */
.L_x_6296:
[----:B------:R-:W-:Y:S05]  /*1f80*/  BSYNC B0 ;  /* 0x0000000000007941 */ /* 0x000fea0003800000 */
.L_x_6295:
        /* <DEDUP_REMOVED lines=33> */
.L_x_6298:
[----:B------:R-:W-:Y:S05]  /*21a0*/  BSYNC B0 ;  /* 0x0000000000007941 */ /* 0x000fea0003800000 */
.L_x_6297:
[----:B------:R-:W-:Y:S01]  /*21b0*/  BAR.SYNC.DEFER_BLOCKING 0x0 ;  /* 0x0000000000007b1d */ /* 0x000fe20000010000 */
[----:B------:R-:W-:Y:S01]  /*21c0*/  ISETP.GE.AND P0, PT, R48, 0x1, PT ;  /* 0x000000013000780c */ /* 0x000fe20003f06270 */
[C---:B------:R-:W-:Y:S01]  /*21d0*/  IMAD.U32 R84, R46.reuse, 0x10000, RZ ;  /* 0x000100002e547824 */ /* 0x040fe200078e00ff */
[----:B------:R-:W-:Y:S01]  /*21e0*/  PRMT R48, R46, 0x7632, R48 ;  /* 0x000076322e307816 */ /* 0x000fe20000000030 */
[----:B------:R-:W-:Y:S01]  /*21f0*/  IMAD.WIDE R20, R41, 0x2, R20 ;  /* 0x0000000229147825 */ /* 0x000fe200078e0214 */
[C---:B------:R-:W-:Y:S02]  /*2200*/  PRMT R46, R47.reuse, 0x7632, R46 ;  /* 0x000076322f2e7816 */ /* 0x040fe4000000002e */
[----:B------:R-:W-:Y:S01]  /*2210*/  SHF.L.U32 R72, R47, 0x10, RZ ;  /* 0x000000102f487819 */ /* 0x000fe200000006ff */
[----:B------:R-:W-:Y:S02]  /*2220*/  IMAD.U32 R85, R48, 0x10000, RZ ;  /* 0x0001000030557824 */ /* 0x000fe400078e00ff */
[----:B------:R-:W-:-:S02]  /*2230*/  IMAD.U32 R86, R46, 0x10000, RZ ;  /* 0x000100002e567824 */ /* 0x000fc400078e00ff */
        /* <DEDUP_REMOVED lines=18> */
.L_x_6307:
        /* <DEDUP_REMOVED lines=16> */
[----:B---3--:R-:W-:Y:S01]  /*2460*/  IMAD R40, R54, UR7, RZ ;  /* 0x0000000736287c24 */ /* 0x008fe2000f8e02ff */
[----:B------:R-:W-:Y:S01]  /*2470*/  UMOV UR5, 0x400 ;  /* 0x0000040000057882 */ /* 0x000fe20000000000 */
[----:B------:R-:W-:-:S02]  /*2480*/  IMAD.MOV.U32 R72, RZ, RZ, R68 ;  /* 0x000000ffff487224 */ /* 0x000fc400078e0044 */
[----:B------:R-:W-:Y:S02]  /*2490*/  IMAD.MOV.U32 R73, RZ, RZ, R25 ;  /* 0x000000ffff497224 */ /* 0x000fe400078e0019 */
        /* <DEDUP_REMOVED lines=11> */
[----:B------:R-:W-:Y:S02]  /*2550*/  PRMT R95, RZ, 0x7610, R95 ;  /* 0x00007610ff5f7816 */ /* 0x000fe4000000005f */
[----:B------:R-:W-:Y:S02]  /*2560*/  PRMT R97, RZ, 0x7610, R97 ;  /* 0x00007610ff617816 */ /* 0x000fe40000000061 */
[----:B------:R-:W-:-:S02]  /*2570*/  LEA.HI.X R77, R72, R15, R73, 0x1, P0 ;  /* 0x0000000f484d7211 */ /* 0x000fc400000f0c49 */
[----:B------:R-:W-:Y:S01]  /*2580*/  LEA R40, R29, UR5, 0x1 ;  /* 0x000000051d287c11 */ /* 0x000fe2000f8e08ff */
[----:B------:R0:W3:Y:S01]  /*2590*/  LDG.E R72, desc[UR8][R74.64] ;  /* 0x000000084a487981 */ /* 0x0000e2000c1e1900 */
[----:B------:R-:W-:Y:S02]  /*25a0*/  PRMT R73, RZ, 0x7610, R73 ;  /* 0x00007610ff497816 */ /* 0x000fe40000000049 */
[----:B------:R-:W-:Y:S01]  /*25b0*/  PRMT R99, RZ, 0x7610, R99 ;  /* 0x00007610ff637816 */ /* 0x000fe20000000063 */
[----:B-----5:R4:W-:Y:S04]  /*25c0*/  STS.U16 [R40], R87 ;  /* 0x0000005728007388 */ /* 0x0209e80000000400 */
[----:B--2---:R3:W-:Y:S04]  /*25d0*/  STS.U16 [R40+0x40], R89 ;  /* 0x0000405928007388 */ /* 0x0047e80000000400 */
[----:B------:R-:W-:Y:S04]  /*25e0*/  STS.U16 [R40+0x80], R91 ;  /* 0x0000805b28007388 */ /* 0x000fe80000000400 */
[----:B------:R2:W-:Y:S01]  /*25f0*/  STS.U16 [R40+0xc0], R93 ;  /* 0x0000c05d28007388 */ /* 0x0005e20000000400 */
[----:B------:R-:W-:-:S03]  /*2600*/  NOP ;  /* 0x0000000000007918 */ /* 0x000fc60000000000 */
[----:B------:R-:W5:Y:S04]  /*2610*/  @!P3 LDG.E.U16 R73, desc[UR8][R76.64] ;  /* 0x000000084c49b981 */ /* 0x000f68000c1e1500 */
[----:B------:R-:W5:Y:S04]  /*2620*/  @!P4 LDG.E.U16 R95, desc[UR8][R76.64+0x40] ;  /* 0x000040084c5fc981 */ /* 0x000f68000c1e1500 */
[----:B------:R-:W5:Y:S04]  /*2630*/  @!P5 LDG.E.U16 R97, desc[UR8][R76.64+0x80] ;  /* 0x000080084c61d981 */ /* 0x000f68000c1e1500 */
[----:B------:R1:W5:Y:S01]  /*2640*/  @!P6 LDG.E.U16 R99, desc[UR8][R76.64+0xc0] ;  /* 0x0000c0084c63e981 */ /* 0x000362000c1e1500 */
[----:B----4-:R-:W-:Y:S01]  /*2650*/  LEA R87, R29, UR5, 0x3 ;  /* 0x000000051d577c11 */ /* 0x010fe2000f8e18ff */
[----:B------:R-:W-:Y:S01]  /*2660*/  ULEA UR6, UR4, UR5, 0x3 ;  /* 0x0000000504067291 */ /* 0x000fe2000f8e183f */
[----:B------:R-:W-:-:S02]  /*2670*/  ISETP.NE.AND P0, PT, R31, RZ, PT ;  /* 0x000000ff1f00720c */ /* 0x000fc40003f05270 */
[-C--:B------:R-:W-:Y:S01]  /*2680*/  ISETP.GE.U32.AND P2, PT, R30, R41.reuse, PT ;  /* 0x000000291e00720c */ /* 0x080fe20003f46070 */
[----:B0-----:R-:W1:Y:S01]  /*2690*/  LDS.64 R74, [R87] ;  /* 0x00000000574a7984 */ /* 0x001e620000000a00 */
[----:B------:R-:W-:Y:S01]  /*26a0*/  ISETP.GE.U32.AND P1, PT, R33, R41, PT ;  /* 0x000000292100720c */ /* 0x000fe20003f26070 */
[----:B---3--:R-:W-:-:S04]  /*26b0*/  FMUL.FTZ R89, R72, 1.4426950216293334961 ;  /* 0x3fb8aa3b48597820 */ /* 0x008fc80000410000 */
[C---:B------:R-:W-:Y:S01]  /*26c0*/  FMUL.FTZ R92, R89.reuse, R44 ;  /* 0x0000002c595c7220 */ /* 0x040fe20000410000 */
[C---:B------:R-:W-:Y:S01]  /*26d0*/  FMUL.FTZ R90, R89.reuse, R42 ;  /* 0x0000002a595a7220 */ /* 0x040fe20000410000 */
[C---:B--2---:R-:W-:Y:S01]  /*26e0*/  FMUL.FTZ R93, R89.reuse, R43 ;  /* 0x0000002b595d7220 */ /* 0x044fe20000410000 */
[----:B------:R-:W-:Y:S02]  /*26f0*/  FMUL.FTZ R89, R89, R45 ;  /* 0x0000002d59597220 */ /* 0x000fe40000410000 */
[----:B------:R-:W0:Y:S08]  /*2700*/  MUFU.EX2 R91, R90 ;  /* 0x0000005a005b7308 */ /* 0x000e300000000800 */
[----:B------:R-:W2:Y:S08]  /*2710*/  MUFU.EX2 R92, R92 ;  /* 0x0000005c005c7308 */ /* 0x000eb00000000800 */
[----:B------:R3:W4:Y:S01]  /*2720*/  MUFU.EX2 R96, R93 ;  /* 0x0000005d00607308 */ /* 0x0007220000000800 */
[----:B0-----:R-:W-:-:S02]  /*2730*/  FSEL R91, R91, 1, !P2 ;  /* 0x3f8000005b5b7808 */ /* 0x001fc40005000000 */
[----:B-1----:R-:W-:-:S05]  /*2740*/  PRMT R76, R74, 0x7632, R76 ;  /* 0x000076324a4c7816 */ /* 0x002fca000000004c */
[----:B------:R-:W0:Y:S01]  /*2750*/  MUFU.EX2 R94, R89 ;  /* 0x00000059005e7308 */ /* 0x000e220000000800 */
[----:B------:R-:W-:Y:S01]  /*2760*/  SHF.L.U32 R77, R74, 0x10, RZ ;  /* 0x000000104a4d7819 */ /* 0x000fe200000006ff */
[C---:B------:R-:W-:Y:S01]  /*2770*/  IMAD.U32 R88, R75.reuse, 0x10000, RZ ;  /* 0x000100004b587824 */ /* 0x040fe200078e00ff */
[----:B------:R-:W-:Y:S02]  /*2780*/  SHF.L.U32 R76, R76, 0x10, RZ ;  /* 0x000000104c4c7819 */ /* 0x000fe400000006ff */
[----:B------:R-:W-:Y:S01]  /*2790*/  PRMT R74, R75, 0x7632, R74 ;  /* 0x000076324b4a7816 */ /* 0x000fe2000000004a */
[----:B------:R-:W-:Y:S01]  /*27a0*/  FMUL.FTZ R77, R84, R77 ;  /* 0x0000004d544d7220 */ /* 0x000fe20000410000 */
[----:B--2---:R-:W-:Y:S01]  /*27b0*/  FSEL R92, R92, 1, !P1 ;  /* 0x3f8000005c5c7808 */ /* 0x004fe20004800000 */
[----:B------:R-:W-:Y:S02]  /*27c0*/  FMUL.FTZ R76, R85, R76 ;  /* 0x0000004c554c7220 */ /* 0x000fe40000410000 */
[----:B------:R-:W-:Y:S01]  /*27d0*/  IMAD.U32 R75, R74, 0x10000, RZ ;  /* 0x000100004a4b7824 */ /* 0x000fe200078e00ff */
[----:B------:R-:W-:-:S02]  /*27e0*/  FSEL R90, R77, RZ, !P2 ;  /* 0x000000ff4d5a7208 */ /* 0x000fc40005000000 */
[----:B---3--:R-:W-:Y:S01]  /*27f0*/  FSEL R93, R76, RZ, !P1 ;  /* 0x000000ff4c5d7208 */ /* 0x008fe20004800000 */
[----:B------:R-:W-:Y:S01]  /*2800*/  FMUL.FTZ R75, R86, R75 ;  /* 0x0000004b564b7220 */ /* 0x000fe20000410000 */
[-C--:B------:R-:W-:Y:S02]  /*2810*/  ISETP.GE.U32.AND P2, PT, R34, R41.reuse, PT ;  /* 0x000000292200720c */ /* 0x080fe40003f46070 */
[----:B------:R-:W-:Y:S02]  /*2820*/  ISETP.GE.U32.AND P1, PT, R35, R41, PT ;  /* 0x000000292300720c */ /* 0x000fe40003f26070 */
[----:B----4-:R-:W-:Y:S02]  /*2830*/  FSEL R96, R96, 1, !P2 ;  /* 0x3f80000060607808 */ /* 0x010fe40005000000 */
[----:B0-----:R-:W-:Y:S01]  /*2840*/  FSEL R94, R94, 1, !P1 ;  /* 0x3f8000005e5e7808 */ /* 0x001fe20004800000 */
[----:B-----5:R-:W-:Y:S04]  /*2850*/  STS.U16 [R40+0x100], R73 ;  /* 0x0001004928007388 */ /* 0x020fe80000000400 */
[----:B------:R0:W-:Y:S04]  /*2860*/  STS.U16 [R40+0x140], R95 ;  /* 0x0001405f28007388 */ /* 0x0001e80000000400 */
[----:B------:R1:W-:Y:S04]  /*2870*/  STS.U16 [R40+0x180], R97 ;  /* 0x0001806128007388 */ /* 0x0003e80000000400 */
[----:B------:R-:W-:Y:S01]  /*2880*/  STS.U16 [R40+0x1c0], R99 ;  /* 0x0001c06328007388 */ /* 0x000fe20000000400 */
[----:B------:R-:W-:-:S03]  /*2890*/  NOP ;  /* 0x0000000000007918 */ /* 0x000fc60000000000 */
[----:B------:R-:W2:Y:S01]  /*28a0*/  LDS.64 R78, [R87+0x100] ;  /* 0x00010000574e7984 */ /* 0x000ea20000000a00 */
[----:B0-----:R-:W-:Y:S01]  /*28b0*/  FMUL.FTZ R95, R83, R88 ;  /* 0x00000058535f7220 */ /* 0x001fe20000410000 */
[----:B-1----:R-:W-:Y:S02]  /*28c0*/  FSEL R97, R75, RZ, !P1 ;  /* 0x000000ff4b617208 */ /* 0x002fe40004800000 */
[----:B------:R-:W0:Y:S02]  /*28d0*/  @P0 LDS.64 R72, [UR6+0x220] ;  /* 0x00022006ff480984 */ /* 0x000e240008000a00 */
[----:B------:R-:W-:Y:S02]  /*28e0*/  FSEL R95, R95, RZ, !P2 ;  /* 0x000000ff5f5f7208 */ /* 0x000fe40005000000 */
[----:B--2---:R-:W-:Y:S02]  /*28f0*/  PRMT R74, R79, 0x7632, R74 ;  /* 0x000076324f4a7816 */ /* 0x004fe4000000004a */
[----:B------:R-:W-:-:S02]  /*2900*/  PRMT R88, R78, 0x7632, R88 ;  /* 0x000076324e587816 */ /* 0x000fc40000000058 */
[----:B------:R-:W-:Y:S01]  /*2910*/  SHF.L.U32 R89, R78, 0x10, RZ ;  /* 0x000000104e597819 */ /* 0x000fe200000006ff */
[----:B------:R-:W-:Y:S01]  /*2920*/  IMAD.U32 R78, R79, 0x10000, RZ ;  /* 0x000100004f4e7824 */ /* 0x000fe200078e00ff */
[----:B------:R-:W-:Y:S01]  /*2930*/  SHF.L.U32 R88, R88, 0x10, RZ ;  /* 0x0000001058587819 */ /* 0x000fe200000006ff */
[----:B------:R-:W-:Y:S01]  /*2940*/  IMAD.U32 R79, R74, 0x10000, RZ ;  /* 0x000100004a4f7824 */ /* 0x000fe200078e00ff */
        /* <DEDUP_REMOVED lines=21> */
.L_x_6301:
        /* <DEDUP_REMOVED lines=9> */
.L_x_6300:
[-C--:B------:R-:W-:Y:S01]  /*2b30*/  FFMA.FTZ R74, R90, R92.reuse, R93 ;  /* 0x0000005c5a4a7223 */ /* 0x080fe2000001005d */
[----:B------:R-:W-:Y:S01]  /*2b40*/  FMUL.FTZ R75, R91, R92 ;  /* 0x0000005c5b4b7220 */ /* 0x000fe20000410000 */
[C---:B------:R-:W-:Y:S01]  /*2b50*/  ISETP.GE.AND P0, PT, R29.reuse, 0x1, PT ;  /* 0x000000011d00780c */ /* 0x040fe20003f06270 */
[----:B------:R-:W-:Y:S01]  /*2b60*/  BSSY B0, `(.L_x_6302) ;  /* 0x0000076000007945 */ /* 0x000fe20003800000 */
[C---:B------:R-:W-:Y:S01]  /*2b70*/  FFMA.FTZ R74, R96.reuse, R74, R95 ;  /* 0x0000004a604a7223 */ /* 0x040fe2000001005f */
[----:B01----:R-:W-:Y:S01]  /*2b80*/  FMUL.FTZ R77, R96, R75 ;  /* 0x0000004b604d7220 */ /* 0x003fe20000410000 */
        /* <DEDUP_REMOVED lines=67> */
.L_x_6304:
        /* <DEDUP_REMOVED lines=31> */
.L_x_6305:
[----:B------:R0:W5:Y:S02]  /*31b0*/  LDG.E R75, desc[UR8][R64.64] ;  /* 0x00000008404b7981 */ /* 0x000164000c1e1900 */
.L_x_6306:
        /* <DEDUP_REMOVED lines=16> */
.L_x_6303:
[----:B------:R-:W-:Y:S05]  /*32c0*/  BSYNC B0 ;  /* 0x0000000000007941 */ /* 0x000fea0003800000 */
.L_x_6302:
[----:B------:R-:W-:Y:S01]  /*32d0*/  UIADD3 UR4, UR4, 0x1, URZ ;  /* 0x0000000104047890 */ /* 0x000fe2000fffe03f */
[----:B------:R-:W-:Y:S01]  /*32e0*/  FFMA.FTZ R46, R89, R90, R46 ;  /* 0x0000005a592e7223 */ /* 0x000fe2000001002e */
[----:B------:R-:W-:Y:S01]  /*32f0*/  FFMA.FTZ R81, R88, R92, R81 ;  /* 0x0000005c58517223 */ /* 0x000fe20000010051 */
[----:B------:R-:W-:Y:S01]  /*3300*/  FFMA.FTZ R47, R78, R95, R47 ;  /* 0x0000005f4e2f7223 */ /* 0x000fe2000001002f */
[----:B------:R-:W-:Y:S02]  /*3310*/  FFMA.FTZ R80, R79, R94, R80 ;  /* 0x0000005e4f507223 */ /* 0x000fe40000010050 */
[----:B------:R-:W-:-:S13]  /*3320*/  ISETP.LE.AND P0, PT, R82, UR4, PT ;  /* 0x0000000452007c0c */ /* 0x000fda000bf03270 */
[----:B------:R-:W-:Y:S05]  /*3330*/  @!P0 BRA `(.L_x_6307) ;  /* 0xfffffff000088947 */ /* 0x000fea000383ffff */
.L_x_6299:
[----:B------:R-:W-:Y:S01]  /*3340*/  BAR.SYNC.DEFER_BLOCKING 0x0 ;  /* 0x0000000000007b1d */ /* 0x000fe20000010000 */
[----:B------:R-:W-:Y:S02]  /*3350*/  ISETP.NE.AND P0, PT, R28, RZ, PT ;  /* 0x000000ff1c00720c */ /* 0x000fe40003f05270 */
[----:B------:R-:W-:Y:S02]  /*3360*/  F2FP.BF16.F32.PACK_AB R46, R81, R46 ;  /* 0x0000002e512e723e */ /* 0x000fe400000010ff */
[----:B------:R-:W-:Y:S01]  /*3370*/  F2FP.BF16.F32.PACK_AB R47, R80, R47 ;  /* 0x0000002f502f723e */ /* 0x000fe200000010ff */
        /* <DEDUP_REMOVED lines=30> */
.L_x_6309:
[----:B------:R-:W-:Y:S05]  /*3560*/  BSYNC B0 ;  /* 0x0000000000007941 */ /* 0x000fea0003800000 */
.L_x_6308:
        /* <DEDUP_REMOVED lines=27> */
.L_x_6311:
        /* <DEDUP_REMOVED lines=14> */
.L_x_8755:


//--------------------- .text._Z25selective_scan_fwd_kernelI32Selective_Scan_fwd_kernel_traitsILi32ELi4ELi1ELb0ELb1ELb1ELb1ELb0EN3c108BFloat16EffEEv13SSMParamsBase --------------------------
	.section	.text._Z25selective_scan_fwd_kernelI32Selective_Scan_fwd_kernel_traitsILi32ELi4ELi1ELb0ELb1ELb1ELb1ELb0EN3c108BFloat16EffEEv13SSMParamsBase,"ax",@progbits
	.align	128
        .global         _Z25selective_scan_fwd_kernelI32Selective_Scan_fwd_kernel_traitsILi32ELi4ELi1ELb0ELb1ELb1ELb1ELb0EN3c108BFloat16EffEEv13SSMParamsBase
        .type           _Z25selective_scan_fwd_kernelI32Selective_Scan_fwd_kernel_traitsILi32ELi4ELi1ELb0ELb1ELb1ELb1ELb0EN3c108BFloat16EffEEv13SSMParamsBase,@function
        .size           _Z25selective_scan_fwd_kernelI32Selective_Scan_fwd_kernel_traitsILi32ELi4ELi1ELb0ELb1ELb1ELb1ELb0EN3c108BFloat16EffEEv13SSMParamsBase,(.L_x_8756 - _Z25selective_scan_fwd_kernelI32Selective_Scan_fwd_kernel_traitsILi32ELi4ELi1ELb0ELb1ELb1ELb1ELb0EN3c108BFloat16EffEEv13SSMParamsBase)
        .other          _Z25selective_scan_fwd_kernelI32Selective_Scan_fwd_kernel_traitsILi32ELi4ELi1ELb0ELb1ELb1ELb1ELb0EN3c108BFloat16EffEEv13SSMParamsBase,@"STO_CUDA_ENTRY STV_DEFAULT"
_Z25selective_scan_fwd_kernelI32Selective_Scan_fwd_kernel_traitsILi32ELi4ELi1ELb0ELb1ELb1ELb1ELb0EN3c108BFloat16EffEEv13SSMParamsBase:
.text._Z25selective_scan_fwd_kernelI32Selective_Scan_fwd_kernel_traitsILi32ELi4ELi1ELb0ELb1ELb1ELb1ELb0EN3c108BFloat16EffEEv13SSMParamsBase:
        /* <DEDUP_REMOVED lines=38> */
.L_x_6312:
        /* <DEDUP_REMOVED lines=37> */
.L_x_6313:
        /* <DEDUP_REMOVED lines=12> */
.L_x_6314:
        /* <DEDUP_REMOVED lines=44> */
[----:B------:R-:W3:Y:S08]  /*0830*/  LDC.64 R40, c[0x0][0x390] ;  /* 0x0000e400ff287b82 */ /* 0x000ef00000000a00 */
[----:B------:R-:W4:Y:S01]  /*0840*/  LDC.64 R44, c[0x0][0x378] ;  /* 0x0000de00ff2c7b82 */ /* 0x000f220000000a00 */
[----:B0-----:R-:W0:Y:S01]  /*0850*/  MUFU.RCP R18, R18 ;  /* 0x0000001200127308 */ /* 0x001e220000001000 */
[----:B------:R-:W-:-:S06]  /*0860*/  CS2R R8, SRZ ;  /* 0x0000000000087805 */ /* 0x000fcc000001ff00 */
[----:B------:R-:W4:Y:S01]  /*0870*/  LDC.64 R42, c[0x0][0x310] ;  /* 0x0000c400ff2a7b82 */ /* 0x000f220000000a00 */
[----:B------:R-:W5:Y:S01]  /*0880*/  @P3 LDG.E R8, desc[UR8][R12.64] ;  /* 0x000000080c083981 */ /* 0x000f62000c1e1900 */
[----:B------:R-:W-:-:S04]  /*0890*/  @P4 LEA R14, P2, R0, R22, 0x2 ;  /* 0x00000016000e4211 */ /* 0x000fc800078410ff */
[----:B------:R-:W-:Y:S02]  /*08a0*/  @P4 LEA.HI.X R15, R0, R23, R3, 0x2, P2 ;  /* 0x00000017000f4211 */ /* 0x000fe400010f1403 */
[----:B------:R-:W4:Y:S01]  /*08b0*/  LDC R24, c[0x0][0x23c] ;  /* 0x00008f00ff187b82 */ /* 0x000f220000000800 */
[----:B------:R-:W-:Y:S01]  /*08c0*/  @!P6 LEA.HI.X R17, R25, R17, R28, 0x2, P1 ;  /* 0x000000111911e211 */ /* 0x000fe200008f141c */
[----:B------:R-:W-:Y:S01]  /*08d0*/  @!P0 IMAD.WIDE R10, R11, 0x4, R48 ;  /* 0x000000040b0a8825 */ /* 0x000fe200078e0230 */
[----:B------:R-:W-:Y:S01]  /*08e0*/  CS2R R22, SRZ ;  /* 0x0000000000167805 */ /* 0x000fe2000001ff00 */
[----:B------:R-:W5:Y:S04]  /*08f0*/  @P4 LDG.E R9, desc[UR8][R14.64] ;  /* 0x000000080e094981 */ /* 0x000f68000c1e1900 */
[----:B------:R0:W4:Y:S04]  /*0900*/  @!P0 LDG.E R27, desc[UR8][R10.64] ;  /* 0x000000080a1b8981 */ /* 0x000128000c1e1900 */
[----:B------:R1:W5:Y:S01]  /*0910*/  @!P6 LDG.E R23, desc[UR8][R16.64] ;  /* 0x000000081017e981 */ /* 0x000362000c1e1900 */
[----:B0-----:R-:W-:-:S04]  /*0920*/  IADD3 R10, R18, 0xffffffe, RZ ;  /* 0x0ffffffe120a7810 */ /* 0x001fc80007ffe0ff */
[----:B------:R0:W3:Y:S02]  /*0930*/  F2I.FTZ.U32.TRUNC.NTZ R11, R10 ;  /* 0x0000000a000b7305 */ /* 0x0000e4000021f000 */
[----:B0-----:R-:W-:Y:S02]  /*0940*/  IMAD.MOV.U32 R10, RZ, RZ, RZ ;  /* 0x000000ffff0a7224 */ /* 0x001fe400078e00ff */
[----:B---3--:R-:W-:-:S04]  /*0950*/  IMAD.MOV R12, RZ, RZ, -R11 ;  /* 0x000000ffff0c7224 */ /* 0x008fc800078e0a0b */
        /* <DEDUP_REMOVED lines=22> */
[----:B-1----:R-:W-:Y:S01]  /*0ac0*/  IMAD R16, R28, R30, RZ ;  /* 0x0000001e1c107224 */ /* 0x002fe200078e02ff */
        /* <DEDUP_REMOVED lines=12> */
[----:B------:R-:W-:Y:S02]  /*0b90*/  MOV R16, R10 ;  /* 0x0000000a00107202 */ /* 0x000fe40000000f00 */
[----:B------:R-:W-:Y:S01]  /*0ba0*/  LEA R10, P1, R12, R36, 0x1 ;  /* 0x000000240c0a7211 */ /* 0x000fe200078208ff */
[----:B------:R-:W-:Y:S02]  /*0bb0*/  IMAD.IADD R11, R13, 0x1, R11 ;  /* 0x000000010d0b7824 */ /* 0x000fe400078e020b */
[----:B------:R-:W-:-:S02]  /*0bc0*/  IMAD.IADD R15, R15, 0x1, R31 ;  /* 0x000000010f0f7824 */ /* 0x000fc400078e021f */
[----:B------:R-:W-:Y:S01]  /*0bd0*/  IMAD R13, R3, UR4, RZ ;  /* 0x00000004030d7c24 */ /* 0x000fe2000f8e02ff */
[----:B------:R-:W-:Y:S01]  /*0be0*/  LEA.HI.X R11, R12, R37, R11, 0x1, P1 ;  /* 0x000000250c0b7211 */ /* 0x000fe200008f0c0b */
[-C--:B--2---:R-:W-:Y:S01]  /*0bf0*/  IMAD R18, R21, R38.reuse, RZ ;  /* 0x0000002615127224 */ /* 0x084fe200078e02ff */
[----:B------:R-:W-:Y:S01]  /*0c00*/  ISETP.NE.U32.AND P1, PT, R46, RZ, PT ;  /* 0x000000ff2e00720c */ /* 0x000fe20003f25070 */
[----:B------:R-:W-:Y:S01]  /*0c10*/  IMAD.WIDE.U32 R20, R19, R38, R14 ;  /* 0x0000002613147225 */ /* 0x000fe200078e000e */
[----:B------:R-:W-:Y:S01]  /*0c20*/  ISETP.NE.AND.EX P2, PT, R41, RZ, PT, P2 ;  /* 0x000000ff2900720c */ /* 0x000fe20003f45320 */
[----:B------:R-:W0:Y:S02]  /*0c30*/  LDC.64 R36, c[0x0][0x328] ;  /* 0x0000ca00ff247b82 */ /* 0x000e240000000a00 */
[C---:B------:R-:W-:Y:S02]  /*0c40*/  IMAD R15, R0.reuse, UR5, R13 ;  /* 0x00000005000f7c24 */ /* 0x040fe4000f8e020d */
[----:B------:R-:W-:Y:S01]  /*0c50*/  IMAD.WIDE.U32 R16, R0, UR4, R16 ;  /* 0x0000000400107c25 */ /* 0x000fe2000f8e0010 */
[----:B------:R-:W-:Y:S01]  /*0c60*/  ISETP.NE.AND.EX P1, PT, R47, RZ, PT, P1 ;  /* 0x000000ff2f00720c */ /* 0x000fe20003f25310 */
[----:B------:R-:W-:-:S02]  /*0c70*/  ULDC.64 UR4, c[0x0][0x2a8] ;  /* 0x0000aa0000047ab9 */ /* 0x000fc40000000a00 */
[----:B------:R-:W-:Y:S01]  /*0c80*/  IMAD.IADD R17, R17, 0x1, R15 ;  /* 0x0000000111117824 */ /* 0x000fe200078e020f */
[----:B----4-:R-:W-:Y:S01]  /*0c90*/  LEA R14, P3, R16, R34, 0x1 ;  /* 0x00000022100e7211 */ /* 0x010fe200078608ff */
[----:B------:R-:W-:-:S03]  /*0ca0*/  IMAD.MOV.U32 R15, RZ, RZ, RZ ;  /* 0x000000ffff0f7224 */ /* 0x000fc600078e00ff */
[----:B------:R-:W-:Y:S01]  /*0cb0*/  LEA.HI.X R17, R16, R35, R17, 0x1, P3 ;  /* 0x0000002310117211 */ /* 0x000fe200018f0c11 */
[----:B------:R-:W-:-:S04]  /*0cc0*/  HFMA2.MMA R16, -RZ, RZ, 0, 0 ;  /* 0x00000000ff107435 */ /* 0x000fc800000001ff */
[----:B------:R-:W1:Y:S01]  /*0cd0*/  @P1 LDC R15, c[0x0][0x388] ;  /* 0x0000e200ff0f1b82 */ /* 0x000e620000000800 */
[----:B------:R-:W-:Y:S01]  /*0ce0*/  ISETP.NE.U32.AND P3, PT, R44, RZ, PT ;  /* 0x000000ff2c00720c */ /* 0x000fe20003f65070 */
[----:B------:R-:W-:-:S06]  /*0cf0*/  IMAD R33, R19, R39, R18 ;  /* 0x0000002713217224 */ /* 0x000fcc00078e0212 */
[----:B------:R-:W2:Y:S01]  /*0d00*/  @P1 LDC R16, c[0x0][0x38c] ;  /* 0x0000e300ff101b82 */ /* 0x000ea20000000800 */
[----:B------:R-:W-:Y:S01]  /*0d10*/  ISETP.NE.AND.EX P3, PT, R45, RZ, PT, P3 ;  /* 0x000000ff2d00720c */ /* 0x000fe20003f65330 */
[----:B------:R-:W-:Y:S01]  /*0d20*/  IMAD R12, R28, UR6, RZ ;  /* 0x000000061c0c7c24 */ /* 0x000fe2000f8e02ff */
[----:B------:R-:W-:Y:S01]  /*0d30*/  HFMA2.MMA R34, -RZ, RZ, 0, 0 ;  /* 0x00000000ff227435 */ /* 0x000fe200000001ff */
[----:B------:R-:W-:Y:S02]  /*0d40*/  IADD3 R13, R21, R33, RZ ;  /* 0x00000021150d7210 */ /* 0x000fe40007ffe0ff */
[----:B------:R-:W-:Y:S01]  /*0d50*/  IMAD R31, R25, UR7, R12 ;  /* 0x00000007191f7c24 */ /* 0x000fe2000f8e020c */
[C---:B------:R-:W-:Y:S01]  /*0d60*/  LEA R12, P4, R20.reuse, R42, 0x1 ;  /* 0x0000002a140c7211 */ /* 0x040fe200078808ff */
[----:B------:R-:W-:Y:S02]  /*0d70*/  IMAD.MOV.U32 R54, RZ, RZ, RZ ;  /* 0x000000ffff367224 */ /* 0x000fe400078e00ff */
[----:B------:R-:W-:Y:S01]  /*0d80*/  IMAD.MOV.U32 R32, RZ, RZ, RZ ;  /* 0x000000ffff207224 */ /* 0x000fe200078e00ff */
[----:B------:R-:W-:-:S02]  /*0d90*/  LEA.HI.X R13, R20, R43, R13, 0x1, P4 ;  /* 0x0000002b140d7211 */ /* 0x000fc400020f0c0d */
[----:B------:R-:W-:Y:S01]  /*0da0*/  @P2 ISETP.NE.U32.AND P4, PT, R40, RZ, PT ;  /* 0x000000ff2800220c */ /* 0x000fe20003f85070 */
[----:B------:R-:W-:Y:S01]  /*0db0*/  IMAD.WIDE.U32 R18, R25, UR6, RZ ;  /* 0x0000000619127c25 */ /* 0x000fe2000f8e00ff */
[----:B------:R-:W3:Y:S03]  /*0dc0*/  @P3 LDC R54, c[0x0][0x378] ;  /* 0x0000de00ff363b82 */ /* 0x000ee60000000800 */
[----:B------:R-:W-:-:S05]  /*0dd0*/  IMAD R21, R3, UR4, RZ ;  /* 0x0000000403157c24 */ /* 0x000fca000f8e02ff */
[----:B------:R-:W4:Y:S01]  /*0de0*/  @P3 LDC R34, c[0x0][0x37c] ;  /* 0x0000df00ff223b82 */ /* 0x000f220000000800 */
[----:B------:R-:W-:Y:S02]  /*0df0*/  PLOP3.LUT P3, PT, PT, PT, PT, 0x8, 0x0 ;  /* 0x000000000000781c */ /* 0x000fe40003f6e170 */
[----:B------:R-:W-:Y:S01]  /*0e00*/  @P2 ISETP.NE.AND.EX P3, PT, R41, RZ, PT, P4 ;  /* 0x000000ff2900220c */ /* 0x000fe20003f65340 */
[----:B------:R-:W-:-:S04]  /*0e10*/  IMAD.IADD R19, R19, 0x1, R31 ;  /* 0x0000000113137824 */ /* 0x000fc800078e021f */
[----:B------:R-:W3:Y:S01]  /*0e20*/  @P2 LDC R32, c[0x0][0x390] ;  /* 0x0000e400ff202b82 */ /* 0x000ee20000000800 */
[----:B------:R-:W-:-:S07]  /*0e30*/  IMAD R31, R0, UR5, R21 ;  /* 0x00000005001f7c24 */ /* 0x000fce000f8e0215 */
[----:B------:R-:W3:Y:S01]  /*0e40*/  @P2 LDC R22, c[0x0][0x394] ;  /* 0x0000e500ff162b82 */ /* 0x000ee20000000800 */
[----:B-1----:R-:W-:Y:S01]  /*0e50*/  ISETP.NE.U32.AND P2, PT, R15, RZ, PT ;  /* 0x000000ff0f00720c */ /* 0x002fe20003f45070 */
[----:B------:R-:W-:Y:S01]  /*0e60*/  IMAD.WIDE.U32 R20, R0, UR4, R18 ;  /* 0x0000000400147c25 */ /* 0x000fe2000f8e0012 */
[----:B------:R-:W-:Y:S02]  /*0e70*/  ULDC.64 UR4, c[0x0][0x240] ;  /* 0x0000900000047ab9 */ /* 0x000fe40000000a00 */
[----:B--2---:R-:W-:Y:S01]  /*0e80*/  ISETP.NE.AND.EX P2, PT, R16, RZ, PT, P2 ;  /* 0x000000ff1000720c */ /* 0x004fe20003f45320 */
[----:B------:R-:W-:Y:S01]  /*0e90*/  IMAD R19, R3, UR4, RZ ;  /* 0x0000000403137c24 */ /* 0x000fe2000f8e02ff */
[----:B0-----:R-:W-:-:S03]  /*0ea0*/  LEA R18, P4, R20, R36, 0x1 ;  /* 0x0000002414127211 */ /* 0x001fc600078808ff */
        /* <DEDUP_REMOVED lines=8> */
[----:B------:R-:W-:-:S02]  /*0f30*/  SEL R20, R24, 0x800, P5 ;  /* 0x0000080018147807 */ /* 0x000fc40002800000 */
[----:B------:R-:W-:Y:S01]  /*0f40*/  @!P0 SHF.R.S32.HI R29, RZ, 0x1f, R27 ;  /* 0x0000001fff1d8819 */ /* 0x000fe2000001141b */
[----:B---34-:R-:W-:Y:S06]  /*0f50*/  @P3 BRA P2, `(.L_x_6315) ;  /* 0x0000000000783947 */ /* 0x018fec0001000000 */
        /* <DEDUP_REMOVED lines=30> */
.L_x_6315:
        /* <DEDUP_REMOVED lines=18> */
.L_x_6316:
        /* <DEDUP_REMOVED lines=19> */
[C---:B------:R-:W-:Y:S01]  /*1390*/  IADD3 R30, R31.reuse, 0x2, RZ ;  /* 0x000000021f1e7810 */ /* 0x040fe20007ffe0ff */
[----:B------:R-:W-:Y:S01]  /*13a0*/  VIADD R31, R31, 0x3 ;  /* 0x000000031f1f7836 */ /* 0x000fe20000000000 */
[----:B------:R-:W-:Y:S02]  /*13b0*/  SHF.R.S32.HI R59, RZ, 0x1f, R58 ;  /* 0x0000001fff3b7819 */ /* 0x000fe4000001143a */
[C---:B------:R-:W-:Y:S02]  /*13c0*/  LOP3.LUT R32, R58.reuse, 0x20, RZ, 0xfc, !PT ;  /* 0x000000203a207812 */ /* 0x040fe400078efcff */
[C---:B------:R-:W-:Y:S02]  /*13d0*/  LOP3.LUT R34, R58.reuse, 0x40, RZ, 0xfc, !PT ;  /* 0x000000403a227812 */ /* 0x040fe400078efcff */
[----:B-1----:R-:W-:-:S07]  /*13e0*/  LOP3.LUT R35, R58, 0x60, RZ, 0xfc, !PT ;  /* 0x000000603a237812 */ /* 0x002fce00078efcff */
.L_x_6338:
[----:B------:R-:W-:-:S04]  /*13f0*/  ISETP.NE.U32.AND P0, PT, R15, RZ, PT ;  /* 0x000000ff0f00720c */ /* 0x000fc80003f05070 */
[----:B------:R-:W-:-:S13]  /*1400*/  ISETP.NE.AND.EX P0, PT, R16, RZ, PT, P0 ;  /* 0x000000ff1000720c */ /* 0x000fda0003f05300 */
[----:B------:R-:W-:Y:S01]  /*1410*/  @P0 IADD3 R39, R27, R22, RZ ;  /* 0x000000161b270210 */ /* 0x000fe20007ffe0ff */
[----:B0-----:R-:W0:Y:S04]  /*1420*/  @!P0 LDC R40, c[0x0][0x218] ;  /* 0x00008600ff288b82 */ /* 0x001e280000000800 */
[----:B------:R-:W-:-:S05]  /*1430*/  @P0 IMAD.WIDE R38, R39, 0x4, R52 ;  /* 0x0000000427260825 */ /* 0x000fca00078e0234 */
[----:B------:R-:W2:Y:S04]  /*1440*/  @P0 LDG.E R36, desc[UR8][R38.64] ;  /* 0x0000000826240981 */ /* 0x000ea8000c1e1900 */
[----:B------:R-:W2:Y:S01]  /*1450*/  @P0 LDG.E R25, desc[UR8][R38.64+0x4] ;  /* 0x0000040826190981 */ /* 0x000ea2000c1e1900 */
[----:B------:R-:W-:Y:S02]  /*1460*/  @!P0 IMAD.MOV R37, RZ, RZ, -R28 ;  /* 0x000000ffff258224 */ /* 0x000fe400078e0a1c */
[----:B--2---:R-:W-:-:S03]  /*1470*/  @P0 IMAD.IADD R36, R25, 0x1, -R36 ;  /* 0x0000000119240824 */ /* 0x004fc600078e0a24 */
[----:B0-----:R-:W-:-:S04]  /*1480*/  @!P0 VIADDMNMX R36, R37, R40, R20, PT ;  /* 0x0000002825248246 */ /* 0x001fc80003800114 */
[----:B------:R-:W-:-:S13]  /*1490*/  ISETP.GE.AND P0, PT, R36, 0x1, PT ;  /* 0x000000012400780c */ /* 0x000fda0003f06270 */
[----:B------:R-:W-:Y:S05]  /*14a0*/  @!P0 EXIT ;  /* 0x000000000000894d */ /* 0x000fea0003800000 */
[----:B------:R-:W-:Y:S01]  /*14b0*/  BAR.SYNC.DEFER_BLOCKING 0x0 ;  /* 0x0000000000007b1d */ /* 0x000fe20000010000 */
[C---:B------:R-:W-:Y:S02]  /*14c0*/  SHF.L.U32 R41, R58.reuse, 0x1, RZ ;  /* 0x000000013a297819 */ /* 0x040fe400000006ff */
        /* <DEDUP_REMOVED lines=19> */
[----:B------:R-:W-:Y:S02]  /*1600*/  IADD3.X R41, R19, R64, RZ, P0, !PT ;  /* 0x0000004013297210 */ /* 0x000fe400007fe4ff */
[----:B------:R-:W-:Y:S02]  /*1610*/  PRMT R64, RZ, 0x7610, R64 ;  /* 0x00007610ff407816 */ /* 0x000fe40000000040 */
        /* <DEDUP_REMOVED lines=26> */
[----:B------:R-:W-:Y:S02]  /*17c0*/  PRMT R39, R44, 0x7632, R39 ;  /* 0x000076322c277816 */ /* 0x000fe40000000027 */
[C---:B------:R-:W-:Y:S01]  /*17d0*/  SHF.L.U32 R44, R45.reuse, 0x10, RZ ;  /* 0x000000102d2c7819 */ /* 0x040fe200000006ff */
[----:B------:R-:W-:Y:S01]  /*17e0*/  FADD.FTZ R38, R38, R9 ;  /* 0x0000000926267221 */ /* 0x000fe20000010000 */
[----:B------:R-:W-:Y:S01]  /*17f0*/  PRMT R41, R45, 0x7632, R41 ;  /* 0x000076322d297816 */ /* 0x000fe20000000029 */
[----:B------:R-:W-:Y:S02]  /*1800*/  IMAD.U32 R40, R39, 0x10000, RZ ;  /* 0x0001000027287824 */ /* 0x000fe400078e00ff */
[--C-:B------:R-:W-:Y:S01]  /*1810*/  FADD.FTZ R39, R44, R9.reuse ;  /* 0x000000092c277221 */ /* 0x100fe20000010000 */
[----:B------:R-:W-:Y:S01]  /*1820*/  FSETP.GTU.FTZ.AND P1, PT, R38, 20, PT ;  /* 0x41a000002600780b */ /* 0x000fe20003f3c000 */
[----:B------:R-:W-:Y:S01]  /*1830*/  FADD.FTZ R40, R40, R9 ;  /* 0x0000000928287221 */ /* 0x000fe20000010000 */
[----:B------:R-:W-:-:S02]  /*1840*/  SHF.L.U32 R44, R41, 0x10, RZ ;  /* 0x00000010292c7819 */ /* 0x000fc400000006ff */
[----:B------:R-:W-:Y:S02]  /*1850*/  ISETP.EQ.OR P1, PT, RZ, UR4, P1 ;  /* 0x00000004ff007c0c */ /* 0x000fe40008f22670 */
[----:B------:R-:W-:Y:S01]  /*1860*/  FSETP.GTU.FTZ.AND P0, PT, R39, 20, PT ;  /* 0x41a000002700780b */ /* 0x000fe20003f1c000 */
[----:B------:R-:W-:Y:S01]  /*1870*/  FADD.FTZ R41, R44, R9 ;  /* 0x000000092c297221 */ /* 0x000fe20000010000 */
[----:B------:R-:W-:-:S09]  /*1880*/  FSETP.GTU.FTZ.AND P2, PT, R40, 20, PT ;  /* 0x41a000002800780b */ /* 0x000fd20003f5c000 */
[----:B0-----:R-:W-:Y:S05]  /*1890*/  @P1 BRA `(.L_x_6318) ;  /* 0x00000000007c1947 */ /* 0x001fea0003800000 */
        /* <DEDUP_REMOVED lines=31> */
.L_x_6318:
[----:B------:R-:W-:Y:S05]  /*1a90*/  BSYNC B0 ;  /* 0x0000000000007941 */ /* 0x000fea0003800000 */
.L_x_6317:
        /* <DEDUP_REMOVED lines=40> */
.L_x_6320:
[----:B------:R-:W-:Y:S05]  /*1d20*/  BSYNC B0 ;  /* 0x0000000000007941 */ /* 0x000fea0003800000 */
.L_x_6319:
        /* <DEDUP_REMOVED lines=33> */
.L_x_6322:
[----:B------:R-:W-:Y:S05]  /*1f40*/  BSYNC B0 ;  /* 0x0000000000007941 */ /* 0x000fea0003800000 */
.L_x_6321:
        /* <DEDUP_REMOVED lines=33> */
.L_x_6324:
[----:B------:R-:W-:Y:S05]  /*2160*/  BSYNC B0 ;  /* 0x0000000000007941 */ /* 0x000fea0003800000 */
.L_x_6323:
[----:B------:R-:W-:Y:S01]  /*2170*/  BAR.SYNC.DEFER_BLOCKING 0x0 ;  /* 0x0000000000007b1d */ /* 0x000fe20000010000 */
[----:B------:R-:W-:Y:S01]  /*2180*/  ISETP.GE.AND P0, PT, R46, 0x1, PT ;  /* 0x000000012e00780c */ /* 0x000fe20003f06270 */
[--C-:B------:R-:W-:Y:S01]  /*2190*/  IMAD.MOV.U32 R14, RZ, RZ, R44.reuse ;  /* 0x000000ffff0e7224 */ /* 0x100fe200078e002c */
[C---:B------:R-:W-:Y:S01]  /*21a0*/  PRMT R44, R42.reuse, 0x7632, R44 ;  /* 0x000076322a2c7816 */ /* 0x040fe2000000002c */
[----:B------:R-:W-:Y:S01]  /*21b0*/  IMAD.U32 R73, R42, 0x10000, RZ ;  /* 0x000100002a497824 */ /* 0x000fe200078e00ff */
[C---:B------:R-:W-:Y:S01]  /*21c0*/  PRMT R42, R43.reuse, 0x7632, R42 ;  /* 0x000076322b2a7816 */ /* 0x040fe2000000002a */
[----:B------:R-:W-:Y:S01]  /*21d0*/  IMAD.WIDE R18, R36, 0x2, R18 ;  /* 0x0000000224127825 */ /* 0x000fe200078e0212 */
[----:B------:R-:W-:Y:S02]  /*21e0*/  SHF.L.U32 R47, R43, 0x10, RZ ;  /* 0x000000102b2f7819 */ /* 0x000fe400000006ff */
[----:B------:R-:W-:Y:S01]  /*21f0*/  SHF.L.U32 R80, R42, 0x10, RZ ;  /* 0x000000102a507819 */ /* 0x000fe200000006ff */
[----:B------:R-:W-:Y:S01]  /*2200*/  IMAD.U32 R79, R44, 0x10000, RZ ;  /* 0x000100002c4f7824 */ /* 0x000fe200078e00ff */
[----:B------:R-:W-:Y:S01]  /*2210*/  MOV R17, R45 ;  /* 0x0000002d00117202 */ /* 0x000fe20000000f00 */
        /* <DEDUP_REMOVED lines=18> */
.L_x_6333:
        /* <DEDUP_REMOVED lines=8> */
[----:B------:R-:W-:-:S03]  /*23c0*/  PRMT R90, RZ, 0x7610, R90 ;  /* 0x00007610ff5a7816 */ /* 0x000fc6000000005a */
[----:B------:R-:W-:-:S05]  /*23d0*/  IMAD.IADD R73, R73, 0x1, R75 ;  /* 0x0000000149497824 */ /* 0x000fca00078e024b */
        /* <DEDUP_REMOVED lines=14> */
[----:B------:R-:W-:Y:S01]  /*24c0*/  IMAD R77, R71, UR4, R92 ;  /* 0x00000004474d7c24 */ /* 0x000fe2000f8e025c */
[----:B------:R-:W-:Y:S02]  /*24d0*/  LEA.HI.X R73, R76, R67, R73, 0x2, P0 ;  /* 0x000000434c497211 */ /* 0x000fe400000f1449 */
[----:B------:R-:W-:Y:S01]  /*24e0*/  LEA R76, P0, R74, R12, 0x1 ;  /* 0x0000000c4a4c7211 */ /* 0x000fe200078008ff */
[----:B------:R-:W-:Y:S01]  /*24f0*/  IMAD.IADD R75, R75, 0x1, R77 ;  /* 0x000000014b4b7824 */ /* 0x000fe200078e024d */
[----:B0-----:R-:W-:Y:S01]  /*2500*/  PRMT R82, RZ, 0x7610, R82 ;  /* 0x00007610ff527816 */ /* 0x001fe20000000052 */
[----:B------:R-:W3:Y:S01]  /*2510*/  LDG.E R72, desc[UR8][R72.64] ;  /* 0x0000000848487981 */ /* 0x000ee2000c1e1900 */
[----:B------:R-:W-:Y:S02]  /*2520*/  PRMT R92, RZ, 0x7610, R92 ;  /* 0x00007610ff5c7816 */ /* 0x000fe4000000005c */
[----:B------:R-:W-:Y:S02]  /*2530*/  PRMT R94, RZ, 0x7610, R94 ;  /* 0x00007610ff5e7816 */ /* 0x000fe4000000005e */
[----:B------:R-:W-:-:S02]  /*2540*/  PRMT R96, RZ, 0x7610, R96 ;  /* 0x00007610ff607816 */ /* 0x000fc40000000060 */
[----:B------:R-:W-:Y:S01]  /*2550*/  LEA.HI.X R77, R74, R13, R75, 0x1, P0 ;  /* 0x0000000d4a4d7211 */ /* 0x000fe200000f0c4b */
[----:B-----5:R-:W-:Y:S04]  /*2560*/  STS.U16 [R25], R84 ;  /* 0x0000005419007388 */ /* 0x020fe80000000400 */
        /* <DEDUP_REMOVED lines=10> */
[----:B------:R3:W3:Y:S01]  /*2610*/  LDS.64 R74, [R37] ;  /* 0x00000000254a7984 */ /* 0x0006e20000000a00 */
[----:B------:R-:W-:Y:S01]  /*2620*/  ISETP.NE.AND P0, PT, R27, RZ, PT ;  /* 0x000000ff1b00720c */ /* 0x000fe20003f05270 */
[----:B------:R-:W3:Y:S01]  /*2630*/  S2R R81, SR_TID.X ;  /* 0x0000000000517919 */ /* 0x000ee20000002100 */
[----:B-1----:R-:W-:-:S06]  /*2640*/  ULEA UR5, UR6, UR5, 0x18 ;  /* 0x0000000506057291 */ /* 0x002fcc000f8ec03f */
[C---:B0-----:R-:W-:Y:S02]  /*2650*/  LEA R25, R26.reuse, UR5, 0x1 ;  /* 0x000000051a197c11 */ /* 0x041fe4000f8e08ff */
[----:B---3--:R-:W-:Y:S01]  /*2660*/  LEA R37, R26, UR5, 0x3 ;  /* 0x000000051a257c11 */ /* 0x008fe2000f8e18ff */
[----:B------:R-:W-:Y:S01]  /*2670*/  ULEA UR6, UR4, UR5, 0x3 ;  /* 0x0000000504067291 */ /* 0x000fe2000f8e183f */
[----:B------:R-:W-:-:S04]  /*2680*/  FMUL.FTZ R84, R72, 1.4426950216293334961 ;  /* 0x3fb8aa3b48547820 */ /* 0x000fc80000410000 */
[C---:B------:R-:W-:Y:S01]  /*2690*/  FMUL.FTZ R85, R84.reuse, R38 ;  /* 0x0000002654557220 */ /* 0x040fe20000410000 */
[C---:B------:R-:W-:Y:S01]  /*26a0*/  FMUL.FTZ R86, R84.reuse, R40 ;  /* 0x0000002854567220 */ /* 0x040fe20000410000 */
[C---:B------:R-:W-:Y:S01]  /*26b0*/  FMUL.FTZ R90, R84.reuse, R41 ;  /* 0x00000029545a7220 */ /* 0x040fe20000410000 */
[----:B------:R-:W-:Y:S02]  /*26c0*/  FMUL.FTZ R87, R84, R39 ;  /* 0x0000002754577220 */ /* 0x000fe40000410000 */
[----:B------:R0:W1:Y:S01]  /*26d0*/  MUFU.EX2 R88, R86 ;  /* 0x0000005600587308 */ /* 0x0000620000000800 */
[----:B------:R-:W-:-:S07]  /*26e0*/  IMAD.U32 R83, R74, 0x10000, RZ ;  /* 0x000100004a537824 */ /* 0x000fce00078e00ff */
[----:B------:R-:W3:Y:S01]  /*26f0*/  MUFU.EX2 R85, R85 ;  /* 0x0000005500557308 */ /* 0x000ee20000000800 */
[----:B------:R-:W-:Y:S01]  /*2700*/  SHF.L.U32 R89, R81, 0x2, RZ ;  /* 0x0000000251597819 */ /* 0x000fe200000006ff */
[----:B------:R-:W-:-:S06]  /*2710*/  IMAD.U32 R84, R75, 0x10000, RZ ;  /* 0x000100004b547824 */ /* 0x000fcc00078e00ff */
[----:B------:R-:W-:Y:S01]  /*2720*/  MUFU.EX2 R90, R90 ;  /* 0x0000005a005a7308 */ /* 0x000fe20000000800 */
[----:B------:R-:W-:Y:S01]  /*2730*/  FMUL.FTZ R83, R78, R83 ;  /* 0x000000534e537220 */ /* 0x000fe20000410000 */
[-C--:B------:R-:W-:Y:S02]  /*2740*/  ISETP.GE.U32.AND P2, PT, R89, R36.reuse, PT ;  /* 0x000000245900720c */ /* 0x080fe40003f46070 */
[----:B------:R-:W-:Y:S01]  /*2750*/  ISETP.GE.U32.AND P1, PT, R29, R36, PT ;  /* 0x000000241d00720c */ /* 0x000fe20003f26070 */
[----:B------:R-:W-:Y:S01]  /*2760*/  FMUL.FTZ R91, R47, R84 ;  /* 0x000000542f5b7220 */ /* 0x000fe20000410000 */
[----:B0-----:R-:W-:Y:S02]  /*2770*/  FSEL R86, R83, RZ, !P2 ;  /* 0x000000ff53567208 */ /* 0x001fe40005000000 */
[----:B-1----:R-:W-:Y:S01]  /*2780*/  FSEL R88, R88, 1, !P1 ;  /* 0x3f80000058587808 */ /* 0x002fe20004800000 */
[----:B--2---:R0:W-:Y:S04]  /*2790*/  STS.U16 [R25+0x100], R82 ;  /* 0x0001005219007388 */ /* 0x0041e80000000400 */
[----:B----4-:R1:W-:Y:S04]  /*27a0*/  STS.U16 [R25+0x140], R92 ;  /* 0x0001405c19007388 */ /* 0x0103e80000000400 */
[----:B-----5:R-:W-:Y:S04]  /*27b0*/  STS.U16 [R25+0x180], R94 ;  /* 0x0001805e19007388 */ /* 0x020fe80000000400 */
[----:B------:R-:W-:Y:S01]  /*27c0*/  STS.U16 [R25+0x1c0], R96 ;  /* 0x0001c06019007388 */ /* 0x000fe20000000400 */
[----:B------:R-:W-:-:S03]  /*27d0*/  NOP ;  /* 0x0000000000007918 */ /* 0x000fc60000000000 */
[----:B------:R-:W2:Y:S04]  /*27e0*/  LDS.64 R76, [R37+0x100] ;  /* 0x00010000254c7984 */ /* 0x000ea80000000a00 */
[----:B------:R-:W4:Y:S01]  /*27f0*/  @P0 LDS.64 R72, [UR6+0x220] ;  /* 0x00022006ff480984 */ /* 0x000f220008000a00 */
[----:B0-----:R-:W-:Y:S01]  /*2800*/  PRMT R82, R74, 0x7632, R82 ;  /* 0x000076324a527816 */ /* 0x001fe20000000052 */
[----:B-1----:R3:W0:Y:S01]  /*2810*/  MUFU.EX2 R92, R87 ;  /* 0x00000057005c7308 */ /* 0x0026220000000800 */
[----:B------:R-:W-:Y:S02]  /*2820*/  PRMT R74, R75, 0x7632, R74 ;  /* 0x000076324b4a7816 */ /* 0x000fe4000000004a */
[----:B------:R-:W-:Y:S02]  /*2830*/  SHF.L.U32 R82, R82, 0x10, RZ ;  /* 0x0000001052527819 */ /* 0x000fe400000006ff */
[----:B------:R-:W-:-:S03]  /*2840*/  SHF.L.U32 R75, R74, 0x10, RZ ;  /* 0x000000104a4b7819 */ /* 0x000fc600000006ff */
[----:B------:R-:W-:Y:S01]  /*2850*/  FMUL.FTZ R82, R79, R82 ;  /* 0x000000524f527220 */ /* 0x000fe20000410000 */
[----:B---3--:R-:W-:Y:S01]  /*2860*/  FSEL R87, R85, 1, !P2 ;  /* 0x3f80000055577808 */ /* 0x008fe20005000000 */
[----:B------:R-:W-:Y:S01]  /*2870*/  FMUL.FTZ R75, R80, R75 ;  /* 0x0000004b504b7220 */ /* 0x000fe20000410000 */
[-C--:B------:R-:W-:Y:S02]  /*2880*/  ISETP.GE.U32.AND P2, PT, R30, R36.reuse, PT ;  /* 0x000000241e00720c */ /* 0x080fe40003f46070 */
[----:B------:R-:W-:Y:S02]  /*2890*/  FSEL R89, R82, RZ, !P1 ;  /* 0x000000ff52597208 */ /* 0x000fe40004800000 */
[----:B------:R-:W-:Y:S02]  /*28a0*/  ISETP.GE.U32.AND P1, PT, R31, R36, PT ;  /* 0x000000241f00720c */ /* 0x000fe40003f26070 */
[----:B------:R-:W-:Y:S02]  /*28b0*/  FSEL R91, R91, RZ, !P2 ;  /* 0x000000ff5b5b7208 */ /* 0x000fe40005000000 */
[----:B0-----:R-:W-:-:S02]  /*28c0*/  FSEL R92, R92, 1, !P2 ;  /* 0x3f8000005c5c7808 */ /* 0x001fc40005000000 */
[----:B------:R-:W-:Y:S02]  /*28d0*/  FSEL R90, R90, 1, !P1 ;  /* 0x3f8000005a5a7808 */ /* 0x000fe40004800000 */
[----:B------:R-:W-:Y:S02]  /*28e0*/  FSEL R93, R75, RZ, !P1 ;  /* 0x000000ff4b5d7208 */ /* 0x000fe40004800000 */
[C---:B--2---:R-:W-:Y:S02]  /*28f0*/  PRMT R84, R76.reuse, 0x7632, R84 ;  /* 0x000076324c547816 */ /* 0x044fe40000000054 */
[C---:B------:R-:W-:Y:S01]  /*2900*/  PRMT R85, R77.reuse, 0x7632, R85 ;  /* 0x000076324d557816 */ /* 0x040fe20000000055 */
[----:B------:R-:W-:Y:S01]  /*2910*/  IMAD.U32 R83, R76, 0x10000, RZ ;  /* 0x000100004c537824 */ /* 0x000fe200078e00ff */
[----:B------:R-:W-:Y:S01]  /*2920*/  SHF.L.U32 R82, R77, 0x10, RZ ;  /* 0x000000104d527819 */ /* 0x000fe200000006ff */
[----:B------:R-:W-:Y:S01]  /*2930*/  IMAD.U32 R84, R84, 0x10000, RZ ;  /* 0x0001000054547824 */ /* 0x000fe200078e00ff */
[----:B------:R-:W-:Y:S01]  /*2940*/  SHF.L.U32 R85, R85, 0x10, RZ ;  /* 0x0000001055557819 */ /* 0x000fe200000006ff */
[----:B----4-:R-:W-:Y:S06]  /*2950*/  @P0 BRA `(.L_x_6326) ;  /* 0x0000000000740947 */ /* 0x010fec0003800000 */
        /* <DEDUP_REMOVED lines=20> */
.L_x_6327:
        /* <DEDUP_REMOVED lines=9> */
.L_x_6326:
        /* <DEDUP_REMOVED lines=73> */
.L_x_6330:
        /* <DEDUP_REMOVED lines=32> */
.L_x_6331:
[----:B------:R0:W5:Y:S02]  /*31c0*/  LDG.E R75, desc[UR8][R54.64] ;  /* 0x00000008364b7981 */ /* 0x000164000c1e1900 */
.L_x_6332:
        /* <DEDUP_REMOVED lines=16> */
.L_x_6329:
[----:B------:R-:W-:Y:S05]  /*32d0*/  BSYNC B0 ;  /* 0x0000000000007941 */ /* 0x000fea0003800000 */
.L_x_6328:
[----:B------:R-:W-:Y:S01]  /*32e0*/  UIADD3 UR4, UR4, 0x1, URZ ;  /* 0x0000000104047890 */ /* 0x000fe2000fffe03f */
[----:B------:R-:W-:Y:S01]  /*32f0*/  FFMA.FTZ R42, R83, R86, R42 ;  /* 0x00000056532a7223 */ /* 0x000fe2000001002a */
[----:B------:R-:W-:Y:S01]  /*3300*/  FFMA.FTZ R45, R84, R88, R45 ;  /* 0x00000058542d7223 */ /* 0x000fe2000001002d */
[----:B------:R-:W-:Y:S01]  /*3310*/  FFMA.FTZ R43, R82, R91, R43 ;  /* 0x0000005b522b7223 */ /* 0x000fe2000001002b */
[----:B------:R-:W-:Y:S02]  /*3320*/  FFMA.FTZ R44, R85, R90, R44 ;  /* 0x0000005a552c7223 */ /* 0x000fe4000001002c */
[----:B------:R-:W-:-:S13]  /*3330*/  ISETP.LE.AND P0, PT, R46, UR4, PT ;  /* 0x000000042e007c0c */ /* 0x000fda000bf03270 */
[----:B------:R-:W-:Y:S05]  /*3340*/  @!P0 BRA `(.L_x_6333) ;  /* 0xffffffec00fc8947 */ /* 0x000fea000383ffff */
.L_x_6325:
[----:B------:R-:W-:Y:S01]  /*3350*/  BAR.SYNC.DEFER_BLOCKING 0x0 ;  /* 0x0000000000007b1d */ /* 0x000fe20000010000 */
[----:B------:R-:W-:Y:S02]  /*3360*/  ISETP.NE.AND P0, PT, R81, RZ, PT ;  /* 0x000000ff5100720c */ /* 0x000fe40003f05270 */
[----:B------:R-:W-:Y:S02]  /*3370*/  F2FP.BF16.F32.PACK_AB R38, R45, R42 ;  /* 0x0000002a2d26723e */ /* 0x000fe400000010ff */
[----:B------:R-:W-:-:S03]  /*3380*/  F2FP.BF16.F32.PACK_AB R39, R44, R43 ;  /* 0x0000002b2c27723e */ /* 0x000fc600000010ff */
        /* <DEDUP_REMOVED lines=18> */
[----:B------:R-:W-:Y:S01]  /*34b0*/  IADD3 R38, P2, R58, R28, RZ ;  /* 0x0000001c3a267210 */ /* 0x000fe20007f5e0ff */
[----:B------:R-:W-:-:S03]  /*34c0*/  IMAD.IADD R79, R61, 0x1, R67 ;  /* 0x000000013d4f7824 */ /* 0x000fc600078e0243 */
[----:B------:R-:W-:Y:S01]  /*34d0*/  IADD3.X R39, R59, R63, RZ, P2, !PT ;  /* 0x0000003f3b277210 */ /* 0x000fe200017fe4ff */
[----:B------:R-:W1:Y:S02]  /*34e0*/  LDS R77, [UR5+0x100] ;  /* 0x00010005ff4d7984 */ /* 0x000e640008000800 */
[----:B-1----:R-:W-:-:S13]  /*34f0*/  ISETP.GE.AND P1, PT, R58, R77, PT ;  /* 0x0000004d3a00720c */ /* 0x002fda0003f26270 */
[----:B0-----:R-:W-:Y:S05]  /*3500*/  @P1 BRA `(.L_x_6335) ;  /* 0x00000000002c1947 */ /* 0x001fea0003800000 */
        /* <DEDUP_REMOVED lines=11> */
.L_x_6335:
[----:B------:R-:W-:Y:S05]  /*35c0*/  BSYNC B0 ;  /* 0x0000000000007941 */ /* 0x000fea0003800000 */
.L_x_6334:
        /* <DEDUP_REMOVED lines=12> */
[----:B------:R-:W-:Y:S01]  /*3690*/  LEA R64, P1, R69, R60, 0x1 ;  /* 0x0000003c45407211 */ /* 0x000fe200078208ff */
[----:B------:R-:W-:Y:S02]  /*36a0*/  @!P3 IMAD.MOV.U32 R62, RZ, RZ, R28 ;  /* 0x000000ffff3eb224 */ /* 0x000fe400078e001c */
[----:B------:R-:W-:Y:S01]  /*36b0*/  IMAD R79, R41, UR10, R46 ;  /* 0x0000000a294f7c24 */ /* 0x000fe2000f8e022e */
[----:B------:R-:W-:Y:S01]  /*36c0*/  LEA.HI.X R65, R69, R61, R65, 0x1, P1 ;  /* 0x0000003d45417211 */ /* 0x000fe200008f0c41 */
[----:B------:R-:W0:Y:S01]  /*36d0*/  LDC.64 R46, c[0x0][0x348] ;  /* 0x0000d200ff2e7b82 */ /* 0x000e220000000a00 */
[----:B------:R-:W-:Y:S01]  /*36e0*/  ISETP.GE.AND P1, PT, R32, R77, PT ;  /* 0x0000004d2000720c */ /* 0x000fe20003f26270 */
[----:B------:R-:W-:-:S02]  /*36f0*/  @!P3 IMAD.WIDE.U32 R66, R40, UR10, R62 ;  /* 0x0000000a2842bc25 */ /* 0x000fc4000f8e003e */
[----:B------:R-:W-:Y:S01]  /*3700*/  @!P2 STG.E.U16 desc[UR8][R64.64+0x80], R73 ;  /* 0x000080494000a986 */ /* 0x000fe2000c101508 */
[----:B------:R-:W-:Y:S01]  /*3710*/  ISETP.GE.AND P2, PT, R35, R77, PT ;  /* 0x0000004d2300720c */ /* 0x000fe20003f46270 */
[----:B------:R-:W-:Y:S01]  /*3720*/  IMAD.WIDE.U32 R40, R40, UR10, RZ ;  /* 0x0000000a28287c25 */ /* 0x000fe2000f8e00ff */
[----:B------:R-:W-:Y:S01]  /*3730*/  @!P3 IADD3 R67, R79, R67, RZ ;  /* 0x000000434f43b210 */ /* 0x000fe20007ffe0ff */
[----:B------:R-:W1:Y:S02]  /*3740*/  @!P3 LDC.64 R60, c[0x0][0x348] ;  /* 0x0000d200ff3cbb82 */ /* 0x000e640000000a00 */
[----:B------:R-:W-:Y:S02]  /*3750*/  IMAD R69, R3, UR6, RZ ;  /* 0x0000000603457c24 */ /* 0x000fe4000f8e02ff */
[----:B------:R-:W-:Y:S02]  /*3760*/  @!P3 IMAD.WIDE.U32 R66, R0, UR6, R66 ;  /* 0x000000060042bc25 */ /* 0x000fe4000f8e0042 */
[----:B------:R-:W-:Y:S02]  /*3770*/  @!P1 STG.E.U16 desc[UR8][R64.64+0x40], R71 ;  /* 0x0000404740009986 */ /* 0x000fe4000c101508 */
[----:B------:R-:W-:Y:S01]  /*3780*/  IMAD.IADD R41, R41, 0x1, R79 ;  /* 0x0000000129297824 */ /* 0x000fe200078e024f */
[----:B------:R-:W-:Y:S01]  /*3790*/  @!P3 IADD3 R62, P1, R58, R66, RZ ;  /* 0x000000423a3eb210 */ /* 0x000fe20007f3e0ff */
[----:B------:R2:W-:Y:S01]  /*37a0*/  @!P2 STG.E.U16 desc[UR8][R64.64+0xc0], R75 ;  /* 0x0000c04b4000a986 */ /* 0x0005e2000c101508 */
[----:B------:R-:W-:-:S02]  /*37b0*/  IMAD R69, R0, UR7, R69 ;  /* 0x0000000700457c24 */ /* 0x000fc4000f8e0245 */
[----:B------:R-:W-:-:S03]  /*37c0*/  IMAD.WIDE.U32 R40, R0, UR6, R40 ;  /* 0x0000000600287c25 */ /* 0x000fc6000f8e0028 */
[----:B------:R-:W-:Y:S01]  /*37d0*/  @!P3 IADD3.X R66, R59, R67, R69, P1, !PT ;  /* 0x000000433b42b210 */ /* 0x000fe20000ffe445 */
[----:B0-----:R-:W-:Y:S01]  /*37e0*/  IMAD.WIDE R46, R58, 0x2, R46 ;  /* 0x000000023a2e7825 */ /* 0x001fe200078e022e */
[----:B------:R-:W-:Y:S01]  /*37f0*/  BAR.SYNC.DEFER_BLOCKING 0x0 ;  /* 0x0000000000007b1d */ /* 0x000fe20000010000 */
        /* <DEDUP_REMOVED lines=21> */
[C---:B0-----:R-:W-:Y:S01]  /*3950*/  PRMT R40, R68.reuse, 0x7632, R40 ;  /* 0x0000763244287816 */ /* 0x041fe20000000028 */
[C---:B------:R-:W-:Y:S01]  /*3960*/  IMAD.U32 R61, R69.reuse, 0x10000, RZ ;  /* 0x00010000453d7824 */ /* 0x040fe200078e00ff */
[----:B------:R-:W-:Y:S02]  /*3970*/  PRMT R41, R69, 0x7632, R41 ;  /* 0x0000763245297816 */ /* 0x000fe40000000029 */
[----:B------:R-:W-:Y:S01]  /*3980*/  SHF.L.U32 R47, R68, 0x10, RZ ;  /* 0x00000010442f7819 */ /* 0x000fe200000006ff */
[----:B------:R-:W-:Y:S01]  /*3990*/  FMUL.FTZ R62, R61, -1.4426950216293334961 ;  /* 0xbfb8aa3b3d3e7820 */ /* 0x000fe20000410000 */
[----:B------:R-:W-:Y:S01]  /*39a0*/  SHF.L.U32 R40, R40, 0x10, RZ ;  /* 0x0000001028287819 */ /* 0x000fe200000006ff */
[----:B------:R-:W-:Y:S02]  /*39b0*/  IMAD.U32 R65, R41, 0x10000, RZ ;  /* 0x0001000029417824 */ /* 0x000fe400078e00ff */
[----:B------:R-:W-:-:S02]  /*39c0*/  FMUL.FTZ R60, R47, -1.4426950216293334961 ;  /* 0xbfb8aa3b2f3c7820 */ /* 0x000fc40000410000 */
[----:B------:R-:W-:Y:S01]  /*39d0*/  FMUL.FTZ R41, R40, -1.4426950216293334961 ;  /* 0xbfb8aa3b28297820 */ /* 0x000fe20000410000 */
        /* <DEDUP_REMOVED lines=19> */
[----:B------:R-:W-:Y:S01]  /*3b10*/  FMUL.FTZ R40, R40, R45 ;  /* 0x0000002d28287220 */ /* 0x000fe20000410000 */
[----:B-1----:R-:W-:-:S04]  /*3b20*/  FMUL.FTZ R65, R65, R68 ;  /* 0x0000004441417220 */ /* 0x002fc80000410000 */
[----:B------:R-:W-:Y:S01]  /*3b30*/  F2FP.BF16.F32.PACK_AB R40, R40, R47 ;  /* 0x0000002f2828723e */ /* 0x000fe200000010ff */
[----:B------:R-:W0:Y:S01]  /*3b40*/  LDC.64 R68, c[0x0][0x2d0] ;  /* 0x0000b400ff447b82 */ /* 0x000e220000000a00 */
[----:B------:R-:W-:-:S05]  /*3b50*/  FMUL.FTZ R65, R65, R44 ;  /* 0x0000002c41417220 */ /* 0x000fca0000410000 */
[----:B------:R-:W-:-:S05]  /*3b60*/  F2FP.BF16.F32.PACK_AB R41, R65, R62 ;  /* 0x0000003e4129723e */ /* 0x000fca00000010ff */
[----:B------:R1:W-:Y:S01]  /*3b70*/  STS.64 [R37], R40 ;  /* 0x0000002825007388 */ /* 0x0003e20000000a00 */
[----:B------:R-:W-:-:S03]  /*3b80*/  NOP ;  /* 0x0000000000007918 */ /* 0x000fc60000000000 */
[----:B------:R-:W-:Y:S04]  /*3b90*/  LDS.U16 R45, [R25] ;  /* 0x00000000192d7984 */ /* 0x000fe80000000400 */
[----:B------:R-:W-:Y:S01]  /*3ba0*/  LDS.U16 R47, [R25+0x40] ;  /* 0x00004000192f7984 */ /* 0x000fe20000000400 */
[C---:B0-----:R-:W-:Y:S02]  /*3bb0*/  IMAD R42, R68.reuse, UR4, RZ ;  /* 0x00000004442a7c24 */ /* 0x041fe4000f8e02ff */
[----:B-1----:R-:W-:Y:S01]  /*3bc0*/  IMAD.WIDE.U32 R40, R68, UR10, RZ ;  /* 0x0000000a44287c25 */ /* 0x002fe2000f8e00ff */
[----:B------:R-:W-:Y:S03]  /*3bd0*/  LDS.U16 R61, [R25+0x80] ;  /* 0x00008000193d7984 */ /* 0x000fe60000000400 */
[----:B------:R-:W-:Y:S01]  /*3be0*/  IMAD R43, R69, UR10, R42 ;  /* 0x0000000a452b7c24 */ /* 0x000fe2000f8e022a */
[----:B------:R-:W-:Y:S04]  /*3bf0*/  LDS.U16 R65, [R25+0xc0] ;  /* 0x0000c00019417984 */ /* 0x000fe80000000400 */
[----:B------:R-:W-:Y:S01]  /*3c00*/  @!P0 STS [UR5+0x100], R36 ;  /* 0x00010024ff008988 */ /* 0x000fe20008000805 */
[----:B------:R-:W-:Y:S01]  /*3c10*/  IADD3 R37, R41, R43, RZ ;  /* 0x0000002b29257210 */ /* 0x000fe20007ffe0ff */
        /* <DEDUP_REMOVED lines=15> */
.L_x_6337:
[----:B------:R-:W-:Y:S05]  /*3d10*/  BSYNC B0 ;  /* 0x0000000000007941 */ /* 0x000fea0003800000 */
.L_x_6336:
[----:B------:R-:W1:Y:S01]  /*3d20*/  LDC.64 R38, c[0x0][0x350] ;  /* 0x0000d400ff267b82 */ /* 0x000e620000000a00 */
[----:B------:R-:W-:Y:S01]  /*3d30*/  IMAD.MOV.U32 R41, RZ, RZ, R37 ;  /* 0x000000ffff297224 */ /* 0x000fe200078e0025 */
[----:B------:R-:W-:Y:S01]  /*3d40*/  ULDC.64 UR4, c[0x0][0x2d8] ;  /* 0x0000b60000047ab9 */ /* 0x000fe20000000a00 */
[-C--:B------:R-:W-:Y:S01]  /*3d50*/  ISETP.GE.AND P1, PT, R34, R67.reuse, PT ;  /* 0x000000432200720c */ /* 0x080fe20003f26270 */
[----:B------:R-:W-:Y:S01]  /*3d60*/  IMAD R25, R3, UR4, RZ ;  /* 0x0000000403197c24 */ /* 0x000fe2000f8e02ff */
[-C--:B------:R-:W-:Y:S01]  /*3d70*/  ISETP.GE.AND P2, PT, R35, R67.reuse, PT ;  /* 0x000000432300720c */ /* 0x080fe20003f46270 */
[----:B------:R-:W-:Y:S01]  /*3d80*/  IMAD.WIDE.U32 R40, R0, UR4, R40 ;  /* 0x0000000400287c25 */ /* 0x000fe2000f8e0028 */
[----:B------:R-:W-:Y:S02]  /*3d90*/  ISETP.GE.AND P0, PT, R32, R67, PT ;  /* 0x000000432000720c */ /* 0x000fe40003f06270 */
[----:B------:R-:W-:Y:S01]  /*3da0*/  IADD3 R27, R27, 0x1, RZ ;  /* 0x000000011b1b7810 */ /* 0x000fe20007ffe0ff */
[----:B------:R-:W-:Y:S01]  /*3db0*/  IMAD R37, R0, UR5, R25 ;  /* 0x0000000500257c24 */ /* 0x000fe2000f8e0219 */
[----:B------:R-:W-:Y:S01]  /*3dc0*/  IADD3 R25, P3, R28, R40, RZ ;  /* 0x000000281c197210 */ /* 0x000fe20007f7e0ff */
[C---:B------:R-:W-:Y:S01]  /*3dd0*/  IMAD.WIDE R10, R36.reuse, 0x2, R10 ;  /* 0x00000002240a7825 */ /* 0x040fe200078e020a */
[----:B------:R-:W-:-:S02]  /*3de0*/  IADD3 R28, R36, R28, RZ ;  /* 0x0000001c241c7210 */ /* 0x000fc40007ffe0ff */
[----:B------:R-:W-:Y:S01]  /*3df0*/  IADD3.X R40, R63, R37, R41, P3, !PT ;  /* 0x000000253f287210 */ /* 0x000fe20001ffe429 */
[----:B------:R-:W-:-:S04]  /*3e00*/  IMAD.WIDE R12, R36, 0x2, R12 ;  /* 0x00000002240c7825 */ /* 0x000fc800078e020c */
[----:B------:R-:W-:Y:S02]  /*3e10*/  IMAD.IADD R23, R36, 0x1, R23 ;  /* 0x0000000124177824 */ /* 0x000fe400078e0217 */
        /* <DEDUP_REMOVED lines=9> */
.L_x_6339:
        /* <DEDUP_REMOVED lines=13> */
.L_x_8756:


//--------------------- .text._Z25selective_scan_fwd_kernelI32Selective_Scan_fwd_kernel_traitsILi32ELi4ELi1ELb0ELb1ELb1ELb1ELb1EN3c108BFloat16EffEEv13SSMParamsBase --------------------------
	.section	.text._Z25selective_scan_fwd_kernelI32Selective_Scan_fwd_kernel_traitsILi32ELi4ELi1ELb0ELb1ELb1ELb1ELb1EN3c108BFloat16EffEEv13SSMParamsBase,"ax",@progbits
	.align	128
        .global         _Z25selective_scan_fwd_kernelI32Selective_Scan_fwd_kernel_traitsILi32ELi4ELi1ELb0ELb1ELb1ELb1ELb1EN3c108BFloat16EffEEv13SSMParamsBase
        .type           _Z25selective_scan_fwd_kernelI32Selective_Scan_fwd_kernel_traitsILi32ELi4ELi1ELb0ELb1ELb1ELb1ELb1EN3c108BFloat16EffEEv13SSMParamsBase,@function
        .size           _Z25selective_scan_fwd_kernelI32Selective_Scan_fwd_kernel_traitsILi32ELi4ELi1ELb0ELb1ELb1ELb1ELb1EN3c108BFloat16EffEEv13SSMParamsBase,(.L_x_8757 - _Z25selective_scan_fwd_kernelI32Selective_Scan_fwd_kernel_traitsILi32ELi4ELi1ELb0ELb1ELb1ELb1ELb1EN3c108BFloat16EffEEv13SSMParamsBase)
        .other          _Z25selective_scan_fwd_kernelI32Selective_Scan_fwd_kernel_traitsILi32ELi4ELi1ELb0ELb1ELb1ELb1ELb1EN3c108BFloat16EffEEv13SSMParamsBase,@"STO_CUDA_ENTRY STV_DEFAULT"
_Z25selective_scan_fwd_kernelI32Selective_Scan_fwd_kernel_traitsILi32ELi4ELi1ELb0ELb1ELb1ELb1ELb1EN3c108BFloat16EffEEv13SSMParamsBase:
.text._Z25selective_scan_fwd_kernelI32Selective_Scan_fwd_kernel_traitsILi32ELi4ELi1ELb0ELb1ELb1ELb1ELb1EN3c108BFloat16EffEEv13SSMParamsBase:
        /* <DEDUP_REMOVED lines=39> */
.L_x_6340:
        /* <DEDUP_REMOVED lines=36> */
.L_x_6341:
        /* <DEDUP_REMOVED lines=12> */
.L_x_6342:
        /* <DEDUP_REMOVED lines=45> */
[----:B------:R-:W-:Y:S02]  /*0840*/  @!P2 LEA R18, P1, R29, R20, 0x2 ;  /* 0x000000141d12a211 */ /* 0x000fe400078210ff */
[----:B-1----:R-:W-:-:S05]  /*0850*/  IABS R20, R23 ;  /* 0x0000001700147213 */ /* 0x002fca0000000000 */
[----:B------:R-:W1:Y:S01]  /*0860*/  LDC.64 R44, c[0x0][0x378] ;  /* 0x0000de00ff2c7b82 */ /* 0x000e620000000a00 */
[----:B------:R-:W4:Y:S08]  /*0870*/  I2F.RP R11, R20 ;  /* 0x00000014000b7306 */ /* 0x000f300000209400 */
[----:B----4-:R-:W4:Y:S01]  /*0880*/  MUFU.RCP R11, R11 ;  /* 0x0000000b000b7308 */ /* 0x010f220000001000 */
[----:B------:R-:W-:-:S04]  /*0890*/  @P3 LEA R14, P6, R0, R14, 0x2 ;  /* 0x0000000e000e3211 */ /* 0x000fc800078c10ff */
[----:B------:R-:W-:Y:S02]  /*08a0*/  @P3 LEA.HI.X R15, R0, R15, R3, 0x2, P6 ;  /* 0x0000000f000f3211 */ /* 0x000fe400030f1403 */
[----:B------:R-:W-:-:S05]  /*08b0*/  @!P2 LEA.HI.X R19, R29, R19, R30, 0x2, P1 ;  /* 0x000000131d13a211 */ /* 0x000fca00008f141e */
[----:B------:R-:W5:Y:S01]  /*08c0*/  @!P2 LDG.E R26, desc[UR8][R18.64] ;  /* 0x00000008121aa981 */ /* 0x000f62000c1e1900 */
[----:B--2---:R-:W-:-:S05]  /*08d0*/  @!P0 IMAD.WIDE R12, R9, 0x4, R50 ;  /* 0x00000004090c8825 */ /* 0x004fca00078e0232 */
[----:B------:R4:W2:Y:S02]  /*08e0*/  @!P0 LDG.E R32, desc[UR8][R12.64] ;  /* 0x000000080c208981 */ /* 0x0008a4000c1e1900 */
[----:B----4-:R-:W-:-:S04]  /*08f0*/  IADD3 R12, R11, 0xffffffe, RZ ;  /* 0x0ffffffe0b0c7810 */ /* 0x010fc80007ffe0ff */
[----:B------:R4:W0:Y:S01]  /*0900*/  F2I.FTZ.U32.TRUNC.NTZ R13, R12 ;  /* 0x0000000c000d7305 */ /* 0x000822000021f000 */
[----:B------:R-:W-:-:S06]  /*0910*/  MOV R9, RZ ;  /* 0x000000ff00097202 */ /* 0x000fcc0000000f00 */
[----:B------:R0:W5:Y:S01]  /*0920*/  @P3 LDG.E R9, desc[UR8][R14.64] ;  /* 0x000000080e093981 */ /* 0x000162000c1e1900 */
[----:B----4-:R-:W-:Y:S02]  /*0930*/  IMAD.MOV.U32 R12, RZ, RZ, RZ ;  /* 0x000000ffff0c7224 */ /* 0x010fe400078e00ff */
[----:B0-----:R-:W-:Y:S01]  /*0940*/  IMAD.MOV R15, RZ, RZ, -R13 ;  /* 0x000000ffff0f7224 */ /* 0x001fe200078e0a0d */
        /* <DEDUP_REMOVED lines=10> */
[----:B------:R-:W0:Y:S05]  /*09f0*/  LDC.64 R24, c[0x0][0x270] ;  /* 0x00009c00ff187b82 */ /* 0x000e2a0000000a00 */
        /* <DEDUP_REMOVED lines=16> */
[----:B0-----:R-:W-:-:S02]  /*0b00*/  IMAD R12, R11, R24, RZ ;  /* 0x000000180b0c7224 */ /* 0x001fc400078e02ff */
        /* <DEDUP_REMOVED lines=26> */
[----:B------:R-:W0:Y:S01]  /*0cb0*/  LDC.64 R38, c[0x0][0x328] ;  /* 0x0000ca00ff267b82 */ /* 0x000e220000000a00 */
        /* <DEDUP_REMOVED lines=12> */
[----:B------:R-:W-:Y:S01]  /*0d80*/  ISETP.NE.U32.AND P2, PT, R48, RZ, PT ;  /* 0x000000ff3000720c */ /* 0x000fe20003f45070 */
[----:B------:R-:W-:Y:S01]  /*0d90*/  IMAD.WIDE.U32 R24, R0, UR4, R24 ;  /* 0x0000000400187c25 */ /* 0x000fe2000f8e0018 */
[----:B------:R-:W4:Y:S01]  /*0da0*/  @P1 LDC R18, c[0x0][0x388] ;  /* 0x0000e200ff121b82 */ /* 0x000f220000000800 */
[----:B------:R-:W-:-:S02]  /*0db0*/  LEA R14, P4, R34, R42, 0x1 ;  /* 0x0000002a220e7211 */ /* 0x000fc400078808ff */
[----:B------:R-:W-:Y:S01]  /*0dc0*/  LEA.HI.X R13, R20, R41, R13, 0x1, P3 ;  /* 0x00000029140d7211 */ /* 0x000fe200018f0c0d */
[----:B------:R-:W-:Y:S01]  /*0dd0*/  IMAD.MOV.U32 R56, RZ, RZ, RZ ;  /* 0x000000ffff387224 */ /* 0x000fe200078e00ff */
[----:B-1----:R-:W-:-:S03]  /*0de0*/  ISETP.NE.U32.AND P3, PT, R44, RZ, PT ;  /* 0x000000ff2c00720c */ /* 0x002fc60003f65070 */
[----:B------:R-:W1:Y:S01]  /*0df0*/  @P1 LDC R19, c[0x0][0x38c] ;  /* 0x0000e300ff131b82 */ /* 0x000e620000000800 */
[----:B------:R-:W-:Y:S01]  /*0e00*/  ISETP.NE.AND.EX P2, PT, R49, RZ, PT, P2 ;  /* 0x000000ff3100720c */ /* 0x000fe20003f45320 */
[----:B------:R-:W-:Y:S01]  /*0e10*/  IMAD.IADD R21, R25, 0x1, R21 ;  /* 0x0000000119157824 */ /* 0x000fe200078e0215 */
[----:B------:R-:W-:Y:S01]  /*0e20*/  LEA.HI.X R15, R34, R43, R15, 0x1, P4 ;  /* 0x0000002b220f7211 */ /* 0x000fe200020f0c0f */
[----:B------:R-:W-:Y:S01]  /*0e30*/  IMAD.MOV.U32 R33, RZ, RZ, RZ ;  /* 0x000000ffff217224 */ /* 0x000fe200078e00ff */
[----:B------:R-:W-:Y:S01]  /*0e40*/  ISETP.NE.AND.EX P3, PT, R45, RZ, PT, P3 ;  /* 0x000000ff2d00720c */ /* 0x000fe20003f65330 */
[----:B------:R-:W-:Y:S01]  /*0e50*/  IMAD.MOV.U32 R36, RZ, RZ, RZ ;  /* 0x000000ffff247224 */ /* 0x000fe200078e00ff */
[C---:B0-----:R-:W-:Y:S01]  /*0e60*/  LEA R20, P4, R24.reuse, R38, 0x1 ;  /* 0x0000002618147211 */ /* 0x041fe200078808ff */
[----:B------:R-:W0:Y:S01]  /*0e70*/  LDC R27, c[0x0][0x23c] ;  /* 0x00008f00ff1b7b82 */ /* 0x000e220000000800 */
[----:B------:R-:W-:Y:S02]  /*0e80*/  ULDC.64 UR4, c[0x0][0x240] ;  /* 0x0000900000047ab9 */ /* 0x000fe40000000a00 */
[----:B------:R-:W-:Y:S01]  /*0e90*/  LEA.HI.X R21, R24, R39, R21, 0x1, P4 ;  /* 0x0000002718157211 */ /* 0x000fe200020f0c15 */
[----:B------:R-:W-:-:S02]  /*0ea0*/  HFMA2.MMA R24, -RZ, RZ, 0, 0 ;  /* 0x00000000ff187435 */ /* 0x000fc400000001ff */
[----:B------:R-:W-:Y:S02]  /*0eb0*/  @P2 ISETP.NE.U32.AND P4, PT, R48, RZ, PT ;  /* 0x000000ff3000220c */ /* 0x000fe40003f85070 */
[----:B------:R-:W2:Y:S08]  /*0ec0*/  @P2 LDC R36, c[0x0][0x390] ;  /* 0x0000e400ff242b82 */ /* 0x000eb00000000800 */
[----:B------:R-:W2:Y:S08]  /*0ed0*/  @P3 LDC R56, c[0x0][0x378] ;  /* 0x0000de00ff383b82 */ /* 0x000eb00000000800 */
[----:B------:R-:W2:Y:S01]  /*0ee0*/  @P3 LDC R33, c[0x0][0x37c] ;  /* 0x0000df00ff213b82 */ /* 0x000ea20000000800 */
[----:B------:R-:W-:-:S02]  /*0ef0*/  PLOP3.LUT P3, PT, PT, PT, PT, 0x8, 0x0 ;  /* 0x000000000000781c */ /* 0x000fc40003f6e170 */
[----:B------:R-:W-:-:S05]  /*0f00*/  @P2 ISETP.NE.AND.EX P3, PT, R49, RZ, PT, P4 ;  /* 0x000000ff3100220c */ /* 0x000fca0003f65340 */
[----:B------:R-:W2:Y:S01]  /*0f10*/  @P2 LDC R24, c[0x0][0x394] ;  /* 0x0000e500ff182b82 */ /* 0x000ea20000000800 */
[----:B----4-:R-:W-:-:S04]  /*0f20*/  ISETP.NE.U32.AND P2, PT, R18, RZ, PT ;  /* 0x000000ff1200720c */ /* 0x010fc80003f45070 */
[----:B-1----:R-:W-:Y:S01]  /*0f30*/  ISETP.NE.AND.EX P2, PT, R19, RZ, PT, P2 ;  /* 0x000000ff1300720c */ /* 0x002fe20003f45320 */
[----:B------:R-:W-:Y:S02]  /*0f40*/  IMAD R23, R3, UR4, RZ ;  /* 0x0000000403177c24 */ /* 0x000fe4000f8e02ff */
[----:B------:R-:W-:Y:S01]  /*0f50*/  IMAD.WIDE.U32 R52, R0, UR4, RZ ;  /* 0x0000000400347c25 */ /* 0x000fe2000f8e00ff */
[----:B------:R-:W-:-:S03]  /*0f60*/  CS2R R54, SRZ ;  /* 0x0000000000367805 */ /* 0x000fc6000001ff00 */
[----:B------:R-:W-:Y:S01]  /*0f70*/  IMAD R25, R0, UR5, R23 ;  /* 0x0000000500197c24 */ /* 0x000fe2000f8e0217 */
[----:B---3--:R-:W-:Y:S01]  /*0f80*/  IADD3 R22, -R7, R22, RZ ;  /* 0x0000001607167210 */ /* 0x008fe20007ffe1ff */
[----:B------:R-:W-:Y:S01]  /*0f90*/  @P1 IMAD.MOV.U32 R54, RZ, RZ, R18 ;  /* 0x000000ffff361224 */ /* 0x000fe200078e0012 */
[----:B0-----:R-:W-:Y:S01]  /*0fa0*/  SEL R23, R27, 0x800, P5 ;  /* 0x000008001b177807 */ /* 0x001fe20002800000 */
        /* <DEDUP_REMOVED lines=33> */
.L_x_6343:
        /* <DEDUP_REMOVED lines=18> */
.L_x_6344:
        /* <DEDUP_REMOVED lines=8> */
[----:B------:R-:W-:Y:S01]  /*1360*/  IMAD.MOV.U32 R35, RZ, RZ, R5 ;  /* 0x000000ffff237224 */ /* 0x000fe200078e0005 */
[----:B------:R-:W-:Y:S01]  /*1370*/  HFMA2.MMA R29, -RZ, RZ, 0, 0 ;  /* 0x00000000ff1d7435 */ /* 0x000fe200000001ff */
[----:B------:R-:W-:Y:S02]  /*1380*/  IMAD R31, R31, UR4, RZ ;  /* 0x000000041f1f7c24 */ /* 0x000fe4000f8e02ff */
[----:B------:R-:W-:-:S04]  /*1390*/  IMAD.WIDE.U32 R58, R32, UR4, R34 ;  /* 0x00000004203a7c25 */ /* 0x000fc8000f8e0022 */
[----:B------:R-:W-:Y:S02]  /*13a0*/  IMAD R35, R32, UR5, R31 ;  /* 0x0000000520237c24 */ /* 0x000fe4000f8e021f */
        /* <DEDUP_REMOVED lines=12> */
.L_x_6366:
        /* <DEDUP_REMOVED lines=60> */
[----:B------:R-:W-:Y:S01]  /*1830*/  SHF.L.U32 R49, R63, 0x10, RZ ;  /* 0x000000103f317819 */ /* 0x000fe200000006ff */
[----:B------:R-:W-:Y:S02]  /*1840*/  FADD.FTZ R41, R41, R10 ;  /* 0x0000000a29297221 */ /* 0x000fe40000010000 */
[----:B------:R-:W-:Y:S01]  /*1850*/  IMAD.U32 R43, R44, 0x10000, RZ ;  /* 0x000100002c2b7824 */ /* 0x000fe200078e00ff */
[----:B------:R-:W-:Y:S01]  /*1860*/  PRMT R44, R63, 0x7632, R44 ;  /* 0x000076323f2c7816 */ /* 0x000fe2000000002c */
        /* <DEDUP_REMOVED lines=40> */
.L_x_6346:
[----:B------:R-:W-:Y:S05]  /*1af0*/  BSYNC B0 ;  /* 0x0000000000007941 */ /* 0x000fea0003800000 */
.L_x_6345:
        /* <DEDUP_REMOVED lines=38> */
.L_x_6348:
[----:B------:R-:W-:Y:S05]  /*1d60*/  BSYNC B0 ;  /* 0x0000000000007941 */ /* 0x000fea0003800000 */
.L_x_6347:
        /* <DEDUP_REMOVED lines=33> */
.L_x_6350:
[----:B------:R-:W-:Y:S05]  /*1f80*/  BSYNC B0 ;  /* 0x0000000000007941 */ /* 0x000fea0003800000 */
.L_x_6349:
        /* <DEDUP_REMOVED lines=33> */
.L_x_6352:
[----:B------:R-:W-:Y:S05]  /*21a0*/  BSYNC B0 ;  /* 0x0000000000007941 */ /* 0x000fea0003800000 */
.L_x_6351:
[----:B------:R-:W-:Y:S01]  /*21b0*/  BAR.SYNC.DEFER_BLOCKING 0x0 ;  /* 0x0000000000007b1d */ /* 0x000fe20000010000 */
[----:B------:R-:W-:Y:S01]  /*21c0*/  ISETP.GE.AND P0, PT, R45, 0x1, PT ;  /* 0x000000012d00780c */ /* 0x000fe20003f06270 */
[C---:B------:R-:W-:Y:S01]  /*21d0*/  IMAD.U32 R74, R46.reuse, 0x10000, RZ ;  /* 0x000100002e4a7824 */ /* 0x040fe200078e00ff */
[----:B------:R-:W-:Y:S01]  /*21e0*/  PRMT R45, R46, 0x7632, R45 ;  /* 0x000076322e2d7816 */ /* 0x000fe2000000002d */
[----:B------:R-:W-:Y:S01]  /*21f0*/  IMAD.WIDE R20, R39, 0x2, R20 ;  /* 0x0000000227147825 */ /* 0x000fe200078e0214 */
[C---:B------:R-:W-:Y:S02]  /*2200*/  PRMT R46, R47.reuse, 0x7632, R46 ;  /* 0x000076322f2e7816 */ /* 0x040fe4000000002e */
[----:B------:R-:W-:Y:S01]  /*2210*/  SHF.L.U32 R80, R47, 0x10, RZ ;  /* 0x000000102f507819 */ /* 0x000fe200000006ff */
[----:B------:R-:W-:Y:S01]  /*2220*/  IMAD.U32 R82, R45, 0x10000, RZ ;  /* 0x000100002d527824 */ /* 0x000fe200078e00ff */
[----:B------:R-:W-:Y:S01]  /*2230*/  SHF.L.U32 R83, R46, 0x10, RZ ;  /* 0x000000102e537819 */ /* 0x000fe200000006ff */
[----:B------:R-:W-:-:S02]  /*2240*/  FMUL.FTZ R45, R74, R9 ;  /* 0x000000094a2d7220 */ /* 0x000fc40000410000 */
        /* <DEDUP_REMOVED lines=17> */
.L_x_6361:
        /* <DEDUP_REMOVED lines=60> */
[----:B------:R-:W-:-:S07]  /*2720*/  SHF.L.U32 R92, R84, 0x2, RZ ;  /* 0x00000002545c7819 */ /* 0x000fce00000006ff */
[----:B------:R-:W-:Y:S01]  /*2730*/  MUFU.EX2 R93, R87 ;  /* 0x00000057005d7308 */ /* 0x000fe20000000800 */
[----:B------:R-:W-:Y:S01]  /*2740*/  FMUL.FTZ R86, R81, R86 ;  /* 0x0000005651567220 */ /* 0x000fe20000410000 */
[-C--:B------:R-:W-:Y:S02]  /*2750*/  ISETP.GE.U32.AND P2, PT, R92, R39.reuse, PT ;  /* 0x000000275c00720c */ /* 0x080fe40003f46070 */
[----:B------:R-:W-:Y:S02]  /*2760*/  ISETP.GE.U32.AND P1, PT, R31, R39, PT ;  /* 0x000000271f00720c */ /* 0x000fe40003f26070 */
        /* <DEDUP_REMOVED lines=12> */
[----:B------:R-:W-:Y:S01]  /*2830*/  SHF.L.U32 R85, R85, 0x10, RZ ;  /* 0x0000001055557819 */ /* 0x000fe200000006ff */
[----:B------:R-:W-:Y:S01]  /*2840*/  IMAD.U32 R77, R77, 0x10000, RZ ;  /* 0x000100004d4d7824 */ /* 0x000fe200078e00ff */
[----:B------:R-:W-:-:S03]  /*2850*/  SHF.L.U32 R76, R76, 0x10, RZ ;  /* 0x000000104c4c7819 */ /* 0x000fc600000006ff */
[----:B------:R-:W-:Y:S01]  /*2860*/  FMUL.FTZ R85, R82, R85 ;  /* 0x0000005552557220 */ /* 0x000fe20000410000 */
[----:B---3--:R-:W-:Y:S01]  /*2870*/  FSEL R90, R88, 1, !P2 ;  /* 0x3f800000585a7808 */ /* 0x008fe20005000000 */
[----:B------:R-:W-:Y:S01]  /*2880*/  FMUL.FTZ R77, R80, R77 ;  /* 0x0000004d504d7220 */ /* 0x000fe20000410000 */
[----:B------:R-:W-:Y:S01]  /*2890*/  FMUL.FTZ R76, R83, R76 ;  /* 0x0000004c534c7220 */ /* 0x000fe20000410000 */
[-C--:B------:R-:W-:Y:S02]  /*28a0*/  ISETP.GE.U32.AND P2, PT, R32, R39.reuse, PT ;  /* 0x000000272000720c */ /* 0x080fe40003f46070 */
[----:B------:R-:W-:Y:S02]  /*28b0*/  FSEL R92, R85, RZ, !P1 ;  /* 0x000000ff555c7208 */ /* 0x000fe40004800000 */
[----:B------:R-:W-:Y:S02]  /*28c0*/  ISETP.GE.U32.AND P1, PT, R33, R39, PT ;  /* 0x000000272100720c */ /* 0x000fe40003f26070 */
[----:B------:R-:W-:-:S02]  /*28d0*/  FSEL R94, R77, RZ, !P2 ;  /* 0x000000ff4d5e7208 */ /* 0x000fc40005000000 */
[----:B0-----:R-:W-:Y:S02]  /*28e0*/  FSEL R95, R95, 1, !P2 ;  /* 0x3f8000005f5f7808 */ /* 0x001fe40005000000 */
        /* <DEDUP_REMOVED lines=29> */
.L_x_6355:
        /* <DEDUP_REMOVED lines=9> */
.L_x_6354:
        /* <DEDUP_REMOVED lines=73> */
.L_x_6358:
        /* <DEDUP_REMOVED lines=31> */
.L_x_6359:
[----:B------:R0:W5:Y:S02]  /*31d0*/  LDG.E R77, desc[UR8][R56.64] ;  /* 0x00000008384d7981 */ /* 0x000164000c1e1900 */
.L_x_6360:
        /* <DEDUP_REMOVED lines=16> */
.L_x_6357:
[----:B------:R-:W-:Y:S05]  /*32e0*/  BSYNC B0 ;  /* 0x0000000000007941 */ /* 0x000fea0003800000 */
.L_x_6356:
[----:B------:R-:W-:Y:S01]  /*32f0*/  UIADD3 UR4, UR4, 0x1, URZ ;  /* 0x0000000104047890 */ /* 0x000fe2000fffe03f */
[----:B------:R-:W-:Y:S01]  /*3300*/  FFMA.FTZ R45, R86, R89, R45 ;  /* 0x00000059562d7223 */ /* 0x000fe2000001002d */
[----:B------:R-:W-:Y:S01]  /*3310*/  FFMA.FTZ R48, R87, R91, R48 ;  /* 0x0000005b57307223 */ /* 0x000fe20000010030 */
[----:B------:R-:W-:Y:S01]  /*3320*/  FFMA.FTZ R46, R85, R94, R46 ;  /* 0x0000005e552e7223 */ /* 0x000fe2000001002e */
[----:B------:R-:W-:Y:S02]  /*3330*/  FFMA.FTZ R47, R88, R93, R47 ;  /* 0x0000005d582f7223 */ /* 0x000fe4000001002f */
[----:B------:R-:W-:-:S13]  /*3340*/  ISETP.LE.AND P0, PT, R49, UR4, PT ;  /* 0x0000000431007c0c */ /* 0x000fda000bf03270 */
[----:B------:R-:W-:Y:S05]  /*3350*/  @!P0 BRA `(.L_x_6361) ;  /* 0xfffffff000008947 */ /* 0x000fea000383ffff */
.L_x_6353:
[----:B------:R-:W-:Y:S01]  /*3360*/  BAR.SYNC.DEFER_BLOCKING 0x0 ;  /* 0x0000000000007b1d */ /* 0x000fe20000010000 */
[----:B------:R-:W-:Y:S02]  /*3370*/  ISETP.NE.AND P0, PT, R84, RZ, PT ;  /* 0x000000ff5400720c */ /* 0x000fe40003f05270 */
[----:B------:R-:W-:Y:S02]  /*3380*/  F2FP.BF16.F32.PACK_AB R42, R48, R45 ;  /* 0x0000002d302a723e */ /* 0x000fe400000010ff */
[----:B------:R-:W-:-:S03]  /*3390*/  F2FP.BF16.F32.PACK_AB R43, R47, R46 ;  /* 0x0000002e2f2b723e */ /* 0x000fc600000010ff */
        /* <DEDUP_REMOVED lines=13> */
[----:B-12---:R-:W-:Y:S02]  /*3470*/  LDS.U16 R77, [R38+0xc0] ;  /* 0x0000c000264d7984 */ /* 0x006fe40000000400 */
[----:B------:R-:W-:Y:S01]  /*3480*/  IADD3 R79, R65, R69, RZ ;  /* 0x00000045414f7210 */ /* 0x000fe20007ffe0ff */
[----:B------:R-:W-:Y:S01]  /*3490*/  IMAD.X R43, R61, 0x1, R41, P2 ;  /* 0x000000013d2b7824 */ /* 0x000fe200010e0629 */
[----:B------:R-:W-:Y:S01]  /*34a0*/  @!P0 STS [UR5+0x100], R39 ;  /* 0x00010027ff008988 */ /* 0x000fe20008000805 */
[----:B------:R-:W-:Y:S06]  /*34b0*/  BAR.SYNC.DEFER_BLOCKING 0x0 ;  /* 0x0000000000007b1d */ /* 0x000fec0000010000 */
[----:B------:R-:W1:Y:S02]  /*34c0*/  LDS R71, [UR5+0x100] ;  /* 0x00010005ff477984 */ /* 0x000e640008000800 */
[----:B-1----:R-:W-:-:S13]  /*34d0*/  ISETP.GE.AND P1, PT, R60, R71, PT ;  /* 0x000000473c00720c */ /* 0x002fda0003f26270 */
[----:B---3--:R-:W-:Y:S05]  /*34e0*/  @P1 BRA `(.L_x_6363) ;  /* 0x00000000002c1947 */ /* 0x008fea0003800000 */
        /* <DEDUP_REMOVED lines=11> */
.L_x_6363:
[----:B------:R-:W-:Y:S05]  /*35a0*/  BSYNC B0 ;  /* 0x0000000000007941 */ /* 0x000fea0003800000 */
.L_x_6362:
[----:B------:R-:W-:Y:S01]  /*35b0*/  MOV R66, R64 ;  /* 0x0000004000427202 */ /* 0x000fe20000000f00 */
[----:B------:R-:W-:Y:S01]  /*35c0*/  IMAD.MOV.U32 R67, RZ, RZ, R79 ;  /* 0x000000ffff437224 */ /* 0x000fe200078e004f */
[----:B------:R-:W-:Y:S01]  /*35d0*/  ULDC.64 UR6, c[0x0][0x2c8] ;  /* 0x0000b20000067ab9 */ /* 0x000fe20000000a00 */
[----:B------:R-:W-:Y:S01]  /*35e0*/  IMAD.WIDE R64, R60, 0x2, R62 ;  /* 0x000000023c407825 */ /* 0x000fe200078e023e */
[----:B------:R-:W-:Y:S01]  /*35f0*/  ISETP.GE.AND P2, PT, R36, R71, PT ;  /* 0x000000472400720c */ /* 0x000fe20003f46270 */
[----:B------:R-:W2:Y:S02]  /*3600*/  LDC.64 R62, c[0x0][0x348] ;  /* 0x0000d200ff3e7b82 */ /* 0x000ea40000000a00 */
[----:B------:R-:W-:-:S04]  /*3610*/  IMAD.WIDE.U32 R66, R0, UR6, R66 ;  /* 0x0000000600427c25 */ /* 0x000fc8000f8e0042 */
[----:B-1----:R-:W-:-:S04]  /*3620*/  IMAD R49, R3, UR6, RZ ;  /* 0x0000000603317c24 */ /* 0x002fc8000f8e02ff */
[----:B------:R-:W-:Y:S01]  /*3630*/  IMAD R44, R0, UR7, R49 ;  /* 0x00000007002c7c24 */ /* 0x000fe2000f8e0231 */
[----:B------:R-:W-:Y:S01]  /*3640*/  IADD3 R49, P1, R30, R66, RZ ;  /* 0x000000421e317210 */ /* 0x000fe20007f3e0ff */
[----:B------:R-:W-:Y:S01]  /*3650*/  ULDC.64 UR6, c[0x0][0x2b0] ;  /* 0x0000ac0000067ab9 */ /* 0x000fe20000000a00 */
[----:B------:R-:W-:Y:S01]  /*3660*/  @!P3 MOV R66, R30 ;  /* 0x0000001e0042b202 */ /* 0x000fe20000000f00 */
[----:B------:R-:W-:Y:S01]  /*3670*/  IMAD R70, R11, UR6, RZ ;  /* 0x000000060b467c24 */ /* 0x000fe2000f8e02ff */
[----:B------:R-:W-:Y:S01]  /*3680*/  IADD3.X R44, R41, R44, R67, P1, !PT ;  /* 0x0000002c292c7210 */ /* 0x000fe20000ffe443 */
[----:B------:R-:W-:Y:S01]  /*3690*/  @!P3 IMAD.MOV.U32 R67, RZ, RZ, R41 ;  /* 0x000000ffff43b224 */ /* 0x000fe200078e0029 */
[----:B------:R-:W-:Y:S01]  /*36a0*/  LEA R64, P1, R49, R64, 0x1 ;  /* 0x0000004031407211 */ /* 0x000fe200078208ff */
[C---:B------:R-:W-:Y:S02]  /*36b0*/  IMAD R79, R7.reuse, UR7, R70 ;  /* 0x00000007074f7c24 */ /* 0x040fe4000f8e0246 */
[----:B------:R-:W-:Y:S01]  /*36c0*/  @!P3 IMAD.WIDE.U32 R68, R7, UR6, R66 ;  /* 0x000000060744bc25 */ /* 0x000fe2000f8e0042 */
[----:B------:R-:W-:Y:S01]  /*36d0*/  LEA.HI.X R65, R49, R65, R44, 0x1, P1 ;  /* 0x0000004131417211 */ /* 0x000fe200008f0c2c */
[----:B------:R-:W1:Y:S01]  /*36e0*/  @!P3 LDC.64 R66, c[0x0][0x348] ;  /* 0x0000d200ff42bb82 */ /* 0x000e620000000a00 */
[----:B------:R-:W-:Y:S01]  /*36f0*/  ISETP.GE.AND P1, PT, R34, R71, PT ;  /* 0x000000472200720c */ /* 0x000fe20003f26270 */
[----:B--2---:R-:W-:Y:S01]  /*3700*/  IMAD.WIDE R62, R60, 0x2, R62 ;  /* 0x000000023c3e7825 */ /* 0x004fe200078e023e */
[----:B------:R-:W-:Y:S01]  /*3710*/  @!P3 IADD3 R69, R79, R69, RZ ;  /* 0x000000454f45b210 */ /* 0x000fe20007ffe0ff */
[----:B------:R-:W-:Y:S01]  /*3720*/  @!P2 STG.E.U16 desc[UR8][R64.64+0x80], R75 ;  /* 0x0000804b4000a986 */ /* 0x000fe2000c101508 */
[----:B------:R-:W-:Y:S01]  /*3730*/  ISETP.GE.AND P2, PT, R37, R71, PT ;  /* 0x000000472500720c */ /* 0x000fe20003f46270 */
[----:B------:R-:W-:Y:S01]  /*3740*/  IMAD.WIDE.U32 R70, R7, UR6, RZ ;  /* 0x0000000607467c25 */ /* 0x000fe2000f8e00ff */
[----:B------:R-:W-:-:S03]  /*3750*/  ULDC.64 UR6, c[0x0][0x2b8] ;  /* 0x0000ae0000067ab9 */ /* 0x000fc60000000a00 */
[----:B------:R-:W-:Y:S02]  /*3760*/  IMAD R49, R3, UR6, RZ ;  /* 0x0000000603317c24 */ /* 0x000fe4000f8e02ff */
[----:B------:R-:W-:Y:S02]  /*3770*/  @!P3 IMAD.WIDE.U32 R68, R0, UR6, R68 ;  /* 0x000000060044bc25 */ /* 0x000fe4000f8e0044 */
[----:B------:R-:W-:Y:S02]  /*3780*/  @!P1 STG.E.U16 desc[UR8][R64.64+0x40], R73 ;  /* 0x0000404940009986 */ /* 0x000fe4000c101508 */
[----:B------:R-:W-:Y:S01]  /*3790*/  IMAD.IADD R71, R71, 0x1, R79 ;  /* 0x0000000147477824 */ /* 0x000fe200078e024f */
[----:B------:R-:W-:Y:S01]  /*37a0*/  @!P3 IADD3 R44, P1, R60, R68, RZ ;  /* 0x000000443c2cb210 */ /* 0x000fe20007f3e0ff */
[----:B------:R2:W-:Y:S01]  /*37b0*/  @!P2 STG.E.U16 desc[UR8][R64.64+0xc0], R77 ;  /* 0x0000c04d4000a986 */ /* 0x0005e2000c101508 */
[C---:B------:R-:W-:Y:S02]  /*37c0*/  IMAD R79, R0.reuse, UR7, R49 ;  /* 0x00000007004f7c24 */ /* 0x040fe4000f8e0231 */
[----:B------:R-:W-:-:S03]  /*37d0*/  IMAD.WIDE.U32 R70, R0, UR6, R70 ;  /* 0x0000000600467c25 */ /* 0x000fc6000f8e0046 */
[----:B------:R-:W-:Y:S01]  /*37e0*/  @!P3 IADD3.X R68, R61, R69, R79, P1, !PT ;  /* 0x000000453d44b210 */ /* 0x000fe20000ffe44f */
[----:B------:R-:W-:Y:S01]  /*37f0*/  BAR.SYNC.DEFER_BLOCKING 0x0 ;  /* 0x0000000000007b1d */ /* 0x000fe20000010000 */
[----:B-1----:R-:W-:Y:S02]  /*3800*/  @!P3 LEA R66, P1, R44, R66, 0x1 ;  /* 0x000000422c42b211 */ /* 0x002fe400078208ff */
[----:B------:R-:W-:Y:S02]  /*3810*/  IADD3 R49, P2, R30, R70, RZ ;  /* 0x000000461e317210 */ /* 0x000fe40007f5e0ff */
[----:B------:R-:W-:Y:S02]  /*3820*/  @!P3 LEA.HI.X R67, R44, R67, R68, 0x1, P1 ;  /* 0x000000432c43b211 */ /* 0x000fe400008f0c44 */
[----:B------:R-:W-:Y:S02]  /*3830*/  IADD3.X R70, R41, R79, R71, P2, !PT ;  /* 0x0000004f29467210 */ /* 0x000fe400017fe447 */
[----:B------:R-:W-:-:S02]  /*3840*/  LEA R62, P1, R49, R62, 0x1 ;  /* 0x0000003e313e7211 */ /* 0x000fc400078208ff */
[----:B------:R-:W-:Y:S02]  /*3850*/  PRMT R69, RZ, 0x7610, R69 ;  /* 0x00007610ff457816 */ /* 0x000fe40000000045 */
[----:B------:R-:W-:Y:S02]  /*3860*/  LEA.HI.X R63, R49, R63, R70, 0x1, P1 ;  /* 0x0000003f313f7211 */ /* 0x000fe400008f0c46 */
[----:B------:R-:W-:Y:S02]  /*3870*/  PRMT R49, RZ, 0x7610, R49 ;  /* 0x00007610ff317816 */ /* 0x000fe40000000031 */
[----:B------:R-:W-:Y:S02]  /*3880*/  PRMT R71, RZ, 0x7610, R71 ;  /* 0x00007610ff477816 */ /* 0x000fe40000000047 */
[----:B--2---:R-:W-:Y:S02]  /*3890*/  PRMT R65, RZ, 0x7610, R65 ;  /* 0x00007610ff417816 */ /* 0x004fe40000000041 */
        /* <DEDUP_REMOVED lines=11> */
[C---:B-1----:R-:W-:Y:S01]  /*3950*/  PRMT R49, R73.reuse, 0x7632, R49 ;  /* 0x0000763249317816 */ /* 0x042fe20000000031 */
[----:B------:R-:W-:Y:S01]  /*3960*/  IMAD.U32 R67, R73, 0x10000, RZ ;  /* 0x0001000049437824 */ /* 0x000fe200078e00ff */
[C---:B------:R-:W-:Y:S02]  /*3970*/  PRMT R44, R72.reuse, 0x7632, R44 ;  /* 0x00007632482c7816 */ /* 0x040fe4000000002c */
[----:B------:R-:W-:Y:S01]  /*3980*/  SHF.L.U32 R64, R72, 0x10, RZ ;  /* 0x0000001048407819 */ /* 0x000fe200000006ff */
[----:B------:R-:W-:Y:S01]  /*3990*/  IMAD.U32 R68, R49, 0x10000, RZ ;  /* 0x0001000031447824 */ /* 0x000fe200078e00ff */
[----:B------:R-:W-:Y:S01]  /*39a0*/  SHF.L.U32 R44, R44, 0x10, RZ ;  /* 0x000000102c2c7819 */ /* 0x000fe200000006ff */
[----:B------:R-:W-:Y:S02]  /*39b0*/  FMUL.FTZ R63, R67, -1.4426950216293334961 ;  /* 0xbfb8aa3b433f7820 */ /* 0x000fe40000410000 */
[----:B------:R-:W-:Y:S01]  /*39c0*/  FMUL.FTZ R69, R68, -1.4426950216293334961 ;  /* 0xbfb8aa3b44457820 */ /* 0x000fe20000410000 */
[----:B------:R-:W-:Y:S01]  /*39d0*/  FMUL.FTZ R66, R64, -1.4426950216293334961 ;  /* 0xbfb8aa3b40427820 */ /* 0x000fe20000410000 */
[----:B------:R-:W-:-:S02]  /*39e0*/  FMUL.FTZ R49, R44, -1.4426950216293334961 ;  /* 0xbfb8aa3b2c317820 */ /* 0x000fc40000410000 */
[----:B------:R-:W1:Y:S08]  /*39f0*/  MUFU.EX2 R63, R63 ;  /* 0x0000003f003f7308 */ /* 0x000e700000000800 */
[----:B------:R-:W2:Y:S08]  /*3a00*/  MUFU.EX2 R69, R69 ;  /* 0x0000004500457308 */ /* 0x000eb00000000800 */
[----:B------:R-:W3:Y:S01]  /*3a10*/  MUFU.EX2 R66, R66 ;  /* 0x0000004200427308 */ /* 0x000ee20000000800 */
[----:B-1----:R-:W-:-:S07]  /*3a20*/  FADD.FTZ R65, R63, 1 ;  /* 0x3f8000003f417421 */ /* 0x002fce0000010000 */
[----:B------:R-:W1:Y:S01]  /*3a30*/  MUFU.EX2 R49, R49 ;  /* 0x0000003100317308 */ /* 0x000e620000000800 */
[----:B--2---:R-:W-:-:S07]  /*3a40*/  FADD.FTZ R63, R69, 1 ;  /* 0x3f800000453f7421 */ /* 0x004fce0000010000 */
[----:B------:R-:W2:Y:S01]  /*3a50*/  MUFU.RCP R70, R65 ;  /* 0x0000004100467308 */ /* 0x000ea20000001000 */
[----:B---3--:R-:W-:Y:S01]  /*3a60*/  FADD.FTZ R66, R66, 1 ;  /* 0x3f80000042427421 */ /* 0x008fe20000010000 */
[----:B------:R-:W-:Y:S06]  /*3a70*/  BAR.SYNC.DEFER_BLOCKING 0x0 ;  /* 0x0000000000007b1d */ /* 0x000fec0000010000 */
        /* <DEDUP_REMOVED lines=11> */
[----:B------:R-:W-:Y:S01]  /*3b30*/  F2FP.BF16.F32.PACK_AB R44, R49, R64 ;  /* 0x00000040312c723e */ /* 0x000fe200000010ff */
[----:B------:R-:W-:-:S05]  /*3b40*/  FMUL.FTZ R68, R68, R47 ;  /* 0x0000002f44447220 */ /* 0x000fca0000410000 */
[----:B------:R-:W-:-:S05]  /*3b50*/  F2FP.BF16.F32.PACK_AB R45, R68, R67 ;  /* 0x00000043442d723e */ /* 0x000fca00000010ff */
        /* <DEDUP_REMOVED lines=27> */
.L_x_6365:
[----:B------:R-:W-:Y:S05]  /*3d10*/  BSYNC B0 ;  /* 0x0000000000007941 */ /* 0x000fea0003800000 */
.L_x_6364:
[----:B------:R-:W2:Y:S01]  /*3d20*/  LDC.64 R42, c[0x0][0x350] ;  /* 0x0000d400ff2a7b82 */ /* 0x000ea20000000a00 */
[----:B------:R-:W-:Y:S01]  /*3d30*/  IMAD.MOV.U32 R45, RZ, RZ, R71 ;  /* 0x000000ffff2d7224 */ /* 0x000fe200078e0047 */
[----:B------:R-:W-:Y:S01]  /*3d40*/  ULDC.64 UR4, c[0x0][0x2d8] ;  /* 0x0000b60000047ab9 */ /* 0x000fe20000000a00 */
[-C--:B------:R-:W-:Y:S01]  /*3d50*/  ISETP.GE.AND P1, PT, R36, R69.reuse, PT ;  /* 0x000000452400720c */ /* 0x080fe20003f26270 */
[----:B-1----:R-:W-:Y:S01]  /*3d60*/  IMAD R47, R3, UR4, RZ ;  /* 0x00000004032f7c24 */ /* 0x002fe2000f8e02ff */
        /* <DEDUP_REMOVED lines=20> */
.L_x_6367:
        /* <DEDUP_REMOVED lines=13> */
.L_x_8757:


//--------------------- .text._Z25selective_scan_fwd_kernelI32Selective_Scan_fwd_kernel_traitsILi32ELi4ELi1ELb1ELb1ELb1ELb0ELb0EN3c108BFloat16EffEEv13SSMParamsBase --------------------------
	.section	.text._Z25selective_scan_fwd_kernelI32Selective_Scan_fwd_kernel_traitsILi32ELi4ELi1ELb1ELb1ELb1ELb0ELb0EN3c108BFloat16EffEEv13SSMParamsBase,"ax",@progbits
	.align	128
        .global         _Z25selective_scan_fwd_kernelI32Selective_Scan_fwd_kernel_traitsILi32ELi4ELi1ELb1ELb1ELb1ELb0ELb0EN3c108BFloat16EffEEv13SSMParamsBase
        .type           _Z25selective_scan_fwd_kernelI32Selective_Scan_fwd_kernel_traitsILi32ELi4ELi1ELb1ELb1ELb1ELb0ELb0EN3c108BFloat16EffEEv13SSMParamsBase,@function
        .size           _Z25selective_scan_fwd_kernelI32Selective_Scan_fwd_kernel_traitsILi32ELi4ELi1ELb1ELb1ELb1ELb0ELb0EN3c108BFloat16EffEEv13SSMParamsBase,(.L_x_8758 - _Z25selective_scan_fwd_kernelI32Selective_Scan_fwd_kernel_traitsILi32ELi4ELi1ELb1ELb1ELb1ELb0ELb0EN3c108BFloat16EffEEv13SSMParamsBase)
        .other          _Z25selective_scan_fwd_kernelI32Selective_Scan_fwd_kernel_traitsILi32ELi4ELi1ELb1ELb1ELb1ELb0ELb0EN3c108BFloat16EffEEv13SSMParamsBase,@"STO_CUDA_ENTRY STV_DEFAULT"
_Z25selective_scan_fwd_kernelI32Selective_Scan_fwd_kernel_traitsILi32ELi4ELi1ELb1ELb1ELb1ELb0ELb0EN3c108BFloat16EffEEv13SSMParamsBase:
.text._Z25selective_scan_fwd_kernelI32Selective_Scan_fwd_kernel_traitsILi32ELi4ELi1ELb1ELb1ELb1ELb0ELb0EN3c108BFloat16EffEEv13SSMParamsBase:
        /* <DEDUP_REMOVED lines=38> */
.L_x_6368:
        /* <DEDUP_REMOVED lines=9> */
[----:B------:R-:W-:Y:S01]  /*02f0*/  CS2R R54, SRZ ;  /* 0x0000000000367805 */ /* 0x000fe2000001ff00 */
[----:B------:R-:W-:-:S03]  /*0300*/  IMAD.MOV.U32 R63, RZ, RZ, RZ ;  /* 0x000000ffff3f7224 */ /* 0x000fc600078e00ff */
        /* <DEDUP_REMOVED lines=12> */
[----:B------:R-:W-:Y:S02]  /*03d0*/  @P5 IMAD.MOV.U32 R66, RZ, RZ, R4 ;  /* 0x000000ffff425224 */ /* 0x000fe400078e0004 */
[----:B------:R-:W-:Y:S01]  /*03e0*/  IMAD.MOV.U32 R64, RZ, RZ, RZ ;  /* 0x000000ffff407224 */ /* 0x000fe200078e00ff */
        /* <DEDUP_REMOVED lines=14> */
.L_x_6369:
        /* <DEDUP_REMOVED lines=12> */
.L_x_6370:
[----:B------:R-:W-:Y:S01]  /*0590*/  ISETP.EQ.U32.AND P0, PT, R64, RZ, PT ;  /* 0x000000ff4000720c */ /* 0x000fe20003f02070 */
[----:B------:R-:W0:Y:S01]  /*05a0*/  LDC.64 R16, c[0x0][0x330] ;  /* 0x0000cc00ff107b82 */ /* 0x000e220000000a00 */
[----:B------:R-:W-:Y:S01]  /*05b0*/  IMAD.MOV.U32 R4, RZ, RZ, RZ ;  /* 0x000000ffff047224 */ /* 0x000fe200078e00ff */
[----:B------:R-:W-:Y:S01]  /*05c0*/  HFMA2.MMA R13, -RZ, RZ, 0, 0 ;  /* 0x00000000ff0d7435 */ /* 0x000fe200000001ff */
[----:B------:R-:W-:Y:S02]  /*05d0*/  ISETP.EQ.OR.EX P0, PT, R63, RZ, !P5, P0 ;  /* 0x000000ff3f00720c */ /* 0x000fe40006f02700 */
[----:B------:R-:W-:Y:S02]  /*05e0*/  PRMT R62, RZ, 0x7610, R62 ;  /* 0x00007610ff3e7816 */ /* 0x000fe4000000003e */
[----:B------:R-:W-:Y:S01]  /*05f0*/  CS2R R14, SRZ ;  /* 0x00000000000e7805 */ /* 0x000fe2000001ff00 */
[----:B------:R-:W-:Y:S01]  /*0600*/  HFMA2.MMA R32, -RZ, RZ, 0, 0 ;  /* 0x00000000ff207435 */ /* 0x000fe200000001ff */
[----:B------:R-:W-:Y:S01]  /*0610*/  CS2R R28, SRZ ;  /* 0x00000000001c7805 */ /* 0x000fe2000001ff00 */
[----:B------:R-:W1:Y:S01]  /*0620*/  LDC.64 R18, c[0x0][0x270] ;  /* 0x00009c00ff127b82 */ /* 0x000e620000000a00 */
[----:B------:R-:W-:Y:S01]  /*0630*/  IMAD.MOV.U32 R30, RZ, RZ, RZ ;  /* 0x000000ffff1e7224 */ /* 0x000fe200078e00ff */
[----:B------:R-:W-:Y:S01]  /*0640*/  ULDC.64 UR8, c[0x0][0x250] ;  /* 0x0000940000087ab9 */ /* 0x000fe20000000a00 */
[----:B------:R-:W-:-:S03]  /*0650*/  ULDC.64 UR6, c[0x0][0x290] ;  /* 0x0000a40000067ab9 */ /* 0x000fc60000000a00 */
        /* <DEDUP_REMOVED lines=26> */
[----:B------:R-:W3:Y:S02]  /*0800*/  LDC.64 R20, c[0x0][0x378] ;  /* 0x0000de00ff147b82 */ /* 0x000ee40000000a00 */
[----:B------:R-:W-:-:S04]  /*0810*/  @P3 LEA R10, P2, R68, R10, 0x2 ;  /* 0x0000000a440a3211 */ /* 0x000fc800078410ff */
[C---:B------:R-:W-:Y:S02]  /*0820*/  @P3 LEA.HI.X R11, R68.reuse, R11, R67, 0x2, P2 ;  /* 0x0000000b440b3211 */ /* 0x040fe400010f1443 */
[C---:B------:R-:W-:Y:S01]  /*0830*/  @P4 LEA R12, P2, R68.reuse, R16, 0x2 ;  /* 0x00000010440c4211 */ /* 0x040fe200078410ff */
[----:B------:R-:W-:Y:S01]  /*0840*/  @P1 IMAD.MOV.U32 R14, RZ, RZ, R13 ;  /* 0x000000ffff0e1224 */ /* 0x000fe200078e000d */
[----:B------:R-:W3:Y:S01]  /*0850*/  LDC.64 R38, c[0x0][0x310] ;  /* 0x0000c400ff267b82 */ /* 0x000ee20000000a00 */
[----:B------:R-:W-:Y:S01]  /*0860*/  @P1 IMAD.MOV.U32 R15, RZ, RZ, R4 ;  /* 0x000000ffff0f1224 */ /* 0x000fe200078e0004 */
[----:B------:R-:W-:Y:S01]  /*0870*/  @P4 LEA.HI.X R13, R68, R17, R67, 0x2, P2 ;  /* 0x00000011440d4211 */ /* 0x000fe200010f1443 */
[----:B------:R-:W5:Y:S03]  /*0880*/  @P3 LDG.E R32, desc[UR4][R10.64] ;  /* 0x000000040a203981 */ /* 0x000f66000c1e1900 */
[----:B0-----:R-:W-:Y:S01]  /*0890*/  @!P6 LEA R8, P1, R0, R15, 0x2 ;  /* 0x0000000f0008e211 */ /* 0x001fe200078210ff */
[----:B------:R-:W5:Y:S01]  /*08a0*/  @P4 LDG.E R30, desc[UR4][R12.64] ;  /* 0x000000040c1e4981 */ /* 0x000f62000c1e1900 */
[----:B------:R-:W0:Y:S02]  /*08b0*/  LDC R17, c[0x0][0x224] ;  /* 0x00008900ff117b82 */ /* 0x000e240000000800 */
[----:B0-----:R-:W-:-:S04]  /*08c0*/  IABS R15, R17 ;  /* 0x00000011000f7213 */ /* 0x001fc80000000000 */
[----:B------:R-:W0:Y:S08]  /*08d0*/  I2F.RP R4, R15 ;  /* 0x0000000f00047306 */ /* 0x000e300000209400 */
[----:B0-----:R-:W0:Y:S01]  /*08e0*/  MUFU.RCP R4, R4 ;  /* 0x0000000400047308 */ /* 0x001e220000001000 */
[----:B------:R-:W-:-:S05]  /*08f0*/  @!P6 LEA.HI.X R9, R0, R14, R5, 0x2, P1 ;  /* 0x0000000e0009e211 */ /* 0x000fca00008f1405 */
[----:B------:R-:W5:Y:S01]  /*0900*/  @!P6 LDG.E R29, desc[UR4][R8.64] ;  /* 0x00000004081de981 */ /* 0x000f62000c1e1900 */
        /* <DEDUP_REMOVED lines=39> */
[----:B------:R-:W-:Y:S01]  /*0b80*/  IMAD.IADD R7, R7, 0x1, R17 ;  /* 0x0000000107077824 */ /* 0x000fe200078e0211 */
[----:B------:R-:W-:Y:S01]  /*0b90*/  HFMA2.MMA R49, -RZ, RZ, 0, 0 ;  /* 0x00000000ff317435 */ /* 0x000fe200000001ff */
[----:B------:R-:W-:Y:S01]  /*0ba0*/  IMAD.IADD R61, R9, 0x1, R61 ;  /* 0x00000001093d7824 */ /* 0x000fe200078e023d */
[----:B------:R-:W0:Y:S01]  /*0bb0*/  LDC.64 R16, c[0x0][0x390] ;  /* 0x0000e400ff107b82 */ /* 0x000e220000000a00 */
[----:B------:R-:W-:-:S03]  /*0bc0*/  IMAD.WIDE.U32 R10, R0, R18, RZ ;  /* 0x00000012000a7225 */ /* 0x000fc600078e00ff */
[----:B------:R-:W-:Y:S02]  /*0bd0*/  LEA.HI.X R61, R8, R25, R61, 0x1, P1 ;  /* 0x00000019083d7211 */ /* 0x000fe400008f0c3d */
[----:B------:R-:W-:Y:S01]  /*0be0*/  ISETP.NE.U32.AND P1, PT, R22, RZ, PT ;  /* 0x000000ff1600720c */ /* 0x000fe20003f25070 */
[-C--:B------:R-:W-:Y:S01]  /*0bf0*/  IMAD R4, R15, R26.reuse, RZ ;  /* 0x0000001a0f047224 */ /* 0x080fe200078e02ff */
[----:B------:R-:W-:Y:S01]  /*0c00*/  IADD3 R11, R11, R19, RZ ;  /* 0x000000130b0b7210 */ /* 0x000fe20007ffe0ff */
[----:B------:R-:W2:Y:S01]  /*0c10*/  LDC R24, c[0x0][0x23c] ;  /* 0x00008f00ff187b82 */ /* 0x000ea20000000800 */
[----:B------:R-:W-:Y:S01]  /*0c20*/  ISETP.NE.AND.EX P1, PT, R23, RZ, PT, P1 ;  /* 0x000000ff1700720c */ /* 0x000fe20003f25310 */
[C---:B------:R-:W-:Y:S02]  /*0c30*/  IMAD R19, R13.reuse, R27, R4 ;  /* 0x0000001b0d137224 */ /* 0x040fe400078e0204 */
[----:B------:R-:W-:-:S04]  /*0c40*/  IMAD.WIDE.U32 R10, R13, R26, R10 ;  /* 0x0000001a0d0a7225 */ /* 0x000fc800078e000a */
[----:B------:R-:W-:Y:S02]  /*0c50*/  IMAD R13, R67, UR6, RZ ;  /* 0x00000006430d7c24 */ /* 0x000fe4000f8e02ff */
[----:B------:R-:W-:-:S04]  /*0c60*/  IMAD.WIDE.U32 R6, R68, UR6, R6 ;  /* 0x0000000644067c25 */ /* 0x000fc8000f8e0006 */
[----:B------:R-:W-:Y:S01]  /*0c70*/  IMAD R13, R68, UR7, R13 ;  /* 0x00000007440d7c24 */ /* 0x000fe2000f8e020d */
[----:B-1----:R-:W-:Y:S01]  /*0c80*/  LEA R36, P3, R6, R36, 0x1 ;  /* 0x0000002406247211 */ /* 0x002fe200078608ff */
[----:B------:R-:W-:Y:S01]  /*0c90*/  IMAD.MOV.U32 R26, RZ, RZ, RZ ;  /* 0x000000ffff1a7224 */ /* 0x000fe200078e00ff */
[----:B------:R-:W1:Y:S01]  /*0ca0*/  @P1 LDC R28, c[0x0][0x388] ;  /* 0x0000e200ff1c1b82 */ /* 0x000e620000000800 */
[----:B------:R-:W-:Y:S01]  /*0cb0*/  IMAD R15, R5, UR8, RZ ;  /* 0x00000008050f7c24 */ /* 0x000fe2000f8e02ff */
[----:B------:R-:W-:Y:S02]  /*0cc0*/  IADD3 R7, R7, R13, RZ ;  /* 0x0000000d07077210 */ /* 0x000fe40007ffe0ff */
[----:B0-----:R-:W-:Y:S01]  /*0cd0*/  ISETP.NE.U32.AND P2, PT, R16, RZ, PT ;  /* 0x000000ff1000720c */ /* 0x001fe20003f45070 */
[----:B------:R-:W-:Y:S01]  /*0ce0*/  IMAD.WIDE.U32 R8, R0, UR8, RZ ;  /* 0x0000000800087c25 */ /* 0x000fe2000f8e00ff */
[----:B------:R-:W-:Y:S01]  /*0cf0*/  LEA.HI.X R37, R6, R37, R7, 0x1, P3 ;  /* 0x0000002506257211 */ /* 0x000fe200018f0c07 */
[----:B------:R-:W-:Y:S01]  /*0d00*/  ULDC.64 UR6, c[0x0][0x2a8] ;  /* 0x0000aa0000067ab9 */ /* 0x000fe20000000a00 */
[----:B---3--:R-:W-:Y:S01]  /*0d10*/  ISETP.NE.U32.AND P3, PT, R20, RZ, PT ;  /* 0x000000ff1400720c */ /* 0x008fe20003f65070 */
[----:B------:R-:W0:Y:S01]  /*0d20*/  @P1 LDC R26, c[0x0][0x38c] ;  /* 0x0000e300ff1a1b82 */ /* 0x000e220000000800 */
[----:B------:R-:W-:Y:S01]  /*0d30*/  IMAD R15, R0, UR9, R15 ;  /* 0x00000009000f7c24 */ /* 0x000fe2000f8e020f */
[----:B------:R-:W-:Y:S01]  /*0d40*/  ISETP.NE.AND.EX P2, PT, R17, RZ, PT, P2 ;  /* 0x000000ff1100720c */ /* 0x000fe20003f45320 */
[----:B------:R-:W-:Y:S01]  /*0d50*/  IMAD.IADD R4, R11, 0x1, R19 ;  /* 0x000000010b047824 */ /* 0x000fe200078e0213 */
[----:B------:R-:W-:Y:S01]  /*0d60*/  ISETP.NE.AND.EX P3, PT, R21, RZ, PT, P3 ;  /* 0x000000ff1500720c */ /* 0x000fe20003f65330 */
[----:B------:R-:W-:Y:S01]  /*0d70*/  IMAD R7, R67, UR6, RZ ;  /* 0x0000000643077c24 */ /* 0x000fe2000f8e02ff */
[----:B------:R-:W-:-:S02]  /*0d80*/  LEA R38, P4, R10, R38, 0x1 ;  /* 0x000000260a267211 */ /* 0x000fc400078808ff */
[----:B------:R-:W-:Y:S01]  /*0d90*/  IADD3 R9, R9, R15, RZ ;  /* 0x0000000f09097210 */ /* 0x000fe20007ffe0ff */
[----:B------:R-:W3:Y:S01]  /*0da0*/  LDC.64 R12, c[0x0][0x328] ;  /* 0x0000ca00ff0c7b82 */ /* 0x000ee20000000a00 */
[----:B------:R-:W-:Y:S01]  /*0db0*/  LEA.HI.X R39, R10, R39, R4, 0x1, P4 ;  /* 0x000000270a277211 */ /* 0x000fe200020f0c04 */
[C---:B------:R-:W-:Y:S02]  /*0dc0*/  IMAD R35, R68.reuse, UR7, R7 ;  /* 0x0000000744237c24 */ /* 0x040fe4000f8e0207 */
[----:B------:R-:W-:Y:S01]  /*0dd0*/  IMAD.MOV.U32 R10, RZ, RZ, RZ ;  /* 0x000000ffff0a7224 */ /* 0x000fe200078e00ff */
[----:B------:R-:W-:Y:S01]  /*0de0*/  MOV R4, RZ ;  /* 0x000000ff00047202 */ /* 0x000fe20000000f00 */
[----:B------:R-:W-:Y:S01]  /*0df0*/  IMAD.WIDE.U32 R6, R68, UR6, R8 ;  /* 0x0000000644067c25 */ /* 0x000fe2000f8e0008 */
[----:B------:R-:W-:Y:S01]  /*0e00*/  @P2 ISETP.NE.U32.AND P4, PT, R16, RZ, PT ;  /* 0x000000ff1000220c */ /* 0x000fe20003f85070 */
[----:B------:R-:W2:Y:S01]  /*0e10*/  @P3 LDC R49, c[0x0][0x378] ;  /* 0x0000de00ff313b82 */ /* 0x000ea20000000800 */
[----:B------:R-:W-:Y:S01]  /*0e20*/  ULDC.64 UR6, c[0x0][0x240] ;  /* 0x0000900000067ab9 */ /* 0x000fe20000000a00 */
[----:B------:R-:W-:-:S06]  /*0e30*/  IMAD.MOV.U32 R9, RZ, RZ, RZ ;  /* 0x000000ffff097224 */ /* 0x000fcc00078e00ff */
[----:B------:R-:W4:Y:S01]  /*0e40*/  @P3 LDC R10, c[0x0][0x37c] ;  /* 0x0000df00ff0a3b82 */ /* 0x000f220000000800 */
[----:B------:R-:W-:Y:S02]  /*0e50*/  PLOP3.LUT P3, PT, PT, PT, PT, 0x8, 0x0 ;  /* 0x000000000000781c */ /* 0x000fe40003f6e170 */
[----:B------:R-:W-:-:S05]  /*0e60*/  @P2 ISETP.NE.AND.EX P3, PT, R17, RZ, PT, P4 ;  /* 0x000000ff1100220c */ /* 0x000fca0003f65340 */
[----:B------:R-:W4:Y:S08]  /*0e70*/  @P2 LDC R9, c[0x0][0x390] ;  /* 0x0000e400ff092b82 */ /* 0x000f300000000800 */
[----:B------:R-:W4:Y:S01]  /*0e80*/  @P2 LDC R4, c[0x0][0x394] ;  /* 0x0000e500ff042b82 */ /* 0x000f220000000800 */
        /* <DEDUP_REMOVED lines=12> */
[----:B--2---:R-:W-:-:S02]  /*0f50*/  SEL R24, R24, 0x800, P5 ;  /* 0x0000080018187807 */ /* 0x004fc40002800000 */
[----:B----4-:R-:W-:Y:S01]  /*0f60*/  @!P0 SHF.R.S32.HI R3, RZ, 0x1f, R2 ;  /* 0x0000001fff038819 */ /* 0x010fe20000011402 */
        /* <DEDUP_REMOVED lines=32> */
.L_x_6371:
        /* <DEDUP_REMOVED lines=18> */
.L_x_6372:
        /* <DEDUP_REMOVED lines=15> */
[----:B0-----:R-:W-:Y:S02]  /*1380*/  SHF.L.U32 R23, R25, 0x2, RZ ;  /* 0x0000000219177819 */ /* 0x001fe400000006ff */
[----:B------:R-:W-:Y:S02]  /*1390*/  SHF.R.S32.HI R16, RZ, 0x1f, R25 ;  /* 0x0000001fff107819 */ /* 0x000fe40000011419 */
[C---:B------:R-:W-:Y:S01]  /*13a0*/  IADD3 R19, R23.reuse, 0x2, RZ ;  /* 0x0000000217137810 */ /* 0x040fe20007ffe0ff */
[C---:B------:R-:W-:Y:S02]  /*13b0*/  VIADD R21, R23.reuse, 0x1 ;  /* 0x0000000117157836 */ /* 0x040fe40000000000 */
[----:B-1----:R-:W-:-:S07]  /*13c0*/  VIADD R17, R23, 0x3 ;  /* 0x0000000317117836 */ /* 0x002fce0000000000 */
.L_x_6390:
[----:B------:R-:W-:-:S04]  /*13d0*/  ISETP.NE.U32.AND P0, PT, R28, RZ, PT ;  /* 0x000000ff1c00720c */ /* 0x000fc80003f05070 */
[----:B------:R-:W-:-:S13]  /*13e0*/  ISETP.NE.AND.EX P0, PT, R26, RZ, PT, P0 ;  /* 0x000000ff1a00720c */ /* 0x000fda0003f05300 */
[----:B---3--:R-:W-:Y:S01]  /*13f0*/  @P0 IMAD.IADD R3, R20, 0x1, R31 ;  /* 0x0000000114030824 */ /* 0x008fe200078e021f */
[----:B0-----:R-:W0:Y:S03]  /*1400*/  @!P0 LDC R0, c[0x0][0x218] ;  /* 0x00008600ff008b82 */ /* 0x001e260000000800 */
[----:B------:R-:W-:-:S05]  /*1410*/  @P0 IMAD.WIDE R2, R3, 0x4, R50 ;  /* 0x0000000403020825 */ /* 0x000fca00078e0232 */
[----:B--2---:R-:W2:Y:S04]  /*1420*/  @P0 LDG.E R14, desc[UR4][R2.64] ;  /* 0x00000004020e0981 */ /* 0x004ea8000c1e1900 */
        /* <DEDUP_REMOVED lines=10> */
[----:B------:R-:W-:-:S04]  /*14d0*/  ULDC.U8 UR6, c[0x0][0x238] ;  /* 0x00008e0000067ab9 */ /* 0x000fc80000000000 */
[----:B------:R-:W-:-:S06]  /*14e0*/  IMAD.X R5, R35, 0x1, R0, P0 ;  /* 0x0000000123057824 */ /* 0x000fcc00000e0600 */
[----:B------:R-:W2:Y:S01]  /*14f0*/  LDG.E.64 R4, desc[UR4][R4.64] ;  /* 0x0000000404047981 */ /* 0x000ea2000c1e1b00 */
[----:B------:R-:W-:-:S04]  /*1500*/  IADD3 R2, P0, R36, R3, RZ ;  /* 0x0000000324027210 */ /* 0x000fc80007f1e0ff */
[----:B------:R-:W-:-:S06]  /*1510*/  IADD3.X R3, R37, R0, RZ, P0, !PT ;  /* 0x0000000025037210 */ /* 0x000fcc00007fe4ff */
[----:B------:R-:W5:Y:S01]  /*1520*/  LDG.E.64 R2, desc[UR4][R2.64] ;  /* 0x0000000402027981 */ /* 0x000f62000c1e1b00 */
[----:B------:R-:W-:Y:S01]  /*1530*/  BSSY B0, `(.L_x_6373) ;  /* 0x0000037000007945 */ /* 0x000fe20003800000 */
[----:B------:R-:W-:-:S04]  /*1540*/  IMAD.WIDE R36, R14, 0x2, R36 ;  /* 0x000000020e247825 */ /* 0x000fc800078e0224 */
[----:B--2---:R-:W-:Y:S01]  /*1550*/  IMAD.MOV.U32 R0, RZ, RZ, R4 ;  /* 0x000000ffff007224 */ /* 0x004fe200078e0004 */
[----:B------:R-:W-:Y:S02]  /*1560*/  MOV R6, R5 ;  /* 0x0000000500067202 */ /* 0x000fe40000000f00 */
[--C-:B------:R-:W-:Y:S01]  /*1570*/  SHF.R.U64 R8, R4, 0x10, R5.reuse ;  /* 0x0000001004087819 */ /* 0x100fe20000001205 */
[----:B------:R-:W-:Y:S01]  /*1580*/  IMAD.U32 R13, R0, 0x10000, RZ ;  /* 0x00010000000d7824 */ /* 0x000fe200078e00ff */
[----:B------:R-:W-:Y:S01]  /*1590*/  SHF.R.U32.HI R7, RZ, 0x10, R5 ;  /* 0x00000010ff077819 */ /* 0x000fe20000011605 */
[----:B------:R-:W-:Y:S01]  /*15a0*/  IMAD.U32 R11, R6, 0x10000, RZ ;  /* 0x00010000060b7824 */ /* 0x000fe200078e00ff */
[----:B------:R-:W-:Y:S01]  /*15b0*/  SHF.L.U32 R5, R8, 0x10, RZ ;  /* 0x0000001008057819 */ /* 0x000fe200000006ff */
[--C-:B------:R-:W-:Y:S01]  /*15c0*/  FADD.FTZ R13, R13, R30.reuse ;  /* 0x0000001e0d0d7221 */ /* 0x100fe20000010000 */
[----:B------:R-:W0:Y:S01]  /*15d0*/  LDC R6, c[0x0][0x21c] ;  /* 0x00008700ff067b82 */ /* 0x000e220000000800 */
[----:B------:R-:W-:Y:S01]  /*15e0*/  SHF.L.U32 R7, R7, 0x10, RZ ;  /* 0x0000001007077819 */ /* 0x000fe200000006ff */
[--C-:B------:R-:W-:Y:S01]  /*15f0*/  FADD.FTZ R11, R11, R30.reuse ;  /* 0x0000001e0b0b7221 */ /* 0x100fe20000010000 */
[----:B------:R-:W-:Y:S01]  /*1600*/  FADD.FTZ R12, R5, R30 ;  /* 0x0000001e050c7221 */ /* 0x000fe20000010000 */
[----:B------:R-:W-:-:S02]  /*1610*/  FSETP.GTU.FTZ.AND P0, PT, R13, 20, PT ;  /* 0x41a000000d00780b */ /* 0x000fc40003f1c000 */
[----:B------:R-:W-:Y:S01]  /*1620*/  FADD.FTZ R10, R7, R30 ;  /* 0x0000001e070a7221 */ /* 0x000fe20000010000 */
[----:B------:R-:W-:Y:S02]  /*1630*/  FSETP.GTU.FTZ.AND P2, PT, R11, 20, PT ;  /* 0x41a000000b00780b */ /* 0x000fe40003f5c000 */
[----:B------:R-:W-:Y:S02]  /*1640*/  ISETP.EQ.OR P3, PT, RZ, UR6, P0 ;  /* 0x00000006ff007c0c */ /* 0x000fe40008762670 */
[----:B------:R-:W-:Y:S02]  /*1650*/  FSETP.GTU.FTZ.AND P1, PT, R12, 20, PT ;  /* 0x41a000000c00780b */ /* 0x000fe40003f3c000 */
[----:B------:R-:W-:Y:S02]  /*1660*/  FSETP.GTU.FTZ.AND P4, PT, R10, 20, PT ;  /* 0x41a000000a00780b */ /* 0x000fe40003f9c000 */
[----:B------:R-:W-:Y:S02]  /*1670*/  ISETP.EQ.OR P0, PT, RZ, UR6, P1 ;  /* 0x00000006ff007c0c */ /* 0x000fe40008f02670 */
[----:B------:R-:W-:-:S02]  /*1680*/  ISETP.EQ.OR P1, PT, RZ, UR6, P2 ;  /* 0x00000006ff007c0c */ /* 0x000fc40009722670 */
[----:B------:R-:W-:-:S03]  /*1690*/  ISETP.EQ.OR P2, PT, RZ, UR6, P4 ;  /* 0x00000006ff007c0c */ /* 0x000fc6000a742670 */
[----:B------:R-:W-:Y:S10]  /*16a0*/  @P3 BRA `(.L_x_6374) ;  /* 0x00000000007c3947 */ /* 0x000ff40003800000 */
        /* <DEDUP_REMOVED lines=31> */
.L_x_6374:
[----:B------:R-:W-:Y:S05]  /*18a0*/  BSYNC B0 ;  /* 0x0000000000007941 */ /* 0x000fea0003800000 */
.L_x_6373:
        /* <DEDUP_REMOVED lines=33> */
.L_x_6376:
[----:B------:R-:W-:Y:S05]  /*1ac0*/  BSYNC B0 ;  /* 0x0000000000007941 */ /* 0x000fea0003800000 */
.L_x_6375:
        /* <DEDUP_REMOVED lines=33> */
.L_x_6378:
[----:B------:R-:W-:Y:S05]  /*1ce0*/  BSYNC B0 ;  /* 0x0000000000007941 */ /* 0x000fea0003800000 */
.L_x_6377:
        /* <DEDUP_REMOVED lines=33> */
.L_x_6380:
[----:B------:R-:W-:Y:S05]  /*1f00*/  BSYNC B0 ;  /* 0x0000000000007941 */ /* 0x000fea0003800000 */
.L_x_6379:
[----:B------:R-:W-:Y:S01]  /*1f10*/  BAR.SYNC.DEFER_BLOCKING 0x0 ;  /* 0x0000000000007b1d */ /* 0x000fe20000010000 */
[----:B0-----:R-:W-:Y:S01]  /*1f20*/  ISETP.GE.AND P0, PT, R6, 0x1, PT ;  /* 0x000000010600780c */ /* 0x001fe20003f06270 */
[----:B-----5:R-:W-:Y:S01]  /*1f30*/  IMAD.MOV.U32 R0, RZ, RZ, R2 ;  /* 0x000000ffff007224 */ /* 0x020fe200078e0002 */
[----:B------:R-:W-:Y:S01]  /*1f40*/  SHF.R.U64 R5, R2, 0x10, R3 ;  /* 0x0000001002057819 */ /* 0x000fe20000001203 */
[----:B------:R-:W-:Y:S01]  /*1f50*/  IMAD.WIDE R34, R14, 0x2, R34 ;  /* 0x000000020e227825 */ /* 0x000fe200078e0222 */
[----:B------:R-:W-:Y:S02]  /*1f60*/  MOV R4, R3 ;  /* 0x0000000300047202 */ /* 0x000fe40000000f00 */
[----:B------:R-:W-:Y:S01]  /*1f70*/  SHF.R.U32.HI R2, RZ, 0x10, R3 ;  /* 0x00000010ff027819 */ /* 0x000fe20000011603 */
[----:B------:R-:W-:Y:S01]  /*1f80*/  IMAD.U32 R0, R0, 0x10000, RZ ;  /* 0x0001000000007824 */ /* 0x000fe200078e00ff */
        /* <DEDUP_REMOVED lines=13> */
[----:B------:R-:W-:Y:S01]  /*2060*/  IMAD.MOV.U32 R0, RZ, RZ, RZ ;  /* 0x000000ffff007224 */ /* 0x000fe200078e00ff */
[----:B------:R-:W-:Y:S01]  /*2070*/  ULDC UR15, c[0x0][0x21c] ;  /* 0x00008700000f7ab9 */ /* 0x000fe20000000800 */
[----:B------:R-:W-:Y:S01]  /*2080*/  ULDC.64 UR12, c[0x0][0x2f0] ;  /* 0x0000bc00000c7ab9 */ /* 0x000fe20000000a00 */
[----:B------:R-:W1:Y:S01]  /*2090*/  LDC.64 R42, c[0x0][0x300] ;  /* 0x0000c000ff2a7b82 */ /* 0x000e620000000a00 */
[----:B------:R-:W-:Y:S01]  /*20a0*/  ULDC.64 UR16, c[0x0][0x2e0] ;  /* 0x0000b80000107ab9 */ /* 0x000fe20000000a00 */
[----:B------:R-:W-:Y:S01]  /*20b0*/  ULDC.64 UR6, c[0x0][0x248] ;  /* 0x0000920000067ab9 */ /* 0x000fe20000000a00 */
[----:B------:R-:W-:Y:S01]  /*20c0*/  ULDC.64 UR8, c[0x0][0x260] ;  /* 0x0000980000087ab9 */ /* 0x000fe20000000a00 */
[----:B------:R-:W-:-:S05]  /*20d0*/  ULDC.64 UR10, c[0x0][0x280] ;  /* 0x0000a000000a7ab9 */ /* 0x000fca0000000a00 */
.L_x_6389:
[----:B------:R-:W-:Y:S01]  /*20e0*/  SHF.R.S32.HI R76, RZ, 0x1f, R0 ;  /* 0x0000001fff4c7819 */ /* 0x000fe20000011400 */
[----:B------:R-:W-:Y:S01]  /*20f0*/  IMAD.MOV.U32 R41, RZ, RZ, R33 ;  /* 0x000000ffff297224 */ /* 0x000fe200078e0021 */
[----:B------:R-:W-:-:S03]  /*2100*/  MOV R40, R52 ;  /* 0x0000003400287202 */ /* 0x000fc60000000f00 */
[----:B-12---:R-:W-:Y:S02]  /*2110*/  IMAD R57, R76, UR6, RZ ;  /* 0x000000064c397c24 */ /* 0x006fe4000f8e02ff */
[----:B------:R-:W-:-:S04]  /*2120*/  IMAD.WIDE.U32 R40, R0, UR6, R40 ;  /* 0x0000000600287c25 */ /* 0x000fc8000f8e0028 */
[----:B------:R-:W-:Y:S01]  /*2130*/  IMAD R57, R0, UR7, R57 ;  /* 0x0000000700397c24 */ /* 0x000fe2000f8e0239 */
[----:B-1----:R-:W-:Y:S01]  /*2140*/  LEA R70, P0, R40, R42, 0x2 ;  /* 0x0000002a28467211 */ /* 0x002fe200078010ff */
[C---:B------:R-:W-:Y:S02]  /*2150*/  IMAD R59, R76.reuse, UR8, RZ ;  /* 0x000000084c3b7c24 */ /* 0x040fe4000f8e02ff */
[----:B------:R-:W-:Y:S01]  /*2160*/  IMAD R73, R76, UR10, RZ ;  /* 0x0000000a4c497c24 */ /* 0x000fe2000f8e02ff */
[----:B------:R-:W-:Y:S01]  /*2170*/  IADD3 R41, R41, R57, RZ ;  /* 0x0000003929297210 */ /* 0x000fe20007ffe0ff */
[----:B------:R-:W-:-:S03]  /*2180*/  IMAD.WIDE.U32 R56, R0, UR8, RZ ;  /* 0x0000000800387c25 */ /* 0x000fc6000f8e00ff */
[----:B------:R-:W-:Y:S01]  /*2190*/  LEA.HI.X R71, R40, R43, R41, 0x2, P0 ;  /* 0x0000002b28477211 */ /* 0x000fe200000f1429 */
[----:B------:R-:W-:Y:S01]  /*21a0*/  IMAD R69, R0, UR9, R59 ;  /* 0x0000000900457c24 */ /* 0x000fe2000f8e023b */
[----:B------:R-:W-:Y:S01]  /*21b0*/  LEA R59, P0, R56, R60, 0x1 ;  /* 0x0000003c383b7211 */ /* 0x000fe200078008ff */
[C---:B------:R-:W-:Y:S01]  /*21c0*/  IMAD.WIDE.U32 R40, R0.reuse, UR10, RZ ;  /* 0x0000000a00287c25 */ /* 0x040fe2000f8e00ff */
[----:B------:R-:W-:Y:S01]  /*21d0*/  SHF.L.U32 R72, R25, 0x3, RZ ;  /* 0x0000000319487819 */ /* 0x000fe200000006ff */
[----:B------:R-:W2:Y:S02]  /*21e0*/  LDG.E R70, desc[UR4][R70.64] ;  /* 0x0000000446467981 */ /* 0x000ea4000c1e1900 */
[----:B------:R-:W-:Y:S02]  /*21f0*/  IMAD.IADD R57, R57, 0x1, R69 ;  /* 0x0000000139397824 */ /* 0x000fe400078e0245 */
[----:B------:R-:W-:Y:S01]  /*2200*/  IMAD R73, R0, UR11, R73 ;  /* 0x0000000b00497c24 */ /* 0x000fe2000f8e0249 */
[----:B------:R-:W-:-:S02]  /*2210*/  SHF.L.U64.HI R69, R25, 0x3, R16 ;  /* 0x0000000319457819 */ /* 0x000fc40000010210 */
[----:B------:R-:W-:Y:S01]  /*2220*/  LEA.HI.X R57, R56, R61, R57, 0x1, P0 ;  /* 0x0000003d38397211 */ /* 0x000fe200000f0c39 */
[----:B------:R-:W-:Y:S01]  /*2230*/  IMAD.IADD R41, R41, 0x1, R73 ;  /* 0x0000000129297824 */ /* 0x000fe200078e0249 */
[----:B------:R-:W-:Y:S02]  /*2240*/  LEA R58, P1, R40, R38, 0x1 ;  /* 0x00000026283a7211 */ /* 0x000fe400078208ff */
[-C--:B------:R-:W-:Y:S02]  /*2250*/  IADD3 R56, P0, R59, R72.reuse, RZ ;  /* 0x000000483b387210 */ /* 0x080fe40007f1e0ff */
[----:B------:R-:W-:Y:S02]  /*2260*/  IADD3 R58, P2, R58, R72, RZ ;  /* 0x000000483a3a7210 */ /* 0x000fe40007f5e0ff */
[----:B------:R-:W-:Y:S02]  /*2270*/  LEA.HI.X R40, R40, R39, R41, 0x1, P1 ;  /* 0x0000002728287211 */ /* 0x000fe400008f0c29 */
[----:B------:R-:W-:-:S03]  /*2280*/  IADD3.X R57, R57, R69, RZ, P0, !PT ;  /* 0x0000004539397210 */ /* 0x000fc600007fe4ff */
[----:B------:R-:W-:-:S03]  /*2290*/  IMAD.X R59, R40, 0x1, R69, P2 ;  /* 0x00000001283b7824 */ /* 0x000fc600010e0645 */
[----:B------:R-:W3:Y:S04]  /*22a0*/  LDG.E.64 R56, desc[UR4][R56.64] ;  /* 0x0000000438387981 */ /* 0x000ee8000c1e1b00 */
[----:B------:R-:W4:Y:S01]  /*22b0*/  LDG.E.64 R58, desc[UR4][R58.64] ;  /* 0x000000043a3a7981 */ /* 0x000f22000c1e1b00 */
[----:B------:R-:W-:-:S13]  /*22c0*/  ISETP.NE.AND P4, PT, R20, RZ, PT ;  /* 0x000000ff1400720c */ /* 0x000fda0003f85270 */
[----:B------:R-:W1:Y:S01]  /*22d0*/  @P4 S2R R41, SR_CgaCtaId ;  /* 0x0000000000294919 */ /* 0x000e620000008800 */
[----:B------:R-:W-:-:S04]  /*22e0*/  @P4 MOV R40, 0x400 ;  /* 0x0000040000284802 */ /* 0x000fc80000000f00 */
[----:B-1----:R-:W-:-:S04]  /*22f0*/  @P4 LEA R41, R41, R40, 0x18 ;  /* 0x0000002829294211 */ /* 0x002fc800078ec0ff */
[----:B------:R-:W-:-:S06]  /*2300*/  @P4 LEA R41, R0, R41, 0x3 ;  /* 0x0000002900294211 */ /* 0x000fcc00078e18ff */
[----:B------:R-:W1:Y:S01]  /*2310*/  @P4 LDS.64 R40, [R41+0x220] ;  /* 0x0002200029284984 */ /* 0x000e620000000a00 */
[-C--:B------:R-:W-:Y:S02]  /*2320*/  ISETP.GE.U32.AND P0, PT, R23, R14.reuse, PT ;  /* 0x0000000e1700720c */ /* 0x080fe40003f06070 */
[-C--:B------:R-:W-:Y:S02]  /*2330*/  ISETP.GE.U32.AND P2, PT, R19, R14.reuse, PT ;  /* 0x0000000e1300720c */ /* 0x080fe40003f46070 */
[-C--:B------:R-:W-:Y:S02]  /*2340*/  ISETP.GE.U32.AND P3, PT, R17, R14.reuse, PT ;  /* 0x0000000e1100720c */ /* 0x080fe40003f66070 */
[----:B------:R-:W-:Y:S01]  /*2350*/  ISETP.GE.U32.AND P1, PT, R21, R14, PT ;  /* 0x0000000e1500720c */ /* 0x000fe20003f26070 */
[----:B--2---:R-:W-:-:S04]  /*2360*/  FMUL.FTZ R69, R70, 1.4426950216293334961 ;  /* 0x3fb8aa3b46457820 */ /* 0x004fc80000410000 */
[C---:B------:R-:W-:Y:S01]  /*2370*/  FMUL.FTZ R79, R69.reuse, R10 ;  /* 0x0000000a454f7220 */ /* 0x040fe20000410000 */
[C---:B------:R-:W-:Y:S01]  /*2380*/  FMUL.FTZ R73, R69.reuse, R13 ;  /* 0x0000000d45497220 */ /* 0x040fe20000410000 */
[C---:B------:R-:W-:Y:S01]  /*2390*/  FMUL.FTZ R74, R69.reuse, R12 ;  /* 0x0000000c454a7220 */ /* 0x040fe20000410000 */
[----:B------:R-:W-:-:S03]  /*23a0*/  FMUL.FTZ R80, R69, R11 ;  /* 0x0000000b45507220 */ /* 0x000fc60000410000 */
[----:B------:R-:W2:Y:S08]  /*23b0*/  MUFU.EX2 R79, R79 ;  /* 0x0000004f004f7308 */ /* 0x000eb00000000800 */
[----:B------:R-:W5:Y:S01]  /*23c0*/  MUFU.EX2 R73, R73 ;  /* 0x0000004900497308 */ /* 0x000f620000000800 */
[C---:B---3--:R-:W-:Y:S01]  /*23d0*/  PRMT R71, R56.reuse, 0x7632, R71 ;  /* 0x0000763238477816 */ /* 0x048fe20000000047 */
[----:B------:R-:W-:-:S06]  /*23e0*/  IMAD.U32 R75, R56, 0x10000, RZ ;  /* 0x00010000384b7824 */ /* 0x000fcc00078e00ff */
[----:B------:R-:W3:Y:S01]  /*23f0*/  MUFU.EX2 R74, R74 ;  /* 0x0000004a004a7308 */ /* 0x000ee20000000800 */
[C---:B------:R-:W-:Y:S02]  /*2400*/  PRMT R56, R57.reuse, 0x7632, R56 ;  /* 0x0000763239387816 */ /* 0x040fe40000000038 */
[----:B------:R-:W-:-:S05]  /*2410*/  SHF.L.U32 R78, R57, 0x10, RZ ;  /* 0x00000010394e7819 */ /* 0x000fca00000006ff */
[----:B0-----:R-:W0:Y:S01]  /*2420*/  MUFU.EX2 R80, R80 ;  /* 0x0000005000507308 */ /* 0x001e220000000800 */
[C---:B----4-:R-:W-:Y:S01]  /*2430*/  PRMT R77, R58.reuse, 0x7632, R77 ;  /* 0x000076323a4d7816 */ /* 0x050fe2000000004d */
[----:B------:R-:W-:Y:S01]  /*2440*/  IMAD.U32 R70, R58, 0x10000, RZ ;  /* 0x000100003a467824 */ /* 0x000fe200078e00ff */
[----:B------:R-:W-:Y:S01]  /*2450*/  SHF.L.U32 R57, R56, 0x10, RZ ;  /* 0x0000001038397819 */ /* 0x000fe200000006ff */
[----:B------:R-:W-:Y:S02]  /*2460*/  IMAD.U32 R58, R71, 0x10000, RZ ;  /* 0x00010000473a7824 */ /* 0x000fe400078e00ff */
[----:B------:R-:W-:Y:S01]  /*2470*/  FMUL.FTZ R75, R4, R75 ;  /* 0x0000004b044b7220 */ /* 0x000fe20000410000 */
[----:B------:R-:W-:Y:S01]  /*2480*/  FMUL.FTZ R78, R5, R78 ;  /* 0x0000004e054e7220 */ /* 0x000fe20000410000 */
[----:B------:R-:W-:Y:S01]  /*2490*/  PRMT R69, R59, 0x7632, R69 ;  /* 0x000076323b457816 */ /* 0x000fe20000000045 */
[----:B------:R-:W-:Y:S01]  /*24a0*/  FMUL.FTZ R58, R3, R58 ;  /* 0x0000003a033a7220 */ /* 0x000fe20000410000 */
[----:B------:R-:W-:Y:S01]  /*24b0*/  FMUL.FTZ R57, R2, R57 ;  /* 0x0000003902397220 */ /* 0x000fe20000410000 */
[----:B------:R-:W-:Y:S01]  /*24c0*/  FSEL R82, R75, RZ, !P0 ;  /* 0x000000ff4b527208 */ /* 0x000fe20004000000 */
[----:B------:R-:W-:Y:S01]  /*24d0*/  IMAD.U32 R71, R77, 0x10000, RZ ;  /* 0x000100004d477824 */ /* 0x000fe200078e00ff */
[----:B------:R-:W-:-:S02]  /*24e0*/  FSEL R75, R78, RZ, !P2 ;  /* 0x000000ff4e4b7208 */ /* 0x000fc40005000000 */
[----:B--2---:R-:W-:Y:S02]  /*24f0*/  FSEL R78, R79, 1, !P3 ;  /* 0x3f8000004f4e7808 */ /* 0x004fe40005800000 */
[----:B------:R-:W-:Y:S02]  /*2500*/  SHF.L.U32 R72, R59, 0x10, RZ ;  /* 0x000000103b487819 */ /* 0x000fe400000006ff */
[----:B------:R-:W-:Y:S02]  /*2510*/  SHF.L.U32 R69, R69, 0x10, RZ ;  /* 0x0000001045457819 */ /* 0x000fe400000006ff */
[----:B-----5:R-:W-:Y:S02]  /*2520*/  FSEL R73, R73, 1, !P0 ;  /* 0x3f80000049497808 */ /* 0x020fe40004000000 */
[----:B---3--:R-:W-:Y:S02]  /*2530*/  FSEL R74, R74, 1, !P1 ;  /* 0x3f8000004a4a7808 */ /* 0x008fe40004800000 */
[----:B0-----:R-:W-:-:S02]  /*2540*/  FSEL R80, R80, 1, !P2 ;  /* 0x3f80000050507808 */ /* 0x001fc40005000000 */
        /* <DEDUP_REMOVED lines=23> */
.L_x_6383:
        /* <DEDUP_REMOVED lines=9> */
.L_x_6382:
[-C--:B01----:R-:W-:Y:S01]  /*2750*/  FFMA.FTZ R56, R82, R74.reuse, R79 ;  /* 0x0000004a52387223 */ /* 0x083fe2000001004f */
[----:B------:R-:W-:Y:S01]  /*2760*/  FMUL.FTZ R57, R73, R74 ;  /* 0x0000004a49397220 */ /* 0x000fe20000410000 */
[----:B------:R-:W-:Y:S01]  /*2770*/  ISETP.GE.AND P0, PT, R22, 0x1, PT ;  /* 0x000000011600780c */ /* 0x000fe20003f06270 */
[----:B------:R-:W0:Y:S01]  /*2780*/  S2R R84, SR_CgaCtaId ;  /* 0x0000000000547919 */ /* 0x000e220000008800 */
[C---:B------:R-:W-:Y:S01]  /*2790*/  FFMA.FTZ R56, R80.reuse, R56, R75 ;  /* 0x0000003850387223 */ /* 0x040fe2000001004b */
[----:B------:R-:W-:Y:S01]  /*27a0*/  FMUL.FTZ R59, R80, R57 ;  /* 0x00000039503b7220 */ /* 0x000fe20000410000 */
[----:B------:R-:W-:Y:S01]  /*27b0*/  ISETP.NE.AND P1, PT, R22, 0x1f, PT ;  /* 0x0000001f1600780c */ /* 0x000fe20003f25270 */
[----:B------:R-:W-:Y:S01]  /*27c0*/  BSSY B0, `(.L_x_6384) ;  /* 0x0000077000007945 */ /* 0x000fe20003800000 */
[C---:B------:R-:W-:Y:S01]  /*27d0*/  FFMA.FTZ R57, R78.reuse, R56, R77 ;  /* 0x000000384e397223 */ /* 0x040fe2000001004d */
[----:B------:R-:W-:Y:S01]  /*27e0*/  FMUL.FTZ R56, R78, R59 ;  /* 0x0000003b4e387220 */ /* 0x000fe20000410000 */
[----:B------:R-:W-:-:S02]  /*27f0*/  MOV R81, 0x400 ;  /* 0x0000040000517802 */ /* 0x000fc40000000f00 */
[----:B------:R-:W-:Y:S01]  /*2800*/  ISETP.NE.AND P2, PT, R22, RZ, PT ;  /* 0x000000ff1600720c */ /* 0x000fe20003f45270 */
        /* <DEDUP_REMOVED lines=30> */
[----:B0----5:R-:W-:-:S03]  /*29f0*/  @!P2 IMAD.MOV.U32 R83, RZ, RZ, R41 ;  /* 0x000000ffff53a224 */ /* 0x021fc600078e0029 */
        /* <DEDUP_REMOVED lines=34> */
.L_x_6386:
        /* <DEDUP_REMOVED lines=32> */
.L_x_6387:
[----:B------:R0:W5:Y:S02]  /*2e20*/  LDG.E R57, desc[UR4][R48.64] ;  /* 0x0000000430397981 */ /* 0x000164000c1e1900 */
.L_x_6388:
        /* <DEDUP_REMOVED lines=16> */
.L_x_6385:
[----:B------:R-:W-:Y:S05]  /*2f30*/  BSYNC B0 ;  /* 0x0000000000007941 */ /* 0x000fea0003800000 */
.L_x_6384:
[----:B------:R-:W-:Y:S01]  /*2f40*/  IADD3 R0, R0, 0x1, RZ ;  /* 0x0000000100007810 */ /* 0x000fe20007ffe0ff */
[----:B------:R-:W-:Y:S01]  /*2f50*/  FFMA.FTZ R9, R70, R73, R9 ;  /* 0x0000004946097223 */ /* 0x000fe20000010009 */
[----:B------:R-:W-:Y:S01]  /*2f60*/  FFMA.FTZ R8, R71, R74, R8 ;  /* 0x0000004a47087223 */ /* 0x000fe20000010008 */
[----:B------:R-:W-:Y:S01]  /*2f70*/  FFMA.FTZ R7, R72, R75, R7 ;  /* 0x0000004b48077223 */ /* 0x000fe20000010007 */
[----:B------:R-:W-:Y:S01]  /*2f80*/  ISETP.GE.AND P0, PT, R0, UR15, PT ;  /* 0x0000000f00007c0c */ /* 0x000fe2000bf06270 */
[----:B------:R-:W-:-:S12]  /*2f90*/  FFMA.FTZ R6, R69, R77, R6 ;  /* 0x0000004d45067223 */ /* 0x000fd80000010006 */
[----:B------:R-:W-:Y:S05]  /*2fa0*/  @!P0 BRA `(.L_x_6389) ;  /* 0xfffffff0004c8947 */ /* 0x000fea000383ffff */
.L_x_6381:
[----:B------:R-:W3:Y:S01]  /*2fb0*/  S2UR UR6, SR_CTAID.X ;  /* 0x00000000000679c3 */ /* 0x000ee20000002500 */
[--C-:B------:R-:W-:Y:S01]  /*2fc0*/  SHF.R.S32.HI R11, RZ, 0x1f, R18.reuse ;  /* 0x0000001fff0b7819 */ /* 0x100fe20000011412 */
[----:B------:R-:W-:-:S06]  /*2fd0*/  IMAD.MOV.U32 R10, RZ, RZ, R18 ;  /* 0x000000ffff0a7224 */ /* 0x000fcc00078e0012 */
[----:B------:R-:W-:Y:S01]  /*2fe0*/  BAR.SYNC.DEFER_BLOCKING 0x0 ;  /* 0x0000000000007b1d */ /* 0x000fe20000010000 */
[----:B------:R-:W-:Y:S01]  /*2ff0*/  F2FP.BF16.F32.PACK_AB R8, R8, R9 ;  /* 0x000000090808723e */ /* 0x000fe200000010ff */
[----:B------:R-:W-:Y:S01]  /*3000*/  IMAD.WIDE R60, R14, 0x2, R60 ;  /* 0x000000020e3c7825 */ /* 0x000fe200078e023c */
[----:B------:R-:W-:Y:S02]  /*3010*/  F2FP.BF16.F32.PACK_AB R9, R6, R7 ;  /* 0x000000070609723e */ /* 0x000fe400000010ff */
[----:B------:R-:W-:-:S03]  /*3020*/  IADD3 R20, R20, 0x1, RZ ;  /* 0x0000000114147810 */ /* 0x000fc60007ffe0ff */
[----:B------:R-:W4:Y:S01]  /*3030*/  LDC.64 R2, c[0x0][0x2c0] ;  /* 0x0000b000ff027b82 */ /* 0x000f220000000a00 */
[C---:B------:R-:W-:Y:S01]  /*3040*/  IMAD.WIDE R38, R14.reuse, 0x2, R38 ;  /* 0x000000020e267825 */ /* 0x040fe200078e0226 */
[----:B------:R-:W-:-:S03]  /*3050*/  IADD3 R18, R14, R18, RZ ;  /* 0x000000120e127210 */ /* 0x000fc60007ffe0ff */
[----:B------:R-:W-:-:S03]  /*3060*/  IMAD.IADD R29, R14, 0x1, R29 ;  /* 0x000000010e1d7824 */ /* 0x000fc600078e021d */
        /* <DEDUP_REMOVED lines=19> */
.L_x_6391:
        /* <DEDUP_REMOVED lines=14> */
.L_x_8758:


//--------------------- .text._Z25selective_scan_fwd_kernelI32Selective_Scan_fwd_kernel_traitsILi32ELi4ELi1ELb1ELb1ELb1ELb0ELb1EN3c108BFloat16EffEEv13SSMParamsBase --------------------------
	.section	.text._Z25selective_scan_fwd_kernelI32Selective_Scan_fwd_kernel_traitsILi32ELi4ELi1ELb1ELb1ELb1ELb0ELb1EN3c108BFloat16EffEEv13SSMParamsBase,"ax",@progbits
	.align	128
        .global         _Z25selective_scan_fwd_kernelI32Selective_Scan_fwd_kernel_traitsILi32ELi4ELi1ELb1ELb1ELb1ELb0ELb1EN3c108BFloat16EffEEv13SSMParamsBase
        .type           _Z25selective_scan_fwd_kernelI32Selective_Scan_fwd_kernel_traitsILi32ELi4ELi1ELb1ELb1ELb1ELb0ELb1EN3c108BFloat16EffEEv13SSMParamsBase,@function
        .size           _Z25selective_scan_fwd_kernelI32Selective_Scan_fwd_kernel_traitsILi32ELi4ELi1ELb1ELb1ELb1ELb0ELb1EN3c108BFloat16EffEEv13SSMParamsBase,(.L_x_8759 - _Z25selective_scan_fwd_kernelI32Selective_Scan_fwd_kernel_traitsILi32ELi4ELi1ELb1ELb1ELb1ELb0ELb1EN3c108BFloat16EffEEv13SSMParamsBase)
        .other          _Z25selective_scan_fwd_kernelI32Selective_Scan_fwd_kernel_traitsILi32ELi4ELi1ELb1ELb1ELb1ELb0ELb1EN3c108BFloat16EffEEv13SSMParamsBase,@"STO_CUDA_ENTRY STV_DEFAULT"
_Z25selective_scan_fwd_kernelI32Selective_Scan_fwd_kernel_traitsILi32ELi4ELi1ELb1ELb1ELb1ELb0ELb1EN3c108BFloat16EffEEv13SSMParamsBase:
.text._Z25selective_scan_fwd_kernelI32Selective_Scan_fwd_kernel_traitsILi32ELi4ELi1ELb1ELb1ELb1ELb0ELb1EN3c108BFloat16EffEEv13SSMParamsBase:
        /* <DEDUP_REMOVED lines=39> */
.L_x_6392:
        /* <DEDUP_REMOVED lines=36> */
.L_x_6393:
        /* <DEDUP_REMOVED lines=12> */
.L_x_6394:
        /* <DEDUP_REMOVED lines=197> */
.L_x_6395:
        /* <DEDUP_REMOVED lines=18> */
.L_x_6396:
        /* <DEDUP_REMOVED lines=25> */
.L_x_6416:
        /* <DEDUP_REMOVED lines=104> */
.L_x_6398:
[----:B------:R-:W-:Y:S05]  /*1af0*/  BSYNC B0 ;  /* 0x0000000000007941 */ /* 0x000fea0003800000 */
.L_x_6397:
        /* <DEDUP_REMOVED lines=38> */
.L_x_6400:
[----:B------:R-:W-:Y:S05]  /*1d60*/  BSYNC B0 ;  /* 0x0000000000007941 */ /* 0x000fea0003800000 */
.L_x_6399:
        /* <DEDUP_REMOVED lines=33> */
.L_x_6402:
[----:B------:R-:W-:Y:S05]  /*1f80*/  BSYNC B0 ;  /* 0x0000000000007941 */ /* 0x000fea0003800000 */
.L_x_6401:
        /* <DEDUP_REMOVED lines=33> */
.L_x_6404:
[----:B------:R-:W-:Y:S05]  /*21a0*/  BSYNC B0 ;  /* 0x0000000000007941 */ /* 0x000fea0003800000 */
.L_x_6403:
        /* <DEDUP_REMOVED lines=27> */
.L_x_6413:
        /* <DEDUP_REMOVED lines=116> */
.L_x_6407:
        /* <DEDUP_REMOVED lines=9> */
.L_x_6406:
        /* <DEDUP_REMOVED lines=73> */
.L_x_6410:
        /* <DEDUP_REMOVED lines=31> */
.L_x_6411:
[----:B------:R0:W5:Y:S02]  /*31b0*/  LDG.E R75, desc[UR8][R64.64] ;  /* 0x00000008404b7981 */ /* 0x000164000c1e1900 */
.L_x_6412:
        /* <DEDUP_REMOVED lines=16> */
.L_x_6409:
[----:B------:R-:W-:Y:S05]  /*32c0*/  BSYNC B0 ;  /* 0x0000000000007941 */ /* 0x000fea0003800000 */
.L_x_6408:
[----:B------:R-:W-:Y:S01]  /*32d0*/  UIADD3 UR4, UR4, 0x1, URZ ;  /* 0x0000000104047890 */ /* 0x000fe2000fffe03f */
[----:B------:R-:W-:Y:S01]  /*32e0*/  FFMA.FTZ R46, R89, R90, R46 ;  /* 0x0000005a592e7223 */ /* 0x000fe2000001002e */
[----:B------:R-:W-:Y:S01]  /*32f0*/  FFMA.FTZ R81, R88, R92, R81 ;  /* 0x0000005c58517223 */ /* 0x000fe20000010051 */
[----:B------:R-:W-:Y:S01]  /*3300*/  FFMA.FTZ R47, R78, R95, R47 ;  /* 0x0000005f4e2f7223 */ /* 0x000fe2000001002f */
[----:B------:R-:W-:Y:S02]  /*3310*/  FFMA.FTZ R80, R79, R94, R80 ;  /* 0x0000005e4f507223 */ /* 0x000fe40000010050 */
[----:B------:R-:W-:-:S13]  /*3320*/  ISETP.LE.AND P0, PT, R82, UR4, PT ;  /* 0x0000000452007c0c */ /* 0x000fda000bf03270 */
[----:B------:R-:W-:Y:S05]  /*3330*/  @!P0 BRA `(.L_x_6413) ;  /* 0xfffffff000088947 */ /* 0x000fea000383ffff */
.L_x_6405:
        /* <DEDUP_REMOVED lines=34> */
.L_x_6415:
[----:B------:R-:W-:Y:S05]  /*3560*/  BSYNC B0 ;  /* 0x0000000000007941 */ /* 0x000fea0003800000 */
.L_x_6414:
        /* <DEDUP_REMOVED lines=27> */
.L_x_6417:
        /* <DEDUP_REMOVED lines=14> */
.L_x_8759:


//--------------------- .text._Z25selective_scan_fwd_kernelI32Selective_Scan_fwd_kernel_traitsILi32ELi4ELi1ELb1ELb1ELb1ELb1ELb0EN3c108BFloat16EffEEv13SSMParamsBase --------------------------
	.section	.text._Z25selective_scan_fwd_kernelI32Selective_Scan_fwd_kernel_traitsILi32ELi4ELi1ELb1ELb1ELb1ELb1ELb0EN3c108BFloat16EffEEv13SSMParamsBase,"ax",@progbits
	.align	128
        .global         _Z25selective_scan_fwd_kernelI32Selective_Scan_fwd_kernel_traitsILi32ELi4ELi1ELb1ELb1ELb1ELb1ELb0EN3c108BFloat16EffEEv13SSMParamsBase
        .type           _Z25selective_scan_fwd_kernelI32Selective_Scan_fwd_kernel_traitsILi32ELi4ELi1ELb1ELb1ELb1ELb1ELb0EN3c108BFloat16EffEEv13SSMParamsBase,@function
        .size           _Z25selective_scan_fwd_kernelI32Selective_Scan_fwd_kernel_traitsILi32ELi4ELi1ELb1ELb1ELb1ELb1ELb0EN3c108BFloat16EffEEv13SSMParamsBase,(.L_x_8760 - _Z25selective_scan_fwd_kernelI32Selective_Scan_fwd_kernel_traitsILi32ELi4ELi1ELb1ELb1ELb1ELb1ELb0EN3c108BFloat16EffEEv13SSMParamsBase)
        .other          _Z25selective_scan_fwd_kernelI32Selective_Scan_fwd_kernel_traitsILi32ELi4ELi1ELb1ELb1ELb1ELb1ELb0EN3c108BFloat16EffEEv13SSMParamsBase,@"STO_CUDA_ENTRY STV_DEFAULT"
_Z25selective_scan_fwd_kernelI32Selective_Scan_fwd_kernel_traitsILi32ELi4ELi1ELb1ELb1ELb1ELb1ELb0EN3c108BFloat16EffEEv13SSMParamsBase:
.text._Z25selective_scan_fwd_kernelI32Selective_Scan_fwd_kernel_traitsILi32ELi4ELi1ELb1ELb1ELb1ELb1ELb0EN3c108BFloat16EffEEv13SSMParamsBase:
        /* <DEDUP_REMOVED lines=37> */
.L_x_6418:
[----:B-----5:R-:W-:Y:S02]  /*0250*/  ISETP.NE.U32.AND P1, PT, R4, UR6, PT ;  /* 0x0000000604007c0c */ /* 0x020fe4000bf25070 */
[----:B0-----:R-:W-:Y:S02]  /*0260*/  SHF.R.S32.HI R3, RZ, 0x1f, R4 ;  /* 0x0000001fff037819 */ /* 0x001fe40000011404 */
[----:B------:R-:W-:Y:S02]  /*0270*/  ISETP.NE.AND.EX P2, PT, R11, RZ, PT, P2 ;  /* 0x000000ff0b00720c */ /* 0x000fe40003f45320 */
[----:B------:R-:W-:-:S13]  /*0280*/  ISETP.NE.AND.EX P1, PT, R3, UR7, PT, P1 ;  /* 0x0000000703007c0c */ /* 0x000fda000bf25310 */
[----:B------:R-:W-:Y:S05]  /*0290*/  @!P1 EXIT P2 ;  /* 0x000000000000994d */ /* 0x000fea0001000000 */
[----:B------:R-:W0:Y:S01]  /*02a0*/  LDC.U8 R2, c[0x0][0x239] ;  /* 0x00008e40ff027b82 */ /* 0x000e220000000000 */
[----:B------:R-:W1:Y:S01]  /*02b0*/  S2R R61, SR_CTAID.Y ;  /* 0x00000000003d7919 */ /* 0x000e620000002600 */
[----:B------:R-:W-:Y:S02]  /*02c0*/  CS2R R38, SRZ ;  /* 0x0000000000267805 */ /* 0x000fe4000001ff00 */
[----:B------:R-:W-:-:S04]  /*02d0*/  CS2R R36, SRZ ;  /* 0x0000000000247805 */ /* 0x000fc8000001ff00 */
[----:B------:R-:W2:Y:S01]  /*02e0*/  LDC.64 R8, c[0x0][0x380] ;  /* 0x0000e000ff087b82 */ /* 0x000ea20000000a00 */
[----:B0-----:R-:W-:Y:S02]  /*02f0*/  ISETP.NE.AND P5, PT, R2, RZ, PT ;  /* 0x000000ff0200720c */ /* 0x001fe40003fa5270 */
[----:B--2---:R-:W-:Y:S02]  /*0300*/  ISETP.NE.U32.AND P1, PT, R8, RZ, PT ;  /* 0x000000ff0800720c */ /* 0x004fe40003f25070 */
[----:B-1----:R-:W-:Y:S02]  /*0310*/  SHF.R.S32.HI R60, RZ, 0x1f, R61 ;  /* 0x0000001fff3c7819 */ /* 0x002fe4000001143d */
        /* <DEDUP_REMOVED lines=8> */
[----:B------:R-:W-:-:S03]  /*03a0*/  IMAD.MOV.U32 R2, RZ, RZ, R4 ;  /* 0x000000ffff027224 */ /* 0x000fc600078e0004 */
        /* <DEDUP_REMOVED lines=13> */
.L_x_6419:
        /* <DEDUP_REMOVED lines=12> */
.L_x_6420:
[----:B------:R-:W-:Y:S01]  /*0540*/  ISETP.EQ.U32.AND P0, PT, R37, RZ, PT ;  /* 0x000000ff2500720c */ /* 0x000fe20003f02070 */
[----:B------:R-:W0:Y:S01]  /*0550*/  LDC.64 R10, c[0x0][0x370] ;  /* 0x0000dc00ff0a7b82 */ /* 0x000e220000000a00 */
[----:B------:R-:W-:Y:S01]  /*0560*/  HFMA2.MMA R4, -RZ, RZ, 0, 0 ;  /* 0x00000000ff047435 */ /* 0x000fe200000001ff */
[----:B------:R-:W-:Y:S01]  /*0570*/  IMAD.MOV.U32 R13, RZ, RZ, RZ ;  /* 0x000000ffff0d7224 */ /* 0x000fe200078e00ff */
[----:B------:R-:W-:-:S05]  /*0580*/  ISETP.EQ.OR.EX P0, PT, R36, RZ, !P5, P0 ;  /* 0x000000ff2400720c */ /* 0x000fca0006f02700 */
[----:B------:R-:W1:Y:S01]  /*0590*/  LDC.64 R16, c[0x0][0x330] ;  /* 0x0000cc00ff107b82 */ /* 0x000e620000000a00 */
[----:B------:R-:W-:Y:S02]  /*05a0*/  PRMT R35, RZ, 0x7610, R35 ;  /* 0x00007610ff237816 */ /* 0x000fe40000000023 */
[----:B------:R-:W-:Y:S01]  /*05b0*/  CS2R R14, SRZ ;  /* 0x00000000000e7805 */ /* 0x000fe2000001ff00 */
[----:B------:R-:W-:Y:S01]  /*05c0*/  HFMA2.MMA R34, -RZ, RZ, 0, 0 ;  /* 0x00000000ff227435 */ /* 0x000fe200000001ff */
[----:B------:R-:W-:Y:S01]  /*05d0*/  CS2R R22, SRZ ;  /* 0x0000000000167805 */ /* 0x000fe2000001ff00 */
[----:B------:R-:W-:Y:S01]  /*05e0*/  IMAD.MOV.U32 R33, RZ, RZ, RZ ;  /* 0x000000ffff217224 */ /* 0x000fe200078e00ff */
[----:B------:R-:W-:Y:S01]  /*05f0*/  ULDC.64 UR8, c[0x0][0x250] ;  /* 0x0000940000087ab9 */ /* 0x000fe20000000a00 */
[----:B------:R-:W-:Y:S01]  /*0600*/  ULDC.64 UR6, c[0x0][0x290] ;  /* 0x0000a40000067ab9 */ /* 0x000fe20000000a00 */
[C---:B------:R-:W-:Y:S01]  /*0610*/  @!P0 LEA R6, P1, R0.reuse, R9, 0x2 ;  /* 0x0000000900068211 */ /* 0x040fe200078210ff */
[----:B------:R-:W3:Y:S03]  /*0620*/  LDC.64 R18, c[0x0][0x270] ;  /* 0x00009c00ff127b82 */ /* 0x000ee60000000a00 */
[----:B--2---:R-:W-:-:S05]  /*0630*/  @!P0 LEA.HI.X R7, R0, R8, R5, 0x2, P1 ;  /* 0x0000000800078211 */ /* 0x004fca00008f1405 */
[----:B------:R-:W2:Y:S01]  /*0640*/  LDC.64 R8, c[0x0][0x368] ;  /* 0x0000da00ff087b82 */ /* 0x000ea20000000a00 */
[----:B------:R-:W4:Y:S01]  /*0650*/  @!P0 LDG.E R7, desc[UR4][R6.64] ;  /* 0x0000000406078981 */ /* 0x000f22000c1e1900 */
[----:B0-----:R-:W-:-:S04]  /*0660*/  ISETP.NE.U32.AND P1, PT, R10, RZ, PT ;  /* 0x000000ff0a00720c */ /* 0x001fc80003f25070 */
[----:B------:R-:W-:Y:S02]  /*0670*/  ISETP.NE.AND.EX P1, PT, R11, RZ, PT, P1 ;  /* 0x000000ff0b00720c */ /* 0x000fe40003f25310 */
[----:B-1----:R-:W-:Y:S01]  /*0680*/  ISETP.NE.U32.AND P6, PT, R16, RZ, PT ;  /* 0x000000ff1000720c */ /* 0x002fe20003fc5070 */
[----:B------:R-:W0:Y:S08]  /*0690*/  LDC.64 R10, c[0x0][0x318] ;  /* 0x0000c600ff0a7b82 */ /* 0x000e300000000a00 */
[----:B------:R-:W1:Y:S01]  /*06a0*/  LDC.64 R30, c[0x0][0x268] ;  /* 0x00009a00ff1e7b82 */ /* 0x000e620000000a00 */
[----:B--2---:R-:W-:-:S07]  /*06b0*/  ISETP.NE.U32.AND P2, PT, R8, RZ, PT ;  /* 0x000000ff0800720c */ /* 0x004fce0003f45070 */
[----:B------:R-:W2:Y:S01]  /*06c0*/  @P1 LDC R4, c[0x0][0x370] ;  /* 0x0000dc00ff041b82 */ /* 0x000ea20000000800 */
[----:B------:R-:W-:-:S07]  /*06d0*/  ISETP.NE.AND.EX P2, PT, R9, RZ, PT, P2 ;  /* 0x000000ff0900720c */ /* 0x000fce0003f45320 */
[----:B------:R-:W3:Y:S01]  /*06e0*/  @P1 LDC R13, c[0x0][0x374] ;  /* 0x0000dd00ff0d1b82 */ /* 0x000ee20000000800 */
[----:B0-----:R-:W-:-:S04]  /*06f0*/  ISETP.NE.U32.AND P3, PT, R10, RZ, PT ;  /* 0x000000ff0a00720c */ /* 0x001fc80003f65070 */
[----:B------:R-:W-:Y:S02]  /*0700*/  ISETP.NE.AND.EX P3, PT, R11, RZ, PT, P3 ;  /* 0x000000ff0b00720c */ /* 0x000fe40003f65330 */
[C---:B------:R-:W-:Y:S01]  /*0710*/  @P2 IADD3 R8, P4, R0.reuse, R8, RZ ;  /* 0x0000000800082210 */ /* 0x040fe20007f9e0ff */
[----:B------:R-:W0:Y:S03]  /*0720*/  LDC.64 R40, c[0x0][0x308] ;  /* 0x0000c200ff287b82 */ /* 0x000e260000000a00 */
[----:B------:R-:W-:Y:S02]  /*0730*/  @P2 LEA.HI.X.SX32 R9, R0, R9, 0x1, P4 ;  /* 0x0000000900092211 */ /* 0x000fe400020f0eff */
[----:B------:R-:W-:Y:S02]  /*0740*/  ISETP.NE.AND.EX P4, PT, R17, RZ, PT, P6 ;  /* 0x000000ff1100720c */ /* 0x000fe40003f85360 */
[----:B--2---:R-:W-:Y:S01]  /*0750*/  ISETP.EQ.U32.AND P6, PT, R4, RZ, PT ;  /* 0x000000ff0400720c */ /* 0x004fe20003fc2070 */
[----:B------:R2:W5:Y:S01]  /*0760*/  @P2 LDG.E.U8 R35, desc[UR4][R8.64] ;  /* 0x0000000408232981 */ /* 0x000562000c1e1100 */
[----:B------:R-:W0:Y:S02]  /*0770*/  LDC.64 R26, c[0x0][0x388] ;  /* 0x0000e200ff1a7b82 */ /* 0x000e240000000a00 */
[----:B---3--:R-:W-:-:S02]  /*0780*/  ISETP.EQ.OR.EX P6, PT, R13, RZ, !P5, P6 ;  /* 0x000000ff0d00720c */ /* 0x008fc40006fc2760 */
[----:B------:R-:W-:Y:S01]  /*0790*/  @P1 MOV R15, R4 ;  /* 0x00000004000f1202 */ /* 0x000fe20000000f00 */
[----:B------:R-:W-:-:S03]  /*07a0*/  @P1 IMAD.MOV.U32 R14, RZ, RZ, R13 ;  /* 0x000000ffff0e1224 */ /* 0x000fc600078e000d */
[----:B------:R-:W3:Y:S08]  /*07b0*/  LDC.64 R42, c[0x0][0x288] ;  /* 0x0000a200ff2a7b82 */ /* 0x000ef00000000a00 */
[----:B------:R-:W3:Y:S01]  /*07c0*/  LDC.64 R28, c[0x0][0x310] ;  /* 0x0000c400ff1c7b82 */ /* 0x000ee20000000a00 */
[----:B--2---:R-:W-:-:S04]  /*07d0*/  @!P6 LEA R8, P1, R0, R15, 0x2 ;  /* 0x0000000f0008e211 */ /* 0x004fc800078210ff */
[----:B------:R-:W-:-:S03]  /*07e0*/  @!P6 LEA.HI.X R9, R0, R14, R5, 0x2, P1 ;  /* 0x0000000e0009e211 */ /* 0x000fc600008f1405 */
[----:B------:R-:W2:Y:S01]  /*07f0*/  LDC R14, c[0x0][0x224] ;  /* 0x00008900ff0e7b82 */ /* 0x000ea20000000800 */
[----:B------:R-:W-:Y:S01]  /*0800*/  @P3 LEA R10, P2, R61, R10, 0x2 ;  /* 0x0000000a3d0a3211 */ /* 0x000fe200078410ff */
[----:B------:R1:W5:Y:S06]  /*0810*/  @!P6 LDG.E R22, desc[UR4][R8.64] ;  /* 0x000000040816e981 */ /* 0x00036c000c1e1900 */
[----:B------:R-:W3:Y:S08]  /*0820*/  LDC.64 R24, c[0x0][0x320] ;  /* 0x0000c800ff187b82 */ /* 0x000ef00000000a00 */
[----:B------:R-:W3:Y:S01]  /*0830*/  LDC.64 R20, c[0x0][0x378] ;  /* 0x0000de00ff147b82 */ /* 0x000ee20000000a00 */
[----:B--2---:R-:W-:-:S04]  /*0840*/  IABS R15, R14 ;  /* 0x0000000e000f7213 */ /* 0x004fc80000000000 */
[----:B------:R-:W2:Y:S08]  /*0850*/  I2F.RP R4, R15 ;  /* 0x0000000f00047306 */ /* 0x000eb00000209400 */
[----:B--2---:R-:W2:Y:S01]  /*0860*/  MUFU.RCP R4, R4 ;  /* 0x0000000400047308 */ /* 0x004ea20000001000 */
[----:B------:R-:W-:-:S05]  /*0870*/  @P3 LEA.HI.X R11, R61, R11, R60, 0x2, P2 ;  /* 0x0000000b3d0b3211 */ /* 0x000fca00010f143c */
[----:B------:R-:W5:Y:S01]  /*0880*/  @P3 LDG.E R34, desc[UR4][R10.64] ;  /* 0x000000040a223981 */ /* 0x000f62000c1e1900 */
[----:B-1----:R-:W-:Y:S01]  /*0890*/  IABS R8, R61 ;  /* 0x0000003d00087213 */ /* 0x002fe20000000000 */
[----:B----4-:R-:W-:-:S05]  /*08a0*/  @!P0 IMAD.WIDE R6, R7, 0x4, R38 ;  /* 0x0000000407068825 */ /* 0x010fca00078e0226 */
[----:B------:R2:W4:Y:S02]  /*08b0*/  @!P0 LDG.E R2, desc[UR4][R6.64] ;  /* 0x0000000406028981 */ /* 0x000524000c1e1900 */
[----:B--2---:R-:W-:-:S04]  /*08c0*/  IADD3 R6, R4, 0xffffffe, RZ ;  /* 0x0ffffffe04067810 */ /* 0x004fc80007ffe0ff */
[----:B------:R1:W2:Y:S02]  /*08d0*/  F2I.FTZ.U32.TRUNC.NTZ R7, R6 ;  /* 0x0000000600077305 */ /* 0x0002a4000021f000 */
[----:B-1----:R-:W-:Y:S01]  /*08e0*/  MOV R6, RZ ;  /* 0x000000ff00067202 */ /* 0x002fe20000000f00 */
[----:B--2---:R-:W-:-:S04]  /*08f0*/  IMAD.MOV R10, RZ, RZ, -R7 ;  /* 0x000000ffff0a7224 */ /* 0x004fc800078e0a07 */
        /* <DEDUP_REMOVED lines=33> */
[----:B------:R-:W-:Y:S01]  /*0b10*/  IMAD R31, R13, R31, R4 ;  /* 0x0000001f0d1f7224 */ /* 0x000fe200078e0204 */
[----:B------:R-:W-:Y:S02]  /*0b20*/  IADD3 R7, R7, R17, RZ ;  /* 0x0000001107077210 */ /* 0x000fe40007ffe0ff */
[----:B------:R-:W1:Y:S01]  /*0b30*/  LDC.64 R16, c[0x0][0x390] ;  /* 0x0000e400ff107b82 */ /* 0x000e620000000a00 */
[----:B0-----:R-:W-:Y:S02]  /*0b40*/  LEA R32, P1, R8, R40, 0x1 ;  /* 0x0000002808207211 */ /* 0x001fe400078208ff */
[----:B------:R-:W-:Y:S01]  /*0b50*/  IADD3 R31, R9, R31, RZ ;  /* 0x0000001f091f7210 */ /* 0x000fe20007ffe0ff */
[----:B------:R-:W-:-:S03]  /*0b60*/  IMAD.WIDE.U32 R10, R0, R18, RZ ;  /* 0x00000012000a7225 */ /* 0x000fc600078e00ff */
[----:B------:R-:W-:Y:S01]  /*0b70*/  LEA.HI.X R31, R8, R41, R31, 0x1, P1 ;  /* 0x00000029081f7211 */ /* 0x000fe200008f0c1f */
[----:B------:R-:W-:Y:S01]  /*0b80*/  IMAD.IADD R11, R11, 0x1, R19 ;  /* 0x000000010b0b7824 */ /* 0x000fe200078e0213 */
[----:B------:R-:W-:Y:S01]  /*0b90*/  ISETP.NE.U32.AND P1, PT, R26, RZ, PT ;  /* 0x000000ff1a00720c */ /* 0x000fe20003f25070 */
[-C--:B---3--:R-:W-:Y:S02]  /*0ba0*/  IMAD R4, R15, R42.reuse, RZ ;  /* 0x0000002a0f047224 */ /* 0x088fe400078e02ff */
[----:B------:R-:W-:Y:S01]  /*0bb0*/  IMAD.WIDE.U32 R10, R13, R42, R10 ;  /* 0x0000002a0d0a7225 */ /* 0x000fe200078e000a */
[----:B------:R-:W-:Y:S01]  /*0bc0*/  ISETP.NE.AND.EX P1, PT, R27, RZ, PT, P1 ;  /* 0x000000ff1b00720c */ /* 0x000fe20003f25310 */
[----:B------:R-:W-:Y:S02]  /*0bd0*/  HFMA2.MMA R27, -RZ, RZ, 0, 0 ;  /* 0x00000000ff1b7435 */ /* 0x000fe400000001ff */
[----:B------:R-:W-:Y:S02]  /*0be0*/  IMAD R19, R13, R43, R4 ;  /* 0x0000002b0d137224 */ /* 0x000fe400078e0204 */
[----:B------:R-:W-:-:S02]  /*0bf0*/  IMAD R13, R5, UR8, RZ ;  /* 0x00000008050d7c24 */ /* 0x000fc4000f8e02ff */
[----:B------:R-:W-:Y:S02]  /*0c00*/  IMAD R4, R60, UR6, RZ ;  /* 0x000000063c047c24 */ /* 0x000fe4000f8e02ff */
[----:B------:R-:W-:Y:S02]  /*0c10*/  IMAD R15, R0, UR9, R13 ;  /* 0x00000009000f7c24 */ /* 0x000fe4000f8e020d */
[C---:B------:R-:W-:Y:S02]  /*0c20*/  IMAD R13, R61.reuse, UR7, R4 ;  /* 0x000000073d0d7c24 */ /* 0x040fe4000f8e0204 */
[----:B------:R-:W-:Y:S01]  /*0c30*/  IMAD.WIDE.U32 R6, R61, UR6, R6 ;  /* 0x000000063d067c25 */ /* 0x000fe2000f8e0006 */
[----:B------:R-:W-:Y:S01]  /*0c40*/  LEA R30, P4, R10, R28, 0x1 ;  /* 0x0000001c0a1e7211 */ /* 0x000fe200078808ff */
[----:B------:R-:W0:Y:S01]  /*0c50*/  @P1 LDC R27, c[0x0][0x388] ;  /* 0x0000e200ff1b1b82 */ /* 0x000e220000000800 */
[----:B-1----:R-:W-:Y:S01]  /*0c60*/  ISETP.NE.U32.AND P2, PT, R16, RZ, PT ;  /* 0x000000ff1000720c */ /* 0x002fe20003f45070 */
[----:B------:R-:W-:Y:S01]  /*0c70*/  IMAD.IADD R7, R7, 0x1, R13 ;  /* 0x0000000107077824 */ /* 0x000fe200078e020d */
[----:B------:R-:W-:Y:S01]  /*0c80*/  LEA R28, P3, R6, R24, 0x1 ;  /* 0x00000018061c7211 */ /* 0x000fe200078608ff */
[----:B------:R-:W-:Y:S01]  /*0c90*/  IMAD.WIDE.U32 R8, R0, UR8, RZ ;  /* 0x0000000800087c25 */ /* 0x000fe2000f8e00ff */
[----:B------:R-:W-:Y:S01]  /*0ca0*/  IADD3 R4, R11, R19, RZ ;  /* 0x000000130b047210 */ /* 0x000fe20007ffe0ff */
[----:B------:R-:W-:Y:S01]  /*0cb0*/  ULDC.64 UR6, c[0x0][0x2a8] ;  /* 0x0000aa0000067ab9 */ /* 0x000fe20000000a00 */
[----:B------:R-:W-:Y:S01]  /*0cc0*/  LEA.HI.X R25, R6, R25, R7, 0x1, P3 ;  /* 0x0000001906197211 */ /* 0x000fe200018f0c07 */
[----:B------:R-:W1:Y:S01]  /*0cd0*/  @P1 LDC R23, c[0x0][0x38c] ;  /* 0x0000e300ff171b82 */ /* 0x000e620000000800 */
[----:B------:R-:W-:-:S02]  /*0ce0*/  ISETP.NE.U32.AND P3, PT, R20, RZ, PT ;  /* 0x000000ff1400720c */ /* 0x000fc40003f65070 */
[----:B------:R-:W-:Y:S01]  /*0cf0*/  ISETP.NE.AND.EX P2, PT, R17, RZ, PT, P2 ;  /* 0x000000ff1100720c */ /* 0x000fe20003f45320 */
[----:B------:R-:W-:Y:S01]  /*0d00*/  IMAD.IADD R9, R9, 0x1, R15 ;  /* 0x0000000109097824 */ /* 0x000fe200078e020f */
[----:B------:R-:W-:Y:S02]  /*0d10*/  ISETP.NE.AND.EX P3, PT, R21, RZ, PT, P3 ;  /* 0x000000ff1500720c */ /* 0x000fe40003f65330 */
[----:B------:R-:W-:Y:S01]  /*0d20*/  LEA.HI.X R29, R10, R29, R4, 0x1, P4 ;  /* 0x0000001d0a1d7211 */ /* 0x000fe200020f0c04 */
[----:B------:R-:W-:Y:S01]  /*0d30*/  IMAD R4, R60, UR6, RZ ;  /* 0x000000063c047c24 */ /* 0x000fe2000f8e02ff */
[----:B------:R-:W2:Y:S01]  /*0d40*/  LDC.64 R12, c[0x0][0x328] ;  /* 0x0000ca00ff0c7b82 */ /* 0x000ea20000000a00 */
[----:B------:R-:W-:Y:S01]  /*0d50*/  IMAD.WIDE.U32 R6, R61, UR6, R8 ;  /* 0x000000063d067c25 */ /* 0x000fe2000f8e0008 */
[----:B------:R-:W-:Y:S01]  /*0d60*/  HFMA2.MMA R9, -RZ, RZ, 0, 0 ;  /* 0x00000000ff097435 */ /* 0x000fe200000001ff */
[----:B------:R-:W-:Y:S02]  /*0d70*/  MOV R10, RZ ;  /* 0x000000ff000a7202 */ /* 0x000fe40000000f00 */
[----:B------:R-:W-:-:S02]  /*0d80*/  IMAD.MOV.U32 R45, RZ, RZ, RZ ;  /* 0x000000ffff2d7224 */ /* 0x000fc400078e00ff */
[----:B------:R-:W-:Y:S01]  /*0d90*/  IMAD R21, R61, UR7, R4 ;  /* 0x000000073d157c24 */ /* 0x000fe2000f8e0204 */
[----:B------:R-:W-:Y:S01]  /*0da0*/  @P2 ISETP.NE.U32.AND P4, PT, R16, RZ, PT ;  /* 0x000000ff1000220c */ /* 0x000fe20003f85070 */
[----:B------:R-:W-:Y:S01]  /*0db0*/  IMAD.MOV.U32 R4, RZ, RZ, RZ ;  /* 0x000000ffff047224 */ /* 0x000fe200078e00ff */
[----:B------:R-:W3:Y:S01]  /*0dc0*/  LDC R19, c[0x0][0x23c] ;  /* 0x00008f00ff137b82 */ /* 0x000ee20000000800 */
[----:B------:R-:W-:-:S07]  /*0dd0*/  ULDC.64 UR6, c[0x0][0x240] ;  /* 0x0000900000067ab9 */ /* 0x000fce0000000a00 */
[----:B------:R-:W4:Y:S08]  /*0de0*/  @P3 LDC R45, c[0x0][0x378] ;  /* 0x0000de00ff2d3b82 */ /* 0x000f300000000800 */
[----:B------:R-:W4:Y:S01]  /*0df0*/  @P3 LDC R10, c[0x0][0x37c] ;  /* 0x0000df00ff0a3b82 */ /* 0x000f220000000800 */
[----:B------:R-:W-:Y:S02]  /*0e00*/  PLOP3.LUT P3, PT, PT, PT, PT, 0x8, 0x0 ;  /* 0x000000000000781c */ /* 0x000fe40003f6e170 */
[----:B------:R-:W-:-:S05]  /*0e10*/  @P2 ISETP.NE.AND.EX P3, PT, R17, RZ, PT, P4 ;  /* 0x000000ff1100220c */ /* 0x000fca0003f65340 */
[----:B------:R-:W4:Y:S08]  /*0e20*/  @P2 LDC R9, c[0x0][0x390] ;  /* 0x0000e400ff092b82 */ /* 0x000f300000000800 */
[----:B------:R-:W4:Y:S01]  /*0e30*/  @P2 LDC R4, c[0x0][0x394] ;  /* 0x0000e500ff042b82 */ /* 0x000f220000000800 */
[----:B0-----:R-:W-:-:S04]  /*0e40*/  ISETP.NE.U32.AND P2, PT, R27, RZ, PT ;  /* 0x000000ff1b00720c */ /* 0x001fc80003f45070 */
[----:B-1----:R-:W-:Y:S01]  /*0e50*/  ISETP.NE.AND.EX P2, PT, R23, RZ, PT, P2 ;  /* 0x000000ff1700720c */ /* 0x002fe20003f45320 */
[----:B------:R-:W-:Y:S01]  /*0e60*/  IMAD R8, R60, UR6, RZ ;  /* 0x000000063c087c24 */ /* 0x000fe2000f8e02ff */
[----:B--2---:R-:W-:Y:S01]  /*0e70*/  LEA R26, P4, R6, R12, 0x1 ;  /* 0x0000000c061a7211 */ /* 0x004fe200078808ff */
[----:B------:R-:W-:Y:S01]  /*0e80*/  IMAD.WIDE.U32 R40, R61, UR6, RZ ;  /* 0x000000063d287c25 */ /* 0x000fe2000f8e00ff */
[----:B------:R-:W-:-:S03]  /*0e90*/  CS2R R42, SRZ ;  /* 0x00000000002a7805 */ /* 0x000fc6000001ff00 */
[----:B------:R-:W-:Y:S02]  /*0ea0*/  IMAD R17, R61, UR7, R8 ;  /* 0x000000073d117c24 */ /* 0x000fe4000f8e0208 */
[----:B------:R-:W-:Y:S01]  /*0eb0*/  IMAD.IADD R21, R7, 0x1, R21 ;  /* 0x0000000107157824 */ /* 0x000fe200078e0215 */
[----:B------:R-:W-:Y:S01]  /*0ec0*/  @P1 MOV R42, R27 ;  /* 0x0000001b002a1202 */ /* 0x000fe20000000f00 */
[----:B------:R-:W-:Y:S01]  /*0ed0*/  @P1 IMAD.MOV.U32 R43, RZ, RZ, R23 ;  /* 0x000000ffff2b1224 */ /* 0x000fe200078e0017 */
[----:B---3--:R-:W-:Y:S02]  /*0ee0*/  SEL R19, R19, 0x800, P5 ;  /* 0x0000080013137807 */ /* 0x008fe40002800000 */
[----:B------:R-:W-:Y:S02]  /*0ef0*/  LEA.HI.X R21, R6, R13, R21, 0x1, P4 ;  /* 0x0000000d06157211 */ /* 0x000fe400020f0c15 */
[----:B------:R-:W-:Y:S02]  /*0f00*/  IADD3 R17, R41, R17, RZ ;  /* 0x0000001129117210 */ /* 0x000fe40007ffe0ff */
[----:B----4-:R-:W-:Y:S01]  /*0f10*/  @!P0 SHF.R.S32.HI R3, RZ, 0x1f, R2 ;  /* 0x0000001fff038819 */ /* 0x010fe20000011402 */
[----:B------:R-:W-:Y:S06]  /*0f20*/  @P3 BRA P2, `(.L_x_6421) ;  /* 0x00000000007c3947 */ /* 0x000fec0001000000 */
        /* <DEDUP_REMOVED lines=31> */
.L_x_6421:
        /* <DEDUP_REMOVED lines=18> */
.L_x_6422:
[----:B------:R-:W-:-:S13]  /*1240*/  ISETP.GE.AND P0, PT, R20, 0x1, PT ;  /* 0x000000011400780c */ /* 0x000fda0003f06270 */
[----:B------:R-:W-:Y:S05]  /*1250*/  @!P0 EXIT ;  /* 0x000000000000894d */ /* 0x000fea0003800000 */
[----:B------:R-:W0:Y:S01]  /*1260*/  S2R R18, SR_TID.X ;  /* 0x0000000000127919 */ /* 0x000e220000002100 */
[----:B------:R-:W-:Y:S01]  /*1270*/  ULDC.64 UR6, c[0x0][0x2e0] ;  /* 0x0000b80000067ab9 */ /* 0x000fe20000000a00 */
[----:B------:R-:W-:Y:S01]  /*1280*/  LEA R44, P0, R0, R45, 0x2 ;  /* 0x0000002d002c7211 */ /* 0x000fe200078010ff */
[----:B------:R-:W-:Y:S01]  /*1290*/  IMAD R3, R3, UR6, RZ ;  /* 0x0000000603037c24 */ /* 0x000fe2000f8e02ff */
[----:B------:R-:W1:Y:S01]  /*12a0*/  S2R R15, SR_LANEID ;  /* 0x00000000000f7919 */ /* 0x000e620000000000 */
[----:B------:R-:W-:Y:S01]  /*12b0*/  IMAD.WIDE.U32 R46, R2, UR6, R58 ;  /* 0x00000006022e7c25 */ /* 0x000fe2000f8e003a */
[----:B------:R-:W-:Y:S01]  /*12c0*/  HFMA2.MMA R13, -RZ, RZ, 0, 0 ;  /* 0x00000000ff0d7435 */ /* 0x000fe200000001ff */
[----:B------:R-:W-:Y:S02]  /*12d0*/  LEA.HI.X R45, R0, R10, R5, 0x2, P0 ;  /* 0x0000000a002d7211 */ /* 0x000fe400000f1405 */
[----:B------:R-:W-:Y:S02]  /*12e0*/  IMAD R3, R2, UR7, R3 ;  /* 0x0000000702037c24 */ /* 0x000fe4000f8e0203 */
[----:B------:R-:W-:-:S02]  /*12f0*/  IMAD.MOV.U32 R14, RZ, RZ, RZ ;  /* 0x000000ffff0e7224 */ /* 0x000fc400078e00ff */
[----:B------:R-:W-:Y:S02]  /*1300*/  IMAD.IADD R9, R47, 0x1, R3 ;  /* 0x000000012f097824 */ /* 0x000fe400078e0203 */
[----:B0-----:R-:W-:Y:S01]  /*1310*/  IMAD.SHL.U32 R16, R18, 0x4, RZ ;  /* 0x0000000412107824 */ /* 0x001fe200078e00ff */
[----:B------:R-:W-:-:S03]  /*1320*/  SHF.R.S32.HI R11, RZ, 0x1f, R18 ;  /* 0x0000001fff0b7819 */ /* 0x000fc60000011412 */
[C---:B------:R-:W-:Y:S01]  /*1330*/  VIADD R10, R16.reuse, 0x2 ;  /* 0x00000002100a7836 */ /* 0x040fe20000000000 */
[C---:B------:R-:W-:Y:S02]  /*1340*/  IADD3 R12, R16.reuse, 0x1, RZ ;  /* 0x00000001100c7810 */ /* 0x040fe40007ffe0ff */
[----:B-1----:R-:W-:-:S07]  /*1350*/  IADD3 R8, R16, 0x3, RZ ;  /* 0x0000000310087810 */ /* 0x002fce0007ffe0ff */
.L_x_6440:
        /* <DEDUP_REMOVED lines=19> */
[----:B------:R-:W2:Y:S01]  /*1490*/  LDG.E.64 R48, desc[UR4][R48.64] ;  /* 0x0000000430307981 */ /* 0x000ea2000c1e1b00 */
[----:B------:R-:W-:-:S05]  /*14a0*/  IADD3 R2, P0, R28, R6, RZ ;  /* 0x000000061c027210 */ /* 0x000fca0007f1e0ff */
[----:B------:R-:W-:-:S06]  /*14b0*/  IMAD.X R3, R25, 0x1, R4, P0 ;  /* 0x0000000119037824 */ /* 0x000fcc00000e0604 */
[----:B------:R-:W5:Y:S01]  /*14c0*/  LDG.E.64 R2, desc[UR4][R2.64] ;  /* 0x0000000402027981 */ /* 0x000f62000c1e1b00 */
[----:B------:R-:W-:Y:S01]  /*14d0*/  BSSY B0, `(.L_x_6423) ;  /* 0x000003a000007945 */ /* 0x000fe20003800000 */
[----:B--2---:R-:W-:Y:S01]  /*14e0*/  MOV R0, R48 ;  /* 0x0000003000007202 */ /* 0x004fe20000000f00 */
[--C-:B------:R-:W-:Y:S01]  /*14f0*/  IMAD.MOV.U32 R5, RZ, RZ, R49.reuse ;  /* 0x000000ffff057224 */ /* 0x100fe200078e0031 */
[--C-:B------:R-:W-:Y:S02]  /*1500*/  SHF.R.U64 R70, R48, 0x10, R49.reuse ;  /* 0x0000001030467819 */ /* 0x100fe40000001231 */
[----:B------:R-:W-:Y:S02]  /*1510*/  SHF.L.U32 R0, R0, 0x10, RZ ;  /* 0x0000001000007819 */ /* 0x000fe400000006ff */
[----:B------:R-:W-:Y:S01]  /*1520*/  SHF.R.U32.HI R68, RZ, 0x10, R49 ;  /* 0x00000010ff447819 */ /* 0x000fe20000011631 */
[----:B------:R-:W-:Y:S01]  /*1530*/  IMAD.U32 R70, R70, 0x10000, RZ ;  /* 0x0001000046467824 */ /* 0x000fe200078e00ff */
[----:B------:R-:W-:Y:S01]  /*1540*/  MOV R48, R28 ;  /* 0x0000001c00307202 */ /* 0x000fe20000000f00 */
[----:B------:R-:W-:Y:S01]  /*1550*/  FADD.FTZ R71, R0, R33 ;  /* 0x0000002100477221 */ /* 0x000fe20000010000 */
[----:B------:R-:W-:Y:S01]  /*1560*/  SHF.L.U32 R28, R5, 0x10, RZ ;  /* 0x00000010051c7819 */ /* 0x000fe200000006ff */
[----:B------:R-:W-:-:S02]  /*1570*/  IMAD.U32 R68, R68, 0x10000, RZ ;  /* 0x0001000044447824 */ /* 0x000fc400078e00ff */
[----:B------:R-:W-:Y:S01]  /*1580*/  FADD.FTZ R70, R70, R33 ;  /* 0x0000002146467221 */ /* 0x000fe20000010000 */
[----:B------:R-:W-:Y:S01]  /*1590*/  IMAD.MOV.U32 R49, RZ, RZ, R25 ;  /* 0x000000ffff317224 */ /* 0x000fe200078e0019 */
[----:B------:R-:W-:Y:S01]  /*15a0*/  FSETP.GTU.FTZ.AND P0, PT, R71, 20, PT ;  /* 0x41a000004700780b */ /* 0x000fe20003f1c000 */
[--C-:B------:R-:W-:Y:S01]  /*15b0*/  FADD.FTZ R69, R28, R33.reuse ;  /* 0x000000211c457221 */ /* 0x100fe20000010000 */
[----:B------:R-:W-:Y:S01]  /*15c0*/  FADD.FTZ R68, R68, R33 ;  /* 0x0000002144447221 */ /* 0x000fe20000010000 */
[----:B------:R-:W-:Y:S01]  /*15d0*/  FSETP.GTU.FTZ.AND P1, PT, R70, 20, PT ;  /* 0x41a000004600780b */ /* 0x000fe20003f3c000 */
[----:B------:R-:W-:Y:S01]  /*15e0*/  IMAD.WIDE R48, R7, 0x2, R48 ;  /* 0x0000000207307825 */ /* 0x000fe200078e0230 */
[----:B------:R-:W-:Y:S02]  /*15f0*/  ISETP.EQ.OR P3, PT, RZ, UR6, P0 ;  /* 0x00000006ff007c0c */ /* 0x000fe40008762670 */
[----:B------:R-:W-:Y:S01]  /*1600*/  FSETP.GTU.FTZ.AND P2, PT, R69, 20, PT ;  /* 0x41a000004500780b */ /* 0x000fe20003f5c000 */
[----:B------:R-:W-:Y:S01]  /*1610*/  IMAD.MOV.U32 R25, RZ, RZ, R49 ;  /* 0x000000ffff197224 */ /* 0x000fe200078e0031 */
[----:B------:R-:W-:-:S02]  /*1620*/  FSETP.GTU.FTZ.AND P4, PT, R68, 20, PT ;  /* 0x41a000004400780b */ /* 0x000fc40003f9c000 */
[----:B------:R-:W-:Y:S02]  /*1630*/  ISETP.EQ.OR P0, PT, RZ, UR6, P1 ;  /* 0x00000006ff007c0c */ /* 0x000fe40008f02670 */
[----:B------:R-:W-:Y:S02]  /*1640*/  ISETP.EQ.OR P1, PT, RZ, UR6, P2 ;  /* 0x00000006ff007c0c */ /* 0x000fe40009722670 */
[----:B------:R-:W-:Y:S02]  /*1650*/  ISETP.EQ.OR P2, PT, RZ, UR6, P4 ;  /* 0x00000006ff007c0c */ /* 0x000fe4000a742670 */
[----:B------:R-:W-:Y:S01]  /*1660*/  MOV R28, R48 ;  /* 0x00000030001c7202 */ /* 0x000fe20000000f00 */
        /* <DEDUP_REMOVED lines=32> */
.L_x_6424:
[----:B------:R-:W-:Y:S05]  /*1870*/  BSYNC B0 ;  /* 0x0000000000007941 */ /* 0x000fea0003800000 */
.L_x_6423:
        /* <DEDUP_REMOVED lines=33> */
.L_x_6426:
[----:B------:R-:W-:Y:S05]  /*1a90*/  BSYNC B0 ;  /* 0x0000000000007941 */ /* 0x000fea0003800000 */
.L_x_6425:
        /* <DEDUP_REMOVED lines=33> */
.L_x_6428:
[----:B------:R-:W-:Y:S05]  /*1cb0*/  BSYNC B0 ;  /* 0x0000000000007941 */ /* 0x000fea0003800000 */
.L_x_6427:
        /* <DEDUP_REMOVED lines=33> */
.L_x_6430:
[----:B------:R-:W-:Y:S05]  /*1ed0*/  BSYNC B0 ;  /* 0x0000000000007941 */ /* 0x000fea0003800000 */
.L_x_6429:
[----:B------:R-:W-:Y:S01]  /*1ee0*/  BAR.SYNC.DEFER_BLOCKING 0x0 ;  /* 0x0000000000007b1d */ /* 0x000fe20000010000 */
[----:B------:R-:W-:Y:S01]  /*1ef0*/  ISETP.GE.AND P0, PT, R50, 0x1, PT ;  /* 0x000000013200780c */ /* 0x000fe20003f06270 */
[----:B------:R-:W-:Y:S01]  /*1f00*/  IMAD.MOV.U32 R49, RZ, RZ, R21 ;  /* 0x000000ffff317224 */ /* 0x000fe200078e0015 */
[----:B------:R-:W-:Y:S01]  /*1f10*/  MOV R48, R26 ;  /* 0x0000001a00307202 */ /* 0x000fe20000000f00 */
[--C-:B-----5:R-:W-:Y:S01]  /*1f20*/  IMAD.MOV.U32 R5, RZ, RZ, R3.reuse ;  /* 0x000000ffff057224 */ /* 0x120fe200078e0003 */
[----:B------:R-:W-:Y:S02]  /*1f30*/  MOV R0, R2 ;  /* 0x0000000200007202 */ /* 0x000fe40000000f00 */
[----:B------:R-:W-:Y:S01]  /*1f40*/  SHF.R.U64 R21, R2, 0x10, R3 ;  /* 0x0000001002157819 */ /* 0x000fe20000001203 */
[----:B------:R-:W-:Y:S01]  /*1f50*/  IMAD.WIDE R48, R7, 0x2, R48 ;  /* 0x0000000207307825 */ /* 0x000fe200078e0230 */
[----:B------:R-:W-:Y:S02]  /*1f60*/  SHF.R.U32.HI R2, RZ, 0x10, R3 ;  /* 0x00000010ff027819 */ /* 0x000fe40000011603 */
[----:B------:R-:W-:Y:S01]  /*1f70*/  SHF.L.U32 R65, R21, 0x10, RZ ;  /* 0x0000001015417819 */ /* 0x000fe200000006ff */
[----:B------:R-:W-:Y:S01]  /*1f80*/  IMAD.U32 R66, R0, 0x10000, RZ ;  /* 0x0001000000427824 */ /* 0x000fe200078e00ff */
[----:B------:R-:W-:Y:S01]  /*1f90*/  SHF.L.U32 R53, R2, 0x10, RZ ;  /* 0x0000001002357819 */ /* 0x000fe200000006ff */
[----:B------:R-:W-:Y:S01]  /*1fa0*/  IMAD.U32 R67, R5, 0x10000, RZ ;  /* 0x0001000005437824 */ /* 0x000fe200078e00ff */
[----:B------:R-:W-:Y:S01]  /*1fb0*/  MOV R26, R48 ;  /* 0x00000030001a7202 */ /* 0x000fe20000000f00 */
[----:B------:R-:W-:-:S02]  /*1fc0*/  IMAD.MOV.U32 R21, RZ, RZ, R49 ;  /* 0x000000ffff157224 */ /* 0x000fc400078e0031 */
        /* <DEDUP_REMOVED lines=11> */
[----:B------:R-:W-:Y:S01]  /*2080*/  ULDC UR15, c[0x0][0x21c] ;  /* 0x00008700000f7ab9 */ /* 0x000fe20000000800 */
[----:B------:R-:W-:Y:S01]  /*2090*/  ULDC.64 UR12, c[0x0][0x2f0] ;  /* 0x0000bc00000c7ab9 */ /* 0x000fe20000000a00 */
[----:B------:R-:W1:Y:S01]  /*20a0*/  LDC.64 R50, c[0x0][0x300] ;  /* 0x0000c000ff327b82 */ /* 0x000e620000000a00 */
[----:B------:R-:W-:Y:S01]  /*20b0*/  ULDC.64 UR16, c[0x0][0x2e0] ;  /* 0x0000b80000107ab9 */ /* 0x000fe20000000a00 */
[----:B------:R-:W-:Y:S01]  /*20c0*/  ULDC.64 UR6, c[0x0][0x248] ;  /* 0x0000920000067ab9 */ /* 0x000fe20000000a00 */
[----:B------:R-:W-:Y:S01]  /*20d0*/  ULDC.64 UR8, c[0x0][0x260] ;  /* 0x0000980000087ab9 */ /* 0x000fe20000000a00 */
[----:B------:R-:W-:-:S05]  /*20e0*/  ULDC.64 UR10, c[0x0][0x280] ;  /* 0x0000a000000a7ab9 */ /* 0x000fca0000000a00 */
.L_x_6439:
[----:B------:R-:W-:Y:S01]  /*20f0*/  SHF.R.S32.HI R62, RZ, 0x1f, R63 ;  /* 0x0000001fff3e7819 */ /* 0x000fe2000001143f */
[----:B-12---:R-:W-:Y:S01]  /*2100*/  IMAD.MOV.U32 R52, RZ, RZ, R40 ;  /* 0x000000ffff347224 */ /* 0x006fe200078e0028 */
[----:B------:R-:W-:-:S03]  /*2110*/  MOV R53, R17 ;  /* 0x0000001100357202 */ /* 0x000fc60000000f00 */
[----:B------:R-:W-:Y:S02]  /*2120*/  IMAD R4, R62, UR6, RZ ;  /* 0x000000063e047c24 */ /* 0x000fe4000f8e02ff */
[----:B------:R-:W-:-:S04]  /*2130*/  IMAD.WIDE.U32 R52, R63, UR6, R52 ;  /* 0x000000063f347c25 */ /* 0x000fc8000f8e0034 */
[----:B------:R-:W-:Y:S01]  /*2140*/  IMAD R55, R63, UR7, R4 ;  /* 0x000000073f377c24 */ /* 0x000fe2000f8e0204 */
[----:B-1----:R-:W-:Y:S01]  /*2150*/  LEA R56, P0, R52, R50, 0x2 ;  /* 0x0000003234387211 */ /* 0x002fe200078010ff */
[----:B------:R-:W-:Y:S02]  /*2160*/  IMAD R6, R62, UR8, RZ ;  /* 0x000000083e067c24 */ /* 0x000fe4000f8e02ff */
[----:B------:R-:W-:Y:S02]  /*2170*/  IMAD.IADD R4, R53, 0x1, R55 ;  /* 0x0000000135047824 */ /* 0x000fe400078e0237 */
[----:B------:R-:W-:-:S03]  /*2180*/  IMAD.WIDE.U32 R54, R63, UR8, RZ ;  /* 0x000000083f367c25 */ /* 0x000fc6000f8e00ff */
[----:B------:R-:W-:Y:S01]  /*2190*/  LEA.HI.X R57, R52, R51, R4, 0x2, P0 ;  /* 0x0000003334397211 */ /* 0x000fe200000f1404 */
[C---:B------:R-:W-:Y:S02]  /*21a0*/  IMAD R75, R63.reuse, UR9, R6 ;  /* 0x000000093f4b7c24 */ /* 0x040fe4000f8e0206 */
[----:B------:R-:W-:Y:S01]  /*21b0*/  IMAD R4, R62, UR10, RZ ;  /* 0x0000000a3e047c24 */ /* 0x000fe2000f8e02ff */
[C---:B------:R-:W-:Y:S01]  /*21c0*/  LEA R73, P0, R54.reuse, R32, 0x1 ;  /* 0x0000002036497211 */ /* 0x040fe200078008ff */
[----:B------:R-:W-:Y:S01]  /*21d0*/  IMAD.WIDE.U32 R52, R63, UR10, RZ ;  /* 0x0000000a3f347c25 */ /* 0x000fe2000f8e00ff */
[----:B------:R-:W-:Y:S01]  /*21e0*/  IADD3 R75, R55, R75, RZ ;  /* 0x0000004b374b7210 */ /* 0x000fe20007ffe0ff */
[----:B------:R1:W2:Y:S02]  /*21f0*/  LDG.E R72, desc[UR4][R56.64] ;  /* 0x0000000438487981 */ /* 0x0002a4000c1e1900 */
[----:B------:R-:W-:Y:S01]  /*2200*/  IMAD R77, R63, UR11, R4 ;  /* 0x0000000b3f4d7c24 */ /* 0x000fe2000f8e0204 */
[----:B------:R-:W-:Y:S01]  /*2210*/  LEA.HI.X R75, R54, R31, R75, 0x1, P0 ;  /* 0x0000001f364b7211 */ /* 0x000fe200000f0c4b */
[----:B------:R-:W-:Y:S01]  /*2220*/  IMAD.SHL.U32 R6, R18, 0x8, RZ ;  /* 0x0000000812067824 */ /* 0x000fe200078e00ff */
[----:B------:R-:W-:-:S02]  /*2230*/  LEA R55, P1, R52, R30, 0x1 ;  /* 0x0000001e34377211 */ /* 0x000fc400078208ff */
[----:B------:R-:W-:Y:S02]  /*2240*/  IADD3 R53, R53, R77, RZ ;  /* 0x0000004d35357210 */ /* 0x000fe40007ffe0ff */
[----:B------:R-:W-:Y:S02]  /*2250*/  SHF.L.U64.HI R4, R18, 0x3, R11 ;  /* 0x0000000312047819 */ /* 0x000fe4000001020b */
[-C--:B------:R-:W-:Y:S02]  /*2260*/  IADD3 R54, P0, R73, R6.reuse, RZ ;  /* 0x0000000649367210 */ /* 0x080fe40007f1e0ff */
[----:B------:R-:W-:Y:S02]  /*2270*/  LEA.HI.X R53, R52, R29, R53, 0x1, P1 ;  /* 0x0000001d34357211 */ /* 0x000fe400008f0c35 */
[----:B-1----:R-:W-:Y:S01]  /*2280*/  IADD3 R56, P1, R55, R6, RZ ;  /* 0x0000000637387210 */ /* 0x002fe20007f3e0ff */
[----:B------:R-:W-:-:S03]  /*2290*/  IMAD.X R55, R75, 0x1, R4, P0 ;  /* 0x000000014b377824 */ /* 0x000fc600000e0604 */
[----:B------:R-:W-:-:S03]  /*22a0*/  IADD3.X R57, R53, R4, RZ, P1, !PT ;  /* 0x0000000435397210 */ /* 0x000fc60000ffe4ff */
[----:B------:R-:W3:Y:S04]  /*22b0*/  LDG.E.64 R54, desc[UR4][R54.64] ;  /* 0x0000000436367981 */ /* 0x000ee8000c1e1b00 */
[----:B------:R-:W4:Y:S01]  /*22c0*/  LDG.E.64 R56, desc[UR4][R56.64] ;  /* 0x0000000438387981 */ /* 0x000f22000c1e1b00 */
[----:B------:R-:W-:Y:S02]  /*22d0*/  ISETP.NE.AND P4, PT, R13, RZ, PT ;  /* 0x000000ff0d00720c */ /* 0x000fe40003f85270 */
[-C--:B------:R-:W-:Y:S02]  /*22e0*/  ISETP.GE.U32.AND P3, PT, R8, R7.reuse, PT ;  /* 0x000000070800720c */ /* 0x080fe40003f66070 */
[-C--:B------:R-:W-:Y:S02]  /*22f0*/  ISETP.GE.U32.AND P2, PT, R10, R7.reuse, PT ;  /* 0x000000070a00720c */ /* 0x080fe40003f46070 */
[----:B------:R-:W-:-:S02]  /*2300*/  ISETP.GE.U32.AND P0, PT, R16, R7, PT ;  /* 0x000000071000720c */ /* 0x000fc40003f06070 */
[----:B------:R-:W-:-:S05]  /*2310*/  ISETP.GE.U32.AND P1, PT, R12, R7, PT ;  /* 0x000000070c00720c */ /* 0x000fca0003f26070 */
        /* <DEDUP_REMOVED lines=11> */
[----:B0-----:R5:W0:Y:S01]  /*23d0*/  MUFU.EX2 R82, R81 ;  /* 0x0000005100527308 */ /* 0x001a220000000800 */
[C---:B---3--:R-:W-:Y:S01]  /*23e0*/  PRMT R73, R54.reuse, 0x7632, R73 ;  /* 0x0000763236497816 */ /* 0x048fe20000000049 */
[----:B------:R-:W-:Y:S01]  /*23f0*/  IMAD.U32 R76, R55, 0x10000, RZ ;  /* 0x00010000374c7824 */ /* 0x000fe200078e00ff */
[----:B------:R-:W-:-:S05]  /*2400*/  SHF.L.U32 R75, R54, 0x10, RZ ;  /* 0x00000010364b7819 */ /* 0x000fca00000006ff */
[----:B------:R-:W3:Y:S01]  /*2410*/  MUFU.EX2 R78, R78 ;  /* 0x0000004e004e7308 */ /* 0x000ee20000000800 */
[----:B------:R-:W-:Y:S01]  /*2420*/  PRMT R54, R55, 0x7632, R54 ;  /* 0x0000763237367816 */ /* 0x000fe20000000036 */
[----:B------:R-:W-:Y:S01]  /*2430*/  FMUL.FTZ R76, R67, R76 ;  /* 0x0000004c434c7220 */ /* 0x000fe20000410000 */
[----:B----4-:R-:W-:Y:S01]  /*2440*/  PRMT R77, R56, 0x7632, R77 ;  /* 0x00007632384d7816 */ /* 0x010fe2000000004d */
[----:B-----5:R-:W-:Y:S01]  /*2450*/  FMUL.FTZ R81, R66, R75 ;  /* 0x0000004b42517220 */ /* 0x020fe20000410000 */
[----:B------:R-:W-:Y:S01]  /*2460*/  SHF.L.U32 R72, R56, 0x10, RZ ;  /* 0x0000001038487819 */ /* 0x000fe200000006ff */
[----:B------:R-:W-:Y:S01]  /*2470*/  IMAD.U32 R55, R54, 0x10000, RZ ;  /* 0x0001000036377824 */ /* 0x000fe200078e00ff */
[----:B------:R-:W-:Y:S01]  /*2480*/  SHF.L.U32 R56, R73, 0x10, RZ ;  /* 0x0000001049387819 */ /* 0x000fe200000006ff */
[----:B------:R-:W4:Y:S01]  /*2490*/  MUFU.EX2 R79, R79 ;  /* 0x0000004f004f7308 */ /* 0x000f220000000800 */
[----:B------:R-:W-:Y:S01]  /*24a0*/  PRMT R80, R57, 0x7632, R80 ;  /* 0x0000763239507816 */ /* 0x000fe20000000050 */
[----:B------:R-:W-:Y:S01]  /*24b0*/  FMUL.FTZ R55, R64, R55 ;  /* 0x0000003740377220 */ /* 0x000fe20000410000 */
[----:B--2---:R-:W-:Y:S01]  /*24c0*/  FSEL R73, R83, 1, !P3 ;  /* 0x3f80000053497808 */ /* 0x004fe20005800000 */
[----:B------:R-:W-:Y:S01]  /*24d0*/  FMUL.FTZ R56, R65, R56 ;  /* 0x0000003841387220 */ /* 0x000fe20000410000 */
[----:B------:R-:W-:Y:S01]  /*24e0*/  FSEL R83, R76, RZ, !P2 ;  /* 0x000000ff4c537208 */ /* 0x000fe20005000000 */
[----:B------:R-:W-:Y:S01]  /*24f0*/  IMAD.U32 R75, R80, 0x10000, RZ ;  /* 0x00010000504b7824 */ /* 0x000fe200078e00ff */
[----:B0-----:R-:W-:Y:S01]  /*2500*/  FSEL R80, R82, 1, !P2 ;  /* 0x3f80000052507808 */ /* 0x001fe20005000000 */
[----:B------:R-:W-:Y:S01]  /*2510*/  IMAD.U32 R74, R57, 0x10000, RZ ;  /* 0x00010000394a7824 */ /* 0x000fe200078e00ff */
[----:B------:R-:W-:-:S02]  /*2520*/  SHF.L.U32 R77, R77, 0x10, RZ ;  /* 0x000000104d4d7819 */ /* 0x000fc400000006ff */
[----:B---3--:R-:W-:Y:S02]  /*2530*/  FSEL R78, R78, 1, !P0 ;  /* 0x3f8000004e4e7808 */ /* 0x008fe40004000000 */
[----:B------:R-:W-:Y:S02]  /*2540*/  FSEL R81, R81, RZ, !P0 ;  /* 0x000000ff51517208 */ /* 0x000fe40004000000 */
[----:B------:R-:W-:Y:S02]  /*2550*/  FSEL R82, R56, RZ, !P1 ;  /* 0x000000ff38527208 */ /* 0x000fe40004800000 */
[----:B----4-:R-:W-:Y:S02]  /*2560*/  FSEL R79, R79, 1, !P1 ;  /* 0x3f8000004f4f7808 */ /* 0x010fe40004800000 */
        /* <DEDUP_REMOVED lines=22> */
.L_x_6433:
        /* <DEDUP_REMOVED lines=9> */
.L_x_6432:
[-C--:B------:R-:W-:Y:S01]  /*2760*/  FFMA.FTZ R54, R81, R79.reuse, R82 ;  /* 0x0000004f51367223 */ /* 0x080fe20000010052 */
[----:B------:R-:W-:Y:S01]  /*2770*/  FMUL.FTZ R55, R78, R79 ;  /* 0x0000004f4e377220 */ /* 0x000fe20000410000 */
[C---:B------:R-:W-:Y:S01]  /*2780*/  ISETP.GE.AND P0, PT, R15.reuse, 0x1, PT ;  /* 0x000000010f00780c */ /* 0x040fe20003f06270 */
[----:B------:R-:W2:Y:S01]  /*2790*/  S2R R85, SR_CgaCtaId ;  /* 0x0000000000557919 */ /* 0x000ea20000008800 */
[C---:B01----:R-:W-:Y:S01]  /*27a0*/  FFMA.FTZ R56, R80.reuse, R54, R83 ;  /* 0x0000003650387223 */ /* 0x043fe20000010053 */
[----:B------:R-:W-:Y:S01]  /*27b0*/  FMUL.FTZ R54, R80, R55 ;  /* 0x0000003750367220 */ /* 0x000fe20000410000 */
[----:B------:R-:W-:Y:S01]  /*27c0*/  ISETP.NE.AND P1, PT, R15, 0x1f, PT ;  /* 0x0000001f0f00780c */ /* 0x000fe20003f25270 */
[----:B------:R-:W-:Y:S01]  /*27d0*/  BSSY B0, `(.L_x_6434) ;  /* 0x0000072000007945 */ /* 0x000fe20003800000 */
[C---:B------:R-:W-:Y:S01]  /*27e0*/  FFMA.FTZ R55, R73.reuse, R56, R76 ;  /* 0x0000003849377223 */ /* 0x040fe2000001004c */
[----:B------:R-:W-:Y:S01]  /*27f0*/  FMUL.FTZ R54, R73, R54 ;  /* 0x0000003649367220 */ /* 0x000fe20000410000 */
[----:B------:R-:W-:-:S02]  /*2800*/  MOV R84, 0x400 ;  /* 0x0000040000547802 */ /* 0x000fc40000000f00 */
[----:B------:R-:W-:Y:S01]  /*2810*/  ISETP.NE.AND P2, PT, R15, RZ, PT ;  /* 0x000000ff0f00720c */ /* 0x000fe20003f45270 */
        /* <DEDUP_REMOVED lines=34> */
[----:B-1----:R-:W-:-:S05]  /*2a40*/  @!P2 IMAD.MOV.U32 R85, RZ, RZ, R52 ;  /* 0x000000ffff55a224 */ /* 0x002fca00078e0034 */
        /* <DEDUP_REMOVED lines=28> */
.L_x_6436:
        /* <DEDUP_REMOVED lines=31> */
.L_x_6437:
[----:B------:R0:W5:Y:S02]  /*2e00*/  LDG.E R83, desc[UR4][R44.64] ;  /* 0x000000042c537981 */ /* 0x000164000c1e1900 */
.L_x_6438:
        /* <DEDUP_REMOVED lines=14> */
.L_x_6435:
[----:B------:R-:W-:Y:S05]  /*2ef0*/  BSYNC B0 ;  /* 0x0000000000007941 */ /* 0x000fea0003800000 */
.L_x_6434:
[----:B------:R-:W-:Y:S01]  /*2f00*/  IADD3 R63, R63, 0x1, RZ ;  /* 0x000000013f3f7810 */ /* 0x000fe20007ffe0ff */
[----:B------:R-:W-:Y:S01]  /*2f10*/  FFMA.FTZ R5, R72, R78, R5 ;  /* 0x0000004e48057223 */ /* 0x000fe20000010005 */
[----:B------:R-:W-:Y:S01]  /*2f20*/  FFMA.FTZ R2, R77, R79, R2 ;  /* 0x0000004f4d027223 */ /* 0x000fe20000010002 */
[----:B------:R-:W-:Y:S01]  /*2f30*/  FFMA.FTZ R3, R74, R80, R3 ;  /* 0x000000504a037223 */ /* 0x000fe20000010003 */
[----:B------:R-:W-:Y:S01]  /*2f40*/  ISETP.GE.AND P0, PT, R63, UR15, PT ;  /* 0x0000000f3f007c0c */ /* 0x000fe2000bf06270 */
[----:B------:R-:W-:-:S12]  /*2f50*/  FFMA.FTZ R0, R75, R73, R0 ;  /* 0x000000494b007223 */ /* 0x000fd80000010000 */
[----:B------:R-:W-:Y:S05]  /*2f60*/  @!P0 BRA `(.L_x_6439) ;  /* 0xfffffff000608947 */ /* 0x000fea000383ffff */
.L_x_6431:
[----:B------:R-:W3:Y:S01]  /*2f70*/  S2UR UR10, SR_CTAID.X ;  /* 0x00000000000a79c3 */ /* 0x000ee20000002500 */
[--C-:B-12---:R-:W-:Y:S01]  /*2f80*/  SHF.R.S32.HI R57, RZ, 0x1f, R14.reuse ;  /* 0x0000001fff397819 */ /* 0x106fe2000001140e */
[----:B------:R-:W-:Y:S01]  /*2f90*/  IMAD.MOV.U32 R56, RZ, RZ, R14 ;  /* 0x000000ffff387224 */ /* 0x000fe200078e000e */
[----:B------:R-:W-:Y:S01]  /*2fa0*/  ULDC.64 UR6, c[0x0][0x2c8] ;  /* 0x0000b20000067ab9 */ /* 0x000fe20000000a00 */
[----:B------:R-:W-:Y:S02]  /*2fb0*/  ULDC.64 UR8, c[0x0][0x2b8] ;  /* 0x0000ae0000087ab9 */ /* 0x000fe40000000a00 */
[----:B------:R-:W-:Y:S02]  /*2fc0*/  IMAD R64, R60, UR8, RZ ;  /* 0x000000083c407c24 */ /* 0x000fe4000f8e02ff */
[----:B------:R-:W1:Y:S08]  /*2fd0*/  LDC.64 R48, c[0x0][0x2c0] ;  /* 0x0000b000ff307b82 */ /* 0x000e700000000a00 */
[----:B------:R-:W2:Y:S01]  /*2fe0*/  LDC.64 R50, c[0x0][0x2b0] ;  /* 0x0000ac00ff327b82 */ /* 0x000ea20000000a00 */
[----:B---3--:R-:W-:-:S07]  /*2ff0*/  USHF.R.S32.HI UR11, URZ, 0x1f, UR10 ;  /* 0x0000001f3f0b7899 */ /* 0x008fce000801140a */
[----:B------:R-:W3:Y:S01]  /*3000*/  LDC.64 R54, c[0x0][0x348] ;  /* 0x0000d200ff367b82 */ /* 0x000ee20000000a00 */
[----:B-1----:R-:W-:-:S04]  /*3010*/  IMAD R52, R48, UR11, RZ ;  /* 0x0000000b30347c24 */ /* 0x002fc8000f8e02ff */
[----:B------:R-:W-:-:S03]  /*3020*/  IMAD R63, R49, UR10, R52 ;  /* 0x0000000a313f7c24 */ /* 0x000fc6000f8e0234 */
[----:B------:R-:W1:Y:S01]  /*3030*/  LDC.64 R52, c[0x0][0x338] ;  /* 0x0000ce00ff347b82 */ /* 0x000e620000000a00 */
[----:B------:R-:W-:-:S04]  /*3040*/  IMAD.WIDE.U32 R48, R48, UR10, R56 ;  /* 0x0000000a30307c25 */ /* 0x000fc8000f8e0038 */
[----:B--2---:R-:W-:Y:S01]  /*3050*/  IMAD R62, R50, UR11, RZ ;  /* 0x0000000b323e7c24 */ /* 0x004fe2000f8e02ff */
[----:B------:R-:W-:-:S03]  /*3060*/  IADD3 R49, R49, R63, RZ ;  /* 0x0000003f31317210 */ /* 0x000fc60007ffe0ff */
[----:B------:R-:W-:Y:S02]  /*3070*/  IMAD R65, R51, UR10, R62 ;  /* 0x0000000a33417c24 */ /* 0x000fe4000f8e023e */
[----:B------:R-:W-:Y:S02]  /*3080*/  IMAD R62, R60, UR6, RZ ;  /* 0x000000063c3e7c24 */ /* 0x000fe4000f8e02ff */
[----:B------:R-:W-:-:S04]  /*3090*/  IMAD.WIDE.U32 R50, R50, UR10, R56 ;  /* 0x0000000a32327c25 */ /* 0x000fc8000f8e0038 */
[C---:B------:R-:W-:Y:S02]  /*30a0*/  IMAD R63, R61.reuse, UR7, R62 ;  /* 0x000000073d3f7c24 */ /* 0x040fe4000f8e023e */
[----:B------:R-:W-:Y:S01]  /*30b0*/  IMAD.WIDE.U32 R48, R61, UR6, R48 ;  /* 0x000000063d307c25 */ /* 0x000fe2000f8e0030 */
[----:B------:R-:W-:-:S03]  /*30c0*/  ULDC.64 UR6, c[0x0][0x2d8] ;  /* 0x0000b60000067ab9 */ /* 0x000fc60000000a00 */
[----:B------:R-:W-:Y:S01]  /*30d0*/  IMAD.IADD R51, R51, 0x1, R65 ;  /* 0x0000000133337824 */ /* 0x000fe200078e0241 */
[----:B------:R-:W-:Y:S01]  /*30e0*/  IADD3 R62, R49, R63, RZ ;  /* 0x0000003f313e7210 */ /* 0x000fe20007ffe0ff */
[C---:B------:R-:W-:Y:S01]  /*30f0*/  IMAD R65, R61.reuse, UR9, R64 ;  /* 0x000000093d417c24 */ /* 0x040fe2000f8e0240 */
[----:B------:R-:W-:Y:S01]  /*3100*/  BAR.SYNC.DEFER_BLOCKING 0x0 ;  /* 0x0000000000007b1d */ /* 0x000fe20000010000 */
[----:B------:R-:W-:Y:S01]  /*3110*/  IMAD.WIDE.U32 R50, R61, UR8, R50 ;  /* 0x000000083d327c25 */ /* 0x000fe2000f8e0032 */
[----:B-1----:R-:W-:-:S03]  /*3120*/  LEA R63, P0, R48, R52, 0x1 ;  /* 0x00000034303f7211 */ /* 0x002fc600078008ff */
[----:B------:R-:W-:Y:S01]  /*3130*/  IMAD.IADD R49, R51, 0x1, R65 ;  /* 0x0000000133317824 */ /* 0x000fe200078e0241 */
[----:B---3--:R-:W-:Y:S02]  /*3140*/  LEA R51, P1, R50, R54, 0x1 ;  /* 0x0000003632337211 */ /* 0x008fe400078208ff */
[----:B------:R-:W-:Y:S02]  /*3150*/  LEA.HI.X R53, R48, R53, R62, 0x1, P0 ;  /* 0x0000003530357211 */ /* 0x000fe400000f0c3e */
[----:B------:R-:W-:Y:S02]  /*3160*/  IADD3 R52, P0, R63, R6, RZ ;  /* 0x000000063f347210 */ /* 0x000fe40007f1e0ff */
[----:B------:R-:W-:Y:S02]  /*3170*/  LEA.HI.X R55, R50, R55, R49, 0x1, P1 ;  /* 0x0000003732377211 */ /* 0x000fe400008f0c31 */
[----:B------:R-:W-:Y:S02]  /*3180*/  F2FP.BF16.F32.PACK_AB R48, R2, R5 ;  /* 0x000000050230723e */ /* 0x000fe400000010ff */
[----:B------:R-:W-:-:S02]  /*3190*/  IADD3.X R53, R53, R4, RZ, P0, !PT ;  /* 0x0000000435357210 */ /* 0x000fc400007fe4ff */
[----:B------:R-:W-:Y:S02]  /*31a0*/  F2FP.BF16.F32.PACK_AB R49, R0, R3 ;  /* 0x000000030031723e */ /* 0x000fe400000010ff */
[----:B------:R-:W-:-:S03]  /*31b0*/  IADD3 R50, P1, R51, R6, RZ ;  /* 0x0000000633327210 */ /* 0x000fc60007f3e0ff */
[----:B------:R1:W-:Y:S02]  /*31c0*/  STG.E.64 desc[UR4][R52.64], R48 ;  /* 0x0000003034007986 */ /* 0x0003e4000c101b04 */
[----:B------:R-:W-:Y:S01]  /*31d0*/  IMAD.X R51, R55, 0x1, R4, P1 ;  /* 0x0000000137337824 */ /* 0x000fe200008e0604 */
[----:B------:R-:W-:Y:S08]  /*31e0*/  BAR.SYNC.DEFER_BLOCKING 0x0 ;  /* 0x0000000000007b1d */ /* 0x000ff00000010000 */
[----:B-1----:R-:W1:Y:S01]  /*31f0*/  LDC.64 R48, c[0x0][0x2d0] ;  /* 0x0000b400ff307b82 */ /* 0x002e620000000a00 */
[----:B------:R-:W2:Y:S01]  /*3200*/  LDG.E.64 R50, desc[UR4][R50.64] ;  /* 0x0000000432327981 */ /* 0x000ea2000c1e1b00 */
[----:B------:R-:W-:-:S02]  /*3210*/  IADD3 R13, R13, 0x1, RZ ;  /* 0x000000010d0d7810 */ /* 0x000fc40007ffe0ff */
[C---:B------:R-:W-:Y:S02]  /*3220*/  IADD3 R22, R7.reuse, R22, RZ ;  /* 0x0000001607167210 */ /* 0x040fe40007ffe0ff */
[----:B------:R-:W-:Y:S01]  /*3230*/  IADD3 R14, R7, R14, RZ ;  /* 0x0000000e070e7210 */ /* 0x000fe20007ffe0ff */
[----:B-1----:R-:W-:Y:S01]  /*3240*/  IMAD R68, R48, UR11, RZ ;  /* 0x0000000b30447c24 */ /* 0x002fe2000f8e02ff */
[----:B------:R-:W-:Y:S01]  /*3250*/  BAR.SYNC.DEFER_BLOCKING 0x0 ;  /* 0x0000000000007b1d */ /* 0x000fe20000010000 */
[C---:B--2---:R-:W-:Y:S01]  /*3260*/  SHF.L.U32 R54, R50.reuse, 0x10, RZ ;  /* 0x0000001032367819 */ /* 0x044fe200000006ff */
[----:B------:R-:W-:Y:S01]  /*3270*/  IMAD.U32 R64, R51, 0x10000, RZ ;  /* 0x0001000033407824 */ /* 0x000fe200078e00ff */
[--C-:B------:R-:W-:Y:S02]  /*3280*/  SHF.R.U64 R62, R50, 0x10, R51.reuse ;  /* 0x00000010323e7819 */ /* 0x100fe40000001233 */
[----:B------:R-:W-:Y:S01]  /*3290*/  SHF.R.U32.HI R66, RZ, 0x10, R51 ;  /* 0x00000010ff427819 */ /* 0x000fe20000011633 */
[----:B------:R-:W-:Y:S01]  /*32a0*/  FMUL.FTZ R55, R54, -1.4426950216293334961 ;  /* 0xbfb8aa3b36377820 */ /* 0x000fe20000410000 */
[----:B------:R-:W-:Y:S01]  /*32b0*/  FMUL.FTZ R63, R64, -1.4426950216293334961 ;  /* 0xbfb8aa3b403f7820 */ /* 0x000fe20000410000 */
[----:B------:R-:W-:Y:S01]  /*32c0*/  SHF.L.U32 R62, R62, 0x10, RZ ;  /* 0x000000103e3e7819 */ /* 0x000fe200000006ff */
[----:B------:R-:W1:Y:S01]  /*32d0*/  LDC.64 R50, c[0x0][0x350] ;  /* 0x0000d400ff327b82 */ /* 0x000e620000000a00 */
[----:B------:R-:W-:-:S02]  /*32e0*/  IMAD.U32 R66, R66, 0x10000, RZ ;  /* 0x0001000042427824 */ /* 0x000fc400078e00ff */
[----:B------:R-:W2:Y:S01]  /*32f0*/  MUFU.EX2 R55, R55 ;  /* 0x0000003700377308 */ /* 0x000ea20000000800 */
[----:B------:R-:W-:Y:S01]  /*3300*/  FMUL.FTZ R52, R62, -1.4426950216293334961 ;  /* 0xbfb8aa3b3e347820 */ /* 0x000fe20000410000 */
[----:B------:R-:W-:-:S06]  /*3310*/  FMUL.FTZ R67, R66, -1.4426950216293334961 ;  /* 0xbfb8aa3b42437820 */ /* 0x000fcc0000410000 */
        /* <DEDUP_REMOVED lines=8> */
[----:B------:R-:W-:Y:S02]  /*33a0*/  IMAD R57, R49, UR10, R68 ;  /* 0x0000000a31397c24 */ /* 0x000fe4000f8e0244 */
[----:B------:R-:W4:Y:S01]  /*33b0*/  MUFU.RCP R65, R65 ;  /* 0x0000004100417308 */ /* 0x000f220000001000 */
[----:B--2---:R-:W-:Y:S01]  /*33c0*/  FADD.FTZ R48, R67, 1 ;  /* 0x3f80000043307421 */ /* 0x004fe20000010000 */
[----:B------:R-:W-:Y:S01]  /*33d0*/  IMAD R56, R60, UR6, RZ ;  /* 0x000000063c387c24 */ /* 0x000fe2000f8e02ff */
[----:B------:R-:W-:-:S05]  /*33e0*/  IADD3 R53, R53, R57, RZ ;  /* 0x0000003935357210 */ /* 0x000fca0007ffe0ff */
[----:B------:R-:W2:Y:S01]  /*33f0*/  MUFU.RCP R63, R63 ;  /* 0x0000003f003f7308 */ /* 0x000ea20000001000 */
[----:B---3--:R-:W-:Y:S01]  /*3400*/  FMUL.FTZ R54, R54, R55 ;  /* 0x0000003736367220 */ /* 0x008fe20000410000 */
[C---:B------:R-:W-:Y:S02]  /*3410*/  IMAD R55, R61.reuse, UR7, R56 ;  /* 0x000000073d377c24 */ /* 0x040fe4000f8e0238 */
[----:B------:R-:W-:-:S04]  /*3420*/  IMAD.WIDE.U32 R52, R61, UR6, R52 ;  /* 0x000000063d347c25 */ /* 0x000fc8000f8e0034 */
[----:B------:R-:W-:Y:S01]  /*3430*/  FMUL.FTZ R54, R54, R5 ;  /* 0x0000000536367220 */ /* 0x000fe20000410000 */
[----:B------:R3:W5:Y:S01]  /*3440*/  MUFU.RCP R49, R48 ;  /* 0x0000003000317308 */ /* 0x0007620000001000 */
[----:B----4-:R-:W-:-:S04]  /*3450*/  FMUL.FTZ R64, R64, R65 ;  /* 0x0000004140407220 */ /* 0x010fc80000410000 */
[----:B------:R-:W-:Y:S01]  /*3460*/  FMUL.FTZ R64, R64, R3 ;  /* 0x0000000340407220 */ /* 0x000fe20000410000 */
[----:B---3--:R-:W-:Y:S02]  /*3470*/  IMAD.IADD R48, R53, 0x1, R55 ;  /* 0x0000000135307824 */ /* 0x008fe400078e0237 */
[----:B--2---:R-:W-:Y:S01]  /*3480*/  FMUL.FTZ R5, R62, R63 ;  /* 0x0000003f3e057220 */ /* 0x004fe20000410000 */
[----:B-1----:R-:W-:-:S03]  /*3490*/  LEA R53, P0, R52, R50, 0x1 ;  /* 0x0000003234357211 */ /* 0x002fc600078008ff */
[----:B------:R-:W-:Y:S01]  /*34a0*/  FMUL.FTZ R5, R5, R2 ;  /* 0x0000000205057220 */ /* 0x000fe20000410000 */
[----:B------:R-:W-:Y:S01]  /*34b0*/  LEA.HI.X R51, R52, R51, R48, 0x1, P0 ;  /* 0x0000003334337211 */ /* 0x000fe200000f0c30 */
[----:B-----5:R-:W-:Y:S01]  /*34c0*/  FMUL.FTZ R3, R66, R49 ;  /* 0x0000003142037220 */ /* 0x020fe20000410000 */
[----:B------:R-:W-:Y:S02]  /*34d0*/  IADD3 R2, P0, R53, R6, RZ ;  /* 0x0000000635027210 */ /* 0x000fe40007f1e0ff */
[----:B------:R-:W-:Y:S01]  /*34e0*/  F2FP.BF16.F32.PACK_AB R48, R5, R54 ;  /* 0x000000360530723e */ /* 0x000fe200000010ff */
[----:B------:R-:W-:Y:S01]  /*34f0*/  FMUL.FTZ R49, R3, R0 ;  /* 0x0000000003317220 */ /* 0x000fe20000410000 */
[----:B------:R-:W-:Y:S01]  /*3500*/  IADD3.X R3, R51, R4, RZ, P0, !PT ;  /* 0x0000000433037210 */ /* 0x000fe200007fe4ff */
[----:B------:R-:W-:Y:S01]  /*3510*/  IMAD.MOV.U32 R5, RZ, RZ, R29 ;  /* 0x000000ffff057224 */ /* 0x000fe200078e001d */
[----:B------:R-:W-:Y:S02]  /*3520*/  ISETP.GE.AND P0, PT, R13, R20, PT ;  /* 0x000000140d00720c */ /* 0x000fe40003f06270 */
[----:B------:R-:W-:-:S02]  /*3530*/  F2FP.BF16.F32.PACK_AB R49, R49, R64 ;  /* 0x000000403131723e */ /* 0x000fc400000010ff */
[----:B------:R-:W-:-:S03]  /*3540*/  MOV R4, R30 ;  /* 0x0000001e00047202 */ /* 0x000fc60000000f00 */
[----:B------:R1:W-:Y:S02]  /*3550*/  STG.E.64 desc[UR4][R2.64], R48 ;  /* 0x0000003002007986 */ /* 0x0003e4000c101b04 */
[----:B------:R-:W-:-:S05]  /*3560*/  IMAD.WIDE R4, R7, 0x2, R4 ;  /* 0x0000000207047825 */ /* 0x000fca00078e0204 */
[----:B------:R-:W-:Y:S02]  /*3570*/  MOV R29, R5 ;  /* 0x00000005001d7202 */ /* 0x000fe40000000f00 */
[----:B-1----:R-:W-:Y:S01]  /*3580*/  MOV R2, R32 ;  /* 0x0000002000027202 */ /* 0x002fe20000000f00 */
[----:B------:R-:W-:-:S04]  /*3590*/  IMAD.MOV.U32 R3, RZ, RZ, R31 ;  /* 0x000000ffff037224 */ /* 0x000fc800078e001f */
[----:B------:R-:W-:-:S04]  /*35a0*/  IMAD.WIDE R30, R7, 0x2, R2 ;  /* 0x00000002071e7825 */ /* 0x000fc800078e0202 */
[----:B------:R-:W-:Y:S01]  /*35b0*/  IMAD.MOV.U32 R32, RZ, RZ, R30 ;  /* 0x000000ffff207224 */ /* 0x000fe200078e001e */
[----:B------:R-:W-:Y:S01]  /*35c0*/  MOV R30, R4 ;  /* 0x00000004001e7202 */ /* 0x000fe20000000f00 */
[----:B------:R-:W-:Y:S06]  /*35d0*/  @!P0 BRA `(.L_x_6440) ;  /* 0xffffffdc00608947 */ /* 0x000fec000383ffff */
[----:B------:R-:W-:Y:S05]  /*35e0*/  EXIT ;  /* 0x000000000000794d */ /* 0x000fea0003800000 */
.L_x_6441:
        /* <DEDUP_REMOVED lines=9> */
.L_x_8760:


//--------------------- .text._Z25selective_scan_fwd_kernelI32Selective_Scan_fwd_kernel_traitsILi32ELi4ELi1ELb1ELb1ELb1ELb1ELb1EN3c108BFloat16EffEEv13SSMParamsBase --------------------------
	.section	.text._Z25selective_scan_fwd_kernelI32Selective_Scan_fwd_kernel_traitsILi32ELi4ELi1ELb1ELb1ELb1ELb1ELb1EN3c108BFloat16EffEEv13SSMParamsBase,"ax",@progbits
	.align	128
        .global         _Z25selective_scan_fwd_kernelI32Selective_Scan_fwd_kernel_traitsILi32ELi4ELi1ELb1ELb1ELb1ELb1ELb1EN3c108BFloat16EffEEv13SSMParamsBase
        .type           _Z25selective_scan_fwd_kernelI32Selective_Scan_fwd_kernel_traitsILi32ELi4ELi1ELb1ELb1ELb1ELb1ELb1EN3c108BFloat16EffEEv13SSMParamsBase,@function
        .size           _Z25selective_scan_fwd_kernelI32Selective_Scan_fwd_kernel_traitsILi32ELi4ELi1ELb1ELb1ELb1ELb1ELb1EN3c108BFloat16EffEEv13SSMParamsBase,(.L_x_8761 - _Z25selective_scan_fwd_kernelI32Selective_Scan_fwd_kernel_traitsILi32ELi4ELi1ELb1ELb1ELb1ELb1ELb1EN3c108BFloat16EffEEv13SSMParamsBase)
        .other          _Z25selective_scan_fwd_kernelI32Selective_Scan_fwd_kernel_traitsILi32ELi4ELi1ELb1ELb1ELb1ELb1ELb1EN3c108BFloat16EffEEv13SSMParamsBase,@"STO_CUDA_ENTRY STV_DEFAULT"
_Z25selective_scan_fwd_kernelI32Selective_Scan_fwd_kernel_traitsILi32ELi4ELi1ELb1ELb1ELb1ELb1ELb1EN3c108BFloat16EffEEv13SSMParamsBase:
.text._Z25selective_scan_fwd_kernelI32Selective_Scan_fwd_kernel_traitsILi32ELi4ELi1ELb1ELb1ELb1ELb1ELb1EN3c108BFloat16EffEEv13SSMParamsBase:
        /* <DEDUP_REMOVED lines=39> */
.L_x_6442:
        /* <DEDUP_REMOVED lines=36> */
.L_x_6443:
        /* <DEDUP_REMOVED lines=12> */
.L_x_6444:
        /* <DEDUP_REMOVED lines=197> */
.L_x_6445:
        /* <DEDUP_REMOVED lines=18> */
.L_x_6446:
        /* <DEDUP_REMOVED lines=25> */
.L_x_6468:
        /* <DEDUP_REMOVED lines=104> */
.L_x_6448:
[----:B------:R-:W-:Y:S05]  /*1af0*/  BSYNC B0 ;  /* 0x0000000000007941 */ /* 0x000fea0003800000 */
.L_x_6447:
        /* <DEDUP_REMOVED lines=38> */
.L_x_6450:
[----:B------:R-:W-:Y:S05]  /*1d60*/  BSYNC B0 ;  /* 0x0000000000007941 */ /* 0x000fea0003800000 */
.L_x_6449:
        /* <DEDUP_REMOVED lines=33> */
.L_x_6452:
[----:B------:R-:W-:Y:S05]  /*1f80*/  BSYNC B0 ;  /* 0x0000000000007941 */ /* 0x000fea0003800000 */
.L_x_6451:
        /* <DEDUP_REMOVED lines=33> */
.L_x_6454:
[----:B------:R-:W-:Y:S05]  /*21a0*/  BSYNC B0 ;  /* 0x0000000000007941 */ /* 0x000fea0003800000 */
.L_x_6453:
        /* <DEDUP_REMOVED lines=27> */
.L_x_6463:
        /* <DEDUP_REMOVED lines=118> */
.L_x_6457:
        /* <DEDUP_REMOVED lines=9> */
.L_x_6456:
        /* <DEDUP_REMOVED lines=73> */
.L_x_6460:
        /* <DEDUP_REMOVED lines=31> */
.L_x_6461:
[----:B------:R0:W5:Y:S02]  /*31d0*/  LDG.E R77, desc[UR8][R56.64] ;  /* 0x00000008384d7981 */ /* 0x000164000c1e1900 */
.L_x_6462:
        /* <DEDUP_REMOVED lines=16> */
.L_x_6459:
[----:B------:R-:W-:Y:S05]  /*32e0*/  BSYNC B0 ;  /* 0x0000000000007941 */ /* 0x000fea0003800000 */
.L_x_6458:
[----:B------:R-:W-:Y:S01]  /*32f0*/  UIADD3 UR4, UR4, 0x1, URZ ;  /* 0x0000000104047890 */ /* 0x000fe2000fffe03f */
[----:B------:R-:W-:Y:S01]  /*3300*/  FFMA.FTZ R45, R86, R89, R45 ;  /* 0x00000059562d7223 */ /* 0x000fe2000001002d */
[----:B------:R-:W-:Y:S01]  /*3310*/  FFMA.FTZ R48, R87, R91, R48 ;  /* 0x0000005b57307223 */ /* 0x000fe20000010030 */
[----:B------:R-:W-:Y:S01]  /*3320*/  FFMA.FTZ R46, R85, R94, R46 ;  /* 0x0000005e552e7223 */ /* 0x000fe2000001002e */
[----:B------:R-:W-:Y:S02]  /*3330*/  FFMA.FTZ R47, R88, R93, R47 ;  /* 0x0000005d582f7223 */ /* 0x000fe4000001002f */
[----:B------:R-:W-:-:S13]  /*3340*/  ISETP.LE.AND P0, PT, R49, UR4, PT ;  /* 0x0000000431007c0c */ /* 0x000fda000bf03270 */
[----:B------:R-:W-:Y:S05]  /*3350*/  @!P0 BRA `(.L_x_6463) ;  /* 0xfffffff000008947 */ /* 0x000fea000383ffff */
.L_x_6455:
        /* <DEDUP_REMOVED lines=36> */
.L_x_6465:
[----:B------:R-:W-:Y:S05]  /*35a0*/  BSYNC B0 ;  /* 0x0000000000007941 */ /* 0x000fea0003800000 */
.L_x_6464:
        /* <DEDUP_REMOVED lines=118> */
.L_x_6467:
[----:B------:R-:W-:Y:S05]  /*3d10*/  BSYNC B0 ;  /* 0x0000000000007941 */ /* 0x000fea0003800000 */
.L_x_6466:
        /* <DEDUP_REMOVED lines=25> */
.L_x_6469:
        /* <DEDUP_REMOVED lines=13> */
.L_x_8761:


//--------------------- .text._Z25selective_scan_fwd_kernelI32Selective_Scan_fwd_kernel_traitsILi64ELi16ELi1ELb0ELb1ELb1ELb0ELb0EN3c108BFloat16EffEEv13SSMParamsBase --------------------------
	.section	.text._Z25selective_scan_fwd_kernelI32Selective_Scan_fwd_kernel_traitsILi64ELi16ELi1ELb0ELb1ELb1ELb0ELb0EN3c108BFloat16EffEEv13SSMParamsBase,"ax",@progbits
	.align	128
        .global         _Z25selective_scan_fwd_kernelI32Selective_Scan_fwd_kernel_traitsILi64ELi16ELi1ELb0ELb1ELb1ELb0ELb0EN3c108BFloat16EffEEv13SSMParamsBase
        .type           _Z25selective_scan_fwd_kernelI32Selective_Scan_fwd_kernel_traitsILi64ELi16ELi1ELb0ELb1ELb1ELb0ELb0EN3c108BFloat16EffEEv13SSMParamsBase,@function
        .size           _Z25selective_scan_fwd_kernelI32Selective_Scan_fwd_kernel_traitsILi64ELi16ELi1ELb0ELb1ELb1ELb0ELb0EN3c108BFloat16EffEEv13SSMParamsBase,(.L_x_8762 - _Z25selective_scan_fwd_kernelI32Selective_Scan_fwd_kernel_traitsILi64ELi16ELi1ELb0ELb1ELb1ELb0ELb0EN3c108BFloat16EffEEv13SSMParamsBase)
        .other          _Z25selective_scan_fwd_kernelI32Selective_Scan_fwd_kernel_traitsILi64ELi16ELi1ELb0ELb1ELb1ELb0ELb0EN3c108BFloat16EffEEv13SSMParamsBase,@"STO_CUDA_ENTRY STV_DEFAULT"
_Z25selective_scan_fwd_kernelI32Selective_Scan_fwd_kernel_traitsILi64ELi16ELi1ELb0ELb1ELb1ELb0ELb0EN3c108BFloat16EffEEv13SSMParamsBase:
.text._Z25selective_scan_fwd_kernelI32Selective_Scan_fwd_kernel_traitsILi64ELi16ELi1ELb0ELb1ELb1ELb0ELb0EN3c108BFloat16EffEEv13SSMParamsBase:
        /* <DEDUP_REMOVED lines=38> */
.L_x_6470:
        /* <DEDUP_REMOVED lines=37> */
.L_x_6471:
        /* <DEDUP_REMOVED lines=12> */
.L_x_6472:
[----:B------:R-:W-:Y:S01]  /*0570*/  ISETP.EQ.U32.AND P0, PT, R94, RZ, PT ;  /* 0x000000ff5e00720c */ /* 0x000fe20003f02070 */
[----:B------:R-:W-:Y:S01]  /*0580*/  IMAD.MOV.U32 R13, RZ, RZ, RZ ;  /* 0x000000ffff0d7224 */ /* 0x000fe200078e00ff */
[----:B------:R-:W0:Y:S01]  /*0590*/  LDC.64 R18, c[0x0][0x330] ;  /* 0x0000cc00ff127b82 */ /* 0x000e220000000a00 */
[----:B------:R-:W-:Y:S02]  /*05a0*/  CS2R R14, SRZ ;  /* 0x00000000000e7805 */ /* 0x000fe4000001ff00 */
[----:B------:R-:W-:Y:S02]  /*05b0*/  ISETP.EQ.OR.EX P0, PT, R93, RZ, !P5, P0 ;  /* 0x000000ff5d00720c */ /* 0x000fe40006f02700 */
[----:B------:R-:W-:Y:S01]  /*05c0*/  PRMT R153, RZ, 0x7610, R153 ;  /* 0x00007610ff997816 */ /* 0x000fe20000000099 */
[----:B------:R-:W-:Y:S01]  /*05d0*/  IMAD.MOV.U32 R16, RZ, RZ, RZ ;  /* 0x000000ffff107224 */ /* 0x000fe200078e00ff */
[----:B------:R-:W-:Y:S01]  /*05e0*/  ULDC.64 UR4, c[0x0][0x250] ;  /* 0x0000940000047ab9 */ /* 0x000fe20000000a00 */
[----:B------:R-:W3:Y:S01]  /*05f0*/  LDC R17, c[0x0][0x224] ;  /* 0x00008900ff117b82 */ /* 0x000ee20000000800 */
[----:B------:R-:W-:Y:S01]  /*0600*/  IMAD.MOV.U32 R151, RZ, RZ, RZ ;  /* 0x000000ffff977224 */ /* 0x000fe200078e00ff */
[----:B------:R-:W-:-:S06]  /*0610*/  ULDC.64 UR8, c[0x0][0x2a0] ;  /* 0x0000a80000087ab9 */ /* 0x000fcc0000000a00 */
[C---:B-1----:R-:W-:Y:S01]  /*0620*/  @!P0 LEA R6, P1, R0.reuse, R9, 0x2 ;  /* 0x0000000900068211 */ /* 0x042fe200078210ff */
[----:B------:R-:W-:Y:S01]  /*0630*/  IMAD.MOV.U32 R73, RZ, RZ, RZ ;  /* 0x000000ffff497224 */ /* 0x000fe200078e00ff */
        /* <DEDUP_REMOVED lines=9> */
[----:B----4-:R-:W-:Y:S01]  /*06d0*/  ISETP.NE.U32.AND P1, PT, R10, RZ, PT ;  /* 0x000000ff0a00720c */ /* 0x010fe20003f25070 */
[----:B------:R-:W-:-:S04]  /*06e0*/  IMAD.MOV.U32 R152, RZ, RZ, RZ ;  /* 0x000000ffff987224 */ /* 0x000fc800078e00ff */
[----:B------:R-:W4:Y:S01]  /*06f0*/  LDC.64 R22, c[0x0][0x310] ;  /* 0x0000c400ff167b82 */ /* 0x000f220000000a00 */
[----:B------:R-:W-:-:S05]  /*0700*/  ISETP.NE.AND.EX P1, PT, R11, RZ, PT, P1 ;  /* 0x000000ff0b00720c */ /* 0x000fca0003f25310 */
[C---:B------:R-:W-:Y:S02]  /*0710*/  @P2 IADD3 R8, P4, R0.reuse, R8, RZ ;  /* 0x0000000800082210 */ /* 0x040fe40007f9e0ff */
[----:B------:R-:W3:Y:S02]  /*0720*/  LDC.64 R10, c[0x0][0x318] ;  /* 0x0000c600ff0a7b82 */ /* 0x000ee40000000a00 */
[----:B------:R-:W-:Y:S02]  /*0730*/  @P2 LEA.HI.X.SX32 R9, R0, R9, 0x1, P4 ;  /* 0x0000000900092211 */ /* 0x000fe400020f0eff */
[----:B------:R-:W-:-:S03]  /*0740*/  ISETP.NE.AND.EX P4, PT, R19, RZ, PT, P6 ;  /* 0x000000ff1300720c */ /* 0x000fc60003f85360 */
[----:B------:R0:W5:Y:S01]  /*0750*/  @P2 LDG.E.U8 R153, desc[UR6][R8.64] ;  /* 0x0000000608992981 */ /* 0x000162000c1e1100 */
[----:B------:R-:W0:Y:S08]  /*0760*/  @P1 LDC R13, c[0x0][0x370] ;  /* 0x0000dc00ff0d1b82 */ /* 0x000e300000000800 */
[----:B------:R-:W1:Y:S01]  /*0770*/  @P1 LDC R14, c[0x0][0x374] ;  /* 0x0000dd00ff0e1b82 */ /* 0x000e620000000800 */
[----:B---3--:R-:W-:-:S07]  /*0780*/  ISETP.NE.U32.AND P3, PT, R10, RZ, PT ;  /* 0x000000ff0a00720c */ /* 0x008fce0003f65070 */
[----:B------:R-:W3:Y:S01]  /*0790*/  LDC.64 R20, c[0x0][0x308] ;  /* 0x0000c200ff147b82 */ /* 0x000ee20000000a00 */
[----:B------:R-:W-:Y:S02]  /*07a0*/  ISETP.NE.AND.EX P3, PT, R11, RZ, PT, P3 ;  /* 0x000000ff0b00720c */ /* 0x000fe40003f65330 */
[----:B0-----:R-:W-:-:S05]  /*07b0*/  ISETP.EQ.U32.AND P6, PT, R13, RZ, PT ;  /* 0x000000ff0d00720c */ /* 0x001fca0003fc2070 */
[----:B------:R-:W0:Y:S01]  /*07c0*/  LDC.64 R24, c[0x0][0x378] ;  /* 0x0000de00ff187b82 */ /* 0x000e220000000a00 */
[----:B-1----:R-:W-:Y:S01]  /*07d0*/  ISETP.EQ.OR.EX P6, PT, R14, RZ, !P5, P6 ;  /* 0x000000ff0e00720c */ /* 0x002fe20006fc2760 */
[----:B------:R-:W-:Y:S01]  /*07e0*/  @P1 IMAD.MOV.U32 R15, RZ, RZ, R13 ;  /* 0x000000ffff0f1224 */ /* 0x000fe200078e000d */
[----:B------:R-:W-:-:S05]  /*07f0*/  @P1 MOV R16, R14 ;  /* 0x0000000e00101202 */ /* 0x000fca0000000f00 */
[----:B------:R-:W1:Y:S01]  /*0800*/  LDC.64 R28, c[0x0][0x390] ;  /* 0x0000e400ff1c7b82 */ /* 0x000e620000000a00 */
[----:B------:R-:W-:-:S07]  /*0810*/  CS2R R164, SRZ ;  /* 0x0000000000a47805 */ /* 0x000fce000001ff00 */
[----:B------:R-:W1:Y:S01]  /*0820*/  LDC.64 R158, c[0x0][0x320] ;  /* 0x0000c800ff9e7b82 */ /* 0x000e620000000a00 */
[----:B------:R-:W-:-:S04]  /*0830*/  @!P6 LEA R8, P1, R0, R15, 0x2 ;  /* 0x0000000f0008e211 */ /* 0x000fc800078210ff */
[----:B------:R-:W-:Y:S02]  /*0840*/  @!P6 LEA.HI.X R9, R0, R16, R3, 0x2, P1 ;  /* 0x000000100009e211 */ /* 0x000fe400008f1403 */
[----:B------:R-:W-:Y:S01]  /*0850*/  IABS R16, R17 ;  /* 0x0000001100107213 */ /* 0x000fe20000000000 */
[----:B------:R-:W1:Y:S01]  /*0860*/  LDC.64 R160, c[0x0][0x328] ;  /* 0x0000ca00ffa07b82 */ /* 0x000e620000000a00 */
[C---:B------:R-:W-:Y:S01]  /*0870*/  @P3 LEA R10, P2, R30.reuse, R10, 0x2 ;  /* 0x0000000a1e0a3211 */ /* 0x040fe200078410ff */
[----:B------:R-:W5:Y:S01]  /*0880*/  @!P6 LDG.E R73, desc[UR6][R8.64] ;  /* 0x000000060849e981 */ /* 0x000f62000c1e1900 */
[----:B------:R-:W4:Y:S08]  /*0890*/  I2F.RP R14, R16 ;  /* 0x00000010000e7306 */ /* 0x000f300000209400 */
[----:B----4-:R-:W4:Y:S01]  /*08a0*/  MUFU.RCP R14, R14 ;  /* 0x0000000e000e7308 */ /* 0x010f220000001000 */
[----:B------:R-:W-:-:S05]  /*08b0*/  @P3 LEA.HI.X R11, R30, R11, R4, 0x2, P2 ;  /* 0x0000000b1e0b3211 */ /* 0x000fca00010f1404 */
[----:B------:R-:W5:Y:S01]  /*08c0*/  @P3 LDG.E R151, desc[UR6][R10.64] ;  /* 0x000000060a973981 */ /* 0x000f62000c1e1900 */
[----:B--2---:R-:W-:-:S05]  /*08d0*/  @!P0 IMAD.WIDE R6, R7, 0x4, R78 ;  /* 0x0000000407068825 */ /* 0x004fca00078e024e */
[----:B------:R4:W2:Y:S02]  /*08e0*/  @!P0 LDG.E R2, desc[UR6][R6.64] ;  /* 0x0000000606028981 */ /* 0x0008a4000c1e1900 */
[----:B----4-:R-:W-:Y:S02]  /*08f0*/  IADD3 R6, R14, 0xffffffe, RZ ;  /* 0x0ffffffe0e067810 */ /* 0x010fe40007ffe0ff */
[----:B------:R-:W-:Y:S01]  /*0900*/  IABS R8, R30 ;  /* 0x0000001e00087213 */ /* 0x000fe20000000000 */
[----:B------:R-:W4:Y:S01]  /*0910*/  LDC.64 R14, c[0x0][0x270] ;  /* 0x00009c00ff0e7b82 */ /* 0x000f220000000a00 */
[----:B------:R3:W0:Y:S02]  /*0920*/  F2I.FTZ.U32.TRUNC.NTZ R7, R6 ;  /* 0x0000000600077305 */ /* 0x000624000021f000 */
[----:B---3--:R-:W-:Y:S02]  /*0930*/  IMAD.MOV.U32 R6, RZ, RZ, RZ ;  /* 0x000000ffff067224 */ /* 0x008fe400078e00ff */
[----:B0-----:R-:W-:-:S04]  /*0940*/  IMAD.MOV R11, RZ, RZ, -R7 ;  /* 0x000000ffff0b7224 */ /* 0x001fc800078e0a07 */
[----:B------:R-:W-:-:S04]  /*0950*/  IMAD R11, R11, R16, RZ ;  /* 0x000000100b0b7224 */ /* 0x000fc800078e02ff */
[----:B------:R-:W-:-:S06]  /*0960*/  IMAD.HI.U32 R7, R7, R11, R6 ;  /* 0x0000000b07077227 */ /* 0x000fcc00078e0006 */
[----:B------:R-:W-:-:S04]  /*0970*/  IMAD.HI.U32 R10, R7, R8, RZ ;  /* 0x00000008070a7227 */ /* 0x000fc800078e00ff */
[----:B------:R-:W-:Y:S01]  /*0980*/  IMAD.MOV R7, RZ, RZ, -R10 ;  /* 0x000000ffff077224 */ /* 0x000fe200078e0a0a */
[----:B------:R-:W-:-:S03]  /*0990*/  @P4 LEA R12, P2, R30, R18, 0x2 ;  /* 0x000000121e0c4211 */ /* 0x000fc600078410ff */
[----:B------:R-:W-:Y:S01]  /*09a0*/  IMAD R7, R16, R7, R8 ;  /* 0x0000000710077224 */ /* 0x000fe200078e0208 */
[----:B------:R-:W-:Y:S02]  /*09b0*/  @P4 LEA.HI.X R13, R30, R19, R4, 0x2, P2 ;  /* 0x000000131e0d4211 */ /* 0x000fe400010f1404 */
[----:B------:R-:W0:Y:S02]  /*09c0*/  LDC.64 R18, c[0x0][0x268] ;  /* 0x00009a00ff127b82 */ /* 0x000e240000000a00 */
[----:B------:R-:W-:Y:S01]  /*09d0*/  ISETP.GT.U32.AND P2, PT, R16, R7, PT ;  /* 0x000000071000720c */ /* 0x000fe20003f44070 */
[----:B----4-:R-:W-:Y:S01]  /*09e0*/  IMAD R6, R3, R14, RZ ;  /* 0x0000000e03067224 */ /* 0x010fe200078e02ff */
[----:B------:R3:W5:Y:S11]  /*09f0*/  @P4 LDG.E R152, desc[UR6][R12.64] ;  /* 0x000000060c984981 */ /* 0x000776000c1e1900 */
        /* <DEDUP_REMOVED lines=8> */
[C---:B------:R-:W-:Y:S02]  /*0a80*/  IMAD R15, R0.reuse, R15, R6 ;  /* 0x0000000f000f7224 */ /* 0x040fe400078e0206 */
[----:B---3--:R-:W-:Y:S02]  /*0a90*/  IMAD.MOV.U32 R13, RZ, RZ, R10 ;  /* 0x000000ffff0d7224 */ /* 0x008fe400078e000a */
        /* <DEDUP_REMOVED lines=10> */
[----:B------:R-:W-:Y:S01]  /*0b40*/  SHF.R.S32.HI R15, RZ, 0x1f, R13 ;  /* 0x0000001fff0f7819 */ /* 0x000fe2000001140d */
[----:B------:R-:W-:-:S04]  /*0b50*/  IMAD.MOV.U32 R10, RZ, RZ, R8 ;  /* 0x000000ffff0a7224 */ /* 0x000fc800078e0008 */
[C---:B------:R-:W-:Y:S02]  /*0b60*/  IMAD R14, R15.reuse, R74, RZ ;  /* 0x0000004a0f0e7224 */ /* 0x040fe400078e02ff */
[----:B0-----:R-:W-:Y:S02]  /*0b70*/  IMAD R12, R15, R18, RZ ;  /* 0x000000120f0c7224 */ /* 0x001fe400078e02ff */
[C---:B------:R-:W-:Y:S02]  /*0b80*/  IMAD.WIDE.U32 R10, R13.reuse, R74, R10 ;  /* 0x0000004a0d0a7225 */ /* 0x040fe400078e000a */
[----:B------:R-:W0:Y:S02]  /*0b90*/  @P1 LDC R164, c[0x0][0x388] ;  /* 0x0000e200ffa41b82 */ /* 0x000e240000000800 */
[C---:B------:R-:W-:Y:S02]  /*0ba0*/  IMAD R75, R13.reuse, R75, R14 ;  /* 0x0000004b0d4b7224 */ /* 0x040fe400078e020e */
[----:B------:R-:W-:-:S04]  /*0bb0*/  IMAD.WIDE.U32 R8, R13, R18, R6 ;  /* 0x000000120d087225 */ /* 0x000fc800078e0006 */
[----:B------:R-:W-:Y:S01]  /*0bc0*/  IMAD R15, R13, R19, R12 ;  /* 0x000000130d0f7224 */ /* 0x000fe200078e020c */
[----:B------:R-:W-:Y:S01]  /*0bd0*/  LEA R77, P3, R10, R22, 0x1 ;  /* 0x000000160a4d7211 */ /* 0x000fe200078608ff */
[----:B------:R-:W-:Y:S01]  /*0be0*/  IMAD.IADD R75, R11, 0x1, R75 ;  /* 0x000000010b4b7824 */ /* 0x000fe200078e024b */
[----:B------:R-:W-:Y:S01]  /*0bf0*/  LEA R92, P2, R8, R20, 0x1 ;  /* 0x00000014085c7211 */ /* 0x000fe200078408ff */
[----:B------:R-:W-:Y:S01]  /*0c00*/  IMAD.IADD R76, R9, 0x1, R15 ;  /* 0x00000001094c7824 */ /* 0x000fe200078e020f */
[----:B------:R-:W3:Y:S01]  /*0c10*/  @P1 LDC R165, c[0x0][0x38c] ;  /* 0x0000e300ffa51b82 */ /* 0x000ee20000000800 */
[----:B------:R-:W-:Y:S01]  /*0c20*/  IMAD R17, R3, UR4, RZ ;  /* 0x0000000403117c24 */ /* 0x000fe2000f8e02ff */
[----:B------:R-:W-:Y:S01]  /*0c30*/  LEA.HI.X R75, R10, R23, R75, 0x1, P3 ;  /* 0x000000170a4b7211 */ /* 0x000fe200018f0c4b */
[----:B------:R-:W-:Y:S01]  /*0c40*/  IMAD.WIDE.U32 R6, R0, UR4, RZ ;  /* 0x0000000400067c25 */ /* 0x000fe2000f8e00ff */
[----:B------:R-:W-:Y:S02]  /*0c50*/  LEA.HI.X R76, R8, R21, R76, 0x1, P2 ;  /* 0x00000015084c7211 */ /* 0x000fe400010f0c4c */
[----:B------:R-:W-:Y:S01]  /*0c60*/  ISETP.NE.U32.AND P3, PT, R24, RZ, PT ;  /* 0x000000ff1800720c */ /* 0x000fe20003f65070 */
[----:B------:R-:W-:Y:S01]  /*0c70*/  IMAD R17, R0, UR5, R17 ;  /* 0x0000000500117c24 */ /* 0x000fe2000f8e0211 */
[----:B-1----:R-:W-:Y:S01]  /*0c80*/  ISETP.NE.U32.AND P2, PT, R28, RZ, PT ;  /* 0x000000ff1c00720c */ /* 0x002fe20003f45070 */
[----:B------:R-:W-:Y:S01]  /*0c90*/  ULDC.64 UR4, c[0x0][0x298] ;  /* 0x0000a60000047ab9 */ /* 0x000fe20000000a00 */
[----:B------:R-:W-:Y:S01]  /*0ca0*/  ISETP.NE.AND.EX P3, PT, R25, RZ, PT, P3 ;  /* 0x000000ff1900720c */ /* 0x000fe20003f65330 */
[----:B------:R-:W-:Y:S01]  /*0cb0*/  IMAD.MOV.U32 R81, RZ, RZ, RZ ;  /* 0x000000ffff517224 */ /* 0x000fe200078e00ff */
[----:B------:R-:W-:Y:S01]  /*0cc0*/  ISETP.NE.AND.EX P2, PT, R29, RZ, PT, P2 ;  /* 0x000000ff1d00720c */ /* 0x000fe20003f45320 */
[----:B------:R-:W-:Y:S01]  /*0cd0*/  IMAD R10, R4, UR4, RZ ;  /* 0x00000004040a7c24 */ /* 0x000fe2000f8e02ff */
[----:B------:R-:W-:Y:S01]  /*0ce0*/  IADD3 R7, R7, R17, RZ ;  /* 0x0000001107077210 */ /* 0x000fe20007ffe0ff */
[----:B------:R-:W-:Y:S01]  /*0cf0*/  IMAD.MOV.U32 R12, RZ, RZ, RZ ;  /* 0x000000ffff0c7224 */ /* 0x000fe200078e00ff */
[----:B------:R-:W1:Y:S01]  /*0d00*/  LDC R74, c[0x0][0x23c] ;  /* 0x00008f00ff4a7b82 */ /* 0x000e620000000800 */
[----:B------:R-:W-:-:S02]  /*0d10*/  IMAD R157, R30, UR5, R10 ;  /* 0x000000051e9d7c24 */ /* 0x000fc4000f8e020a */
[----:B------:R-:W-:Y:S01]  /*0d20*/  IMAD.WIDE.U32 R6, R30, UR4, R6 ;  /* 0x000000041e067c25 */ /* 0x000fe2000f8e0006 */
[----:B------:R-:W-:-:S03]  /*0d30*/  ULDC.64 UR4, c[0x0][0x2a8] ;  /* 0x0000aa0000047ab9 */ /* 0x000fc60000000a00 */
[----:B------:R-:W-:Y:S01]  /*0d40*/  IMAD R11, R3, UR8, RZ ;  /* 0x00000008030b7c24 */ /* 0x000fe2000f8e02ff */
[----:B------:R-:W-:Y:S01]  /*0d50*/  IADD3 R157, R7, R157, RZ ;  /* 0x0000009d079d7210 */ /* 0x000fe20007ffe0ff */
[----:B------:R-:W4:Y:S01]  /*0d60*/  @P3 LDC R81, c[0x0][0x378] ;  /* 0x0000de00ff513b82 */ /* 0x000f220000000800 */
[----:B------:R-:W-:Y:S02]  /*0d70*/  LEA R158, P4, R6, R158, 0x1 ;  /* 0x0000009e069e7211 */ /* 0x000fe400078808ff */
[----:B------:R-:W-:Y:S01]  /*0d80*/  @P2 ISETP.NE.U32.AND P6, PT, R28, RZ, PT ;  /* 0x000000ff1c00220c */ /* 0x000fe20003fc5070 */
[----:B------:R-:W-:Y:S01]  /*0d90*/  IMAD.WIDE.U32 R8, R0, UR8, RZ ;  /* 0x0000000800087c25 */ /* 0x000fe2000f8e00ff */
[----:B------:R-:W-:-:S03]  /*0da0*/  LEA.HI.X R157, R6, R159, R157, 0x1, P4 ;  /* 0x0000009f069d7211 */ /* 0x000fc600020f0c9d */
[----:B------:R-:W2:Y:S01]  /*0db0*/  @P3 LDC R12, c[0x0][0x37c] ;  /* 0x0000df00ff0c3b82 */ /* 0x000ea20000000800 */
[----:B0-----:R-:W-:Y:S01]  /*0dc0*/  ISETP.NE.U32.AND P3, PT, R164, RZ, PT ;  /* 0x000000ffa400720c */ /* 0x001fe20003f65070 */
[----:B------:R-:W-:Y:S01]  /*0dd0*/  IMAD R11, R0, UR9, R11 ;  /* 0x00000009000b7c24 */ /* 0x000fe2000f8e020b */
[----:B------:R-:W-:Y:S02]  /*0de0*/  PLOP3.LUT P4, PT, PT, PT, PT, 0x8, 0x0 ;  /* 0x000000000000781c */ /* 0x000fe40003f8e170 */
[----:B------:R-:W-:Y:S02]  /*0df0*/  @P2 ISETP.NE.AND.EX P4, PT, R29, RZ, PT, P6 ;  /* 0x000000ff1d00220c */ /* 0x000fe40003f85360 */
[----:B---3--:R-:W-:Y:S01]  /*0e00*/  ISETP.NE.AND.EX P3, PT, R165, RZ, PT, P3 ;  /* 0x000000ffa500720c */ /* 0x008fe20003f65330 */
[----:B------:R-:W-:Y:S02]  /*0e10*/  IMAD.IADD R9, R9, 0x1, R11 ;  /* 0x0000000109097824 */ /* 0x000fe400078e020b */
[----:B------:R-:W-:Y:S01]  /*0e20*/  IMAD R4, R4, UR4, RZ ;  /* 0x0000000404047c24 */ /* 0x000fe2000f8e02ff */
[----:B------:R-:W-:Y:S01]  /*0e30*/  CS2R R10, SRZ ;  /* 0x00000000000a7805 */ /* 0x000fe2000001ff00 */
[----:B------:R-:W-:-:S04]  /*0e40*/  IMAD.WIDE.U32 R6, R30, UR4, R8 ;  /* 0x000000041e067c25 */ /* 0x000fc8000f8e0008 */
[----:B------:R-:W-:Y:S01]  /*0e50*/  IMAD R159, R30, UR5, R4 ;  /* 0x000000051e9f7c24 */ /* 0x000fe2000f8e0204 */
[----:B------:R-:W0:Y:S03]  /*0e60*/  @P2 LDC R11, c[0x0][0x390] ;  /* 0x0000e400ff0b2b82 */ /* 0x000e260000000800 */
[----:B------:R-:W-:Y:S01]  /*0e70*/  IMAD.IADD R159, R7, 0x1, R159 ;  /* 0x00000001079f7824 */ /* 0x000fe200078e029f */
[----:B------:R-:W-:-:S04]  /*0e80*/  CS2R R162, SRZ ;  /* 0x0000000000a27805 */ /* 0x000fc8000001ff00 */
[----:B------:R-:W3:Y:S01]  /*0e90*/  @P2 LDC R10, c[0x0][0x394] ;  /* 0x0000e500ff0a2b82 */ /* 0x000ee20000000800 */
[C---:B------:R-:W-:Y:S01]  /*0ea0*/  LEA R160, P2, R6.reuse, R160, 0x1 ;  /* 0x000000a006a07211 */ /* 0x040fe200078408ff */
[----:B------:R-:W-:Y:S01]  /*0eb0*/  @P1 IMAD.MOV.U32 R163, RZ, RZ, R165 ;  /* 0x000000ffffa31224 */ /* 0x000fe200078e00a5 */
[----:B------:R-:W-:Y:S02]  /*0ec0*/  @P1 MOV R162, R164 ;  /* 0x000000a400a21202 */ /* 0x000fe40000000f00 */
[----:B------:R-:W-:Y:S02]  /*0ed0*/  LEA.HI.X R159, R6, R161, R159, 0x1, P2 ;  /* 0x000000a1069f7211 */ /* 0x000fe400010f0c9f */
[----:B-1----:R-:W-:Y:S02]  /*0ee0*/  SEL R74, R74, 0x800, P5 ;  /* 0x000008004a4a7807 */ /* 0x002fe40002800000 */
[----:B--2---:R-:W-:Y:S01]  /*0ef0*/  @!P0 SHF.R.S32.HI R5, RZ, 0x1f, R2 ;  /* 0x0000001fff058819 */ /* 0x004fe20000011402 */
[----:B0--34-:R-:W-:Y:S06]  /*0f00*/  @P4 BRA P3, `(.L_x_6473) ;  /* 0x00000000007c4947 */ /* 0x019fec0001800000 */
[-C--:B------:R-:W-:Y:S01]  /*0f10*/  IABS R11, R74.reuse ;  /* 0x0000004a000b7213 */ /* 0x080fe20000000000 */
[----:B------:R-:W0:Y:S01]  /*0f20*/  LDC R9, c[0x0][0x218] ;  /* 0x00008600ff097b82 */ /* 0x000e220000000800 */
[----:B------:R-:W-:Y:S01]  /*0f30*/  IABS R10, R74 ;  /* 0x0000004a000a7213 */ /* 0x000fe20000000000 */
[----:B-----5:R-:W-:Y:S01]  /*0f40*/  HFMA2.MMA R73, -RZ, RZ, 0, 0 ;  /* 0x00000000ff497435 */ /* 0x020fe200000001ff */
[----:B------:R-:W1:Y:S01]  /*0f50*/  I2F.RP R4, R11 ;  /* 0x0000000b00047306 */ /* 0x000e620000209400 */
[----:B------:R-:W-:Y:S01]  /*0f60*/  IMAD.MOV.U32 R161, RZ, RZ, RZ ;  /* 0x000000ffffa17224 */ /* 0x000fe200078e00ff */
        /* <DEDUP_REMOVED lines=25> */
.L_x_6473:
        /* <DEDUP_REMOVED lines=18> */
.L_x_6474:
        /* <DEDUP_REMOVED lines=13> */
.L_x_6520:
        /* <DEDUP_REMOVED lines=184> */
[----:B--2---:R1:W-:Y:S01]  /*1e70*/  STS.U16 [R63+0xc0], R6 ;  /* 0x0000c0063f007388 */ /* 0x0043e20000000400 */
[----:B0-----:R-:W-:-:S03]  /*1e80*/  LEA R0, R71, R68, 0x4 ;  /* 0x0000004447007211 */ /* 0x001fc600078e20ff */
        /* <DEDUP_REMOVED lines=144> */
.L_x_6476:
[----:B------:R-:W-:Y:S05]  /*2790*/  BSYNC B0 ;  /* 0x0000000000007941 */ /* 0x000fea0003800000 */
.L_x_6475:
[----:B------:R-:W-:Y:S01]  /*27a0*/  FSETP.GTU.FTZ.AND P5, PT, R48, 20, PT ;  /* 0x41a000003000780b */ /* 0x000fe20003fbc000 */
[----:B------:R-:W-:Y:S01]  /*27b0*/  BSSY B0, `(.L_x_6477) ;  /* 0x0000024000007945 */ /* 0x000fe20003800000 */
[----:B------:R-:W-:Y:S02]  /*27c0*/  SHF.L.U32 R47, R40, 0x10, RZ ;  /* 0x00000010282f7819 */ /* 0x000fe400000006ff */
[----:B------:R-:W-:-:S03]  /*27d0*/  ISETP.EQ.OR P5, PT, RZ, UR5, P5 ;  /* 0x00000005ff007c0c */ /* 0x000fc6000afa2670 */
[----:B------:R-:W-:-:S10]  /*27e0*/  FADD.FTZ R47, R47, R152 ;  /* 0x000000982f2f7221 */ /* 0x000fd40000010000 */
        /* <DEDUP_REMOVED lines=32> */
.L_x_6478:
[----:B------:R-:W-:Y:S05]  /*29f0*/  BSYNC B0 ;  /* 0x0000000000007941 */ /* 0x000fea0003800000 */
.L_x_6477:
        /* <DEDUP_REMOVED lines=37> */
.L_x_6480:
[----:B------:R-:W-:Y:S05]  /*2c50*/  BSYNC B0 ;  /* 0x0000000000007941 */ /* 0x000fea0003800000 */
.L_x_6479:
        /* <DEDUP_REMOVED lines=37> */
.L_x_6482:
[----:B------:R-:W-:Y:S05]  /*2eb0*/  BSYNC B0 ;  /* 0x0000000000007941 */ /* 0x000fea0003800000 */
.L_x_6481:
        /* <DEDUP_REMOVED lines=37> */
.L_x_6484:
[----:B------:R-:W-:Y:S05]  /*3110*/  BSYNC B0 ;  /* 0x0000000000007941 */ /* 0x000fea0003800000 */
.L_x_6483:
        /* <DEDUP_REMOVED lines=37> */
.L_x_6486:
[----:B------:R-:W-:Y:S05]  /*3370*/  BSYNC B0 ;  /* 0x0000000000007941 */ /* 0x000fea0003800000 */
.L_x_6485:
        /* <DEDUP_REMOVED lines=37> */
.L_x_6488:
[----:B------:R-:W-:Y:S05]  /*35d0*/  BSYNC B0 ;  /* 0x0000000000007941 */ /* 0x000fea0003800000 */
.L_x_6487:
        /* <DEDUP_REMOVED lines=37> */
.L_x_6490:
[----:B------:R-:W-:Y:S05]  /*3830*/  BSYNC B0 ;  /* 0x0000000000007941 */ /* 0x000fea0003800000 */
.L_x_6489:
[----:B------:R-:W-:Y:S01]  /*3840*/  FSETP.GTU.FTZ.AND P5, PT, R37, 20, PT ;  /* 0x41a000002500780b */ /* 0x000fe20003fbc000 */
[----:B--2---:R-:W-:Y:S01]  /*3850*/  IMAD.U32 R29, R28, 0x10000, RZ ;  /* 0x000100001c1d7824 */ /* 0x004fe200078e00ff */
        /* <DEDUP_REMOVED lines=35> */
.L_x_6492:
[----:B------:R-:W-:Y:S05]  /*3a90*/  BSYNC B0 ;  /* 0x0000000000007941 */ /* 0x000fea0003800000 */
.L_x_6491:
        /* <DEDUP_REMOVED lines=37> */
.L_x_6494:
[----:B------:R-:W-:Y:S05]  /*3cf0*/  BSYNC B0 ;  /* 0x0000000000007941 */ /* 0x000fea0003800000 */
.L_x_6493:
        /* <DEDUP_REMOVED lines=39> */
.L_x_6496:
[----:B------:R-:W-:Y:S05]  /*3f70*/  BSYNC B0 ;  /* 0x0000000000007941 */ /* 0x000fea0003800000 */
.L_x_6495:
[----:B------:R-:W-:Y:S01]  /*3f80*/  FSETP.GTU.FTZ.AND P5, PT, R34, 20, PT ;  /* 0x41a000002200780b */ /* 0x000fe20003fbc000 */
[----:B------:R-:W-:Y:S01]  /*3f90*/  BSSY B0, `(.L_x_6497) ;  /* 0x0000027000007945 */ /* 0x000fe20003800000 */
[----:B------:R-:W-:Y:S01]  /*3fa0*/  SHF.L.U32 R25, R25, 0x10, RZ ;  /* 0x0000001019197819 */ /* 0x000fe200000006ff */
[----:B------:R-:W-:Y:S01]  /*3fb0*/  IMAD.MOV.U32 R157, RZ, RZ, R159 ;  /* 0x000000ffff9d7224 */ /* 0x000fe200078e009f */
[----:B------:R-:W-:Y:S01]  /*3fc0*/  ISETP.EQ.OR P5, PT, RZ, UR5, P5 ;  /* 0x00000005ff007c0c */ /* 0x000fe2000afa2670 */
[----:B------:R-:W-:Y:S02]  /*3fd0*/  IMAD.MOV.U32 R160, RZ, RZ, R2 ;  /* 0x000000ffffa07224 */ /* 0x000fe400078e0002 */
[----:B------:R-:W-:Y:S02]  /*3fe0*/  IMAD.MOV.U32 R159, RZ, RZ, R3 ;  /* 0x000000ffff9f7224 */ /* 0x000fe400078e0003 */
[----:B------:R-:W-:-:S08]  /*3ff0*/  FADD.FTZ R33, R25, R152 ;  /* 0x0000009819217221 */ /* 0x000fd00000010000 */
        /* <DEDUP_REMOVED lines=32> */
.L_x_6498:
[----:B------:R-:W-:Y:S05]  /*4200*/  BSYNC B0 ;  /* 0x0000000000007941 */ /* 0x000fea0003800000 */
.L_x_6497:
        /* <DEDUP_REMOVED lines=42> */
.L_x_6500:
[----:B------:R-:W-:Y:S05]  /*44b0*/  BSYNC B0 ;  /* 0x0000000000007941 */ /* 0x000fea0003800000 */
.L_x_6499:
        /* <DEDUP_REMOVED lines=42> */
.L_x_6502:
[----:B------:R-:W-:Y:S05]  /*4760*/  BSYNC B0 ;  /* 0x0000000000007941 */ /* 0x000fea0003800000 */
.L_x_6501:
        /* <DEDUP_REMOVED lines=42> */
.L_x_6504:
[----:B------:R-:W-:Y:S05]  /*4a10*/  BSYNC B0 ;  /* 0x0000000000007941 */ /* 0x000fea0003800000 */
.L_x_6503:
        /* <DEDUP_REMOVED lines=42> */
.L_x_6506:
[----:B------:R-:W-:Y:S05]  /*4cc0*/  BSYNC B0 ;  /* 0x0000000000007941 */ /* 0x000fea0003800000 */
.L_x_6505:
        /* <DEDUP_REMOVED lines=43> */
.L_x_6517:
        /* <DEDUP_REMOVED lines=86> */
[----:B0-----:R-:W-:Y:S01]  /*54e0*/  IMAD.SHL.U32 R40, R156, 0x10, RZ ;  /* 0x000000109c287824 */ /* 0x001fe200078e00ff */
        /* <DEDUP_REMOVED lines=23> */
[----:B------:R-:W-:Y:S02]  /*5660*/  ISETP.GE.U32.AND P5, PT, R54, R69, PT ;  /* 0x000000453600720c */ /* 0x000fe40003fa6070 */
[----:B--2---:R-:W-:Y:S01]  /*5670*/  SHF.L.U32 R55, R60, 0x10, RZ ;  /* 0x000000103c377819 */ /* 0x004fe200000006ff */
[----:B---3--:R-:W-:-:S04]  /*5680*/  IMAD.U32 R51, R51, 0x10000, RZ ;  /* 0x0001000033337824 */ /* 0x008fc800078e00ff */
[----:B------:R-:W-:Y:S01]  /*5690*/  FMUL.FTZ R55, R2, R55 ;  /* 0x0000003702377220 */ /* 0x000fe20000410000 */
[----:B0-----:R-:W-:Y:S01]  /*56a0*/  FSEL R114, R57, 1, !P5 ;  /* 0x3f80000039727808 */ /* 0x001fe20006800000 */
[----:B------:R-:W-:-:S03]  /*56b0*/  FMUL.FTZ R51, R10, R51 ;  /* 0x000000330a337220 */ /* 0x000fc60000410000 */
[----:B------:R-:W-:Y:S02]  /*56c0*/  FSEL R115, R55, RZ, !P5 ;  /* 0x000000ff37737208 */ /* 0x000fe40006800000 */
        /* <DEDUP_REMOVED lines=320> */
.L_x_6509:
        /* <DEDUP_REMOVED lines=10> */
.L_x_6508:
        /* <DEDUP_REMOVED lines=76> */
[----:B------:R-:W-:-:S12]  /*7030*/  FMUL.FTZ R40, R40, R42 ;  /* 0x0000002a28287220 */ /* 0x000fd80000410000 */
[----:B-----5:R0:W-:Y:S01]  /*7040*/  @!P5 STS.64 [UR4+0x1098], R88 ;  /* 0x00109858ff00d988 */ /* 0x0201e20008000a04 */
[----:B------:R-:W-:Y:S01]  /*7050*/  @!P5 IMAD.MOV.U32 R90, RZ, RZ, R88 ;  /* 0x000000ffff5ad224 */ /* 0x000fe200078e0058 */
[-C--:B------:R-:W-:Y:S01]  /*7060*/  @!P5 MOV R91, R89.reuse ;  /* 0x00000059005bd202 */ /* 0x080fe20000000f00 */
[C---:B0-----:R-:W-:Y:S01]  /*7070*/  FFMA.FTZ R89, R40.reuse, R89, R43 ;  /* 0x0000005928597223 */ /* 0x041fe2000001002b */
[----:B------:R-:W-:-:S07]  /*7080*/  FMUL.FTZ R88, R40, R88 ;  /* 0x0000005828587220 */ /* 0x000fce0000410000 */
.L_x_6511:
[----:B------:R-:W-:Y:S05]  /*7090*/  BSYNC B0 ;  /* 0x0000000000007941 */ /* 0x000fea0003800000 */
.L_x_6510:
        /* <DEDUP_REMOVED lines=46> */
.L_x_6514:
        /* <DEDUP_REMOVED lines=32> */
.L_x_6515:
[----:B------:R0:W5:Y:S02]  /*7580*/  LDG.E R41, desc[UR6][R80.64] ;  /* 0x0000000650297981 */ /* 0x000164000c1e1900 */
.L_x_6516:
        /* <DEDUP_REMOVED lines=17> */
.L_x_6513:
[----:B------:R-:W-:Y:S05]  /*76a0*/  BSYNC B0 ;  /* 0x0000000000007941 */ /* 0x000fea0003800000 */
.L_x_6512:
        /* <DEDUP_REMOVED lines=19> */
.L_x_6507:
        /* <DEDUP_REMOVED lines=80> */
.L_x_6519:
[----:B------:R-:W-:Y:S05]  /*7ce0*/  BSYNC B0 ;  /* 0x0000000000007941 */ /* 0x000fea0003800000 */
.L_x_6518:
        /* <DEDUP_REMOVED lines=74> */
.L_x_6521:
        /* <DEDUP_REMOVED lines=15> */
.L_x_8762:


//--------------------- .text._Z25selective_scan_fwd_kernelI32Selective_Scan_fwd_kernel_traitsILi64ELi16ELi1ELb0ELb1ELb1ELb0ELb1EN3c108BFloat16EffEEv13SSMParamsBase --------------------------
	.section	.text._Z25selective_scan_fwd_kernelI32Selective_Scan_fwd_kernel_traitsILi64ELi16ELi1ELb0ELb1ELb1ELb0ELb1EN3c108BFloat16EffEEv13SSMParamsBase,"ax",@progbits
	.align	128
        .global         _Z25selective_scan_fwd_kernelI32Selective_Scan_fwd_kernel_traitsILi64ELi16ELi1ELb0ELb1ELb1ELb0ELb1EN3c108BFloat16EffEEv13SSMParamsBase
        .type           _Z25selective_scan_fwd_kernelI32Selective_Scan_fwd_kernel_traitsILi64ELi16ELi1ELb0ELb1ELb1ELb0ELb1EN3c108BFloat16EffEEv13SSMParamsBase,@function
        .size           _Z25selective_scan_fwd_kernelI32Selective_Scan_fwd_kernel_traitsILi64ELi16ELi1ELb0ELb1ELb1ELb0ELb1EN3c108BFloat16EffEEv13SSMParamsBase,(.L_x_8763 - _Z25selective_scan_fwd_kernelI32Selective_Scan_fwd_kernel_traitsILi64ELi16ELi1ELb0ELb1ELb1ELb0ELb1EN3c108BFloat16EffEEv13SSMParamsBase)
        .other          _Z25selective_scan_fwd_kernelI32Selective_Scan_fwd_kernel_traitsILi64ELi16ELi1ELb0ELb1ELb1ELb0ELb1EN3c108BFloat16EffEEv13SSMParamsBase,@"STO_CUDA_ENTRY STV_DEFAULT"
_Z25selective_scan_fwd_kernelI32Selective_Scan_fwd_kernel_traitsILi64ELi16ELi1ELb0ELb1ELb1ELb0ELb1EN3c108BFloat16EffEEv13SSMParamsBase:
.text._Z25selective_scan_fwd_kernelI32Selective_Scan_fwd_kernel_traitsILi64ELi16ELi1ELb0ELb1ELb1ELb0ELb1EN3c108BFloat16EffEEv13SSMParamsBase:
        /* <DEDUP_REMOVED lines=40> */
.L_x_6522:
        /* <DEDUP_REMOVED lines=35> */
.L_x_6523:
        /* <DEDUP_REMOVED lines=12> */
.L_x_6524:
        /* <DEDUP_REMOVED lines=45> */
[----:B------:R-:W3:Y:S08]  /*0840*/  LDC.64 R28, c[0x0][0x378] ;  /* 0x0000de00ff1c7b82 */ /* 0x000ef00000000a00 */
[----:B------:R-:W3:Y:S01]  /*0850*/  LDC.64 R74, c[0x0][0x288] ;  /* 0x0000a200ff4a7b82 */ /* 0x000ee20000000a00 */
        /* <DEDUP_REMOVED lines=48> */
[C---:B------:R-:W-:Y:S02]  /*0b60*/  IMAD R19, R157.reuse, UR5, R8 ;  /* 0x000000059d137c24 */ /* 0x040fe4000f8e0208 */
[----:B------:R-:W-:Y:S01]  /*0b70*/  IMAD.WIDE.U32 R6, R157, UR4, RZ ;  /* 0x000000049d067c25 */ /* 0x000fe2000f8e00ff */
[C---:B------:R-:W-:Y:S01]  /*0b80*/  LEA R92, P1, R10.reuse, R24, 0x1 ;  /* 0x000000180a5c7211 */ /* 0x040fe200078208ff */
[----:B------:R-:W-:Y:S02]  /*0b90*/  ULDC.64 UR4, c[0x0][0x298] ;  /* 0x0000a60000047ab9 */ /* 0x000fe40000000a00 */
[----:B------:R-:W-:Y:S02]  /*0ba0*/  IMAD.IADD R77, R11, 0x1, R77 ;  /* 0x000000010b4d7824 */ /* 0x000fe400078e024d */
[----:B------:R-:W-:Y:S02]  /*0bb0*/  IMAD.IADD R7, R7, 0x1, R19 ;  /* 0x0000000107077824 */ /* 0x000fe400078e0213 */
[----:B------:R-:W0:Y:S01]  /*0bc0*/  LDC.64 R18, c[0x0][0x328] ;  /* 0x0000ca00ff127b82 */ /* 0x000e220000000a00 */
[----:B------:R-:W-:-:S02]  /*0bd0*/  LEA.HI.X R77, R10, R25, R77, 0x1, P1 ;  /* 0x000000190a4d7211 */ /* 0x000fc400008f0c4d */
[----:B------:R-:W-:Y:S01]  /*0be0*/  ISETP.NE.U32.AND P1, PT, R30, RZ, PT ;  /* 0x000000ff1e00720c */ /* 0x000fe20003f25070 */
[----:B------:R-:W-:Y:S02]  /*0bf0*/  IMAD R12, R15, UR8, RZ ;  /* 0x000000080f0c7c24 */ /* 0x000fe4000f8e02ff */
[----:B------:R-:W-:Y:S01]  /*0c00*/  IMAD R11, R16, UR4, RZ ;  /* 0x00000004100b7c24 */ /* 0x000fe2000f8e02ff */
[----:B------:R-:W-:Y:S01]  /*0c10*/  ISETP.NE.AND.EX P1, PT, R31, RZ, PT, P1 ;  /* 0x000000ff1f00720c */ /* 0x000fe20003f25310 */
[----:B------:R-:W-:Y:S01]  /*0c20*/  IMAD.WIDE.U32 R8, R157, UR8, RZ ;  /* 0x000000089d087c25 */ /* 0x000fe2000f8e00ff */
[----:B------:R-:W-:-:S03]  /*0c30*/  HFMA2.MMA R14, -RZ, RZ, 0, 0 ;  /* 0x00000000ff0e7435 */ /* 0x000fc600000001ff */
[----:B------:R-:W-:Y:S02]  /*0c40*/  IMAD R21, R157, UR9, R12 ;  /* 0x000000099d157c24 */ /* 0x000fe4000f8e020c */
[C---:B------:R-:W-:Y:S02]  /*0c50*/  IMAD R11, R34.reuse, UR5, R11 ;  /* 0x00000005220b7c24 */ /* 0x040fe4000f8e020b */
[----:B------:R-:W-:Y:S01]  /*0c60*/  IMAD.WIDE.U32 R158, R34, UR4, R6 ;  /* 0x00000004229e7c25 */ /* 0x000fe2000f8e0006 */
[----:B------:R-:W-:Y:S01]  /*0c70*/  ULDC.64 UR4, c[0x0][0x2a8] ;  /* 0x0000aa0000047ab9 */ /* 0x000fe20000000a00 */
[----:B------:R-:W-:Y:S02]  /*0c80*/  IADD3 R9, R9, R21, RZ ;  /* 0x0000001509097210 */ /* 0x000fe40007ffe0ff */
[----:B------:R-:W-:Y:S01]  /*0c90*/  IMAD.MOV.U32 R165, RZ, RZ, RZ ;  /* 0x000000ffffa57224 */ /* 0x000fe200078e00ff */
[----:B------:R-:W1:Y:S01]  /*0ca0*/  @P1 LDC R14, c[0x0][0x38c] ;  /* 0x0000e300ff0e1b82 */ /* 0x000e620000000800 */
[----:B------:R-:W-:Y:S01]  /*0cb0*/  IMAD.IADD R6, R159, 0x1, R11 ;  /* 0x000000019f067824 */ /* 0x000fe200078e020b */
[----:B------:R-:W-:Y:S01]  /*0cc0*/  LEA R159, P2, R158, R22, 0x1 ;  /* 0x000000169e9f7211 */ /* 0x000fe200078408ff */
[----:B------:R-:W-:-:S02]  /*0cd0*/  IMAD R16, R16, UR4, RZ ;  /* 0x0000000410107c24 */ /* 0x000fc4000f8e02ff */
[----:B------:R-:W-:Y:S01]  /*0ce0*/  IMAD.WIDE.U32 R160, R34, UR4, R8 ;  /* 0x0000000422a07c25 */ /* 0x000fe2000f8e0008 */
[----:B------:R-:W-:Y:S02]  /*0cf0*/  LEA.HI.X R158, R158, R23, R6, 0x1, P2 ;  /* 0x000000179e9e7211 */ /* 0x000fe400010f0c06 */
[----:B------:R-:W1:Y:S01]  /*0d00*/  @P1 LDC R165, c[0x0][0x388] ;  /* 0x0000e200ffa51b82 */ /* 0x000e620000000800 */
[----:B------:R-:W-:Y:S01]  /*0d10*/  IMAD R11, R34, UR5, R16 ;  /* 0x00000005220b7c24 */ /* 0x000fe2000f8e0210 */
[----:B----4-:R-:W-:Y:S01]  /*0d20*/  ISETP.NE.U32.AND P2, PT, R32, RZ, PT ;  /* 0x000000ff2000720c */ /* 0x010fe20003f45070 */
[----:B---3--:R-:W-:Y:S01]  /*0d30*/  IMAD R10, R15, R26, RZ ;  /* 0x0000001a0f0a7224 */ /* 0x008fe200078e02ff */
        /* <DEDUP_REMOVED lines=12> */
[----:B------:R-:W-:-:S04]  /*0e00*/  IMAD.WIDE.U32 R6, R13, R74, R6 ;  /* 0x0000004a0d067225 */ /* 0x000fc800078e0006 */
[----:B------:R-:W-:Y:S02]  /*0e10*/  IMAD.MOV.U32 R81, RZ, RZ, RZ ;  /* 0x000000ffff517224 */ /* 0x000fe400078e00ff */
[----:B------:R-:W-:Y:S01]  /*0e20*/  IMAD.MOV.U32 R12, RZ, RZ, RZ ;  /* 0x000000ffff0c7224 */ /* 0x000fe200078e00ff */
[----:B-1----:R1:W-:Y:S01]  /*0e30*/  STL [R1+0x8], R14 ;  /* 0x0000080e01007387 */ /* 0x0023e20000100800 */
[----:B------:R-:W-:Y:S02]  /*0e40*/  IMAD R75, R13, R75, R8 ;  /* 0x0000004b0d4b7224 */ /* 0x000fe400078e0208 */
[----:B------:R-:W-:Y:S01]  /*0e50*/  IMAD.MOV.U32 R9, RZ, RZ, RZ ;  /* 0x000000ffff097224 */ /* 0x000fe200078e00ff */
[----:B------:R-:W-:Y:S01]  /*0e60*/  @P2 ISETP.NE.U32.AND P4, PT, R32, RZ, PT ;  /* 0x000000ff2000220c */ /* 0x000fe20003f85070 */
[----:B------:R-:W-:Y:S01]  /*0e70*/  IMAD.IADD R75, R7, 0x1, R75 ;  /* 0x00000001074b7824 */ /* 0x000fe200078e024b */
[----:B------:R-:W-:Y:S01]  /*0e80*/  HFMA2.MMA R7, -RZ, RZ, 0, 0 ;  /* 0x00000000ff077435 */ /* 0x000fe200000001ff */
[----:B------:R-:W3:Y:S01]  /*0e90*/  @P3 LDC R81, c[0x0][0x378] ;  /* 0x0000de00ff513b82 */ /* 0x000ee20000000800 */
[----:B------:R-:W-:-:S02]  /*0ea0*/  IMAD.MOV.U32 R8, RZ, RZ, RZ ;  /* 0x000000ffff087224 */ /* 0x000fc400078e00ff */
[----:B------:R-:W-:-:S05]  /*0eb0*/  @P1 IMAD.MOV.U32 R8, RZ, RZ, R14 ;  /* 0x000000ffff081224 */ /* 0x000fca00078e000e */
[----:B------:R-:W4:Y:S01]  /*0ec0*/  @P3 LDC R12, c[0x0][0x37c] ;  /* 0x0000df00ff0c3b82 */ /* 0x000f220000000800 */
[----:B------:R-:W-:Y:S02]  /*0ed0*/  PLOP3.LUT P3, PT, PT, PT, PT, 0x8, 0x0 ;  /* 0x000000000000781c */ /* 0x000fe40003f6e170 */
[----:B------:R-:W-:Y:S01]  /*0ee0*/  @P2 ISETP.NE.AND.EX P3, PT, R33, RZ, PT, P4 ;  /* 0x000000ff2100220c */ /* 0x000fe20003f65340 */
[----:B------:R-:W-:-:S04]  /*0ef0*/  @P1 IMAD.MOV.U32 R7, RZ, RZ, R165 ;  /* 0x000000ffff071224 */ /* 0x000fc800078e00a5 */
[----:B------:R-:W2:Y:S01]  /*0f00*/  @P2 LDC R9, c[0x0][0x390] ;  /* 0x0000e400ff092b82 */ /* 0x000ea20000000800 */
[----:B------:R-:W-:Y:S01]  /*0f10*/  IADD3 R13, -R157, R4, RZ ;  /* 0x000000049d0d7210 */ /* 0x000fe20007ffe1ff */
[----:B------:R-:W-:-:S06]  /*0f20*/  IMAD.MOV.U32 R15, RZ, RZ, R8 ;  /* 0x000000ffff0f7224 */ /* 0x000fcc00078e0008 */
[----:B------:R-:W2:Y:S01]  /*0f30*/  @P2 LDC R10, c[0x0][0x394] ;  /* 0x0000e500ff0a2b82 */ /* 0x000ea20000000800 */
[----:B------:R-:W-:-:S04]  /*0f40*/  ISETP.NE.U32.AND P2, PT, R165, RZ, PT ;  /* 0x000000ffa500720c */ /* 0x000fc80003f45070 */
[----:B------:R-:W-:Y:S01]  /*0f50*/  ISETP.NE.AND.EX P2, PT, R14, RZ, PT, P2 ;  /* 0x000000ff0e00720c */ /* 0x000fe20003f45320 */
[----:B-1----:R-:W-:Y:S02]  /*0f60*/  IMAD.MOV.U32 R14, RZ, RZ, R7 ;  /* 0x000000ffff0e7224 */ /* 0x002fe400078e0007 */
[----:B------:R-:W1:Y:S01]  /*0f70*/  LDC R11, c[0x0][0x23c] ;  /* 0x00008f00ff0b7b82 */ /* 0x000e620000000800 */
[----:B------:R1:W-:Y:S04]  /*0f80*/  STL [R1+0xc], R13 ;  /* 0x00000c0d01007387 */ /* 0x0003e80000100800 */
[----:B------:R1:W-:Y:S01]  /*0f90*/  STL.64 [R1], R14 ;  /* 0x0000000e01007387 */ /* 0x0003e20000100a00 */
[----:B0-----:R-:W-:-:S04]  /*0fa0*/  LEA R76, P4, R6, R20, 0x1 ;  /* 0x00000014064c7211 */ /* 0x001fc800078808ff */
[----:B------:R-:W-:Y:S02]  /*0fb0*/  LEA.HI.X R75, R6, R21, R75, 0x1, P4 ;  /* 0x00000015064b7211 */ /* 0x000fe400020f0c4b */
[----:B-1----:R-:W-:Y:S02]  /*0fc0*/  SEL R74, R11, 0x800, P5 ;  /* 0x000008000b4a7807 */ /* 0x002fe40002800000 */
[----:B--2---:R-:W-:Y:S01]  /*0fd0*/  @!P0 SHF.R.S32.HI R5, RZ, 0x1f, R2 ;  /* 0x0000001fff058819 */ /* 0x004fe20000011402 */
[----:B---34-:R-:W-:Y:S06]  /*0fe0*/  @P3 BRA P2, `(.L_x_6525) ;  /* 0x0000000000783947 */ /* 0x018fec0001000000 */
        /* <DEDUP_REMOVED lines=29> */
[----:B------:R-:W-:Y:S06]  /*11c0*/  BRA `(.L_x_6526) ;  /* 0x0000000000487947 */ /* 0x000fec0003800000 */
.L_x_6525:
        /* <DEDUP_REMOVED lines=12> */
[C---:B------:R-:W-:Y:S01]  /*1290*/  ISETP.GT.AND P0, PT, R74.reuse, R11, PT ;  /* 0x0000000b4a00720c */ /* 0x040fe20003f04270 */
[----:B------:R-:W-:-:S03]  /*12a0*/  IMAD.IADD R11, R74, 0x1, -R11 ;  /* 0x000000014a0b7824 */ /* 0x000fc600078e0a0b */
[----:B------:R-:W-:-:S04]  /*12b0*/  ISETP.GT.AND P0, PT, R72, RZ, P0 ;  /* 0x000000ff4800720c */ /* 0x000fc80000704270 */
[----:B------:R-:W-:Y:S02]  /*12c0*/  SEL R11, R11, RZ, P0 ;  /* 0x000000ff0b0b7207 */ /* 0x000fe40000000000 */
[----:B------:R-:W-:-:S03]  /*12d0*/  IADD3 R72, R72, 0x1, RZ ;  /* 0x0000000148487810 */ /* 0x000fc60007ffe0ff */
[----:B-----5:R-:W-:-:S07]  /*12e0*/  IMAD R73, R73, R74, R11 ;  /* 0x0000004a49497224 */ /* 0x020fce00078e020b */
.L_x_6526:
[----:B------:R-:W-:-:S13]  /*12f0*/  ISETP.GE.AND P0, PT, R72, 0x1, PT ;  /* 0x000000014800780c */ /* 0x000fda0003f06270 */
[----:B------:R-:W-:Y:S05]  /*1300*/  @!P0 EXIT ;  /* 0x000000000000894d */ /* 0x000fea0003800000 */
[----:B------:R-:W0:Y:S01]  /*1310*/  S2R R71, SR_LANEID ;  /* 0x0000000000477919 */ /* 0x000e220000000000 */
[----:B------:R-:W-:Y:S01]  /*1320*/  ULDC.64 UR4, c[0x0][0x2e0] ;  /* 0x0000b80000047ab9 */ /* 0x000fe20000000a00 */
[----:B------:R-:W-:Y:S01]  /*1330*/  IMAD.MOV.U32 R97, RZ, RZ, R95 ;  /* 0x000000ffff617224 */ /* 0x000fe200078e005f */
[----:B------:R-:W-:Y:S01]  /*1340*/  LEA R80, P0, R0, R81, 0x2 ;  /* 0x0000005100507211 */ /* 0x000fe200078010ff */
[----:B------:R-:W-:Y:S02]  /*1350*/  IMAD R5, R5, UR4, RZ ;  /* 0x0000000405057c24 */ /* 0x000fe4000f8e02ff */
[----:B------:R-:W-:Y:S01]  /*1360*/  IMAD.WIDE.U32 R82, R2, UR4, R96 ;  /* 0x0000000402527c25 */ /* 0x000fe2000f8e0060 */
[----:B------:R-:W-:-:S03]  /*1370*/  LEA.HI.X R81, R0, R12, R3, 0x2, P0 ;  /* 0x0000000c00517211 */ /* 0x000fc600000f1403 */
[----:B------:R-:W-:Y:S02]  /*1380*/  IMAD R5, R2, UR5, R5 ;  /* 0x0000000502057c24 */ /* 0x000fe4000f8e0205 */
[----:B------:R-:W-:Y:S02]  /*1390*/  IMAD.MOV.U32 R70, RZ, RZ, RZ ;  /* 0x000000ffff467224 */ /* 0x000fe400078e00ff */
[----:B------:R-:W-:Y:S01]  /*13a0*/  IMAD.MOV.U32 R155, RZ, RZ, RZ ;  /* 0x000000ffff9b7224 */ /* 0x000fe200078e00ff */
[----:B------:R-:W-:-:S07]  /*13b0*/  IADD3 R154, R83, R5, RZ ;  /* 0x00000005539a7210 */ /* 0x000fce0007ffe0ff */
.L_x_6572:
        /* <DEDUP_REMOVED lines=112> */
[C---:B------:R-:W-:Y:S02]  /*1ac0*/  VIADD R23, R18.reuse, 0x40 ;  /* 0x0000004012177836 */ /* 0x040fe40000000000 */
[C---:B------:R-:W-:Y:S01]  /*1ad0*/  VIADD R25, R18.reuse, 0x60 ;  /* 0x0000006012197836 */ /* 0x040fe20000000000 */
[CC--:B------:R-:W-:Y:S01]  /*1ae0*/  LEA.HI.SX32 R66, R18.reuse, R18.reuse, 0x1b ;  /* 0x0000001212427211 */ /* 0x0c0fe200078fdaff */
[C---:B------:R-:W-:Y:S01]  /*1af0*/  VIADD R29, R18.reuse, 0xa0 ;  /* 0x000000a0121d7836 */ /* 0x040fe20000000000 */
[C---:B------:R-:W-:Y:S01]  /*1b00*/  IADD3 R27, R18.reuse, 0x80, RZ ;  /* 0x00000080121b7810 */ /* 0x040fe20007ffe0ff */
[C---:B-1----:R-:W-:Y:S01]  /*1b10*/  VIADD R3, R18.reuse, 0xc0 ;  /* 0x000000c012037836 */ /* 0x042fe20000000000 */
        /* <DEDUP_REMOVED lines=13> */
[C---:B------:R-:W-:Y:S01]  /*1bf0*/  VIADD R45, R18.reuse, 0x1c0 ;  /* 0x000001c0122d7836 */ /* 0x040fe20000000000 */
[-C--:B------:R-:W-:Y:S01]  /*1c00*/  LEA.HI.SX32 R27, R27, R18.reuse, 0x1b ;  /* 0x000000121b1b7211 */ /* 0x080fe200078fdaff */
[----:B------:R-:W-:Y:S01]  /*1c10*/  VIADD R47, R18, 0x1e0 ;  /* 0x000001e0122f7836 */ /* 0x000fe20000000000 */
        /* <DEDUP_REMOVED lines=199> */
.L_x_6528:
[----:B------:R-:W-:Y:S05]  /*2890*/  BSYNC B0 ;  /* 0x0000000000007941 */ /* 0x000fea0003800000 */
.L_x_6527:
        /* <DEDUP_REMOVED lines=37> */
.L_x_6530:
[----:B------:R-:W-:Y:S05]  /*2af0*/  BSYNC B0 ;  /* 0x0000000000007941 */ /* 0x000fea0003800000 */
.L_x_6529:
        /* <DEDUP_REMOVED lines=37> */
.L_x_6532:
[----:B------:R-:W-:Y:S05]  /*2d50*/  BSYNC B0 ;  /* 0x0000000000007941 */ /* 0x000fea0003800000 */
.L_x_6531:
        /* <DEDUP_REMOVED lines=37> */
.L_x_6534:
[----:B------:R-:W-:Y:S05]  /*2fb0*/  BSYNC B0 ;  /* 0x0000000000007941 */ /* 0x000fea0003800000 */
.L_x_6533:
        /* <DEDUP_REMOVED lines=37> */
.L_x_6536:
[----:B------:R-:W-:Y:S05]  /*3210*/  BSYNC B0 ;  /* 0x0000000000007941 */ /* 0x000fea0003800000 */
.L_x_6535:
        /* <DEDUP_REMOVED lines=37> */
.L_x_6538:
[----:B------:R-:W-:Y:S05]  /*3470*/  BSYNC B0 ;  /* 0x0000000000007941 */ /* 0x000fea0003800000 */
.L_x_6537:
        /* <DEDUP_REMOVED lines=37> */
.L_x_6540:
[----:B------:R-:W-:Y:S05]  /*36d0*/  BSYNC B0 ;  /* 0x0000000000007941 */ /* 0x000fea0003800000 */
.L_x_6539:
        /* <DEDUP_REMOVED lines=37> */
.L_x_6542:
[----:B------:R-:W-:Y:S05]  /*3930*/  BSYNC B0 ;  /* 0x0000000000007941 */ /* 0x000fea0003800000 */
.L_x_6541:
[----:B------:R-:W-:Y:S01]  /*3940*/  FSETP.GTU.FTZ.AND P5, PT, R37, 20, PT ;  /* 0x41a000002500780b */ /* 0x000fe20003fbc000 */
[----:B--2---:R-:W-:Y:S01]  /*3950*/  IMAD.U32 R5, R4, 0x10000, RZ ;  /* 0x0001000004057824 */ /* 0x004fe200078e00ff */
        /* <DEDUP_REMOVED lines=35> */
.L_x_6544:
[----:B------:R-:W-:Y:S05]  /*3b90*/  BSYNC B0 ;  /* 0x0000000000007941 */ /* 0x000fea0003800000 */
.L_x_6543:
        /* <DEDUP_REMOVED lines=37> */
.L_x_6546:
[----:B------:R-:W-:Y:S05]  /*3df0*/  BSYNC B0 ;  /* 0x0000000000007941 */ /* 0x000fea0003800000 */
.L_x_6545:
        /* <DEDUP_REMOVED lines=39> */
.L_x_6548:
[----:B------:R-:W-:Y:S05]  /*4070*/  BSYNC B0 ;  /* 0x0000000000007941 */ /* 0x000fea0003800000 */
.L_x_6547:
[----:B------:R-:W-:Y:S01]  /*4080*/  FSETP.GTU.FTZ.AND P5, PT, R34, 20, PT ;  /* 0x41a000002200780b */ /* 0x000fe20003fbc000 */
[----:B------:R-:W-:Y:S01]  /*4090*/  BSSY B0, `(.L_x_6549) ;  /* 0x0000028000007945 */ /* 0x000fe20003800000 */
[----:B------:R-:W-:Y:S01]  /*40a0*/  SHF.L.U32 R25, R25, 0x10, RZ ;  /* 0x0000001019197819 */ /* 0x000fe200000006ff */
        /* <DEDUP_REMOVED lines=38> */
.L_x_6550:
[----:B------:R-:W-:Y:S05]  /*4310*/  BSYNC B0 ;  /* 0x0000000000007941 */ /* 0x000fea0003800000 */
.L_x_6549:
        /* <DEDUP_REMOVED lines=42> */
.L_x_6552:
[----:B------:R-:W-:Y:S05]  /*45c0*/  BSYNC B0 ;  /* 0x0000000000007941 */ /* 0x000fea0003800000 */
.L_x_6551:
        /* <DEDUP_REMOVED lines=42> */
.L_x_6554:
[----:B------:R-:W-:Y:S05]  /*4870*/  BSYNC B0 ;  /* 0x0000000000007941 */ /* 0x000fea0003800000 */
.L_x_6553:
        /* <DEDUP_REMOVED lines=42> */
.L_x_6556:
[----:B------:R-:W-:Y:S05]  /*4b20*/  BSYNC B0 ;  /* 0x0000000000007941 */ /* 0x000fea0003800000 */
.L_x_6555:
        /* <DEDUP_REMOVED lines=42> */
.L_x_6558:
[----:B------:R-:W-:Y:S05]  /*4dd0*/  BSYNC B0 ;  /* 0x0000000000007941 */ /* 0x000fea0003800000 */
.L_x_6557:
        /* <DEDUP_REMOVED lines=43> */
.L_x_6569:
[----:B------:R-:W-:Y:S01]  /*5090*/  P2R R103, PR, RZ, 0x10 ;  /* 0x00000010ff677803 */ /* 0x000fe20000000000 */
[----:B------:R-:W-:Y:S01]  /*50a0*/  IMAD.MOV.U32 R90, RZ, RZ, R86 ;  /* 0x000000ffff5a7224 */ /* 0x000fe200078e0056 */
[C---:B------:R-:W-:Y:S01]  /*50b0*/  LOP3.LUT P4, RZ, R67.reuse, 0x80, RZ, 0xc0, !PT ;  /* 0x0000008043ff7812 */ /* 0x040fe2000788c0ff */
[----:B--23--:R-:W-:Y:S01]  /*50c0*/  IMAD.MOV.U32 R91, RZ, RZ, R150 ;  /* 0x000000ffff5b7224 */ /* 0x00cfe200078e0096 */
[----:B------:R-:W-:Y:S02]  /*50d0*/  SHF.R.S32.HI R97, RZ, 0x1f, R0 ;  /* 0x0000001fff617819 */ /* 0x000fe40000011400 */
[----:B------:R-:W-:Y:S01]  /*50e0*/  P2R R102, PR, RZ, 0x10 ;  /* 0x00000010ff667803 */ /* 0x000fe20000000000 */
[C---:B------:R-:W-:Y:S01]  /*50f0*/  IMAD.WIDE.U32 R90, R0.reuse, UR8, R90 ;  /* 0x00000008005a7c25 */ /* 0x040fe2000f8e005a */
[----:B------:R-:W-:Y:S02]  /*5100*/  LOP3.LUT P4, RZ, R67, 0x100, RZ, 0xc0, !PT ;  /* 0x0000010043ff7812 */ /* 0x000fe4000788c0ff */
[--C-:B------:R-:W-:Y:S01]  /*5110*/  SHF.R.S32.HI R85, RZ, 0x1f, R84.reuse ;  /* 0x0000001fff557819 */ /* 0x100fe20000011454 */
[C---:B------:R-:W-:Y:S01]  /*5120*/  IMAD R41, R97.reuse, UR10, RZ ;  /* 0x0000000a61297c24 */ /* 0x040fe2000f8e02ff */
        /* <DEDUP_REMOVED lines=228> */
[----:B------:R-:W-:Y:S02]  /*5f70*/  LOP3.LUT P6, RZ, R67, 0x80, RZ, 0xc0, !PT ;  /* 0x0000008043ff7812 */ /* 0x000fe400078cc0ff */
[----:B0-----:R-:W-:Y:S02]  /*5f80*/  SHF.L.U32 R52, R51, 0x10, RZ ;  /* 0x0000001033347819 */ /* 0x001fe400000006ff */
        /* <DEDUP_REMOVED lines=16> */
[----:B------:R-:W-:Y:S01]  /*6090*/  PRMT R57, RZ, 0x7610, R57 ;  /* 0x00007610ff397816 */ /* 0x000fe20000000039 */
[----:B------:R-:W-:Y:S01]  /*60a0*/  VIADD R40, R40, 0xe ;  /* 0x0000000e28287836 */ /* 0x000fe20000000000 */
[----:B------:R-:W-:-:S05]  /*60b0*/  FSEL R143, R52, RZ, !P5 ;  /* 0x000000ff348f7208 */ /* 0x000fca0006800000 */
[----:B------:R-:W3:Y:S01]  /*60c0*/  @!P6 LDG.E.U16 R57, desc[UR6][R42.64] ;  /* 0x000000062a39e981 */ /* 0x000ee2000c1e1500 */
[----:B------:R-:W-:Y:S01]  /*60d0*/  ISETP.NE.AND P6, PT, R108, RZ, PT ;  /* 0x000000ff6c00720c */ /* 0x000fe20003fc5270 */
[----:B0-----:R-:W-:Y:S01]  /*60e0*/  IMAD.U32 R52, R51, 0x10000, RZ ;  /* 0x0001000033347824 */ /* 0x001fe200078e00ff */
        /* <DEDUP_REMOVED lines=175> */
.L_x_6561:
        /* <DEDUP_REMOVED lines=10> */
.L_x_6560:
        /* <DEDUP_REMOVED lines=84> */
.L_x_6563:
[----:B------:R-:W-:Y:S05]  /*71c0*/  BSYNC B0 ;  /* 0x0000000000007941 */ /* 0x000fea0003800000 */
.L_x_6562:
        /* <DEDUP_REMOVED lines=46> */
.L_x_6566:
        /* <DEDUP_REMOVED lines=32> */
.L_x_6567:
[----:B------:R1:W5:Y:S02]  /*76b0*/  LDG.E R41, desc[UR6][R80.64] ;  /* 0x0000000650297981 */ /* 0x000364000c1e1900 */
.L_x_6568:
        /* <DEDUP_REMOVED lines=17> */
.L_x_6565:
[----:B------:R-:W-:Y:S05]  /*77d0*/  BSYNC B0 ;  /* 0x0000000000007941 */ /* 0x000fea0003800000 */
.L_x_6564:
        /* <DEDUP_REMOVED lines=19> */
.L_x_6559:
[----:B------:R-:W-:Y:S01]  /*7910*/  BAR.SYNC.DEFER_BLOCKING 0x0 ;  /* 0x0000000000007b1d */ /* 0x000fe20000010000 */
[----:B------:R-:W-:Y:S02]  /*7920*/  F2FP.BF16.F32.PACK_AB R28, R28, R29 ;  /* 0x0000001d1c1c723e */ /* 0x000fe400000010ff */
[----:B------:R-:W-:Y:S02]  /*7930*/  F2FP.BF16.F32.PACK_AB R26, R26, R27 ;  /* 0x0000001b1a1a723e */ /* 0x000fe400000010ff */
[----:B------:R-:W-:Y:S01]  /*7940*/  F2FP.BF16.F32.PACK_AB R24, R24, R25 ;  /* 0x000000191818723e */ /* 0x000fe200000010ff */
[----:B------:R-:W-:Y:S01]  /*7950*/  BSSY B0, `(.L_x_6570) ;  /* 0x000004b000007945 */ /* 0x000fe20003800000 */
[----:B------:R-:W-:Y:S01]  /*7960*/  PRMT R0, R28, 0x7632, R0 ;  /* 0x000076321c007816 */ /* 0x000fe20000000000 */
[----:B--23--:R-:W2:Y:S01]  /*7970*/  S2R R40, SR_CTAID.Y ;  /* 0x0000000000287919 */ /* 0x00cea20000002600 */
        /* <DEDUP_REMOVED lines=72> */
.L_x_6571:
[----:B------:R-:W-:Y:S05]  /*7e00*/  BSYNC B0 ;  /* 0x0000000000007941 */ /* 0x000fea0003800000 */
.L_x_6570:
        /* <DEDUP_REMOVED lines=73> */
.L_x_6573:
        /* <DEDUP_REMOVED lines=14> */
.L_x_8763:


//--------------------- .text._Z25selective_scan_fwd_kernelI32Selective_Scan_fwd_kernel_traitsILi64ELi16ELi1ELb0ELb1ELb1ELb1ELb0EN3c108BFloat16EffEEv13SSMParamsBase --------------------------
	.section	.text._Z25selective_scan_fwd_kernelI32Selective_Scan_fwd_kernel_traitsILi64ELi16ELi1ELb0ELb1ELb1ELb1ELb0EN3c108BFloat16EffEEv13SSMParamsBase,"ax",@progbits
	.align	128
        .global         _Z25selective_scan_fwd_kernelI32Selective_Scan_fwd_kernel_traitsILi64ELi16ELi1ELb0ELb1ELb1ELb1ELb0EN3c108BFloat16EffEEv13SSMParamsBase
        .type           _Z25selective_scan_fwd_kernelI32Selective_Scan_fwd_kernel_traitsILi64ELi16ELi1ELb0ELb1ELb1ELb1ELb0EN3c108BFloat16EffEEv13SSMParamsBase,@function
        .size           _Z25selective_scan_fwd_kernelI32Selective_Scan_fwd_kernel_traitsILi64ELi16ELi1ELb0ELb1ELb1ELb1ELb0EN3c108BFloat16EffEEv13SSMParamsBase,(.L_x_8764 - _Z25selective_scan_fwd_kernelI32Selective_Scan_fwd_kernel_traitsILi64ELi16ELi1ELb0ELb1ELb1ELb1ELb0EN3c108BFloat16EffEEv13SSMParamsBase)
        .other          _Z25selective_scan_fwd_kernelI32Selective_Scan_fwd_kernel_traitsILi64ELi16ELi1ELb0ELb1ELb1ELb1ELb0EN3c108BFloat16EffEEv13SSMParamsBase,@"STO_CUDA_ENTRY STV_DEFAULT"
_Z25selective_scan_fwd_kernelI32Selective_Scan_fwd_kernel_traitsILi64ELi16ELi1ELb0ELb1ELb1ELb1ELb0EN3c108BFloat16EffEEv13SSMParamsBase:
.text._Z25selective_scan_fwd_kernelI32Selective_Scan_fwd_kernel_traitsILi64ELi16ELi1ELb0ELb1ELb1ELb1ELb0EN3c108BFloat16EffEEv13SSMParamsBase:
        /* <DEDUP_REMOVED lines=38> */
.L_x_6574:
        /* <DEDUP_REMOVED lines=37> */
.L_x_6575:
        /* <DEDUP_REMOVED lines=12> */
.L_x_6576:
        /* <DEDUP_REMOVED lines=185> */
.L_x_6577:
        /* <DEDUP_REMOVED lines=18> */
.L_x_6578:
        /* <DEDUP_REMOVED lines=13> */
.L_x_6626:
        /* <DEDUP_REMOVED lines=184> */
[----:B----4-:R1:W-:Y:S01]  /*1e70*/  STS.U16 [R63+0xc0], R6 ;  /* 0x0000c0063f007388 */ /* 0x0103e20000000400 */
[----:B0-----:R-:W-:-:S03]  /*1e80*/  LEA R0, R71, R68, 0x4 ;  /* 0x0000004447007211 */ /* 0x001fc600078e20ff */
        /* <DEDUP_REMOVED lines=144> */
.L_x_6580:
[----:B------:R-:W-:Y:S05]  /*2790*/  BSYNC B0 ;  /* 0x0000000000007941 */ /* 0x000fea0003800000 */
.L_x_6579:
        /* <DEDUP_REMOVED lines=37> */
.L_x_6582:
[----:B------:R-:W-:Y:S05]  /*29f0*/  BSYNC B0 ;  /* 0x0000000000007941 */ /* 0x000fea0003800000 */
.L_x_6581:
        /* <DEDUP_REMOVED lines=37> */
.L_x_6584:
[----:B------:R-:W-:Y:S05]  /*2c50*/  BSYNC B0 ;  /* 0x0000000000007941 */ /* 0x000fea0003800000 */
.L_x_6583:
        /* <DEDUP_REMOVED lines=37> */
.L_x_6586:
[----:B------:R-:W-:Y:S05]  /*2eb0*/  BSYNC B0 ;  /* 0x0000000000007941 */ /* 0x000fea0003800000 */
.L_x_6585:
        /* <DEDUP_REMOVED lines=37> */
.L_x_6588:
[----:B------:R-:W-:Y:S05]  /*3110*/  BSYNC B0 ;  /* 0x0000000000007941 */ /* 0x000fea0003800000 */
.L_x_6587:
        /* <DEDUP_REMOVED lines=37> */
.L_x_6590:
[----:B------:R-:W-:Y:S05]  /*3370*/  BSYNC B0 ;  /* 0x0000000000007941 */ /* 0x000fea0003800000 */
.L_x_6589:
        /* <DEDUP_REMOVED lines=37> */
.L_x_6592:
[----:B------:R-:W-:Y:S05]  /*35d0*/  BSYNC B0 ;  /* 0x0000000000007941 */ /* 0x000fea0003800000 */
.L_x_6591:
        /* <DEDUP_REMOVED lines=37> */
.L_x_6594:
[----:B------:R-:W-:Y:S05]  /*3830*/  BSYNC B0 ;  /* 0x0000000000007941 */ /* 0x000fea0003800000 */
.L_x_6593:
        /* <DEDUP_REMOVED lines=37> */
.L_x_6596:
[----:B------:R-:W-:Y:S05]  /*3a90*/  BSYNC B0 ;  /* 0x0000000000007941 */ /* 0x000fea0003800000 */
.L_x_6595:
        /* <DEDUP_REMOVED lines=37> */
.L_x_6598:
[----:B------:R-:W-:Y:S05]  /*3cf0*/  BSYNC B0 ;  /* 0x0000000000007941 */ /* 0x000fea0003800000 */
.L_x_6597:
        /* <DEDUP_REMOVED lines=39> */
.L_x_6600:
[----:B------:R-:W-:Y:S05]  /*3f70*/  BSYNC B0 ;  /* 0x0000000000007941 */ /* 0x000fea0003800000 */
.L_x_6599:
        /* <DEDUP_REMOVED lines=40> */
.L_x_6602:
[----:B------:R-:W-:Y:S05]  /*4200*/  BSYNC B0 ;  /* 0x0000000000007941 */ /* 0x000fea0003800000 */
.L_x_6601:
        /* <DEDUP_REMOVED lines=42> */
.L_x_6604:
[----:B------:R-:W-:Y:S05]  /*44b0*/  BSYNC B0 ;  /* 0x0000000000007941 */ /* 0x000fea0003800000 */
.L_x_6603:
        /* <DEDUP_REMOVED lines=42> */
.L_x_6606:
[----:B------:R-:W-:Y:S05]  /*4760*/  BSYNC B0 ;  /* 0x0000000000007941 */ /* 0x000fea0003800000 */
.L_x_6605:
        /* <DEDUP_REMOVED lines=42> */
.L_x_6608:
[----:B------:R-:W-:Y:S05]  /*4a10*/  BSYNC B0 ;  /* 0x0000000000007941 */ /* 0x000fea0003800000 */
.L_x_6607:
        /* <DEDUP_REMOVED lines=42> */
.L_x_6610:
[----:B------:R-:W-:Y:S05]  /*4cc0*/  BSYNC B0 ;  /* 0x0000000000007941 */ /* 0x000fea0003800000 */
.L_x_6609:
        /* <DEDUP_REMOVED lines=43> */
.L_x_6621:
        /* <DEDUP_REMOVED lines=86> */
[----:B0-----:R-:W-:Y:S01]  /*54e0*/  IMAD.SHL.U32 R40, R156, 0x10, RZ ;  /* 0x000000109c287824 */ /* 0x001fe200078e00ff */
        /* <DEDUP_REMOVED lines=134> */
[----:B------:R-:W-:Y:S02]  /*5d50*/  P2R R100, PR, RZ, 0x40 ;  /* 0x00000040ff647803 */ /* 0x000fe40000000000 */
[----:B------:R-:W-:Y:S01]  /*5d60*/  LOP3.LUT P6, RZ, R67, 0x8, RZ, 0xc0, !PT ;  /* 0x0000000843ff7812 */ /* 0x000fe200078cc0ff */
[----:B------:R-:W-:-:S03]  /*5d70*/  VIADD R52, R40, 0xc ;  /* 0x0000000c28347836 */ /* 0x000fc60000000000 */
        /* <DEDUP_REMOVED lines=35> */
[----:B------:R-:W-:Y:S01]  /*5fb0*/  IADD3 R54, R40, 0xd, RZ ;  /* 0x0000000d28367810 */ /* 0x000fe20007ffe0ff */
[----:B------:R-:W-:-:S08]  /*5fc0*/  FMUL.FTZ R52, R3, R52 ;  /* 0x0000003403347220 */ /* 0x000fd00000410000 */
[----:B------:R-:W5:Y:S01]  /*5fd0*/  @!P6 LDG.E.U16 R58, desc[UR6][R42.64+0xc0] ;  /* 0x0000c0062a3ae981 */ /* 0x000f62000c1e1500 */
[----:B------:R-:W-:Y:S02]  /*5fe0*/  ISETP.NE.AND P6, PT, R108, RZ, PT ;  /* 0x000000ff6c00720c */ /* 0x000fe40003fc5270 */
[----:B-1----:R-:W-:Y:S02]  /*5ff0*/  FSEL R140, R53, 1, !P5 ;  /* 0x3f800000358c7808 */ /* 0x002fe40006800000 */
[----:B------:R-:W-:Y:S02]  /*6000*/  ISETP.GE.U32.AND P5, PT, R54, R69, PT ;  /* 0x000000453600720c */ /* 0x000fe40003fa6070 */
[----:B------:R-:W-:Y:S01]  /*6010*/  PRMT R53, RZ, 0x7610, R53 ;  /* 0x00007610ff357816 */ /* 0x000fe20000000035 */
[----:B------:R-:W-:Y:S01]  /*6020*/  VIADD R40, R40, 0xe ;  /* 0x0000000e28287836 */ /* 0x000fe20000000000 */
[----:B------:R-:W-:Y:S01]  /*6030*/  FSEL R143, R52, RZ, !P5 ;  /* 0x000000ff348f7208 */ /* 0x000fe20006800000 */
[----:B0-----:R-:W-:Y:S01]  /*6040*/  IMAD.U32 R52, R51, 0x10000, RZ ;  /* 0x0001000033347824 */ /* 0x001fe200078e00ff */
[----:B----4-:R-:W-:-:S03]  /*6050*/  FSEL R142, R55, 1, !P5 ;  /* 0x3f800000378e7808 */ /* 0x010fc60006800000 */
[----:B------:R-:W4:Y:S01]  /*6060*/  @!P6 LDG.E.U16 R53, desc[UR6][R42.64+0x100] ;  /* 0x000100062a35e981 */ /* 0x000f22000c1e1500 */
[----:B------:R-:W-:Y:S01]  /*6070*/  ISETP.NE.AND P6, PT, R106, RZ, PT ;  /* 0x000000ff6a00720c */ /* 0x000fe20003fc5270 */
[----:B------:R-:W-:Y:S01]  /*6080*/  FMUL.FTZ R52, R149, R52 ;  /* 0x0000003495347220 */ /* 0x000fe20000410000 */
        /* <DEDUP_REMOVED lines=84> */
[----:B----4-:R1:W-:Y:S01]  /*65d0*/  STS.U16 [R62+0x940], R53 ;  /* 0x000940353e007388 */ /* 0x0103e20000000400 */
[----:B------:R-:W-:Y:S01]  /*65e0*/  LEA.HI.SX32 R42, R57, R54, 0x1b ;  /* 0x00000036392a7211 */ /* 0x000fe200078fdaff */
[----:B------:R-:W-:Y:S01]  /*65f0*/  IMAD R100, R71, 0x10, R68 ;  /* 0x0000001047647824 */ /* 0x000fe200078e0244 */
[----:B------:R-:W-:Y:S01]  /*6600*/  LEA R57, R105, UR4, 0x1 ;  /* 0x0000000469397c11 */ /* 0x000fe2000f8e08ff */
[----:B------:R2:W-:Y:S01]  /*6610*/  STS.U16 [R61+0x980], R52 ;  /* 0x000980343d007388 */ /* 0x0005e20000000400 */
        /* <DEDUP_REMOVED lines=75> */
.L_x_6613:
        /* <DEDUP_REMOVED lines=10> */
.L_x_6612:
        /* <DEDUP_REMOVED lines=76> */
[----:B------:R-:W-:-:S12]  /*7030*/  FMUL.FTZ R40, R40, R42 ;  /* 0x0000002a28287220 */ /* 0x000fd80000410000 */
[----:B-----5:R0:W-:Y:S01]  /*7040*/  @!P5 STS.64 [UR4+0x1098], R88 ;  /* 0x00109858ff00d988 */ /* 0x0201e20008000a04 */
[----:B------:R-:W-:Y:S02]  /*7050*/  @!P5 IMAD.MOV.U32 R90, RZ, RZ, R88 ;  /* 0x000000ffff5ad224 */ /* 0x000fe400078e0058 */
[----:B------:R-:W-:Y:S02]  /*7060*/  @!P5 IMAD.MOV.U32 R91, RZ, RZ, R89 ;  /* 0x000000ffff5bd224 */ /* 0x000fe400078e0059 */
[C---:B0-----:R-:W-:Y:S01]  /*7070*/  FFMA.FTZ R89, R40.reuse, R89, R43 ;  /* 0x0000005928597223 */ /* 0x041fe2000001002b */
[----:B------:R-:W-:-:S07]  /*7080*/  FMUL.FTZ R88, R40, R88 ;  /* 0x0000005828587220 */ /* 0x000fce0000410000 */
.L_x_6615:
[----:B------:R-:W-:Y:S05]  /*7090*/  BSYNC B0 ;  /* 0x0000000000007941 */ /* 0x000fea0003800000 */
.L_x_6614:
        /* <DEDUP_REMOVED lines=46> */
.L_x_6618:
        /* <DEDUP_REMOVED lines=32> */
.L_x_6619:
[----:B------:R0:W5:Y:S02]  /*7580*/  LDG.E R41, desc[UR6][R80.64] ;  /* 0x0000000650297981 */ /* 0x000164000c1e1900 */
.L_x_6620:
        /* <DEDUP_REMOVED lines=17> */
.L_x_6617:
[----:B------:R-:W-:Y:S05]  /*76a0*/  BSYNC B0 ;  /* 0x0000000000007941 */ /* 0x000fea0003800000 */
.L_x_6616:
        /* <DEDUP_REMOVED lines=19> */
.L_x_6611:
        /* <DEDUP_REMOVED lines=86> */
.L_x_6623:
[----:B------:R-:W-:Y:S05]  /*7d40*/  BSYNC B0 ;  /* 0x0000000000007941 */ /* 0x000fea0003800000 */
.L_x_6622:
        /* <DEDUP_REMOVED lines=167> */
[----:B------:R-:W-:Y:S04]  /*87c0*/  LDS.U16 R46, [R50+0xe] ;  /* 0x00000e00322e7984 */ /* 0x000fe80000000400 */
[----:B------:R-:W5:Y:S04]  /*87d0*/  LDS.U16 R42, [R50+0xc] ;  /* 0x00000c00322a7984 */ /* 0x000f680000000400 */
[----:B------:R-:W5:Y:S01]  /*87e0*/  LDS.U16 R9, [R50+0x14] ;  /* 0x0000140032097984 */ /* 0x000f620000000400 */
[----:B0-----:R-:W-:-:S03]  /*87f0*/  SHF.L.U32 R49, R4, 0x10, RZ ;  /* 0x0000001004317819 */ /* 0x001fc600000006ff */
[----:B------:R-:W0:Y:S01]  /*8800*/  LDS.U16 R86, [R50+0x10] ;  /* 0x0000100032567984 */ /* 0x000e220000000400 */
[----:B-1----:R-:W-:Y:S02]  /*8810*/  IMAD.U32 R7, R7, 0x10000, RZ ;  /* 0x0001000007077824 */ /* 0x002fe400078e00ff */
[----:B------:R-:W-:Y:S01]  /*8820*/  FMUL.FTZ R4, R49, -1.4426950216293334961 ;  /* 0xbfb8aa3b31047820 */ /* 0x000fe20000410000 */
[----:B------:R-:W-:Y:S01]  /*8830*/  LDS.U16 R45, [R50+0x16] ;  /* 0x00001600322d7984 */ /* 0x000fe20000000400 */
[----:B--2---:R-:W-:Y:S02]  /*8840*/  IMAD.U32 R48, R5, 0x10000, RZ ;  /* 0x0001000005307824 */ /* 0x004fe400078e00ff */
[----:B------:R-:W-:Y:S01]  /*8850*/  FMUL.FTZ R44, R7, -1.4426950216293334961 ;  /* 0xbfb8aa3b072c7820 */ /* 0x000fe20000410000 */
[----:B------:R1:W2:Y:S01]  /*8860*/  MUFU.EX2 R87, R4 ;  /* 0x0000000400577308 */ /* 0x0002a20000000800 */
[----:B------:R-:W2:Y:S01]  /*8870*/  LDS.U16 R5, [R50+0x12] ;  /* 0x0000120032057984 */ /* 0x000ea20000000400 */
[----:B------:R-:W-:-:S06]  /*8880*/  FMUL.FTZ R8, R48, -1.4426950216293334961 ;  /* 0xbfb8aa3b30087820 */ /* 0x000fcc0000410000 */
[----:B------:R3:W-:Y:S01]  /*8890*/  MUFU.EX2 R89, R44 ;  /* 0x0000002c00597308 */ /* 0x0007e20000000800 */
[----:B-1----:R-:W1:Y:S04]  /*88a0*/  LDS.U16 R4, [R50+0x1a] ;  /* 0x00001a0032047984 */ /* 0x002e680000000400 */
[----:B---3--:R-:W3:Y:S03]  /*88b0*/  LDS.U16 R44, [R50+0x1e] ;  /* 0x00001e00322c7984 */ /* 0x008ee60000000400 */
[----:B------:R4:W3:Y:S02]  /*88c0*/  MUFU.EX2 R88, R8 ;  /* 0x0000000800587308 */ /* 0x0008e40000000800 */
[----:B----4-:R-:W4:Y:S01]  /*88d0*/  LDS.U16 R8, [R50+0x1c] ;  /* 0x00001c0032087984 */ /* 0x010f220000000400 */
[----:B------:R-:W-:Y:S01]  /*88e0*/  SHF.L.U32 R43, R43, 0x10, RZ ;  /* 0x000000102b2b7819 */ /* 0x000fe200000006ff */
[----:B------:R-:W-:Y:S01]  /*88f0*/  IMAD.U32 R47, R47, 0x10000, RZ ;  /* 0x000100002f2f7824 */ /* 0x000fe200078e00ff */
[----:B-----5:R-:W-:Y:S01]  /*8900*/  SHF.L.U32 R68, R68, 0x10, RZ ;  /* 0x0000001044447819 */ /* 0x020fe200000006ff */
[----:B------:R-:W-:Y:S01]  /*8910*/  IMAD.U32 R6, R6, 0x10000, RZ ;  /* 0x0001000006067824 */ /* 0x000fe200078e00ff */
[----:B------:R-:W-:Y:S01]  /*8920*/  SHF.L.U32 R42, R42, 0x10, RZ ;  /* 0x000000102a2a7819 */ /* 0x000fe200000006ff */
[----:B------:R-:W-:Y:S01]  /*8930*/  FMUL.FTZ R90, R43, -1.4426950216293334961 ;  /* 0xbfb8aa3b2b5a7820 */ /* 0x000fe20000410000 */
[----:B------:R-:W-:-:S02]  /*8940*/  IMAD.U32 R46, R46, 0x10000, RZ ;  /* 0x000100002e2e7824 */ /* 0x000fc400078e00ff */
[----:B------:R-:W-:Y:S01]  /*8950*/  FMUL.FTZ R91, R47, -1.4426950216293334961 ;  /* 0xbfb8aa3b2f5b7820 */ /* 0x000fe20000410000 */
[----:B------:R-:W-:Y:S02]  /*8960*/  IMAD.U32 R9, R9, 0x10000, RZ ;  /* 0x0001000009097824 */ /* 0x000fe400078e00ff */
[----:B------:R-:W-:Y:S01]  /*8970*/  FMUL.FTZ R104, R68, -1.4426950216293334961 ;  /* 0xbfb8aa3b44687820 */ /* 0x000fe20000410000 */
[----:B------:R-:W-:Y:S01]  /*8980*/  FMUL.FTZ R97, R6, -1.4426950216293334961 ;  /* 0xbfb8aa3b06617820 */ /* 0x000fe20000410000 */
[----:B------:R-:W-:Y:S01]  /*8990*/  FMUL.FTZ R99, R46, -1.4426950216293334961 ;  /* 0xbfb8aa3b2e637820 */ /* 0x000fe20000410000 */
[----:B0-----:R-:W-:Y:S01]  /*89a0*/  IMAD.U32 R86, R86, 0x10000, RZ ;  /* 0x0001000056567824 */ /* 0x001fe200078e00ff */
[----:B--2---:R-:W-:Y:S01]  /*89b0*/  SHF.L.U32 R5, R5, 0x10, RZ ;  /* 0x0000001005057819 */ /* 0x004fe200000006ff */
[----:B------:R-:W-:Y:S02]  /*89c0*/  IMAD.U32 R45, R45, 0x10000, RZ ;  /* 0x000100002d2d7824 */ /* 0x000fe400078e00ff */
[----:B------:R-:W-:Y:S01]  /*89d0*/  FMUL.FTZ R102, R9, -1.4426950216293334961 ;  /* 0xbfb8aa3b09667820 */ /* 0x000fe20000410000 */
[----:B------:R-:W0:Y:S01]  /*89e0*/  MUFU.EX2 R90, R90 ;  /* 0x0000005a005a7308 */ /* 0x000e220000000800 */
[----:B------:R-:W-:Y:S01]  /*89f0*/  FMUL.FTZ R98, R42, -1.4426950216293334961 ;  /* 0xbfb8aa3b2a627820 */ /* 0x000fe20000410000 */
[----:B-1----:R-:W-:-:S02]  /*8a00*/  IMAD.U32 R4, R4, 0x10000, RZ ;  /* 0x0001000004047824 */ /* 0x002fc400078e00ff */
[----:B------:R-:W-:Y:S01]  /*8a10*/  FMUL.FTZ R100, R86, -1.4426950216293334961 ;  /* 0xbfb8aa3b56647820 */ /* 0x000fe20000410000 */
[----:B---3--:R-:W-:Y:S01]  /*8a20*/  SHF.L.U32 R44, R44, 0x10, RZ ;  /* 0x000000102c2c7819 */ /* 0x008fe200000006ff */
[----:B------:R-:W-:Y:S02]  /*8a30*/  FMUL.FTZ R105, R4, -1.4426950216293334961 ;  /* 0xbfb8aa3b04697820 */ /* 0x000fe40000410000 */
[----:B------:R-:W1:Y:S01]  /*8a40*/  MUFU.EX2 R91, R91 ;  /* 0x0000005b005b7308 */ /* 0x000e620000000800 */
[----:B------:R-:W-:Y:S01]  /*8a50*/  FMUL.FTZ R101, R5, -1.4426950216293334961 ;  /* 0xbfb8aa3b05657820 */ /* 0x000fe20000410000 */
[----:B------:R-:W-:Y:S01]  /*8a60*/  FMUL.FTZ R107, R44, -1.4426950216293334961 ;  /* 0xbfb8aa3b2c6b7820 */ /* 0x000fe20000410000 */
[----:B------:R-:W-:Y:S01]  /*8a70*/  FMUL.FTZ R103, R45, -1.4426950216293334961 ;  /* 0xbfb8aa3b2d677820 */ /* 0x000fe20000410000 */
[----:B----4-:R-:W-:-:S04]  /*8a80*/  IMAD.U32 R8, R8, 0x10000, RZ ;  /* 0x0001000008087824 */ /* 0x010fc800078e00ff */
        /* <DEDUP_REMOVED lines=149> */
.L_x_6625:
[----:B------:R-:W-:Y:S05]  /*93e0*/  BSYNC B0 ;  /* 0x0000000000007941 */ /* 0x000fea0003800000 */
.L_x_6624:
        /* <DEDUP_REMOVED lines=58> */
.L_x_6627:
        /* <DEDUP_REMOVED lines=15> */
.L_x_8764:


//--------------------- .text._Z25selective_scan_fwd_kernelI32Selective_Scan_fwd_kernel_traitsILi64ELi16ELi1ELb0ELb1ELb1ELb1ELb1EN3c108BFloat16EffEEv13SSMParamsBase --------------------------
	.section	.text._Z25selective_scan_fwd_kernelI32Selective_Scan_fwd_kernel_traitsILi64ELi16ELi1ELb0ELb1ELb1ELb1ELb1EN3c108BFloat16EffEEv13SSMParamsBase,"ax",@progbits
	.align	128
        .global         _Z25selective_scan_fwd_kernelI32Selective_Scan_fwd_kernel_traitsILi64ELi16ELi1ELb0ELb1ELb1ELb1ELb1EN3c108BFloat16EffEEv13SSMParamsBase
        .type           _Z25selective_scan_fwd_kernelI32Selective_Scan_fwd_kernel_traitsILi64ELi16ELi1ELb0ELb1ELb1ELb1ELb1EN3c108BFloat16EffEEv13SSMParamsBase,@function
        .size           _Z25selective_scan_fwd_kernelI32Selective_Scan_fwd_kernel_traitsILi64ELi16ELi1ELb0ELb1ELb1ELb1ELb1EN3c108BFloat16EffEEv13SSMParamsBase,(.L_x_8765 - _Z25selective_scan_fwd_kernelI32Selective_Scan_fwd_kernel_traitsILi64ELi16ELi1ELb0ELb1ELb1ELb1ELb1EN3c108BFloat16EffEEv13SSMParamsBase)
        .other          _Z25selective_scan_fwd_kernelI32Selective_Scan_fwd_kernel_traitsILi64ELi16ELi1ELb0ELb1ELb1ELb1ELb1EN3c108BFloat16EffEEv13SSMParamsBase,@"STO_CUDA_ENTRY STV_DEFAULT"
_Z25selective_scan_fwd_kernelI32Selective_Scan_fwd_kernel_traitsILi64ELi16ELi1ELb0ELb1ELb1ELb1ELb1EN3c108BFloat16EffEEv13SSMParamsBase:
.text._Z25selective_scan_fwd_kernelI32Selective_Scan_fwd_kernel_traitsILi64ELi16ELi1ELb0ELb1ELb1ELb1ELb1EN3c108BFloat16EffEEv13SSMParamsBase:
        /* <DEDUP_REMOVED lines=40> */
.L_x_6628:
        /* <DEDUP_REMOVED lines=35> */
.L_x_6629:
        /* <DEDUP_REMOVED lines=12> */
.L_x_6630:
        /* <DEDUP_REMOVED lines=198> */
.L_x_6631:
        /* <DEDUP_REMOVED lines=18> */
.L_x_6632:
        /* <DEDUP_REMOVED lines=13> */
.L_x_6680:
        /* <DEDUP_REMOVED lines=187> */
[----:B0-----:R-:W-:-:S03]  /*1f70*/  LEA R0, R71, R68, 0x4 ;  /* 0x0000004447007211 */ /* 0x001fc600078e20ff */
        /* <DEDUP_REMOVED lines=145> */
.L_x_6634:
[----:B------:R-:W-:Y:S05]  /*2890*/  BSYNC B0 ;  /* 0x0000000000007941 */ /* 0x000fea0003800000 */
.L_x_6633:
        /* <DEDUP_REMOVED lines=37> */
.L_x_6636:
[----:B------:R-:W-:Y:S05]  /*2af0*/  BSYNC B0 ;  /* 0x0000000000007941 */ /* 0x000fea0003800000 */
.L_x_6635:
        /* <DEDUP_REMOVED lines=37> */
.L_x_6638:
[----:B------:R-:W-:Y:S05]  /*2d50*/  BSYNC B0 ;  /* 0x0000000000007941 */ /* 0x000fea0003800000 */
.L_x_6637:
        /* <DEDUP_REMOVED lines=37> */
.L_x_6640:
[----:B------:R-:W-:Y:S05]  /*2fb0*/  BSYNC B0 ;  /* 0x0000000000007941 */ /* 0x000fea0003800000 */
.L_x_6639:
        /* <DEDUP_REMOVED lines=37> */
.L_x_6642:
[----:B------:R-:W-:Y:S05]  /*3210*/  BSYNC B0 ;  /* 0x0000000000007941 */ /* 0x000fea0003800000 */
.L_x_6641:
        /* <DEDUP_REMOVED lines=37> */
.L_x_6644:
[----:B------:R-:W-:Y:S05]  /*3470*/  BSYNC B0 ;  /* 0x0000000000007941 */ /* 0x000fea0003800000 */
.L_x_6643:
        /* <DEDUP_REMOVED lines=37> */
.L_x_6646:
[----:B------:R-:W-:Y:S05]  /*36d0*/  BSYNC B0 ;  /* 0x0000000000007941 */ /* 0x000fea0003800000 */
.L_x_6645:
        /* <DEDUP_REMOVED lines=37> */
.L_x_6648:
[----:B------:R-:W-:Y:S05]  /*3930*/  BSYNC B0 ;  /* 0x0000000000007941 */ /* 0x000fea0003800000 */
.L_x_6647:
        /* <DEDUP_REMOVED lines=37> */
.L_x_6650:
[----:B------:R-:W-:Y:S05]  /*3b90*/  BSYNC B0 ;  /* 0x0000000000007941 */ /* 0x000fea0003800000 */
.L_x_6649:
        /* <DEDUP_REMOVED lines=37> */
.L_x_6652:
[----:B------:R-:W-:Y:S05]  /*3df0*/  BSYNC B0 ;  /* 0x0000000000007941 */ /* 0x000fea0003800000 */
.L_x_6651:
        /* <DEDUP_REMOVED lines=39> */
.L_x_6654:
[----:B------:R-:W-:Y:S05]  /*4070*/  BSYNC B0 ;  /* 0x0000000000007941 */ /* 0x000fea0003800000 */
.L_x_6653:
        /* <DEDUP_REMOVED lines=41> */
.L_x_6656:
[----:B------:R-:W-:Y:S05]  /*4310*/  BSYNC B0 ;  /* 0x0000000000007941 */ /* 0x000fea0003800000 */
.L_x_6655:
        /* <DEDUP_REMOVED lines=42> */
.L_x_6658:
[----:B------:R-:W-:Y:S05]  /*45c0*/  BSYNC B0 ;  /* 0x0000000000007941 */ /* 0x000fea0003800000 */
.L_x_6657:
        /* <DEDUP_REMOVED lines=42> */
.L_x_6660:
[----:B------:R-:W-:Y:S05]  /*4870*/  BSYNC B0 ;  /* 0x0000000000007941 */ /* 0x000fea0003800000 */
.L_x_6659:
        /* <DEDUP_REMOVED lines=42> */
.L_x_6662:
[----:B------:R-:W-:Y:S05]  /*4b20*/  BSYNC B0 ;  /* 0x0000000000007941 */ /* 0x000fea0003800000 */
.L_x_6661:
        /* <DEDUP_REMOVED lines=42> */
.L_x_6664:
[----:B------:R-:W-:Y:S05]  /*4dd0*/  BSYNC B0 ;  /* 0x0000000000007941 */ /* 0x000fea0003800000 */
.L_x_6663:
        /* <DEDUP_REMOVED lines=43> */
.L_x_6675:
        /* <DEDUP_REMOVED lines=8> */
[----:B------:R-:W-:Y:S01]  /*5110*/  SHF.R.S32.HI R85, RZ, 0x1f, R84 ;  /* 0x0000001fff557819 */ /* 0x000fe20000011454 */
        /* <DEDUP_REMOVED lines=374> */
[----:B------:R-:W-:Y:S04]  /*6880*/  LDS.U16 R99, [R50+0x842] ;  /* 0x0008420032637984 */ /* 0x000fe80000000400 */
[----:B------:R-:W0:Y:S04]  /*6890*/  LDS.U16 R100, [R50+0x844] ;  /* 0x0008440032647984 */ /* 0x000e280000000400 */
[----:B------:R-:W-:Y:S04]  /*68a0*/  LDS.U16 R101, [R50+0x846] ;  /* 0x0008460032657984 */ /* 0x000fe80000000400 */
[----:B------:R-:W-:Y:S04]  /*68b0*/  LDS.U16 R102, [R50+0x848] ;  /* 0x0008480032667984 */ /* 0x000fe80000000400 */
[----:B------:R-:W-:Y:S04]  /*68c0*/  LDS.U16 R103, [R50+0x84a] ;  /* 0x00084a0032677984 */ /* 0x000fe80000000400 */
        /* <DEDUP_REMOVED lines=13> */
[----:B------:R-:W-:Y:S01]  /*69a0*/  IMAD.U32 R99, R99, 0x10000, RZ ;  /* 0x0001000063637824 */ /* 0x000fe200078e00ff */
[----:B--2---:R-:W-:Y:S01]  /*69b0*/  SHF.L.U32 R104, R104, 0x10, RZ ;  /* 0x0000001068687819 */ /* 0x004fe200000006ff */
[----:B------:R-:W-:-:S02]  /*69c0*/  IMAD.U32 R101, R101, 0x10000, RZ ;  /* 0x0001000065657824 */ /* 0x000fc400078e00ff */
[----:B------:R-:W-:Y:S02]  /*69d0*/  IMAD.U32 R102, R102, 0x10000, RZ ;  /* 0x0001000066667824 */ /* 0x000fe400078e00ff */
[----:B------:R-:W-:Y:S02]  /*69e0*/  IMAD.U32 R103, R103, 0x10000, RZ ;  /* 0x0001000067677824 */ /* 0x000fe400078e00ff */
[----:B---3--:R-:W-:Y:S02]  /*69f0*/  IMAD.U32 R105, R105, 0x10000, RZ ;  /* 0x0001000069697824 */ /* 0x008fe400078e00ff */
[----:B----4-:R-:W-:Y:S02]  /*6a00*/  IMAD.U32 R106, R106, 0x10000, RZ ;  /* 0x000100006a6a7824 */ /* 0x010fe400078e00ff */
[----:B-----5:R-:W-:Y:S01]  /*6a10*/  IMAD.U32 R107, R107, 0x10000, RZ ;  /* 0x000100006b6b7824 */ /* 0x020fe200078e00ff */
[----:B------:R-:W-:Y:S01]  /*6a20*/  SHF.L.U32 R108, R108, 0x10, RZ ;  /* 0x000000106c6c7819 */ /* 0x000fe200000006ff */
[----:B------:R-:W-:-:S02]  /*6a30*/  IMAD.U32 R109, R109, 0x10000, RZ ;  /* 0x000100006d6d7824 */ /* 0x000fc400078e00ff */
[----:B------:R-:W-:Y:S02]  /*6a40*/  IMAD.U32 R110, R110, 0x10000, RZ ;  /* 0x000100006e6e7824 */ /* 0x000fe400078e00ff */
[----:B------:R-:W-:Y:S01]  /*6a50*/  IMAD.U32 R111, R111, 0x10000, RZ ;  /* 0x000100006f6f7824 */ /* 0x000fe200078e00ff */
[----:B------:R-:W-:Y:S01]  /*6a60*/  SHF.L.U32 R112, R112, 0x10, RZ ;  /* 0x0000001070707819 */ /* 0x000fe200000006ff */
[----:B------:R-:W-:Y:S01]  /*6a70*/  IMAD.U32 R113, R113, 0x10000, RZ ;  /* 0x0001000071717824 */ /* 0x000fe200078e00ff */
        /* <DEDUP_REMOVED lines=22> */
.L_x_6667:
        /* <DEDUP_REMOVED lines=10> */
.L_x_6666:
        /* <DEDUP_REMOVED lines=84> */
.L_x_6669:
[----:B------:R-:W-:Y:S05]  /*71c0*/  BSYNC B0 ;  /* 0x0000000000007941 */ /* 0x000fea0003800000 */
.L_x_6668:
        /* <DEDUP_REMOVED lines=46> */
.L_x_6672:
        /* <DEDUP_REMOVED lines=32> */
.L_x_6673:
[----:B------:R1:W5:Y:S02]  /*76b0*/  LDG.E R41, desc[UR6][R80.64] ;  /* 0x0000000650297981 */ /* 0x000364000c1e1900 */
.L_x_6674:
        /* <DEDUP_REMOVED lines=17> */
.L_x_6671:
[----:B------:R-:W-:Y:S05]  /*77d0*/  BSYNC B0 ;  /* 0x0000000000007941 */ /* 0x000fea0003800000 */
.L_x_6670:
        /* <DEDUP_REMOVED lines=19> */
.L_x_6665:
        /* <DEDUP_REMOVED lines=85> */
.L_x_6677:
[----:B------:R-:W-:Y:S05]  /*7e60*/  BSYNC B0 ;  /* 0x0000000000007941 */ /* 0x000fea0003800000 */
.L_x_6676:
        /* <DEDUP_REMOVED lines=161> */
[----:B------:R-:W2:Y:S04]  /*8880*/  LDS.U16 R45, [R50] ;  /* 0x00000000322d7984 */ /* 0x000ea80000000400 */
[----:B------:R-:W3:Y:S04]  /*8890*/  LDS.U16 R49, [R50+0x8] ;  /* 0x0000080032317984 */ /* 0x000ee80000000400 */
[----:B------:R-:W4:Y:S04]  /*88a0*/  LDS.U16 R6, [R50+0xa] ;  /* 0x00000a0032067984 */ /* 0x000f280000000400 */
[----:B------:R-:W5:Y:S04]  /*88b0*/  LDS.U16 R8, [R50+0x14] ;  /* 0x0000140032087984 */ /* 0x000f680000000400 */
[----:B------:R-:W5:Y:S04]  /*88c0*/  LDS.U16 R86, [R50+0x18] ;  /* 0x0000180032567984 */ /* 0x000f680000000400 */
[----:B------:R-:W5:Y:S04]  /*88d0*/  LDS.U16 R43, [R50+0x6] ;  /* 0x00000600322b7984 */ /* 0x000f680000000400 */
[----:B------:R-:W-:Y:S04]  /*88e0*/  LDS.U16 R9, [R50+0xc] ;  /* 0x00000c0032097984 */ /* 0x000fe80000000400 */
[----:B------:R-:W5:Y:S01]  /*88f0*/  LDS.U16 R47, [R50+0x16] ;  /* 0x00001600322f7984 */ /* 0x000f620000000400 */
[----:B0-----:R-:W-:-:S03]  /*8900*/  IMAD.U32 R44, R44, 0x10000, RZ ;  /* 0x000100002c2c7824 */ /* 0x001fc600078e00ff */
[----:B------:R-:W-:Y:S01]  /*8910*/  LDS.U16 R48, [R50+0xe] ;  /* 0x00000e0032307984 */ /* 0x000fe20000000400 */
[----:B-1----:R-:W-:Y:S01]  /*8920*/  SHF.L.U32 R7, R7, 0x10, RZ ;  /* 0x0000001007077819 */ /* 0x002fe200000006ff */
[----:B------:R-:W-:Y:S02]  /*8930*/  FMUL.FTZ R46, R44, -1.4426950216293334961 ;  /* 0xbfb8aa3b2c2e7820 */ /* 0x000fe40000410000 */
[----:B------:R-:W-:Y:S01]  /*8940*/  LDS.U16 R5, [R50+0x12] ;  /* 0x0000120032057984 */ /* 0x000fe20000000400 */
[----:B--2---:R-:W-:Y:S02]  /*8950*/  IMAD.U32 R45, R45, 0x10000, RZ ;  /* 0x000100002d2d7824 */ /* 0x004fe400078e00ff */
[----:B------:R-:W-:Y:S01]  /*8960*/  FMUL.FTZ R68, R7, -1.4426950216293334961 ;  /* 0xbfb8aa3b07447820 */ /* 0x000fe20000410000 */
[----:B------:R0:W-:Y:S01]  /*8970*/  MUFU.EX2 R89, R46 ;  /* 0x0000002e00597308 */ /* 0x0001e20000000800 */
[----:B------:R-:W-:Y:S01]  /*8980*/  LDS.U16 R87, [R50+0x10] ;  /* 0x0000100032577984 */ /* 0x000fe20000000400 */
[----:B------:R-:W-:-:S03]  /*8990*/  FMUL.FTZ R4, R45, -1.4426950216293334961 ;  /* 0xbfb8aa3b2d047820 */ /* 0x000fc60000410000 */
[----:B0-----:R-:W0:Y:S03]  /*89a0*/  LDS.U16 R46, [R50+0x1c] ;  /* 0x00001c00322e7984 */ /* 0x001e260000000400 */
[----:B------:R1:W2:Y:S08]  /*89b0*/  MUFU.EX2 R88, R4 ;  /* 0x0000000400587308 */ /* 0x0002b00000000800 */
[----:B------:R3:W-:Y:S01]  /*89c0*/  MUFU.EX2 R90, R68 ;  /* 0x00000044005a7308 */ /* 0x0007e20000000800 */
[----:B-1----:R-:W1:Y:S04]  /*89d0*/  LDS.U16 R4, [R50+0x1a] ;  /* 0x00001a0032047984 */ /* 0x002e680000000400 */
[----:B---3--:R-:W3:Y:S01]  /*89e0*/  LDS.U16 R68, [R50+0x1e] ;  /* 0x00001e0032447984 */ /* 0x008ee20000000400 */
[----:B------:R-:W-:-:S04]  /*89f0*/  IMAD.U32 R49, R49, 0x10000, RZ ;  /* 0x0001000031317824 */ /* 0x000fc800078e00ff */
[----:B------:R-:W-:Y:S01]  /*8a00*/  FMUL.FTZ R97, R49, -1.4426950216293334961 ;  /* 0xbfb8aa3b31617820 */ /* 0x000fe20000410000 */
[----:B----4-:R-:W-:-:S05]  /*8a10*/  SHF.L.U32 R6, R6, 0x10, RZ ;  /* 0x0000001006067819 */ /* 0x010fca00000006ff */
[----:B------:R-:W4:Y:S01]  /*8a20*/  MUFU.EX2 R97, R97 ;  /* 0x0000006100617308 */ /* 0x000f220000000800 */
[----:B-----5:R-:W-:Y:S02]  /*8a30*/  IMAD.U32 R8, R8, 0x10000, RZ ;  /* 0x0001000008087824 */ /* 0x020fe400078e00ff */
[----:B------:R-:W-:Y:S02]  /*8a40*/  IMAD.U32 R86, R86, 0x10000, RZ ;  /* 0x0001000056567824 */ /* 0x000fe400078e00ff */
[----:B------:R-:W-:Y:S01]  /*8a50*/  IMAD.U32 R43, R43, 0x10000, RZ ;  /* 0x000100002b2b7824 */ /* 0x000fe200078e00ff */
[----:B------:R-:W-:Y:S01]  /*8a60*/  SHF.L.U32 R47, R47, 0x10, RZ ;  /* 0x000000102f2f7819 */ /* 0x000fe200000006ff */
[----:B------:R-:W-:Y:S02]  /*8a70*/  IMAD.U32 R9, R9, 0x10000, RZ ;  /* 0x0001000009097824 */ /* 0x000fe400078e00ff */
[----:B------:R-:W-:Y:S01]  /*8a80*/  FMUL.FTZ R103, R8, -1.4426950216293334961 ;  /* 0xbfb8aa3b08677820 */ /* 0x000fe20000410000 */
[----:B------:R-:W-:Y:S01]  /*8a90*/  FMUL.FTZ R105, R86, -1.4426950216293334961 ;  /* 0xbfb8aa3b56697820 */ /* 0x000fe20000410000 */
[----:B------:R-:W-:Y:S01]  /*8aa0*/  FMUL.FTZ R91, R43, -1.4426950216293334961 ;  /* 0xbfb8aa3b2b5b7820 */ /* 0x000fe20000410000 */
[----:B0-----:R-:W-:Y:S01]  /*8ab0*/  SHF.L.U32 R46, R46, 0x10, RZ ;  /* 0x000000102e2e7819 */ /* 0x001fe200000006ff */
[----:B------:R-:W-:Y:S01]  /*8ac0*/  FMUL.FTZ R98, R6, -1.4426950216293334961 ;  /* 0xbfb8aa3b06627820 */ /* 0x000fe20000410000 */
[----:B------:R-:W-:Y:S01]  /*8ad0*/  IMAD.U32 R48, R48, 0x10000, RZ ;  /* 0x0001000030307824 */ /* 0x000fe200078e00ff */
[----:B------:R-:W-:Y:S01]  /*8ae0*/  SHF.L.U32 R87, R87, 0x10, RZ ;  /* 0x0000001057577819 */ /* 0x000fe200000006ff */
[----:B------:R-:W-:-:S02]  /*8af0*/  IMAD.U32 R5, R5, 0x10000, RZ ;  /* 0x0001000005057824 */ /* 0x000fc400078e00ff */
[----:B------:R-:W-:Y:S01]  /*8b00*/  FMUL.FTZ R99, R9, -1.4426950216293334961 ;  /* 0xbfb8aa3b09637820 */ /* 0x000fe20000410000 */
[----:B--2---:R-:W-:Y:S01]  /*8b10*/  FADD.FTZ R88, R88, 1 ;  /* 0x3f80000058587421 */ /* 0x004fe20000010000 */
[----:B------:R-:W-:Y:S01]  /*8b20*/  FMUL.FTZ R100, R48, -1.4426950216293334961 ;  /* 0xbfb8aa3b30647820 */ /* 0x000fe20000410000 */
[----:B------:R-:W-:Y:S01]  /*8b30*/  FMUL.FTZ R102, R5, -1.4426950216293334961 ;  /* 0xbfb8aa3b05667820 */ /* 0x000fe20000410000 */
[----:B-1----:R-:W-:Y:S02]  /*8b40*/  IMAD.U32 R4, R4, 0x10000, RZ ;  /* 0x0001000004047824 */ /* 0x002fe400078e00ff */
[----:B------:R-:W-:Y:S01]  /*8b50*/  FMUL.FTZ R104, R47, -1.4426950216293334961 ;  /* 0xbfb8aa3b2f687820 */ /* 0x000fe20000410000 */
[----:B------:R-:W-:Y:S01]  /*8b60*/  FMUL.FTZ R107, R46, -1.4426950216293334961 ;  /* 0xbfb8aa3b2e6b7820 */ /* 0x000fe20000410000 */
[----:B------:R-:W-:Y:S01]  /*8b70*/  FADD.FTZ R89, R89, 1 ;  /* 0x3f80000059597421 */ /* 0x000fe20000010000 */
[----:B------:R-:W0:Y:S01]  /*8b80*/  MUFU.EX2 R103, R103 ;  /* 0x0000006700677308 */ /* 0x000e220000000800 */
[----:B---3--:R-:W-:-:S02]  /*8b90*/  IMAD.U32 R68, R68, 0x10000, RZ ;  /* 0x0001000044447824 */ /* 0x008fc400078e00ff */
[----:B------:R-:W-:Y:S01]  /*8ba0*/  FMUL.FTZ R101, R87, -1.4426950216293334961 ;  /* 0xbfb8aa3b57657820 */ /* 0x000fe20000410000 */
[----:B------:R-:W-:-:S04]  /*8bb0*/  FMUL.FTZ R106, R4, -1.4426950216293334961 ;  /* 0xbfb8aa3b046a7820 */ /* 0x000fc80000410000 */
[----:B------:R-:W1:Y:S01]  /*8bc0*/  MUFU.EX2 R105, R105 ;  /* 0x0000006900697308 */ /* 0x000e620000000800 */
[----:B------:R-:W-:Y:S01]  /*8bd0*/  FMUL.FTZ R108, R68, -1.4426950216293334961 ;  /* 0xbfb8aa3b446c7820 */ /* 0x000fe20000410000 */
[----:B----4-:R-:W-:-:S06]  /*8be0*/  FADD.FTZ R97, R97, 1 ;  /* 0x3f80000061617421 */ /* 0x010fcc0000010000 */
        /* <DEDUP_REMOVED lines=145> */
.L_x_6679:
[----:B------:R-:W-:Y:S05]  /*9500*/  BSYNC B0 ;  /* 0x0000000000007941 */ /* 0x000fea0003800000 */
.L_x_6678:
        /* <DEDUP_REMOVED lines=57> */
.L_x_6681:
        /* <DEDUP_REMOVED lines=14> */
.L_x_8765:


//--------------------- .text._Z25selective_scan_fwd_kernelI32Selective_Scan_fwd_kernel_traitsILi64ELi16ELi1ELb1ELb1ELb1ELb0ELb0EN3c108BFloat16EffEEv13SSMParamsBase --------------------------
	.section	.text._Z25selective_scan_fwd_kernelI32Selective_Scan_fwd_kernel_traitsILi64ELi16ELi1ELb1ELb1ELb1ELb0ELb0EN3c108BFloat16EffEEv13SSMParamsBase,"ax",@progbits
	.align	128
        .global         _Z25selective_scan_fwd_kernelI32Selective_Scan_fwd_kernel_traitsILi64ELi16ELi1ELb1ELb1ELb1ELb0ELb0EN3c108BFloat16EffEEv13SSMParamsBase
        .type           _Z25selective_scan_fwd_kernelI32Selective_Scan_fwd_kernel_traitsILi64ELi16ELi1ELb1ELb1ELb1ELb0ELb0EN3c108BFloat16EffEEv13SSMParamsBase,@function
        .size           _Z25selective_scan_fwd_kernelI32Selective_Scan_fwd_kernel_traitsILi64ELi16ELi1ELb1ELb1ELb1ELb0ELb0EN3c108BFloat16EffEEv13SSMParamsBase,(.L_x_8766 - _Z25selective_scan_fwd_kernelI32Selective_Scan_fwd_kernel_traitsILi64ELi16ELi1ELb1ELb1ELb1ELb0ELb0EN3c108BFloat16EffEEv13SSMParamsBase)
        .other          _Z25selective_scan_fwd_kernelI32Selective_Scan_fwd_kernel_traitsILi64ELi16ELi1ELb1ELb1ELb1ELb0ELb0EN3c108BFloat16EffEEv13SSMParamsBase,@"STO_CUDA_ENTRY STV_DEFAULT"
_Z25selective_scan_fwd_kernelI32Selective_Scan_fwd_kernel_traitsILi64ELi16ELi1ELb1ELb1ELb1ELb0ELb0EN3c108BFloat16EffEEv13SSMParamsBase:
.text._Z25selective_scan_fwd_kernelI32Selective_Scan_fwd_kernel_traitsILi64ELi16ELi1ELb1ELb1ELb1ELb0ELb0EN3c108BFloat16EffEEv13SSMParamsBase:
        /* <DEDUP_REMOVED lines=37> */
.L_x_6682:
        /* <DEDUP_REMOVED lines=37> */
.L_x_6683:
        /* <DEDUP_REMOVED lines=12> */
.L_x_6684:
        /* <DEDUP_REMOVED lines=38> */
[----:B------:R-:W-:Y:S01]  /*07c0*/  @P1 MOV R16, R13 ;  /* 0x0000000d00101202 */ /* 0x000fe20000000f00 */
[----:B------:R-:W-:-:S06]  /*07d0*/  @P1 IMAD.MOV.U32 R15, RZ, RZ, R14 ;  /* 0x000000ffff0f1224 */ /* 0x000fcc00078e000e */
[----:B------:R-:W4:Y:S01]  /*07e0*/  LDC.64 R40, c[0x0][0x390] ;  /* 0x0000e400ff287b82 */ /* 0x000f220000000a00 */
[----:B------:R-:W-:Y:S02]  /*07f0*/  @!P6 LEA R14, P1, R19, R16, 0x2 ;  /* 0x00000010130ee211 */ /* 0x000fe400078210ff */
[----:B------:R-:W0:Y:S05]  /*0800*/  I2F.RP R16, R17 ;  /* 0x0000001100107306 */ /* 0x000e2a0000209400 */
[----:B------:R-:W4:Y:S01]  /*0810*/  LDC.64 R36, c[0x0][0x378] ;  /* 0x0000de00ff247b82 */ /* 0x000f220000000a00 */
[----:B------:R-:W-:Y:S01]  /*0820*/  HFMA2.MMA R161, -RZ, RZ, 0, 0 ;  /* 0x00000000ffa17435 */ /* 0x000fe200000001ff */
[----:B------:R-:W-:-:S06]  /*0830*/  IMAD.MOV.U32 R162, RZ, RZ, RZ ;  /* 0x000000ffffa27224 */ /* 0x000fcc00078e00ff */
[----:B------:R-:W4:Y:S01]  /*0840*/  LDC.64 R102, c[0x0][0x328] ;  /* 0x0000ca00ff667b82 */ /* 0x000f220000000a00 */
[----:B0-----:R-:W0:Y:S01]  /*0850*/  MUFU.RCP R16, R16 ;  /* 0x0000001000107308 */ /* 0x001e220000001000 */
[C---:B------:R-:W-:Y:S02]  /*0860*/  @P3 LEA R10, P2, R42.reuse, R24, 0x2 ;  /* 0x000000182a0a3211 */ /* 0x040fe400078410ff */
[----:B--2---:R-:W-:Y:S02]  /*0870*/  CS2R R6, SRZ ;  /* 0x0000000000067805 */ /* 0x004fe4000001ff00 */
[----:B------:R-:W-:-:S05]  /*0880*/  @P3 LEA.HI.X R11, R42, R25, R163, 0x2, P2 ;  /* 0x000000192a0b3211 */ /* 0x000fca00010f14a3 */
[----:B------:R-:W5:Y:S01]  /*0890*/  @P3 LDG.E R6, desc[UR6][R10.64] ;  /* 0x000000060a063981 */ /* 0x000f62000c1e1900 */
[----:B------:R-:W-:-:S04]  /*08a0*/  @P4 LEA R12, P2, R42, R26, 0x2 ;  /* 0x0000001a2a0c4211 */ /* 0x000fc800078410ff */
[----:B------:R-:W-:Y:S02]  /*08b0*/  @P4 LEA.HI.X R13, R42, R27, R163, 0x2, P2 ;  /* 0x0000001b2a0d4211 */ /* 0x000fe400010f14a3 */
[----:B------:R-:W-:Y:S01]  /*08c0*/  @!P6 LEA.HI.X R15, R19, R15, R22, 0x2, P1 ;  /* 0x0000000f130fe211 */ /* 0x000fe200008f1416 */
[----:B------:R-:W2:Y:S02]  /*08d0*/  LDC.64 R26, c[0x0][0x270] ;  /* 0x00009c00ff1a7b82 */ /* 0x000ea40000000a00 */
[----:B------:R-:W5:Y:S04]  /*08e0*/  @P4 LDG.E R7, desc[UR6][R12.64] ;  /* 0x000000060c074981 */ /* 0x000f68000c1e1900 */
[----:B------:R-:W5:Y:S01]  /*08f0*/  @!P6 LDG.E R23, desc[UR6][R14.64] ;  /* 0x000000060e17e981 */ /* 0x000f62000c1e1900 */
[----:B------:R-:W-:-:S05]  /*0900*/  @!P0 IMAD.WIDE R8, R9, 0x4, R74 ;  /* 0x0000000409088825 */ /* 0x000fca00078e024a */
[----:B------:R0:W4:Y:S02]  /*0910*/  @!P0 LDG.E R20, desc[UR6][R8.64] ;  /* 0x0000000608148981 */ /* 0x000124000c1e1900 */
[----:B0-----:R-:W-:-:S04]  /*0920*/  IADD3 R8, R16, 0xffffffe, RZ ;  /* 0x0ffffffe10087810 */ /* 0x001fc80007ffe0ff */
[----:B------:R0:W1:Y:S02]  /*0930*/  F2I.FTZ.U32.TRUNC.NTZ R9, R8 ;  /* 0x0000000800097305 */ /* 0x000064000021f000 */
[----:B0-----:R-:W-:Y:S01]  /*0940*/  MOV R8, RZ ;  /* 0x000000ff00087202 */ /* 0x001fe20000000f00 */
[----:B-1----:R-:W-:-:S04]  /*0950*/  IMAD.MOV R10, RZ, RZ, -R9 ;  /* 0x000000ffff0a7224 */ /* 0x002fc800078e0a09 */
        /* <DEDUP_REMOVED lines=13> */
[----:B------:R-:W-:-:S05]  /*0a30*/  @P1 IADD3 R9, R9, 0x1, RZ ;  /* 0x0000000109091810 */ /* 0x000fca0007ffe0ff */
[----:B------:R-:W-:Y:S02]  /*0a40*/  IMAD.MOV.U32 R17, RZ, RZ, R9 ;  /* 0x000000ffff117224 */ /* 0x000fe400078e0009 */
[----:B------:R-:W-:-:S03]  /*0a50*/  IMAD R8, R22, UR8, RZ ;  /* 0x0000000816087c24 */ /* 0x000fc6000f8e02ff */
[----:B------:R-:W-:Y:S02]  /*0a60*/  @!P3 IADD3 R17, -R17, RZ, RZ ;  /* 0x000000ff1111b210 */ /* 0x000fe40007ffe1ff */
[----:B------:R-:W-:Y:S01]  /*0a70*/  @!P2 LOP3.LUT R17, RZ, R18, RZ, 0x33, !PT ;  /* 0x00000012ff11a212 */ /* 0x000fe200078e33ff */
[C---:B------:R-:W-:Y:S01]  /*0a80*/  IMAD.WIDE.U32 R10, R19.reuse, UR8, RZ ;  /* 0x00000008130a7c25 */ /* 0x040fe2000f8e00ff */
[----:B------:R-:W-:Y:S01]  /*0a90*/  HFMA2.MMA R70, -RZ, RZ, 0, 0 ;  /* 0x00000000ff467435 */ /* 0x000fe200000001ff */
[----:B------:R-:W0:Y:S01]  /*0aa0*/  LDC R18, c[0x0][0x23c] ;  /* 0x00008f00ff127b82 */ /* 0x000e220000000800 */
[----:B------:R-:W-:Y:S01]  /*0ab0*/  SHF.R.S32.HI R25, RZ, 0x1f, R17 ;  /* 0x0000001fff197819 */ /* 0x000fe20000011411 */
[C---:B------:R-:W-:Y:S01]  /*0ac0*/  IMAD R13, R19.reuse, UR9, R8 ;  /* 0x00000009130d7c24 */ /* 0x040fe2000f8e0208 */
[----:B------:R-:W-:Y:S01]  /*0ad0*/  ULDC.64 UR8, c[0x0][0x2a0] ;  /* 0x0000a80000087ab9 */ /* 0x000fe20000000a00 */
[----:B------:R-:W-:Y:S02]  /*0ae0*/  IMAD R12, R22, UR4, RZ ;  /* 0x00000004160c7c24 */ /* 0x000fe4000f8e02ff */
[----:B------:R-:W-:Y:S01]  /*0af0*/  IMAD.WIDE.U32 R8, R19, UR4, RZ ;  /* 0x0000000413087c25 */ /* 0x000fe2000f8e00ff */
[----:B------:R-:W-:-:S03]  /*0b00*/  IADD3 R11, R11, R13, RZ ;  /* 0x0000000d0b0b7210 */ /* 0x000fc60007ffe0ff */
[----:B------:R-:W-:Y:S01]  /*0b10*/  IMAD R15, R19, UR5, R12 ;  /* 0x00000005130f7c24 */ /* 0x000fe2000f8e020c */
[----:B------:R-:W-:Y:S01]  /*0b20*/  ULDC.64 UR4, c[0x0][0x298] ;  /* 0x0000a60000047ab9 */ /* 0x000fe20000000a00 */
[----:B------:R-:W-:Y:S02]  /*0b30*/  IMAD R16, R25, R28, RZ ;  /* 0x0000001c19107224 */ /* 0x000fe400078e02ff */
[----:B--2---:R-:W-:Y:S02]  /*0b40*/  IMAD R14, R22, R26, RZ ;  /* 0x0000001a160e7224 */ /* 0x004fe400078e02ff */
[----:B------:R-:W-:Y:S02]  /*0b50*/  IMAD.IADD R15, R9, 0x1, R15 ;  /* 0x00000001090f7824 */ /* 0x000fe400078e020f */
[----:B------:R-:W-:-:S04]  /*0b60*/  IMAD.WIDE.U32 R10, R17, R28, R10 ;  /* 0x0000001c110a7225 */ /* 0x000fc800078e000a */
[----:B------:R-:W-:Y:S02]  /*0b70*/  IMAD R9, R17, R29, R16 ;  /* 0x0000001d11097224 */ /* 0x000fe400078e0210 */
[----:B------:R-:W1:Y:S01]  /*0b80*/  LDC.64 R28, c[0x0][0x320] ;  /* 0x0000c800ff1c7b82 */ /* 0x000e620000000a00 */
[----:B------:R-:W-:Y:S01]  /*0b90*/  IMAD R27, R19, R27, R14 ;  /* 0x0000001b131b7224 */ /* 0x000fe200078e020e */
[----:B------:R-:W-:Y:S01]  /*0ba0*/  MOV R14, R8 ;  /* 0x00000008000e7202 */ /* 0x000fe20000000f00 */
[----:B------:R-:W-:Y:S01]  /*0bb0*/  IMAD.IADD R9, R11, 0x1, R9 ;  /* 0x000000010b097824 */ /* 0x000fe200078e0209 */
[----:B------:R-:W-:Y:S01]  /*0bc0*/  LEA R8, P1, R10, R30, 0x1 ;  /* 0x0000001e0a087211 */ /* 0x000fe200078208ff */
[----:B------:R-:W-:-:S03]  /*0bd0*/  IMAD.WIDE.U32 R12, R19, R26, RZ ;  /* 0x0000001a130c7225 */ /* 0x000fc600078e00ff */
[----:B------:R-:W-:Y:S01]  /*0be0*/  LEA.HI.X R9, R10, R31, R9, 0x1, P1 ;  /* 0x0000001f0a097211 */ /* 0x000fe200008f0c09 */
[-C--:B------:R-:W-:Y:S01]  /*0bf0*/  IMAD R16, R25, R32.reuse, RZ ;  /* 0x0000002019107224 */ /* 0x080fe200078e02ff */
[----:B---3--:R-:W-:Y:S02]  /*0c00*/  ISETP.NE.U32.AND P1, PT, R38, RZ, PT ;  /* 0x000000ff2600720c */ /* 0x008fe40003f25070 */
        /* <DEDUP_REMOVED lines=13> */
[----:B------:R-:W-:Y:S01]  /*0ce0*/  IMAD.IADD R15, R15, 0x1, R11 ;  /* 0x000000010f0f7824 */ /* 0x000fe200078e020b */
[----:B------:R-:W-:Y:S01]  /*0cf0*/  IADD3 R13, R25, R27, RZ ;  /* 0x0000001b190d7210 */ /* 0x000fe20007ffe0ff */
[----:B------:R-:W-:Y:S01]  /*0d00*/  ULDC.64 UR4, c[0x0][0x2a8] ;  /* 0x0000aa0000047ab9 */ /* 0x000fe20000000a00 */
[----:B-1----:R-:W-:-:S02]  /*0d10*/  LEA R11, P3, R14, R28, 0x1 ;  /* 0x0000001c0e0b7211 */ /* 0x002fc400078608ff */
[----:B------:R-:W-:Y:S02]  /*0d20*/  MOV R16, R12 ;  /* 0x0000000c00107202 */ /* 0x000fe40000000f00 */
[----:B------:R-:W-:Y:S02]  /*0d30*/  ISETP.NE.U32.AND P2, PT, R40, RZ, PT ;  /* 0x000000ff2800720c */ /* 0x000fe40003f45070 */
[----:B------:R-:W-:Y:S01]  /*0d40*/  LEA.HI.X R12, R24, R35, R13, 0x1, P4 ;  /* 0x00000023180c7211 */ /* 0x000fe200020f0c0d */
[----:B------:R-:W1:Y:S01]  /*0d50*/  @P1 LDC R162, c[0x0][0x38c] ;  /* 0x0000e300ffa21b82 */ /* 0x000e620000000800 */
[----:B------:R-:W-:Y:S02]  /*0d60*/  LEA.HI.X R13, R14, R29, R15, 0x1, P3 ;  /* 0x0000001d0e0d7211 */ /* 0x000fe400018f0c0f */
[----:B------:R-:W-:Y:S02]  /*0d70*/  ISETP.NE.U32.AND P3, PT, R36, RZ, PT ;  /* 0x000000ff2400720c */ /* 0x000fe40003f65070 */
[----:B------:R-:W-:-:S02]  /*0d80*/  ISETP.NE.AND.EX P2, PT, R41, RZ, PT, P2 ;  /* 0x000000ff2900720c */ /* 0x000fc40003f45320 */
[----:B------:R-:W-:Y:S01]  /*0d90*/  ISETP.NE.AND.EX P3, PT, R37, RZ, PT, P3 ;  /* 0x000000ff2500720c */ /* 0x000fe20003f65330 */
[----:B------:R-:W-:Y:S01]  /*0da0*/  IMAD R14, R163, UR4, RZ ;  /* 0x00000004a30e7c24 */ /* 0x000fe2000f8e02ff */
[----:B------:R-:W-:Y:S01]  /*0db0*/  HFMA2.MMA R28, -RZ, RZ, 0, 0 ;  /* 0x00000000ff1c7435 */ /* 0x000fe200000001ff */
[----:B------:R-:W-:Y:S02]  /*0dc0*/  MOV R26, RZ ;  /* 0x000000ff001a7202 */ /* 0x000fe40000000f00 */
[C---:B------:R-:W-:Y:S02]  /*0dd0*/  IMAD R101, R42.reuse, UR5, R14 ;  /* 0x000000052a657c24 */ /* 0x040fe4000f8e020e */
[----:B------:R-:W-:Y:S01]  /*0de0*/  IMAD.WIDE.U32 R14, R42, UR4, R16 ;  /* 0x000000042a0e7c25 */ /* 0x000fe2000f8e0010 */
[----:B------:R-:W-:-:S03]  /*0df0*/  ULDC.64 UR4, c[0x0][0x240] ;  /* 0x0000900000047ab9 */ /* 0x000fc60000000a00 */
[----:B------:R-:W-:Y:S01]  /*0e00*/  IMAD.MOV.U32 R16, RZ, RZ, RZ ;  /* 0x000000ffff107224 */ /* 0x000fe200078e00ff */
[----:B------:R-:W-:Y:S01]  /*0e10*/  @P2 ISETP.NE.U32.AND P4, PT, R40, RZ, PT ;  /* 0x000000ff2800220c */ /* 0x000fe20003f85070 */
        /* <DEDUP_REMOVED lines=14> */
[----:B------:R-:W-:Y:S01]  /*0f00*/  LEA.HI.X R101, R14, R103, R101, 0x1, P4 ;  /* 0x000000670e657211 */ /* 0x000fe200020f0c65 */
[----:B------:R-:W-:Y:S01]  /*0f10*/  @P1 IMAD.MOV.U32 R158, RZ, RZ, R161 ;  /* 0x000000ffff9e1224 */ /* 0x000fe200078e00a1 */
[----:B------:R-:W-:Y:S02]  /*0f20*/  @P1 MOV R159, R162 ;  /* 0x000000a2009f1202 */ /* 0x000fe40000000f00 */
[----:B0-----:R-:W-:Y:S02]  /*0f30*/  SEL R14, R18, 0x800, P5 ;  /* 0x00000800120e7807 */ /* 0x001fe40002800000 */
[----:B------:R-:W-:Y:S02]  /*0f40*/  IADD3 R15, R73, R17, RZ ;  /* 0x00000011490f7210 */ /* 0x000fe40007ffe0ff */
[----:B------:R-:W-:Y:S01]  /*0f50*/  @!P0 SHF.R.S32.HI R21, RZ, 0x1f, R20 ;  /* 0x0000001fff158819 */ /* 0x000fe20000011414 */
[----:B---34-:R-:W-:Y:S06]  /*0f60*/  @P3 BRA P2, `(.L_x_6685) ;  /* 0x0000000000783947 */ /* 0x018fec0001000000 */
[-C--:B------:R-:W-:Y:S01]  /*0f70*/  IABS R25, R14.reuse ;  /* 0x0000000e00197213 */ /* 0x080fe20000000000 */
[----:B-----5:R-:W0:Y:S01]  /*0f80*/  LDC R23, c[0x0][0x218] ;  /* 0x00008600ff177b82 */ /* 0x020e220000000800 */
[----:B------:R-:W-:Y:S01]  /*0f90*/  IABS R26, R14 ;  /* 0x0000000e001a7213 */ /* 0x000fe20000000000 */
[----:B------:R-:W-:Y:S01]  /*0fa0*/  IMAD.MOV.U32 R160, RZ, RZ, RZ ;  /* 0x000000ffffa07224 */ /* 0x000fe200078e00ff */
[----:B------:R-:W1:Y:S02]  /*0fb0*/  I2F.RP R18, R25 ;  /* 0x0000001900127306 */ /* 0x000e640000209400 */
        /* <DEDUP_REMOVED lines=22> */
[----:B------:R-:W-:Y:S02]  /*1120*/  @!P2 IADD3 R17, -R17, RZ, RZ ;  /* 0x000000ff1111a210 */ /* 0x000fe40007ffe1ff */
[----:B------:R-:W-:Y:S01]  /*1130*/  @!P1 LOP3.LUT R17, RZ, R14, RZ, 0x33, !PT ;  /* 0x0000000eff119212 */ /* 0x000fe200078e33ff */
[----:B------:R-:W-:Y:S06]  /*1140*/  BRA `(.L_x_6686) ;  /* 0x0000000000487947 */ /* 0x000fec0003800000 */
.L_x_6685:
        /* <DEDUP_REMOVED lines=12> */
[C---:B------:R-:W-:Y:S01]  /*1210*/  ISETP.GT.AND P0, PT, R14.reuse, R29, PT ;  /* 0x0000001d0e00720c */ /* 0x040fe20003f04270 */
[----:B------:R-:W-:-:S03]  /*1220*/  IMAD.IADD R29, R14, 0x1, -R29 ;  /* 0x000000010e1d7824 */ /* 0x000fc600078e0a1d */
[----:B------:R-:W-:-:S04]  /*1230*/  ISETP.GT.AND P0, PT, R17, RZ, P0 ;  /* 0x000000ff1100720c */ /* 0x000fc80000704270 */
[----:B------:R-:W-:Y:S02]  /*1240*/  SEL R29, R29, RZ, P0 ;  /* 0x000000ff1d1d7207 */ /* 0x000fe40000000000 */
[----:B------:R-:W-:-:S03]  /*1250*/  IADD3 R17, R17, 0x1, RZ ;  /* 0x0000000111117810 */ /* 0x000fc60007ffe0ff */
[----:B-----5:R-:W-:-:S07]  /*1260*/  IMAD R16, R23, R14, R29 ;  /* 0x0000000e17107224 */ /* 0x020fce00078e021d */
.L_x_6686:
        /* <DEDUP_REMOVED lines=10> */
[----:B------:R-:W-:-:S04]  /*1310*/  IMAD.MOV.U32 R19, RZ, RZ, RZ ;  /* 0x000000ffff137224 */ /* 0x000fc800078e00ff */
[----:B------:R-:W-:-:S04]  /*1320*/  IMAD.WIDE.U32 R68, R20, UR4, R22 ;  /* 0x0000000414447c25 */ /* 0x000fc8000f8e0016 */
[----:B------:R-:W-:Y:S01]  /*1330*/  IMAD R23, R20, UR5, R21 ;  /* 0x0000000514177c24 */ /* 0x000fe2000f8e0215 */
[----:B------:R-:W-:-:S04]  /*1340*/  HFMA2.MMA R20, -RZ, RZ, 0, 0 ;  /* 0x00000000ff147435 */ /* 0x000fc800000001ff */
[----:B------:R-:W-:Y:S02]  /*1350*/  IADD3 R23, R69, R23, RZ ;  /* 0x0000001745177210 */ /* 0x000fe40007ffe0ff */
[C---:B0-----:R-:W-:Y:S02]  /*1360*/  SHF.L.U32 R21, R24.reuse, 0x1, RZ ;  /* 0x0000000118157819 */ /* 0x041fe400000006ff */
[----:B------:R-:W-:Y:S02]  /*1370*/  SHF.L.U32 R105, R24, 0x4, RZ ;  /* 0x0000000418697819 */ /* 0x000fe400000006ff */
[----:B------:R-:W-:Y:S02]  /*1380*/  LOP3.LUT R21, R21, 0xffffffc0, RZ, 0xc0, !PT ;  /* 0xffffffc015157812 */ /* 0x000fe400078ec0ff */
[C---:B------:R-:W-:Y:S01]  /*1390*/  IADD3 R157, R105.reuse, 0x1, RZ ;  /* 0x00000001699d7810 */ /* 0x040fe20007ffe0ff */
[----:B------:R-:W-:Y:S01]  /*13a0*/  VIADD R156, R105, 0x2 ;  /* 0x00000002699c7836 */ /* 0x000fe20000000000 */
[----:B------:R-:W-:Y:S01]  /*13b0*/  LOP3.LUT R22, R21, 0x1f, R24, 0xf8, !PT ;  /* 0x0000001f15167812 */ /* 0x000fe200078ef818 */
        /* <DEDUP_REMOVED lines=9> */
[----:B------:R-:W-:Y:S02]  /*1450*/  IADD3 R105, R105, 0xf, RZ ;  /* 0x0000000f69697810 */ /* 0x000fe40007ffe0ff */
[----:B-1----:R-:W-:-:S07]  /*1460*/  SHF.R.S32.HI R24, RZ, 0x1f, R22 ;  /* 0x0000001fff187819 */ /* 0x002fce0000011416 */
.L_x_6730:
[----:B------:R-:W-:-:S04]  /*1470*/  ISETP.NE.U32.AND P0, PT, R161, RZ, PT ;  /* 0x000000ffa100720c */ /* 0x000fc80003f05070 */
[----:B------:R-:W-:-:S13]  /*1480*/  ISETP.NE.AND.EX P0, PT, R162, RZ, PT, P0 ;  /* 0x000000ffa200720c */ /* 0x000fda0003f05300 */
[----:B--2---:R-:W-:Y:S01]  /*1490*/  @P0 IMAD.IADD R27, R19, 0x1, R160 ;  /* 0x00000001131b0824 */ /* 0x004fe200078e02a0 */
[----:B------:R-:W0:Y:S03]  /*14a0*/  @!P0 LDC R30, c[0x0][0x218] ;  /* 0x00008600ff1e8b82 */ /* 0x000e260000000800 */
        /* <DEDUP_REMOVED lines=9> */
[C---:B------:R-:W-:Y:S01]  /*1540*/  IMAD.SHL.U32 R104, R22.reuse, 0x10, RZ ;  /* 0x0000001016687824 */ /* 0x040fe200078e00ff */
[----:B------:R-:W-:-:S04]  /*1550*/  SHF.L.U64.HI R103, R22, 0x4, R24 ;  /* 0x0000000416677819 */ /* 0x000fc80000010218 */
[----:B------:R-:W-:-:S04]  /*1560*/  IADD3 R26, P0, R11, R104, RZ ;  /* 0x000000680b1a7210 */ /* 0x000fc80007f1e0ff */
[----:B------:R-:W-:-:S05]  /*1570*/  IADD3.X R27, R13, R103, RZ, P0, !PT ;  /* 0x000000670d1b7210 */ /* 0x000fca00007fe4ff */
[----:B------:R-:W2:Y:S04]  /*1580*/  LDG.E.128 R28, desc[UR6][R26.64] ;  /* 0x000000061a1c7981 */ /* 0x000ea8000c1e1d00 */
[----:B------:R0:W3:Y:S01]  /*1590*/  LDG.E.128 R32, desc[UR6][R26.64+0x200] ;  /* 0x000200061a207981 */ /* 0x0000e2000c1e1d00 */
[----:B------:R-:W1:Y:S01]  /*15a0*/  S2UR UR5, SR_CgaCtaId ;  /* 0x00000000000579c3 */ /* 0x000e620000008800 */
[----:B------:R-:W-:Y:S01]  /*15b0*/  UMOV UR4, 0x400 ;  /* 0x0000040000047882 */ /* 0x000fe20000000000 */
[----:B------:R-:W-:Y:S02]  /*15c0*/  IADD3 R39, R21, R18, RZ ;  /* 0x0000001215277210 */ /* 0x000fe40007ffe0ff */
[----:B------:R-:W-:-:S03]  /*15d0*/  IADD3 R38, P0, R102, R104, RZ ;  /* 0x0000006866267210 */ /* 0x000fc60007f1e0ff */
[----:B------:R-:W-:Y:S01]  /*15e0*/  IMAD.IADD R36, R39, 0x1, R18 ;  /* 0x0000000127247824 */ /* 0x000fe200078e0212 */
[----:B0-----:R-:W0:Y:S01]  /*15f0*/  LDC R26, c[0x0][0x21c] ;  /* 0x00008700ff1a7b82 */ /* 0x001e220000000800 */
[----:B-1----:R-:W-:-:S03]  /*1600*/  ULEA UR4, UR5, UR4, 0x18 ;  /* 0x0000000405047291 */ /* 0x002fc6000f8ec03f */
        /* <DEDUP_REMOVED lines=74> */
.L_x_6688:
[----:B------:R-:W-:Y:S05]  /*1ab0*/  BSYNC B0 ;  /* 0x0000000000007941 */ /* 0x000fea0003800000 */
.L_x_6687:
        /* <DEDUP_REMOVED lines=38> */
.L_x_6690:
[----:B------:R-:W-:Y:S05]  /*1d20*/  BSYNC B0 ;  /* 0x0000000000007941 */ /* 0x000fea0003800000 */
.L_x_6689:
        /* <DEDUP_REMOVED lines=40> */
.L_x_6692:
[----:B------:R-:W-:Y:S05]  /*1fb0*/  BSYNC B0 ;  /* 0x0000000000007941 */ /* 0x000fea0003800000 */
.L_x_6691:
[----:B------:R-:W-:Y:S01]  /*1fc0*/  ISETP.EQ.OR P4, PT, RZ, UR5, P4 ;  /* 0x00000005ff007c0c */ /* 0x000fe2000a782670 */
[----:B------:R-:W-:Y:S01]  /*1fd0*/  BSSY B0, `(.L_x_6693) ;  /* 0x0000029000007945 */ /* 0x000fe20003800000 */
[----:B------:R-:W-:Y:S01]  /*1fe0*/  SHF.L.U32 R54, R54, 0x10, RZ ;  /* 0x0000001036367819 */ /* 0x000fe200000006ff */
[----:B------:R-:W-:Y:S01]  /*1ff0*/  IMAD.MOV.U32 R13, RZ, RZ, R39 ;  /* 0x000000ffff0d7224 */ /* 0x000fe200078e0027 */
[----:B------:R-:W-:Y:S02]  /*2000*/  MOV R100, R102 ;  /* 0x0000006600647202 */ /* 0x000fe40000000f00 */
[----:B------:R-:W-:Y:S01]  /*2010*/  FSETP.GTU.FTZ.AND P1, PT, R34, 20, PT ;  /* 0x41a000002200780b */ /* 0x000fe20003f3c000 */
[----:B------:R-:W-:Y:S01]  /*2020*/  FADD.FTZ R35, R54, R7 ;  /* 0x0000000736237221 */ /* 0x000fe20000010000 */
[----:B------:R-:W-:Y:S01]  /*2030*/  ISETP.EQ.OR P2, PT, RZ, UR5, P2 ;  /* 0x00000005ff007c0c */ /* 0x000fe20009742670 */
[----:B------:R-:W-:Y:S01]  /*2040*/  IMAD.WIDE R100, R25, 0x2, R100 ;  /* 0x0000000219647825 */ /* 0x000fe200078e0264 */
[----:B------:R-:W-:-:S03]  /*2050*/  MOV R11, R38 ;  /* 0x00000026000b7202 */ /* 0x000fc60000000f00 */
        /* <DEDUP_REMOVED lines=32> */
.L_x_6694:
[----:B------:R-:W-:Y:S05]  /*2260*/  BSYNC B0 ;  /* 0x0000000000007941 */ /* 0x000fea0003800000 */
.L_x_6693:
[----:B------:R-:W-:Y:S01]  /*2270*/  SHF.L.U32 R36, R43, 0x10, RZ ;  /* 0x000000102b247819 */ /* 0x000fe200000006ff */
[----:B------:R-:W-:Y:S01]  /*2280*/  BSSY B0, `(.L_x_6695) ;  /* 0x0000026000007945 */ /* 0x000fe20003800000 */
[----:B------:R-:W-:Y:S01]  /*2290*/  FSETP.GTU.FTZ.AND P4, PT, R35, 20, PT ;  /* 0x41a000002300780b */ /* 0x000fe20003f9c000 */
[----:B------:R-:W-:Y:S01]  /*22a0*/  IMAD.U32 R53, R48, 0x10000, RZ ;  /* 0x0001000030357824 */ /* 0x000fe200078e00ff */
[----:B------:R-:W-:Y:S01]  /*22b0*/  MOV R102, R100 ;  /* 0x0000006400667202 */ /* 0x000fe20000000f00 */
[----:B------:R-:W-:Y:S01]  /*22c0*/  FADD.FTZ R36, R36, R7 ;  /* 0x0000000724247221 */ /* 0x000fe20000010000 */
[----:B------:R-:W-:Y:S01]  /*22d0*/  PRMT R55, R55, 0x7632, R55 ;  /* 0x0000763237377816 */ /* 0x000fe20000000037 */
        /* <DEDUP_REMOVED lines=32> */
.L_x_6696:
[----:B------:R-:W-:Y:S05]  /*24e0*/  BSYNC B0 ;  /* 0x0000000000007941 */ /* 0x000fea0003800000 */
.L_x_6695:
[----:B------:R-:W-:Y:S01]  /*24f0*/  ISETP.EQ.OR P4, PT, RZ, UR5, P4 ;  /* 0x00000005ff007c0c */ /* 0x000fe2000a782670 */
[----:B------:R-:W-:Y:S01]  /*2500*/  IMAD.U32 R38, R55, 0x10000, RZ ;  /* 0x0001000037267824 */ /* 0x000fe200078e00ff */
[C---:B------:R-:W-:Y:S01]  /*2510*/  PRMT R40, R49.reuse, 0x7632, R40 ;  /* 0x0000763231287816 */ /* 0x040fe20000000028 */
[----:B------:R-:W-:Y:S01]  /*2520*/  BSSY B0, `(.L_x_6697) ;  /* 0x0000027000007945 */ /* 0x000fe20003800000 */
        /* <DEDUP_REMOVED lines=38> */
.L_x_6698:
[----:B------:R-:W-:Y:S05]  /*2790*/  BSYNC B0 ;  /* 0x0000000000007941 */ /* 0x000fea0003800000 */
.L_x_6697:
        /* <DEDUP_REMOVED lines=41> */
.L_x_6700:
[----:B------:R-:W-:Y:S05]  /*2a30*/  BSYNC B0 ;  /* 0x0000000000007941 */ /* 0x000fea0003800000 */
.L_x_6699:
        /* <DEDUP_REMOVED lines=42> */
.L_x_6702:
[----:B------:R-:W-:Y:S05]  /*2ce0*/  BSYNC B0 ;  /* 0x0000000000007941 */ /* 0x000fea0003800000 */
.L_x_6701:
[----:B------:R-:W-:Y:S01]  /*2cf0*/  SHF.L.U32 R54, R54, 0x10, RZ ;  /* 0x0000001036367819 */ /* 0x000fe200000006ff */
[----:B------:R-:W-:Y:S01]  /*2d00*/  BSSY B0, `(.L_x_6703) ;  /* 0x0000029000007945 */ /* 0x000fe20003800000 */
[----:B------:R-:W-:Y:S01]  /*2d10*/  SHF.L.U32 R85, R45, 0x10, RZ ;  /* 0x000000102d557819 */ /* 0x000fe200000006ff */
[----:B------:R-:W-:Y:S01]  /*2d20*/  IMAD.U32 R43, R46, 0x10000, RZ ;  /* 0x000100002e2b7824 */ /* 0x000fe200078e00ff */
[----:B------:R-:W-:Y:S01]  /*2d30*/  FSETP.GTU.FTZ.AND P4, PT, R56, 20, PT ;  /* 0x41a000003800780b */ /* 0x000fe20003f9c000 */
[----:B------:R-:W-:Y:S01]  /*2d40*/  FADD.FTZ R67, R54, R7 ;  /* 0x0000000736437221 */ /* 0x000fe20000010000 */
[----:B------:R-:W-:Y:S02]  /*2d50*/  ISETP.EQ.OR P1, PT, RZ, UR5, P1 ;  /* 0x00000005ff007c0c */ /* 0x000fe40008f22670 */
[----:B------:R-:W-:Y:S02]  /*2d60*/  ISETP.EQ.OR P3, PT, RZ, UR5, P3 ;  /* 0x00000005ff007c0c */ /* 0x000fe40009f62670 */
[----:B------:R-:W-:-:S02]  /*2d70*/  PRMT R44, R44, 0x7632, R44 ;  /* 0x000076322c2c7816 */ /* 0x000fc4000000002c */
        /* <DEDUP_REMOVED lines=33> */
.L_x_6704:
[----:B------:R-:W-:Y:S05]  /*2f90*/  BSYNC B0 ;  /* 0x0000000000007941 */ /* 0x000fea0003800000 */
.L_x_6703:
[----:B------:R-:W-:Y:S01]  /*2fa0*/  IMAD.U32 R80, R57, 0x10000, RZ ;  /* 0x0001000039507824 */ /* 0x000fe200078e00ff */
[----:B------:R-:W-:Y:S01]  /*2fb0*/  BSSY B0, `(.L_x_6705) ;  /* 0x0000027000007945 */ /* 0x000fe20003800000 */
[----:B------:R-:W-:Y:S02]  /*2fc0*/  SHF.L.U32 R83, R47, 0x10, RZ ;  /* 0x000000102f537819 */ /* 0x000fe400000006ff */
[----:B------:R-:W-:Y:S01]  /*2fd0*/  FSETP.GTU.FTZ.AND P5, PT, R67, 20, PT ;  /* 0x41a000004300780b */ /* 0x000fe20003fbc000 */
[----:B------:R-:W-:Y:S01]  /*2fe0*/  FADD.FTZ R80, R80, R7 ;  /* 0x0000000750507221 */ /* 0x000fe20000010000 */
[----:B------:R-:W-:Y:S02]  /*2ff0*/  PRMT R46, R46, 0x7632, R46 ;  /* 0x000076322e2e7816 */ /* 0x000fe4000000002e */
        /* <DEDUP_REMOVED lines=34> */
.L_x_6706:
[----:B------:R-:W-:Y:S05]  /*3220*/  BSYNC B0 ;  /* 0x0000000000007941 */ /* 0x000fea0003800000 */
.L_x_6705:
        /* <DEDUP_REMOVED lines=44> */
.L_x_6708:
[----:B------:R-:W-:Y:S05]  /*34f0*/  BSYNC B0 ;  /* 0x0000000000007941 */ /* 0x000fea0003800000 */
.L_x_6707:
        /* <DEDUP_REMOVED lines=33> */
.L_x_6710:
[----:B------:R-:W-:Y:S05]  /*3710*/  BSYNC B0 ;  /* 0x0000000000007941 */ /* 0x000fea0003800000 */
.L_x_6709:
        /* <DEDUP_REMOVED lines=33> */
.L_x_6712:
[----:B------:R-:W-:Y:S05]  /*3930*/  BSYNC B0 ;  /* 0x0000000000007941 */ /* 0x000fea0003800000 */
.L_x_6711:
        /* <DEDUP_REMOVED lines=33> */
.L_x_6714:
[----:B------:R-:W-:Y:S05]  /*3b50*/  BSYNC B0 ;  /* 0x0000000000007941 */ /* 0x000fea0003800000 */
.L_x_6713:
        /* <DEDUP_REMOVED lines=33> */
.L_x_6716:
[----:B------:R-:W-:Y:S05]  /*3d70*/  BSYNC B0 ;  /* 0x0000000000007941 */ /* 0x000fea0003800000 */
.L_x_6715:
        /* <DEDUP_REMOVED lines=33> */
.L_x_6718:
[----:B------:R-:W-:Y:S05]  /*3f90*/  BSYNC B0 ;  /* 0x0000000000007941 */ /* 0x000fea0003800000 */
.L_x_6717:
        /* <DEDUP_REMOVED lines=42> */
.L_x_6729:
[----:B------:R-:W-:Y:S01]  /*4240*/  SHF.R.S32.HI R100, RZ, 0x1f, R99 ;  /* 0x0000001fff647819 */ /* 0x000fe20000011463 */
[----:B--23--:R-:W-:Y:S01]  /*4250*/  IMAD.WIDE.U32 R40, R99, UR10, RZ ;  /* 0x0000000a63287c25 */ /* 0x00cfe2000f8e00ff */
[----:B0-----:R-:W0:Y:S03]  /*4260*/  LDC.64 R48, c[0x0][0x300] ;  /* 0x0000c000ff307b82 */ /* 0x001e260000000a00 */
        /* <DEDUP_REMOVED lines=14> */
[----:B------:R-:W-:-:S04]  /*4350*/  IMAD.WIDE.U32 R50, R99, UR8, R50 ;  /* 0x0000000863327c25 */ /* 0x000fc8000f8e0032 */
[----:B------:R-:W-:Y:S01]  /*4360*/  IMAD.IADD R37, R51, 0x1, R37 ;  /* 0x0000000133257824 */ /* 0x000fe200078e0225 */
[----:B0-----:R-:W-:-:S04]  /*4370*/  LEA R48, P0, R50, R48, 0x2 ;  /* 0x0000003032307211 */ /* 0x001fc800078010ff */
        /* <DEDUP_REMOVED lines=9> */
[----:B------:R-:W-:-:S04]  /*4410*/  IADD3 R37, R49, R37, RZ ;  /* 0x0000002531257210 */ /* 0x000fc80007ffe0ff */
[----:B------:R-:W-:Y:S02]  /*4420*/  LEA.HI.X R50, R48, R12, R37, 0x1, P0 ;  /* 0x0000000c30327211 */ /* 0x000fe400000f0c25 */
[----:B------:R-:W-:Y:S02]  /*4430*/  IADD3 R52, P0, R53, R104, RZ ;  /* 0x0000006835347210 */ /* 0x000fe40007f1e0ff */
[C---:B------:R-:W-:Y:S02]  /*4440*/  LEA R37, R107.reuse, UR4, 0x4 ;  /* 0x000000046b257c11 */ /* 0x040fe4000f8e20ff */
[----:B------:R-:W-:Y:S01]  /*4450*/  IADD3.X R53, R50, R103, RZ, P0, !PT ;  /* 0x0000006732357210 */ /* 0x000fe200007fe4ff */
[----:B------:R-:W-:-:S05]  /*4460*/  IMAD.IADD R108, R107, 0x1, R18 ;  /* 0x000000016b6c7824 */ /* 0x000fca00078e0212 */
[----:B------:R-:W-:Y:S01]  /*4470*/  LEA R109, R108, UR4, 0x4 ;  /* 0x000000046c6d7c11 */ /* 0x000fe2000f8e20ff */
[----:B--2---:R-:W-:Y:S04]  /*4480*/  STS.128 [R37], R40 ;  /* 0x0000002825007388 */ /* 0x004fe80000000c00 */
[----:B---3--:R-:W-:Y:S01]  /*4490*/  STS.128 [R37+0x200], R44 ;  /* 0x0002002c25007388 */ /* 0x008fe20000000c00 */
[----:B------:R-:W-:-:S03]  /*44a0*/  NOP ;  /* 0x0000000000007918 */ /* 0x000fc60000000000 */
[----:B------:R-:W2:Y:S04]  /*44b0*/  LDG.E.128 R48, desc[UR6][R52.64] ;  /* 0x0000000634307981 */ /* 0x000ea8000c1e1d00 */
[----:B------:R-:W0:Y:S01]  /*44c0*/  LDS.128 R44, [R109] ;  /* 0x000000006d2c7984 */ /* 0x000e220000000c00 */
[----:B------:R-:W1:Y:S03]  /*44d0*/  S2R R107, SR_TID.X ;  /* 0x00000000006b7919 */ /* 0x000e660000002100 */
[----:B------:R-:W3:Y:S01]  /*44e0*/  LDG.E.128 R52, desc[UR6][R52.64+0x200] ;  /* 0x0002000634347981 */ /* 0x000ee2000c1e1d00 */
[----:B------:R-:W-:Y:S01]  /*44f0*/  ISETP.GE.U32.AND P4, PT, R156, R25, PT ;  /* 0x000000199c00720c */ /* 0x000fe20003f86070 */
[----:B----4-:R-:W-:-:S02]  /*4500*/  FMUL.FTZ R130, R130, 1.4426950216293334961 ;  /* 0x3fb8aa3b82827820 */ /* 0x010fc40000410000 */
[----:B------:R-:W4:Y:S01]  /*4510*/  LDS.128 R40, [R109+0x10] ;  /* 0x000010006d287984 */ /* 0x000f220000000c00 */
[----:B------:R-:W-:Y:S01]  /*4520*/  ISETP.GE.U32.AND P3, PT, R157, R25, PT ;  /* 0x000000199d00720c */ /* 0x000fe20003f66070 */
[C---:B------:R-:W-:Y:S01]  /*4530*/  FMUL.FTZ R127, R130.reuse, R35 ;  /* 0x00000023827f7220 */ /* 0x040fe20000410000 */
[C---:B------:R-:W-:Y:S01]  /*4540*/  FMUL.FTZ R119, R130.reuse, R31 ;  /* 0x0000001f82777220 */ /* 0x040fe20000410000 */
[C---:B------:R-:W-:Y:S01]  /*4550*/  FMUL.FTZ R123, R130.reuse, R33 ;  /* 0x00000021827b7220 */ /* 0x040fe20000410000 */
[C---:B------:R-:W-:Y:S01]  /*4560*/  FMUL.FTZ R129, R130.reuse, R29 ;  /* 0x0000001d82817220 */ /* 0x040fe20000410000 */
[----:B------:R-:W-:Y:S01]  /*4570*/  ISETP.GE.U32.AND P1, PT, R155, R25, PT ;  /* 0x000000199b00720c */ /* 0x000fe20003f26070 */
        /* <DEDUP_REMOVED lines=13> */
[----:B------:R-:W-:Y:S01]  /*4650*/  FMUL.FTZ R142, R130, R80 ;  /* 0x00000050828e7220 */ /* 0x000fe20000410000 */
[----:B-1----:R-:W-:-:S03]  /*4660*/  SHF.L.U32 R112, R107, 0x4, RZ ;  /* 0x000000046b707819 */ /* 0x002fc600000006ff */
[----:B------:R-:W1:Y:S01]  /*4670*/  MUFU.EX2 R123, R123 ;  /* 0x0000007b007b7308 */ /* 0x000e620000000800 */
[C---:B0-----:R-:W-:Y:S01]  /*4680*/  PRMT R116, R44.reuse, 0x7632, R116 ;  /* 0x000076322c747816 */ /* 0x041fe20000000074 */
[----:B------:R-:W-:Y:S01]  /*4690*/  IMAD.U32 R126, R47, 0x10000, RZ ;  /* 0x000100002f7e7824 */ /* 0x000fe200078e00ff */
[----:B------:R-:W-:Y:S02]  /*46a0*/  SHF.L.U32 R132, R44, 0x10, RZ ;  /* 0x000000102c847819 */ /* 0x000fe400000006ff */
[----:B------:R-:W-:-:S03]  /*46b0*/  SHF.L.U32 R116, R116, 0x10, RZ ;  /* 0x0000001074747819 */ /* 0x000fc600000006ff */
[----:B------:R-:W0:Y:S01]  /*46c0*/  MUFU.EX2 R129, R129 ;  /* 0x0000008100817308 */ /* 0x000e220000000800 */
[----:B------:R-:W-:Y:S01]  /*46d0*/  ISETP.GE.U32.AND P2, PT, R112, R25, PT ;  /* 0x000000197000720c */ /* 0x000fe20003f46070 */
[----:B------:R-:W-:Y:S01]  /*46e0*/  FMUL.FTZ R132, R90, R132 ;  /* 0x000000845a847220 */ /* 0x000fe20000410000 */
[----:B------:R-:W-:Y:S01]  /*46f0*/  SHF.L.U32 R118, R45, 0x10, RZ ;  /* 0x000000102d767819 */ /* 0x000fe200000006ff */
[----:B------:R-:W-:Y:S01]  /*4700*/  FMUL.FTZ R134, R91, R116 ;  /* 0x000000745b867220 */ /* 0x000fe20000410000 */
[----:B------:R-:W-:Y:S02]  /*4710*/  PRMT R120, R45, 0x7632, R120 ;  /* 0x000076322d787816 */ /* 0x000fe40000000078 */
[----:B------:R-:W-:Y:S01]  /*4720*/  FSEL R116, R132, RZ, !P2 ;  /* 0x000000ff84747208 */ /* 0x000fe20005000000 */
[----:B------:R-:W-:Y:S01]  /*4730*/  FMUL.FTZ R132, R89, R118 ;  /* 0x0000007659847220 */ /* 0x000fe20000410000 */
[----:B------:R-:W-:Y:S01]  /*4740*/  PRMT R122, R46, 0x7632, R122 ;  /* 0x000076322e7a7816 */ /* 0x000fe2000000007a */
[----:B------:R-:W0:Y:S01]  /*4750*/  MUFU.EX2 R133, R133 ;  /* 0x0000008500857308 */ /* 0x000e220000000800 */
[----:B------:R-:W-:-:S02]  /*4760*/  IADD3 R108, R112, 0x5, RZ ;  /* 0x00000005706c7810 */ /* 0x000fc40007ffe0ff */
[C---:B------:R-:W-:Y:S01]  /*4770*/  IADD3 R110, R112.reuse, 0x4, RZ ;  /* 0x00000004706e7810 */ /* 0x040fe20007ffe0ff */
[----:B------:R-:W-:Y:S01]  /*4780*/  VIADD R112, R112, 0x3 ;  /* 0x0000000370707836 */ /* 0x000fe20000000000 */
[----:B------:R-:W-:Y:S02]  /*4790*/  SHF.L.U32 R135, R120, 0x10, RZ ;  /* 0x0000001078877819 */ /* 0x000fe400000006ff */
[----:B------:R-:W-:Y:S01]  /*47a0*/  FSEL R120, R132, RZ, !P4 ;  /* 0x000000ff84787208 */ /* 0x000fe20006000000 */
[----:B------:R-:W0:Y:S01]  /*47b0*/  MUFU.EX2 R117, R117 ;  /* 0x0000007500757308 */ /* 0x000e220000000800 */
[----:B------:R-:W-:Y:S02]  /*47c0*/  SHF.L.U32 R132, R122, 0x10, RZ ;  /* 0x000000107a847819 */ /* 0x000fe400000006ff */
[----:B------:R-:W-:Y:S01]  /*47d0*/  FSEL R118, R134, RZ, !P3 ;  /* 0x000000ff86767208 */ /* 0x000fe20005800000 */
[----:B------:R-:W-:Y:S01]  /*47e0*/  FMUL.FTZ R134, R92, R135 ;  /* 0x000000875c867220 */ /* 0x000fe20000410000 */
[-C--:B------:R-:W-:Y:S01]  /*47f0*/  ISETP.GE.U32.AND P5, PT, R112, R25.reuse, PT ;  /* 0x000000197000720c */ /* 0x080fe20003fa6070 */
[----:B------:R-:W-:Y:S01]  /*4800*/  FMUL.FTZ R132, R93, R132 ;  /* 0x000000845d847220 */ /* 0x000fe20000410000 */
[----:B------:R-:W-:Y:S01]  /*4810*/  ISETP.GE.U32.AND P0, PT, R108, R25, PT ;  /* 0x000000196c00720c */ /* 0x000fe20003f06070 */
[----:B------:R-:W0:Y:S01]  /*4820*/  MUFU.EX2 R121, R121 ;  /* 0x0000007900797308 */ /* 0x000e220000000800 */
[----:B------:R-:W-:Y:S01]  /*4830*/  FSEL R122, R134, RZ, !P5 ;  /* 0x000000ff867a7208 */ /* 0x000fe20006800000 */
[----:B------:R-:W-:Y:S01]  /*4840*/  FMUL.FTZ R134, R87, R126 ;  /* 0x0000007e57867220 */ /* 0x000fe20000410000 */
[----:B------:R-:W-:-:S02]  /*4850*/  FSEL R126, R132, RZ, !P0 ;  /* 0x000000ff847e7208 */ /* 0x000fc40004000000 */
[----:B-----5:R-:W-:Y:S02]  /*4860*/  FSEL R127, R127, 1, !P0 ;  /* 0x3f8000007f7f7808 */ /* 0x020fe40004000000 */
[----:B------:R-:W-:Y:S01]  /*4870*/  ISETP.NE.AND P0, PT, R19, RZ, PT ;  /* 0x000000ff1300720c */ /* 0x000fe20003f05270 */
[----:B------:R-:W5:Y:S01]  /*4880*/  MUFU.EX2 R125, R125 ;  /* 0x0000007d007d7308 */ /* 0x000f620000000800 */
[----:B----4-:R-:W-:Y:S02]  /*4890*/  SHF.L.U32 R128, R40, 0x10, RZ ;  /* 0x0000001028807819 */ /* 0x010fe400000006ff */
[----:B------:R-:W-:Y:S02]  /*48a0*/  SHF.L.U32 R45, R41, 0x10, RZ ;  /* 0x00000010292d7819 */ /* 0x000fe400000006ff */
[----:B------:R-:W-:Y:S01]  /*48b0*/  FSEL R119, R119, 1, !P3 ;  /* 0x3f80000077777808 */ /* 0x000fe20005800000 */
[----:B------:R-:W-:Y:S01]  /*48c0*/  FMUL.FTZ R132, R86, R128 ;  /* 0x0000008056847220 */ /* 0x000fe20000410000 */
[----:B------:R-:W-:Y:S01]  /*48d0*/  ISETP.GE.U32.AND P3, PT, R153, R25, PT ;  /* 0x000000199900720c */ /* 0x000fe20003f66070 */
[----:B------:R-:W-:Y:S01]  /*48e0*/  FMUL.FTZ R45, R85, R45 ;  /* 0x0000002d552d7220 */ /* 0x000fe20000410000 */
[----:B-1----:R-:W-:Y:S01]  /*48f0*/  FSEL R123, R123, 1, !P5 ;  /* 0x3f8000007b7b7808 */ /* 0x002fe20006800000 */
[----:B------:R-:W1:Y:S01]  /*4900*/  MUFU.EX2 R131, R131 ;  /* 0x0000008300837308 */ /* 0x000e620000000800 */
[----:B------:R-:W-:-:S02]  /*4910*/  SHF.L.U32 R44, R42, 0x10, RZ ;  /* 0x000000102a2c7819 */ /* 0x000fc400000006ff */
[----:B------:R-:W-:Y:S02]  /*4920*/  ISETP.GE.U32.AND P5, PT, R151, R25, PT ;  /* 0x000000199700720c */ /* 0x000fe40003fa6070 */
[----:B------:R-:W-:Y:S01]  /*4930*/  FSEL R130, R132, RZ, !P3 ;  /* 0x000000ff84827208 */ /* 0x000fe20005800000 */
[----:B------:R-:W-:Y:S01]  /*4940*/  FMUL.FTZ R44, R84, R44 ;  /* 0x0000002c542c7220 */ /* 0x000fe20000410000 */
[----:B------:R-:W-:Y:S01]  /*4950*/  FSEL R132, R45, RZ, !P5 ;  /* 0x000000ff2d847208 */ /* 0x000fe20006800000 */
[----:B------:R4:W1:Y:S01]  /*4960*/  MUFU.EX2 R135, R140 ;  /* 0x0000008c00877308 */ /* 0x0008620000000800 */
[----:B------:R-:W-:Y:S02]  /*4970*/  FSEL R128, R134, RZ, !P1 ;  /* 0x000000ff86807208 */ /* 0x000fe40004800000 */
[----:B0-----:R-:W-:Y:S02]  /*4980*/  FSEL R129, R129, 1, !P1 ;  /* 0x3f80000081817808 */ /* 0x001fe40004800000 */
[----:B------:R-:W-:-:S02]  /*4990*/  @P0 LEA R45, R99, UR4, 0x3 ;  /* 0x00000004632d0c11 */ /* 0x000fc4000f8e18ff */
[----:B------:R-:W-:Y:S01]  /*49a0*/  ISETP.GE.U32.AND P1, PT, R149, R25, PT ;  /* 0x000000199500720c */ /* 0x000fe20003f26070 */
[----:B------:R-:W0:Y:S01]  /*49b0*/  MUFU.EX2 R136, R136 ;  /* 0x0000008800887308 */ /* 0x000e220000000800 */
[----:B------:R-:W-:Y:S02]  /*49c0*/  SHF.L.U32 R124, R46, 0x10, RZ ;  /* 0x000000102e7c7819 */ /* 0x000fe400000006ff */
[----:B------:R-:W-:Y:S02]  /*49d0*/  FSEL R134, R44, RZ, !P1 ;  /* 0x000000ff2c867208 */ /* 0x000fe40004800000 */
[----:B------:R-:W-:Y:S01]  /*49e0*/  PRMT R46, R47, 0x7632, R46 ;  /* 0x000076322f2e7816 */ /* 0x000fe2000000002e */
[----:B------:R-:W-:Y:S01]  /*49f0*/  FMUL.FTZ R124, R88, R124 ;  /* 0x0000007c587c7220 */ /* 0x000fe20000410000 */
[----:B------:R-:W-:Y:S01]  /*4a00*/  PRMT R47, R40, 0x7632, R47 ;  /* 0x00007632282f7816 */ /* 0x000fe2000000002f */
[----:B------:R-:W0:Y:S01]  /*4a10*/  MUFU.EX2 R137, R137 ;  /* 0x0000008900897308 */ /* 0x000e220000000800 */
[----:B------:R-:W-:-:S02]  /*4a20*/  PRMT R40, R41, 0x7632, R40 ;  /* 0x0000763229287816 */ /* 0x000fc40000000028 */
[----:B------:R-:W-:Y:S02]  /*4a30*/  PRMT R41, R42, 0x7632, R41 ;  /* 0x000076322a297816 */ /* 0x000fe40000000029 */
[C---:B------:R-:W-:Y:S01]  /*4a40*/  PRMT R42, R43.reuse, 0x7632, R42 ;  /* 0x000076322b2a7816 */ /* 0x040fe2000000002a */
[----:B------:R-:W-:Y:S01]  /*4a50*/  IMAD.U32 R43, R43, 0x10000, RZ ;  /* 0x000100002b2b7824 */ /* 0x000fe200078e00ff */
[----:B------:R-:W-:Y:S01]  /*4a60*/  FSEL R133, R133, 1, !P5 ;  /* 0x3f80000085857808 */ /* 0x000fe20006800000 */
[----:B------:R-:W0:Y:S01]  /*4a70*/  MUFU.EX2 R138, R138 ;  /* 0x0000008a008a7308 */ /* 0x000e220000000800 */
[----:B------:R-:W-:Y:S01]  /*4a80*/  ISETP.GE.U32.AND P5, PT, R106, R25, PT ;  /* 0x000000196a00720c */ /* 0x000fe20003fa6070 */
[----:B------:R-:W-:Y:S01]  /*4a90*/  FMUL.FTZ R43, R83, R43 ;  /* 0x0000002b532b7220 */ /* 0x000fe20000410000 */
[----:B------:R-:W-:Y:S02]  /*4aa0*/  ISETP.GE.U32.AND P6, PT, R110, R25, PT ;  /* 0x000000196e00720c */ /* 0x000fe40003fc6070 */
[----:B------:R-:W-:-:S02]  /*4ab0*/  FSEL R117, R117, 1, !P2 ;  /* 0x3f80000075757808 */ /* 0x000fc40005000000 */
[----:B----4-:R-:W-:Y:S01]  /*4ac0*/  FSEL R140, R43, RZ, !P5 ;  /* 0x000000ff2b8c7208 */ /* 0x010fe20006800000 */
[----:B------:R-:W4:Y:S01]  /*4ad0*/  MUFU.EX2 R139, R139 ;  /* 0x0000008b008b7308 */ /* 0x000f220000000800 */
[----:B------:R-:W-:Y:S01]  /*4ae0*/  IMAD.U32 R43, R46, 0x10000, RZ ;  /* 0x000100002e2b7824 */ /* 0x000fe200078e00ff */
[----:B------:R-:W-:Y:S02]  /*4af0*/  SHF.L.U32 R46, R47, 0x10, RZ ;  /* 0x000000102f2e7819 */ /* 0x000fe400000006ff */
[----:B------:R-:W-:Y:S01]  /*4b00*/  SHF.L.U32 R47, R40, 0x10, RZ ;  /* 0x00000010282f7819 */ /* 0x000fe200000006ff */
[----:B------:R-:W-:Y:S01]  /*4b10*/  FMUL.FTZ R43, R94, R43 ;  /* 0x0000002b5e2b7220 */ /* 0x000fe20000410000 */
[----:B------:R-:W-:Y:S01]  /*4b20*/  SHF.L.U32 R40, R41, 0x10, RZ ;  /* 0x0000001029287819 */ /* 0x000fe200000006ff */
[----:B------:R-:W-:Y:S01]  /*4b30*/  IMAD.U32 R41, R42, 0x10000, RZ ;  /* 0x000100002a297824 */ /* 0x000fe200078e00ff */
[----:B------:R-:W4:Y:S01]  /*4b40*/  MUFU.EX2 R141, R141 ;  /* 0x0000008d008d7308 */ /* 0x000f220000000800 */
[----:B------:R-:W-:Y:S01]  /*4b50*/  FSEL R121, R121, 1, !P4 ;  /* 0x3f80000079797808 */ /* 0x000fe20006000000 */
[----:B------:R-:W-:Y:S01]  /*4b60*/  FMUL.FTZ R46, R95, R46 ;  /* 0x0000002e5f2e7220 */ /* 0x000fe20000410000 */
[----:B------:R-:W-:Y:S01]  /*4b70*/  FSEL R124, R124, RZ, !P6 ;  /* 0x000000ff7c7c7208 */ /* 0x000fe20007000000 */
[----:B------:R-:W-:Y:S01]  /*4b80*/  FMUL.FTZ R47, R96, R47 ;  /* 0x0000002f602f7220 */ /* 0x000fe20000410000 */
[----:B-----5:R-:W-:Y:S01]  /*4b90*/  FSEL R125, R125, 1, !P6 ;  /* 0x3f8000007d7d7808 */ /* 0x020fe20007000000 */
[----:B------:R-:W-:Y:S01]  /*4ba0*/  FMUL.FTZ R40, R97, R40 ;  /* 0x0000002861287220 */ /* 0x000fe20000410000 */
[----:B-1----:R-:W-:Y:S01]  /*4bb0*/  FSEL R131, R131, 1, !P3 ;  /* 0x3f80000083837808 */ /* 0x002fe20005800000 */
[----:B------:R-:W1:Y:S01]  /*4bc0*/  MUFU.EX2 R142, R142 ;  /* 0x0000008e008e7308 */ /* 0x000e620000000800 */
[----:B------:R-:W-:Y:S01]  /*4bd0*/  FSEL R135, R135, 1, !P1 ;  /* 0x3f80000087877808 */ /* 0x000fe20004800000 */
[----:B------:R-:W-:Y:S01]  /*4be0*/  FMUL.FTZ R41, R98, R41 ;  /* 0x0000002962297220 */ /* 0x000fe20000410000 */
[----:B------:R-:W-:-:S02]  /*4bf0*/  ISETP.GE.U32.AND P2, PT, R154, R25, PT ;  /* 0x000000199a00720c */ /* 0x000fc40003f46070 */
[-C--:B------:R-:W-:Y:S02]  /*4c00*/  ISETP.GE.U32.AND P4, PT, R152, R25.reuse, PT ;  /* 0x000000199800720c */ /* 0x080fe40003f86070 */
[-C--:B------:R-:W-:Y:S02]  /*4c10*/  ISETP.GE.U32.AND P6, PT, R150, R25.reuse, PT ;  /* 0x000000199600720c */ /* 0x080fe40003fc6070 */
[-C--:B------:R-:W-:Y:S02]  /*4c20*/  ISETP.GE.U32.AND P3, PT, R148, R25.reuse, PT ;  /* 0x000000199400720c */ /* 0x080fe40003f66070 */
[----:B------:R-:W-:Y:S02]  /*4c30*/  ISETP.GE.U32.AND P1, PT, R105, R25, PT ;  /* 0x000000196900720c */ /* 0x000fe40003f26070 */
[----:B0-----:R-:W-:Y:S02]  /*4c40*/  FSEL R136, R136, 1, !P2 ;  /* 0x3f80000088887808 */ /* 0x001fe40005000000 */
[----:B------:R-:W-:-:S02]  /*4c50*/  FSEL R137, R137, 1, !P4 ;  /* 0x3f80000089897808 */ /* 0x000fc40006000000 */
[----:B------:R-:W-:Y:S02]  /*4c60*/  FSEL R138, R138, 1, !P6 ;  /* 0x3f8000008a8a7808 */ /* 0x000fe40007000000 */
[----:B----4-:R-:W-:Y:S02]  /*4c70*/  FSEL R139, R139, 1, !P3 ;  /* 0x3f8000008b8b7808 */ /* 0x010fe40005800000 */
[----:B------:R-:W-:Y:S02]  /*4c80*/  FSEL R141, R141, 1, !P5 ;  /* 0x3f8000008d8d7808 */ /* 0x000fe40006800000 */
[----:B-1----:R-:W-:Y:S02]  /*4c90*/  FSEL R142, R142, 1, !P1 ;  /* 0x3f8000008e8e7808 */ /* 0x002fe40004800000 */
[----:B------:R-:W-:Y:S02]  /*4ca0*/  FSEL R143, R43, RZ, !P2 ;  /* 0x000000ff2b8f7208 */ /* 0x000fe40005000000 */
[----:B------:R-:W-:-:S02]  /*4cb0*/  FSEL R144, R46, RZ, !P4 ;  /* 0x000000ff2e907208 */ /* 0x000fc40006000000 */
[----:B------:R-:W-:Y:S02]  /*4cc0*/  FSEL R145, R47, RZ, !P6 ;  /* 0x000000ff2f917208 */ /* 0x000fe40007000000 */
[----:B------:R-:W-:Y:S02]  /*4cd0*/  FSEL R146, R40, RZ, !P3 ;  /* 0x000000ff28927208 */ /* 0x000fe40005800000 */
[----:B------:R-:W-:Y:S01]  /*4ce0*/  FSEL R147, R41, RZ, !P1 ;  /* 0x000000ff29937208 */ /* 0x000fe20004800000 */
[----:B--2---:R-:W-:Y:S04]  /*4cf0*/  STS.128 [R37+0x840], R48 ;  /* 0x0008403025007388 */ /* 0x004fe80000000c00 */
[----:B---3--:R-:W-:Y:S01]  /*4d00*/  STS.128 [R37+0xa40], R52 ;  /* 0x000a403425007388 */ /* 0x008fe20000000c00 */
[----:B------:R-:W-:-:S03]  /*4d10*/  NOP ;  /* 0x0000000000007918 */ /* 0x000fc60000000000 */
[----:B------:R-:W0:Y:S04]  /*4d20*/  LDS.128 R48, [R109+0x840] ;  /* 0x000840006d307984 */ /* 0x000e280000000c00 */
[----:B------:R-:W1:Y:S04]  /*4d30*/  LDS.128 R52, [R109+0x850] ;  /* 0x000850006d347984 */ /* 0x000e680000000c00 */
[----:B------:R-:W2:Y:S01]  /*4d40*/  @P0 LDS.64 R44, [R45+0x10a0] ;  /* 0x0010a0002d2c0984 */ /* 0x000ea20000000a00 */
[C---:B0-----:R-:W-:Y:S01]  /*4d50*/  PRMT R111, R51.reuse, 0x7632, R111 ;  /* 0x00007632336f7816 */ /* 0x041fe2000000006f */
[----:B------:R-:W-:Y:S01]  /*4d60*/  IMAD.U32 R51, R51, 0x10000, RZ ;  /* 0x0001000033337824 */ /* 0x000fe200078e00ff */
[----:B------:R-:W-:-:S02]  /*4d70*/  PRMT R108, R48, 0x7632, R108 ;  /* 0x00007632306c7816 */ /* 0x000fc4000000006c */
[C---:B-1----:R-:W-:Y:S01]  /*4d80*/  PRMT R115, R55.reuse, 0x7632, R115 ;  /* 0x0000763237737816 */ /* 0x042fe20000000073 */
[----:B------:R-:W-:Y:S01]  /*4d90*/  IMAD.U32 R55, R55, 0x10000, RZ ;  /* 0x0001000037377824 */ /* 0x000fe200078e00ff */
[----:B------:R-:W-:Y:S01]  /*4da0*/  PRMT R109, R49, 0x7632, R109 ;  /* 0x00007632316d7816 */ /* 0x000fe2000000006d */
[----:B------:R-:W-:Y:S01]  /*4db0*/  IMAD.U32 R111, R111, 0x10000, RZ ;  /* 0x000100006f6f7824 */ /* 0x000fe200078e00ff */
[----:B------:R-:W-:Y:S01]  /*4dc0*/  PRMT R110, R50, 0x7632, R110 ;  /* 0x00007632326e7816 */ /* 0x000fe2000000006e */
[----:B------:R-:W-:Y:S01]  /*4dd0*/  IMAD.U32 R115, R115, 0x10000, RZ ;  /* 0x0001000073737824 */ /* 0x000fe200078e00ff */
[----:B------:R-:W-:Y:S02]  /*4de0*/  PRMT R112, R52, 0x7632, R112 ;  /* 0x0000763234707816 */ /* 0x000fe40000000070 */
[----:B------:R-:W-:Y:S02]  /*4df0*/  PRMT R113, R53, 0x7632, R113 ;  /* 0x0000763235717816 */ /* 0x000fe40000000071 */
[----:B------:R-:W-:-:S02]  /*4e00*/  PRMT R114, R54, 0x7632, R114 ;  /* 0x0000763236727816 */ /* 0x000fc40000000072 */
[----:B------:R-:W-:Y:S02]  /*4e10*/  SHF.L.U32 R48, R48, 0x10, RZ ;  /* 0x0000001030307819 */ /* 0x000fe400000006ff */
[----:B------:R-:W-:Y:S02]  /*4e20*/  SHF.L.U32 R49, R49, 0x10, RZ ;  /* 0x0000001031317819 */ /* 0x000fe400000006ff */
[----:B------:R-:W-:Y:S02]  /*4e30*/  SHF.L.U32 R50, R50, 0x10, RZ ;  /* 0x0000001032327819 */ /* 0x000fe400000006ff */
[----:B------:R-:W-:Y:S02]  /*4e40*/  SHF.L.U32 R52, R52, 0x10, RZ ;  /* 0x0000001034347819 */ /* 0x000fe400000006ff */
[----:B------:R-:W-:Y:S02]  /*4e50*/  SHF.L.U32 R53, R53, 0x10, RZ ;  /* 0x0000001035357819 */ /* 0x000fe400000006ff */
[----:B------:R-:W-:-:S02]  /*4e60*/  SHF.L.U32 R54, R54, 0x10, RZ ;  /* 0x0000001036367819 */ /* 0x000fc400000006ff */
[----:B------:R-:W-:Y:S02]  /*4e70*/  SHF.L.U32 R108, R108, 0x10, RZ ;  /* 0x000000106c6c7819 */ /* 0x000fe400000006ff */
[----:B------:R-:W-:Y:S02]  /*4e80*/  SHF.L.U32 R109, R109, 0x10, RZ ;  /* 0x000000106d6d7819 */ /* 0x000fe400000006ff */
[----:B------:R-:W-:Y:S02]  /*4e90*/  SHF.L.U32 R110, R110, 0x10, RZ ;  /* 0x000000106e6e7819 */ /* 0x000fe400000006ff */
[----:B------:R-:W-:Y:S02]  /*4ea0*/  SHF.L.U32 R112, R112, 0x10, RZ ;  /* 0x0000001070707819 */ /* 0x000fe400000006ff */
[----:B------:R-:W-:Y:S02]  /*4eb0*/  SHF.L.U32 R113, R113, 0x10, RZ ;  /* 0x0000001071717819 */ /* 0x000fe400000006ff */
[----:B------:R-:W-:Y:S01]  /*4ec0*/  SHF.L.U32 R114, R114, 0x10, RZ ;  /* 0x0000001072727819 */ /* 0x000fe200000006ff */
        /* <DEDUP_REMOVED lines=22> */
.L_x_6721:
        /* <DEDUP_REMOVED lines=9> */
[----:B------:R0:W5:Y:S04]  /*50c0*/  LDG.E R45, desc[UR6][R40.64] ;  /* 0x00000006282d7981 */ /* 0x000168000c1e1900 */
.L_x_6720:
        /* <DEDUP_REMOVED lines=84> */
.L_x_6723:
[----:B------:R-:W-:Y:S05]  /*5610*/  BSYNC B0 ;  /* 0x0000000000007941 */ /* 0x000fea0003800000 */
.L_x_6722:
        /* <DEDUP_REMOVED lines=37> */
[C---:B0-----:R-:W-:Y:S02]  /*5870*/  IMAD R45, R99.reuse, UR15, R100 ;  /* 0x0000000f632d7c24 */ /* 0x041fe4000f8e0264 */
[----:B------:R-:W-:-:S05]  /*5880*/  IMAD.WIDE.U32 R42, R99, UR14, R42 ;  /* 0x0000000e632a7c25 */ /* 0x000fca000f8e002a */
[----:B------:R-:W-:Y:S02]  /*5890*/  IADD3 R45, R43, R45, RZ ;  /* 0x0000002d2b2d7210 */ /* 0x000fe40007ffe0ff */
[----:B-1----:R-:W-:-:S04]  /*58a0*/  LEA R40, P0, R42, R40, 0x2 ;  /* 0x000000282a287211 */ /* 0x002fc800078010ff */
[----:B------:R-:W-:-:S05]  /*58b0*/  LEA.HI.X R41, R42, R41, R45, 0x2, P0 ;  /* 0x000000292a297211 */ /* 0x000fca00000f142d */
[----:B------:R3:W-:Y:S01]  /*58c0*/  STG.E desc[UR6][R40.64], R47 ;  /* 0x0000002f28007986 */ /* 0x0007e2000c101906 */
[----:B------:R-:W-:Y:S05]  /*58d0*/  BRA `(.L_x_6725) ;  /* 0x0000000000c87947 */ /* 0x000fea0003800000 */
.L_x_6726:
        /* <DEDUP_REMOVED lines=32> */
.L_x_6727:
[----:B------:R1:W5:Y:S02]  /*5ae0*/  LDG.E R41, desc[UR6][R70.64] ;  /* 0x0000000646297981 */ /* 0x000364000c1e1900 */
.L_x_6728:
[----:B-----5:R-:W-:-:S05]  /*5af0*/  IMAD.WIDE R40, R41, 0x4, R74 ;  /* 0x0000000429287825 */ /* 0x020fca00078e024a */
[----:B0-----:R0:W2:Y:S01]  /*5b00*/  LDG.E R45, desc[UR6][R40.64] ;  /* 0x00000006282d7981 */ /* 0x0010a2000c1e1900 */
[----:B------:R-:W-:Y:S02]  /*5b10*/  IMAD.MOV.U32 R43, RZ, RZ, R2 ;  /* 0x000000ffff2b7224 */ /* 0x000fe400078e0002 */
        /* <DEDUP_REMOVED lines=14> */
.L_x_6725:
[----:B------:R-:W-:Y:S05]  /*5c00*/  BSYNC B0 ;  /* 0x0000000000007941 */ /* 0x000fea0003800000 */
.L_x_6724:
        /* <DEDUP_REMOVED lines=19> */
.L_x_6719:
        /* <DEDUP_REMOVED lines=9> */
[----:B------:R-:W-:Y:S01]  /*5dd0*/  IMAD.IADD R16, R25, 0x1, R16 ;  /* 0x0000000119107824 */ /* 0x000fe200078e0210 */
[----:B------:R-:W-:Y:S02]  /*5de0*/  F2FP.BF16.F32.PACK_AB R35, R66, R61 ;  /* 0x0000003d4223723e */ /* 0x000fe400000010ff */
[----:B------:R-:W-:Y:S01]  /*5df0*/  F2FP.BF16.F32.PACK_AB R34, R65, R60 ;  /* 0x0000003c4122723e */ /* 0x000fe200000010ff */
[----:B0-----:R-:W0:Y:S01]  /*5e00*/  LDC.64 R44, c[0x0][0x2c0] ;  /* 0x0000b000ff2c7b82 */ /* 0x001e220000000a00 */
[----:B------:R-:W-:Y:S02]  /*5e10*/  F2FP.BF16.F32.PACK_AB R33, R64, R59 ;  /* 0x0000003b4021723e */ /* 0x000fe400000010ff */
[----:B--23--:R-:W-:-:S02]  /*5e20*/  LEA R40, R26, UR4, 0x4 ;  /* 0x000000041a287c11 */ /* 0x00cfc4000f8e20ff */
[----:B------:R-:W-:Y:S02]  /*5e30*/  F2FP.BF16.F32.PACK_AB R32, R63, R58 ;  /* 0x0000003a3f20723e */ /* 0x000fe400000010ff */
[----:B------:R-:W-:Y:S01]  /*5e40*/  SHF.R.S32.HI R27, RZ, 0x1f, R20 ;  /* 0x0000001fff1b7819 */ /* 0x000fe20000011414 */
[----:B------:R-:W2:Y:S01]  /*5e50*/  LDC.64 R46, c[0x0][0x338] ;  /* 0x0000ce00ff2e7b82 */ /* 0x000ea20000000a00 */
[-C--:B------:R-:W-:Y:S01]  /*5e60*/  MOV R26, R20.reuse ;  /* 0x00000014001a7202 */ /* 0x080fe20000000f00 */
[----:B------:R-:W-:Y:S01]  /*5e70*/  STS.128 [R40], R28 ;  /* 0x0000001c28007388 */ /* 0x000fe20000000c00 */
[----:B------:R-:W-:Y:S02]  /*5e80*/  IADD3 R19, R19, 0x1, RZ ;  /* 0x0000000113137810 */ /* 0x000fe40007ffe0ff */
[----:B------:R-:W-:Y:S01]  /*5e90*/  IADD3 R20, R25, R20, RZ ;  /* 0x0000001419147210 */ /* 0x000fe20007ffe0ff */
[----:B------:R3:W-:Y:S01]  /*5ea0*/  STS.128 [R40+0x10], R32 ;  /* 0x0000102028007388 */ /* 0x0007e20000000c00 */
[----:B------:R-:W-:Y:S01]  /*5eb0*/  NOP ;  /* 0x0000000000007918 */ /* 0x000fe20000000000 */
[----:B----4-:R-:W-:-:S02]  /*5ec0*/  USHF.R.S32.HI UR4, URZ, 0x1f, UR5 ;  /* 0x0000001f3f047899 */ /* 0x010fc40008011405 */
[----:B------:R-:W4:Y:S01]  /*5ed0*/  LDS.128 R28, [R37] ;  /* 0x00000000251c7984 */ /* 0x000f220000000c00 */
[----:B0-----:R-:W-:-:S03]  /*5ee0*/  IMAD.WIDE.U32 R26, R44, UR5, R26 ;  /* 0x000000052c1a7c25 */ /* 0x001fc6000f8e001a */
[----:B------:R-:W0:Y:S01]  /*5ef0*/  LDS.128 R36, [R37+0x200] ;  /* 0x0002000025247984 */ /* 0x000e220000000c00 */
[----:B------:R-:W-:-:S04]  /*5f00*/  IMAD R42, R44, UR4, RZ ;  /* 0x000000042c2a7c24 */ /* 0x000fc8000f8e02ff */
[----:B------:R-:W-:Y:S01]  /*5f10*/  IMAD R41, R45, UR5, R42 ;  /* 0x000000052d297c24 */ /* 0x000fe2000f8e022a */
[----:B------:R-:W-:Y:S02]  /*5f20*/  ULDC.64 UR4, c[0x0][0x2c8] ;  /* 0x0000b20000047ab9 */ /* 0x000fe40000000a00 */
[----:B---3--:R-:W-:Y:S02]  /*5f30*/  IMAD R32, R163, UR4, RZ ;  /* 0x00000004a3207c24 */ /* 0x008fe4000f8e02ff */
[----:B------:R-:W-:Y:S02]  /*5f40*/  IADD3 R27, R27, R41, RZ ;  /* 0x000000291b1b7210 */ /* 0x000fe40007ffe0ff */
[C---:B-----5:R-:W-:Y:S02]  /*5f50*/  IMAD R33, R43.reuse, UR5, R32 ;  /* 0x000000052b217c24 */ /* 0x060fe4000f8e0220 */
[----:B------:R-:W-:-:S05]  /*5f60*/  IMAD.WIDE.U32 R26, R43, UR4, R26 ;  /* 0x000000042b1a7c25 */ /* 0x000fca000f8e001a */
[----:B------:R-:W-:Y:S02]  /*5f70*/  IADD3 R32, R27, R33, RZ ;  /* 0x000000211b207210 */ /* 0x000fe40007ffe0ff */
[C---:B--2---:R-:W-:Y:S02]  /*5f80*/  LEA R27, P0, R26.reuse, R46, 0x1 ;  /* 0x0000002e1a1b7211 */ /* 0x044fe400078008ff */
[----:B------:R-:W-:Y:S02]  /*5f90*/  MOV R33, R12 ;  /* 0x0000000c00217202 */ /* 0x000fe40000000f00 */
[----:B------:R-:W-:Y:S02]  /*5fa0*/  LEA.HI.X R32, R26, R47, R32, 0x1, P0 ;  /* 0x0000002f1a207211 */ /* 0x000fe400000f0c20 */
[----:B------:R-:W-:-:S05]  /*5fb0*/  IADD3 R26, P0, R27, R104, RZ ;  /* 0x000000681b1a7210 */ /* 0x000fca0007f1e0ff */
[----:B------:R-:W-:Y:S01]  /*5fc0*/  IMAD.X R27, R32, 0x1, R103, P0 ;  /* 0x00000001201b7824 */ /* 0x000fe200000e0667 */
[----:B------:R-:W-:Y:S02]  /*5fd0*/  ISETP.GE.AND P0, PT, R19, R17, PT ;  /* 0x000000111300720c */ /* 0x000fe40003f06270 */
[----:B------:R-:W-:Y:S02]  /*5fe0*/  MOV R32, R10 ;  /* 0x0000000a00207202 */ /* 0x000fe40000000f00 */
[----:B----4-:R2:W-:Y:S03]  /*5ff0*/  STG.E.128 desc[UR6][R26.64], R28 ;  /* 0x0000001c1a007986 */ /* 0x0105e6000c101d06 */
[----:B------:R-:W-:Y:S01]  /*6000*/  IMAD.WIDE R32, R25, 0x2, R32 ;  /* 0x0000000219207825 */ /* 0x000fe200078e0220 */
[----:B0-----:R2:W-:Y:S02]  /*6010*/  STG.E.128 desc[UR6][R26.64+0x200], R36 ;  /* 0x000200241a007986 */ /* 0x0015e4000c101d06 */
[----:B------:R-:W-:-:S02]  /*6020*/  MOV R10, R32 ;  /* 0x00000020000a7202 */ /* 0x000fc40000000f00 */
[----:B------:R-:W-:Y:S01]  /*6030*/  MOV R12, R33 ;  /* 0x00000021000c7202 */ /* 0x000fe20000000f00 */
[----:B------:R-:W-:Y:S06]  /*6040*/  @!P0 BRA `(.L_x_6730) ;  /* 0xffffffb400088947 */ /* 0x000fec000383ffff */
[----:B------:R-:W-:Y:S05]  /*6050*/  EXIT ;  /* 0x000000000000794d */ /* 0x000fea0003800000 */
.L_x_6731:
        /* <DEDUP_REMOVED lines=10> */
.L_x_8766:


//--------------------- .text._Z25selective_scan_fwd_kernelI32Selective_Scan_fwd_kernel_traitsILi64ELi16ELi1ELb1ELb1ELb1ELb0ELb1EN3c108BFloat16EffEEv13SSMParamsBase --------------------------
	.section	.text._Z25selective_scan_fwd_kernelI32Selective_Scan_fwd_kernel_traitsILi64ELi16ELi1ELb1ELb1ELb1ELb0ELb1EN3c108BFloat16EffEEv13SSMParamsBase,"ax",@progbits
	.align	128
        .global         _Z25selective_scan_fwd_kernelI32Selective_Scan_fwd_kernel_traitsILi64ELi16ELi1ELb1ELb1ELb1ELb0ELb1EN3c108BFloat16EffEEv13SSMParamsBase
        .type           _Z25selective_scan_fwd_kernelI32Selective_Scan_fwd_kernel_traitsILi64ELi16ELi1ELb1ELb1ELb1ELb0ELb1EN3c108BFloat16EffEEv13SSMParamsBase,@function
        .size           _Z25selective_scan_fwd_kernelI32Selective_Scan_fwd_kernel_traitsILi64ELi16ELi1ELb1ELb1ELb1ELb0ELb1EN3c108BFloat16EffEEv13SSMParamsBase,(.L_x_8767 - _Z25selective_scan_fwd_kernelI32Selective_Scan_fwd_kernel_traitsILi64ELi16ELi1ELb1ELb1ELb1ELb0ELb1EN3c108BFloat16EffEEv13SSMParamsBase)
        .other          _Z25selective_scan_fwd_kernelI32Selective_Scan_fwd_kernel_traitsILi64ELi16ELi1ELb1ELb1ELb1ELb0ELb1EN3c108BFloat16EffEEv13SSMParamsBase,@"STO_CUDA_ENTRY STV_DEFAULT"
_Z25selective_scan_fwd_kernelI32Selective_Scan_fwd_kernel_traitsILi64ELi16ELi1ELb1ELb1ELb1ELb0ELb1EN3c108BFloat16EffEEv13SSMParamsBase:
.text._Z25selective_scan_fwd_kernelI32Selective_Scan_fwd_kernel_traitsILi64ELi16ELi1ELb1ELb1ELb1ELb0ELb1EN3c108BFloat16EffEEv13SSMParamsBase:
        /* <DEDUP_REMOVED lines=40> */
.L_x_6732:
        /* <DEDUP_REMOVED lines=35> */
.L_x_6733:
        /* <DEDUP_REMOVED lines=12> */
.L_x_6734:
        /* <DEDUP_REMOVED lines=198> */
.L_x_6735:
        /* <DEDUP_REMOVED lines=18> */
.L_x_6736:
        /* <DEDUP_REMOVED lines=13> */
.L_x_6782:
        /* <DEDUP_REMOVED lines=333> */
.L_x_6738:
[----:B------:R-:W-:Y:S05]  /*2890*/  BSYNC B0 ;  /* 0x0000000000007941 */ /* 0x000fea0003800000 */
.L_x_6737:
        /* <DEDUP_REMOVED lines=37> */
.L_x_6740:
[----:B------:R-:W-:Y:S05]  /*2af0*/  BSYNC B0 ;  /* 0x0000000000007941 */ /* 0x000fea0003800000 */
.L_x_6739:
        /* <DEDUP_REMOVED lines=37> */
.L_x_6742:
[----:B------:R-:W-:Y:S05]  /*2d50*/  BSYNC B0 ;  /* 0x0000000000007941 */ /* 0x000fea0003800000 */
.L_x_6741:
        /* <DEDUP_REMOVED lines=37> */
.L_x_6744:
[----:B------:R-:W-:Y:S05]  /*2fb0*/  BSYNC B0 ;  /* 0x0000000000007941 */ /* 0x000fea0003800000 */
.L_x_6743:
        /* <DEDUP_REMOVED lines=37> */
.L_x_6746:
[----:B------:R-:W-:Y:S05]  /*3210*/  BSYNC B0 ;  /* 0x0000000000007941 */ /* 0x000fea0003800000 */
.L_x_6745:
        /* <DEDUP_REMOVED lines=37> */
.L_x_6748:
[----:B------:R-:W-:Y:S05]  /*3470*/  BSYNC B0 ;  /* 0x0000000000007941 */ /* 0x000fea0003800000 */
.L_x_6747:
        /* <DEDUP_REMOVED lines=37> */
.L_x_6750:
[----:B------:R-:W-:Y:S05]  /*36d0*/  BSYNC B0 ;  /* 0x0000000000007941 */ /* 0x000fea0003800000 */
.L_x_6749:
        /* <DEDUP_REMOVED lines=37> */
.L_x_6752:
[----:B------:R-:W-:Y:S05]  /*3930*/  BSYNC B0 ;  /* 0x0000000000007941 */ /* 0x000fea0003800000 */
.L_x_6751:
        /* <DEDUP_REMOVED lines=37> */
.L_x_6754:
[----:B------:R-:W-:Y:S05]  /*3b90*/  BSYNC B0 ;  /* 0x0000000000007941 */ /* 0x000fea0003800000 */
.L_x_6753:
        /* <DEDUP_REMOVED lines=37> */
.L_x_6756:
[----:B------:R-:W-:Y:S05]  /*3df0*/  BSYNC B0 ;  /* 0x0000000000007941 */ /* 0x000fea0003800000 */
.L_x_6755:
        /* <DEDUP_REMOVED lines=39> */
.L_x_6758:
[----:B------:R-:W-:Y:S05]  /*4070*/  BSYNC B0 ;  /* 0x0000000000007941 */ /* 0x000fea0003800000 */
.L_x_6757:
        /* <DEDUP_REMOVED lines=41> */
.L_x_6760:
[----:B------:R-:W-:Y:S05]  /*4310*/  BSYNC B0 ;  /* 0x0000000000007941 */ /* 0x000fea0003800000 */
.L_x_6759:
        /* <DEDUP_REMOVED lines=42> */
.L_x_6762:
[----:B------:R-:W-:Y:S05]  /*45c0*/  BSYNC B0 ;  /* 0x0000000000007941 */ /* 0x000fea0003800000 */
.L_x_6761:
        /* <DEDUP_REMOVED lines=42> */
.L_x_6764:
[----:B------:R-:W-:Y:S05]  /*4870*/  BSYNC B0 ;  /* 0x0000000000007941 */ /* 0x000fea0003800000 */
.L_x_6763:
        /* <DEDUP_REMOVED lines=42> */
.L_x_6766:
[----:B------:R-:W-:Y:S05]  /*4b20*/  BSYNC B0 ;  /* 0x0000000000007941 */ /* 0x000fea0003800000 */
.L_x_6765:
        /* <DEDUP_REMOVED lines=42> */
.L_x_6768:
[----:B------:R-:W-:Y:S05]  /*4dd0*/  BSYNC B0 ;  /* 0x0000000000007941 */ /* 0x000fea0003800000 */
.L_x_6767:
        /* <DEDUP_REMOVED lines=43> */
.L_x_6779:
        /* <DEDUP_REMOVED lines=437> */
.L_x_6771:
        /* <DEDUP_REMOVED lines=10> */
.L_x_6770:
        /* <DEDUP_REMOVED lines=84> */
.L_x_6773:
[----:B------:R-:W-:Y:S05]  /*71c0*/  BSYNC B0 ;  /* 0x0000000000007941 */ /* 0x000fea0003800000 */
.L_x_6772:
        /* <DEDUP_REMOVED lines=46> */
.L_x_6776:
        /* <DEDUP_REMOVED lines=32> */
.L_x_6777:
[----:B------:R1:W5:Y:S02]  /*76b0*/  LDG.E R41, desc[UR6][R80.64] ;  /* 0x0000000650297981 */ /* 0x000364000c1e1900 */
.L_x_6778:
        /* <DEDUP_REMOVED lines=17> */
.L_x_6775:
[----:B------:R-:W-:Y:S05]  /*77d0*/  BSYNC B0 ;  /* 0x0000000000007941 */ /* 0x000fea0003800000 */
.L_x_6774:
        /* <DEDUP_REMOVED lines=19> */
.L_x_6769:
        /* <DEDUP_REMOVED lines=79> */
.L_x_6781:
[----:B------:R-:W-:Y:S05]  /*7e00*/  BSYNC B0 ;  /* 0x0000000000007941 */ /* 0x000fea0003800000 */
.L_x_6780:
        /* <DEDUP_REMOVED lines=73> */
.L_x_6783:
        /* <DEDUP_REMOVED lines=14> */
.L_x_8767:


//--------------------- .text._Z25selective_scan_fwd_kernelI32Selective_Scan_fwd_kernel_traitsILi64ELi16ELi1ELb1ELb1ELb1ELb1ELb0EN3c108BFloat16EffEEv13SSMParamsBase --------------------------
	.section	.text._Z25selective_scan_fwd_kernelI32Selective_Scan_fwd_kernel_traitsILi64ELi16ELi1ELb1ELb1ELb1ELb1ELb0EN3c108BFloat16EffEEv13SSMParamsBase,"ax",@progbits
	.align	128
        .global         _Z25selective_scan_fwd_kernelI32Selective_Scan_fwd_kernel_traitsILi64ELi16ELi1ELb1ELb1ELb1ELb1ELb0EN3c108BFloat16EffEEv13SSMParamsBase
        .type           _Z25selective_scan_fwd_kernelI32Selective_Scan_fwd_kernel_traitsILi64ELi16ELi1ELb1ELb1ELb1ELb1ELb0EN3c108BFloat16EffEEv13SSMParamsBase,@function
        .size           _Z25selective_scan_fwd_kernelI32Selective_Scan_fwd_kernel_traitsILi64ELi16ELi1ELb1ELb1ELb1ELb1ELb0EN3c108BFloat16EffEEv13SSMParamsBase,(.L_x_8768 - _Z25selective_scan_fwd_kernelI32Selective_Scan_fwd_kernel_traitsILi64ELi16ELi1ELb1ELb1ELb1ELb1ELb0EN3c108BFloat16EffEEv13SSMParamsBase)
        .other          _Z25selective_scan_fwd_kernelI32Selective_Scan_fwd_kernel_traitsILi64ELi16ELi1ELb1ELb1ELb1ELb1ELb0EN3c108BFloat16EffEEv13SSMParamsBase,@"STO_CUDA_ENTRY STV_DEFAULT"
_Z25selective_scan_fwd_kernelI32Selective_Scan_fwd_kernel_traitsILi64ELi16ELi1ELb1ELb1ELb1ELb1ELb0EN3c108BFloat16EffEEv13SSMParamsBase:
.text._Z25selective_scan_fwd_kernelI32Selective_Scan_fwd_kernel_traitsILi64ELi16ELi1ELb1ELb1ELb1ELb1ELb0EN3c108BFloat16EffEEv13SSMParamsBase:
        /* <DEDUP_REMOVED lines=37> */
.L_x_6784:
        /* <DEDUP_REMOVED lines=22> */
[----:B------:R-:W-:-:S03]  /*03b0*/  @P5 MOV R0, R2 ;  /* 0x0000000200005202 */ /* 0x000fc60000000f00 */
[----:B------:R-:W-:Y:S01]  /*03c0*/  @P5 IMAD.IADD R2, R3, 0x1, R5 ;  /* 0x0000000103025824 */ /* 0x000fe200078e0205 */
        /* <DEDUP_REMOVED lines=13> */
.L_x_6785:
        /* <DEDUP_REMOVED lines=12> */
.L_x_6786:
        /* <DEDUP_REMOVED lines=38> */
[----:B----4-:R-:W-:Y:S01]  /*07c0*/  ISETP.EQ.OR.EX P6, PT, R14, RZ, !P5, P6 ;  /* 0x000000ff0e00720c */ /* 0x010fe20006fc2760 */
[----:B------:R-:W-:-:S04]  /*07d0*/  @P1 IMAD.MOV.U32 R15, RZ, RZ, R13 ;  /* 0x000000ffff0f1224 */ /* 0x000fc800078e000d */
[----:B------:R-:W-:Y:S01]  /*07e0*/  @P1 MOV R16, R14 ;  /* 0x0000000e00101202 */ /* 0x000fe20000000f00 */
[----:B------:R-:W4:Y:S08]  /*07f0*/  LDC.64 R32, c[0x0][0x288] ;  /* 0x0000a200ff207b82 */ /* 0x000f300000000a00 */
[----:B------:R-:W4:Y:S01]  /*0800*/  LDC.64 R40, c[0x0][0x390] ;  /* 0x0000e400ff287b82 */ /* 0x000f220000000a00 */
[----:B------:R-:W-:-:S02]  /*0810*/  @!P6 LEA R14, P1, R18, R15, 0x2 ;  /* 0x0000000f120ee211 */ /* 0x000fc400078210ff */
[----:B---3--:R-:W-:Y:S02]  /*0820*/  IABS R17, R22 ;  /* 0x0000001600117213 */ /* 0x008fe40000000000 */
[----:B------:R-:W-:-:S03]  /*0830*/  @!P6 LEA.HI.X R15, R18, R16, R21, 0x2, P1 ;  /* 0x00000010120fe211 */ /* 0x000fc600008f1415 */
[----:B------:R-:W3:Y:S01]  /*0840*/  LDC.64 R36, c[0x0][0x378] ;  /* 0x0000de00ff247b82 */ /* 0x000ee20000000a00 */
[----:B------:R-:W0:Y:S01]  /*0850*/  I2F.RP R16, R17 ;  /* 0x0000001100107306 */ /* 0x000e220000209400 */
[----:B------:R-:W-:Y:S02]  /*0860*/  CS2R R6, SRZ ;  /* 0x0000000000067805 */ /* 0x000fe4000001ff00 */
[----:B------:R-:W-:Y:S01]  /*0870*/  @P4 LEA.HI.X R13, R42, R23, R43, 0x2, P2 ;  /* 0x000000172a0d4211 */ /* 0x000fe200010f142b */
[----:B------:R-:W5:Y:S04]  /*0880*/  @!P6 LDG.E R26, desc[UR6][R14.64] ;  /* 0x000000060e1ae981 */ /* 0x000f68000c1e1900 */
[----:B------:R-:W5:Y:S01]  /*0890*/  @P3 LDG.E R6, desc[UR6][R10.64] ;  /* 0x000000060a063981 */ /* 0x000f62000c1e1900 */
[----:B------:R-:W3:Y:S03]  /*08a0*/  LDC.64 R34, c[0x0][0x310] ;  /* 0x0000c400ff227b82 */ /* 0x000ee60000000a00 */
[----:B------:R-:W5:Y:S01]  /*08b0*/  @P4 LDG.E R7, desc[UR6][R12.64] ;  /* 0x000000060c074981 */ /* 0x000f62000c1e1900 */
[----:B0-----:R-:W0:Y:S01]  /*08c0*/  MUFU.RCP R16, R16 ;  /* 0x0000001000107308 */ /* 0x001e220000001000 */
[----:B--2---:R-:W-:-:S05]  /*08d0*/  @!P0 IMAD.WIDE R8, R9, 0x4, R68 ;  /* 0x0000000409088825 */ /* 0x004fca00078e0244 */
[----:B------:R0:W2:Y:S02]  /*08e0*/  @!P0 LDG.E R20, desc[UR6][R8.64] ;  /* 0x0000000608148981 */ /* 0x0000a4000c1e1900 */
[----:B0-----:R-:W-:-:S04]  /*08f0*/  IADD3 R8, R16, 0xffffffe, RZ ;  /* 0x0ffffffe10087810 */ /* 0x001fc80007ffe0ff */
[----:B------:R0:W1:Y:S02]  /*0900*/  F2I.FTZ.U32.TRUNC.NTZ R9, R8 ;  /* 0x0000000800097305 */ /* 0x000064000021f000 */
[----:B0-----:R-:W-:Y:S01]  /*0910*/  IMAD.MOV.U32 R8, RZ, RZ, RZ ;  /* 0x000000ffff087224 */ /* 0x001fe200078e00ff */
        /* <DEDUP_REMOVED lines=16> */
[----:B------:R-:W-:-:S03]  /*0a20*/  IMAD R9, R21, UR8, RZ ;  /* 0x0000000815097c24 */ /* 0x000fc6000f8e02ff */
[----:B------:R-:W-:Y:S02]  /*0a30*/  @!P3 IADD3 R23, -R23, RZ, RZ ;  /* 0x000000ff1717b210 */ /* 0x000fe40007ffe1ff */
[----:B------:R-:W-:Y:S01]  /*0a40*/  @!P2 LOP3.LUT R23, RZ, R22, RZ, 0x33, !PT ;  /* 0x00000016ff17a212 */ /* 0x000fe200078e33ff */
[----:B------:R-:W-:-:S03]  /*0a50*/  IMAD.WIDE.U32 R10, R18, UR8, RZ ;  /* 0x00000008120a7c25 */ /* 0x000fc6000f8e00ff */
[----:B------:R-:W-:Y:S01]  /*0a60*/  SHF.R.S32.HI R17, RZ, 0x1f, R23 ;  /* 0x0000001fff117819 */ /* 0x000fe20000011417 */
[C---:B------:R-:W-:Y:S01]  /*0a70*/  IMAD R15, R18.reuse, UR9, R9 ;  /* 0x00000009120f7c24 */ /* 0x040fe2000f8e0209 */
[----:B------:R-:W-:Y:S01]  /*0a80*/  CS2R R162, SRZ ;  /* 0x0000000000a27805 */ /* 0x000fe2000001ff00 */
[----:B------:R-:W-:Y:S01]  /*0a90*/  IMAD R13, R21, UR4, RZ ;  /* 0x00000004150d7c24 */ /* 0x000fe2000f8e02ff */
[----:B------:R-:W-:Y:S01]  /*0aa0*/  ULDC.64 UR8, c[0x0][0x2a0] ;  /* 0x0000a80000087ab9 */ /* 0x000fe20000000a00 */
[----:B------:R-:W-:Y:S01]  /*0ab0*/  IMAD.WIDE.U32 R8, R18, UR4, RZ ;  /* 0x0000000412087c25 */ /* 0x000fe2000f8e00ff */
[----:B------:R-:W-:-:S03]  /*0ac0*/  IADD3 R11, R11, R15, RZ ;  /* 0x0000000f0b0b7210 */ /* 0x000fc60007ffe0ff */
[----:B------:R-:W-:Y:S01]  /*0ad0*/  IMAD R13, R18, UR5, R13 ;  /* 0x00000005120d7c24 */ /* 0x000fe2000f8e020d */
[----:B------:R-:W-:Y:S01]  /*0ae0*/  ULDC.64 UR4, c[0x0][0x298] ;  /* 0x0000a60000047ab9 */ /* 0x000fe20000000a00 */
[----:B------:R-:W-:Y:S02]  /*0af0*/  IMAD R16, R17, R28, RZ ;  /* 0x0000001c11107224 */ /* 0x000fe400078e02ff */
[----:B------:R-:W-:Y:S02]  /*0b00*/  IMAD R12, R21, R24, RZ ;  /* 0x00000018150c7224 */ /* 0x000fe400078e02ff */
[----:B------:R-:W-:Y:S02]  /*0b10*/  IMAD.IADD R13, R9, 0x1, R13 ;  /* 0x00000001090d7824 */ /* 0x000fe400078e020d */
        /* <DEDUP_REMOVED lines=17> */
[----:B------:R-:W-:Y:S02]  /*0c30*/  IMAD.WIDE.U32 R12, R42, UR4, R12 ;  /* 0x000000042a0c7c25 */ /* 0x000fe4000f8e000c */
[----:B------:R-:W1:Y:S01]  /*0c40*/  @P1 LDC R162, c[0x0][0x388] ;  /* 0x0000e200ffa21b82 */ /* 0x000e620000000800 */
[----:B------:R-:W-:Y:S01]  /*0c50*/  ISETP.NE.U32.AND P2, PT, R40, RZ, PT ;  /* 0x000000ff2800720c */ /* 0x000fe20003f45070 */
[----:B------:R-:W-:Y:S01]  /*0c60*/  IMAD R11, R21, UR8, RZ ;  /* 0x00000008150b7c24 */ /* 0x000fe2000f8e02ff */
[----:B------:R-:W-:Y:S01]  /*0c70*/  IADD3 R13, R13, R23, RZ ;  /* 0x000000170d0d7210 */ /* 0x000fe20007ffe0ff */
[----:B------:R-:W-:Y:S01]  /*0c80*/  IMAD.WIDE.U32 R14, R18, UR8, RZ ;  /* 0x00000008120e7c25 */ /* 0x000fe2000f8e00ff */
[----:B0-----:R-:W-:Y:S01]  /*0c90*/  LEA R101, P3, R12, R28, 0x1 ;  /* 0x0000001c0c657211 */ /* 0x001fe200078608ff */
[----:B------:R-:W-:-:S02]  /*0ca0*/  HFMA2.MMA R65, -RZ, RZ, 0, 0 ;  /* 0x00000000ff417435 */ /* 0x000fc400000001ff */
[----:B------:R-:W0:Y:S01]  /*0cb0*/  @P1 LDC R163, c[0x0][0x38c] ;  /* 0x0000e300ffa31b82 */ /* 0x000e220000000800 */
[----:B------:R-:W-:Y:S01]  /*0cc0*/  LEA.HI.X R12, R12, R29, R13, 0x1, P3 ;  /* 0x0000001d0c0c7211 */ /* 0x000fe200018f0c0d */
[----:B------:R-:W-:Y:S01]  /*0cd0*/  ULDC.64 UR4, c[0x0][0x2a8] ;  /* 0x0000aa0000047ab9 */ /* 0x000fe20000000a00 */
[----:B---3--:R-:W-:Y:S02]  /*0ce0*/  ISETP.NE.U32.AND P3, PT, R36, RZ, PT ;  /* 0x000000ff2400720c */ /* 0x008fe40003f65070 */
[----:B------:R-:W-:Y:S01]  /*0cf0*/  ISETP.NE.AND.EX P2, PT, R41, RZ, PT, P2 ;  /* 0x000000ff2900720c */ /* 0x000fe20003f45320 */
[----:B------:R-:W-:Y:S01]  /*0d00*/  IMAD R11, R18, UR9, R11 ;  /* 0x00000009120b7c24 */ /* 0x000fe2000f8e020b */
[----:B------:R-:W-:Y:S01]  /*0d10*/  ISETP.NE.AND.EX P3, PT, R37, RZ, PT, P3 ;  /* 0x000000ff2500720c */ /* 0x000fe20003f65330 */
[----:B------:R-:W3:Y:S02]  /*0d20*/  LDC.64 R22, c[0x0][0x328] ;  /* 0x0000ca00ff167b82 */ /* 0x000ee40000000a00 */
[----:B------:R-:W-:Y:S01]  /*0d30*/  IMAD.IADD R15, R15, 0x1, R11 ;  /* 0x000000010f0f7824 */ /* 0x000fe200078e020b */
[----:B------:R-:W-:-:S02]  /*0d40*/  LEA R10, P4, R16, R34, 0x1 ;  /* 0x00000022100a7211 */ /* 0x000fc400078808ff */
[----:B------:R-:W-:Y:S01]  /*0d50*/  IADD3 R11, R17, R25, RZ ;  /* 0x00000019110b7210 */ /* 0x000fe20007ffe0ff */
[----:B------:R-:W-:Y:S01]  /*0d60*/  IMAD.WIDE.U32 R102, R42, UR4, R14 ;  /* 0x000000042a667c25 */ /* 0x000fe2000f8e000e */
[----:B------:R-:W-:Y:S02]  /*0d70*/  MOV R15, RZ ;  /* 0x000000ff000f7202 */ /* 0x000fe40000000f00 */
[----:B------:R-:W-:Y:S01]  /*0d80*/  LEA.HI.X R11, R16, R35, R11, 0x1, P4 ;  /* 0x00000023100b7211 */ /* 0x000fe200020f0c0b */
[----:B------:R-:W-:Y:S01]  /*0d90*/  IMAD.MOV.U32 R25, RZ, RZ, RZ ;  /* 0x000000ffff197224 */ /* 0x000fe200078e00ff */
        /* <DEDUP_REMOVED lines=19> */
[----:B------:R-:W-:Y:S01]  /*0ed0*/  LEA.HI.X R102, R102, R23, R13, 0x1, P4 ;  /* 0x0000001766667211 */ /* 0x000fe200020f0c0d */
[----:B------:R-:W-:Y:S01]  /*0ee0*/  @P1 IMAD.MOV.U32 R161, RZ, RZ, R163 ;  /* 0x000000ffffa11224 */ /* 0x000fe200078e00a3 */
[----:B------:R-:W-:Y:S02]  /*0ef0*/  @P1 MOV R160, R162 ;  /* 0x000000a200a01202 */ /* 0x000fe40000000f00 */
[----:B----4-:R-:W-:Y:S02]  /*0f00*/  SEL R13, R16, 0x800, P5 ;  /* 0x00000800100d7807 */ /* 0x010fe40002800000 */
[----:B------:R-:W-:Y:S02]  /*0f10*/  IADD3 R14, R67, R17, RZ ;  /* 0x00000011430e7210 */ /* 0x000fe40007ffe0ff */
        /* <DEDUP_REMOVED lines=28> */
[----:B------:R-:W-:-:S04]  /*10e0*/  MOV R16, R17 ;  /* 0x0000001100107202 */ /* 0x000fc80000000f00 */
[----:B------:R-:W-:Y:S02]  /*10f0*/  @!P2 IADD3 R16, -R16, RZ, RZ ;  /* 0x000000ff1010a210 */ /* 0x000fe40007ffe1ff */
[----:B------:R-:W-:Y:S01]  /*1100*/  @!P1 LOP3.LUT R16, RZ, R13, RZ, 0x33, !PT ;  /* 0x0000000dff109212 */ /* 0x000fe200078e33ff */
[----:B------:R-:W-:Y:S06]  /*1110*/  BRA `(.L_x_6788) ;  /* 0x0000000000487947 */ /* 0x000fec0003800000 */
.L_x_6787:
        /* <DEDUP_REMOVED lines=18> */
.L_x_6788:
        /* <DEDUP_REMOVED lines=31> */
.L_x_6832:
[----:B------:R-:W-:-:S04]  /*1430*/  ISETP.NE.U32.AND P0, PT, R162, RZ, PT ;  /* 0x000000ffa200720c */ /* 0x000fc80003f05070 */
[----:B------:R-:W-:-:S13]  /*1440*/  ISETP.NE.AND.EX P0, PT, R163, RZ, PT, P0 ;  /* 0x000000ffa300720c */ /* 0x000fda0003f05300 */
[----:B0-----:R-:W-:Y:S01]  /*1450*/  @P0 IMAD.IADD R27, R18, 0x1, R159 ;  /* 0x00000001121b0824 */ /* 0x001fe200078e029f */
        /* <DEDUP_REMOVED lines=97> */
.L_x_6790:
[----:B------:R-:W-:Y:S05]  /*1a70*/  BSYNC B0 ;  /* 0x0000000000007941 */ /* 0x000fea0003800000 */
.L_x_6789:
        /* <DEDUP_REMOVED lines=38> */
.L_x_6792:
[----:B------:R-:W-:Y:S05]  /*1ce0*/  BSYNC B0 ;  /* 0x0000000000007941 */ /* 0x000fea0003800000 */
.L_x_6791:
        /* <DEDUP_REMOVED lines=40> */
.L_x_6794:
[----:B------:R-:W-:Y:S05]  /*1f70*/  BSYNC B0 ;  /* 0x0000000000007941 */ /* 0x000fea0003800000 */
.L_x_6793:
        /* <DEDUP_REMOVED lines=43> */
.L_x_6796:
[----:B------:R-:W-:Y:S05]  /*2230*/  BSYNC B0 ;  /* 0x0000000000007941 */ /* 0x000fea0003800000 */
.L_x_6795:
[----:B------:R-:W-:Y:S01]  /*2240*/  IMAD.U32 R32, R31, 0x10000, RZ ;  /* 0x000100001f207824 */ /* 0x000fe200078e00ff */
[----:B------:R-:W-:Y:S01]  /*2250*/  BSSY B0, `(.L_x_6797) ;  /* 0x0000027000007945 */ /* 0x000fe20003800000 */
[----:B------:R-:W-:Y:S02]  /*2260*/  FSETP.GTU.FTZ.AND P4, PT, R76, 20, PT ;  /* 0x41a000004c00780b */ /* 0x000fe40003f9c000 */
[----:B------:R-:W-:Y:S01]  /*2270*/  MOV R103, R26 ;  /* 0x0000001a00677202 */ /* 0x000fe20000000f00 */
        /* <DEDUP_REMOVED lines=36> */
.L_x_6798:
[----:B------:R-:W-:Y:S05]  /*24c0*/  BSYNC B0 ;  /* 0x0000000000007941 */ /* 0x000fea0003800000 */
.L_x_6797:
        /* <DEDUP_REMOVED lines=42> */
.L_x_6800:
[----:B------:R-:W-:Y:S05]  /*2770*/  BSYNC B0 ;  /* 0x0000000000007941 */ /* 0x000fea0003800000 */
.L_x_6799:
        /* <DEDUP_REMOVED lines=41> */
.L_x_6802:
[----:B------:R-:W-:Y:S05]  /*2a10*/  BSYNC B0 ;  /* 0x0000000000007941 */ /* 0x000fea0003800000 */
.L_x_6801:
        /* <DEDUP_REMOVED lines=42> */
.L_x_6804:
[----:B------:R-:W-:Y:S05]  /*2cc0*/  BSYNC B0 ;  /* 0x0000000000007941 */ /* 0x000fea0003800000 */
.L_x_6803:
[----:B------:R-:W-:Y:S01]  /*2cd0*/  SHF.L.U32 R30, R30, 0x10, RZ ;  /* 0x000000101e1e7819 */ /* 0x000fe200000006ff */
[----:B------:R-:W-:Y:S01]  /*2ce0*/  BSSY B0, `(.L_x_6805) ;  /* 0x0000029000007945 */ /* 0x000fe20003800000 */
[C---:B------:R-:W-:Y:S01]  /*2cf0*/  IMAD.U32 R85, R37.reuse, 0x10000, RZ ;  /* 0x0001000025557824 */ /* 0x040fe200078e00ff */
        /* <DEDUP_REMOVED lines=39> */
.L_x_6806:
[----:B------:R-:W-:Y:S05]  /*2f70*/  BSYNC B0 ;  /* 0x0000000000007941 */ /* 0x000fea0003800000 */
.L_x_6805:
        /* <DEDUP_REMOVED lines=40> */
.L_x_6808:
[----:B------:R-:W-:Y:S05]  /*3200*/  BSYNC B0 ;  /* 0x0000000000007941 */ /* 0x000fea0003800000 */
.L_x_6807:
        /* <DEDUP_REMOVED lines=44> */
.L_x_6810:
[----:B------:R-:W-:Y:S05]  /*34d0*/  BSYNC B0 ;  /* 0x0000000000007941 */ /* 0x000fea0003800000 */
.L_x_6809:
        /* <DEDUP_REMOVED lines=33> */
.L_x_6812:
[----:B------:R-:W-:Y:S05]  /*36f0*/  BSYNC B0 ;  /* 0x0000000000007941 */ /* 0x000fea0003800000 */
.L_x_6811:
        /* <DEDUP_REMOVED lines=33> */
.L_x_6814:
[----:B------:R-:W-:Y:S05]  /*3910*/  BSYNC B0 ;  /* 0x0000000000007941 */ /* 0x000fea0003800000 */
.L_x_6813:
        /* <DEDUP_REMOVED lines=33> */
.L_x_6816:
[----:B------:R-:W-:Y:S05]  /*3b30*/  BSYNC B0 ;  /* 0x0000000000007941 */ /* 0x000fea0003800000 */
.L_x_6815:
        /* <DEDUP_REMOVED lines=33> */
.L_x_6818:
[----:B------:R-:W-:Y:S05]  /*3d50*/  BSYNC B0 ;  /* 0x0000000000007941 */ /* 0x000fea0003800000 */
.L_x_6817:
        /* <DEDUP_REMOVED lines=33> */
.L_x_6820:
[----:B------:R-:W-:Y:S05]  /*3f70*/  BSYNC B0 ;  /* 0x0000000000007941 */ /* 0x000fea0003800000 */
.L_x_6819:
        /* <DEDUP_REMOVED lines=42> */
.L_x_6831:
        /* <DEDUP_REMOVED lines=15> */
[----:B------:R-:W-:Y:S01]  /*4310*/  IMAD.MOV.U32 R51, RZ, RZ, R14 ;  /* 0x000000ffff337224 */ /* 0x000fe200078e000e */
[----:B------:R-:W-:Y:S01]  /*4320*/  UMOV UR4, 0x400 ;  /* 0x0000040000047882 */ /* 0x000fe20000000000 */
[----:B------:R-:W-:-:S02]  /*4330*/  IMAD R25, R99, UR9, R52 ;  /* 0x0000000963197c24 */ /* 0x000fc4000f8e0234 */
[----:B------:R-:W-:-:S04]  /*4340*/  IMAD.WIDE.U32 R50, R99, UR8, R50 ;  /* 0x0000000863327c25 */ /* 0x000fc8000f8e0032 */
[----:B------:R-:W-:Y:S01]  /*4350*/  IMAD R52, R100, UR12, RZ ;  /* 0x0000000c64347c24 */ /* 0x000fe2000f8e02ff */
[----:B0-----:R-:W-:Y:S02]  /*4360*/  LEA R48, P0, R50, R48, 0x2 ;  /* 0x0000003032307211 */ /* 0x001fe400078010ff */
[----:B------:R-:W-:-:S04]  /*4370*/  IADD3 R25, R51, R25, RZ ;  /* 0x0000001933197210 */ /* 0x000fc80007ffe0ff */
[----:B------:R-:W-:Y:S01]  /*4380*/  LEA.HI.X R49, R50, R49, R25, 0x2, P0 ;  /* 0x0000003132317211 */ /* 0x000fe200000f1419 */
[----:B------:R-:W-:-:S04]  /*4390*/  IMAD.WIDE.U32 R50, R99, UR12, RZ ;  /* 0x0000000c63327c25 */ /* 0x000fc8000f8e00ff */
[----:B------:R-:W4:Y:S01]  /*43a0*/  LDG.E R130, desc[UR6][R48.64] ;  /* 0x0000000630827981 */ /* 0x000f22000c1e1900 */
[----:B------:R-:W-:Y:S01]  /*43b0*/  IMAD R25, R99, UR13, R52 ;  /* 0x0000000d63197c24 */ /* 0x000fe2000f8e0234 */
[----:B------:R-:W-:Y:S01]  /*43c0*/  LEA R52, P0, R50, R10, 0x1 ;  /* 0x0000000a32347211 */ /* 0x000fe200078008ff */
[----:B-1----:R-:W-:-:S03]  /*43d0*/  ULEA UR4, UR5, UR4, 0x18 ;  /* 0x0000000405047291 */ /* 0x002fc6000f8ec03f */
[----:B------:R-:W-:Y:S02]  /*43e0*/  IADD3 R51, R51, R25, RZ ;  /* 0x0000001933337210 */ /* 0x000fe40007ffe0ff */
[----:B------:R-:W-:Y:S02]  /*43f0*/  IADD3 R58, R20, R17, RZ ;  /* 0x00000011143a7210 */ /* 0x000fe40007ffe0ff */
[----:B------:R-:W-:Y:S02]  /*4400*/  LEA.HI.X R51, R50, R11, R51, 0x1, P0 ;  /* 0x0000000b32337211 */ /* 0x000fe400000f0c33 */
[----:B------:R-:W-:Y:S02]  /*4410*/  IADD3 R52, P0, R52, R105, RZ ;  /* 0x0000006934347210 */ /* 0x000fe40007f1e0ff */
[----:B------:R-:W-:-:S03]  /*4420*/  LEA R25, R58, UR4, 0x4 ;  /* 0x000000043a197c11 */ /* 0x000fc6000f8e20ff */
[----:B------:R-:W-:Y:S01]  /*4430*/  IMAD.X R53, R51, 0x1, R104, P0 ;  /* 0x0000000133357824 */ /* 0x000fe200000e0668 */
[----:B------:R-:W-:-:S04]  /*4440*/  IADD3 R58, R58, R17, RZ ;  /* 0x000000113a3a7210 */ /* 0x000fc80007ffe0ff */
[----:B------:R-:W-:Y:S01]  /*4450*/  LEA R58, R58, UR4, 0x4 ;  /* 0x000000043a3a7c11 */ /* 0x000fe2000f8e20ff */
[----:B------:R-:W0:Y:S01]  /*4460*/  S2R R107, SR_TID.X ;  /* 0x00000000006b7919 */ /* 0x000e220000002100 */
[----:B--2---:R-:W-:Y:S04]  /*4470*/  STS.128 [R25], R40 ;  /* 0x0000002819007388 */ /* 0x004fe80000000c00 */
[----:B---3--:R-:W-:Y:S01]  /*4480*/  STS.128 [R25+0x200], R44 ;  /* 0x0002002c19007388 */ /* 0x008fe20000000c00 */
[----:B------:R-:W-:-:S03]  /*4490*/  NOP ;  /* 0x0000000000007918 */ /* 0x000fc60000000000 */
[----:B------:R-:W2:Y:S04]  /*44a0*/  LDG.E.128 R48, desc[UR6][R52.64] ;  /* 0x0000000634307981 */ /* 0x000ea8000c1e1d00 */
[----:B------:R-:W1:Y:S04]  /*44b0*/  LDS.128 R44, [R58] ;  /* 0x000000003a2c7984 */ /* 0x000e680000000c00 */
[----:B------:R-:W3:Y:S04]  /*44c0*/  LDS.128 R40, [R58+0x10] ;  /* 0x000010003a287984 */ /* 0x000ee80000000c00 */
[----:B------:R-:W5:Y:S01]  /*44d0*/  LDG.E.128 R52, desc[UR6][R52.64+0x200] ;  /* 0x0002000634347981 */ /* 0x000f62000c1e1d00 */
[----:B0-----:R-:W-:Y:S01]  /*44e0*/  SHF.L.U32 R113, R107, 0x4, RZ ;  /* 0x000000046b717819 */ /* 0x001fe200000006ff */
[----:B----4-:R-:W-:-:S03]  /*44f0*/  FMUL.FTZ R130, R130, 1.4426950216293334961 ;  /* 0x3fb8aa3b82827820 */ /* 0x010fc60000410000 */
[----:B------:R-:W-:Y:S01]  /*4500*/  ISETP.GE.U32.AND P2, PT, R113, R24, PT ;  /* 0x000000187100720c */ /* 0x000fe20003f46070 */
[C---:B------:R-:W-:Y:S01]  /*4510*/  FMUL.FTZ R127, R130.reuse, R76 ;  /* 0x0000004c827f7220 */ /* 0x040fe20000410000 */
[C---:B------:R-:W-:Y:S01]  /*4520*/  FMUL.FTZ R119, R130.reuse, R72 ;  /* 0x0000004882777220 */ /* 0x040fe20000410000 */
[----:B------:R-:W-:Y:S01]  /*4530*/  FMUL.FTZ R123, R130, R74 ;  /* 0x0000004a827b7220 */ /* 0x000fe20000410000 */
[----:B------:R-:W-:-:S03]  /*4540*/  ISETP.GE.U32.AND P4, PT, R157, R24, PT ;  /* 0x000000189d00720c */ /* 0x000fc60003f86070 */
[----:B------:R-:W0:Y:S01]  /*4550*/  MUFU.EX2 R127, R127 ;  /* 0x0000007f007f7308 */ /* 0x000e220000000800 */
[----:B------:R-:W-:Y:S01]  /*4560*/  ISETP.GE.U32.AND P3, PT, R158, R24, PT ;  /* 0x000000189e00720c */ /* 0x000fe20003f66070 */
[----:B------:R-:W-:Y:S01]  /*4570*/  VIADD R111, R113, 0x4 ;  /* 0x00000004716f7836 */ /* 0x000fe20000000000 */
[C---:B-1----:R-:W-:Y:S02]  /*4580*/  PRMT R116, R44.reuse, 0x7632, R116 ;  /* 0x000076322c747816 */ /* 0x042fe40000000074 */
[----:B------:R-:W-:Y:S02]  /*4590*/  SHF.L.U32 R132, R44, 0x10, RZ ;  /* 0x000000102c847819 */ /* 0x000fe400000006ff */
[----:B------:R-:W-:Y:S02]  /*45a0*/  SHF.L.U32 R116, R116, 0x10, RZ ;  /* 0x0000001074747819 */ /* 0x000fe400000006ff */
[C---:B------:R-:W-:Y:S01]  /*45b0*/  SHF.L.U32 R118, R45.reuse, 0x10, RZ ;  /* 0x000000102d767819 */ /* 0x040fe200000006ff */
[----:B------:R-:W-:Y:S01]  /*45c0*/  FMUL.FTZ R132, R90, R132 ;  /* 0x000000845a847220 */ /* 0x000fe20000410000 */
[----:B------:R-:W-:Y:S01]  /*45d0*/  PRMT R120, R45, 0x7632, R120 ;  /* 0x000076322d787816 */ /* 0x000fe20000000078 */
[----:B------:R-:W-:Y:S01]  /*45e0*/  FMUL.FTZ R134, R91, R116 ;  /* 0x000000745b867220 */ /* 0x000fe20000410000 */
[----:B------:R-:W-:-:S02]  /*45f0*/  PRMT R122, R46, 0x7632, R122 ;  /* 0x000076322e7a7816 */ /* 0x000fc4000000007a */
[----:B------:R-:W-:Y:S01]  /*4600*/  FSEL R116, R132, RZ, !P2 ;  /* 0x000000ff84747208 */ /* 0x000fe20005000000 */
[----:B------:R-:W-:Y:S01]  /*4610*/  FMUL.FTZ R132, R89, R118 ;  /* 0x0000007659847220 */ /* 0x000fe20000410000 */
[----:B------:R-:W-:Y:S01]  /*4620*/  SHF.L.U32 R135, R120, 0x10, RZ ;  /* 0x0000001078877819 */ /* 0x000fe200000006ff */
[----:B------:R-:W1:Y:S01]  /*4630*/  MUFU.EX2 R119, R119 ;  /* 0x0000007700777308 */ /* 0x000e620000000800 */
[C---:B------:R-:W-:Y:S01]  /*4640*/  IADD3 R109, R113.reuse, 0x5, RZ ;  /* 0x00000005716d7810 */ /* 0x040fe20007ffe0ff */
[----:B------:R-:W-:Y:S01]  /*4650*/  FMUL.FTZ R129, R130, R70 ;  /* 0x0000004682817220 */ /* 0x000fe20000410000 */
[----:B------:R-:W-:Y:S02]  /*4660*/  IADD3 R113, R113, 0x3, RZ ;  /* 0x0000000371717810 */ /* 0x000fe40007ffe0ff */
[----:B------:R-:W-:Y:S01]  /*4670*/  FSEL R120, R132, RZ, !P4 ;  /* 0x000000ff84787208 */ /* 0x000fe20006000000 */
[----:B------:R-:W-:Y:S01]  /*4680*/  IMAD.U32 R132, R122, 0x10000, RZ ;  /* 0x000100007a847824 */ /* 0x000fe200078e00ff */
[----:B------:R-:W-:Y:S01]  /*4690*/  FSEL R118, R134, RZ, !P3 ;  /* 0x000000ff86767208 */ /* 0x000fe20005800000 */
[----:B------:R-:W4:Y:S01]  /*46a0*/  MUFU.EX2 R123, R123 ;  /* 0x0000007b007b7308 */ /* 0x000f220000000800 */
[----:B------:R-:W-:Y:S01]  /*46b0*/  FMUL.FTZ R134, R92, R135 ;  /* 0x000000875c867220 */ /* 0x000fe20000410000 */
[----:B------:R-:W-:Y:S01]  /*46c0*/  ISETP.GE.U32.AND P5, PT, R113, R24, PT ;  /* 0x000000187100720c */ /* 0x000fe20003fa6070 */
[----:B------:R-:W-:Y:S01]  /*46d0*/  FMUL.FTZ R132, R93, R132 ;  /* 0x000000845d847220 */ /* 0x000fe20000410000 */
[----:B------:R-:W-:-:S02]  /*46e0*/  SHF.L.U32 R126, R47, 0x10, RZ ;  /* 0x000000102f7e7819 */ /* 0x000fc400000006ff */
[----:B------:R-:W-:Y:S02]  /*46f0*/  ISETP.GE.U32.AND P0, PT, R109, R24, PT ;  /* 0x000000186d00720c */ /* 0x000fe40003f06070 */
[----:B------:R-:W4:Y:S01]  /*4700*/  MUFU.EX2 R129, R129 ;  /* 0x0000008100817308 */ /* 0x000f220000000800 */
[----:B------:R-:W-:Y:S01]  /*4710*/  FSEL R122, R134, RZ, !P5 ;  /* 0x000000ff867a7208 */ /* 0x000fe20006800000 */
[----:B------:R-:W-:Y:S01]  /*4720*/  FMUL.FTZ R134, R87, R126 ;  /* 0x0000007e57867220 */ /* 0x000fe20000410000 */
[----:B------:R-:W-:Y:S02]  /*4730*/  FSEL R126, R132, RZ, !P0 ;  /* 0x000000ff847e7208 */ /* 0x000fe40004000000 */
[----:B0-----:R-:W-:Y:S02]  /*4740*/  FSEL R127, R127, 1, !P0 ;  /* 0x3f8000007f7f7808 */ /* 0x001fe40004000000 */
[----:B------:R-:W-:Y:S02]  /*4750*/  ISETP.NE.AND P0, PT, R18, RZ, PT ;  /* 0x000000ff1200720c */ /* 0x000fe40003f05270 */
[----:B---3--:R-:W-:-:S02]  /*4760*/  SHF.L.U32 R128, R40, 0x10, RZ ;  /* 0x0000001028807819 */ /* 0x008fc400000006ff */
[----:B------:R-:W-:Y:S02]  /*4770*/  SHF.L.U32 R45, R41, 0x10, RZ ;  /* 0x00000010292d7819 */ /* 0x000fe400000006ff */
[----:B-1----:R-:W-:Y:S01]  /*4780*/  FSEL R119, R119, 1, !P3 ;  /* 0x3f80000077777808 */ /* 0x002fe20005800000 */
[----:B------:R-:W-:Y:S01]  /*4790*/  FMUL.FTZ R132, R86, R128 ;  /* 0x0000008056847220 */ /* 0x000fe20000410000 */
[-C--:B------:R-:W-:Y:S01]  /*47a0*/  ISETP.GE.U32.AND P3, PT, R154, R24.reuse, PT ;  /* 0x000000189a00720c */ /* 0x080fe20003f66070 */
[----:B------:R-:W-:Y:S01]  /*47b0*/  FMUL.FTZ R45, R85, R45 ;  /* 0x0000002d552d7220 */ /* 0x000fe20000410000 */
[----:B----4-:R-:W-:Y:S01]  /*47c0*/  FSEL R123, R123, 1, !P5 ;  /* 0x3f8000007b7b7808 */ /* 0x010fe20006800000 */
[----:B------:R-:W-:Y:S01]  /*47d0*/  IMAD.U32 R44, R42, 0x10000, RZ ;  /* 0x000100002a2c7824 */ /* 0x000fe200078e00ff */
[-C--:B------:R-:W-:Y:S01]  /*47e0*/  ISETP.GE.U32.AND P5, PT, R152, R24.reuse, PT ;  /* 0x000000189800720c */ /* 0x080fe20003fa6070 */
[----:B------:R-:W-:Y:S01]  /*47f0*/  FMUL.FTZ R117, R130, R59 ;  /* 0x0000003b82757220 */ /* 0x000fe20000410000 */
[----:B------:R-:W-:Y:S01]  /*4800*/  ISETP.GE.U32.AND P1, PT, R156, R24, PT ;  /* 0x000000189c00720c */ /* 0x000fe20003f26070 */
[C---:B------:R-:W-:Y:S01]  /*4810*/  FMUL.FTZ R121, R130.reuse, R60 ;  /* 0x0000003c82797220 */ /* 0x040fe20000410000 */
        /* <DEDUP_REMOVED lines=9> */
[----:B------:R-:W-:Y:S01]  /*48b0*/  FMUL.FTZ R142, R130, R82 ;  /* 0x00000052828e7220 */ /* 0x000fe20000410000 */
[----:B------:R-:W-:Y:S01]  /*48c0*/  FSEL R130, R132, RZ, !P3 ;  /* 0x000000ff84827208 */ /* 0x000fe20005800000 */
[----:B------:R-:W-:Y:S01]  /*48d0*/  FMUL.FTZ R44, R84, R44 ;  /* 0x0000002c542c7220 */ /* 0x000fe20000410000 */
[----:B------:R-:W-:-:S02]  /*48e0*/  FSEL R132, R45, RZ, !P5 ;  /* 0x000000ff2d847208 */ /* 0x000fc40006800000 */
[----:B------:R-:W-:Y:S02]  /*48f0*/  FSEL R128, R134, RZ, !P1 ;  /* 0x000000ff86807208 */ /* 0x000fe40004800000 */
[----:B------:R-:W-:Y:S02]  /*4900*/  FSEL R129, R129, 1, !P1 ;  /* 0x3f80000081817808 */ /* 0x000fe40004800000 */
[----:B------:R-:W-:Y:S02]  /*4910*/  @P0 LEA R45, R99, UR4, 0x3 ;  /* 0x00000004632d0c11 */ /* 0x000fe4000f8e18ff */
[----:B------:R-:W-:Y:S01]  /*4920*/  ISETP.GE.U32.AND P1, PT, R150, R24, PT ;  /* 0x000000189600720c */ /* 0x000fe20003f26070 */
[----:B------:R-:W0:Y:S03]  /*4930*/  MUFU.EX2 R133, R133 ;  /* 0x0000008500857308 */ /* 0x000e260000000800 */
[----:B------:R-:W-:Y:S01]  /*4940*/  FSEL R134, R44, RZ, !P1 ;  /* 0x000000ff2c867208 */ /* 0x000fe20004800000 */
[----:B------:R-:W-:Y:S01]  /*4950*/  IMAD.U32 R124, R46, 0x10000, RZ ;  /* 0x000100002e7c7824 */ /* 0x000fe200078e00ff */
[----:B------:R-:W-:-:S02]  /*4960*/  PRMT R46, R47, 0x7632, R46 ;  /* 0x000076322f2e7816 */ /* 0x000fc4000000002e */
[----:B------:R-:W-:Y:S02]  /*4970*/  PRMT R47, R40, 0x7632, R47 ;  /* 0x00007632282f7816 */ /* 0x000fe4000000002f */
[----:B------:R-:W-:Y:S02]  /*4980*/  PRMT R40, R41, 0x7632, R40 ;  /* 0x0000763229287816 */ /* 0x000fe40000000028 */
[----:B------:R-:W-:Y:S02]  /*4990*/  PRMT R41, R42, 0x7632, R41 ;  /* 0x000076322a297816 */ /* 0x000fe40000000029 */
[C---:B------:R-:W-:Y:S02]  /*49a0*/  PRMT R42, R43.reuse, 0x7632, R42 ;  /* 0x000076322b2a7816 */ /* 0x040fe4000000002a */
[----:B------:R-:W-:Y:S01]  /*49b0*/  SHF.L.U32 R43, R43, 0x10, RZ ;  /* 0x000000102b2b7819 */ /* 0x000fe200000006ff */
[----:B------:R-:W1:Y:S01]  /*49c0*/  MUFU.EX2 R117, R117 ;  /* 0x0000007500757308 */ /* 0x000e620000000800 */
[----:B0-----:R-:W-:-:S02]  /*49d0*/  FSEL R133, R133, 1, !P5 ;  /* 0x3f80000085857808 */ /* 0x001fc40006800000 */
[----:B------:R-:W-:Y:S01]  /*49e0*/  ISETP.GE.U32.AND P5, PT, R148, R24, PT ;  /* 0x000000189400720c */ /* 0x000fe20003fa6070 */
[----:B------:R-:W-:-:S04]  /*49f0*/  FMUL.FTZ R43, R83, R43 ;  /* 0x0000002b532b7220 */ /* 0x000fc80000410000 */
[----:B------:R-:W0:Y:S08]  /*4a00*/  MUFU.EX2 R121, R121 ;  /* 0x0000007900797308 */ /* 0x000e300000000800 */
[----:B------:R-:W3:Y:S08]  /*4a10*/  MUFU.EX2 R125, R125 ;  /* 0x0000007d007d7308 */ /* 0x000ef00000000800 */
[----:B------:R-:W4:Y:S08]  /*4a20*/  MUFU.EX2 R131, R131 ;  /* 0x0000008300837308 */ /* 0x000f300000000800 */
[----:B------:R1:W4:Y:S01]  /*4a30*/  MUFU.EX2 R135, R140 ;  /* 0x0000008c00877308 */ /* 0x0003220000000800 */
[----:B------:R-:W-:-:S07]  /*4a40*/  FMUL.FTZ R124, R88, R124 ;  /* 0x0000007c587c7220 */ /* 0x000fce0000410000 */
[----:B------:R-:W4:Y:S01]  /*4a50*/  MUFU.EX2 R136, R136 ;  /* 0x0000008800887308 */ /* 0x000f220000000800 */
[----:B-1----:R-:W-:Y:S02]  /*4a60*/  FSEL R140, R43, RZ, !P5 ;  /* 0x000000ff2b8c7208 */ /* 0x002fe40006800000 */
[----:B------:R-:W-:-:S05]  /*4a70*/  SHF.L.U32 R43, R46, 0x10, RZ ;  /* 0x000000102e2b7819 */ /* 0x000fca00000006ff */
[----:B------:R-:W1:Y:S01]  /*4a80*/  MUFU.EX2 R137, R137 ;  /* 0x0000008900897308 */ /* 0x000e620000000800 */
[----:B------:R-:W-:Y:S02]  /*4a90*/  SHF.L.U32 R46, R47, 0x10, RZ ;  /* 0x000000102f2e7819 */ /* 0x000fe400000006ff */
[----:B------:R-:W-:-:S05]  /*4aa0*/  SHF.L.U32 R47, R40, 0x10, RZ ;  /* 0x00000010282f7819 */ /* 0x000fca00000006ff */
[----:B------:R-:W1:Y:S01]  /*4ab0*/  MUFU.EX2 R138, R138 ;  /* 0x0000008a008a7308 */ /* 0x000e620000000800 */
[----:B------:R-:W-:-:S07]  /*4ac0*/  IMAD.U32 R40, R41, 0x10000, RZ ;  /* 0x0001000029287824 */ /* 0x000fce00078e00ff */
[----:B------:R-:W1:Y:S01]  /*4ad0*/  MUFU.EX2 R139, R139 ;  /* 0x0000008b008b7308 */ /* 0x000e620000000800 */
[----:B------:R-:W-:-:S07]  /*4ae0*/  SHF.L.U32 R41, R42, 0x10, RZ ;  /* 0x000000102a297819 */ /* 0x000fce00000006ff */
[----:B------:R-:W1:Y:S08]  /*4af0*/  MUFU.EX2 R141, R141 ;  /* 0x0000008d008d7308 */ /* 0x000e700000000800 */
[----:B------:R-:W1:Y:S01]  /*4b00*/  MUFU.EX2 R142, R142 ;  /* 0x0000008e008e7308 */ /* 0x000e620000000800 */
[----:B------:R-:W-:Y:S01]  /*4b10*/  ISETP.GE.U32.AND P6, PT, R111, R24, PT ;  /* 0x000000186f00720c */ /* 0x000fe20003fc6070 */
[----:B------:R-:W-:Y:S01]  /*4b20*/  FMUL.FTZ R43, R94, R43 ;  /* 0x0000002b5e2b7220 */ /* 0x000fe20000410000 */
[----:B------:R-:W-:Y:S01]  /*4b30*/  FSEL R117, R117, 1, !P2 ;  /* 0x3f80000075757808 */ /* 0x000fe20005000000 */
[----:B------:R-:W-:Y:S01]  /*4b40*/  FMUL.FTZ R46, R95, R46 ;  /* 0x0000002e5f2e7220 */ /* 0x000fe20000410000 */
[----:B0-----:R-:W-:Y:S01]  /*4b50*/  FSEL R121, R121, 1, !P4 ;  /* 0x3f80000079797808 */ /* 0x001fe20006000000 */
[----:B------:R-:W-:Y:S01]  /*4b60*/  FMUL.FTZ R47, R96, R47 ;  /* 0x0000002f602f7220 */ /* 0x000fe20000410000 */
[----:B------:R-:W-:Y:S01]  /*4b70*/  FSEL R124, R124, RZ, !P6 ;  /* 0x000000ff7c7c7208 */ /* 0x000fe20007000000 */
[----:B------:R-:W-:Y:S01]  /*4b80*/  FMUL.FTZ R40, R97, R40 ;  /* 0x0000002861287220 */ /* 0x000fe20000410000 */
[----:B---3--:R-:W-:Y:S01]  /*4b90*/  FSEL R125, R125, 1, !P6 ;  /* 0x3f8000007d7d7808 */ /* 0x008fe20007000000 */
[----:B------:R-:W-:Y:S01]  /*4ba0*/  FMUL.FTZ R41, R98, R41 ;  /* 0x0000002962297220 */ /* 0x000fe20000410000 */
[----:B----4-:R-:W-:-:S02]  /*4bb0*/  FSEL R131, R131, 1, !P3 ;  /* 0x3f80000083837808 */ /* 0x010fc40005800000 */
[----:B------:R-:W-:Y:S02]  /*4bc0*/  FSEL R135, R135, 1, !P1 ;  /* 0x3f80000087877808 */ /* 0x000fe40004800000 */
[-C--:B------:R-:W-:Y:S02]  /*4bd0*/  ISETP.GE.U32.AND P2, PT, R155, R24.reuse, PT ;  /* 0x000000189b00720c */ /* 0x080fe40003f46070 */
[-C--:B------:R-:W-:Y:S02]  /*4be0*/  ISETP.GE.U32.AND P4, PT, R153, R24.reuse, PT ;  /* 0x000000189900720c */ /* 0x080fe40003f86070 */
[-C--:B------:R-:W-:Y:S02]  /*4bf0*/  ISETP.GE.U32.AND P6, PT, R151, R24.reuse, PT ;  /* 0x000000189700720c */ /* 0x080fe40003fc6070 */
[-C--:B------:R-:W-:Y:S02]  /*4c00*/  ISETP.GE.U32.AND P3, PT, R149, R24.reuse, PT ;  /* 0x000000189500720c */ /* 0x080fe40003f66070 */
[----:B------:R-:W-:-:S02]  /*4c10*/  ISETP.GE.U32.AND P1, PT, R106, R24, PT ;  /* 0x000000186a00720c */ /* 0x000fc40003f26070 */
[----:B------:R-:W-:Y:S02]  /*4c20*/  FSEL R136, R136, 1, !P2 ;  /* 0x3f80000088887808 */ /* 0x000fe40005000000 */
[----:B-1----:R-:W-:Y:S02]  /*4c30*/  FSEL R137, R137, 1, !P4 ;  /* 0x3f80000089897808 */ /* 0x002fe40006000000 */
[----:B------:R-:W-:Y:S02]  /*4c40*/  FSEL R138, R138, 1, !P6 ;  /* 0x3f8000008a8a7808 */ /* 0x000fe40007000000 */
[----:B------:R-:W-:Y:S02]  /*4c50*/  FSEL R139, R139, 1, !P3 ;  /* 0x3f8000008b8b7808 */ /* 0x000fe40005800000 */
[----:B------:R-:W-:Y:S02]  /*4c60*/  FSEL R141, R141, 1, !P5 ;  /* 0x3f8000008d8d7808 */ /* 0x000fe40006800000 */
[----:B------:R-:W-:-:S02]  /*4c70*/  FSEL R142, R142, 1, !P1 ;  /* 0x3f8000008e8e7808 */ /* 0x000fc40004800000 */
[----:B------:R-:W-:Y:S01]  /*4c80*/  FSEL R143, R43, RZ, !P2 ;  /* 0x000000ff2b8f7208 */ /* 0x000fe20005000000 */
[----:B--2---:R-:W-:Y:S04]  /*4c90*/  STS.128 [R25+0x840], R48 ;  /* 0x0008403019007388 */ /* 0x004fe80000000c00 */
[----:B-----5:R-:W-:Y:S01]  /*4ca0*/  STS.128 [R25+0xa40], R52 ;  /* 0x000a403419007388 */ /* 0x020fe20000000c00 */
[----:B------:R-:W-:-:S03]  /*4cb0*/  NOP ;  /* 0x0000000000007918 */ /* 0x000fc60000000000 */
[----:B------:R-:W0:Y:S04]  /*4cc0*/  LDS.128 R48, [R58+0x840] ;  /* 0x000840003a307984 */ /* 0x000e280000000c00 */
[----:B------:R-:W1:Y:S04]  /*4cd0*/  LDS.128 R52, [R58+0x850] ;  /* 0x000850003a347984 */ /* 0x000e680000000c00 */
[----:B------:R-:W2:Y:S01]  /*4ce0*/  @P0 LDS.64 R44, [R45+0x10a0] ;  /* 0x0010a0002d2c0984 */ /* 0x000ea20000000a00 */
[----:B------:R-:W-:Y:S02]  /*4cf0*/  FSEL R144, R46, RZ, !P4 ;  /* 0x000000ff2e907208 */ /* 0x000fe40006000000 */
[----:B------:R-:W-:-:S02]  /*4d00*/  FSEL R145, R47, RZ, !P6 ;  /* 0x000000ff2f917208 */ /* 0x000fc40007000000 */
[----:B------:R-:W-:Y:S02]  /*4d10*/  FSEL R146, R40, RZ, !P3 ;  /* 0x000000ff28927208 */ /* 0x000fe40005800000 */
[----:B------:R-:W-:Y:S02]  /*4d20*/  FSEL R147, R41, RZ, !P1 ;  /* 0x000000ff29937208 */ /* 0x000fe40004800000 */
[----:B0-----:R-:W-:Y:S02]  /*4d30*/  PRMT R111, R51, 0x7632, R111 ;  /* 0x00007632336f7816 */ /* 0x001fe4000000006f */
[----:B------:R-:W-:Y:S02]  /*4d40*/  PRMT R108, R48, 0x7632, R108 ;  /* 0x00007632306c7816 */ /* 0x000fe4000000006c */
[----:B------:R-:W-:Y:S02]  /*4d50*/  PRMT R109, R49, 0x7632, R109 ;  /* 0x00007632316d7816 */ /* 0x000fe4000000006d */
[----:B------:R-:W-:-:S02]  /*4d60*/  PRMT R110, R50, 0x7632, R110 ;  /* 0x00007632326e7816 */ /* 0x000fc4000000006e */
[----:B-1----:R-:W-:Y:S02]  /*4d70*/  PRMT R112, R52, 0x7632, R112 ;  /* 0x0000763234707816 */ /* 0x002fe40000000070 */
[----:B------:R-:W-:Y:S02]  /*4d80*/  PRMT R113, R53, 0x7632, R113 ;  /* 0x0000763235717816 */ /* 0x000fe40000000071 */
[----:B------:R-:W-:Y:S02]  /*4d90*/  PRMT R114, R54, 0x7632, R114 ;  /* 0x0000763236727816 */ /* 0x000fe40000000072 */
[----:B------:R-:W-:Y:S01]  /*4da0*/  PRMT R115, R55, 0x7632, R115 ;  /* 0x0000763237737816 */ /* 0x000fe20000000073 */
[----:B------:R-:W-:Y:S01]  /*4db0*/  IMAD.U32 R50, R50, 0x10000, RZ ;  /* 0x0001000032327824 */ /* 0x000fe200078e00ff */
[----:B------:R-:W-:Y:S01]  /*4dc0*/  SHF.L.U32 R48, R48, 0x10, RZ ;  /* 0x0000001030307819 */ /* 0x000fe200000006ff */
[----:B------:R-:W-:Y:S01]  /*4dd0*/  IMAD.U32 R54, R54, 0x10000, RZ ;  /* 0x0001000036367824 */ /* 0x000fe200078e00ff */
[----:B------:R-:W-:Y:S01]  /*4de0*/  SHF.L.U32 R49, R49, 0x10, RZ ;  /* 0x0000001031317819 */ /* 0x000fe200000006ff */
[----:B------:R-:W-:Y:S01]  /*4df0*/  IMAD.U32 R111, R111, 0x10000, RZ ;  /* 0x000100006f6f7824 */ /* 0x000fe200078e00ff */
[----:B------:R-:W-:-:S02]  /*4e00*/  SHF.L.U32 R51, R51, 0x10, RZ ;  /* 0x0000001033337819 */ /* 0x000fc400000006ff */
        /* <DEDUP_REMOVED lines=32> */
.L_x_6823:
        /* <DEDUP_REMOVED lines=10> */
.L_x_6822:
        /* <DEDUP_REMOVED lines=66> */
[----:B0----5:R-:W-:Y:S01]  /*54d0*/  @P0 IMAD.MOV.U32 R47, RZ, RZ, R45 ;  /* 0x000000ffff2f0224 */ /* 0x021fe200078e002d */
        /* <DEDUP_REMOVED lines=17> */
.L_x_6825:
[----:B------:R-:W-:Y:S05]  /*55f0*/  BSYNC B0 ;  /* 0x0000000000007941 */ /* 0x000fea0003800000 */
.L_x_6824:
        /* <DEDUP_REMOVED lines=44> */
.L_x_6828:
        /* <DEDUP_REMOVED lines=31> */
.L_x_6829:
[----:B------:R1:W5:Y:S02]  /*5ab0*/  LDG.E R41, desc[UR6][R64.64] ;  /* 0x0000000640297981 */ /* 0x000364000c1e1900 */
.L_x_6830:
        /* <DEDUP_REMOVED lines=17> */
.L_x_6827:
[----:B------:R-:W-:Y:S05]  /*5bd0*/  BSYNC B0 ;  /* 0x0000000000007941 */ /* 0x000fea0003800000 */
.L_x_6826:
        /* <DEDUP_REMOVED lines=19> */
.L_x_6821:
[----:B------:R-:W4:Y:S01]  /*5d10*/  S2R R100, SR_CTAID.Y ;  /* 0x0000000000647919 */ /* 0x000f220000002600 */
[----:B------:R-:W5:Y:S01]  /*5d20*/  S2UR UR10, SR_CTAID.X ;  /* 0x00000000000a79c3 */ /* 0x000f620000002500 */
[----:B------:R-:W-:Y:S01]  /*5d30*/  LEA R59, R17, R20, 0x1 ;  /* 0x00000014113b7211 */ /* 0x000fe200078e08ff */
[----:B------:R-:W-:-:S06]  /*5d40*/  IMAD.MOV.U32 R60, RZ, RZ, R19 ;  /* 0x000000ffff3c7224 */ /* 0x000fcc00078e0013 */
[----:B------:R-:W-:Y:S01]  /*5d50*/  BAR.SYNC.DEFER_BLOCKING 0x0 ;  /* 0x0000000000007b1d */ /* 0x000fe20000010000 */
[----:B------:R-:W-:Y:S02]  /*5d60*/  F2FP.BF16.F32.PACK_AB R43, R37, R29 ;  /* 0x0000001d252b723e */ /* 0x000fe400000010ff */
[----:B------:R-:W-:Y:S02]  /*5d70*/  F2FP.BF16.F32.PACK_AB R42, R36, R28 ;  /* 0x0000001c242a723e */ /* 0x000fe400000010ff */
[----:B--23--:R-:W-:-:S03]  /*5d80*/  F2FP.BF16.F32.PACK_AB R41, R35, R27 ;  /* 0x0000001b2329723e */ /* 0x00cfc600000010ff */
[----:B------:R-:W2:Y:S01]  /*5d90*/  LDC.64 R50, c[0x0][0x2c0] ;  /* 0x0000b000ff327b82 */ /* 0x000ea20000000a00 */
[----:B------:R-:W-:Y:S01]  /*5da0*/  F2FP.BF16.F32.PACK_AB R40, R34, R26 ;  /* 0x0000001a2228723e */ /* 0x000fe200000010ff */
[----:B------:R-:W-:Y:S01]  /*5db0*/  ULDC.64 UR8, c[0x0][0x2b8] ;  /* 0x0000ae0000087ab9 */ /* 0x000fe20000000a00 */
[----:B------:R-:W-:Y:S02]  /*5dc0*/  F2FP.BF16.F32.PACK_AB R47, R57, R33 ;  /* 0x00000021392f723e */ /* 0x000fe400000010ff */
[----:B------:R-:W-:Y:S02]  /*5dd0*/  F2FP.BF16.F32.PACK_AB R46, R56, R32 ;  /* 0x00000020382e723e */ /* 0x000fe400000010ff */
[----:B------:R-:W-:Y:S01]  /*5de0*/  LEA R59, R59, UR4, 0x4 ;  /* 0x000000043b3b7c11 */ /* 0x000fe2000f8e20ff */
[----:B------:R-:W3:Y:S01]  /*5df0*/  LDC.64 R48, c[0x0][0x2b0] ;  /* 0x0000ac00ff307b82 */ /* 0x000ee20000000a00 */
[----:B0-----:R-:W-:Y:S01]  /*5e00*/  F2FP.BF16.F32.PACK_AB R45, R39, R31 ;  /* 0x0000001f272d723e */ /* 0x001fe200000010ff */
[----:B------:R-:W-:Y:S01]  /*5e10*/  ULDC.64 UR4, c[0x0][0x2c8] ;  /* 0x0000b20000047ab9 */ /* 0x000fe20000000a00 */
[----:B------:R-:W-:-:S02]  /*5e20*/  F2FP.BF16.F32.PACK_AB R44, R38, R30 ;  /* 0x0000001e262c723e */ /* 0x000fc400000010ff */
[----:B------:R-:W-:Y:S01]  /*5e30*/  SHF.R.S32.HI R61, RZ, 0x1f, R19 ;  /* 0x0000001fff3d7819 */ /* 0x000fe20000011413 */
[----:B-----5:R-:W-:Y:S02]  /*5e40*/  USHF.R.S32.HI UR11, URZ, 0x1f, UR10 ;  /* 0x0000001f3f0b7899 */ /* 0x020fe4000801140a */
[----:B------:R-:W0:Y:S01]  /*5e50*/  LDC.64 R54, c[0x0][0x338] ;  /* 0x0000ce00ff367b82 */ /* 0x000e220000000a00 */
[----:B------:R-:W-:Y:S01]  /*5e60*/  STS.128 [R59], R40 ;  /* 0x000000283b007388 */ /* 0x000fe20000000c00 */
[----:B----4-:R-:W-:-:S03]  /*5e70*/  SHF.R.S32.HI R107, RZ, 0x1f, R100 ;  /* 0x0000001fff6b7819 */ /* 0x010fc60000011464 */
[----:B------:R-:W-:Y:S01]  /*5e80*/  STS.128 [R59+0x10], R44 ;  /* 0x0000102c3b007388 */ /* 0x000fe20000000c00 */
[----:B------:R-:W-:Y:S01]  /*5e90*/  NOP ;  /* 0x0000000000007918 */ /* 0x000fe20000000000 */
[----:B------:R-:W4:Y:S01]  /*5ea0*/  S2R R100, SR_CTAID.Y ;  /* 0x0000000000647919 */ /* 0x000f220000002600 */
[----:B--2---:R-:W-:Y:S02]  /*5eb0*/  IMAD R52, R50, UR11, RZ ;  /* 0x0000000b32347c24 */ /* 0x004fe4000f8e02ff */
[----:B---3--:R-:W-:Y:S01]  /*5ec0*/  IMAD R70, R48, UR11, RZ ;  /* 0x0000000b30467c24 */ /* 0x008fe2000f8e02ff */
[----:B------:R-:W2:Y:S01]  /*5ed0*/  LDS.128 R40, [R25] ;  /* 0x0000000019287984 */ /* 0x000ea20000000c00 */
[----:B------:R-:W-:Y:S02]  /*5ee0*/  IMAD R71, R51, UR10, R52 ;  /* 0x0000000a33477c24 */ /* 0x000fe4000f8e0234 */
[----:B------:R-:W-:Y:S01]  /*5ef0*/  IMAD.WIDE.U32 R50, R50, UR10, R60 ;  /* 0x0000000a32327c25 */ /* 0x000fe2000f8e003c */
[----:B------:R-:W3:Y:S01]  /*5f00*/  LDS.128 R44, [R25+0x200] ;  /* 0x00020000192c7984 */ /* 0x000ee20000000c00 */
[----:B------:R-:W5:Y:S02]  /*5f10*/  LDC.64 R52, c[0x0][0x348] ;  /* 0x0000d200ff347b82 */ /* 0x000f640000000a00 */
[----:B------:R-:W-:Y:S01]  /*5f20*/  IMAD R73, R49, UR10, R70 ;  /* 0x0000000a31497c24 */ /* 0x000fe2000f8e0246 */
[----:B------:R-:W-:Y:S01]  /*5f30*/  IADD3 R51, R51, R71, RZ ;  /* 0x0000004733337210 */ /* 0x000fe20007ffe0ff */
[----:B------:R-:W-:-:S04]  /*5f40*/  IMAD.WIDE.U32 R48, R48, UR10, R60 ;  /* 0x0000000a30307c25 */ /* 0x000fc8000f8e003c */
[----:B------:R-:W-:Y:S01]  /*5f50*/  IMAD R72, R107, UR8, RZ ;  /* 0x000000086b487c24 */ /* 0x000fe2000f8e02ff */
[----:B------:R-:W-:Y:S01]  /*5f60*/  IADD3 R71, R49, R73, RZ ;  /* 0x0000004931477210 */ /* 0x000fe20007ffe0ff */
[----:B------:R-:W-:Y:S01]  /*5f70*/  IMAD R49, R107, UR4, RZ ;  /* 0x000000046b317c24 */ /* 0x000fe2000f8e02ff */
[----:B------:R-:W-:-:S03]  /*5f80*/  MOV R70, R48 ;  /* 0x0000003000467202 */ /* 0x000fc60000000f00 */
[C---:B----4-:R-:W-:Y:S02]  /*5f90*/  IMAD R73, R100.reuse, UR5, R49 ;  /* 0x0000000564497c24 */ /* 0x050fe4000f8e0231 */
[----:B------:R-:W-:Y:S01]  /*5fa0*/  IMAD.WIDE.U32 R48, R100, UR4, R50 ;  /* 0x0000000464307c25 */ /* 0x000fe2000f8e0032 */
[----:B------:R-:W-:-:S03]  /*5fb0*/  ULDC.64 UR4, c[0x0][0x2d8] ;  /* 0x0000b60000047ab9 */ /* 0x000fc60000000a00 */
[----:B------:R-:W-:Y:S01]  /*5fc0*/  IMAD.WIDE.U32 R50, R100, UR8, R70 ;  /* 0x0000000864327c25 */ /* 0x000fe2000f8e0046 */
[----:B------:R-:W-:Y:S02]  /*5fd0*/  IADD3 R70, R49, R73, RZ ;  /* 0x0000004931467210 */ /* 0x000fe40007ffe0ff */
[----:B0-----:R-:W-:Y:S01]  /*5fe0*/  LEA R54, P0, R48, R54, 0x1 ;  /* 0x0000003630367211 */ /* 0x001fe200078008ff */
[----:B------:R-:W-:Y:S01]  /*5ff0*/  IMAD R75, R100, UR9, R72 ;  /* 0x00000009644b7c24 */ /* 0x000fe2000f8e0248 */
[----:B-----5:R-:W-:Y:S02]  /*6000*/  LEA R52, P1, R50, R52, 0x1 ;  /* 0x0000003432347211 */ /* 0x020fe400078208ff */
[----:B------:R-:W-:Y:S01]  /*6010*/  LEA.HI.X R55, R48, R55, R70, 0x1, P0 ;  /* 0x0000003730377211 */ /* 0x000fe200000f0c46 */
[----:B------:R-:W-:Y:S01]  /*6020*/  IMAD.IADD R49, R51, 0x1, R75 ;  /* 0x0000000133317824 */ /* 0x000fe200078e024b */
[----:B------:R-:W-:-:S04]  /*6030*/  IADD3 R70, P0, R54, R105, RZ ;  /* 0x0000006936467210 */ /* 0x000fc80007f1e0ff */
[-C--:B------:R-:W-:Y:S02]  /*6040*/  IADD3.X R71, R55, R104.reuse, RZ, P0, !PT ;  /* 0x0000006837477210 */ /* 0x080fe400007fe4ff */
[----:B------:R-:W-:Y:S02]  /*6050*/  LEA.HI.X R53, R50, R53, R49, 0x1, P1 ;  /* 0x0000003532357211 */ /* 0x000fe400008f0c31 */
[----:B------:R-:W-:Y:S01]  /*6060*/  IADD3 R74, P1, R52, R105, RZ ;  /* 0x00000069344a7210 */ /* 0x000fe20007f3e0ff */
[----:B--2---:R0:W-:Y:S03]  /*6070*/  STG.E.128 desc[UR6][R70.64], R40 ;  /* 0x0000002846007986 */ /* 0x0041e6000c101d06 */
[----:B------:R-:W-:Y:S01]  /*6080*/  IADD3.X R75, R53, R104, RZ, P1, !PT ;  /* 0x00000068354b7210 */ /* 0x000fe20000ffe4ff */
[----:B---3--:R2:W-:Y:S01]  /*6090*/  STG.E.128 desc[UR6][R70.64+0x200], R44 ;  /* 0x0002002c46007986 */ /* 0x0085e2000c101d06 */
[----:B------:R-:W-:Y:S06]  /*60a0*/  BAR.SYNC.DEFER_BLOCKING 0x0 ;  /* 0x0000000000007b1d */ /* 0x000fec0000010000 */
[----:B0-----:R-:W3:Y:S04]  /*60b0*/  LDG.E.128 R40, desc[UR6][R74.64] ;  /* 0x000000064a287981 */ /* 0x001ee8000c1e1d00 */
[----:B--2---:R-:W2:Y:S01]  /*60c0*/  LDG.E.128 R44, desc[UR6][R74.64+0x200] ;  /* 0x000200064a2c7981 */ /* 0x004ea2000c1e1d00 */
[----:B------:R-:W-:Y:S01]  /*60d0*/  IADD3 R18, R18, 0x1, RZ ;  /* 0x0000000112127810 */ /* 0x000fe20007ffe0ff */
[C---:B------:R-:W-:Y:S01]  /*60e0*/  IMAD.WIDE R8, R24.reuse, 0x2, R8 ;  /* 0x0000000218087825 */ /* 0x040fe200078e0208 */
[----:B------:R-:W-:-:S02]  /*60f0*/  IADD3 R15, R24, R15, RZ ;  /* 0x0000000f180f7210 */ /* 0x000fc40007ffe0ff */
[C---:B------:R-:W-:Y:S01]  /*6100*/  IADD3 R19, R24.reuse, R19, RZ ;  /* 0x0000001318137210 */ /* 0x040fe20007ffe0ff */
[----:B------:R-:W-:Y:S01]  /*6110*/  IMAD.WIDE R10, R24, 0x2, R10 ;  /* 0x00000002180a7825 */ /* 0x000fe200078e020a */
[----:B---3--:R-:W-:Y:S04]  /*6120*/  STS.128 [R25], R40 ;  /* 0x0000002819007388 */ /* 0x008fe80000000c00 */
[----:B--2---:R-:W-:Y:S01]  /*6130*/  STS.128 [R25+0x200], R44 ;  /* 0x0002002c19007388 */ /* 0x004fe20000000c00 */
[----:B------:R-:W-:-:S03]  /*6140*/  NOP ;  /* 0x0000000000007918 */ /* 0x000fc60000000000 */
[----:B------:R-:W0:Y:S04]  /*6150*/  LDS.128 R48, [R58] ;  /* 0x000000003a307984 */ /* 0x000e280000000c00 */
[----:B------:R-:W2:Y:S01]  /*6160*/  LDS.128 R52, [R58+0x10] ;  /* 0x000010003a347984 */ /* 0x000ea20000000c00 */
[----:B0-----:R-:W-:Y:S01]  /*6170*/  IMAD.U32 R70, R50, 0x10000, RZ ;  /* 0x0001000032467824 */ /* 0x001fe200078e00ff */
[C---:B------:R-:W-:Y:S02]  /*6180*/  SHF.L.U32 R71, R49.reuse, 0x10, RZ ;  /* 0x0000001031477819 */ /* 0x040fe400000006ff */
[----:B------:R-:W-:Y:S01]  /*6190*/  PRMT R49, R49, 0x7632, R49 ;  /* 0x0000763231317816 */ /* 0x000fe20000000031 */
[----:B------:R-:W-:Y:S01]  /*61a0*/  FMUL.FTZ R40, R70, -1.4426950216293334961 ;  /* 0xbfb8aa3b46287820 */ /* 0x000fe20000410000 */
[----:B--2---:R-:W-:Y:S01]  /*61b0*/  SHF.L.U32 R41, R54, 0x10, RZ ;  /* 0x0000001036297819 */ /* 0x004fe200000006ff */
[----:B------:R-:W-:Y:S01]  /*61c0*/  FMUL.FTZ R74, R71, -1.4426950216293334961 ;  /* 0xbfb8aa3b474a7820 */ /* 0x000fe20000410000 */
[----:B------:R-:W-:Y:S01]  /*61d0*/  SHF.L.U32 R43, R52, 0x10, RZ ;  /* 0x00000010342b7819 */ /* 0x000fe200000006ff */
[----:B------:R0:W2:Y:S01]  /*61e0*/  MUFU.EX2 R76, R40 ;  /* 0x00000028004c7308 */ /* 0x0000a20000000800 */
[----:B------:R-:W-:Y:S01]  /*61f0*/  SHF.L.U32 R45, R51, 0x10, RZ ;  /* 0x00000010332d7819 */ /* 0x000fe200000006ff */
[----:B------:R-:W-:Y:S01]  /*6200*/  FMUL.FTZ R77, R41, -1.4426950216293334961 ;  /* 0xbfb8aa3b294d7820 */ /* 0x000fe20000410000 */
[----:B------:R-:W-:Y:S01]  /*6210*/  SHF.L.U32 R42, R53, 0x10, RZ ;  /* 0x00000010352a7819 */ /* 0x000fe200000006ff */
[----:B------:R-:W-:Y:S01]  /*6220*/  FMUL.FTZ R46, R43, -1.4426950216293334961 ;  /* 0xbfb8aa3b2b2e7820 */ /* 0x000fe20000410000 */
[C---:B------:R-:W-:Y:S01]  /*6230*/  PRMT R58, R48.reuse, 0x7632, R58 ;  /* 0x00007632303a7816 */ /* 0x040fe2000000003a */
[----:B------:R-:W-:Y:S01]  /*6240*/  FMUL.FTZ R44, R45, -1.4426950216293334961 ;  /* 0xbfb8aa3b2d2c7820 */ /* 0x000fe20000410000 */
[----:B------:R-:W-:Y:S01]  /*6250*/  SHF.L.U32 R72, R48, 0x10, RZ ;  /* 0x0000001030487819 */ /* 0x000fe200000006ff */
[----:B------:R3:W4:Y:S01]  /*6260*/  MUFU.EX2 R84, R77 ;  /* 0x0000004d00547308 */ /* 0x0007220000000800 */
[----:B0-----:R-:W-:Y:S01]  /*6270*/  IMAD.U32 R40, R55, 0x10000, RZ ;  /* 0x0001000037287824 */ /* 0x001fe200078e00ff */
[----:B------:R-:W-:Y:S01]  /*6280*/  SHF.L.U32 R75, R49, 0x10, RZ ;  /* 0x00000010314b7819 */ /* 0x000fe200000006ff */
[----:B------:R-:W-:Y:S01]  /*6290*/  FMUL.FTZ R47, R42, -1.4426950216293334961 ;  /* 0xbfb8aa3b2a2f7820 */ /* 0x000fe20000410000 */
[----:B------:R-:W-:Y:S01]  /*62a0*/  PRMT R50, R50, 0x7632, R50 ;  /* 0x0000763232327816 */ /* 0x000fe20000000032 */
[----:B------:R-:W-:Y:S01]  /*62b0*/  FMUL.FTZ R48, R40, -1.4426950216293334961 ;  /* 0xbfb8aa3b28307820 */ /* 0x000fe20000410000 */
[----:B------:R-:W-:Y:S01]  /*62c0*/  SHF.L.U32 R58, R58, 0x10, RZ ;  /* 0x000000103a3a7819 */ /* 0x000fe200000006ff */
[----:B------:R-:W-:Y:S01]  /*62d0*/  FMUL.FTZ R73, R72, -1.4426950216293334961 ;  /* 0xbfb8aa3b48497820 */ /* 0x000fe20000410000 */
[----:B------:R0:W5:Y:S01]  /*62e0*/  MUFU.EX2 R81, R46 ;  /* 0x0000002e00517308 */ /* 0x0001620000000800 */
[----:B---3--:R-:W-:Y:S01]  /*62f0*/  SHF.L.U32 R77, R50, 0x10, RZ ;  /* 0x00000010324d7819 */ /* 0x008fe200000006ff */
[----:B--2---:R-:W-:Y:S01]  /*6300*/  FADD.FTZ R76, R76, 1 ;  /* 0x3f8000004c4c7421 */ /* 0x004fe20000010000 */
[----:B------:R-:W-:-:S02]  /*6310*/  PRMT R51, R51, 0x7632, R51 ;  /* 0x0000763233337816 */ /* 0x000fc40000000033 */
[----:B------:R-:W-:Y:S02]  /*6320*/  PRMT R52, R52, 0x7632, R52 ;  /* 0x0000763234347816 */ /* 0x000fe40000000034 */
[----:B------:R-:W-:Y:S01]  /*6330*/  PRMT R55, R55, 0x7632, R55 ;  /* 0x0000763237377816 */ /* 0x000fe20000000037 */
[----:B------:R2:W3:Y:S01]  /*6340*/  MUFU.EX2 R85, R48 ;  /* 0x0000003000557308 */ /* 0x0004e20000000800 */
[----:B0-----:R-:W-:Y:S01]  /*6350*/  FMUL.FTZ R46, R75, -1.4426950216293334961 ;  /* 0xbfb8aa3b4b2e7820 */ /* 0x001fe20000410000 */
[----:B------:R-:W-:Y:S01]  /*6360*/  SHF.L.U32 R80, R51, 0x10, RZ ;  /* 0x0000001033507819 */ /* 0x000fe200000006ff */
[----:B----4-:R-:W-:-:S04]  /*6370*/  FADD.FTZ R84, R84, 1 ;  /* 0x3f80000054547421 */ /* 0x010fc80000010000 */
[----:B------:R-:W-:Y:S01]  /*6380*/  FMUL.FTZ R51, R80, -1.4426950216293334961 ;  /* 0xbfb8aa3b50337820 */ /* 0x000fe20000410000 */
[----:B------:R0:W4:Y:S01]  /*6390*/  MUFU.EX2 R79, R44 ;  /* 0x0000002c004f7308 */ /* 0x0001220000000800 */
[----:B--2---:R-:W-:Y:S01]  /*63a0*/  PRMT R48, R53, 0x7632, R48 ;  /* 0x0000763235307816 */ /* 0x004fe20000000030 */
[----:B-----5:R-:W-:-:S06]  /*63b0*/  FADD.FTZ R81, R81, 1 ;  /* 0x3f80000051517421 */ /* 0x020fcc0000010000 */
[----:B------:R2:W5:Y:S01]  /*63c0*/  MUFU.EX2 R83, R47 ;  /* 0x0000002f00537308 */ /* 0x0005620000000800 */
[----:B0-----:R-:W-:Y:S01]  /*63d0*/  FMUL.FTZ R44, R58, -1.4426950216293334961 ;  /* 0xbfb8aa3b3a2c7820 */ /* 0x001fe20000410000 */
[----:B---3--:R-:W-:-:S06]  /*63e0*/  FADD.FTZ R85, R85, 1 ;  /* 0x3f80000055557421 */ /* 0x008fcc0000010000 */
[----:B------:R0:W-:Y:S01]  /*63f0*/  MUFU.EX2 R50, R46 ;  /* 0x0000002e00327308 */ /* 0x0001e20000000800 */
[----:B--2---:R-:W-:Y:S01]  /*6400*/  FMUL.FTZ R47, R77, -1.4426950216293334961 ;  /* 0xbfb8aa3b4d2f7820 */ /* 0x004fe20000410000 */
[----:B----4-:R-:W-:-:S06]  /*6410*/  FADD.FTZ R79, R79, 1 ;  /* 0x3f8000004f4f7421 */ /* 0x010fcc0000010000 */
[----:B------:R-:W2:Y:S01]  /*6420*/  MUFU.EX2 R73, R73 ;  /* 0x0000004900497308 */ /* 0x000ea20000000800 */
[----:B0-----:R-:W-:Y:S01]  /*6430*/  SHF.L.U32 R46, R48, 0x10, RZ ;  /* 0x00000010302e7819 */ /* 0x001fe200000006ff */
[----:B-----5:R-:W-:Y:S01]  /*6440*/  FADD.FTZ R83, R83, 1 ;  /* 0x3f80000053537421 */ /* 0x020fe20000010000 */
[----:B------:R-:W-:-:S03]  /*6450*/  PRMT R48, R54, 0x7632, R48 ;  /* 0x0000763236307816 */ /* 0x000fc60000000030 */
[----:B------:R-:W-:Y:S01]  /*6460*/  FMUL.FTZ R54, R46, -1.4426950216293334961 ;  /* 0xbfb8aa3b2e367820 */ /* 0x000fe20000410000 */
[----:B------:R-:W-:Y:S01]  /*6470*/  SHF.L.U32 R48, R48, 0x10, RZ ;  /* 0x0000001030307819 */ /* 0x000fe200000006ff */
[----:B------:R0:W3:Y:S08]  /*6480*/  MUFU.EX2 R49, R44 ;  /* 0x0000002c00317308 */ /* 0x0000f00000000800 */
[----:B------:R4:W5:Y:S01]  /*6490*/  MUFU.EX2 R78, R47 ;  /* 0x0000002f004e7308 */ /* 0x0009620000000800 */
[----:B0-----:R-:W-:-:S02]  /*64a0*/  IMAD.U32 R44, R52, 0x10000, RZ ;  /* 0x00010000342c7824 */ /* 0x001fc400078e00ff */
[----:B--2---:R-:W-:Y:S02]  /*64b0*/  FADD.FTZ R73, R73, 1 ;  /* 0x3f80000049497421 */ /* 0x004fe40000010000 */
[----:B------:R-:W-:-:S03]  /*64c0*/  FMUL.FTZ R53, R44, -1.4426950216293334961 ;  /* 0xbfb8aa3b2c357820 */ /* 0x000fc60000410000 */
[----:B------:R-:W0:Y:S01]  /*64d0*/  MUFU.EX2 R74, R74 ;  /* 0x0000004a004a7308 */ /* 0x000e220000000800 */
[----:B----4-:R-:W-:Y:S01]  /*64e0*/  SHF.L.U32 R47, R55, 0x10, RZ ;  /* 0x00000010372f7819 */ /* 0x010fe200000006ff */
[----:B---3--:R-:W-:-:S04]  /*64f0*/  FADD.FTZ R49, R49, 1 ;  /* 0x3f80000031317421 */ /* 0x008fc80000010000 */
[----:B------:R-:W-:Y:S02]  /*6500*/  FMUL.FTZ R86, R47, -1.4426950216293334961 ;  /* 0xbfb8aa3b2f567820 */ /* 0x000fe40000410000 */
[----:B------:R2:W3:Y:S01]  /*6510*/  MUFU.EX2 R52, R51 ;  /* 0x0000003300347308 */ /* 0x0004e20000000800 */
[----:B-----5:R-:W-:-:S07]  /*6520*/  FADD.FTZ R78, R78, 1 ;  /* 0x3f8000004e4e7421 */ /* 0x020fce0000010000 */
[----:B------:R3:W4:Y:S01]  /*6530*/  MUFU.EX2 R82, R53 ;  /* 0x0000003500527308 */ /* 0x0007220000000800 */
[----:B--2---:R-:W-:Y:S01]  /*6540*/  FMUL.FTZ R51, R48, -1.4426950216293334961 ;  /* 0xbfb8aa3b30337820 */ /* 0x004fe20000410000 */
[----:B0-----:R-:W-:-:S06]  /*6550*/  FADD.FTZ R74, R74, 1 ;  /* 0x3f8000004a4a7421 */ /* 0x001fcc0000010000 */
[----:B------:R-:W0:Y:S01]  /*6560*/  MUFU.EX2 R54, R54 ;  /* 0x0000003600367308 */ /* 0x000e220000000800 */
[----:B---3--:R-:W-:-:S07]  /*6570*/  FADD.FTZ R53, R52, 1 ;  /* 0x3f80000034357421 */ /* 0x008fce0000010000 */
[----:B------:R2:W3:Y:S01]  /*6580*/  MUFU.EX2 R55, R51 ;  /* 0x0000003300377308 */ /* 0x0004e20000000800 */
[----:B----4-:R-:W-:-:S07]  /*6590*/  FADD.FTZ R82, R82, 1 ;  /* 0x3f80000052527421 */ /* 0x010fce0000010000 */
[----:B------:R-:W4:Y:S01]  /*65a0*/  MUFU.EX2 R86, R86 ;  /* 0x0000005600567308 */ /* 0x000f220000000800 */
[----:B--2---:R-:W-:Y:S01]  /*65b0*/  FADD.FTZ R51, R50, 1 ;  /* 0x3f80000032337421 */ /* 0x004fe20000010000 */
[----:B0-----:R-:W-:-:S06]  /*65c0*/  FADD.FTZ R54, R54, 1 ;  /* 0x3f80000036367421 */ /* 0x001fcc0000010000 */
[----:B------:R-:W-:Y:S01]  /*65d0*/  MUFU.RCP R73, R73 ;  /* 0x0000004900497308 */ /* 0x000fe20000001000 */
[----:B---3--:R-:W-:-:S07]  /*65e0*/  FADD.FTZ R55, R55, 1 ;  /* 0x3f80000037377421 */ /* 0x008fce0000010000 */
[----:B------:R-:W0:Y:S01]  /*65f0*/  MUFU.RCP R74, R74 ;  /* 0x0000004a004a7308 */ /* 0x000e220000001000 */
[----:B----4-:R-:W-:-:S07]  /*6600*/  FADD.FTZ R86, R86, 1 ;  /* 0x3f80000056567421 */ /* 0x010fce0000010000 */
[----:B------:R-:W-:Y:S08]  /*6610*/  MUFU.RCP R89, R76 ;  /* 0x0000004c00597308 */ /* 0x000ff00000001000 */
[----:B------:R-:W2:Y:S01]  /*6620*/  MUFU.RCP R88, R79 ;  /* 0x0000004f00587308 */ /* 0x000ea20000001000 */
[----:B0-----:R-:W-:-:S04]  /*6630*/  FMUL.FTZ R50, R71, R74 ;  /* 0x0000004a47327220 */ /* 0x001fc80000410000 */
[----:B------:R-:W-:-:S03]  /*6640*/  FMUL.FTZ R50, R50, R27 ;  /* 0x0000001b32327220 */ /* 0x000fc60000410000 */
[----:B------:R0:W3:Y:S08]  /*6650*/  MUFU.RCP R87, R49 ;  /* 0x0000003100577308 */ /* 0x0000f00000001000 */
[----:B------:R4:W5:Y:S01]  /*6660*/  MUFU.RCP R76, R51 ;  /* 0x00000033004c7308 */ /* 0x0009620000001000 */
[----:B0-----:R-:W-:Y:S01]  /*6670*/  FMUL.FTZ R49, R72, R73 ;  /* 0x0000004948317220 */ /* 0x001fe20000410000 */
[----:B--2---:R-:W-:-:S03]  /*6680*/  FMUL.FTZ R52, R45, R88 ;  /* 0x000000582d347220 */ /* 0x004fc60000410000 */
[----:B------:R-:W-:Y:S01]  /*6690*/  FMUL.FTZ R49, R49, R26 ;  /* 0x0000001a31317220 */ /* 0x000fe20000410000 */
[----:B------:R-:W-:Y:S02]  /*66a0*/  FMUL.FTZ R52, R52, R29 ;  /* 0x0000001d34347220 */ /* 0x000fe40000410000 */
[----:B------:R-:W0:Y:S01]  /*66b0*/  MUFU.RCP R90, R81 ;  /* 0x00000051005a7308 */ /* 0x000e220000001000 */
[----:B----4-:R-:W-:Y:S01]  /*66c0*/  FMUL.FTZ R51, R70, R89 ;  /* 0x0000005946337220 */ /* 0x010fe20000410000 */
[----:B---3--:R-:W-:-:S03]  /*66d0*/  FMUL.FTZ R45, R58, R87 ;  /* 0x000000573a2d7220 */ /* 0x008fc60000410000 */
[----:B------:R-:W-:Y:S01]  /*66e0*/  FMUL.FTZ R51, R51, R28 ;  /* 0x0000001c33337220 */ /* 0x000fe20000410000 */
[----:B------:R-:W-:Y:S02]  /*66f0*/  FMUL.FTZ R28, R45, R34 ;  /* 0x000000222d1c7220 */ /* 0x000fe40000410000 */
[----:B------:R-:W2:Y:S01]  /*6700*/  MUFU.RCP R84, R84 ;  /* 0x0000005400547308 */ /* 0x000ea20000001000 */
[----:B-----5:R-:W-:Y:S02]  /*6710*/  FMUL.FTZ R26, R75, R76 ;  /* 0x0000004c4b1a7220 */ /* 0x020fe40000410000 */
[----:B------:R-:W-:Y:S02]  /*6720*/  F2FP.BF16.F32.PACK_AB R28, R28, R49 ;  /* 0x000000311c1c723e */ /* 0x000fe400000010ff */
[----:B------:R-:W-:-:S03]  /*6730*/  FMUL.FTZ R29, R26, R35 ;  /* 0x000000231a1d7220 */ /* 0x000fc60000410000 */
[----:B------:R-:W3:Y:S01]  /*6740*/  MUFU.RCP R85, R85 ;  /* 0x0000005500557308 */ /* 0x000ee20000001000 */
[----:B0-----:R-:W-:Y:S01]  /*6750*/  FMUL.FTZ R43, R43, R90 ;  /* 0x0000005a2b2b7220 */ /* 0x001fe20000410000 */
[----:B------:R-:W-:-:S03]  /*6760*/  F2FP.BF16.F32.PACK_AB R29, R29, R50 ;  /* 0x000000321d1d723e */ /* 0x000fc600000010ff */
[----:B------:R-:W-:-:S03]  /*6770*/  FMUL.FTZ R43, R43, R30 ;  /* 0x0000001e2b2b7220 */ /* 0x000fc60000410000 */
[----:B------:R-:W0:Y:S01]  /*6780*/  MUFU.RCP R79, R82 ;  /* 0x00000052004f7308 */ /* 0x000e220000001000 */
[----:B--2---:R-:W-:-:S04]  /*6790*/  FMUL.FTZ R41, R41, R84 ;  /* 0x0000005429297220 */ /* 0x004fc80000410000 */
[----:B------:R-:W-:-:S03]  /*67a0*/  FMUL.FTZ R34, R41, R32 ;  /* 0x0000002029227220 */ /* 0x000fc60000410000 */
[----:B------:R-:W2:Y:S01]  /*67b0*/  MUFU.RCP R81, R54 ;  /* 0x0000003600517308 */ /* 0x000ea20000001000 */
[----:B---3--:R-:W-:-:S04]  /*67c0*/  FMUL.FTZ R40, R40, R85 ;  /* 0x0000005528287220 */ /* 0x008fc80000410000 */
[----:B------:R-:W-:Y:S02]  /*67d0*/  FMUL.FTZ R35, R40, R33 ;  /* 0x0000002128237220 */ /* 0x000fe40000410000 */
[----:B------:R-:W3:Y:S01]  /*67e0*/  LDC.64 R40, c[0x0][0x350] ;  /* 0x0000d400ff287b82 */ /* 0x000ee20000000a00 */
[----:B------:R-:W4:Y:S01]  /*67f0*/  MUFU.RCP R83, R83 ;  /* 0x0000005300537308 */ /* 0x000f220000001000 */
[----:B0-----:R-:W-:-:S04]  /*6800*/  FMUL.FTZ R27, R44, R79 ;  /* 0x0000004f2c1b7220 */ /* 0x001fc80000410000 */
[----:B------:R-:W-:-:S03]  /*6810*/  FMUL.FTZ R32, R27, R38 ;  /* 0x000000261b207220 */ /* 0x000fc60000410000 */
[----:B------:R-:W0:Y:S01]  /*6820*/  MUFU.RCP R78, R78 ;  /* 0x0000004e004e7308 */ /* 0x000e220000001000 */
[----:B--2---:R-:W-:Y:S01]  /*6830*/  FMUL.FTZ R46, R46, R81 ;  /* 0x000000512e2e7220 */ /* 0x004fe20000410000 */
[----:B------:R-:W-:-:S03]  /*6840*/  F2FP.BF16.F32.PACK_AB R32, R32, R43 ;  /* 0x0000002b2020723e */ /* 0x000fc600000010ff */
[----:B------:R-:W-:Y:S02]  /*6850*/  FMUL.FTZ R33, R46, R39 ;  /* 0x000000272e217220 */ /* 0x000fe40000410000 */
[----:B------:R-:W2:Y:S01]  /*6860*/  LDC.64 R38, c[0x0][0x2d0] ;  /* 0x0000b400ff267b82 */ /* 0x000ea20000000a00 */
[----:B------:R-:W5:Y:S01]  /*6870*/  MUFU.RCP R53, R53 ;  /* 0x0000003500357308 */ /* 0x000f620000001000 */
[----:B----4-:R-:W-:-:S04]  /*6880*/  FMUL.FTZ R42, R42, R83 ;  /* 0x000000532a2a7220 */ /* 0x010fc80000410000 */
[----:B------:R-:W-:-:S03]  /*6890*/  FMUL.FTZ R42, R42, R31 ;  /* 0x0000001f2a2a7220 */ /* 0x000fc60000410000 */
[----:B------:R-:W4:Y:S01]  /*68a0*/  MUFU.RCP R55, R55 ;  /* 0x0000003700377308 */ /* 0x000f220000001000 */
[----:B0-----:R-:W-:Y:S01]  /*68b0*/  FMUL.FTZ R77, R77, R78 ;  /* 0x0000004e4d4d7220 */ /* 0x001fe20000410000 */
[----:B------:R-:W-:-:S03]  /*68c0*/  F2FP.BF16.F32.PACK_AB R33, R33, R42 ;  /* 0x0000002a2121723e */ /* 0x000fc600000010ff */
[----:B------:R-:W-:-:S03]  /*68d0*/  FMUL.FTZ R36, R77, R36 ;  /* 0x000000244d247220 */ /* 0x000fc60000410000 */
[----:B------:R-:W0:Y:S01]  /*68e0*/  MUFU.RCP R86, R86 ;  /* 0x0000005600567308 */ /* 0x000e220000001000 */
[----:B-----5:R-:W-:Y:S01]  /*68f0*/  FMUL.FTZ R80, R80, R53 ;  /* 0x0000003550507220 */ /* 0x020fe20000410000 */
[----:B------:R-:W-:-:S03]  /*6900*/  F2FP.BF16.F32.PACK_AB R30, R36, R51 ;  /* 0x00000033241e723e */ /* 0x000fc600000010ff */
[----:B------:R-:W-:Y:S01]  /*6910*/  FMUL.FTZ R37, R80, R37 ;  /* 0x0000002550257220 */ /* 0x000fe20000410000 */
[----:B--2---:R-:W-:Y:S02]  /*6920*/  IMAD R36, R38, UR11, RZ ;  /* 0x0000000b26247c24 */ /* 0x004fe4000f8e02ff */
[----:B----4-:R-:W-:-:S04]  /*6930*/  FMUL.FTZ R31, R48, R55 ;  /* 0x00000037301f7220 */ /* 0x010fc80000410000 */
[----:B------:R-:W-:Y:S01]  /*6940*/  FMUL.FTZ R27, R31, R56 ;  /* 0x000000381f1b7220 */ /* 0x000fe20000410000 */
[----:B------:R-:W-:Y:S01]  /*6950*/  F2FP.BF16.F32.PACK_AB R31, R37, R52 ;  /* 0x00000034251f723e */ /* 0x000fe200000010ff */
[----:B------:R-:W-:Y:S01]  /*6960*/  BAR.SYNC.DEFER_BLOCKING 0x0 ;  /* 0x0000000000007b1d */ /* 0x000fe20000010000 */
[----:B------:R-:W-:Y:S02]  /*6970*/  IMAD R37, R39, UR10, R36 ;  /* 0x0000000a27257c24 */ /* 0x000fe4000f8e0224 */
[----:B0-----:R-:W-:Y:S01]  /*6980*/  FMUL.FTZ R26, R47, R86 ;  /* 0x000000562f1a7220 */ /* 0x001fe20000410000 */
[----:B------:R-:W-:Y:S01]  /*6990*/  F2FP.BF16.F32.PACK_AB R34, R27, R34 ;  /* 0x000000221b22723e */ /* 0x000fe200000010ff */
[----:B------:R-:W-:Y:S02]  /*69a0*/  IMAD R36, R107, UR4, RZ ;  /* 0x000000046b247c24 */ /* 0x000fe4000f8e02ff */
[----:B------:R-:W-:-:S05]  /*69b0*/  FMUL.FTZ R26, R26, R57 ;  /* 0x000000391a1a7220 */ /* 0x000fca0000410000 */
[----:B------:R-:W-:Y:S01]  /*69c0*/  F2FP.BF16.F32.PACK_AB R35, R26, R35 ;  /* 0x000000231a23723e */ /* 0x000fe200000010ff */
[----:B------:R-:W-:-:S05]  /*69d0*/  IMAD.WIDE.U32 R26, R38, UR10, R60 ;  /* 0x0000000a261a7c25 */ /* 0x000fca000f8e003c */
[----:B------:R-:W-:Y:S01]  /*69e0*/  IADD3 R27, R27, R37, RZ ;  /* 0x000000251b1b7210 */ /* 0x000fe20007ffe0ff */
[C---:B------:R-:W-:Y:S02]  /*69f0*/  IMAD R37, R100.reuse, UR5, R36 ;  /* 0x0000000564257c24 */ /* 0x040fe4000f8e0224 */
[----:B------:R-:W-:Y:S01]  /*6a00*/  IMAD.WIDE.U32 R26, R100, UR4, R26 ;  /* 0x00000004641a7c25 */ /* 0x000fe2000f8e001a */
[----:B------:R-:W-:Y:S03]  /*6a10*/  STS.128 [R59], R28 ;  /* 0x0000001c3b007388 */ /* 0x000fe60000000c00 */
[----:B------:R-:W-:Y:S01]  /*6a20*/  IMAD.IADD R27, R27, 0x1, R37 ;  /* 0x000000011b1b7824 */ /* 0x000fe200078e0225 */
[----:B---3--:R-:W-:Y:S01]  /*6a30*/  LEA R36, P0, R26, R40, 0x1 ;  /* 0x000000281a247211 */ /* 0x008fe200078008ff */
        /* <DEDUP_REMOVED lines=12> */
.L_x_6833:
        /* <DEDUP_REMOVED lines=16> */
.L_x_8768:


//--------------------- .text._Z25selective_scan_fwd_kernelI32Selective_Scan_fwd_kernel_traitsILi64ELi16ELi1ELb1ELb1ELb1ELb1ELb1EN3c108BFloat16EffEEv13SSMParamsBase --------------------------
	.section	.text._Z25selective_scan_fwd_kernelI32Selective_Scan_fwd_kernel_traitsILi64ELi16ELi1ELb1ELb1ELb1ELb1ELb1EN3c108BFloat16EffEEv13SSMParamsBase,"ax",@progbits
	.align	128
        .global         _Z25selective_scan_fwd_kernelI32Selective_Scan_fwd_kernel_traitsILi64ELi16ELi1ELb1ELb1ELb1ELb1ELb1EN3c108BFloat16EffEEv13SSMParamsBase
        .type           _Z25selective_scan_fwd_kernelI32Selective_Scan_fwd_kernel_traitsILi64ELi16ELi1ELb1ELb1ELb1ELb1ELb1EN3c108BFloat16EffEEv13SSMParamsBase,@function
        .size           _Z25selective_scan_fwd_kernelI32Selective_Scan_fwd_kernel_traitsILi64ELi16ELi1ELb1ELb1ELb1ELb1ELb1EN3c108BFloat16EffEEv13SSMParamsBase,(.L_x_8769 - _Z25selective_scan_fwd_kernelI32Selective_Scan_fwd_kernel_traitsILi64ELi16ELi1ELb1ELb1ELb1ELb1ELb1EN3c108BFloat16EffEEv13SSMParamsBase)
        .other          _Z25selective_scan_fwd_kernelI32Selective_Scan_fwd_kernel_traitsILi64ELi16ELi1ELb1ELb1ELb1ELb1ELb1EN3c108BFloat16EffEEv13SSMParamsBase,@"STO_CUDA_ENTRY STV_DEFAULT"
_Z25selective_scan_fwd_kernelI32Selective_Scan_fwd_kernel_traitsILi64ELi16ELi1ELb1ELb1ELb1ELb1ELb1EN3c108BFloat16EffEEv13SSMParamsBase:
.text._Z25selective_scan_fwd_kernelI32Selective_Scan_fwd_kernel_traitsILi64ELi16ELi1ELb1ELb1ELb1ELb1ELb1EN3c108BFloat16EffEEv13SSMParamsBase:
        /* <DEDUP_REMOVED lines=40> */
.L_x_6834:
        /* <DEDUP_REMOVED lines=35> */
.L_x_6835:
        /* <DEDUP_REMOVED lines=12> */
.L_x_6836:
        /* <DEDUP_REMOVED lines=198> */
.L_x_6837:
        /* <DEDUP_REMOVED lines=18> */
.L_x_6838:
        /* <DEDUP_REMOVED lines=13> */
.L_x_6886:
        /* <DEDUP_REMOVED lines=333> */
.L_x_6840:
[----:B------:R-:W-:Y:S05]  /*2890*/  BSYNC B0 ;  /* 0x0000000000007941 */ /* 0x000fea0003800000 */
.L_x_6839:
        /* <DEDUP_REMOVED lines=37> */
.L_x_6842:
[----:B------:R-:W-:Y:S05]  /*2af0*/  BSYNC B0 ;  /* 0x0000000000007941 */ /* 0x000fea0003800000 */
.L_x_6841:
        /* <DEDUP_REMOVED lines=37> */
.L_x_6844:
[----:B------:R-:W-:Y:S05]  /*2d50*/  BSYNC B0 ;  /* 0x0000000000007941 */ /* 0x000fea0003800000 */
.L_x_6843:
        /* <DEDUP_REMOVED lines=37> */
.L_x_6846:
[----:B------:R-:W-:Y:S05]  /*2fb0*/  BSYNC B0 ;  /* 0x0000000000007941 */ /* 0x000fea0003800000 */
.L_x_6845:
        /* <DEDUP_REMOVED lines=37> */
.L_x_6848:
[----:B------:R-:W-:Y:S05]  /*3210*/  BSYNC B0 ;  /* 0x0000000000007941 */ /* 0x000fea0003800000 */
.L_x_6847:
        /* <DEDUP_REMOVED lines=37> */
.L_x_6850:
[----:B------:R-:W-:Y:S05]  /*3470*/  BSYNC B0 ;  /* 0x0000000000007941 */ /* 0x000fea0003800000 */
.L_x_6849:
        /* <DEDUP_REMOVED lines=37> */
.L_x_6852:
[----:B------:R-:W-:Y:S05]  /*36d0*/  BSYNC B0 ;  /* 0x0000000000007941 */ /* 0x000fea0003800000 */
.L_x_6851:
        /* <DEDUP_REMOVED lines=37> */
.L_x_6854:
[----:B------:R-:W-:Y:S05]  /*3930*/  BSYNC B0 ;  /* 0x0000000000007941 */ /* 0x000fea0003800000 */
.L_x_6853:
        /* <DEDUP_REMOVED lines=37> */
.L_x_6856:
[----:B------:R-:W-:Y:S05]  /*3b90*/  BSYNC B0 ;  /* 0x0000000000007941 */ /* 0x000fea0003800000 */
.L_x_6855:
        /* <DEDUP_REMOVED lines=37> */
.L_x_6858:
[----:B------:R-:W-:Y:S05]  /*3df0*/  BSYNC B0 ;  /* 0x0000000000007941 */ /* 0x000fea0003800000 */
.L_x_6857:
        /* <DEDUP_REMOVED lines=39> */
.L_x_6860:
[----:B------:R-:W-:Y:S05]  /*4070*/  BSYNC B0 ;  /* 0x0000000000007941 */ /* 0x000fea0003800000 */
.L_x_6859:
        /* <DEDUP_REMOVED lines=41> */
.L_x_6862:
[----:B------:R-:W-:Y:S05]  /*4310*/  BSYNC B0 ;  /* 0x0000000000007941 */ /* 0x000fea0003800000 */
.L_x_6861:
        /* <DEDUP_REMOVED lines=42> */
.L_x_6864:
[----:B------:R-:W-:Y:S05]  /*45c0*/  BSYNC B0 ;  /* 0x0000000000007941 */ /* 0x000fea0003800000 */
.L_x_6863:
        /* <DEDUP_REMOVED lines=42> */
.L_x_6866:
[----:B------:R-:W-:Y:S05]  /*4870*/  BSYNC B0 ;  /* 0x0000000000007941 */ /* 0x000fea0003800000 */
.L_x_6865:
        /* <DEDUP_REMOVED lines=42> */
.L_x_6868:
[----:B------:R-:W-:Y:S05]  /*4b20*/  BSYNC B0 ;  /* 0x0000000000007941 */ /* 0x000fea0003800000 */
.L_x_6867:
        /* <DEDUP_REMOVED lines=42> */
.L_x_6870:
[----:B------:R-:W-:Y:S05]  /*4dd0*/  BSYNC B0 ;  /* 0x0000000000007941 */ /* 0x000fea0003800000 */
.L_x_6869:
        /* <DEDUP_REMOVED lines=43> */
.L_x_6881:
        /* <DEDUP_REMOVED lines=437> */
.L_x_6873:
        /* <DEDUP_REMOVED lines=10> */
.L_x_6872:
        /* <DEDUP_REMOVED lines=84> */
.L_x_6875:
[----:B------:R-:W-:Y:S05]  /*71c0*/  BSYNC B0 ;  /* 0x0000000000007941 */ /* 0x000fea0003800000 */
.L_x_6874:
        /* <DEDUP_REMOVED lines=46> */
.L_x_6878:
        /* <DEDUP_REMOVED lines=32> */
.L_x_6879:
[----:B------:R1:W5:Y:S02]  /*76b0*/  LDG.E R41, desc[UR6][R80.64] ;  /* 0x0000000650297981 */ /* 0x000364000c1e1900 */
.L_x_6880:
        /* <DEDUP_REMOVED lines=17> */
.L_x_6877:
[----:B------:R-:W-:Y:S05]  /*77d0*/  BSYNC B0 ;  /* 0x0000000000007941 */ /* 0x000fea0003800000 */
.L_x_6876:
        /* <DEDUP_REMOVED lines=19> */
.L_x_6871:
        /* <DEDUP_REMOVED lines=85> */
.L_x_6883:
[----:B------:R-:W-:Y:S05]  /*7e60*/  BSYNC B0 ;  /* 0x0000000000007941 */ /* 0x000fea0003800000 */
.L_x_6882:
        /* <DEDUP_REMOVED lines=361> */
.L_x_6885:
[----:B------:R-:W-:Y:S05]  /*9500*/  BSYNC B0 ;  /* 0x0000000000007941 */ /* 0x000fea0003800000 */
.L_x_6884:
        /* <DEDUP_REMOVED lines=57> */
.L_x_6887:
        /* <DEDUP_REMOVED lines=14> */
.L_x_8769:


//--------------------- .text._Z25selective_scan_fwd_kernelI32Selective_Scan_fwd_kernel_traitsILi128ELi16ELi1ELb0ELb1ELb1ELb0ELb0EN3c108BFloat16EfS2_EEv13SSMParamsBase --------------------------
	.section	.text._Z25selective_scan_fwd_kernelI32Selective_Scan_fwd_kernel_traitsILi128ELi16ELi1ELb0ELb1ELb1ELb0ELb0EN3c108BFloat16EfS2_EEv13SSMParamsBase,"ax",@progbits
	.align	128
        .global         _Z25selective_scan_fwd_kernelI32Selective_Scan_fwd_kernel_traitsILi128ELi16ELi1ELb0ELb1ELb1ELb0ELb0EN3c108BFloat16EfS2_EEv13SSMParamsBase
        .type           _Z25selective_scan_fwd_kernelI32Selective_Scan_fwd_kernel_traitsILi128ELi16ELi1ELb0ELb1ELb1ELb0ELb0EN3c108BFloat16EfS2_EEv13SSMParamsBase,@function
        .size           _Z25selective_scan_fwd_kernelI32Selective_Scan_fwd_kernel_traitsILi128ELi16ELi1ELb0ELb1ELb1ELb0ELb0EN3c108BFloat16EfS2_EEv13SSMParamsBase,(.L_x_8770 - _Z25selective_scan_fwd_kernelI32Selective_Scan_fwd_kernel_traitsILi128ELi16ELi1ELb0ELb1ELb1ELb0ELb0EN3c108BFloat16EfS2_EEv13SSMParamsBase)
        .other          _Z25selective_scan_fwd_kernelI32Selective_Scan_fwd_kernel_traitsILi128ELi16ELi1ELb0ELb1ELb1ELb0ELb0EN3c108BFloat16EfS2_EEv13SSMParamsBase,@"STO_CUDA_ENTRY STV_DEFAULT"
_Z25selective_scan_fwd_kernelI32Selective_Scan_fwd_kernel_traitsILi128ELi16ELi1ELb0ELb1ELb1ELb0ELb0EN3c108BFloat16EfS2_EEv13SSMParamsBase:
.text._Z25selective_scan_fwd_kernelI32Selective_Scan_fwd_kernel_traitsILi128ELi16ELi1ELb0ELb1ELb1ELb0ELb0EN3c108BFloat16EfS2_EEv13SSMParamsBase:
        /* <DEDUP_REMOVED lines=39> */
.L_x_6888:
        /* <DEDUP_REMOVED lines=37> */
.L_x_6889:
        /* <DEDUP_REMOVED lines=12> */
.L_x_6890:
        /* <DEDUP_REMOVED lines=191> */
.L_x_6891:
        /* <DEDUP_REMOVED lines=19> */
.L_x_6892:
        /* <DEDUP_REMOVED lines=13> */
.L_x_6938:
        /* <DEDUP_REMOVED lines=333> */
.L_x_6894:
[----:B------:R-:W-:Y:S05]  /*2840*/  BSYNC B0 ;  /* 0x0000000000007941 */ /* 0x000fea0003800000 */
.L_x_6893:
        /* <DEDUP_REMOVED lines=37> */
.L_x_6896:
[----:B------:R-:W-:Y:S05]  /*2aa0*/  BSYNC B0 ;  /* 0x0000000000007941 */ /* 0x000fea0003800000 */
.L_x_6895:
        /* <DEDUP_REMOVED lines=37> */
.L_x_6898:
[----:B------:R-:W-:Y:S05]  /*2d00*/  BSYNC B0 ;  /* 0x0000000000007941 */ /* 0x000fea0003800000 */
.L_x_6897:
        /* <DEDUP_REMOVED lines=37> */
.L_x_6900:
[----:B------:R-:W-:Y:S05]  /*2f60*/  BSYNC B0 ;  /* 0x0000000000007941 */ /* 0x000fea0003800000 */
.L_x_6899:
        /* <DEDUP_REMOVED lines=37> */
.L_x_6902:
[----:B------:R-:W-:Y:S05]  /*31c0*/  BSYNC B0 ;  /* 0x0000000000007941 */ /* 0x000fea0003800000 */
.L_x_6901:
        /* <DEDUP_REMOVED lines=37> */
.L_x_6904:
[----:B------:R-:W-:Y:S05]  /*3420*/  BSYNC B0 ;  /* 0x0000000000007941 */ /* 0x000fea0003800000 */
.L_x_6903:
        /* <DEDUP_REMOVED lines=37> */
.L_x_6906:
[----:B------:R-:W-:Y:S05]  /*3680*/  BSYNC B0 ;  /* 0x0000000000007941 */ /* 0x000fea0003800000 */
.L_x_6905:
        /* <DEDUP_REMOVED lines=37> */
.L_x_6908:
[----:B------:R-:W-:Y:S05]  /*38e0*/  BSYNC B0 ;  /* 0x0000000000007941 */ /* 0x000fea0003800000 */
.L_x_6907:
        /* <DEDUP_REMOVED lines=37> */
.L_x_6910:
[----:B------:R-:W-:Y:S05]  /*3b40*/  BSYNC B0 ;  /* 0x0000000000007941 */ /* 0x000fea0003800000 */
.L_x_6909:
        /* <DEDUP_REMOVED lines=37> */
.L_x_6912:
[----:B------:R-:W-:Y:S05]  /*3da0*/  BSYNC B0 ;  /* 0x0000000000007941 */ /* 0x000fea0003800000 */
.L_x_6911:
        /* <DEDUP_REMOVED lines=39> */
.L_x_6914:
[----:B------:R-:W-:Y:S05]  /*4020*/  BSYNC B0 ;  /* 0x0000000000007941 */ /* 0x000fea0003800000 */
.L_x_6913:
        /* <DEDUP_REMOVED lines=39> */
.L_x_6916:
[----:B------:R-:W-:Y:S05]  /*42a0*/  BSYNC B0 ;  /* 0x0000000000007941 */ /* 0x000fea0003800000 */
.L_x_6915:
        /* <DEDUP_REMOVED lines=42> */
.L_x_6918:
[----:B------:R-:W-:Y:S05]  /*4550*/  BSYNC B0 ;  /* 0x0000000000007941 */ /* 0x000fea0003800000 */
.L_x_6917:
        /* <DEDUP_REMOVED lines=42> */
.L_x_6920:
[----:B------:R-:W-:Y:S05]  /*4800*/  BSYNC B0 ;  /* 0x0000000000007941 */ /* 0x000fea0003800000 */
.L_x_6919:
        /* <DEDUP_REMOVED lines=42> */
.L_x_6922:
[----:B------:R-:W-:Y:S05]  /*4ab0*/  BSYNC B0 ;  /* 0x0000000000007941 */ /* 0x000fea0003800000 */
.L_x_6921:
        /* <DEDUP_REMOVED lines=42> */
.L_x_6924:
[----:B------:R-:W-:Y:S05]  /*4d60*/  BSYNC B0 ;  /* 0x0000000000007941 */ /* 0x000fea0003800000 */
.L_x_6923:
        /* <DEDUP_REMOVED lines=43> */
.L_x_6935:
        /* <DEDUP_REMOVED lines=236> */
[----:B------:R-:W-:Y:S01]  /*5ee0*/  P2R R103, PR, RZ, 0x40 ;  /* 0x00000040ff677803 */ /* 0x000fe20000000000 */
[----:B0-----:R-:W-:-:S04]  /*5ef0*/  IMAD.U32 R47, R47, 0x10000, RZ ;  /* 0x000100002f2f7824 */ /* 0x001fc800078e00ff */
[----:B------:R-:W-:Y:S01]  /*5f00*/  FMUL.FTZ R47, R148, R47 ;  /* 0x0000002f942f7220 */ /* 0x000fe20000410000 */
[----:B------:R-:W0:Y:S01]  /*5f10*/  MUFU.EX2 R49, R49 ;  /* 0x0000003100317308 */ /* 0x000e220000000800 */
[----:B------:R-:W-:-:S03]  /*5f20*/  LOP3.LUT P6, RZ, R63, 0x100, RZ, 0xc0, !PT ;  /* 0x000001003fff7812 */ /* 0x000fc600078cc0ff */
[----:B------:R-:W-:Y:S02]  /*5f30*/  FSEL R137, R47, RZ, !P5 ;  /* 0x000000ff2f897208 */ /* 0x000fe40006800000 */
[----:B------:R-:W1:Y:S01]  /*5f40*/  LDS.U16 R47, [R46+0x1a] ;  /* 0x00001a002e2f7984 */ /* 0x000e620000000400 */
[----:B------:R-:W-:Y:S01]  /*5f50*/  P2R R104, PR, RZ, 0x40 ;  /* 0x00000040ff687803 */ /* 0x000fe20000000000 */
[----:B------:R-:W2:Y:S01]  /*5f60*/  MUFU.EX2 R51, R51 ;  /* 0x0000003300337308 */ /* 0x000ea20000000800 */
[----:B------:R-:W-:Y:S01]  /*5f70*/  LOP3.LUT P6, RZ, R63, 0x200, RZ, 0xc0, !PT ;  /* 0x000002003fff7812 */ /* 0x000fe200078cc0ff */
[----:B------:R-:W-:-:S03]  /*5f80*/  VIADD R50, R40, 0xd ;  /* 0x0000000d28327836 */ /* 0x000fc60000000000 */
[----:B------:R-:W-:Y:S02]  /*5f90*/  P2R R105, PR, RZ, 0x40 ;  /* 0x00000040ff697803 */ /* 0x000fe40000000000 */
[----:B------:R-:W-:Y:S02]  /*5fa0*/  LOP3.LUT P6, RZ, R63, 0x400, RZ, 0xc0, !PT ;  /* 0x000004003fff7812 */ /* 0x000fe400078cc0ff */
[----:B0-----:R-:W-:Y:S02]  /*5fb0*/  FSEL R136, R49, 1, !P5 ;  /* 0x3f80000031887808 */ /* 0x001fe40006800000 */
[----:B------:R-:W-:Y:S02]  /*5fc0*/  P2R R106, PR, RZ, 0x40 ;  /* 0x00000040ff6a7803 */ /* 0x000fe40000000000 */
[----:B------:R-:W-:Y:S02]  /*5fd0*/  LOP3.LUT P6, RZ, R63, 0x800, RZ, 0xc0, !PT ;  /* 0x000008003fff7812 */ /* 0x000fe400078cc0ff */
[----:B------:R-:W-:-:S04]  /*5fe0*/  ISETP.GE.U32.AND P5, PT, R50, R65, PT ;  /* 0x000000413200720c */ /* 0x000fc80003fa6070 */
[----:B--2---:R-:W-:Y:S02]  /*5ff0*/  FSEL R138, R51, 1, !P5 ;  /* 0x3f800000338a7808 */ /* 0x004fe40006800000 */
[----:B------:R-:W-:-:S06]  /*6000*/  PRMT R51, RZ, 0x7610, R51 ;  /* 0x00007610ff337816 */ /* 0x000fcc0000000033 */
[----:B------:R-:W2:Y:S01]  /*6010*/  @!P6 LDG.E.U16 R51, desc[UR6][R42.64] ;  /* 0x000000062a33e981 */ /* 0x000ea2000c1e1500 */
[----:B------:R-:W-:Y:S02]  /*6020*/  ISETP.NE.AND P6, PT, R106, RZ, PT ;  /* 0x000000ff6a00720c */ /* 0x000fe40003fc5270 */
[----:B------:R-:W-:Y:S02]  /*6030*/  PRMT R52, RZ, 0x7610, R52 ;  /* 0x00007610ff347816 */ /* 0x000fe40000000034 */
[----:B-1----:R-:W-:Y:S02]  /*6040*/  SHF.L.U32 R48, R47, 0x10, RZ ;  /* 0x000000102f307819 */ /* 0x002fe400000006ff */
[----:B------:R-:W0:Y:S07]  /*6050*/  LDS.U16 R47, [R46+0x1c] ;  /* 0x00001c002e2f7984 */ /* 0x000e2e0000000400 */
        /* <DEDUP_REMOVED lines=9> */
[----:B------:R-:W-:Y:S02]  /*60f0*/  ISETP.NE.AND P6, PT, R103, RZ, PT ;  /* 0x000000ff6700720c */ /* 0x000fe40003fc5270 */
[----:B------:R-:W-:Y:S02]  /*6100*/  FSEL R139, R48, RZ, !P5 ;  /* 0x000000ff308b7208 */ /* 0x000fe40006800000 */
[----:B------:R-:W-:Y:S01]  /*6110*/  IADD3 R40, R40, 0xe, RZ ;  /* 0x0000000e28287810 */ /* 0x000fe20007ffe0ff */
[----:B0-----:R-:W-:-:S03]  /*6120*/  IMAD.U32 R48, R47, 0x10000, RZ ;  /* 0x000100002f307824 */ /* 0x001fc600078e00ff */
[----:B------:R-:W-:Y:S01]  /*6130*/  ISETP.GE.U32.AND P5, PT, R40, R65, PT ;  /* 0x000000412800720c */ /* 0x000fe20003fa6070 */
[----:B------:R-:W-:-:S04]  /*6140*/  FMUL.FTZ R48, R149, R48 ;  /* 0x0000003095307220 */ /* 0x000fc80000410000 */
        /* <DEDUP_REMOVED lines=72> */
[----:B--2---:R0:W-:Y:S02]  /*65d0*/  STS.U16 [R62+0x1080], R51 ;  /* 0x001080333e007388 */ /* 0x0041e40000000400 */
[----:B0-----:R-:W-:-:S05]  /*65e0*/  VIADD R51, R50, 0x160 ;  /* 0x0000016032337836 */ /* 0x001fca0000000000 */
[-C--:B------:R-:W-:Y:S01]  /*65f0*/  LEA.HI.SX32 R96, R51, R50.reuse, 0x1b ;  /* 0x0000003233607211 */ /* 0x080fe200078fdaff */
[----:B------:R-:W-:Y:S01]  /*6600*/  VIADD R51, R50, 0x1e0 ;  /* 0x000001e032337836 */ /* 0x000fe20000000000 */
[----:B---3--:R0:W-:Y:S04]  /*6610*/  STS.U16 [R61+0x10c0], R52 ;  /* 0x0010c0343d007388 */ /* 0x0081e80000000400 */
[----:B------:R-:W-:Y:S02]  /*6620*/  LEA.HI.SX32 R43, R51, R50, 0x1b ;  /* 0x00000032332b7211 */ /* 0x000fe400078fdaff */
[----:B------:R-:W-:Y:S01]  /*6630*/  LEA R51, R96, UR4, 0x1 ;  /* 0x0000000460337c11 */ /* 0x000fe2000f8e08ff */
[----:B----4-:R1:W-:Y:S01]  /*6640*/  STS.U16 [R60+0x1100], R53 ;  /* 0x001100353c007388 */ /* 0x0103e20000000400 */
[----:B0-----:R-:W-:-:S02]  /*6650*/  LEA R52, R103, UR4, 0x1 ;  /* 0x0000000467347c11 */ /* 0x001fc4000f8e08ff */
[----:B------:R-:W-:Y:S02]  /*6660*/  LEA R96, R67, R64, 0x4 ;  /* 0x0000004043607211 */ /* 0x000fe400078e20ff */
[----:B-1----:R-:W-:Y:S01]  /*6670*/  IADD3 R53, R50, 0x1a0, RZ ;  /* 0x000001a032357810 */ /* 0x002fe20007ffe0ff */
[----:B-----5:R0:W-:Y:S03]  /*6680*/  STS.U16 [R59+0x1140], R54 ;  /* 0x001140363b007388 */ /* 0x0201e60000000400 */
[----:B------:R-:W-:Y:S02]  /*6690*/  LEA.HI.SX32 R42, R53, R50, 0x1b ;  /* 0x00000032352a7211 */ /* 0x000fe400078fdaff */
[----:B------:R-:W-:Y:S02]  /*66a0*/  LEA R53, R101, UR4, 0x1 ;  /* 0x0000000465357c11 */ /* 0x000fe4000f8e08ff */
[----:B------:R-:W-:-:S02]  /*66b0*/  LEA R50, R105, UR4, 0x1 ;  /* 0x0000000469327c11 */ /* 0x000fc4000f8e08ff */
[----:B0-----:R-:W-:Y:S01]  /*66c0*/  LEA R54, R99, UR4, 0x1 ;  /* 0x0000000463367c11 */ /* 0x001fe2000f8e08ff */
[----:B------:R0:W-:Y:S01]  /*66d0*/  STS.U16 [R58+0x1180], R49 ;  /* 0x001180313a007388 */ /* 0x0001e20000000400 */
[----:B------:R-:W-:Y:S02]  /*66e0*/  LEA.HI.SX32 R96, R96, R96, 0x1b ;  /* 0x0000006060607211 */ /* 0x000fe400078fdaff */
        /* <DEDUP_REMOVED lines=71> */
[----:B--2---:R-:W-:Y:S01]  /*6b60*/  IMAD.U32 R87, R40, 0x10000, RZ ;  /* 0x0001000028577824 */ /* 0x004fe200078e00ff */
[----:B------:R-:W-:Y:S06]  /*6b70*/  BRA `(.L_x_6926) ;  /* 0x00000000002c7947 */ /* 0x000fec0003800000 */
.L_x_6927:
        /* <DEDUP_REMOVED lines=10> */
[----:B--2---:R-:W-:-:S07]  /*6c20*/  IMAD.U32 R87, R40, 0x10000, RZ ;  /* 0x0001000028577824 */ /* 0x004fce00078e00ff */
.L_x_6926:
        /* <DEDUP_REMOVED lines=91> */
.L_x_6929:
[----:B------:R-:W-:Y:S05]  /*71e0*/  BSYNC B0 ;  /* 0x0000000000007941 */ /* 0x000fea0003800000 */
.L_x_6928:
        /* <DEDUP_REMOVED lines=38> */
[----:B------:R-:W-:Y:S01]  /*7450*/  F2FP.BF16.F32.PACK_AB R87, RZ, R87 ;  /* 0x00000057ff57723e */ /* 0x000fe200000010ff */
        /* <DEDUP_REMOVED lines=8> */
.L_x_6932:
        /* <DEDUP_REMOVED lines=32> */
.L_x_6933:
[----:B------:R0:W5:Y:S02]  /*76e0*/  LDG.E R41, desc[UR6][R78.64] ;  /* 0x000000064e297981 */ /* 0x000164000c1e1900 */
.L_x_6934:
[----:B-----5:R-:W-:-:S05]  /*76f0*/  IMAD.WIDE R40, R41, 0x4, R76 ;  /* 0x0000000429287825 */ /* 0x020fca00078e024c */
[----:B------:R1:W2:Y:S01]  /*7700*/  LDG.E R89, desc[UR6][R40.64] ;  /* 0x0000000628597981 */ /* 0x0002a2000c1e1900 */
[----:B------:R-:W-:Y:S01]  /*7710*/  MOV R43, R91 ;  /* 0x0000005b002b7202 */ /* 0x000fe20000000f00 */
[----:B------:R-:W-:Y:S01]  /*7720*/  IMAD R93, R93, UR14, RZ ;  /* 0x0000000e5d5d7c24 */ /* 0x000fe2000f8e02ff */
[----:B------:R-:W-:-:S03]  /*7730*/  F2FP.BF16.F32.PACK_AB R87, RZ, R87 ;  /* 0x00000057ff57723e */ /* 0x000fc600000010ff */
        /* <DEDUP_REMOVED lines=13> */
.L_x_6931:
[----:B------:R-:W-:Y:S05]  /*7810*/  BSYNC B0 ;  /* 0x0000000000007941 */ /* 0x000fea0003800000 */
.L_x_6930:
        /* <DEDUP_REMOVED lines=19> */
.L_x_6925:
        /* <DEDUP_REMOVED lines=80> */
.L_x_6937:
[----:B------:R-:W-:Y:S05]  /*7e50*/  BSYNC B0 ;  /* 0x0000000000007941 */ /* 0x000fea0003800000 */
.L_x_6936:
[----:B-1----:R-:W1:Y:S01]  /*7e60*/  LDC.64 R6, c[0x0][0x338] ;  /* 0x0000ce00ff067b82 */ /* 0x002e620000000a00 */
        /* <DEDUP_REMOVED lines=17> */
[----:B-1----:R-:W-:Y:S01]  /*7f80*/  IMAD.WIDE R2, R82, 0x2, R6 ;  /* 0x0000000252027825 */ /* 0x002fe200078e0206 */
        /* <DEDUP_REMOVED lines=55> */
.L_x_6939:
        /* <DEDUP_REMOVED lines=16> */
.L_x_8770:


//--------------------- .text._Z25selective_scan_fwd_kernelI32Selective_Scan_fwd_kernel_traitsILi128ELi16ELi1ELb0ELb1ELb1ELb0ELb1EN3c108BFloat16EfS2_EEv13SSMParamsBase --------------------------
	.section	.text._Z25selective_scan_fwd_kernelI32Selective_Scan_fwd_kernel_traitsILi128ELi16ELi1ELb0ELb1ELb1ELb0ELb1EN3c108BFloat16EfS2_EEv13SSMParamsBase,"ax",@progbits
	.align	128
        .global         _Z25selective_scan_fwd_kernelI32Selective_Scan_fwd_kernel_traitsILi128ELi16ELi1ELb0ELb1ELb1ELb0ELb1EN3c108BFloat16EfS2_EEv13SSMParamsBase
        .type           _Z25selective_scan_fwd_kernelI32Selective_Scan_fwd_kernel_traitsILi128ELi16ELi1ELb0ELb1ELb1ELb0ELb1EN3c108BFloat16EfS2_EEv13SSMParamsBase,@function
        .size           _Z25selective_scan_fwd_kernelI32Selective_Scan_fwd_kernel_traitsILi128ELi16ELi1ELb0ELb1ELb1ELb0ELb1EN3c108BFloat16EfS2_EEv13SSMParamsBase,(.L_x_8771 - _Z25selective_scan_fwd_kernelI32Selective_Scan_fwd_kernel_traitsILi128ELi16ELi1ELb0ELb1ELb1ELb0ELb1EN3c108BFloat16EfS2_EEv13SSMParamsBase)
        .other          _Z25selective_scan_fwd_kernelI32Selective_Scan_fwd_kernel_traitsILi128ELi16ELi1ELb0ELb1ELb1ELb0ELb1EN3c108BFloat16EfS2_EEv13SSMParamsBase,@"STO_CUDA_ENTRY STV_DEFAULT"
_Z25selective_scan_fwd_kernelI32Selective_Scan_fwd_kernel_traitsILi128ELi16ELi1ELb0ELb1ELb1ELb0ELb1EN3c108BFloat16EfS2_EEv13SSMParamsBase:
.text._Z25selective_scan_fwd_kernelI32Selective_Scan_fwd_kernel_traitsILi128ELi16ELi1ELb0ELb1ELb1ELb0ELb1EN3c108BFloat16EfS2_EEv13SSMParamsBase:
        /* <DEDUP_REMOVED lines=40> */
.L_x_6940:
        /* <DEDUP_REMOVED lines=35> */
.L_x_6941:
        /* <DEDUP_REMOVED lines=12> */
.L_x_6942:
        /* <DEDUP_REMOVED lines=200> */
.L_x_6943:
        /* <DEDUP_REMOVED lines=19> */
.L_x_6944:
        /* <DEDUP_REMOVED lines=13> */
.L_x_6990:
        /* <DEDUP_REMOVED lines=335> */
.L_x_6946:
[----:B------:R-:W-:Y:S05]  /*28e0*/  BSYNC B0 ;  /* 0x0000000000007941 */ /* 0x000fea0003800000 */
.L_x_6945:
        /* <DEDUP_REMOVED lines=37> */
.L_x_6948:
[----:B------:R-:W-:Y:S05]  /*2b40*/  BSYNC B0 ;  /* 0x0000000000007941 */ /* 0x000fea0003800000 */
.L_x_6947:
        /* <DEDUP_REMOVED lines=37> */
.L_x_6950:
[----:B------:R-:W-:Y:S05]  /*2da0*/  BSYNC B0 ;  /* 0x0000000000007941 */ /* 0x000fea0003800000 */
.L_x_6949:
        /* <DEDUP_REMOVED lines=37> */
.L_x_6952:
[----:B------:R-:W-:Y:S05]  /*3000*/  BSYNC B0 ;  /* 0x0000000000007941 */ /* 0x000fea0003800000 */
.L_x_6951:
        /* <DEDUP_REMOVED lines=37> */
.L_x_6954:
[----:B------:R-:W-:Y:S05]  /*3260*/  BSYNC B0 ;  /* 0x0000000000007941 */ /* 0x000fea0003800000 */
.L_x_6953:
        /* <DEDUP_REMOVED lines=37> */
.L_x_6956:
[----:B------:R-:W-:Y:S05]  /*34c0*/  BSYNC B0 ;  /* 0x0000000000007941 */ /* 0x000fea0003800000 */
.L_x_6955:
        /* <DEDUP_REMOVED lines=37> */
.L_x_6958:
[----:B------:R-:W-:Y:S05]  /*3720*/  BSYNC B0 ;  /* 0x0000000000007941 */ /* 0x000fea0003800000 */
.L_x_6957:
        /* <DEDUP_REMOVED lines=37> */
.L_x_6960:
[----:B------:R-:W-:Y:S05]  /*3980*/  BSYNC B0 ;  /* 0x0000000000007941 */ /* 0x000fea0003800000 */
.L_x_6959:
        /* <DEDUP_REMOVED lines=37> */
.L_x_6962:
[----:B------:R-:W-:Y:S05]  /*3be0*/  BSYNC B0 ;  /* 0x0000000000007941 */ /* 0x000fea0003800000 */
.L_x_6961:
        /* <DEDUP_REMOVED lines=37> */
.L_x_6964:
[----:B------:R-:W-:Y:S05]  /*3e40*/  BSYNC B0 ;  /* 0x0000000000007941 */ /* 0x000fea0003800000 */
.L_x_6963:
        /* <DEDUP_REMOVED lines=39> */
.L_x_6966:
[----:B------:R-:W-:Y:S05]  /*40c0*/  BSYNC B0 ;  /* 0x0000000000007941 */ /* 0x000fea0003800000 */
.L_x_6965:
        /* <DEDUP_REMOVED lines=41> */
.L_x_6968:
[----:B------:R-:W-:Y:S05]  /*4360*/  BSYNC B0 ;  /* 0x0000000000007941 */ /* 0x000fea0003800000 */
.L_x_6967:
        /* <DEDUP_REMOVED lines=42> */
.L_x_6970:
[----:B------:R-:W-:Y:S05]  /*4610*/  BSYNC B0 ;  /* 0x0000000000007941 */ /* 0x000fea0003800000 */
.L_x_6969:
        /* <DEDUP_REMOVED lines=42> */
.L_x_6972:
[----:B------:R-:W-:Y:S05]  /*48c0*/  BSYNC B0 ;  /* 0x0000000000007941 */ /* 0x000fea0003800000 */
.L_x_6971:
        /* <DEDUP_REMOVED lines=42> */
.L_x_6974:
[----:B------:R-:W-:Y:S05]  /*4b70*/  BSYNC B0 ;  /* 0x0000000000007941 */ /* 0x000fea0003800000 */
.L_x_6973:
        /* <DEDUP_REMOVED lines=42> */
.L_x_6976:
[----:B------:R-:W-:Y:S05]  /*4e20*/  BSYNC B0 ;  /* 0x0000000000007941 */ /* 0x000fea0003800000 */
.L_x_6975:
        /* <DEDUP_REMOVED lines=43> */
.L_x_6987:
        /* <DEDUP_REMOVED lines=355> */
[----:B0-----:R-:W-:Y:S02]  /*6710*/  VIADD R48, R51, 0x180 ;  /* 0x0000018033307836 */ /* 0x001fe40000000000 */
[----:B----4-:R0:W-:Y:S03]  /*6720*/  STS.U16 [R60+0x1100], R49 ;  /* 0x001100313c007388 */ /* 0x0101e60000000400 */
        /* <DEDUP_REMOVED lines=79> */
[----:B--2---:R-:W-:Y:S01]  /*6c20*/  SHF.L.U32 R87, R40, 0x10, RZ ;  /* 0x0000001028577819 */ /* 0x004fe200000006ff */
[----:B------:R-:W-:Y:S06]  /*6c30*/  BRA `(.L_x_6978) ;  /* 0x00000000002c7947 */ /* 0x000fec0003800000 */
.L_x_6979:
        /* <DEDUP_REMOVED lines=10> */
[----:B--2---:R-:W-:-:S07]  /*6ce0*/  IMAD.U32 R87, R40, 0x10000, RZ ;  /* 0x0001000028577824 */ /* 0x004fce00078e00ff */
.L_x_6978:
        /* <DEDUP_REMOVED lines=81> */
[----:B------:R-:W-:-:S12]  /*7200*/  @P5 IMAD.MOV.U32 R41, RZ, RZ, R87 ;  /* 0x000000ffff295224 */ /* 0x000fd800078e0057 */
        /* <DEDUP_REMOVED lines=11> */
.L_x_6981:
[----:B------:R-:W-:Y:S05]  /*72c0*/  BSYNC B0 ;  /* 0x0000000000007941 */ /* 0x000fea0003800000 */
.L_x_6980:
        /* <DEDUP_REMOVED lines=37> */
[----:B------:R-:W-:Y:S01]  /*7520*/  IMAD R93, R93, UR14, RZ ;  /* 0x0000000e5d5d7c24 */ /* 0x000fe2000f8e02ff */
[----:B------:R-:W-:Y:S01]  /*7530*/  F2FP.BF16.F32.PACK_AB R41, RZ, R41 ;  /* 0x00000029ff29723e */ /* 0x000fe200000010ff */
        /* <DEDUP_REMOVED lines=8> */
.L_x_6984:
        /* <DEDUP_REMOVED lines=32> */
.L_x_6985:
[----:B------:R1:W5:Y:S02]  /*77c0*/  LDG.E R43, desc[UR6][R78.64] ;  /* 0x000000064e2b7981 */ /* 0x000364000c1e1900 */
.L_x_6986:
[----:B-----5:R-:W-:-:S05]  /*77d0*/  IMAD.WIDE R42, R43, 0x4, R76 ;  /* 0x000000042b2a7825 */ /* 0x020fca00078e024c */
[----:B------:R2:W3:Y:S01]  /*77e0*/  LDG.E R89, desc[UR6][R42.64] ;  /* 0x000000062a597981 */ /* 0x0004e2000c1e1900 */
[----:B0-----:R-:W-:Y:S01]  /*77f0*/  MOV R86, R92 ;  /* 0x0000005c00567202 */ /* 0x001fe20000000f00 */
[----:B------:R-:W-:Y:S01]  /*7800*/  IMAD.MOV.U32 R87, RZ, RZ, R91 ;  /* 0x000000ffff577224 */ /* 0x000fe200078e005b */
[----:B------:R-:W-:Y:S01]  /*7810*/  F2FP.BF16.F32.PACK_AB R41, RZ, R41 ;  /* 0x00000029ff29723e */ /* 0x000fe200000010ff */
        /* <DEDUP_REMOVED lines=12> */
[----:B------:R2:W-:Y:S04]  /*78e0*/  STG.E.U16 desc[UR6][R42.64], R41 ;  /* 0x000000292a007986 */ /* 0x0005e8000c101506 */
.L_x_6983:
[----:B------:R-:W-:Y:S05]  /*78f0*/  BSYNC B0 ;  /* 0x0000000000007941 */ /* 0x000fea0003800000 */
.L_x_6982:
        /* <DEDUP_REMOVED lines=19> */
.L_x_6977:
        /* <DEDUP_REMOVED lines=79> */
.L_x_6989:
[----:B------:R-:W-:Y:S05]  /*7f20*/  BSYNC B0 ;  /* 0x0000000000007941 */ /* 0x000fea0003800000 */
.L_x_6988:
        /* <DEDUP_REMOVED lines=73> */
.L_x_6991:
        /* <DEDUP_REMOVED lines=12> */
.L_x_8771:


//--------------------- .text._Z25selective_scan_fwd_kernelI32Selective_Scan_fwd_kernel_traitsILi128ELi16ELi1ELb0ELb1ELb1ELb1ELb0EN3c108BFloat16EfS2_EEv13SSMParamsBase --------------------------
	.section	.text._Z25selective_scan_fwd_kernelI32Selective_Scan_fwd_kernel_traitsILi128ELi16ELi1ELb0ELb1ELb1ELb1ELb0EN3c108BFloat16EfS2_EEv13SSMParamsBase,"ax",@progbits
	.align	128
        .global         _Z25selective_scan_fwd_kernelI32Selective_Scan_fwd_kernel_traitsILi128ELi16ELi1ELb0ELb1ELb1ELb1ELb0EN3c108BFloat16EfS2_EEv13SSMParamsBase
        .type           _Z25selective_scan_fwd_kernelI32Selective_Scan_fwd_kernel_traitsILi128ELi16ELi1ELb0ELb1ELb1ELb1ELb0EN3c108BFloat16EfS2_EEv13SSMParamsBase,@function
        .size           _Z25selective_scan_fwd_kernelI32Selective_Scan_fwd_kernel_traitsILi128ELi16ELi1ELb0ELb1ELb1ELb1ELb0EN3c108BFloat16EfS2_EEv13SSMParamsBase,(.L_x_8772 - _Z25selective_scan_fwd_kernelI32Selective_Scan_fwd_kernel_traitsILi128ELi16ELi1ELb0ELb1ELb1ELb1ELb0EN3c108BFloat16EfS2_EEv13SSMParamsBase)
        .other          _Z25selective_scan_fwd_kernelI32Selective_Scan_fwd_kernel_traitsILi128ELi16ELi1ELb0ELb1ELb1ELb1ELb0EN3c108BFloat16EfS2_EEv13SSMParamsBase,@"STO_CUDA_ENTRY STV_DEFAULT"
_Z25selective_scan_fwd_kernelI32Selective_Scan_fwd_kernel_traitsILi128ELi16ELi1ELb0ELb1ELb1ELb1ELb0EN3c108BFloat16EfS2_EEv13SSMParamsBase:
.text._Z25selective_scan_fwd_kernelI32Selective_Scan_fwd_kernel_traitsILi128ELi16ELi1ELb0ELb1ELb1ELb1ELb0EN3c108BFloat16EfS2_EEv13SSMParamsBase:
        /* <DEDUP_REMOVED lines=39> */
.L_x_6992:
        /* <DEDUP_REMOVED lines=37> */
.L_x_6993:
        /* <DEDUP_REMOVED lines=12> */
.L_x_6994:
        /* <DEDUP_REMOVED lines=191> */
.L_x_6995:
        /* <DEDUP_REMOVED lines=19> */
.L_x_6996:
        /* <DEDUP_REMOVED lines=13> */
.L_x_7044:
        /* <DEDUP_REMOVED lines=333> */
.L_x_6998:
[----:B------:R-:W-:Y:S05]  /*2840*/  BSYNC B0 ;  /* 0x0000000000007941 */ /* 0x000fea0003800000 */
.L_x_6997:
        /* <DEDUP_REMOVED lines=37> */
.L_x_7000:
[----:B------:R-:W-:Y:S05]  /*2aa0*/  BSYNC B0 ;  /* 0x0000000000007941 */ /* 0x000fea0003800000 */
.L_x_6999:
        /* <DEDUP_REMOVED lines=37> */
.L_x_7002:
[----:B------:R-:W-:Y:S05]  /*2d00*/  BSYNC B0 ;  /* 0x0000000000007941 */ /* 0x000fea0003800000 */
.L_x_7001:
        /* <DEDUP_REMOVED lines=37> */
.L_x_7004:
[----:B------:R-:W-:Y:S05]  /*2f60*/  BSYNC B0 ;  /* 0x0000000000007941 */ /* 0x000fea0003800000 */
.L_x_7003:
        /* <DEDUP_REMOVED lines=37> */
.L_x_7006:
[----:B------:R-:W-:Y:S05]  /*31c0*/  BSYNC B0 ;  /* 0x0000000000007941 */ /* 0x000fea0003800000 */
.L_x_7005:
        /* <DEDUP_REMOVED lines=37> */
.L_x_7008:
[----:B------:R-:W-:Y:S05]  /*3420*/  BSYNC B0 ;  /* 0x0000000000007941 */ /* 0x000fea0003800000 */
.L_x_7007:
        /* <DEDUP_REMOVED lines=37> */
.L_x_7010:
[----:B------:R-:W-:Y:S05]  /*3680*/  BSYNC B0 ;  /* 0x0000000000007941 */ /* 0x000fea0003800000 */
.L_x_7009:
        /* <DEDUP_REMOVED lines=37> */
.L_x_7012:
[----:B------:R-:W-:Y:S05]  /*38e0*/  BSYNC B0 ;  /* 0x0000000000007941 */ /* 0x000fea0003800000 */
.L_x_7011:
        /* <DEDUP_REMOVED lines=37> */
.L_x_7014:
[----:B------:R-:W-:Y:S05]  /*3b40*/  BSYNC B0 ;  /* 0x0000000000007941 */ /* 0x000fea0003800000 */
.L_x_7013:
        /* <DEDUP_REMOVED lines=37> */
.L_x_7016:
[----:B------:R-:W-:Y:S05]  /*3da0*/  BSYNC B0 ;  /* 0x0000000000007941 */ /* 0x000fea0003800000 */
.L_x_7015:
        /* <DEDUP_REMOVED lines=39> */
.L_x_7018:
[----:B------:R-:W-:Y:S05]  /*4020*/  BSYNC B0 ;  /* 0x0000000000007941 */ /* 0x000fea0003800000 */
.L_x_7017:
        /* <DEDUP_REMOVED lines=39> */
.L_x_7020:
[----:B------:R-:W-:Y:S05]  /*42a0*/  BSYNC B0 ;  /* 0x0000000000007941 */ /* 0x000fea0003800000 */
.L_x_7019:
        /* <DEDUP_REMOVED lines=42> */
.L_x_7022:
[----:B------:R-:W-:Y:S05]  /*4550*/  BSYNC B0 ;  /* 0x0000000000007941 */ /* 0x000fea0003800000 */
.L_x_7021:
        /* <DEDUP_REMOVED lines=42> */
.L_x_7024:
[----:B------:R-:W-:Y:S05]  /*4800*/  BSYNC B0 ;  /* 0x0000000000007941 */ /* 0x000fea0003800000 */
.L_x_7023:
        /* <DEDUP_REMOVED lines=42> */
.L_x_7026:
[----:B------:R-:W-:Y:S05]  /*4ab0*/  BSYNC B0 ;  /* 0x0000000000007941 */ /* 0x000fea0003800000 */
.L_x_7025:
        /* <DEDUP_REMOVED lines=42> */
.L_x_7028:
[----:B------:R-:W-:Y:S05]  /*4d60*/  BSYNC B0 ;  /* 0x0000000000007941 */ /* 0x000fea0003800000 */
.L_x_7027:
        /* <DEDUP_REMOVED lines=43> */
.L_x_7039:
        /* <DEDUP_REMOVED lines=229> */
[----:B------:R-:W-:Y:S02]  /*5e70*/  LOP3.LUT P6, RZ, R63, 0x20, RZ, 0xc0, !PT ;  /* 0x000000203fff7812 */ /* 0x000fe400078cc0ff */
[----:B0-----:R-:W-:-:S05]  /*5e80*/  SHF.L.U32 R47, R47, 0x10, RZ ;  /* 0x000000102f2f7819 */ /* 0x001fca00000006ff */
        /* <DEDUP_REMOVED lines=116> */
[----:B--2---:R0:W-:Y:S04]  /*65d0*/  STS.U16 [R62+0x1080], R51 ;  /* 0x001080333e007388 */ /* 0x0041e80000000400 */
[----:B------:R-:W-:Y:S01]  /*65e0*/  STS.U16 [R61+0x10c0], R52 ;  /* 0x0010c0343d007388 */ /* 0x000fe20000000400 */
[----:B0-----:R-:W-:-:S03]  /*65f0*/  IADD3 R51, R50, 0x160, RZ ;  /* 0x0000016032337810 */ /* 0x001fc60007ffe0ff */
[----:B---3--:R0:W-:Y:S01]  /*6600*/  STS.U16 [R60+0x1100], R53 ;  /* 0x001100353c007388 */ /* 0x0081e20000000400 */
[-C--:B------:R-:W-:Y:S01]  /*6610*/  LEA.HI.SX32 R96, R51, R50.reuse, 0x1b ;  /* 0x0000003233607211 */ /* 0x080fe200078fdaff */
[C---:B------:R-:W-:Y:S02]  /*6620*/  VIADD R51, R50.reuse, 0x1e0 ;  /* 0x000001e032337836 */ /* 0x040fe40000000000 */
[----:B-----5:R1:W-:Y:S01]  /*6630*/  STS.U16 [R59+0x1140], R54 ;  /* 0x001140363b007388 */ /* 0x0203e20000000400 */
[----:B0-----:R-:W-:Y:S02]  /*6640*/  VIADD R53, R50, 0x1a0 ;  /* 0x000001a032357836 */ /* 0x001fe40000000000 */
[-C--:B------:R-:W-:Y:S01]  /*6650*/  LEA.HI.SX32 R43, R51, R50.reuse, 0x1b ;  /* 0x00000032332b7211 */ /* 0x080fe200078fdaff */
[----:B----4-:R0:W-:Y:S01]  /*6660*/  STS.U16 [R58+0x1180], R49 ;  /* 0x001180313a007388 */ /* 0x0101e20000000400 */
[----:B------:R-:W-:Y:S01]  /*6670*/  LEA R51, R96, UR4, 0x1 ;  /* 0x0000000460337c11 */ /* 0x000fe2000f8e08ff */
[----:B------:R-:W-:Y:S01]  /*6680*/  IMAD R96, R67, 0x10, R64 ;  /* 0x0000001043607824 */ /* 0x000fe200078e0240 */
[----:B------:R-:W-:-:S02]  /*6690*/  LEA.HI.SX32 R42, R53, R50, 0x1b ;  /* 0x00000032352a7211 */ /* 0x000fc400078fdaff */
[----:B-1----:R-:W-:Y:S01]  /*66a0*/  LEA R54, R99, UR4, 0x1 ;  /* 0x0000000463367c11 */ /* 0x002fe2000f8e08ff */
[----:B------:R1:W-:Y:S01]  /*66b0*/  STS.U16 [R57+0x11c0], R48 ;  /* 0x0011c03039007388 */ /* 0x0003e20000000400 */
[----:B------:R-:W-:Y:S02]  /*66c0*/  LEA R53, R101, UR4, 0x1 ;  /* 0x0000000465357c11 */ /* 0x000fe4000f8e08ff */
[----:B------:R-:W-:Y:S01]  /*66d0*/  LEA R52, R103, UR4, 0x1 ;  /* 0x0000000467347c11 */ /* 0x000fe2000f8e08ff */
[----:B------:R2:W-:Y:S01]  /*66e0*/  STS.U16 [R56+0x1200], R47 ;  /* 0x0012002f38007388 */ /* 0x0005e20000000400 */
[----:B------:R-:W-:Y:S02]  /*66f0*/  LEA R50, R105, UR4, 0x1 ;  /* 0x0000000469327c11 */ /* 0x000fe4000f8e08ff */
[----:B0-----:R-:W-:Y:S01]  /*6700*/  LEA R49, R42, UR4, 0x1 ;  /* 0x000000042a317c11 */ /* 0x001fe2000f8e08ff */
[----:B------:R-:W-:Y:S01]  /*6710*/  STS.U16 [R55+0x1240], R94 ;  /* 0x0012405e37007388 */ /* 0x000fe20000000400 */
[----:B------:R-:W-:-:S02]  /*6720*/  LEA.HI.SX32 R96, R96, R96, 0x1b ;  /* 0x0000006060607211 */ /* 0x000fc400078fdaff */
[----:B-1----:R-:W-:Y:S01]  /*6730*/  LEA R48, R98, UR4, 0x1 ;  /* 0x0000000462307c11 */ /* 0x002fe2000f8e08ff */
[----:B------:R-:W-:Y:S01]  /*6740*/  STS.U16 [R54+0x1280], R89 ;  /* 0x0012805936007388 */ /* 0x000fe20000000400 */
[----:B--2---:R-:W-:-:S03]  /*6750*/  LEA R47, R43, UR4, 0x1 ;  /* 0x000000042b2f7c11 */ /* 0x004fc6000f8e08ff */
        /* <DEDUP_REMOVED lines=66> */
.L_x_7031:
        /* <DEDUP_REMOVED lines=11> */
.L_x_7030:
        /* <DEDUP_REMOVED lines=86> */
[----:B------:R0:W-:Y:S01]  /*7190*/  @!P5 STS.64 [UR4+0x2128], R86 ;  /* 0x00212856ff00d988 */ /* 0x0001e20008000a04 */
[----:B------:R-:W-:Y:S02]  /*71a0*/  @!P5 IMAD.MOV.U32 R88, RZ, RZ, R86 ;  /* 0x000000ffff58d224 */ /* 0x000fe400078e0056 */
[----:B------:R-:W-:Y:S02]  /*71b0*/  @!P5 IMAD.MOV.U32 R89, RZ, RZ, R87 ;  /* 0x000000ffff59d224 */ /* 0x000fe400078e0057 */
[C---:B0-----:R-:W-:Y:S01]  /*71c0*/  FFMA.FTZ R87, R42.reuse, R87, R43 ;  /* 0x000000572a577223 */ /* 0x041fe2000001002b */
[----:B------:R-:W-:-:S07]  /*71d0*/  FMUL.FTZ R86, R42, R86 ;  /* 0x000000562a567220 */ /* 0x000fce0000410000 */
.L_x_7033:
[----:B------:R-:W-:Y:S05]  /*71e0*/  BSYNC B0 ;  /* 0x0000000000007941 */ /* 0x000fea0003800000 */
.L_x_7032:
        /* <DEDUP_REMOVED lines=36> */
[----:B------:R-:W-:Y:S01]  /*7430*/  IMAD R93, R93, UR14, RZ ;  /* 0x0000000e5d5d7c24 */ /* 0x000fe2000f8e02ff */
[----:B------:R-:W-:Y:S01]  /*7440*/  F2FP.BF16.F32.PACK_AB R87, RZ, R87 ;  /* 0x00000057ff57723e */ /* 0x000fe200000010ff */
[----:B------:R-:W-:Y:S02]  /*7450*/  IMAD.MOV.U32 R42, RZ, RZ, R92 ;  /* 0x000000ffff2a7224 */ /* 0x000fe400078e005c */
[----:B------:R-:W-:Y:S02]  /*7460*/  IMAD.MOV.U32 R43, RZ, RZ, R91 ;  /* 0x000000ffff2b7224 */ /* 0x000fe400078e005b */
[C---:B------:R-:W-:Y:S02]  /*7470*/  IMAD R93, R0.reuse, UR15, R93 ;  /* 0x0000000f005d7c24 */ /* 0x040fe4000f8e025d */
[----:B------:R-:W-:-:S05]  /*7480*/  IMAD.WIDE.U32 R42, R0, UR14, R42 ;  /* 0x0000000e002a7c25 */ /* 0x000fca000f8e002a */
[----:B------:R-:W-:Y:S02]  /*7490*/  IADD3 R93, R43, R93, RZ ;  /* 0x0000005d2b5d7210 */ /* 0x000fe40007ffe0ff */
[----:B0-----:R-:W-:-:S04]  /*74a0*/  LEA R40, P5, R42, R40, 0x1 ;  /* 0x000000282a287211 */ /* 0x001fc800078a08ff */
[----:B------:R-:W-:-:S05]  /*74b0*/  LEA.HI.X R41, R42, R41, R93, 0x1, P5 ;  /* 0x000000292a297211 */ /* 0x000fca00028f0c5d */
[----:B------:R2:W-:Y:S01]  /*74c0*/  STG.E.U16 desc[UR6][R40.64], R87 ;  /* 0x0000005728007986 */ /* 0x0005e2000c101506 */
[----:B------:R-:W-:Y:S05]  /*74d0*/  BRA `(.L_x_7035) ;  /* 0x0000000000cc7947 */ /* 0x000fea0003800000 */
.L_x_7036:
        /* <DEDUP_REMOVED lines=32> */
.L_x_7037:
[----:B------:R0:W5:Y:S02]  /*76e0*/  LDG.E R41, desc[UR6][R78.64] ;  /* 0x000000064e297981 */ /* 0x000164000c1e1900 */
.L_x_7038:
[----:B-----5:R-:W-:-:S05]  /*76f0*/  IMAD.WIDE R40, R41, 0x4, R76 ;  /* 0x0000000429287825 */ /* 0x020fca00078e024c */
[----:B------:R1:W2:Y:S01]  /*7700*/  LDG.E R89, desc[UR6][R40.64] ;  /* 0x0000000628597981 */ /* 0x0002a2000c1e1900 */
[----:B------:R-:W-:Y:S01]  /*7710*/  IMAD.MOV.U32 R43, RZ, RZ, R91 ;  /* 0x000000ffff2b7224 */ /* 0x000fe200078e005b */
[----:B------:R-:W-:Y:S01]  /*7720*/  F2FP.BF16.F32.PACK_AB R87, RZ, R87 ;  /* 0x00000057ff57723e */ /* 0x000fe200000010ff */
        /* <DEDUP_REMOVED lines=13> */
[----:B------:R1:W-:Y:S04]  /*7800*/  STG.E.U16 desc[UR6][R40.64], R87 ;  /* 0x0000005728007986 */ /* 0x0003e8000c101506 */
.L_x_7035:
[----:B------:R-:W-:Y:S05]  /*7810*/  BSYNC B0 ;  /* 0x0000000000007941 */ /* 0x000fea0003800000 */
.L_x_7034:
        /* <DEDUP_REMOVED lines=19> */
.L_x_7029:
        /* <DEDUP_REMOVED lines=25> */
[----:B-----5:R-:W-:Y:S01]  /*7ae0*/  PRMT R7, R4, 0x7632, R7 ;  /* 0x0000763204077816 */ /* 0x020fe20000000007 */
[----:B------:R5:W-:Y:S01]  /*7af0*/  STS.U16 [R46+0x6], R9 ;  /* 0x000006092e007388 */ /* 0x000be20000000400 */
[----:B------:R-:W-:Y:S02]  /*7b00*/  F2FP.BF16.F32.PACK_AB R4, R12, R13 ;  /* 0x0000000d0c04723e */ /* 0x000fe400000010ff */
[----:B0-----:R-:W-:Y:S01]  /*7b10*/  F2FP.BF16.F32.PACK_AB R6, R14, R15 ;  /* 0x0000000f0e06723e */ /* 0x001fe200000010ff */
        /* <DEDUP_REMOVED lines=57> */
.L_x_7041:
[----:B------:R-:W-:Y:S05]  /*7eb0*/  BSYNC B0 ;  /* 0x0000000000007941 */ /* 0x000fea0003800000 */
.L_x_7040:
        /* <DEDUP_REMOVED lines=361> */
.L_x_7043:
[----:B------:R-:W-:Y:S05]  /*9550*/  BSYNC B0 ;  /* 0x0000000000007941 */ /* 0x000fea0003800000 */
.L_x_7042:
        /* <DEDUP_REMOVED lines=58> */
.L_x_7045:
        /* <DEDUP_REMOVED lines=16> */
.L_x_8772:


//--------------------- .text._Z25selective_scan_fwd_kernelI32Selective_Scan_fwd_kernel_traitsILi128ELi16ELi1ELb0ELb1ELb1ELb1ELb1EN3c108BFloat16EfS2_EEv13SSMParamsBase --------------------------
	.section	.text._Z25selective_scan_fwd_kernelI32Selective_Scan_fwd_kernel_traitsILi128ELi16ELi1ELb0ELb1ELb1ELb1ELb1EN3c108BFloat16EfS2_EEv13SSMParamsBase,"ax",@progbits
	.align	128
        .global         _Z25selective_scan_fwd_kernelI32Selective_Scan_fwd_kernel_traitsILi128ELi16ELi1ELb0ELb1ELb1ELb1ELb1EN3c108BFloat16EfS2_EEv13SSMParamsBase
        .type           _Z25selective_scan_fwd_kernelI32Selective_Scan_fwd_kernel_traitsILi128ELi16ELi1ELb0ELb1ELb1ELb1ELb1EN3c108BFloat16EfS2_EEv13SSMParamsBase,@function
        .size           _Z25selective_scan_fwd_kernelI32Selective_Scan_fwd_kernel_traitsILi128ELi16ELi1ELb0ELb1ELb1ELb1ELb1EN3c108BFloat16EfS2_EEv13SSMParamsBase,(.L_x_8773 - _Z25selective_scan_fwd_kernelI32Selective_Scan_fwd_kernel_traitsILi128ELi16ELi1ELb0ELb1ELb1ELb1ELb1EN3c108BFloat16EfS2_EEv13SSMParamsBase)
        .other          _Z25selective_scan_fwd_kernelI32Selective_Scan_fwd_kernel_traitsILi128ELi16ELi1ELb0ELb1ELb1ELb1ELb1EN3c108BFloat16EfS2_EEv13SSMParamsBase,@"STO_CUDA_ENTRY STV_DEFAULT"
_Z25selective_scan_fwd_kernelI32Selective_Scan_fwd_kernel_traitsILi128ELi16ELi1ELb0ELb1ELb1ELb1ELb1EN3c108BFloat16EfS2_EEv13SSMParamsBase:
.text._Z25selective_scan_fwd_kernelI32Selective_Scan_fwd_kernel_traitsILi128ELi16ELi1ELb0ELb1ELb1ELb1ELb1EN3c108BFloat16EfS2_EEv13SSMParamsBase:
        /* <DEDUP_REMOVED lines=40> */
.L_x_7046:
        /* <DEDUP_REMOVED lines=35> */
.L_x_7047:
        /* <DEDUP_REMOVED lines=12> */
.L_x_7048:
        /* <DEDUP_REMOVED lines=200> */
.L_x_7049:
        /* <DEDUP_REMOVED lines=19> */
.L_x_7050:
        /* <DEDUP_REMOVED lines=13> */
.L_x_7098:
        /* <DEDUP_REMOVED lines=335> */
.L_x_7052:
[----:B------:R-:W-:Y:S05]  /*28e0*/  BSYNC B0 ;  /* 0x0000000000007941 */ /* 0x000fea0003800000 */
.L_x_7051:
        /* <DEDUP_REMOVED lines=37> */
.L_x_7054:
[----:B------:R-:W-:Y:S05]  /*2b40*/  BSYNC B0 ;  /* 0x0000000000007941 */ /* 0x000fea0003800000 */
.L_x_7053:
        /* <DEDUP_REMOVED lines=37> */
.L_x_7056:
[----:B------:R-:W-:Y:S05]  /*2da0*/  BSYNC B0 ;  /* 0x0000000000007941 */ /* 0x000fea0003800000 */
.L_x_7055:
        /* <DEDUP_REMOVED lines=37> */
.L_x_7058:
[----:B------:R-:W-:Y:S05]  /*3000*/  BSYNC B0 ;  /* 0x0000000000007941 */ /* 0x000fea0003800000 */
.L_x_7057:
        /* <DEDUP_REMOVED lines=37> */
.L_x_7060:
[----:B------:R-:W-:Y:S05]  /*3260*/  BSYNC B0 ;  /* 0x0000000000007941 */ /* 0x000fea0003800000 */
.L_x_7059:
        /* <DEDUP_REMOVED lines=37> */
.L_x_7062:
[----:B------:R-:W-:Y:S05]  /*34c0*/  BSYNC B0 ;  /* 0x0000000000007941 */ /* 0x000fea0003800000 */
.L_x_7061:
        /* <DEDUP_REMOVED lines=37> */
.L_x_7064:
[----:B------:R-:W-:Y:S05]  /*3720*/  BSYNC B0 ;  /* 0x0000000000007941 */ /* 0x000fea0003800000 */
.L_x_7063:
        /* <DEDUP_REMOVED lines=37> */
.L_x_7066:
[----:B------:R-:W-:Y:S05]  /*3980*/  BSYNC B0 ;  /* 0x0000000000007941 */ /* 0x000fea0003800000 */
.L_x_7065:
        /* <DEDUP_REMOVED lines=37> */
.L_x_7068:
[----:B------:R-:W-:Y:S05]  /*3be0*/  BSYNC B0 ;  /* 0x0000000000007941 */ /* 0x000fea0003800000 */
.L_x_7067:
        /* <DEDUP_REMOVED lines=37> */
.L_x_7070:
[----:B------:R-:W-:Y:S05]  /*3e40*/  BSYNC B0 ;  /* 0x0000000000007941 */ /* 0x000fea0003800000 */
.L_x_7069:
        /* <DEDUP_REMOVED lines=39> */
.L_x_7072:
[----:B------:R-:W-:Y:S05]  /*40c0*/  BSYNC B0 ;  /* 0x0000000000007941 */ /* 0x000fea0003800000 */
.L_x_7071:
        /* <DEDUP_REMOVED lines=41> */
.L_x_7074:
[----:B------:R-:W-:Y:S05]  /*4360*/  BSYNC B0 ;  /* 0x0000000000007941 */ /* 0x000fea0003800000 */
.L_x_7073:
        /* <DEDUP_REMOVED lines=42> */
.L_x_7076:
[----:B------:R-:W-:Y:S05]  /*4610*/  BSYNC B0 ;  /* 0x0000000000007941 */ /* 0x000fea0003800000 */
.L_x_7075:
        /* <DEDUP_REMOVED lines=42> */
.L_x_7078:
[----:B------:R-:W-:Y:S05]  /*48c0*/  BSYNC B0 ;  /* 0x0000000000007941 */ /* 0x000fea0003800000 */
.L_x_7077:
        /* <DEDUP_REMOVED lines=42> */
.L_x_7080:
[----:B------:R-:W-:Y:S05]  /*4b70*/  BSYNC B0 ;  /* 0x0000000000007941 */ /* 0x000fea0003800000 */
.L_x_7079:
        /* <DEDUP_REMOVED lines=42> */
.L_x_7082:
[----:B------:R-:W-:Y:S05]  /*4e20*/  BSYNC B0 ;  /* 0x0000000000007941 */ /* 0x000fea0003800000 */
.L_x_7081:
        /* <DEDUP_REMOVED lines=43> */
.L_x_7093:
        /* <DEDUP_REMOVED lines=406> */
[----:B---3--:R-:W-:Y:S01]  /*6a40*/  IMAD.U32 R101, R101, 0x10000, RZ ;  /* 0x0001000065657824 */ /* 0x008fe200078e00ff */
[----:B----4-:R-:W-:Y:S01]  /*6a50*/  SHF.L.U32 R103, R103, 0x10, RZ ;  /* 0x0000001067677819 */ /* 0x010fe200000006ff */
[----:B------:R-:W-:Y:S02]  /*6a60*/  IMAD.U32 R102, R102, 0x10000, RZ ;  /* 0x0001000066667824 */ /* 0x000fe400078e00ff */
[----:B-----5:R-:W-:Y:S02]  /*6a70*/  IMAD.U32 R104, R104, 0x10000, RZ ;  /* 0x0001000068687824 */ /* 0x020fe400078e00ff */
        /* <DEDUP_REMOVED lines=28> */
.L_x_7085:
        /* <DEDUP_REMOVED lines=11> */
.L_x_7084:
        /* <DEDUP_REMOVED lines=93> */
.L_x_7087:
[----:B------:R-:W-:Y:S05]  /*72c0*/  BSYNC B0 ;  /* 0x0000000000007941 */ /* 0x000fea0003800000 */
.L_x_7086:
        /* <DEDUP_REMOVED lines=47> */
.L_x_7090:
        /* <DEDUP_REMOVED lines=32> */
.L_x_7091:
[----:B------:R1:W5:Y:S02]  /*77c0*/  LDG.E R43, desc[UR6][R78.64] ;  /* 0x000000064e2b7981 */ /* 0x000364000c1e1900 */
.L_x_7092:
        /* <DEDUP_REMOVED lines=18> */
.L_x_7089:
[----:B------:R-:W-:Y:S05]  /*78f0*/  BSYNC B0 ;  /* 0x0000000000007941 */ /* 0x000fea0003800000 */
.L_x_7088:
        /* <DEDUP_REMOVED lines=19> */
.L_x_7083:
        /* <DEDUP_REMOVED lines=85> */
.L_x_7095:
[----:B------:R-:W-:Y:S05]  /*7f80*/  BSYNC B0 ;  /* 0x0000000000007941 */ /* 0x000fea0003800000 */
.L_x_7094:
        /* <DEDUP_REMOVED lines=360> */
.L_x_7097:
[----:B------:R-:W-:Y:S05]  /*9610*/  BSYNC B0 ;  /* 0x0000000000007941 */ /* 0x000fea0003800000 */
.L_x_7096:
        /* <DEDUP_REMOVED lines=57> */
.L_x_7099:
        /* <DEDUP_REMOVED lines=13> */
.L_x_8773:


//--------------------- .text._Z25selective_scan_fwd_kernelI32Selective_Scan_fwd_kernel_traitsILi128ELi16ELi1ELb1ELb1ELb1ELb0ELb0EN3c108BFloat16EfS2_EEv13SSMParamsBase --------------------------
	.section	.text._Z25selective_scan_fwd_kernelI32Selective_Scan_fwd_kernel_traitsILi128ELi16ELi1ELb1ELb1ELb1ELb0ELb0EN3c108BFloat16EfS2_EEv13SSMParamsBase,"ax",@progbits
	.align	128
        .global         _Z25selective_scan_fwd_kernelI32Selective_Scan_fwd_kernel_traitsILi128ELi16ELi1ELb1ELb1ELb1ELb0ELb0EN3c108BFloat16EfS2_EEv13SSMParamsBase
        .type           _Z25selective_scan_fwd_kernelI32Selective_Scan_fwd_kernel_traitsILi128ELi16ELi1ELb1ELb1ELb1ELb0ELb0EN3c108BFloat16EfS2_EEv13SSMParamsBase,@function
        .size           _Z25selective_scan_fwd_kernelI32Selective_Scan_fwd_kernel_traitsILi128ELi16ELi1ELb1ELb1ELb1ELb0ELb0EN3c108BFloat16EfS2_EEv13SSMParamsBase,(.L_x_8774 - _Z25selective_scan_fwd_kernelI32Selective_Scan_fwd_kernel_traitsILi128ELi16ELi1ELb1ELb1ELb1ELb0ELb0EN3c108BFloat16EfS2_EEv13SSMParamsBase)
        .other          _Z25selective_scan_fwd_kernelI32Selective_Scan_fwd_kernel_traitsILi128ELi16ELi1ELb1ELb1ELb1ELb0ELb0EN3c108BFloat16EfS2_EEv13SSMParamsBase,@"STO_CUDA_ENTRY STV_DEFAULT"
_Z25selective_scan_fwd_kernelI32Selective_Scan_fwd_kernel_traitsILi128ELi16ELi1ELb1ELb1ELb1ELb0ELb0EN3c108BFloat16EfS2_EEv13SSMParamsBase:
.text._Z25selective_scan_fwd_kernelI32Selective_Scan_fwd_kernel_traitsILi128ELi16ELi1ELb1ELb1ELb1ELb0ELb0EN3c108BFloat16EfS2_EEv13SSMParamsBase:
        /* <DEDUP_REMOVED lines=39> */
.L_x_7100:
        /* <DEDUP_REMOVED lines=37> */
.L_x_7101:
        /* <DEDUP_REMOVED lines=12> */
.L_x_7102:
        /* <DEDUP_REMOVED lines=192> */
.L_x_7103:
        /* <DEDUP_REMOVED lines=18> */
.L_x_7104:
        /* <DEDUP_REMOVED lines=31> */
.L_x_7148:
        /* <DEDUP_REMOVED lines=101> */
.L_x_7106:
[----:B------:R-:W-:Y:S05]  /*1ae0*/  BSYNC B0 ;  /* 0x0000000000007941 */ /* 0x000fea0003800000 */
.L_x_7105:
        /* <DEDUP_REMOVED lines=38> */
.L_x_7108:
[----:B------:R-:W-:Y:S05]  /*1d50*/  BSYNC B0 ;  /* 0x0000000000007941 */ /* 0x000fea0003800000 */
.L_x_7107:
        /* <DEDUP_REMOVED lines=40> */
.L_x_7110:
[----:B------:R-:W-:Y:S05]  /*1fe0*/  BSYNC B0 ;  /* 0x0000000000007941 */ /* 0x000fea0003800000 */
.L_x_7109:
        /* <DEDUP_REMOVED lines=42> */
.L_x_7112:
[----:B------:R-:W-:Y:S05]  /*2290*/  BSYNC B0 ;  /* 0x0000000000007941 */ /* 0x000fea0003800000 */
.L_x_7111:
        /* <DEDUP_REMOVED lines=39> */
.L_x_7114:
[----:B------:R-:W-:Y:S05]  /*2510*/  BSYNC B0 ;  /* 0x0000000000007941 */ /* 0x000fea0003800000 */
.L_x_7113:
        /* <DEDUP_REMOVED lines=42> */
.L_x_7116:
[----:B------:R-:W-:Y:S05]  /*27c0*/  BSYNC B0 ;  /* 0x0000000000007941 */ /* 0x000fea0003800000 */
.L_x_7115:
        /* <DEDUP_REMOVED lines=41> */
.L_x_7118:
[----:B------:R-:W-:Y:S05]  /*2a60*/  BSYNC B0 ;  /* 0x0000000000007941 */ /* 0x000fea0003800000 */
.L_x_7117:
        /* <DEDUP_REMOVED lines=42> */
.L_x_7120:
[----:B------:R-:W-:Y:S05]  /*2d10*/  BSYNC B0 ;  /* 0x0000000000007941 */ /* 0x000fea0003800000 */
.L_x_7119:
        /* <DEDUP_REMOVED lines=42> */
.L_x_7122:
[----:B------:R-:W-:Y:S05]  /*2fc0*/  BSYNC B0 ;  /* 0x0000000000007941 */ /* 0x000fea0003800000 */
.L_x_7121:
        /* <DEDUP_REMOVED lines=40> */
.L_x_7124:
[----:B------:R-:W-:Y:S05]  /*3250*/  BSYNC B0 ;  /* 0x0000000000007941 */ /* 0x000fea0003800000 */
.L_x_7123:
        /* <DEDUP_REMOVED lines=44> */
.L_x_7126:
[----:B------:R-:W-:Y:S05]  /*3520*/  BSYNC B0 ;  /* 0x0000000000007941 */ /* 0x000fea0003800000 */
.L_x_7125:
        /* <DEDUP_REMOVED lines=33> */
.L_x_7128:
[----:B------:R-:W-:Y:S05]  /*3740*/  BSYNC B0 ;  /* 0x0000000000007941 */ /* 0x000fea0003800000 */
.L_x_7127:
        /* <DEDUP_REMOVED lines=33> */
.L_x_7130:
[----:B------:R-:W-:Y:S05]  /*3960*/  BSYNC B0 ;  /* 0x0000000000007941 */ /* 0x000fea0003800000 */
.L_x_7129:
        /* <DEDUP_REMOVED lines=33> */
.L_x_7132:
[----:B------:R-:W-:Y:S05]  /*3b80*/  BSYNC B0 ;  /* 0x0000000000007941 */ /* 0x000fea0003800000 */
.L_x_7131:
        /* <DEDUP_REMOVED lines=33> */
.L_x_7134:
[----:B------:R-:W-:Y:S05]  /*3da0*/  BSYNC B0 ;  /* 0x0000000000007941 */ /* 0x000fea0003800000 */
.L_x_7133:
        /* <DEDUP_REMOVED lines=33> */
.L_x_7136:
[----:B------:R-:W-:Y:S05]  /*3fc0*/  BSYNC B0 ;  /* 0x0000000000007941 */ /* 0x000fea0003800000 */
.L_x_7135:
        /* <DEDUP_REMOVED lines=42> */
.L_x_7147:
        /* <DEDUP_REMOVED lines=25> */
[----:B------:R-:W-:Y:S01]  /*4400*/  IMAD.IADD R104, R20, 0x1, R17 ;  /* 0x0000000114687824 */ /* 0x000fe200078e0211 */
[----:B-1----:R-:W-:-:S06]  /*4410*/  ULEA UR4, UR5, UR4, 0x18 ;  /* 0x0000000405047291 */ /* 0x002fcc000f8ec03f */
[----:B------:R-:W-:Y:S01]  /*4420*/  LEA R36, R104, UR4, 0x4 ;  /* 0x0000000468247c11 */ /* 0x000fe2000f8e20ff */
[----:B0-----:R-:W-:-:S03]  /*4430*/  IMAD.WIDE.U32 R48, R98, UR12, RZ ;  /* 0x0000000c62307c25 */ /* 0x001fc6000f8e00ff */
        /* <DEDUP_REMOVED lines=37> */
[----:B0-----:R-:W-:-:S05]  /*4690*/  IMAD.SHL.U32 R109, R107, 0x10, RZ ;  /* 0x000000106b6d7824 */ /* 0x001fca00078e00ff */
[CC--:B------:R-:W-:Y:S02]  /*46a0*/  ISETP.GE.U32.AND P2, PT, R109.reuse, R24.reuse, PT ;  /* 0x000000186d00720c */ /* 0x0c0fe40003f46070 */
[----:B------:R-:W0:Y:S01]  /*46b0*/  MUFU.EX2 R129, R129 ;  /* 0x0000008100817308 */ /* 0x000e220000000800 */
[C---:B------:R-:W-:Y:S02]  /*46c0*/  IADD3 R103, R109.reuse, 0x5, RZ ;  /* 0x000000056d677810 */ /* 0x040fe40007ffe0ff */
[C---:B------:R-:W-:Y:S02]  /*46d0*/  IADD3 R105, R109.reuse, 0x4, RZ ;  /* 0x000000046d697810 */ /* 0x040fe40007ffe0ff */
[----:B------:R-:W-:Y:S02]  /*46e0*/  IADD3 R109, R109, 0x3, RZ ;  /* 0x000000036d6d7810 */ /* 0x000fe40007ffe0ff */
[-C--:B------:R-:W-:Y:S01]  /*46f0*/  ISETP.GE.U32.AND P0, PT, R103, R24.reuse, PT ;  /* 0x000000186700720c */ /* 0x080fe20003f06070 */
[C---:B-1----:R-:W-:Y:S01]  /*4700*/  IMAD.U32 R118, R44.reuse, 0x10000, RZ ;  /* 0x000100002c767824 */ /* 0x042fe200078e00ff */
[----:B------:R-:W-:Y:S01]  /*4710*/  PRMT R116, R44, 0x7632, R116 ;  /* 0x000076322c747816 */ /* 0x000fe20000000074 */
[----:B------:R-:W1:Y:S01]  /*4720*/  MUFU.EX2 R117, R117 ;  /* 0x0000007500757308 */ /* 0x000e620000000800 */
[----:B------:R-:W-:Y:S01]  /*4730*/  ISETP.GE.U32.AND P5, PT, R109, R24, PT ;  /* 0x000000186d00720c */ /* 0x000fe20003fa6070 */
[----:B------:R-:W-:Y:S01]  /*4740*/  FMUL.FTZ R118, R89, R118 ;  /* 0x0000007659767220 */ /* 0x000fe20000410000 */
[----:B------:R-:W-:Y:S01]  /*4750*/  PRMT R120, R45, 0x7632, R120 ;  /* 0x000076322d787816 */ /* 0x000fe20000000078 */
[----:B----4-:R-:W-:Y:S01]  /*4760*/  IMAD.U32 R128, R40, 0x10000, RZ ;  /* 0x0001000028807824 */ /* 0x010fe200078e00ff */
[----:B------:R-:W-:-:S02]  /*4770*/  PRMT R122, R46, 0x7632, R122 ;  /* 0x000076322e7a7816 */ /* 0x000fc4000000007a */
[----:B------:R-:W-:Y:S01]  /*4780*/  SHF.L.U32 R126, R47, 0x10, RZ ;  /* 0x000000102f7e7819 */ /* 0x000fe200000006ff */
[----:B------:R-:W4:Y:S01]  /*4790*/  MUFU.EX2 R121, R121 ;  /* 0x0000007900797308 */ /* 0x000f220000000800 */
[----:B-----5:R-:W-:Y:S02]  /*47a0*/  FSEL R127, R127, 1, !P0 ;  /* 0x3f8000007f7f7808 */ /* 0x020fe40004000000 */
[----:B------:R-:W-:Y:S02]  /*47b0*/  SHF.L.U32 R135, R45, 0x10, RZ ;  /* 0x000000102d877819 */ /* 0x000fe400000006ff */
[----:B------:R-:W-:Y:S02]  /*47c0*/  FSEL R119, R119, 1, !P3 ;  /* 0x3f80000077777808 */ /* 0x000fe40005800000 */
[----:B------:R-:W-:Y:S01]  /*47d0*/  PRMT R44, R47, 0x7632, R44 ;  /* 0x000076322f2c7816 */ /* 0x000fe2000000002c */
[----:B------:R-:W-:Y:S01]  /*47e0*/  FMUL.FTZ R135, R88, R135 ;  /* 0x0000008758877220 */ /* 0x000fe20000410000 */
[----:B------:R-:W5:Y:S01]  /*47f0*/  MUFU.EX2 R125, R125 ;  /* 0x0000007d007d7308 */ /* 0x000f620000000800 */
[----:B------:R-:W-:-:S02]  /*4800*/  PRMT R45, R40, 0x7632, R45 ;  /* 0x00007632282d7816 */ /* 0x000fc4000000002d */
[----:B------:R-:W-:Y:S02]  /*4810*/  SHF.L.U32 R124, R46, 0x10, RZ ;  /* 0x000000102e7c7819 */ /* 0x000fe400000006ff */
[----:B------:R-:W-:Y:S01]  /*4820*/  PRMT R40, R41, 0x7632, R40 ;  /* 0x0000763229287816 */ /* 0x000fe20000000028 */
[----:B------:R-:W-:Y:S01]  /*4830*/  IMAD.U32 R45, R45, 0x10000, RZ ;  /* 0x000100002d2d7824 */ /* 0x000fe200078e00ff */
[----:B------:R-:W-:Y:S01]  /*4840*/  SHF.L.U32 R47, R41, 0x10, RZ ;  /* 0x00000010292f7819 */ /* 0x000fe200000006ff */
[----:B------:R-:W-:Y:S01]  /*4850*/  MUFU.EX2 R131, R131 ;  /* 0x0000008300837308 */ /* 0x000fe20000000800 */
[C---:B------:R-:W-:Y:S01]  /*4860*/  PRMT R41, R42.reuse, 0x7632, R41 ;  /* 0x000076322a297816 */ /* 0x040fe20000000029 */
[----:B------:R-:W-:Y:S01]  /*4870*/  FMUL.FTZ R124, R87, R124 ;  /* 0x0000007c577c7220 */ /* 0x000fe20000410000 */
[----:B------:R-:W-:Y:S01]  /*4880*/  SHF.L.U32 R46, R42, 0x10, RZ ;  /* 0x000000102a2e7819 */ /* 0x000fe200000006ff */
[----:B------:R-:W-:Y:S01]  /*4890*/  FMUL.FTZ R47, R84, R47 ;  /* 0x0000002f542f7220 */ /* 0x000fe20000410000 */
[C---:B------:R-:W-:Y:S01]  /*48a0*/  PRMT R42, R43.reuse, 0x7632, R42 ;  /* 0x000076322b2a7816 */ /* 0x040fe2000000002a */
[----:B------:R-:W-:Y:S01]  /*48b0*/  FMUL.FTZ R45, R94, R45 ;  /* 0x0000002d5e2d7220 */ /* 0x000fe20000410000 */
[----:B------:R-:W-:Y:S01]  /*48c0*/  SHF.L.U32 R43, R43, 0x10, RZ ;  /* 0x000000102b2b7819 */ /* 0x000fe200000006ff */
[----:B------:R-:W-:Y:S01]  /*48d0*/  MUFU.EX2 R133, R133 ;  /* 0x0000008500857308 */ /* 0x000fe20000000800 */
[----:B------:R-:W-:Y:S01]  /*48e0*/  FSEL R123, R123, 1, !P5 ;  /* 0x3f8000007b7b7808 */ /* 0x000fe20006800000 */
[----:B------:R-:W-:Y:S01]  /*48f0*/  FMUL.FTZ R46, R83, R46 ;  /* 0x0000002e532e7220 */ /* 0x000fe20000410000 */
[----:B0-----:R-:W-:Y:S01]  /*4900*/  FSEL R129, R129, 1, !P1 ;  /* 0x3f80000081817808 */ /* 0x001fe20004800000 */
[----:B------:R-:W-:Y:S01]  /*4910*/  FMUL.FTZ R43, R82, R43 ;  /* 0x0000002b522b7220 */ /* 0x000fe20000410000 */
[----:B------:R-:W-:-:S02]  /*4920*/  SHF.L.U32 R44, R44, 0x10, RZ ;  /* 0x000000102c2c7819 */ /* 0x000fc400000006ff */
[----:B------:R-:W-:Y:S01]  /*4930*/  SHF.L.U32 R40, R40, 0x10, RZ ;  /* 0x0000001028287819 */ /* 0x000fe200000006ff */
[----:B------:R-:W-:Y:S01]  /*4940*/  MUFU.EX2 R136, R136 ;  /* 0x0000008800887308 */ /* 0x000fe20000000800 */
[----:B------:R-:W-:Y:S01]  /*4950*/  SHF.L.U32 R41, R41, 0x10, RZ ;  /* 0x0000001029297819 */ /* 0x000fe200000006ff */
[----:B------:R-:W-:Y:S01]  /*4960*/  FMUL.FTZ R44, R93, R44 ;  /* 0x0000002c5d2c7220 */ /* 0x000fe20000410000 */
[----:B------:R-:W-:Y:S01]  /*4970*/  SHF.L.U32 R42, R42, 0x10, RZ ;  /* 0x000000102a2a7819 */ /* 0x000fe200000006ff */
[----:B------:R-:W-:Y:S01]  /*4980*/  FMUL.FTZ R40, R95, R40 ;  /* 0x000000285f287220 */ /* 0x000fe20000410000 */
[----:B------:R-:W-:Y:S01]  /*4990*/  ISETP.GE.U32.AND P6, PT, R105, R24, PT ;  /* 0x000000186900720c */ /* 0x000fe20003fc6070 */
[----:B------:R-:W-:Y:S01]  /*49a0*/  FMUL.FTZ R41, R96, R41 ;  /* 0x0000002960297220 */ /* 0x000fe20000410000 */
[----:B-1----:R-:W-:Y:S01]  /*49b0*/  FSEL R117, R117, 1, !P2 ;  /* 0x3f80000075757808 */ /* 0x002fe20005000000 */
[----:B------:R-:W-:Y:S01]  /*49c0*/  MUFU.EX2 R137, R137 ;  /* 0x0000008900897308 */ /* 0x000fe20000000800 */
[----:B----4-:R-:W-:Y:S01]  /*49d0*/  FSEL R121, R121, 1, !P4 ;  /* 0x3f80000079797808 */ /* 0x010fe20006000000 */
[----:B------:R-:W-:Y:S01]  /*49e0*/  FMUL.FTZ R42, R97, R42 ;  /* 0x0000002a612a7220 */ /* 0x000fe20000410000 */
[----:B------:R-:W-:-:S02]  /*49f0*/  FSEL R124, R124, RZ, !P6 ;  /* 0x000000ff7c7c7208 */ /* 0x000fc40007000000 */
[----:B-----5:R-:W-:Y:S02]  /*4a00*/  FSEL R125, R125, 1, !P6 ;  /* 0x3f8000007d7d7808 */ /* 0x020fe40007000000 */
[----:B------:R-:W-:Y:S01]  /*4a10*/  ISETP.GE.U32.AND P6, PT, R154, R24, PT ;  /* 0x000000189a00720c */ /* 0x000fe20003fc6070 */
[----:B------:R-:W0:Y:S03]  /*4a20*/  MUFU.EX2 R138, R138 ;  /* 0x0000008a008a7308 */ /* 0x000e260000000800 */
[----:B------:R-:W-:-:S05]  /*4a30*/  FSEL R145, R40, RZ, !P6 ;  /* 0x000000ff28917208 */ /* 0x000fca0007000000 */
        /* <DEDUP_REMOVED lines=11> */
[----:B-1----:R-:W-:Y:S01]  /*4af0*/  SHF.L.U32 R104, R49, 0x10, RZ ;  /* 0x0000001031687819 */ /* 0x002fe200000006ff */
[----:B------:R-:W-:Y:S01]  /*4b00*/  IMAD.U32 R49, R116, 0x10000, RZ ;  /* 0x0001000074317824 */ /* 0x000fe200078e00ff */
[----:B------:R-:W-:Y:S02]  /*4b10*/  PRMT R108, R48, 0x7632, R108 ;  /* 0x00007632306c7816 */ /* 0x000fe4000000006c */
[----:B------:R-:W-:Y:S01]  /*4b20*/  FSEL R116, R118, RZ, !P2 ;  /* 0x000000ff76747208 */ /* 0x000fe20005000000 */
[----:B------:R-:W-:Y:S01]  /*4b30*/  FMUL.FTZ R49, R90, R49 ;  /* 0x000000315a317220 */ /* 0x000fe20000410000 */
[----:B------:R-:W-:Y:S01]  /*4b40*/  SHF.L.U32 R48, R120, 0x10, RZ ;  /* 0x0000001078307819 */ /* 0x000fe200000006ff */
[----:B------:R-:W-:Y:S01]  /*4b50*/  IMAD.U32 R108, R108, 0x10000, RZ ;  /* 0x000100006c6c7824 */ /* 0x000fe200078e00ff */
[----:B------:R-:W-:Y:S01]  /*4b60*/  FSEL R120, R135, RZ, !P4 ;  /* 0x000000ff87787208 */ /* 0x000fe20006000000 */
[----:B------:R-:W-:Y:S01]  /*4b70*/  FMUL.FTZ R135, R130, R33 ;  /* 0x0000002182877220 */ /* 0x000fe20000410000 */
[----:B------:R-:W-:Y:S01]  /*4b80*/  FSEL R118, R49, RZ, !P3 ;  /* 0x000000ff31767208 */ /* 0x000fe20005800000 */
[----:B------:R-:W-:Y:S01]  /*4b90*/  FMUL.FTZ R48, R91, R48 ;  /* 0x000000305b307220 */ /* 0x000fe20000410000 */
[----:B------:R-:W-:-:S02]  /*4ba0*/  SHF.L.U32 R49, R122, 0x10, RZ ;  /* 0x000000107a317819 */ /* 0x000fc400000006ff */
[----:B------:R-:W-:Y:S01]  /*4bb0*/  ISETP.GE.U32.AND P3, PT, R157, R24, PT ;  /* 0x000000189d00720c */ /* 0x000fe20003f66070 */
[----:B------:R-:W0:Y:S01]  /*4bc0*/  MUFU.EX2 R135, R135 ;  /* 0x0000008700877308 */ /* 0x000e220000000800 */
[----:B------:R-:W-:Y:S01]  /*4bd0*/  FSEL R122, R48, RZ, !P5 ;  /* 0x000000ff307a7208 */ /* 0x000fe20006800000 */
[----:B------:R-:W-:Y:S01]  /*4be0*/  FMUL.FTZ R49, R92, R49 ;  /* 0x000000315c317220 */ /* 0x000fe20000410000 */
[----:B------:R-:W-:Y:S01]  /*4bf0*/  FMUL.FTZ R48, R86, R126 ;  /* 0x0000007e56307220 */ /* 0x000fe20000410000 */
[----:B------:R-:W-:Y:S02]  /*4c00*/  ISETP.GE.U32.AND P5, PT, R155, R24, PT ;  /* 0x000000189b00720c */ /* 0x000fe40003fa6070 */
[C---:B--2---:R-:W-:Y:S01]  /*4c10*/  PRMT R112, R52.reuse, 0x7632, R112 ;  /* 0x0000763234707816 */ /* 0x044fe20000000070 */
[----:B------:R-:W-:Y:S01]  /*4c20*/  IMAD.U32 R52, R52, 0x10000, RZ ;  /* 0x0001000034347824 */ /* 0x000fe200078e00ff */
[----:B------:R-:W-:Y:S01]  /*4c30*/  FSEL R126, R49, RZ, !P0 ;  /* 0x000000ff317e7208 */ /* 0x000fe20004000000 */
[----:B------:R-:W-:Y:S01]  /*4c40*/  FMUL.FTZ R49, R85, R128 ;  /* 0x0000008055317220 */ /* 0x000fe20000410000 */
[----:B------:R-:W-:Y:S01]  /*4c50*/  ISETP.NE.AND P0, PT, R18, RZ, PT ;  /* 0x000000ff1200720c */ /* 0x000fe20003f05270 */
[----:B------:R-:W-:Y:S01]  /*4c60*/  IMAD.U32 R112, R112, 0x10000, RZ ;  /* 0x0001000070707824 */ /* 0x000fe200078e00ff */
[----:B------:R-:W-:-:S02]  /*4c70*/  FSEL R128, R48, RZ, !P1 ;  /* 0x000000ff30807208 */ /* 0x000fc40004800000 */
[----:B------:R-:W-:Y:S02]  /*4c80*/  FSEL R130, R49, RZ, !P3 ;  /* 0x000000ff31827208 */ /* 0x000fe40005800000 */
[----:B------:R-:W-:Y:S02]  /*4c90*/  ISETP.GE.U32.AND P1, PT, R153, R24, PT ;  /* 0x000000189900720c */ /* 0x000fe40003f26070 */
[----:B------:R-:W-:Y:S02]  /*4ca0*/  FSEL R131, R131, 1, !P3 ;  /* 0x3f80000083837808 */ /* 0x000fe40005800000 */
[----:B------:R-:W-:Y:S02]  /*4cb0*/  FSEL R132, R47, RZ, !P5 ;  /* 0x000000ff2f847208 */ /* 0x000fe40006800000 */
[----:B------:R-:W-:Y:S02]  /*4cc0*/  FSEL R133, R133, 1, !P5 ;  /* 0x3f80000085857808 */ /* 0x000fe40006800000 */
[----:B------:R-:W-:-:S02]  /*4cd0*/  @P0 LEA R48, R98, UR4, 0x3 ;  /* 0x0000000462300c11 */ /* 0x000fc4000f8e18ff */
[----:B------:R-:W-:Y:S02]  /*4ce0*/  FSEL R134, R46, RZ, !P1 ;  /* 0x000000ff2e867208 */ /* 0x000fe40004800000 */
[----:B0-----:R-:W-:Y:S02]  /*4cf0*/  FSEL R135, R135, 1, !P1 ;  /* 0x3f80000087877808 */ /* 0x001fe40004800000 */
[----:B------:R-:W0:Y:S01]  /*4d00*/  @P0 LDS.64 R48, [R48+0x2140] ;  /* 0x0021400030300984 */ /* 0x000e220000000a00 */
[----:B------:R-:W-:Y:S02]  /*4d10*/  PRMT R110, R50, 0x7632, R110 ;  /* 0x00007632326e7816 */ /* 0x000fe4000000006e */
        /* <DEDUP_REMOVED lines=13> */
[----:B------:R-:W-:Y:S02]  /*4df0*/  SHF.L.U32 R55, R55, 0x10, RZ ;  /* 0x0000001037377819 */ /* 0x000fe400000006ff */
[----:B------:R-:W-:-:S02]  /*4e00*/  FSEL R136, R136, 1, !P2 ;  /* 0x3f80000088887808 */ /* 0x000fc40005000000 */
[----:B------:R-:W-:Y:S02]  /*4e10*/  FSEL R137, R137, 1, !P4 ;  /* 0x3f80000089897808 */ /* 0x000fe40006000000 */
[----:B------:R-:W-:Y:S02]  /*4e20*/  FSEL R139, R139, 1, !P3 ;  /* 0x3f8000008b8b7808 */ /* 0x000fe40005800000 */
[----:B------:R-:W-:Y:S02]  /*4e30*/  FSEL R140, R43, RZ, !P5 ;  /* 0x000000ff2b8c7208 */ /* 0x000fe40006800000 */
[----:B------:R-:W-:Y:S02]  /*4e40*/  FSEL R141, R141, 1, !P5 ;  /* 0x3f8000008d8d7808 */ /* 0x000fe40006800000 */
[----:B------:R-:W-:Y:S02]  /*4e50*/  FSEL R142, R142, 1, !P1 ;  /* 0x3f8000008e8e7808 */ /* 0x000fe40004800000 */
        /* <DEDUP_REMOVED lines=10> */
[----:B0-----:R-:W-:Y:S06]  /*4f00*/  @P0 BRA `(.L_x_7138) ;  /* 0x0000000000840947 */ /* 0x001fec0003800000 */
        /* <DEDUP_REMOVED lines=22> */
.L_x_7139:
        /* <DEDUP_REMOVED lines=10> */
[----:B--2---:R-:W-:-:S07]  /*5110*/  SHF.L.U32 R49, R40, 0x10, RZ ;  /* 0x0000001028317819 */ /* 0x004fce00000006ff */
.L_x_7138:
        /* <DEDUP_REMOVED lines=84> */
[----:B------:R-:W-:-:S03]  /*5660*/  @P3 IMAD.MOV.U32 R41, RZ, RZ, R49 ;  /* 0x000000ffff293224 */ /* 0x000fc600078e0031 */
        /* <DEDUP_REMOVED lines=8> */
.L_x_7141:
[----:B------:R-:W-:Y:S05]  /*56f0*/  BSYNC B0 ;  /* 0x0000000000007941 */ /* 0x000fea0003800000 */
.L_x_7140:
        /* <DEDUP_REMOVED lines=36> */
[----:B------:R-:W-:Y:S02]  /*5940*/  MOV R45, R2 ;  /* 0x00000002002d7202 */ /* 0x000fe40000000f00 */
[----:B------:R-:W-:Y:S01]  /*5950*/  F2FP.BF16.F32.PACK_AB R41, RZ, R41 ;  /* 0x00000029ff29723e */ /* 0x000fe200000010ff */
[C---:B------:R-:W-:Y:S02]  /*5960*/  IMAD R99, R98.reuse, UR15, R99 ;  /* 0x0000000f62637c24 */ /* 0x040fe4000f8e0263 */
[----:B------:R-:W-:-:S05]  /*5970*/  IMAD.WIDE.U32 R44, R98, UR14, R44 ;  /* 0x0000000e622c7c25 */ /* 0x000fca000f8e002c */
[----:B------:R-:W-:Y:S02]  /*5980*/  IADD3 R99, R45, R99, RZ ;  /* 0x000000632d637210 */ /* 0x000fe40007ffe0ff */
[----:B-1----:R-:W-:-:S04]  /*5990*/  LEA R42, P0, R44, R42, 0x1 ;  /* 0x0000002a2c2a7211 */ /* 0x002fc800078008ff */
[----:B------:R-:W-:-:S05]  /*59a0*/  LEA.HI.X R43, R44, R43, R99, 0x1, P0 ;  /* 0x0000002b2c2b7211 */ /* 0x000fca00000f0c63 */
[----:B------:R3:W-:Y:S01]  /*59b0*/  STG.E.U16 desc[UR6][R42.64], R41 ;  /* 0x000000292a007986 */ /* 0x0007e2000c101506 */
[----:B------:R-:W-:Y:S05]  /*59c0*/  BRA `(.L_x_7143) ;  /* 0x0000000000c87947 */ /* 0x000fea0003800000 */
.L_x_7144:
        /* <DEDUP_REMOVED lines=31> */
.L_x_7145:
[----:B------:R1:W5:Y:S02]  /*5bc0*/  LDG.E R43, desc[UR6][R72.64] ;  /* 0x00000006482b7981 */ /* 0x000364000c1e1900 */
.L_x_7146:
[----:B-----5:R-:W-:-:S05]  /*5bd0*/  IMAD.WIDE R42, R43, 0x4, R68 ;  /* 0x000000042b2a7825 */ /* 0x020fca00078e0244 */
[----:B------:R2:W3:Y:S01]  /*5be0*/  LDG.E R47, desc[UR6][R42.64] ;  /* 0x000000062a2f7981 */ /* 0x0004e2000c1e1900 */
[----:B------:R-:W-:Y:S01]  /*5bf0*/  MOV R44, R0 ;  /* 0x00000000002c7202 */ /* 0x000fe20000000f00 */
[----:B------:R-:W-:Y:S01]  /*5c00*/  IMAD.MOV.U32 R45, RZ, RZ, R2 ;  /* 0x000000ffff2d7224 */ /* 0x000fe200078e0002 */
[----:B------:R-:W-:Y:S01]  /*5c10*/  F2FP.BF16.F32.PACK_AB R41, RZ, R41 ;  /* 0x00000029ff29723e */ /* 0x000fe200000010ff */
        /* <DEDUP_REMOVED lines=13> */
.L_x_7143:
[----:B------:R-:W-:Y:S05]  /*5cf0*/  BSYNC B0 ;  /* 0x0000000000007941 */ /* 0x000fea0003800000 */
.L_x_7142:
        /* <DEDUP_REMOVED lines=19> */
.L_x_7137:
        /* <DEDUP_REMOVED lines=47> */
.L_x_7149:
        /* <DEDUP_REMOVED lines=14> */
.L_x_8774:


//--------------------- .text._Z25selective_scan_fwd_kernelI32Selective_Scan_fwd_kernel_traitsILi128ELi16ELi1ELb1ELb1ELb1ELb0ELb1EN3c108BFloat16EfS2_EEv13SSMParamsBase --------------------------
	.section	.text._Z25selective_scan_fwd_kernelI32Selective_Scan_fwd_kernel_traitsILi128ELi16ELi1ELb1ELb1ELb1ELb0ELb1EN3c108BFloat16EfS2_EEv13SSMParamsBase,"ax",@progbits
	.align	128
        .global         _Z25selective_scan_fwd_kernelI32Selective_Scan_fwd_kernel_traitsILi128ELi16ELi1ELb1ELb1ELb1ELb0ELb1EN3c108BFloat16EfS2_EEv13SSMParamsBase
        .type           _Z25selective_scan_fwd_kernelI32Selective_Scan_fwd_kernel_traitsILi128ELi16ELi1ELb1ELb1ELb1ELb0ELb1EN3c108BFloat16EfS2_EEv13SSMParamsBase,@function
        .size           _Z25selective_scan_fwd_kernelI32Selective_Scan_fwd_kernel_traitsILi128ELi16ELi1ELb1ELb1ELb1ELb0ELb1EN3c108BFloat16EfS2_EEv13SSMParamsBase,(.L_x_8775 - _Z25selective_scan_fwd_kernelI32Selective_Scan_fwd_kernel_traitsILi128ELi16ELi1ELb1ELb1ELb1ELb0ELb1EN3c108BFloat16EfS2_EEv13SSMParamsBase)
        .other          _Z25selective_scan_fwd_kernelI32Selective_Scan_fwd_kernel_traitsILi128ELi16ELi1ELb1ELb1ELb1ELb0ELb1EN3c108BFloat16EfS2_EEv13SSMParamsBase,@"STO_CUDA_ENTRY STV_DEFAULT"
_Z25selective_scan_fwd_kernelI32Selective_Scan_fwd_kernel_traitsILi128ELi16ELi1ELb1ELb1ELb1ELb0ELb1EN3c108BFloat16EfS2_EEv13SSMParamsBase:
.text._Z25selective_scan_fwd_kernelI32Selective_Scan_fwd_kernel_traitsILi128ELi16ELi1ELb1ELb1ELb1ELb0ELb1EN3c108BFloat16EfS2_EEv13SSMParamsBase:
        /* <DEDUP_REMOVED lines=40> */
.L_x_7150:
        /* <DEDUP_REMOVED lines=35> */
.L_x_7151:
        /* <DEDUP_REMOVED lines=12> */
.L_x_7152:
        /* <DEDUP_REMOVED lines=200> */
.L_x_7153:
        /* <DEDUP_REMOVED lines=19> */
.L_x_7154:
        /* <DEDUP_REMOVED lines=13> */
.L_x_7200:
        /* <DEDUP_REMOVED lines=335> */
.L_x_7156:
[----:B------:R-:W-:Y:S05]  /*28e0*/  BSYNC B0 ;  /* 0x0000000000007941 */ /* 0x000fea0003800000 */
.L_x_7155:
        /* <DEDUP_REMOVED lines=37> */
.L_x_7158:
[----:B------:R-:W-:Y:S05]  /*2b40*/  BSYNC B0 ;  /* 0x0000000000007941 */ /* 0x000fea0003800000 */
.L_x_7157:
        /* <DEDUP_REMOVED lines=37> */
.L_x_7160:
[----:B------:R-:W-:Y:S05]  /*2da0*/  BSYNC B0 ;  /* 0x0000000000007941 */ /* 0x000fea0003800000 */
.L_x_7159:
        /* <DEDUP_REMOVED lines=37> */
.L_x_7162:
[----:B------:R-:W-:Y:S05]  /*3000*/  BSYNC B0 ;  /* 0x0000000000007941 */ /* 0x000fea0003800000 */
.L_x_7161:
        /* <DEDUP_REMOVED lines=37> */
.L_x_7164:
[----:B------:R-:W-:Y:S05]  /*3260*/  BSYNC B0 ;  /* 0x0000000000007941 */ /* 0x000fea0003800000 */
.L_x_7163:
        /* <DEDUP_REMOVED lines=37> */
.L_x_7166:
[----:B------:R-:W-:Y:S05]  /*34c0*/  BSYNC B0 ;  /* 0x0000000000007941 */ /* 0x000fea0003800000 */
.L_x_7165:
        /* <DEDUP_REMOVED lines=37> */
.L_x_7168:
[----:B------:R-:W-:Y:S05]  /*3720*/  BSYNC B0 ;  /* 0x0000000000007941 */ /* 0x000fea0003800000 */
.L_x_7167:
        /* <DEDUP_REMOVED lines=37> */
.L_x_7170:
[----:B------:R-:W-:Y:S05]  /*3980*/  BSYNC B0 ;  /* 0x0000000000007941 */ /* 0x000fea0003800000 */
.L_x_7169:
        /* <DEDUP_REMOVED lines=37> */
.L_x_7172:
[----:B------:R-:W-:Y:S05]  /*3be0*/  BSYNC B0 ;  /* 0x0000000000007941 */ /* 0x000fea0003800000 */
.L_x_7171:
        /* <DEDUP_REMOVED lines=37> */
.L_x_7174:
[----:B------:R-:W-:Y:S05]  /*3e40*/  BSYNC B0 ;  /* 0x0000000000007941 */ /* 0x000fea0003800000 */
.L_x_7173:
        /* <DEDUP_REMOVED lines=39> */
.L_x_7176:
[----:B------:R-:W-:Y:S05]  /*40c0*/  BSYNC B0 ;  /* 0x0000000000007941 */ /* 0x000fea0003800000 */
.L_x_7175:
        /* <DEDUP_REMOVED lines=41> */
.L_x_7178:
[----:B------:R-:W-:Y:S05]  /*4360*/  BSYNC B0 ;  /* 0x0000000000007941 */ /* 0x000fea0003800000 */
.L_x_7177:
        /* <DEDUP_REMOVED lines=42> */
.L_x_7180:
[----:B------:R-:W-:Y:S05]  /*4610*/  BSYNC B0 ;  /* 0x0000000000007941 */ /* 0x000fea0003800000 */
.L_x_7179:
        /* <DEDUP_REMOVED lines=42> */
.L_x_7182:
[----:B------:R-:W-:Y:S05]  /*48c0*/  BSYNC B0 ;  /* 0x0000000000007941 */ /* 0x000fea0003800000 */
.L_x_7181:
        /* <DEDUP_REMOVED lines=42> */
.L_x_7184:
[----:B------:R-:W-:Y:S05]  /*4b70*/  BSYNC B0 ;  /* 0x0000000000007941 */ /* 0x000fea0003800000 */
.L_x_7183:
        /* <DEDUP_REMOVED lines=42> */
.L_x_7186:
[----:B------:R-:W-:Y:S05]  /*4e20*/  BSYNC B0 ;  /* 0x0000000000007941 */ /* 0x000fea0003800000 */
.L_x_7185:
        /* <DEDUP_REMOVED lines=43> */
.L_x_7197:
        /* <DEDUP_REMOVED lines=438> */
.L_x_7189:
        /* <DEDUP_REMOVED lines=11> */
.L_x_7188:
        /* <DEDUP_REMOVED lines=93> */
.L_x_7191:
[----:B------:R-:W-:Y:S05]  /*72c0*/  BSYNC B0 ;  /* 0x0000000000007941 */ /* 0x000fea0003800000 */
.L_x_7190:
        /* <DEDUP_REMOVED lines=47> */
.L_x_7194:
        /* <DEDUP_REMOVED lines=32> */
.L_x_7195:
[----:B------:R1:W5:Y:S02]  /*77c0*/  LDG.E R43, desc[UR6][R78.64] ;  /* 0x000000064e2b7981 */ /* 0x000364000c1e1900 */
.L_x_7196:
        /* <DEDUP_REMOVED lines=18> */
.L_x_7193:
[----:B------:R-:W-:Y:S05]  /*78f0*/  BSYNC B0 ;  /* 0x0000000000007941 */ /* 0x000fea0003800000 */
.L_x_7192:
        /* <DEDUP_REMOVED lines=19> */
.L_x_7187:
        /* <DEDUP_REMOVED lines=79> */
.L_x_7199:
[----:B------:R-:W-:Y:S05]  /*7f20*/  BSYNC B0 ;  /* 0x0000000000007941 */ /* 0x000fea0003800000 */
.L_x_7198:
        /* <DEDUP_REMOVED lines=73> */
.L_x_7201:
        /* <DEDUP_REMOVED lines=12> */
.L_x_8775:


//--------------------- .text._Z25selective_scan_fwd_kernelI32Selective_Scan_fwd_kernel_traitsILi128ELi16ELi1ELb1ELb1ELb1ELb1ELb0EN3c108BFloat16EfS2_EEv13SSMParamsBase --------------------------
	.section	.text._Z25selective_scan_fwd_kernelI32Selective_Scan_fwd_kernel_traitsILi128ELi16ELi1ELb1ELb1ELb1ELb1ELb0EN3c108BFloat16EfS2_EEv13SSMParamsBase,"ax",@progbits
	.align	128
        .global         _Z25selective_scan_fwd_kernelI32Selective_Scan_fwd_kernel_traitsILi128ELi16ELi1ELb1ELb1ELb1ELb1ELb0EN3c108BFloat16EfS2_EEv13SSMParamsBase
        .type           _Z25selective_scan_fwd_kernelI32Selective_Scan_fwd_kernel_traitsILi128ELi16ELi1ELb1ELb1ELb1ELb1ELb0EN3c108BFloat16EfS2_EEv13SSMParamsBase,@function
        .size           _Z25selective_scan_fwd_kernelI32Selective_Scan_fwd_kernel_traitsILi128ELi16ELi1ELb1ELb1ELb1ELb1ELb0EN3c108BFloat16EfS2_EEv13SSMParamsBase,(.L_x_8776 - _Z25selective_scan_fwd_kernelI32Selective_Scan_fwd_kernel_traitsILi128ELi16ELi1ELb1ELb1ELb1ELb1ELb0EN3c108BFloat16EfS2_EEv13SSMParamsBase)
        .other          _Z25selective_scan_fwd_kernelI32Selective_Scan_fwd_kernel_traitsILi128ELi16ELi1ELb1ELb1ELb1ELb1ELb0EN3c108BFloat16EfS2_EEv13SSMParamsBase,@"STO_CUDA_ENTRY STV_DEFAULT"
_Z25selective_scan_fwd_kernelI32Selective_Scan_fwd_kernel_traitsILi128ELi16ELi1ELb1ELb1ELb1ELb1ELb0EN3c108BFloat16EfS2_EEv13SSMParamsBase:
.text._Z25selective_scan_fwd_kernelI32Selective_Scan_fwd_kernel_traitsILi128ELi16ELi1ELb1ELb1ELb1ELb1ELb0EN3c108BFloat16EfS2_EEv13SSMParamsBase:
        /* <DEDUP_REMOVED lines=39> */
.L_x_7202:
        /* <DEDUP_REMOVED lines=38> */
.L_x_7203:
        /* <DEDUP_REMOVED lines=12> */
.L_x_7204:
[----:B------:R-:W-:Y:S01]  /*0590*/  ISETP.EQ.U32.AND P0, PT, R23, RZ, PT ;  /* 0x000000ff1700720c */ /* 0x000fe20003f02070 */
[----:B------:R-:W-:Y:S01]  /*05a0*/  IMAD.MOV.U32 R13, RZ, RZ, RZ ;  /* 0x000000ffff0d7224 */ /* 0x000fe200078e00ff */
[----:B------:R-:W0:Y:S01]  /*05b0*/  LDC.64 R18, c[0x0][0x330] ;  /* 0x0000cc00ff127b82 */ /* 0x000e220000000a00 */
[----:B------:R-:W-:Y:S02]  /*05c0*/  CS2R R14, SRZ ;  /* 0x00000000000e7805 */ /* 0x000fe4000001ff00 */
[----:B------:R-:W-:Y:S01]  /*05d0*/  ISETP.EQ.OR.EX P0, PT, R22, RZ, !P5, P0 ;  /* 0x000000ff1600720c */ /* 0x000fe20006f02700 */
[----:B------:R-:W-:Y:S01]  /*05e0*/  HFMA2.MMA R16, -RZ, RZ, 0, 0 ;  /* 0x00000000ff107435 */ /* 0x000fe200000001ff */
[----:B------:R-:W-:Y:S01]  /*05f0*/  PRMT R21, RZ, 0x7610, R21 ;  /* 0x00007610ff157816 */ /* 0x000fe20000000015 */
[----:B------:R-:W-:Y:S01]  /*0600*/  IMAD.MOV.U32 R20, RZ, RZ, RZ ;  /* 0x000000ffff147224 */ /* 0x000fe200078e00ff */
[----:B------:R-:W-:Y:S01]  /*0610*/  MOV R26, RZ ;  /* 0x000000ff001a7202 */ /* 0x000fe20000000f00 */
        /* <DEDUP_REMOVED lines=38> */
[----:B------:R-:W5:Y:S06]  /*0880*/  @!P6 LDG.E R26, desc[UR6][R8.64] ;  /* 0x00000006081ae981 */ /* 0x000f6c000c1e1900 */
        /* <DEDUP_REMOVED lines=11> */
[----:B--2---:R-:W-:-:S04]  /*0940*/  IMAD.MOV R10, RZ, RZ, -R7 ;  /* 0x000000ffff0a7224 */ /* 0x004fc800078e0a07 */
[----:B------:R-:W-:Y:S01]  /*0950*/  IMAD R11, R10, R15, RZ ;  /* 0x0000000f0a0b7224 */ /* 0x000fe200078e02ff */
[----:B------:R-:W-:-:S04]  /*0960*/  IABS R8, R44 ;  /* 0x0000002c00087213 */ /* 0x000fc80000000000 */
[----:B------:R-:W-:-:S06]  /*0970*/  IMAD.HI.U32 R7, R7, R11, R6 ;  /* 0x0000000b07077227 */ /* 0x000fcc00078e0006 */
[----:B------:R-:W-:-:S05]  /*0980*/  IMAD.HI.U32 R7, R7, R8, RZ ;  /* 0x0000000807077227 */ /* 0x000fca00078e00ff */
[----:B------:R-:W-:Y:S02]  /*0990*/  IADD3 R9, -R7, RZ, RZ ;  /* 0x000000ff07097210 */ /* 0x000fe40007ffe1ff */
[----:B------:R-:W-:-:S03]  /*09a0*/  @P4 LEA R12, P2, R44, R18, 0x2 ;  /* 0x000000122c0c4211 */ /* 0x000fc600078410ff */
[----:B------:R-:W-:Y:S01]  /*09b0*/  IMAD R8, R15, R9, R8 ;  /* 0x000000090f087224 */ /* 0x000fe200078e0208 */
[----:B------:R-:W-:-:S04]  /*09c0*/  @P4 LEA.HI.X R13, R44, R19, R4, 0x2, P2 ;  /* 0x000000132c0d4211 */ /* 0x000fc800010f1404 */
[----:B------:R-:W-:Y:S01]  /*09d0*/  ISETP.GT.U32.AND P2, PT, R15, R8, PT ;  /* 0x000000080f00720c */ /* 0x000fe20003f44070 */
[----:B------:R-:W-:Y:S01]  /*09e0*/  HFMA2.MMA R19, -RZ, RZ, 0, 0 ;  /* 0x00000000ff137435 */ /* 0x000fe200000001ff */
[----:B------:R-:W-:-:S11]  /*09f0*/  LOP3.LUT R6, R44, R16, RZ, 0x3c, !PT ;  /* 0x000000102c067212 */ /* 0x000fd600078e3cff */
[-C--:B------:R-:W-:Y:S01]  /*0a00*/  @!P2 IADD3 R8, R8, -R15.reuse, RZ ;  /* 0x8000000f0808a210 */ /* 0x080fe20007ffe0ff */
[----:B------:R-:W-:Y:S01]  /*0a10*/  @!P2 VIADD R7, R7, 0x1 ;  /* 0x000000010707a836 */ /* 0x000fe20000000000 */
[----:B------:R0:W5:Y:S02]  /*0a20*/  @P4 LDG.E R19, desc[UR6][R12.64] ;  /* 0x000000060c134981 */ /* 0x000164000c1e1900 */
[----:B------:R-:W-:Y:S02]  /*0a30*/  ISETP.GE.U32.AND P1, PT, R8, R15, PT ;  /* 0x0000000f0800720c */ /* 0x000fe40003f26070 */
[----:B------:R-:W-:Y:S02]  /*0a40*/  ISETP.GE.AND P3, PT, R6, RZ, PT ;  /* 0x000000ff0600720c */ /* 0x000fe40003f66270 */
[----:B------:R-:W-:-:S09]  /*0a50*/  ISETP.NE.AND P2, PT, R16, RZ, PT ;  /* 0x000000ff1000720c */ /* 0x000fd20003f45270 */
        /* <DEDUP_REMOVED lines=36> */
[----:B------:R-:W2:Y:S01]  /*0ca0*/  @P1 LDC R43, c[0x0][0x388] ;  /* 0x0000e200ff2b1b82 */ /* 0x000ea20000000800 */
[----:B---3--:R-:W-:Y:S01]  /*0cb0*/  ISETP.NE.U32.AND P2, PT, R40, RZ, PT ;  /* 0x000000ff2800720c */ /* 0x008fe20003f45070 */
[----:B------:R-:W-:-:S02]  /*0cc0*/  ULDC.64 UR4, c[0x0][0x2a8] ;  /* 0x0000aa0000047ab9 */ /* 0x000fc40000000a00 */
[----:B------:R-:W-:Y:S02]  /*0cd0*/  IADD3 R7, R15, R13, RZ ;  /* 0x0000000d0f077210 */ /* 0x000fe40007ffe0ff */
[C---:B-1----:R-:W-:Y:S02]  /*0ce0*/  LEA R100, P3, R14.reuse, R100, 0x1 ;  /* 0x000000640e647211 */ /* 0x042fe400078608ff */
[----:B------:R-:W1:Y:S02]  /*0cf0*/  @P1 LDC R42, c[0x0][0x38c] ;  /* 0x0000e300ff2a1b82 */ /* 0x000e640000000800 */
[----:B------:R-:W-:Y:S02]  /*0d00*/  LEA.HI.X R14, R14, R101, R7, 0x1, P3 ;  /* 0x000000650e0e7211 */ /* 0x000fe400018f0c07 */
[----:B------:R-:W-:Y:S02]  /*0d10*/  ISETP.NE.U32.AND P3, PT, R36, RZ, PT ;  /* 0x000000ff2400720c */ /* 0x000fe40003f65070 */
[----:B------:R-:W-:-:S02]  /*0d20*/  ISETP.NE.AND.EX P2, PT, R41, RZ, PT, P2 ;  /* 0x000000ff2900720c */ /* 0x000fc40003f45320 */
[----:B0-----:R-:W-:Y:S01]  /*0d30*/  LEA R16, P4, R10, R32, 0x1 ;  /* 0x000000200a107211 */ /* 0x001fe200078808ff */
[----:B------:R-:W-:Y:S01]  /*0d40*/  IMAD.WIDE.U32 R8, R0, UR8, RZ ;  /* 0x0000000800087c25 */ /* 0x000fe2000f8e00ff */
[----:B------:R-:W-:Y:S01]  /*0d50*/  IADD3 R6, R11, R29, RZ ;  /* 0x0000001d0b067210 */ /* 0x000fe20007ffe0ff */
[----:B------:R-:W-:Y:S01]  /*0d60*/  HFMA2.MMA R63, -RZ, RZ, 0, 0 ;  /* 0x00000000ff3f7435 */ /* 0x000fe200000001ff */
[----:B------:R-:W-:Y:S01]  /*0d70*/  ISETP.NE.AND.EX P3, PT, R37, RZ, PT, P3 ;  /* 0x000000ff2500720c */ /* 0x000fe20003f65330 */
[----:B------:R-:W-:Y:S01]  /*0d80*/  HFMA2.MMA R28, -RZ, RZ, 0, 0 ;  /* 0x00000000ff1c7435 */ /* 0x000fe200000001ff */
[----:B------:R-:W-:Y:S01]  /*0d90*/  LEA.HI.X R15, R10, R33, R6, 0x1, P4 ;  /* 0x000000210a0f7211 */ /* 0x000fe200020f0c06 */
[----:B------:R-:W-:Y:S01]  /*0da0*/  IMAD R6, R4, UR4, RZ ;  /* 0x0000000404067c24 */ /* 0x000fe2000f8e02ff */
[----:B------:R-:W0:Y:S01]  /*0db0*/  LDC R13, c[0x0][0x23c] ;  /* 0x00008f00ff0d7b82 */ /* 0x000e220000000800 */
[----:B------:R-:W-:Y:S02]  /*0dc0*/  IMAD.IADD R9, R9, 0x1, R27 ;  /* 0x0000000109097824 */ /* 0x000fe400078e021b */
[C---:B------:R-:W-:Y:S01]  /*0dd0*/  IMAD R101, R44.reuse, UR5, R6 ;  /* 0x000000052c657c24 */ /* 0x040fe2000f8e0206 */
[----:B------:R-:W-:Y:S01]  /*0de0*/  MOV R10, RZ ;  /* 0x000000ff000a7202 */ /* 0x000fe20000000f00 */
[----:B------:R-:W-:Y:S01]  /*0df0*/  IMAD.WIDE.U32 R6, R44, UR4, R8 ;  /* 0x000000042c067c25 */ /* 0x000fe2000f8e0008 */
[----:B------:R-:W-:Y:S01]  /*0e00*/  @P2 ISETP.NE.U32.AND P4, PT, R40, RZ, PT ;  /* 0x000000ff2800220c */ /* 0x000fe20003f85070 */
[----:B--2---:R2:W-:Y:S01]  /*0e10*/  STL [R1], R43 ;  /* 0x0000002b01007387 */ /* 0x0045e20000100800 */
[----:B------:R-:W-:Y:S01]  /*0e20*/  ULDC.64 UR4, c[0x0][0x240] ;  /* 0x0000900000047ab9 */ /* 0x000fe20000000a00 */
[----:B------:R-:W-:Y:S01]  /*0e30*/  IMAD.MOV.U32 R9, RZ, RZ, RZ ;  /* 0x000000ffff097224 */ /* 0x000fe200078e00ff */
[----:B------:R-:W3:Y:S01]  /*0e40*/  @P3 LDC R63, c[0x0][0x378] ;  /* 0x0000de00ff3f3b82 */ /* 0x000ee20000000800 */
[----:B-1----:R2:W-:Y:S07]  /*0e50*/  STL [R1+0x4], R42 ;  /* 0x0000042a01007387 */ /* 0x0025ee0000100800 */
        /* <DEDUP_REMOVED lines=18> */
[----:B----4-:R-:W-:Y:S01]  /*0f80*/  @!P0 SHF.R.S32.HI R3, RZ, 0x1f, R2 ;  /* 0x0000001fff038819 */ /* 0x010fe20000011402 */
[----:B-123--:R-:W-:Y:S06]  /*0f90*/  @P3 BRA P2, `(.L_x_7205) ;  /* 0x00000000007c3947 */ /* 0x00efec0001000000 */
[-C--:B------:R-:W-:Y:S01]  /*0fa0*/  IABS R9, R13.reuse ;  /* 0x0000000d00097213 */ /* 0x080fe20000000000 */
[----:B------:R-:W0:Y:S01]  /*0fb0*/  LDC R4, c[0x0][0x218] ;  /* 0x00008600ff047b82 */ /* 0x000e220000000800 */
[----:B-----5:R-:W-:Y:S01]  /*0fc0*/  IABS R26, R13 ;  /* 0x0000000d001a7213 */ /* 0x020fe20000000000 */
[----:B------:R-:W-:Y:S01]  /*0fd0*/  IMAD.MOV.U32 R163, RZ, RZ, RZ ;  /* 0x000000ffffa37224 */ /* 0x000fe200078e00ff */
        /* <DEDUP_REMOVED lines=13> */
[----:B------:R-:W-:Y:S02]  /*10b0*/  MOV R6, R26 ;  /* 0x0000001a00067202 */ /* 0x000fe40000000f00 */
[----:B------:R-:W-:-:S03]  /*10c0*/  MOV R11, RZ ;  /* 0x000000ff000b7202 */ /* 0x000fc60000000f00 */
        /* <DEDUP_REMOVED lines=9> */
[----:B------:R-:W-:-:S04]  /*1160*/  @!P1 LOP3.LUT R7, RZ, R13, RZ, 0x33, !PT ;  /* 0x0000000dff079212 */ /* 0x000fc800078e33ff */
[----:B------:R-:W-:Y:S01]  /*1170*/  MOV R10, R7 ;  /* 0x00000007000a7202 */ /* 0x000fe20000000f00 */
[----:B------:R-:W-:Y:S06]  /*1180*/  BRA `(.L_x_7206) ;  /* 0x0000000000487947 */ /* 0x000fec0003800000 */
.L_x_7205:
        /* <DEDUP_REMOVED lines=15> */
[----:B------:R-:W-:Y:S01]  /*1280*/  SEL R4, R4, RZ, P0 ;  /* 0x000000ff04047207 */ /* 0x000fe20000000000 */
[----:B------:R-:W-:-:S04]  /*1290*/  VIADD R10, R10, 0x1 ;  /* 0x000000010a0a7836 */ /* 0x000fc80000000000 */
[----:B-----5:R-:W-:-:S07]  /*12a0*/  IMAD R11, R26, R13, R4 ;  /* 0x0000000d1a0b7224 */ /* 0x020fce00078e0204 */
.L_x_7206:
        /* <DEDUP_REMOVED lines=17> */
[----:B------:R-:W-:Y:S01]  /*13c0*/  LOP3.LUT R6, R6, 0xffffffc0, RZ, 0xc0, !PT ;  /* 0xffffffc006067812 */ /* 0x000fe200078ec0ff */
[C---:B------:R-:W-:Y:S01]  /*13d0*/  VIADD R161, R151.reuse, 0x2 ;  /* 0x0000000297a17836 */ /* 0x040fe20000000000 */
[C---:B------:R-:W-:Y:S01]  /*13e0*/  IADD3 R162, R151.reuse, 0x1, RZ ;  /* 0x0000000197a27810 */ /* 0x040fe20007ffe0ff */
[C---:B------:R-:W-:Y:S01]  /*13f0*/  VIADD R157, R151.reuse, 0x9 ;  /* 0x00000009979d7836 */ /* 0x040fe20000000000 */
        /* <DEDUP_REMOVED lines=11> */
.L_x_7250:
[----:B------:R-:W2:Y:S04]  /*14b0*/  LDL R2, [R1] ;  /* 0x0000000001027983 */ /* 0x000ea80000100800 */
[----:B------:R-:W3:Y:S01]  /*14c0*/  LDL R0, [R1+0x4] ;  /* 0x0000040001007983 */ /* 0x000ee20000100800 */
[----:B--2---:R-:W-:-:S04]  /*14d0*/  ISETP.NE.U32.AND P0, PT, R2, RZ, PT ;  /* 0x000000ff0200720c */ /* 0x004fc80003f05070 */
[----:B---3--:R-:W-:-:S13]  /*14e0*/  ISETP.NE.AND.EX P0, PT, R0, RZ, PT, P0 ;  /* 0x000000ff0000720c */ /* 0x008fda0003f05300 */
[----:B------:R-:W-:Y:S01]  /*14f0*/  @P0 IMAD.IADD R27, R8, 0x1, R163 ;  /* 0x00000001081b0824 */ /* 0x000fe200078e02a3 */
        /* <DEDUP_REMOVED lines=97> */
.L_x_7208:
[----:B------:R-:W-:Y:S05]  /*1b10*/  BSYNC B0 ;  /* 0x0000000000007941 */ /* 0x000fea0003800000 */
.L_x_7207:
        /* <DEDUP_REMOVED lines=38> */
.L_x_7210:
[----:B------:R-:W-:Y:S05]  /*1d80*/  BSYNC B0 ;  /* 0x0000000000007941 */ /* 0x000fea0003800000 */
.L_x_7209:
        /* <DEDUP_REMOVED lines=40> */
.L_x_7212:
[----:B------:R-:W-:Y:S05]  /*2010*/  BSYNC B0 ;  /* 0x0000000000007941 */ /* 0x000fea0003800000 */
.L_x_7211:
        /* <DEDUP_REMOVED lines=43> */
.L_x_7214:
[----:B------:R-:W-:Y:S05]  /*22d0*/  BSYNC B0 ;  /* 0x0000000000007941 */ /* 0x000fea0003800000 */
.L_x_7213:
        /* <DEDUP_REMOVED lines=40> */
.L_x_7216:
[----:B------:R-:W-:Y:S05]  /*2560*/  BSYNC B0 ;  /* 0x0000000000007941 */ /* 0x000fea0003800000 */
.L_x_7215:
        /* <DEDUP_REMOVED lines=42> */
.L_x_7218:
[----:B------:R-:W-:Y:S05]  /*2810*/  BSYNC B0 ;  /* 0x0000000000007941 */ /* 0x000fea0003800000 */
.L_x_7217:
        /* <DEDUP_REMOVED lines=41> */
.L_x_7220:
[----:B------:R-:W-:Y:S05]  /*2ab0*/  BSYNC B0 ;  /* 0x0000000000007941 */ /* 0x000fea0003800000 */
.L_x_7219:
        /* <DEDUP_REMOVED lines=42> */
.L_x_7222:
[----:B------:R-:W-:Y:S05]  /*2d60*/  BSYNC B0 ;  /* 0x0000000000007941 */ /* 0x000fea0003800000 */
.L_x_7221:
        /* <DEDUP_REMOVED lines=42> */
.L_x_7224:
[----:B------:R-:W-:Y:S05]  /*3010*/  BSYNC B0 ;  /* 0x0000000000007941 */ /* 0x000fea0003800000 */
.L_x_7223:
[----:B------:R-:W-:Y:S01]  /*3020*/  SHF.L.U32 R82, R31, 0x10, RZ ;  /* 0x000000101f527819 */ /* 0x000fe200000006ff */
[----:B------:R-:W-:Y:S01]  /*3030*/  BSSY B0, `(.L_x_7225) ;  /* 0x0000027000007945 */ /* 0x000fe20003800000 */
[----:B------:R-:W-:Y:S01]  /*3040*/  FSETP.GTU.FTZ.AND P5, PT, R81, 20, PT ;  /* 0x41a000005100780b */ /* 0x000fe20003fbc000 */
[C---:B------:R-:W-:Y:S01]  /*3050*/  IMAD.U32 R83, R39.reuse, 0x10000, RZ ;  /* 0x0001000027537824 */ /* 0x040fe200078e00ff */
        /* <DEDUP_REMOVED lines=36> */
.L_x_7226:
[----:B------:R-:W-:Y:S05]  /*32a0*/  BSYNC B0 ;  /* 0x0000000000007941 */ /* 0x000fea0003800000 */
.L_x_7225:
        /* <DEDUP_REMOVED lines=44> */
.L_x_7228:
[----:B------:R-:W-:Y:S05]  /*3570*/  BSYNC B0 ;  /* 0x0000000000007941 */ /* 0x000fea0003800000 */
.L_x_7227:
        /* <DEDUP_REMOVED lines=33> */
.L_x_7230:
[----:B------:R-:W-:Y:S05]  /*3790*/  BSYNC B0 ;  /* 0x0000000000007941 */ /* 0x000fea0003800000 */
.L_x_7229:
        /* <DEDUP_REMOVED lines=33> */
.L_x_7232:
[----:B------:R-:W-:Y:S05]  /*39b0*/  BSYNC B0 ;  /* 0x0000000000007941 */ /* 0x000fea0003800000 */
.L_x_7231:
        /* <DEDUP_REMOVED lines=33> */
.L_x_7234:
[----:B------:R-:W-:Y:S05]  /*3bd0*/  BSYNC B0 ;  /* 0x0000000000007941 */ /* 0x000fea0003800000 */
.L_x_7233:
        /* <DEDUP_REMOVED lines=33> */
.L_x_7236:
[----:B------:R-:W-:Y:S05]  /*3df0*/  BSYNC B0 ;  /* 0x0000000000007941 */ /* 0x000fea0003800000 */
.L_x_7235:
        /* <DEDUP_REMOVED lines=33> */
.L_x_7238:
[----:B------:R-:W-:Y:S05]  /*4010*/  BSYNC B0 ;  /* 0x0000000000007941 */ /* 0x000fea0003800000 */
.L_x_7237:
        /* <DEDUP_REMOVED lines=42> */
.L_x_7249:
        /* <DEDUP_REMOVED lines=67> */
[----:B0-----:R-:W-:-:S04]  /*46f0*/  SHF.L.U32 R107, R106, 0x4, RZ ;  /* 0x000000046a6b7819 */ /* 0x001fc800000006ff */
[CC--:B------:R-:W-:Y:S01]  /*4700*/  ISETP.GE.U32.AND P2, PT, R107.reuse, R2.reuse, PT ;  /* 0x000000026b00720c */ /* 0x0c0fe20003f46070 */
[C---:B------:R-:W-:Y:S01]  /*4710*/  VIADD R105, R107.reuse, 0x4 ;  /* 0x000000046b697836 */ /* 0x040fe20000000000 */
[C---:B------:R-:W-:Y:S01]  /*4720*/  IADD3 R103, R107.reuse, 0x5, RZ ;  /* 0x000000056b677810 */ /* 0x040fe20007ffe0ff */
[----:B------:R-:W-:Y:S01]  /*4730*/  MUFU.EX2 R133, R133 ;  /* 0x0000008500857308 */ /* 0x000fe20000000800 */
[----:B------:R-:W-:Y:S02]  /*4740*/  IADD3 R107, R107, 0x3, RZ ;  /* 0x000000036b6b7810 */ /* 0x000fe40007ffe0ff */
[-C--:B------:R-:W-:Y:S02]  /*4750*/  ISETP.GE.U32.AND P0, PT, R103, R2.reuse, PT ;  /* 0x000000026700720c */ /* 0x080fe40003f06070 */
[----:B------:R-:W-:Y:S02]  /*4760*/  ISETP.GE.U32.AND P5, PT, R107, R2, PT ;  /* 0x000000026b00720c */ /* 0x000fe40003fa6070 */
[----:B-1----:R-:W-:Y:S01]  /*4770*/  PRMT R116, R44, 0x7632, R116 ;  /* 0x000076322c747816 */ /* 0x002fe20000000074 */
[----:B------:R-:W-:Y:S01]  /*4780*/  IMAD.U32 R124, R46, 0x10000, RZ ;  /* 0x000100002e7c7824 */ /* 0x000fe200078e00ff */
[C---:B------:R-:W-:Y:S01]  /*4790*/  PRMT R120, R45.reuse, 0x7632, R120 ;  /* 0x000076322d787816 */ /* 0x040fe20000000078 */
[----:B------:R-:W0:Y:S01]  /*47a0*/  MUFU.EX2 R129, R129 ;  /* 0x0000008100817308 */ /* 0x000e220000000800 */
[----:B------:R-:W-:Y:S01]  /*47b0*/  SHF.L.U32 R116, R116, 0x10, RZ ;  /* 0x0000001074747819 */ /* 0x000fe200000006ff */
[----:B------:R-:W-:Y:S01]  /*47c0*/  FMUL.FTZ R124, R88, R124 ;  /* 0x0000007c587c7220 */ /* 0x000fe20000410000 */
[----:B------:R-:W-:-:S02]  /*47d0*/  SHF.L.U32 R118, R45, 0x10, RZ ;  /* 0x000000102d767819 */ /* 0x000fc400000006ff */
[----:B------:R-:W-:Y:S01]  /*47e0*/  PRMT R122, R46, 0x7632, R122 ;  /* 0x000076322e7a7816 */ /* 0x000fe2000000007a */
[----:B----4-:R-:W-:Y:S01]  /*47f0*/  IMAD.U32 R46, R42, 0x10000, RZ ;  /* 0x000100002a2e7824 */ /* 0x010fe200078e00ff */
[----:B------:R-:W-:Y:S01]  /*4800*/  SHF.L.U32 R126, R47, 0x10, RZ ;  /* 0x000000102f7e7819 */ /* 0x000fe200000006ff */
[----:B------:R-:W1:Y:S01]  /*4810*/  MUFU.EX2 R117, R117 ;  /* 0x0000007500757308 */ /* 0x000e620000000800 */
[----:B-----5:R-:W-:Y:S01]  /*4820*/  FSEL R127, R127, 1, !P0 ;  /* 0x3f8000007f7f7808 */ /* 0x020fe20004000000 */
[----:B------:R-:W-:Y:S01]  /*4830*/  FMUL.FTZ R46, R84, R46 ;  /* 0x0000002e542e7220 */ /* 0x000fe20000410000 */
[----:B------:R-:W-:Y:S02]  /*4840*/  SHF.L.U32 R128, R40, 0x10, RZ ;  /* 0x0000001028807819 */ /* 0x000fe400000006ff */
[----:B------:R-:W-:Y:S02]  /*4850*/  FSEL R119, R119, 1, !P3 ;  /* 0x3f80000077777808 */ /* 0x000fe40005800000 */
[----:B------:R-:W-:Y:S01]  /*4860*/  SHF.L.U32 R132, R44, 0x10, RZ ;  /* 0x000000102c847819 */ /* 0x000fe200000006ff */
[----:B------:R-:W4:Y:S01]  /*4870*/  MUFU.EX2 R121, R121 ;  /* 0x0000007900797308 */ /* 0x000f220000000800 */
[----:B------:R-:W-:-:S02]  /*4880*/  PRMT R44, R47, 0x7632, R44 ;  /* 0x000076322f2c7816 */ /* 0x000fc4000000002c */
[C---:B------:R-:W-:Y:S01]  /*4890*/  SHF.L.U32 R47, R41.reuse, 0x10, RZ ;  /* 0x00000010292f7819 */ /* 0x040fe200000006ff */
[----:B------:R-:W-:Y:S01]  /*48a0*/  FMUL.FTZ R132, R90, R132 ;  /* 0x000000845a847220 */ /* 0x000fe20000410000 */
[----:B------:R-:W-:Y:S02]  /*48b0*/  PRMT R45, R40, 0x7632, R45 ;  /* 0x00007632282d7816 */ /* 0x000fe4000000002d */
[----:B------:R-:W-:Y:S01]  /*48c0*/  PRMT R40, R41, 0x7632, R40 ;  /* 0x0000763229287816 */ /* 0x000fe20000000028 */
[----:B------:R-:W-:Y:S01]  /*48d0*/  FMUL.FTZ R47, R85, R47 ;  /* 0x0000002f552f7220 */ /* 0x000fe20000410000 */
[----:B------:R-:W-:Y:S01]  /*48e0*/  PRMT R41, R42, 0x7632, R41 ;  /* 0x000076322a297816 */ /* 0x000fe20000000029 */
[----:B------:R-:W5:Y:S01]  /*48f0*/  MUFU.EX2 R125, R125 ;  /* 0x0000007d007d7308 */ /* 0x000f620000000800 */
[C---:B------:R-:W-:Y:S02]  /*4900*/  PRMT R42, R43.reuse, 0x7632, R42 ;  /* 0x000076322b2a7816 */ /* 0x040fe4000000002a */
[----:B------:R-:W-:-:S02]  /*4910*/  SHF.L.U32 R43, R43, 0x10, RZ ;  /* 0x000000102b2b7819 */ /* 0x000fc400000006ff */
[----:B------:R-:W-:Y:S02]  /*4920*/  FSEL R123, R123, 1, !P5 ;  /* 0x3f8000007b7b7808 */ /* 0x000fe40006800000 */
[----:B0-----:R-:W-:Y:S01]  /*4930*/  FSEL R129, R129, 1, !P1 ;  /* 0x3f80000081817808 */ /* 0x001fe20004800000 */
[----:B------:R-:W-:Y:S01]  /*4940*/  MUFU.EX2 R131, R131 ;  /* 0x0000008300837308 */ /* 0x000fe20000000800 */
[----:B------:R-:W-:Y:S01]  /*4950*/  FMUL.FTZ R43, R83, R43 ;  /* 0x0000002b532b7220 */ /* 0x000fe20000410000 */
[----:B------:R-:W-:Y:S02]  /*4960*/  ISETP.GE.U32.AND P6, PT, R105, R2, PT ;  /* 0x000000026900720c */ /* 0x000fe40003fc6070 */
[----:B-1----:R-:W-:Y:S02]  /*4970*/  FSEL R117, R117, 1, !P2 ;  /* 0x3f80000075757808 */ /* 0x002fe40005000000 */
[----:B----4-:R-:W-:Y:S02]  /*4980*/  FSEL R121, R121, 1, !P4 ;  /* 0x3f80000079797808 */ /* 0x010fe40006000000 */
[----:B------:R-:W-:Y:S01]  /*4990*/  MUFU.EX2 R135, R135 ;  /* 0x0000008700877308 */ /* 0x000fe20000000800 */
[----:B------:R-:W-:-:S02]  /*49a0*/  FSEL R124, R124, RZ, !P6 ;  /* 0x000000ff7c7c7208 */ /* 0x000fc40007000000 */
[----:B-----5:R-:W-:Y:S02]  /*49b0*/  FSEL R125, R125, 1, !P6 ;  /* 0x3f8000007d7d7808 */ /* 0x020fe40007000000 */
[----:B------:R-:W-:-:S03]  /*49c0*/  ISETP.GE.U32.AND P6, PT, R155, R2, PT ;  /* 0x000000029b00720c */ /* 0x000fc60003fc6070 */
        /* <DEDUP_REMOVED lines=12> */
[----:B--2---:R-:W-:Y:S01]  /*4a90*/  PRMT R107, R48, 0x7632, R107 ;  /* 0x00007632306b7816 */ /* 0x004fe2000000006b */
[----:B------:R-:W-:Y:S01]  /*4aa0*/  IMAD.U32 R104, R50, 0x10000, RZ ;  /* 0x0001000032687824 */ /* 0x000fe200078e00ff */
[----:B------:R-:W-:Y:S01]  /*4ab0*/  SHF.L.U32 R102, R48, 0x10, RZ ;  /* 0x0000001030667819 */ /* 0x000fe200000006ff */
[----:B------:R-:W-:Y:S01]  /*4ac0*/  FMUL.FTZ R48, R91, R116 ;  /* 0x000000745b307220 */ /* 0x000fe20000410000 */
[C---:B------:R-:W-:Y:S02]  /*4ad0*/  PRMT R108, R49.reuse, 0x7632, R108 ;  /* 0x00007632316c7816 */ /* 0x040fe4000000006c */
[----:B------:R-:W-:-:S02]  /*4ae0*/  SHF.L.U32 R103, R49, 0x10, RZ ;  /* 0x0000001031677819 */ /* 0x000fc400000006ff */
[----:B------:R-:W-:Y:S01]  /*4af0*/  PRMT R109, R50, 0x7632, R109 ;  /* 0x00007632326d7816 */ /* 0x000fe2000000006d */
[----:B------:R-:W-:Y:S01]  /*4b00*/  FMUL.FTZ R50, R89, R118 ;  /* 0x0000007659327220 */ /* 0x000fe20000410000 */
[----:B------:R-:W-:Y:S02]  /*4b10*/  SHF.L.U32 R49, R120, 0x10, RZ ;  /* 0x0000001078317819 */ /* 0x000fe400000006ff */
[----:B------:R-:W-:Y:S01]  /*4b20*/  FSEL R118, R48, RZ, !P3 ;  /* 0x000000ff30767208 */ /* 0x000fe20005800000 */
[----:B------:R-:W-:Y:S01]  /*4b30*/  IMAD.U32 R48, R122, 0x10000, RZ ;  /* 0x000100007a307824 */ /* 0x000fe200078e00ff */
[----:B------:R-:W-:Y:S01]  /*4b40*/  ISETP.GE.U32.AND P3, PT, R158, R2, PT ;  /* 0x000000029e00720c */ /* 0x000fe20003f66070 */
[----:B------:R-:W-:Y:S01]  /*4b50*/  FMUL.FTZ R49, R92, R49 ;  /* 0x000000315c317220 */ /* 0x000fe20000410000 */
[----:B------:R-:W-:Y:S01]  /*4b60*/  FSEL R116, R132, RZ, !P2 ;  /* 0x000000ff84747208 */ /* 0x000fe20005000000 */
[----:B------:R-:W-:Y:S01]  /*4b70*/  FMUL.FTZ R48, R93, R48 ;  /* 0x000000305d307220 */ /* 0x000fe20000410000 */
[C---:B---3--:R-:W-:Y:S01]  /*4b80*/  PRMT R113, R54.reuse, 0x7632, R113 ;  /* 0x0000763236717816 */ /* 0x048fe20000000071 */
[----:B------:R-:W-:Y:S01]  /*4b90*/  IMAD.U32 R54, R54, 0x10000, RZ ;  /* 0x0001000036367824 */ /* 0x000fe200078e00ff */
[----:B------:R-:W-:Y:S01]  /*4ba0*/  FSEL R122, R49, RZ, !P5 ;  /* 0x000000ff317a7208 */ /* 0x000fe20006800000 */
[----:B------:R-:W-:Y:S01]  /*4bb0*/  FMUL.FTZ R49, R87, R126 ;  /* 0x0000007e57317220 */ /* 0x000fe20000410000 */
[----:B------:R-:W-:Y:S01]  /*4bc0*/  FSEL R126, R48, RZ, !P0 ;  /* 0x000000ff307e7208 */ /* 0x000fe20004000000 */
[----:B------:R-:W-:Y:S01]  /*4bd0*/  FMUL.FTZ R48, R86, R128 ;  /* 0x0000008056307220 */ /* 0x000fe20000410000 */
[----:B------:R-:W-:Y:S01]  /*4be0*/  ISETP.NE.AND P0, PT, R8, RZ, PT ;  /* 0x000000ff0800720c */ /* 0x000fe20003f05270 */
[----:B------:R-:W-:Y:S01]  /*4bf0*/  IMAD.U32 R109, R109, 0x10000, RZ ;  /* 0x000100006d6d7824 */ /* 0x000fe200078e00ff */
[----:B------:R-:W-:Y:S01]  /*4c00*/  FSEL R128, R49, RZ, !P1 ;  /* 0x000000ff31807208 */ /* 0x000fe20004800000 */
[----:B------:R-:W-:Y:S01]  /*4c10*/  IMAD.U32 R113, R113, 0x10000, RZ ;  /* 0x0001000071717824 */ /* 0x000fe200078e00ff */
[----:B------:R-:W-:-:S02]  /*4c20*/  FSEL R130, R48, RZ, !P3 ;  /* 0x000000ff30827208 */ /* 0x000fc40005800000 */
[-C--:B------:R-:W-:Y:S02]  /*4c30*/  ISETP.GE.U32.AND P5, PT, R156, R2.reuse, PT ;  /* 0x000000029c00720c */ /* 0x080fe40003fa6070 */
[-C--:B------:R-:W-:Y:S02]  /*4c40*/  ISETP.GE.U32.AND P1, PT, R154, R2.reuse, PT ;  /* 0x000000029a00720c */ /* 0x080fe40003f26070 */
[----:B------:R-:W-:Y:S02]  /*4c50*/  FSEL R132, R47, RZ, !P5 ;  /* 0x000000ff2f847208 */ /* 0x000fe40006800000 */
[----:B------:R-:W-:Y:S02]  /*4c60*/  FSEL R133, R133, 1, !P5 ;  /* 0x3f80000085857808 */ /* 0x000fe40006800000 */
[----:B------:R-:W-:Y:S02]  /*4c70*/  @P0 LEA R48, R99, UR4, 0x3 ;  /* 0x0000000463300c11 */ /* 0x000fe4000f8e18ff */
[----:B------:R-:W-:-:S02]  /*4c80*/  ISETP.GE.U32.AND P5, PT, R152, R2, PT ;  /* 0x000000029800720c */ /* 0x000fc40003fa6070 */
[----:B------:R-:W-:Y:S02]  /*4c90*/  FSEL R120, R50, RZ, !P4 ;  /* 0x000000ff32787208 */ /* 0x000fe40006000000 */
[----:B------:R-:W2:Y:S01]  /*4ca0*/  @P0 LDS.64 R48, [R48+0x2140] ;  /* 0x0021400030300984 */ /* 0x000ea20000000a00 */
[----:B------:R-:W-:Y:S02]  /*4cb0*/  FSEL R140, R43, RZ, !P5 ;  /* 0x000000ff2b8c7208 */ /* 0x000fe40006800000 */
[----:B------:R-:W-:Y:S02]  /*4cc0*/  SHF.L.U32 R43, R44, 0x10, RZ ;  /* 0x000000102c2b7819 */ /* 0x000fe400000006ff */
[----:B------:R-:W-:Y:S02]  /*4cd0*/  SHF.L.U32 R44, R45, 0x10, RZ ;  /* 0x000000102d2c7819 */ /* 0x000fe400000006ff */
[----:B------:R-:W-:Y:S01]  /*4ce0*/  SHF.L.U32 R45, R40, 0x10, RZ ;  /* 0x00000010282d7819 */ /* 0x000fe200000006ff */
[----:B------:R-:W-:Y:S01]  /*4cf0*/  IMAD.U32 R40, R41, 0x10000, RZ ;  /* 0x0001000029287824 */ /* 0x000fe200078e00ff */
[----:B------:R-:W-:Y:S01]  /*4d00*/  SHF.L.U32 R41, R42, 0x10, RZ ;  /* 0x000000102a297819 */ /* 0x000fe200000006ff */
[----:B------:R-:W-:Y:S01]  /*4d10*/  FMUL.FTZ R43, R94, R43 ;  /* 0x0000002b5e2b7220 */ /* 0x000fe20000410000 */
[----:B------:R-:W-:Y:S01]  /*4d20*/  FSEL R131, R131, 1, !P3 ;  /* 0x3f80000083837808 */ /* 0x000fe20005800000 */
[----:B------:R-:W-:Y:S01]  /*4d30*/  FMUL.FTZ R44, R95, R44 ;  /* 0x0000002c5f2c7220 */ /* 0x000fe20000410000 */
[----:B------:R-:W-:Y:S01]  /*4d40*/  FSEL R134, R46, RZ, !P1 ;  /* 0x000000ff2e867208 */ /* 0x000fe20004800000 */
[----:B------:R-:W-:Y:S01]  /*4d50*/  FMUL.FTZ R45, R96, R45 ;  /* 0x0000002d602d7220 */ /* 0x000fe20000410000 */
[----:B------:R-:W-:Y:S01]  /*4d60*/  FSEL R135, R135, 1, !P1 ;  /* 0x3f80000087877808 */ /* 0x000fe20004800000 */
[----:B------:R-:W-:Y:S01]  /*4d70*/  FMUL.FTZ R40, R97, R40 ;  /* 0x0000002861287220 */ /* 0x000fe20000410000 */
[----:B------:R-:W-:Y:S01]  /*4d80*/  FMUL.FTZ R41, R98, R41 ;  /* 0x0000002962297220 */ /* 0x000fe20000410000 */
        /* <DEDUP_REMOVED lines=40> */
[----:B------:R-:W-:Y:S01]  /*5010*/  IMAD R42, R115, UR14, RZ ;  /* 0x0000000e732a7c24 */ /* 0x000fe2000f8e02ff */
[----:B------:R-:W-:-:S03]  /*5020*/  MOV R43, R24 ;  /* 0x00000018002b7202 */ /* 0x000fc60000000f00 */
[----:B------:R-:W-:Y:S02]  /*5030*/  IMAD R45, R99, UR15, R42 ;  /* 0x0000000f632d7c24 */ /* 0x000fe4000f8e022a */
[----:B------:R-:W-:-:S04]  /*5040*/  IMAD.MOV.U32 R42, RZ, RZ, R25 ;  /* 0x000000ffff2a7224 */ /* 0x000fc800078e0019 */
[----:B------:R-:W-:-:S05]  /*5050*/  IMAD.WIDE.U32 R42, R99, UR14, R42 ;  /* 0x0000000e632a7c25 */ /* 0x000fca000f8e002a */
[----:B------:R-:W-:Y:S02]  /*5060*/  IADD3 R43, R43, R45, RZ ;  /* 0x0000002d2b2b7210 */ /* 0x000fe40007ffe0ff */
[----:B0-----:R-:W-:-:S04]  /*5070*/  LEA R40, P0, R42, R40, 0x1 ;  /* 0x000000282a287211 */ /* 0x001fc800078008ff */
[----:B------:R-:W-:-:S05]  /*5080*/  LEA.HI.X R41, R42, R41, R43, 0x1, P0 ;  /* 0x000000292a297211 */ /* 0x000fca00000f0c2b */
[----:B------:R-:W2:Y:S02]  /*5090*/  LDG.E.U16 R40, desc[UR6][R40.64] ;  /* 0x0000000628287981 */ /* 0x000ea4000c1e1500 */
[----:B--2---:R-:W-:Y:S01]  /*50a0*/  SHF.L.U32 R49, R40, 0x10, RZ ;  /* 0x0000001028317819 */ /* 0x004fe200000006ff */
[----:B------:R-:W-:Y:S06]  /*50b0*/  BRA `(.L_x_7240) ;  /* 0x00000000002c7947 */ /* 0x000fec0003800000 */
.L_x_7241:
        /* <DEDUP_REMOVED lines=10> */
[----:B--2---:R-:W-:-:S07]  /*5160*/  SHF.L.U32 R49, R40, 0x10, RZ ;  /* 0x0000001028317819 */ /* 0x004fce00000006ff */
.L_x_7240:
        /* <DEDUP_REMOVED lines=84> */
[----:B------:R-:W-:Y:S01]  /*56b0*/  @P3 MOV R41, R49 ;  /* 0x0000003100293202 */ /* 0x000fe20000000f00 */
        /* <DEDUP_REMOVED lines=8> */
.L_x_7243:
[----:B------:R-:W-:Y:S05]  /*5740*/  BSYNC B0 ;  /* 0x0000000000007941 */ /* 0x000fea0003800000 */
.L_x_7242:
        /* <DEDUP_REMOVED lines=37> */
[----:B------:R-:W-:Y:S01]  /*59a0*/  F2FP.BF16.F32.PACK_AB R41, RZ, R41 ;  /* 0x00000029ff29723e */ /* 0x000fe200000010ff */
        /* <DEDUP_REMOVED lines=8> */
.L_x_7246:
        /* <DEDUP_REMOVED lines=31> */
.L_x_7247:
[----:B------:R1:W5:Y:S02]  /*5c20*/  LDG.E R43, desc[UR6][R62.64] ;  /* 0x000000063e2b7981 */ /* 0x000364000c1e1900 */
.L_x_7248:
[----:B-----5:R-:W-:-:S05]  /*5c30*/  IMAD.WIDE R42, R43, 0x4, R66 ;  /* 0x000000042b2a7825 */ /* 0x020fca00078e0242 */
[----:B------:R2:W3:Y:S01]  /*5c40*/  LDG.E R47, desc[UR6][R42.64] ;  /* 0x000000062a2f7981 */ /* 0x0004e2000c1e1900 */
[----:B------:R-:W-:Y:S01]  /*5c50*/  MOV R44, R25 ;  /* 0x00000019002c7202 */ /* 0x000fe20000000f00 */
[----:B------:R-:W-:Y:S01]  /*5c60*/  IMAD R46, R46, UR14, RZ ;  /* 0x0000000e2e2e7c24 */ /* 0x000fe2000f8e02ff */
[----:B------:R-:W-:Y:S02]  /*5c70*/  MOV R45, R24 ;  /* 0x00000018002d7202 */ /* 0x000fe40000000f00 */
[----:B------:R-:W-:Y:S01]  /*5c80*/  F2FP.BF16.F32.PACK_AB R41, RZ, R41 ;  /* 0x00000029ff29723e */ /* 0x000fe200000010ff */
        /* <DEDUP_REMOVED lines=11> */
[----:B------:R2:W-:Y:S04]  /*5d40*/  STG.E.U16 desc[UR6][R42.64], R41 ;  /* 0x000000292a007986 */ /* 0x0005e8000c101506 */
.L_x_7245:
[----:B------:R-:W-:Y:S05]  /*5d50*/  BSYNC B0 ;  /* 0x0000000000007941 */ /* 0x000fea0003800000 */
.L_x_7244:
        /* <DEDUP_REMOVED lines=19> */
.L_x_7239:
        /* <DEDUP_REMOVED lines=60> */
[----:B------:R-:W-:Y:S01]  /*6250*/  IADD3 R11, R2, R11, RZ ;  /* 0x0000000b020b7210 */ /* 0x000fe20007ffe0ff */
[----:B------:R-:W-:-:S02]  /*6260*/  VIADD R8, R8, 0x1 ;  /* 0x0000000108087836 */ /* 0x000fc40000000000 */
[----:B------:R-:W-:Y:S02]  /*6270*/  IMAD R59, R102, UR5, R59 ;  /* 0x00000005663b7c24 */ /* 0x000fe4000f8e023b */
[----:B------:R-:W-:Y:S01]  /*6280*/  IMAD.IADD R7, R2, 0x1, R7 ;  /* 0x0000000102077824 */ /* 0x000fe200078e0207 */
        /* <DEDUP_REMOVED lines=8> */
[----:B-1----:R-:W-:Y:S01]  /*6310*/  SHF.L.U32 R41, R54, 0x10, RZ ;  /* 0x0000001036297819 */ /* 0x002fe200000006ff */
[----:B------:R-:W-:Y:S01]  /*6320*/  FMUL.FTZ R40, R71, -1.4426950216293334961 ;  /* 0xbfb8aa3b47287820 */ /* 0x000fe20000410000 */
[----:B------:R-:W-:Y:S01]  /*6330*/  FMUL.FTZ R74, R72, -1.4426950216293334961 ;  /* 0xbfb8aa3b484a7820 */ /* 0x000fe20000410000 */
[----:B------:R-:W-:Y:S01]  /*6340*/  IMAD.U32 R42, R53, 0x10000, RZ ;  /* 0x00010000352a7824 */ /* 0x000fe200078e00ff */
[----:B------:R-:W-:Y:S01]  /*6350*/  SHF.L.U32 R43, R52, 0x10, RZ ;  /* 0x00000010342b7819 */ /* 0x000fe200000006ff */
[----:B------:R-:W-:Y:S01]  /*6360*/  FMUL.FTZ R77, R41, -1.4426950216293334961 ;  /* 0xbfb8aa3b294d7820 */ /* 0x000fe20000410000 */
[----:B------:R0:W1:Y:S01]  /*6370*/  MUFU.EX2 R76, R40 ;  /* 0x00000028004c7308 */ /* 0x0000620000000800 */
[----:B------:R-:W-:Y:S01]  /*6380*/  PRMT R49, R49, 0x7632, R49 ;  /* 0x0000763231317816 */ /* 0x000fe20000000031 */
[----:B------:R-:W-:Y:S01]  /*6390*/  FMUL.FTZ R47, R42, -1.4426950216293334961 ;  /* 0xbfb8aa3b2a2f7820 */ /* 0x000fe20000410000 */
[C---:B------:R-:W-:Y:S01]  /*63a0*/  SHF.L.U32 R73, R48.reuse, 0x10, RZ ;  /* 0x0000001030497819 */ /* 0x040fe200000006ff */
[----:B------:R-:W-:Y:S01]  /*63b0*/  FMUL.FTZ R46, R43, -1.4426950216293334961 ;  /* 0xbfb8aa3b2b2e7820 */ /* 0x000fe20000410000 */
[----:B------:R-:W-:Y:S01]  /*63c0*/  SHF.L.U32 R45, R51, 0x10, RZ ;  /* 0x00000010332d7819 */ /* 0x000fe200000006ff */
[----:B------:R-:W-:Y:S01]  /*63d0*/  IMAD.U32 R75, R49, 0x10000, RZ ;  /* 0x00010000314b7824 */ /* 0x000fe200078e00ff */
[----:B------:R-:W-:Y:S01]  /*63e0*/  PRMT R58, R48, 0x7632, R58 ;  /* 0x00007632303a7816 */ /* 0x000fe2000000003a */
        /* <DEDUP_REMOVED lines=33> */
[----:B0-----:R-:W-:Y:S01]  /*6600*/  IMAD.U32 R46, R48, 0x10000, RZ ;  /* 0x00010000302e7824 */ /* 0x001fe200078e00ff */
[----:B------:R-:W-:Y:S01]  /*6610*/  PRMT R48, R54, 0x7632, R48 ;  /* 0x0000763236307816 */ /* 0x000fe20000000030 */
[----:B--2---:R-:W-:Y:S02]  /*6620*/  FADD.FTZ R80, R80, 1 ;  /* 0x3f80000050507421 */ /* 0x004fe40000010000 */
[----:B------:R-:W-:Y:S01]  /*6630*/  FMUL.FTZ R54, R46, -1.4426950216293334961 ;  /* 0xbfb8aa3b2e367820 */ /* 0x000fe20000410000 */
[----:B------:R-:W-:Y:S02]  /*6640*/  SHF.L.U32 R48, R48, 0x10, RZ ;  /* 0x0000001030307819 */ /* 0x000fe400000006ff */
[----:B------:R-:W-:Y:S01]  /*6650*/  MUFU.RCP R91, R74 ;  /* 0x0000004a005b7308 */ /* 0x000fe20000001000 */
[----:B-1----:R-:W-:-:S05]  /*6660*/  SHF.L.U32 R44, R52, 0x10, RZ ;  /* 0x00000010342c7819 */ /* 0x002fca00000006ff */
[----:B------:R-:W-:Y:S02]  /*6670*/  FMUL.FTZ R53, R44, -1.4426950216293334961 ;  /* 0xbfb8aa3b2c357820 */ /* 0x000fe40000410000 */
[----:B------:R0:W-:Y:S01]  /*6680*/  MUFU.EX2 R52, R51 ;  /* 0x0000003300347308 */ /* 0x0001e20000000800 */
[----:B---3--:R-:W-:-:S07]  /*6690*/  FADD.FTZ R49, R49, 1 ;  /* 0x3f80000031317421 */ /* 0x008fce0000010000 */
[----:B------:R-:W1:Y:S01]  /*66a0*/  MUFU.EX2 R87, R87 ;  /* 0x0000005700577308 */ /* 0x000e620000000800 */
[----:B0-----:R-:W-:-:S07]  /*66b0*/  FMUL.FTZ R51, R48, -1.4426950216293334961 ;  /* 0xbfb8aa3b30337820 */ /* 0x001fce0000410000 */
[----:B------:R-:W0:Y:S08]  /*66c0*/  MUFU.EX2 R78, R78 ;  /* 0x0000004e004e7308 */ /* 0x000e300000000800 */
[----:B------:R2:W3:Y:S01]  /*66d0*/  MUFU.EX2 R83, R53 ;  /* 0x0000003500537308 */ /* 0x0004e20000000800 */
[----:B-1----:R-:W-:-:S07]  /*66e0*/  FADD.FTZ R87, R87, 1 ;  /* 0x3f80000057577421 */ /* 0x002fce0000010000 */
[----:B------:R-:W1:Y:S01]  /*66f0*/  MUFU.EX2 R54, R54 ;  /* 0x0000003600367308 */ /* 0x000e620000000800 */
[----:B0-----:R-:W-:Y:S01]  /*6700*/  FADD.FTZ R78, R78, 1 ;  /* 0x3f8000004e4e7421 */ /* 0x001fe20000010000 */
[----:B--2---:R-:W-:-:S06]  /*6710*/  FADD.FTZ R53, R52, 1 ;  /* 0x3f80000034357421 */ /* 0x004fcc0000010000 */
[----:B------:R0:W2:Y:S01]  /*6720*/  MUFU.EX2 R55, R51 ;  /* 0x0000003300377308 */ /* 0x0000a20000000800 */
[----:B---3--:R-:W-:-:S07]  /*6730*/  FADD.FTZ R83, R83, 1 ;  /* 0x3f80000053537421 */ /* 0x008fce0000010000 */
[----:B------:R-:W3:Y:S01]  /*6740*/  MUFU.RCP R76, R76 ;  /* 0x0000004c004c7308 */ /* 0x000ee20000001000 */
[----:B0-----:R-:W-:Y:S01]  /*6750*/  FADD.FTZ R51, R50, 1 ;  /* 0x3f80000032337421 */ /* 0x001fe20000010000 */
[----:B-1----:R-:W-:-:S06]  /*6760*/  FADD.FTZ R54, R54, 1 ;  /* 0x3f80000036367421 */ /* 0x002fcc0000010000 */
[----:B------:R-:W0:Y:S01]  /*6770*/  MUFU.RCP R88, R80 ;  /* 0x0000005000587308 */ /* 0x000e220000001000 */
[----:B--2---:R-:W-:-:S07]  /*6780*/  FADD.FTZ R55, R55, 1 ;  /* 0x3f80000037377421 */ /* 0x004fce0000010000 */
[----:B------:R1:W2:Y:S01]  /*6790*/  MUFU.RCP R89, R49 ;  /* 0x0000003100597308 */ /* 0x0002a20000001000 */
[----:B---3--:R-:W-:-:S04]  /*67a0*/  FMUL.FTZ R52, R71, R76 ;  /* 0x0000004c47347220 */ /* 0x008fc80000410000 */
[----:B------:R-:W-:-:S03]  /*67b0*/  FMUL.FTZ R52, R52, R39 ;  /* 0x0000002734347220 */ /* 0x000fc60000410000 */
[----:B------:R-:W-:Y:S01]  /*67c0*/  MUFU.RCP R80, R79 ;  /* 0x0000004f00507308 */ /* 0x000fe20000001000 */
[----:B-1----:R-:W-:Y:S01]  /*67d0*/  FMUL.FTZ R49, R72, R91 ;  /* 0x0000005b48317220 */ /* 0x002fe20000410000 */
[----:B0-----:R-:W-:-:S03]  /*67e0*/  FMUL.FTZ R45, R45, R88 ;  /* 0x000000582d2d7220 */ /* 0x001fc60000410000 */
[----:B------:R-:W-:Y:S01]  /*67f0*/  FMUL.FTZ R49, R49, R56 ;  /* 0x0000003831317220 */ /* 0x000fe20000410000 */
[----:B------:R-:W-:Y:S02]  /*6800*/  FMUL.FTZ R45, R45, R38 ;  /* 0x000000262d2d7220 */ /* 0x000fe40000410000 */
[----:B------:R-:W-:Y:S01]  /*6810*/  MUFU.RCP R93, R84 ;  /* 0x00000054005d7308 */ /* 0x000fe20000001000 */
[----:B--2---:R-:W-:-:S04]  /*6820*/  FMUL.FTZ R58, R58, R89 ;  /* 0x000000593a3a7220 */ /* 0x004fc80000410000 */
[----:B------:R-:W-:-:S03]  /*6830*/  FMUL.FTZ R33, R58, R33 ;  /* 0x000000213a217220 */ /* 0x000fc60000410000 */
[----:B------:R-:W0:Y:S08]  /*6840*/  MUFU.RCP R56, R87 ;  /* 0x0000005700387308 */ /* 0x000e300000001000 */
[----:B------:R-:W-:Y:S08]  /*6850*/  MUFU.RCP R92, R85 ;  /* 0x00000055005c7308 */ /* 0x000ff00000001000 */
[----:B------:R-:W1:Y:S01]  /*6860*/  MUFU.RCP R90, R82 ;  /* 0x00000052005a7308 */ /* 0x000e620000001000 */
[----:B0-----:R-:W-:-:S04]  /*6870*/  FMUL.FTZ R47, R47, R56 ;  /* 0x000000382f2f7220 */ /* 0x001fc80000410000 */
[----:B------:R-:W-:-:S03]  /*6880*/  FMUL.FTZ R26, R47, R26 ;  /* 0x0000001a2f1a7220 */ /* 0x000fc60000410000 */
[----:B------:R-:W0:Y:S08]  /*6890*/  MUFU.RCP R74, R51 ;  /* 0x00000033004a7308 */ /* 0x000e300000001000 */
[----:B------:R2:W3:Y:S01]  /*68a0*/  MUFU.RCP R85, R54 ;  /* 0x0000003600557308 */ /* 0x0004e20000001000 */
[----:B-1----:R-:W-:-:S04]  /*68b0*/  FMUL.FTZ R38, R43, R90 ;  /* 0x0000005a2b267220 */ /* 0x002fc80000410000 */
[----:B------:R-:W-:-:S03]  /*68c0*/  FMUL.FTZ R38, R38, R37 ;  /* 0x0000002526267220 */ /* 0x000fc60000410000 */
[----:B------:R-:W1:Y:S01]  /*68d0*/  MUFU.RCP R78, R78 ;  /* 0x0000004e004e7308 */ /* 0x000e620000001000 */
[----:B--2---:R-:W-:Y:S01]  /*68e0*/  FMUL.FTZ R54, R77, R80 ;  /* 0x000000504d367220 */ /* 0x004fe20000410000 */
[----:B0-----:R-:W-:-:S03]  /*68f0*/  FMUL.FTZ R75, R75, R74 ;  /* 0x0000004a4b4b7220 */ /* 0x001fc60000410000 */
[----:B------:R-:W-:Y:S01]  /*6900*/  FMUL.FTZ R39, R54, R31 ;  /* 0x0000001f36277220 */ /* 0x000fe20000410000 */
[----:B------:R-:W-:Y:S01]  /*6910*/  FMUL.FTZ R31, R42, R93 ;  /* 0x0000005d2a1f7220 */ /* 0x000fe20000410000 */
[----:B------:R-:W-:Y:S01]  /*6920*/  FMUL.FTZ R42, R41, R92 ;  /* 0x0000005c292a7220 */ /* 0x000fe20000410000 */
[----:B------:R-:W0:Y:S01]  /*6930*/  MUFU.RCP R82, R53 ;  /* 0x0000003500527308 */ /* 0x000e220000001000 */
[----:B------:R-:W-:Y:S01]  /*6940*/  FMUL.FTZ R32, R75, R32 ;  /* 0x000000204b207220 */ /* 0x000fe20000410000 */
[----:B------:R-:W-:Y:S01]  /*6950*/  FMUL.FTZ R36, R31, R36 ;  /* 0x000000241f247220 */ /* 0x000fe20000410000 */
[----:B---3--:R-:W-:Y:S01]  /*6960*/  FMUL.FTZ R31, R46, R85 ;  /* 0x000000552e1f7220 */ /* 0x008fe20000410000 */
[----:B------:R-:W-:Y:S01]  /*6970*/  FMUL.FTZ R42, R42, R35 ;  /* 0x000000232a2a7220 */ /* 0x000fe20000410000 */
[----:B------:R-:W2:Y:S02]  /*6980*/  LDC.64 R46, c[0x0][0x2d0] ;  /* 0x0000b400ff2e7b82 */ /* 0x000ea40000000a00 */
[----:B------:R-:W-:Y:S01]  /*6990*/  FMUL.FTZ R37, R31, R28 ;  /* 0x0000001c1f257220 */ /* 0x000fe20000410000 */
[----:B------:R-:W3:Y:S01]  /*69a0*/  MUFU.RCP R83, R83 ;  /* 0x0000005300537308 */ /* 0x000ee20000001000 */
[----:B-1----:R-:W-:-:S04]  /*69b0*/  FMUL.FTZ R50, R73, R78 ;  /* 0x0000004e49327220 */ /* 0x002fc80000410000 */
[----:B------:R-:W-:-:S03]  /*69c0*/  FMUL.FTZ R50, R50, R57 ;  /* 0x0000003932327220 */ /* 0x000fc60000410000 */
[----:B------:R-:W1:Y:S01]  /*69d0*/  MUFU.RCP R95, R86 ;  /* 0x00000056005f7308 */ /* 0x000e620000001000 */
[----:B0-----:R-:W-:Y:S01]  /*69e0*/  FMUL.FTZ R81, R81, R82 ;  /* 0x0000005251517220 */ /* 0x001fe20000410000 */
[----:B------:R-:W-:Y:S02]  /*69f0*/  F2FP.BF16.F32.PACK_AB R28, R33, R50 ;  /* 0x00000032211c723e */ /* 0x000fe400000010ff */
[----:B------:R-:W-:Y:S01]  /*6a00*/  F2FP.BF16.F32.PACK_AB R33, R37, R36 ;  /* 0x000000242521723e */ /* 0x000fe200000010ff */
[----:B------:R-:W-:-:S03]  /*6a10*/  FMUL.FTZ R30, R81, R30 ;  /* 0x0000001e511e7220 */ /* 0x000fc60000410000 */
[----:B------:R-:W0:Y:S01]  /*6a20*/  MUFU.RCP R55, R55 ;  /* 0x0000003700377308 */ /* 0x000e220000001000 */
[----:B---3--:R-:W-:Y:S01]  /*6a30*/  FMUL.FTZ R44, R44, R83 ;  /* 0x000000532c2c7220 */ /* 0x008fe20000410000 */
[----:B------:R-:W-:Y:S02]  /*6a40*/  F2FP.BF16.F32.PACK_AB R31, R30, R45 ;  /* 0x0000002d1e1f723e */ /* 0x000fe400000010ff */
[----:B------:R-:W-:Y:S01]  /*6a50*/  F2FP.BF16.F32.PACK_AB R30, R39, R52 ;  /* 0x00000034271e723e */ /* 0x000fe200000010ff */
[----:B------:R-:W-:Y:S01]  /*6a60*/  FMUL.FTZ R35, R44, R29 ;  /* 0x0000001d2c237220 */ /* 0x000fe20000410000 */
[----:B------:R-:W-:Y:S01]  /*6a70*/  F2FP.BF16.F32.PACK_AB R29, R32, R49 ;  /* 0x00000031201d723e */ /* 0x000fe200000010ff */
[----:B------:R-:W-:Y:S01]  /*6a80*/  BAR.SYNC.DEFER_BLOCKING 0x0 ;  /* 0x0000000000007b1d */ /* 0x000fe20000010000 */
[----:B--2---:R-:W-:Y:S02]  /*6a90*/  IMAD R36, R46, UR11, RZ ;  /* 0x0000000b2e247c24 */ /* 0x004fe4000f8e02ff */
[----:B-1----:R-:W-:Y:S01]  /*6aa0*/  FMUL.FTZ R41, R40, R95 ;  /* 0x0000005f28297220 */ /* 0x002fe20000410000 */
[----:B------:R-:W-:Y:S01]  /*6ab0*/  F2FP.BF16.F32.PACK_AB R32, R35, R38 ;  /* 0x000000262320723e */ /* 0x000fe200000010ff */
[----:B------:R-:W-:-:S02]  /*6ac0*/  IMAD R37, R47, UR10, R36 ;  /* 0x0000000a2f257c24 */ /* 0x000fc4000f8e0224 */
[----:B------:R-:W-:Y:S01]  /*6ad0*/  FMUL.FTZ R41, R41, R34 ;  /* 0x0000002229297220 */ /* 0x000fe20000410000 */
[----:B------:R-:W1:Y:S01]  /*6ae0*/  LDC.64 R38, c[0x0][0x350] ;  /* 0x0000d400ff267b82 */ /* 0x000e620000000a00 */
[----:B0-----:R-:W-:-:S03]  /*6af0*/  FMUL.FTZ R48, R48, R55 ;  /* 0x0000003730307220 */ /* 0x001fc60000410000 */
[----:B------:R-:W-:Y:S01]  /*6b00*/  F2FP.BF16.F32.PACK_AB R35, R26, R41 ;  /* 0x000000291a23723e */ /* 0x000fe200000010ff */
        /* <DEDUP_REMOVED lines=10> */
[----:B------:R2:W3:Y:S01]  /*6bb0*/  LDS.128 R32, [R0+0x200] ;  /* 0x0002000000207984 */ /* 0x0004e20000000c00 */
[----:B------:R-:W-:Y:S01]  /*6bc0*/  IMAD.IADD R36, R27, 0x1, R59 ;  /* 0x000000011b247824 */ /* 0x000fe200078e023b */
        /* <DEDUP_REMOVED lines=17> */
.L_x_7251:
        /* <DEDUP_REMOVED lines=10> */
.L_x_8776:


//--------------------- .text._Z25selective_scan_fwd_kernelI32Selective_Scan_fwd_kernel_traitsILi128ELi16ELi1ELb1ELb1ELb1ELb1ELb1EN3c108BFloat16EfS2_EEv13SSMParamsBase --------------------------
	.section	.text._Z25selective_scan_fwd_kernelI32Selective_Scan_fwd_kernel_traitsILi128ELi16ELi1ELb1ELb1ELb1ELb1ELb1EN3c108BFloat16EfS2_EEv13SSMParamsBase,"ax",@progbits
	.align	128
        .global         _Z25selective_scan_fwd_kernelI32Selective_Scan_fwd_kernel_traitsILi128ELi16ELi1ELb1ELb1ELb1ELb1ELb1EN3c108BFloat16EfS2_EEv13SSMParamsBase
        .type           _Z25selective_scan_fwd_kernelI32Selective_Scan_fwd_kernel_traitsILi128ELi16ELi1ELb1ELb1ELb1ELb1ELb1EN3c108BFloat16EfS2_EEv13SSMParamsBase,@function
        .size           _Z25selective_scan_fwd_kernelI32Selective_Scan_fwd_kernel_traitsILi128ELi16ELi1ELb1ELb1ELb1ELb1ELb1EN3c108BFloat16EfS2_EEv13SSMParamsBase,(.L_x_8777 - _Z25selective_scan_fwd_kernelI32Selective_Scan_fwd_kernel_traitsILi128ELi16ELi1ELb1ELb1ELb1ELb1ELb1EN3c108BFloat16EfS2_EEv13SSMParamsBase)
        .other          _Z25selective_scan_fwd_kernelI32Selective_Scan_fwd_kernel_traitsILi128ELi16ELi1ELb1ELb1ELb1ELb1ELb1EN3c108BFloat16EfS2_EEv13SSMParamsBase,@"STO_CUDA_ENTRY STV_DEFAULT"
_Z25selective_scan_fwd_kernelI32Selective_Scan_fwd_kernel_traitsILi128ELi16ELi1ELb1ELb1ELb1ELb1ELb1EN3c108BFloat16EfS2_EEv13SSMParamsBase:
.text._Z25selective_scan_fwd_kernelI32Selective_Scan_fwd_kernel_traitsILi128ELi16ELi1ELb1ELb1ELb1ELb1ELb1EN3c108BFloat16EfS2_EEv13SSMParamsBase:
        /* <DEDUP_REMOVED lines=40> */
.L_x_7252:
        /* <DEDUP_REMOVED lines=35> */
.L_x_7253:
        /* <DEDUP_REMOVED lines=12> */
.L_x_7254:
        /* <DEDUP_REMOVED lines=200> */
.L_x_7255:
        /* <DEDUP_REMOVED lines=19> */
.L_x_7256:
        /* <DEDUP_REMOVED lines=13> */
.L_x_7304:
        /* <DEDUP_REMOVED lines=335> */
.L_x_7258:
[----:B------:R-:W-:Y:S05]  /*28e0*/  BSYNC B0 ;  /* 0x0000000000007941 */ /* 0x000fea0003800000 */
.L_x_7257:
        /* <DEDUP_REMOVED lines=37> */
.L_x_7260:
[----:B------:R-:W-:Y:S05]  /*2b40*/  BSYNC B0 ;  /* 0x0000000000007941 */ /* 0x000fea0003800000 */
.L_x_7259:
        /* <DEDUP_REMOVED lines=37> */
.L_x_7262:
[----:B------:R-:W-:Y:S05]  /*2da0*/  BSYNC B0 ;  /* 0x0000000000007941 */ /* 0x000fea0003800000 */
.L_x_7261:
        /* <DEDUP_REMOVED lines=37> */
.L_x_7264:
[----:B------:R-:W-:Y:S05]  /*3000*/  BSYNC B0 ;  /* 0x0000000000007941 */ /* 0x000fea0003800000 */
.L_x_7263:
        /* <DEDUP_REMOVED lines=37> */
.L_x_7266:
[----:B------:R-:W-:Y:S05]  /*3260*/  BSYNC B0 ;  /* 0x0000000000007941 */ /* 0x000fea0003800000 */
.L_x_7265:
        /* <DEDUP_REMOVED lines=37> */
.L_x_7268:
[----:B------:R-:W-:Y:S05]  /*34c0*/  BSYNC B0 ;  /* 0x0000000000007941 */ /* 0x000fea0003800000 */
.L_x_7267:
        /* <DEDUP_REMOVED lines=37> */
.L_x_7270:
[----:B------:R-:W-:Y:S05]  /*3720*/  BSYNC B0 ;  /* 0x0000000000007941 */ /* 0x000fea0003800000 */
.L_x_7269:
        /* <DEDUP_REMOVED lines=37> */
.L_x_7272:
[----:B------:R-:W-:Y:S05]  /*3980*/  BSYNC B0 ;  /* 0x0000000000007941 */ /* 0x000fea0003800000 */
.L_x_7271:
        /* <DEDUP_REMOVED lines=37> */
.L_x_7274:
[----:B------:R-:W-:Y:S05]  /*3be0*/  BSYNC B0 ;  /* 0x0000000000007941 */ /* 0x000fea0003800000 */
.L_x_7273:
        /* <DEDUP_REMOVED lines=37> */
.L_x_7276:
[----:B------:R-:W-:Y:S05]  /*3e40*/  BSYNC B0 ;  /* 0x0000000000007941 */ /* 0x000fea0003800000 */
.L_x_7275:
        /* <DEDUP_REMOVED lines=39> */
.L_x_7278:
[----:B------:R-:W-:Y:S05]  /*40c0*/  BSYNC B0 ;  /* 0x0000000000007941 */ /* 0x000fea0003800000 */
.L_x_7277:
        /* <DEDUP_REMOVED lines=41> */
.L_x_7280:
[----:B------:R-:W-:Y:S05]  /*4360*/  BSYNC B0 ;  /* 0x0000000000007941 */ /* 0x000fea0003800000 */
.L_x_7279:
        /* <DEDUP_REMOVED lines=42> */
.L_x_7282:
[----:B------:R-:W-:Y:S05]  /*4610*/  BSYNC B0 ;  /* 0x0000000000007941 */ /* 0x000fea0003800000 */
.L_x_7281:
        /* <DEDUP_REMOVED lines=42> */
.L_x_7284:
[----:B------:R-:W-:Y:S05]  /*48c0*/  BSYNC B0 ;  /* 0x0000000000007941 */ /* 0x000fea0003800000 */
.L_x_7283:
        /* <DEDUP_REMOVED lines=42> */
.L_x_7286:
[----:B------:R-:W-:Y:S05]  /*4b70*/  BSYNC B0 ;  /* 0x0000000000007941 */ /* 0x000fea0003800000 */
.L_x_7285:
        /* <DEDUP_REMOVED lines=42> */
.L_x_7288:
[----:B------:R-:W-:Y:S05]  /*4e20*/  BSYNC B0 ;  /* 0x0000000000007941 */ /* 0x000fea0003800000 */
.L_x_7287:
        /* <DEDUP_REMOVED lines=43> */
.L_x_7299:
        /* <DEDUP_REMOVED lines=438> */
.L_x_7291:
        /* <DEDUP_REMOVED lines=11> */
.L_x_7290:
        /* <DEDUP_REMOVED lines=93> */
.L_x_7293:
[----:B------:R-:W-:Y:S05]  /*72c0*/  BSYNC B0 ;  /* 0x0000000000007941 */ /* 0x000fea0003800000 */
.L_x_7292:
        /* <DEDUP_REMOVED lines=47> */
.L_x_7296:
        /* <DEDUP_REMOVED lines=32> */
.L_x_7297:
[----:B------:R1:W5:Y:S02]  /*77c0*/  LDG.E R43, desc[UR6][R78.64] ;  /* 0x000000064e2b7981 */ /* 0x000364000c1e1900 */
.L_x_7298:
        /* <DEDUP_REMOVED lines=18> */
.L_x_7295:
[----:B------:R-:W-:Y:S05]  /*78f0*/  BSYNC B0 ;  /* 0x0000000000007941 */ /* 0x000fea0003800000 */
.L_x_7294:
        /* <DEDUP_REMOVED lines=19> */
.L_x_7289:
        /* <DEDUP_REMOVED lines=85> */
.L_x_7301:
[----:B------:R-:W-:Y:S05]  /*7f80*/  BSYNC B0 ;  /* 0x0000000000007941 */ /* 0x000fea0003800000 */
.L_x_7300:
        /* <DEDUP_REMOVED lines=360> */
.L_x_7303:
[----:B------:R-:W-:Y:S05]  /*9610*/  BSYNC B0 ;  /* 0x0000000000007941 */ /* 0x000fea0003800000 */
.L_x_7302:
        /* <DEDUP_REMOVED lines=57> */
.L_x_7305:
        /* <DEDUP_REMOVED lines=13> */
.L_x_8777:


//--------------------- .text._Z25selective_scan_fwd_kernelI32Selective_Scan_fwd_kernel_traitsILi32ELi16ELi1ELb0ELb1ELb1ELb0ELb0EN3c108BFloat16EfS2_EEv13SSMParamsBase --------------------------
	.section	.text._Z25selective_scan_fwd_kernelI32Selective_Scan_fwd_kernel_traitsILi32ELi16ELi1ELb0ELb1ELb1ELb0ELb0EN3c108BFloat16EfS2_EEv13SSMParamsBase,"ax",@progbits
	.align	128
        .global         _Z25selective_scan_fwd_kernelI32Selective_Scan_fwd_kernel_traitsILi32ELi16ELi1ELb0ELb1ELb1ELb0ELb0EN3c108BFloat16EfS2_EEv13SSMParamsBase
        .type           _Z25selective_scan_fwd_kernelI32Selective_Scan_fwd_kernel_traitsILi32ELi16ELi1ELb0ELb1ELb1ELb0ELb0EN3c108BFloat16EfS2_EEv13SSMParamsBase,@function
        .size           _Z25selective_scan_fwd_kernelI32Selective_Scan_fwd_kernel_traitsILi32ELi16ELi1ELb0ELb1ELb1ELb0ELb0EN3c108BFloat16EfS2_EEv13SSMParamsBase,(.L_x_8778 - _Z25selective_scan_fwd_kernelI32Selective_Scan_fwd_kernel_traitsILi32ELi16ELi1ELb0ELb1ELb1ELb0ELb0EN3c108BFloat16EfS2_EEv13SSMParamsBase)
        .other          _Z25selective_scan_fwd_kernelI32Selective_Scan_fwd_kernel_traitsILi32ELi16ELi1ELb0ELb1ELb1ELb0ELb0EN3c108BFloat16EfS2_EEv13SSMParamsBase,@"STO_CUDA_ENTRY STV_DEFAULT"
_Z25selective_scan_fwd_kernelI32Selective_Scan_fwd_kernel_traitsILi32ELi16ELi1ELb0ELb1ELb1ELb0ELb0EN3c108BFloat16EfS2_EEv13SSMParamsBase:
.text._Z25selective_scan_fwd_kernelI32Selective_Scan_fwd_kernel_traitsILi32ELi16ELi1ELb0ELb1ELb1ELb0ELb0EN3c108BFloat16EfS2_EEv13SSMParamsBase:
        /* <DEDUP_REMOVED lines=38> */
.L_x_7306:
        /* <DEDUP_REMOVED lines=39> */
.L_x_7307:
        /* <DEDUP_REMOVED lines=12> */
.L_x_7308:
        /* <DEDUP_REMOVED lines=185> */
.L_x_7309:
        /* <DEDUP_REMOVED lines=18> */
.L_x_7310:
        /* <DEDUP_REMOVED lines=13> */
.L_x_7354:
        /* <DEDUP_REMOVED lines=313> */
.L_x_7312:
[----:B------:R-:W-:Y:S05]  /*26a0*/  BSYNC B0 ;  /* 0x0000000000007941 */ /* 0x000fea0003800000 */
.L_x_7311:
        /* <DEDUP_REMOVED lines=37> */
.L_x_7314:
[----:B------:R-:W-:Y:S05]  /*2900*/  BSYNC B0 ;  /* 0x0000000000007941 */ /* 0x000fea0003800000 */
.L_x_7313:
        /* <DEDUP_REMOVED lines=37> */
.L_x_7316:
[----:B------:R-:W-:Y:S05]  /*2b60*/  BSYNC B0 ;  /* 0x0000000000007941 */ /* 0x000fea0003800000 */
.L_x_7315:
        /* <DEDUP_REMOVED lines=37> */
.L_x_7318:
[----:B------:R-:W-:Y:S05]  /*2dc0*/  BSYNC B0 ;  /* 0x0000000000007941 */ /* 0x000fea0003800000 */
.L_x_7317:
        /* <DEDUP_REMOVED lines=37> */
.L_x_7320:
[----:B------:R-:W-:Y:S05]  /*3020*/  BSYNC B0 ;  /* 0x0000000000007941 */ /* 0x000fea0003800000 */
.L_x_7319:
        /* <DEDUP_REMOVED lines=37> */
.L_x_7322:
[----:B------:R-:W-:Y:S05]  /*3280*/  BSYNC B0 ;  /* 0x0000000000007941 */ /* 0x000fea0003800000 */
.L_x_7321:
        /* <DEDUP_REMOVED lines=37> */
.L_x_7324:
[----:B------:R-:W-:Y:S05]  /*34e0*/  BSYNC B0 ;  /* 0x0000000000007941 */ /* 0x000fea0003800000 */
.L_x_7323:
        /* <DEDUP_REMOVED lines=37> */
.L_x_7326:
[----:B------:R-:W-:Y:S05]  /*3740*/  BSYNC B0 ;  /* 0x0000000000007941 */ /* 0x000fea0003800000 */
.L_x_7325:
        /* <DEDUP_REMOVED lines=37> */
.L_x_7328:
[----:B------:R-:W-:Y:S05]  /*39a0*/  BSYNC B0 ;  /* 0x0000000000007941 */ /* 0x000fea0003800000 */
.L_x_7327:
        /* <DEDUP_REMOVED lines=37> */
.L_x_7330:
[----:B------:R-:W-:Y:S05]  /*3c00*/  BSYNC B0 ;  /* 0x0000000000007941 */ /* 0x000fea0003800000 */
.L_x_7329:
        /* <DEDUP_REMOVED lines=39> */
.L_x_7332:
[----:B------:R-:W-:Y:S05]  /*3e80*/  BSYNC B0 ;  /* 0x0000000000007941 */ /* 0x000fea0003800000 */
.L_x_7331:
        /* <DEDUP_REMOVED lines=37> */
.L_x_7334:
[----:B------:R-:W-:Y:S05]  /*40e0*/  BSYNC B0 ;  /* 0x0000000000007941 */ /* 0x000fea0003800000 */
.L_x_7333:
        /* <DEDUP_REMOVED lines=42> */
.L_x_7336:
[----:B------:R-:W-:Y:S05]  /*4390*/  BSYNC B0 ;  /* 0x0000000000007941 */ /* 0x000fea0003800000 */
.L_x_7335:
        /* <DEDUP_REMOVED lines=42> */
.L_x_7338:
[----:B------:R-:W-:Y:S05]  /*4640*/  BSYNC B0 ;  /* 0x0000000000007941 */ /* 0x000fea0003800000 */
.L_x_7337:
        /* <DEDUP_REMOVED lines=42> */
.L_x_7340:
[----:B------:R-:W-:Y:S05]  /*48f0*/  BSYNC B0 ;  /* 0x0000000000007941 */ /* 0x000fea0003800000 */
.L_x_7339:
        /* <DEDUP_REMOVED lines=42> */
.L_x_7342:
[----:B------:R-:W-:Y:S05]  /*4ba0*/  BSYNC B0 ;  /* 0x0000000000007941 */ /* 0x000fea0003800000 */
.L_x_7341:
        /* <DEDUP_REMOVED lines=44> */
.L_x_7351:
        /* <DEDUP_REMOVED lines=103> */
[----:B--2---:R-:W-:-:S04]  /*54e0*/  IMAD.U32 R20, R20, 0x10000, RZ ;  /* 0x0001000014147824 */ /* 0x004fc800078e00ff */
        /* <DEDUP_REMOVED lines=206> */
[C---:B------:R-:W-:Y:S01]  /*61d0*/  LEA.HI.SX32 R44, R39.reuse, R39, 0x1b ;  /* 0x00000027272c7211 */ /* 0x040fe200078fdaff */
[----:B------:R-:W-:-:S02]  /*61e0*/  VIADD R50, R39, 0x60 ;  /* 0x0000006027327836 */ /* 0x000fc40000000000 */
[C---:B0-----:R-:W-:Y:S01]  /*61f0*/  VIADD R18, R39.reuse, 0xc0 ;  /* 0x000000c027127836 */ /* 0x041fe20000000000 */
[-C--:B------:R-:W-:Y:S02]  /*6200*/  LEA.HI.SX32 R66, R66, R39.reuse, 0x1b ;  /* 0x0000002742427211 */ /* 0x080fe400078fdaff */
[-C--:B------:R-:W-:Y:S02]  /*6210*/  LEA.HI.SX32 R48, R42, R39.reuse, 0x1b ;  /* 0x000000272a307211 */ /* 0x080fe400078fdaff */
[-C--:B------:R-:W-:Y:S02]  /*6220*/  LEA.HI.SX32 R18, R18, R39.reuse, 0x1b ;  /* 0x0000002712127211 */ /* 0x080fe400078fdaff */
[-C--:B------:R-:W-:Y:S01]  /*6230*/  LEA.HI.SX32 R19, R46, R39.reuse, 0x1b ;  /* 0x000000272e137211 */ /* 0x080fe200078fdaff */
[----:B-1----:R-:W-:Y:S01]  /*6240*/  ULEA UR4, UR5, UR4, 0x18 ;  /* 0x0000000405047291 */ /* 0x002fe2000f8ec03f */
[----:B------:R-:W-:Y:S01]  /*6250*/  LEA.HI.SX32 R50, R50, R39, 0x1b ;  /* 0x0000002732327211 */ /* 0x000fe200078fdaff */
[----:B------:R-:W-:-:S04]  /*6260*/  VIADD R154, R39, 0xe0 ;  /* 0x000000e0279a7836 */ /* 0x000fc80000000000 */
[----:B------:R-:W-:Y:S02]  /*6270*/  LEA R42, R44, UR4, 0x1 ;  /* 0x000000042c2a7c11 */ /* 0x000fe4000f8e08ff */
[C---:B------:R-:W-:Y:S02]  /*6280*/  IADD3 R44, R39.reuse, 0xa0, RZ ;  /* 0x000000a0272c7810 */ /* 0x040fe40007ffe0ff */
[----:B------:R-:W-:Y:S01]  /*6290*/  LEA R46, R66, UR4, 0x1 ;  /* 0x00000004422e7c11 */ /* 0x000fe2000f8e08ff */
[----:B------:R-:W-:Y:S01]  /*62a0*/  VIADD R66, R39, 0x140 ;  /* 0x0000014027427836 */ /* 0x000fe20000000000 */
[----:B------:R-:W-:Y:S02]  /*62b0*/  LEA R49, R18, UR4, 0x1 ;  /* 0x0000000412317c11 */ /* 0x000fe4000f8e08ff */
[----:B------:R-:W-:Y:S02]  /*62c0*/  LEA R48, R48, UR4, 0x1 ;  /* 0x0000000430307c11 */ /* 0x000fe4000f8e08ff */
[----:B------:R-:W-:-:S02]  /*62d0*/  LEA.HI.SX32 R51, R44, R39, 0x1b ;  /* 0x000000272c337211 */ /* 0x000fc400078fdaff */
[C---:B------:R-:W-:Y:S02]  /*62e0*/  IADD3 R152, R39.reuse, 0x100, RZ ;  /* 0x0000010027987810 */ /* 0x040fe40007ffe0ff */
[C---:B------:R-:W-:Y:S02]  /*62f0*/  IADD3 R18, R39.reuse, 0x160, RZ ;  /* 0x0000016027127810 */ /* 0x040fe40007ffe0ff */
[----:B------:R-:W-:Y:S01]  /*6300*/  LEA R50, R50, UR4, 0x1 ;  /* 0x0000000432327c11 */ /* 0x000fe2000f8e08ff */
[----:B------:R-:W-:Y:S01]  /*6310*/  VIADD R68, R39, 0x120 ;  /* 0x0000012027447836 */ /* 0x000fe20000000000 */
[----:B------:R-:W-:Y:S02]  /*6320*/  LEA R44, R19, UR4, 0x1 ;  /* 0x00000004132c7c11 */ /* 0x000fe4000f8e08ff */
[-C--:B------:R-:W-:Y:S02]  /*6330*/  LEA.HI.SX32 R154, R154, R39.reuse, 0x1b ;  /* 0x000000279a9a7211 */ /* 0x080fe400078fdaff */
[----:B------:R-:W-:-:S02]  /*6340*/  LEA.HI.SX32 R66, R66, R39, 0x1b ;  /* 0x0000002742427211 */ /* 0x000fc400078fdaff */
[----:B------:R-:W-:Y:S02]  /*6350*/  LEA R51, R51, UR4, 0x1 ;  /* 0x0000000433337c11 */ /* 0x000fe4000f8e08ff */
[-C--:B------:R-:W-:Y:S02]  /*6360*/  LEA.HI.SX32 R152, R152, R39.reuse, 0x1b ;  /* 0x0000002798987211 */ /* 0x080fe400078fdaff */
[-C--:B------:R-:W-:Y:S02]  /*6370*/  LEA.HI.SX32 R18, R18, R39.reuse, 0x1b ;  /* 0x0000002712127211 */ /* 0x080fe400078fdaff */
[----:B------:R-:W-:Y:S02]  /*6380*/  LEA R67, R66, UR4, 0x1 ;  /* 0x0000000442437c11 */ /* 0x000fe4000f8e08ff */
[----:B------:R-:W-:Y:S01]  /*6390*/  LEA R66, R18, UR4, 0x1 ;  /* 0x0000000412427c11 */ /* 0x000fe2000f8e08ff */
[----:B------:R-:W-:Y:S01]  /*63a0*/  VIADD R18, R39, 0x1e0 ;  /* 0x000001e027127836 */ /* 0x000fe20000000000 */
[----:B------:R-:W-:-:S02]  /*63b0*/  LEA.HI.SX32 R68, R68, R39, 0x1b ;  /* 0x0000002744447211 */ /* 0x000fc400078fdaff */
[----:B------:R-:W-:Y:S02]  /*63c0*/  ISETP.NE.AND P5, PT, R40, RZ, PT ;  /* 0x000000ff2800720c */ /* 0x000fe40003fa5270 */
[----:B------:R-:W-:Y:S01]  /*63d0*/  LEA R68, R68, UR4, 0x1 ;  /* 0x0000000444447c11 */ /* 0x000fe2000f8e08ff */
[----:B--2---:R-:W-:Y:S04]  /*63e0*/  STS.U16 [R42+0x420], R21 ;  /* 0x000420152a007388 */ /* 0x004fe80000000400 */
[----:B---3--:R-:W-:Y:S04]  /*63f0*/  STS.U16 [R48+0x460], R23 ;  /* 0x0004601730007388 */ /* 0x008fe80000000400 */
[----:B----4-:R0:W-:Y:S02]  /*6400*/  STS.U16 [R46+0x4a0], R47 ;  /* 0x0004a02f2e007388 */ /* 0x0101e40000000400 */
[----:B0-----:R-:W-:-:S02]  /*6410*/  LEA R47, R154, UR4, 0x1 ;  /* 0x000000049a2f7c11 */ /* 0x001fc4000f8e08ff */
[----:B-----5:R0:W-:Y:S02]  /*6420*/  STS.U16 [R50+0x4e0], R53 ;  /* 0x0004e03532007388 */ /* 0x0201e40000000400 */
[----:B0-----:R-:W-:Y:S01]  /*6430*/  LEA R53, R152, UR4, 0x1 ;  /* 0x0000000498357c11 */ /* 0x001fe2000f8e08ff */
[C---:B------:R-:W-:Y:S01]  /*6440*/  VIADD R152, R39.reuse, 0x180 ;  /* 0x0000018027987836 */ /* 0x040fe20000000000 */
[----:B------:R-:W-:Y:S04]  /*6450*/  STS.U16 [R44+0x520], R63 ;  /* 0x0005203f2c007388 */ /* 0x000fe80000000400 */
[----:B------:R-:W-:Y:S01]  /*6460*/  LEA.HI.SX32 R152, R152, R39, 0x1b ;  /* 0x0000002798987211 */ /* 0x000fe200078fdaff */
[----:B------:R0:W-:Y:S02]  /*6470*/  STS.U16 [R51+0x560], R20 ;  /* 0x0005601433007388 */ /* 0x0001e40000000400 */
[----:B0-----:R-:W-:-:S02]  /*6480*/  IADD3 R20, R39, 0x1c0, RZ ;  /* 0x000001c027147810 */ /* 0x001fc40007ffe0ff */
[----:B------:R0:W-:Y:S02]  /*6490*/  STS.U16 [R49+0x5a0], R22 ;  /* 0x0005a01631007388 */ /* 0x0001e40000000400 */
[-C--:B------:R-:W-:Y:S01]  /*64a0*/  LEA.HI.SX32 R20, R20, R39.reuse, 0x1b ;  /* 0x0000002714147211 */ /* 0x080fe200078fdaff */
[C---:B0-----:R-:W-:Y:S01]  /*64b0*/  VIADD R22, R39.reuse, 0x1a0 ;  /* 0x000001a027167836 */ /* 0x041fe20000000000 */
[----:B------:R-:W-:Y:S04]  /*64c0*/  STS.U16 [R47+0x5e0], R52 ;  /* 0x0005e0342f007388 */ /* 0x000fe80000000400 */
[-C--:B------:R-:W-:Y:S02]  /*64d0*/  LEA.HI.SX32 R22, R22, R39.reuse, 0x1b ;  /* 0x0000002716167211 */ /* 0x080fe400078fdaff */
[----:B------:R-:W-:Y:S01]  /*64e0*/  LEA R63, R20, UR4, 0x1 ;  /* 0x00000004143f7c11 */ /* 0x000fe2000f8e08ff */
[----:B------:R0:W-:Y:S02]  /*64f0*/  STS.U16 [R53+0x620], R62 ;  /* 0x0006203e35007388 */ /* 0x0001e40000000400 */
[----:B0-----:R-:W-:Y:S01]  /*6500*/  LEA.HI.SX32 R62, R18, R39, 0x1b ;  /* 0x00000027123e7211 */ /* 0x001fe200078fdaff */
[----:B------:R-:W-:Y:S01]  /*6510*/  IMAD.SHL.U32 R18, R39, 0x10, RZ ;  /* 0x0000001027127824 */ /* 0x000fe200078e00ff */
[----:B------:R0:W-:Y:S02]  /*6520*/  STS.U16 [R68+0x660], R65 ;  /* 0x0006604144007388 */ /* 0x0001e40000000400 */
[----:B------:R-:W-:-:S02]  /*6530*/  LEA R62, R62, UR4, 0x1 ;  /* 0x000000043e3e7c11 */ /* 0x000fc4000f8e08ff */
        /* <DEDUP_REMOVED lines=65> */
[----:B--2---:R-:W-:Y:S01]  /*6950*/  SHF.L.U32 R19, R22, 0x10, RZ ;  /* 0x0000001016137819 */ /* 0x004fe200000006ff */
[----:B------:R-:W-:Y:S06]  /*6960*/  BRA `(.L_x_7344) ;  /* 0x0000000000287947 */ /* 0x000fec0003800000 */
.L_x_7345:
        /* <DEDUP_REMOVED lines=8> */
[----:B------:R-:W2:Y:S02]  /*69f0*/  LDG.E.U16 R22, desc[UR6][R22.64] ;  /* 0x0000000616167981 */ /* 0x000ea4000c1e1500 */
[----:B--2---:R-:W-:-:S07]  /*6a00*/  IMAD.U32 R19, R22, 0x10000, RZ ;  /* 0x0001000016137824 */ /* 0x004fce00078e00ff */
.L_x_7344:
        /* <DEDUP_REMOVED lines=103> */
[----:B------:R-:W-:Y:S01]  /*7080*/  F2FP.BF16.F32.PACK_AB R23, RZ, R23 ;  /* 0x00000017ff17723e */ /* 0x000fe200000010ff */
        /* <DEDUP_REMOVED lines=8> */
.L_x_7348:
        /* <DEDUP_REMOVED lines=31> */
.L_x_7349:
[----:B------:R0:W5:Y:S02]  /*7300*/  LDG.E R19, desc[UR6][R6.64] ;  /* 0x0000000606137981 */ /* 0x000164000c1e1900 */
.L_x_7350:
[----:B-----5:R-:W-:-:S05]  /*7310*/  IMAD.WIDE R18, R19, 0x4, R10 ;  /* 0x0000000413127825 */ /* 0x020fca00078e020a */
[----:B------:R1:W2:Y:S01]  /*7320*/  LDG.E R119, desc[UR6][R18.64] ;  /* 0x0000000612777981 */ /* 0x0002a2000c1e1900 */
[----:B------:R-:W-:Y:S01]  /*7330*/  IMAD R114, R114, UR14, RZ ;  /* 0x0000000e72727c24 */ /* 0x000fe2000f8e02ff */
[----:B------:R-:W-:Y:S01]  /*7340*/  F2FP.BF16.F32.PACK_AB R23, RZ, R23 ;  /* 0x00000017ff17723e */ /* 0x000fe200000010ff */
        /* <DEDUP_REMOVED lines=13> */
.L_x_7347:
[----:B------:R-:W-:Y:S05]  /*7420*/  BSYNC B0 ;  /* 0x0000000000007941 */ /* 0x000fea0003800000 */
.L_x_7346:
        /* <DEDUP_REMOVED lines=19> */
.L_x_7343:
        /* <DEDUP_REMOVED lines=78> */
.L_x_7353:
[----:B------:R-:W-:Y:S05]  /*7a40*/  BSYNC B0 ;  /* 0x0000000000007941 */ /* 0x000fea0003800000 */
.L_x_7352:
        /* <DEDUP_REMOVED lines=66> */
.L_x_7355:
        /* <DEDUP_REMOVED lines=9> */
.L_x_8778:


//--------------------- .text._Z25selective_scan_fwd_kernelI32Selective_Scan_fwd_kernel_traitsILi32ELi16ELi1ELb0ELb1ELb1ELb0ELb1EN3c108BFloat16EfS2_EEv13SSMParamsBase --------------------------
	.section	.text._Z25selective_scan_fwd_kernelI32Selective_Scan_fwd_kernel_traitsILi32ELi16ELi1ELb0ELb1ELb1ELb0ELb1EN3c108BFloat16EfS2_EEv13SSMParamsBase,"ax",@progbits
	.align	128
        .global         _Z25selective_scan_fwd_kernelI32Selective_Scan_fwd_kernel_traitsILi32ELi16ELi1ELb0ELb1ELb1ELb0ELb1EN3c108BFloat16EfS2_EEv13SSMParamsBase
        .type           _Z25selective_scan_fwd_kernelI32Selective_Scan_fwd_kernel_traitsILi32ELi16ELi1ELb0ELb1ELb1ELb0ELb1EN3c108BFloat16EfS2_EEv13SSMParamsBase,@function
        .size           _Z25selective_scan_fwd_kernelI32Selective_Scan_fwd_kernel_traitsILi32ELi16ELi1ELb0ELb1ELb1ELb0ELb1EN3c108BFloat16EfS2_EEv13SSMParamsBase,(.L_x_8779 - _Z25selective_scan_fwd_kernelI32Selective_Scan_fwd_kernel_traitsILi32ELi16ELi1ELb0ELb1ELb1ELb0ELb1EN3c108BFloat16EfS2_EEv13SSMParamsBase)
        .other          _Z25selective_scan_fwd_kernelI32Selective_Scan_fwd_kernel_traitsILi32ELi16ELi1ELb0ELb1ELb1ELb0ELb1EN3c108BFloat16EfS2_EEv13SSMParamsBase,@"STO_CUDA_ENTRY STV_DEFAULT"
_Z25selective_scan_fwd_kernelI32Selective_Scan_fwd_kernel_traitsILi32ELi16ELi1ELb0ELb1ELb1ELb0ELb1EN3c108BFloat16EfS2_EEv13SSMParamsBase:
.text._Z25selective_scan_fwd_kernelI32Selective_Scan_fwd_kernel_traitsILi32ELi16ELi1ELb0ELb1ELb1ELb0ELb1EN3c108BFloat16EfS2_EEv13SSMParamsBase:
        /* <DEDUP_REMOVED lines=39> */
.L_x_7356:
        /* <DEDUP_REMOVED lines=38> */
.L_x_7357:
        /* <DEDUP_REMOVED lines=12> */
.L_x_7358:
        /* <DEDUP_REMOVED lines=191> */
.L_x_7359:
        /* <DEDUP_REMOVED lines=18> */
.L_x_7360:
        /* <DEDUP_REMOVED lines=14> */
.L_x_7404:
        /* <DEDUP_REMOVED lines=311> */
.L_x_7362:
[----:B------:R-:W-:Y:S05]  /*26f0*/  BSYNC B0 ;  /* 0x0000000000007941 */ /* 0x000fea0003800000 */
.L_x_7361:
        /* <DEDUP_REMOVED lines=37> */
.L_x_7364:
[----:B------:R-:W-:Y:S05]  /*2950*/  BSYNC B0 ;  /* 0x0000000000007941 */ /* 0x000fea0003800000 */
.L_x_7363:
        /* <DEDUP_REMOVED lines=37> */
.L_x_7366:
[----:B------:R-:W-:Y:S05]  /*2bb0*/  BSYNC B0 ;  /* 0x0000000000007941 */ /* 0x000fea0003800000 */
.L_x_7365:
        /* <DEDUP_REMOVED lines=37> */
.L_x_7368:
[----:B------:R-:W-:Y:S05]  /*2e10*/  BSYNC B0 ;  /* 0x0000000000007941 */ /* 0x000fea0003800000 */
.L_x_7367:
        /* <DEDUP_REMOVED lines=37> */
.L_x_7370:
[----:B------:R-:W-:Y:S05]  /*3070*/  BSYNC B0 ;  /* 0x0000000000007941 */ /* 0x000fea0003800000 */
.L_x_7369:
        /* <DEDUP_REMOVED lines=37> */
.L_x_7372:
[----:B------:R-:W-:Y:S05]  /*32d0*/  BSYNC B0 ;  /* 0x0000000000007941 */ /* 0x000fea0003800000 */
.L_x_7371:
        /* <DEDUP_REMOVED lines=37> */
.L_x_7374:
[----:B------:R-:W-:Y:S05]  /*3530*/  BSYNC B0 ;  /* 0x0000000000007941 */ /* 0x000fea0003800000 */
.L_x_7373:
        /* <DEDUP_REMOVED lines=37> */
.L_x_7376:
[----:B------:R-:W-:Y:S05]  /*3790*/  BSYNC B0 ;  /* 0x0000000000007941 */ /* 0x000fea0003800000 */
.L_x_7375:
        /* <DEDUP_REMOVED lines=37> */
.L_x_7378:
[----:B------:R-:W-:Y:S05]  /*39f0*/  BSYNC B0 ;  /* 0x0000000000007941 */ /* 0x000fea0003800000 */
.L_x_7377:
        /* <DEDUP_REMOVED lines=37> */
.L_x_7380:
[----:B------:R-:W-:Y:S05]  /*3c50*/  BSYNC B0 ;  /* 0x0000000000007941 */ /* 0x000fea0003800000 */
.L_x_7379:
        /* <DEDUP_REMOVED lines=39> */
.L_x_7382:
[----:B------:R-:W-:Y:S05]  /*3ed0*/  BSYNC B0 ;  /* 0x0000000000007941 */ /* 0x000fea0003800000 */
.L_x_7381:
        /* <DEDUP_REMOVED lines=37> */
.L_x_7384:
[----:B------:R-:W-:Y:S05]  /*4130*/  BSYNC B0 ;  /* 0x0000000000007941 */ /* 0x000fea0003800000 */
.L_x_7383:
        /* <DEDUP_REMOVED lines=42> */
.L_x_7386:
[----:B------:R-:W-:Y:S05]  /*43e0*/  BSYNC B0 ;  /* 0x0000000000007941 */ /* 0x000fea0003800000 */
.L_x_7385:
        /* <DEDUP_REMOVED lines=42> */
.L_x_7388:
[----:B------:R-:W-:Y:S05]  /*4690*/  BSYNC B0 ;  /* 0x0000000000007941 */ /* 0x000fea0003800000 */
.L_x_7387:
        /* <DEDUP_REMOVED lines=42> */
.L_x_7390:
[----:B------:R-:W-:Y:S05]  /*4940*/  BSYNC B0 ;  /* 0x0000000000007941 */ /* 0x000fea0003800000 */
.L_x_7389:
        /* <DEDUP_REMOVED lines=42> */
.L_x_7392:
[----:B------:R-:W-:Y:S05]  /*4bf0*/  BSYNC B0 ;  /* 0x0000000000007941 */ /* 0x000fea0003800000 */
.L_x_7391:
        /* <DEDUP_REMOVED lines=44> */
.L_x_7401:
        /* <DEDUP_REMOVED lines=12> */
[----:B------:R-:W-:-:S02]  /*4f80*/  P2R R134, PR, RZ, 0x10 ;  /* 0x00000010ff867803 */ /* 0x000fc40000000000 */
[----:B------:R-:W-:Y:S02]  /*4f90*/  IADD3 R19, R19, R21, RZ ;  /* 0x0000001513137210 */ /* 0x000fe40007ffe0ff */
[----:B------:R-:W-:Y:S02]  /*4fa0*/  ISETP.NE.AND P4, PT, R178, RZ, PT ;  /* 0x000000ffb200720c */ /* 0x000fe40003f85270 */
[----:B------:R-:W-:Y:S01]  /*4fb0*/  LEA.HI.X R21, R18, R35, R19, 0x1, P5 ;  /* 0x0000002312157211 */ /* 0x000fe200028f0c13 */
[----:B------:R-:W-:Y:S01]  /*4fc0*/  IMAD R18, R118, UR12, RZ ;  /* 0x0000000c76127c24 */ /* 0x000fe2000f8e02ff */
[----:B------:R-:W-:Y:S02]  /*4fd0*/  P2R R132, PR, RZ, 0x10 ;  /* 0x00000010ff847803 */ /* 0x000fe40000000000 */
[----:B------:R-:W-:Y:S01]  /*4fe0*/  ISETP.NE.AND P4, PT, R179, RZ, PT ;  /* 0x000000ffb300720c */ /* 0x000fe20003f85270 */
[----:B------:R-:W-:Y:S01]  /*4ff0*/  IMAD R19, R117, UR13, R18 ;  /* 0x0000000d75137c24 */ /* 0x000fe2000f8e0212 */
[----:B------:R-:W-:-:S02]  /*5000*/  LEA R18, P5, R22, R34, 0x1 ;  /* 0x0000002216127211 */ /* 0x000fc400078a08ff */
[----:B------:R-:W-:Y:S01]  /*5010*/  P2R R130, PR, RZ, 0x10 ;  /* 0x00000010ff827803 */ /* 0x000fe20000000000 */
[----:B------:R-:W-:Y:S01]  /*5020*/  IMAD.IADD R19, R23, 0x1, R19 ;  /* 0x0000000117137824 */ /* 0x000fe200078e0213 */
[----:B------:R-:W-:Y:S02]  /*5030*/  MOV R23, R119 ;  /* 0x0000007700177202 */ /* 0x000fe40000000f00 */
[----:B------:R-:W-:Y:S02]  /*5040*/  ISETP.NE.AND P4, PT, R180, RZ, PT ;  /* 0x000000ffb400720c */ /* 0x000fe40003f85270 */
[----:B------:R-:W-:Y:S01]  /*5050*/  LEA.HI.X R19, R22, R37, R19, 0x1, P5 ;  /* 0x0000002516137211 */ /* 0x000fe200028f0c13 */
[----:B------:R-:W-:Y:S01]  /*5060*/  IMAD.MOV.U32 R22, RZ, RZ, R16 ;  /* 0x000000ffff167224 */ /* 0x000fe200078e0010 */
[----:B------:R-:W-:Y:S02]  /*5070*/  P2R R140, PR, RZ, 0x8 ;  /* 0x00000008ff8c7803 */ /* 0x000fe40000000000 */
[----:B------:R-:W-:Y:S01]  /*5080*/  ISETP.NE.AND P3, PT, R181, RZ, PT ;  /* 0x000000ffb500720c */ /* 0x000fe20003f65270 */
[----:B------:R-:W-:Y:S01]  /*5090*/  IMAD.WIDE.U32 R120, R117, UR8, R22 ;  /* 0x0000000875787c25 */ /* 0x000fe2000f8e0016 */
[----:B------:R-:W-:-:S02]  /*50a0*/  P2R R141, PR, RZ, 0x4 ;  /* 0x00000004ff8d7803 */ /* 0x000fc40000000000 */
[----:B------:R-:W-:Y:S01]  /*50b0*/  ISETP.NE.AND P2, PT, R173, RZ, PT ;  /* 0x000000ffad00720c */ /* 0x000fe20003f45270 */
[--C-:B------:R-:W-:Y:S01]  /*50c0*/  IMAD R23, R117, UR9, R80.reuse ;  /* 0x0000000975177c24 */ /* 0x100fe2000f8e0250 */
[----:B------:R-:W-:Y:S02]  /*50d0*/  PRMT R80, RZ, 0x7610, R80 ;  /* 0x00007610ff507816 */ /* 0x000fe40000000050 */
[C---:B-1----:R-:W-:Y:S01]  /*50e0*/  LEA R22, P5, R120.reuse, R12, 0x2 ;  /* 0x0000000c78167211 */ /* 0x042fe200078a10ff */
[----:B------:R-:W-:Y:S01]  /*50f0*/  IMAD.IADD R23, R121, 0x1, R23 ;  /* 0x0000000179177824 */ /* 0x000fe200078e0217 */
[----:B------:R-:W-:Y:S02]  /*5100*/  PRMT R121, RZ, 0x7610, R121 ;  /* 0x00007610ff797816 */ /* 0x000fe40000000079 */
[----:B------:R-:W-:Y:S02]  /*5110*/  P2R R142, PR, RZ, 0x2 ;  /* 0x00000002ff8e7803 */ /* 0x000fe40000000000 */
[----:B------:R-:W-:-:S02]  /*5120*/  LEA.HI.X R23, R120, R13, R23, 0x2, P5 ;  /* 0x0000000d78177211 */ /* 0x000fc400028f1417 */
[----:B------:R-:W2:Y:S01]  /*5130*/  @!P4 LDG.E.U16 R121, desc[UR6][R20.64] ;  /* 0x000000061479c981 */ /* 0x000ea2000c1e1500 */
[----:B------:R-:W-:Y:S02]  /*5140*/  ISETP.NE.AND P4, PT, R130, RZ, PT ;  /* 0x000000ff8200720c */ /* 0x000fe40003f85270 */
[----:B------:R-:W-:Y:S01]  /*5150*/  PRMT R120, RZ, 0x7610, R120 ;  /* 0x00007610ff787816 */ /* 0x000fe20000000078 */
[----:B------:R-:W3:Y:S01]  /*5160*/  LDG.E R23, desc[UR6][R22.64] ;  /* 0x0000000616177981 */ /* 0x000ee2000c1e1900 */
[----:B------:R-:W-:Y:S02]  /*5170*/  ISETP.NE.AND P1, PT, R174, RZ, PT ;  /* 0x000000ffae00720c */ /* 0x000fe40003f25270 */
[----:B------:R-:W-:Y:S02]  /*5180*/  P2R R143, PR, RZ, 0x1 ;  /* 0x00000001ff8f7803 */ /* 0x000fe40000000000 */
[----:B------:R-:W-:Y:S02]  /*5190*/  ISETP.NE.AND P0, PT, R175, RZ, PT ;  /* 0x000000ffaf00720c */ /* 0x000fe40003f05270 */
[----:B------:R-:W-:-:S02]  /*51a0*/  PRMT R125, RZ, 0x7610, R125 ;  /* 0x00007610ff7d7816 */ /* 0x000fc4000000007d */
[----:B------:R-:W-:Y:S01]  /*51b0*/  PRMT R127, RZ, 0x7610, R127 ;  /* 0x00007610ff7f7816 */ /* 0x000fe2000000007f */
[----:B------:R-:W4:Y:S01]  /*51c0*/  @!P4 LDG.E.U16 R80, desc[UR6][R20.64+0x40] ;  /* 0x000040061450c981 */ /* 0x000f22000c1e1500 */
[----:B------:R-:W-:Y:S02]  /*51d0*/  ISETP.NE.AND P4, PT, R132, RZ, PT ;  /* 0x000000ff8400720c */ /* 0x000fe40003f85270 */
[----:B------:R-:W-:Y:S02]  /*51e0*/  PRMT R129, RZ, 0x7610, R129 ;  /* 0x00007610ff817816 */ /* 0x000fe40000000081 */
[----:B------:R-:W-:Y:S01]  /*51f0*/  PRMT R131, RZ, 0x7610, R131 ;  /* 0x00007610ff837816 */ /* 0x000fe20000000083 */
[----:B------:R-:W5:Y:S01]  /*5200*/  @!P3 LDG.E.U16 R127, desc[UR6][R20.64+0x140] ;  /* 0x00014006147fb981 */ /* 0x000f62000c1e1500 */
[----:B------:R-:W-:Y:S02]  /*5210*/  PRMT R133, RZ, 0x7610, R133 ;  /* 0x00007610ff857816 */ /* 0x000fe40000000085 */
[----:B------:R-:W-:Y:S01]  /*5220*/  ISETP.NE.AND P5, PT, R171, RZ, PT ;  /* 0x000000ffab00720c */ /* 0x000fe20003fa5270 */
[----:B------:R-:W3:Y:S01]  /*5230*/  @!P2 LDG.E.U16 R129, desc[UR6][R20.64+0x180] ;  /* 0x000180061481a981 */ /* 0x000ee2000c1e1500 */
[----:B------:R-:W-:-:S02]  /*5240*/  ISETP.NE.AND P6, PT, R172, RZ, PT ;  /* 0x000000ffac00720c */ /* 0x000fc40003fc5270 */
[----:B------:R-:W-:Y:S01]  /*5250*/  PRMT R122, RZ, 0x7610, R122 ;  /* 0x00007610ff7a7816 */ /* 0x000fe2000000007a */
[----:B------:R-:W5:Y:S01]  /*5260*/  @!P4 LDG.E.U16 R123, desc[UR6][R20.64+0x80] ;  /* 0x00008006147bc981 */ /* 0x000f62000c1e1500 */
[----:B------:R-:W-:Y:S02]  /*5270*/  ISETP.NE.AND P4, PT, R134, RZ, PT ;  /* 0x000000ff8600720c */ /* 0x000fe40003f85270 */
[----:B------:R-:W-:Y:S01]  /*5280*/  ISETP.NE.AND P3, PT, R140, RZ, PT ;  /* 0x000000ff8c00720c */ /* 0x000fe20003f65270 */
[----:B------:R-:W3:Y:S01]  /*5290*/  @!P1 LDG.E.U16 R131, desc[UR6][R20.64+0x1c0] ;  /* 0x0001c00614839981 */ /* 0x000ee2000c1e1500 */
[----:B------:R-:W-:Y:S02]  /*52a0*/  ISETP.NE.AND P2, PT, R141, RZ, PT ;  /* 0x000000ff8d00720c */ /* 0x000fe40003f45270 */
[----:B------:R-:W-:Y:S01]  /*52b0*/  PRMT R135, RZ, 0x7610, R135 ;  /* 0x00007610ff877816 */ /* 0x000fe20000000087 */
[----:B------:R-:W3:Y:S01]  /*52c0*/  @!P0 LDG.E.U16 R133, desc[UR6][R20.64+0x200] ;  /* 0x0002000614858981 */ /* 0x000ee2000c1e1500 */
[----:B------:R-:W-:-:S02]  /*52d0*/  PRMT R124, RZ, 0x7610, R124 ;  /* 0x00007610ff7c7816 */ /* 0x000fc4000000007c */
[----:B------:R-:W-:Y:S01]  /*52e0*/  PRMT R137, RZ, 0x7610, R137 ;  /* 0x00007610ff897816 */ /* 0x000fe20000000089 */
[----:B------:R-:W3:Y:S01]  /*52f0*/  @!P5 LDG.E.U16 R122, desc[UR6][R20.64+0x240] ;  /* 0x00024006147ad981 */ /* 0x000ee2000c1e1500 */
[----:B------:R-:W-:Y:S02]  /*5300*/  PRMT R126, RZ, 0x7610, R126 ;  /* 0x00007610ff7e7816 */ /* 0x000fe4000000007e */
[----:B------:R-:W-:Y:S01]  /*5310*/  PRMT R139, RZ, 0x7610, R139 ;  /* 0x00007610ff8b7816 */ /* 0x000fe2000000008b */
[----:B------:R-:W3:Y:S01]  /*5320*/  @!P4 LDG.E.U16 R120, desc[UR6][R20.64+0xc0] ;  /* 0x0000c0061478c981 */ /* 0x000ee2000c1e1500 */
[----:B------:R-:W-:Y:S02]  /*5330*/  ISETP.NE.AND P4, PT, R136, RZ, PT ;  /* 0x000000ff8800720c */ /* 0x000fe40003f85270 */
[----:B------:R-:W-:Y:S01]  /*5340*/  ISETP.NE.AND P1, PT, R142, RZ, PT ;  /* 0x000000ff8e00720c */ /* 0x000fe20003f25270 */
[----:B------:R-:W3:Y:S01]  /*5350*/  @!P6 LDG.E.U16 R135, desc[UR6][R20.64+0x280] ;  /* 0x000280061487e981 */ /* 0x000ee2000c1e1500 */
[----:B------:R-:W-:-:S02]  /*5360*/  ISETP.NE.AND P0, PT, R143, RZ, PT ;  /* 0x000000ff8f00720c */ /* 0x000fc40003f05270 */
[----:B------:R-:W-:Y:S01]  /*5370*/  PRMT R128, RZ, 0x7610, R128 ;  /* 0x00007610ff807816 */ /* 0x000fe20000000080 */
[----:B------:R-:W3:Y:S04]  /*5380*/  @!P3 LDG.E.U16 R137, desc[UR6][R20.64+0x300] ;  /* 0x000300061489b981 */ /* 0x000ee8000c1e1500 */
[----:B------:R-:W3:Y:S04]  /*5390*/  @!P2 LDG.E.U16 R126, desc[UR6][R20.64+0x340] ;  /* 0x00034006147ea981 */ /* 0x000ee8000c1e1500 */
[----:B------:R-:W3:Y:S01]  /*53a0*/  @!P4 LDG.E.U16 R125, desc[UR6][R20.64+0x100] ;  /* 0x00010006147dc981 */ /* 0x000ee2000c1e1500 */
[----:B------:R-:W-:-:S03]  /*53b0*/  ISETP.NE.AND P4, PT, R138, RZ, PT ;  /* 0x000000ff8a00720c */ /* 0x000fc60003f85270 */
[----:B------:R-:W3:Y:S04]  /*53c0*/  @!P1 LDG.E.U16 R139, desc[UR6][R20.64+0x380] ;  /* 0x00038006148b9981 */ /* 0x000ee8000c1e1500 */
[----:B------:R-:W3:Y:S06]  /*53d0*/  @!P0 LDG.E.U16 R128, desc[UR6][R20.64+0x3c0] ;  /* 0x0003c00614808981 */ /* 0x000eec000c1e1500 */
        /* <DEDUP_REMOVED lines=20> */
[----:B--2---:R-:W-:Y:S01]  /*5520*/  IMAD.SHL.U32 R46, R80, 0x10, RZ ;  /* 0x00000010502e7824 */ /* 0x004fe200078e00ff */
[----:B---3--:R-:W-:-:S03]  /*5530*/  SHF.L.U32 R21, R20, 0x10, RZ ;  /* 0x0000001014157819 */ /* 0x008fc600000006ff */
[----:B------:R-:W-:-:S05]  /*5540*/  VIADD R20, R46, 0xf ;  /* 0x0000000f2e147836 */ /* 0x000fca0000000000 */
[----:B------:R-:W-:Y:S02]  /*5550*/  ISETP.GE.U32.AND P5, PT, R20, R49, PT ;  /* 0x000000311400720c */ /* 0x000fe40003fa6070 */
[----:B------:R-:W1:Y:S01]  /*5560*/  LDS.U16 R20, [R55] ;  /* 0x0000000037147984 */ /* 0x000e620000000400 */
[----:B------:R-:W-:-:S05]  /*5570*/  FMUL.FTZ R21, R116, R21 ;  /* 0x0000001574157220 */ /* 0x000fca0000410000 */
[----:B------:R-:W-:Y:S01]  /*5580*/  FSEL R121, R21, RZ, !P5 ;  /* 0x000000ff15797208 */ /* 0x000fe20006800000 */
[----:B------:R-:W-:-:S04]  /*5590*/  FMUL.FTZ R23, R23, 1.4426950216293334961 ;  /* 0x3fb8aa3b17177820 */ /* 0x000fc80000410000 */
[C---:B------:R-:W-:Y:S01]  /*55a0*/  FMUL.FTZ R22, R23.reuse, R84 ;  /* 0x0000005417167220 */ /* 0x040fe20000410000 */
[----:B------:R-:W-:Y:S01]  /*55b0*/  FMUL.FTZ R44, R23, R56 ;  /* 0x00000038172c7220 */ /* 0x000fe20000410000 */
[----:B-1----:R-:W-:Y:S02]  /*55c0*/  IMAD.U32 R21, R20, 0x10000, RZ ;  /* 0x0001000014157824 */ /* 0x002fe400078e00ff */
[----:B------:R-:W1:Y:S02]  /*55d0*/  LDS.U16 R20, [R55+0x2] ;  /* 0x0000020037147984 */ /* 0x000e640000000400 */
[----:B------:R-:W2:Y:S08]  /*55e0*/  MUFU.EX2 R22, R22 ;  /* 0x0000001600167308 */ /* 0x000eb00000000800 */
[----:B------:R-:W3:Y:S01]  /*55f0*/  MUFU.EX2 R44, R44 ;  /* 0x0000002c002c7308 */ /* 0x000ee20000000800 */
[----:B------:R-:W-:Y:S01]  /*5600*/  FMUL.FTZ R21, R108, R21 ;  /* 0x000000156c157220 */ /* 0x000fe20000410000 */
[----:B--2---:R-:W-:Y:S01]  /*5610*/  FSEL R120, R22, 1, !P5 ;  /* 0x3f80000016787808 */ /* 0x004fe20006800000 */
[C---:B------:R-:W-:Y:S01]  /*5620*/  VIADD R22, R46.reuse, 0x1 ;  /* 0x000000012e167836 */ /* 0x040fe20000000000 */
[----:B------:R-:W-:-:S04]  /*5630*/  ISETP.GE.U32.AND P5, PT, R46, R49, PT ;  /* 0x000000312e00720c */ /* 0x000fc80003fa6070 */
[----:B------:R-:W-:Y:S02]  /*5640*/  FSEL R122, R21, RZ, !P5 ;  /* 0x000000ff157a7208 */ /* 0x000fe40006800000 */
[----:B---3--:R-:W-:Y:S02]  /*5650*/  FSEL R123, R44, 1, !P5 ;  /* 0x3f8000002c7b7808 */ /* 0x008fe40006800000 */
        /* <DEDUP_REMOVED lines=104> */
[----:B------:R-:W-:Y:S01]  /*5ce0*/  P2R R156, PR, RZ, 0x40 ;  /* 0x00000040ff9c7803 */ /* 0x000fe20000000000 */
[----:B------:R-:W-:Y:S01]  /*5cf0*/  FMUL.FTZ R21, R102, R21 ;  /* 0x0000001566157220 */ /* 0x000fe20000410000 */
[----:B------:R-:W-:Y:S01]  /*5d00*/  ISETP.NE.AND P6, PT, R175, RZ, PT ;  /* 0x000000ffaf00720c */ /* 0x000fe20003fc5270 */
[----:B------:R-:W-:-:S03]  /*5d10*/  VIADD R22, R46, 0xd ;  /* 0x0000000d2e167836 */ /* 0x000fc60000000000 */
[----:B------:R-:W-:Y:S02]  /*5d20*/  P2R R154, PR, RZ, 0x40 ;  /* 0x00000040ff9a7803 */ /* 0x000fe40000000000 */
[----:B------:R-:W-:Y:S02]  /*5d30*/  ISETP.NE.AND P6, PT, R174, RZ, PT ;  /* 0x000000ffae00720c */ /* 0x000fe40003fc5270 */
[----:B------:R-:W-:Y:S02]  /*5d40*/  FSEL R147, R21, RZ, !P5 ;  /* 0x000000ff15937208 */ /* 0x000fe40006800000 */
[----:B------:R-:W-:Y:S02]  /*5d50*/  P2R R158, PR, RZ, 0x40 ;  /* 0x00000040ff9e7803 */ /* 0x000fe40000000000 */
[----:B--2---:R-:W-:Y:S02]  /*5d60*/  FSEL R146, R44, 1, !P5 ;  /* 0x3f8000002c927808 */ /* 0x004fe40006800000 */
[----:B------:R-:W-:-:S02]  /*5d70*/  ISETP.GE.U32.AND P5, PT, R22, R49, PT ;  /* 0x000000311600720c */ /* 0x000fc40003fa6070 */
[----:B------:R-:W-:Y:S02]  /*5d80*/  ISETP.NE.AND P6, PT, R173, RZ, PT ;  /* 0x000000ffad00720c */ /* 0x000fe40003fc5270 */
[----:B-1----:R-:W-:-:S05]  /*5d90*/  SHF.L.U32 R20, R20, 0x10, RZ ;  /* 0x0000001014147819 */ /* 0x002fca00000006ff */
        /* <DEDUP_REMOVED lines=20> */
[----:B------:R-:W-:Y:S01]  /*5ee0*/  IADD3 R22, R46, 0xe, RZ ;  /* 0x0000000e2e167810 */ /* 0x000fe20007ffe0ff */
[----:B-1----:R-:W-:-:S03]  /*5ef0*/  IMAD.U32 R20, R20, 0x10000, RZ ;  /* 0x0001000014147824 */ /* 0x002fc600078e00ff */
[----:B------:R-:W-:-:S03]  /*5f00*/  ISETP.GE.U32.AND P5, PT, R22, R49, PT ;  /* 0x000000311600720c */ /* 0x000fc60003fa6070 */
[----:B------:R-:W2:Y:S01]  /*5f10*/  @!P6 LDG.E.U16 R21, desc[UR6][R18.64] ;  /* 0x000000061215e981 */ /* 0x000ea2000c1e1500 */
[----:B------:R-:W-:Y:S01]  /*5f20*/  ISETP.NE.AND P6, PT, R159, RZ, PT ;  /* 0x000000ff9f00720c */ /* 0x000fe20003fc5270 */
[----:B------:R-:W-:Y:S01]  /*5f30*/  FMUL.FTZ R20, R101, R20 ;  /* 0x0000001465147220 */ /* 0x000fe20000410000 */
[----:B------:R-:W1:Y:S04]  /*5f40*/  MUFU.EX2 R23, R23 ;  /* 0x0000001700177308 */ /* 0x000e680000000800 */
        /* <DEDUP_REMOVED lines=166> */
[----:B--2---:R-:W-:Y:S01]  /*69b0*/  IMAD.U32 R19, R22, 0x10000, RZ ;  /* 0x0001000016137824 */ /* 0x004fe200078e00ff */
[----:B------:R-:W-:Y:S06]  /*69c0*/  BRA `(.L_x_7394) ;  /* 0x0000000000287947 */ /* 0x000fec0003800000 */
.L_x_7395:
        /* <DEDUP_REMOVED lines=9> */
[----:B--2---:R-:W-:-:S07]  /*6a60*/  SHF.L.U32 R19, R22, 0x10, RZ ;  /* 0x0000001016137819 */ /* 0x004fce00000006ff */
.L_x_7394:
        /* <DEDUP_REMOVED lines=62> */
[----:B0-----:R-:W-:Y:S02]  /*6e50*/  @!P5 IMAD.MOV.U32 R184, RZ, RZ, R19 ;  /* 0x000000ffffb8d224 */ /* 0x001fe400078e0013 */
        /* <DEDUP_REMOVED lines=39> */
[----:B------:R-:W-:Y:S01]  /*70d0*/  F2FP.BF16.F32.PACK_AB R23, RZ, R23 ;  /* 0x00000017ff17723e */ /* 0x000fe200000010ff */
[----:B------:R-:W-:Y:S02]  /*70e0*/  IMAD.MOV.U32 R18, RZ, RZ, R24 ;  /* 0x000000ffff127224 */ /* 0x000fe400078e0018 */
        /* <DEDUP_REMOVED lines=8> */
.L_x_7398:
        /* <DEDUP_REMOVED lines=31> */
.L_x_7399:
[----:B------:R0:W5:Y:S02]  /*7360*/  LDG.E R19, desc[UR6][R6.64] ;  /* 0x0000000606137981 */ /* 0x000164000c1e1900 */
.L_x_7400:
[----:B-----5:R-:W-:-:S05]  /*7370*/  IMAD.WIDE R18, R19, 0x4, R2 ;  /* 0x0000000413127825 */ /* 0x020fca00078e0202 */
[----:B------:R1:W2:Y:S01]  /*7380*/  LDG.E R121, desc[UR6][R18.64] ;  /* 0x0000000612797981 */ /* 0x0002a2000c1e1900 */
[----:B------:R-:W-:Y:S01]  /*7390*/  IMAD R118, R118, UR14, RZ ;  /* 0x0000000e76767c24 */ /* 0x000fe2000f8e02ff */
[----:B------:R-:W-:Y:S02]  /*73a0*/  F2FP.BF16.F32.PACK_AB R23, RZ, R23 ;  /* 0x00000017ff17723e */ /* 0x000fe400000010ff */
        /* <DEDUP_REMOVED lines=13> */
.L_x_7397:
[----:B------:R-:W-:Y:S05]  /*7480*/  BSYNC B0 ;  /* 0x0000000000007941 */ /* 0x000fea0003800000 */
.L_x_7396:
        /* <DEDUP_REMOVED lines=19> */
.L_x_7393:
        /* <DEDUP_REMOVED lines=76> */
.L_x_7403:
[----:B------:R-:W-:Y:S05]  /*7a80*/  BSYNC B0 ;  /* 0x0000000000007941 */ /* 0x000fea0003800000 */
.L_x_7402:
        /* <DEDUP_REMOVED lines=73> */
.L_x_7405:
        /* <DEDUP_REMOVED lines=14> */
.L_x_8779:


//--------------------- .text._Z25selective_scan_fwd_kernelI32Selective_Scan_fwd_kernel_traitsILi32ELi16ELi1ELb0ELb1ELb1ELb1ELb0EN3c108BFloat16EfS2_EEv13SSMParamsBase --------------------------
	.section	.text._Z25selective_scan_fwd_kernelI32Selective_Scan_fwd_kernel_traitsILi32ELi16ELi1ELb0ELb1ELb1ELb1ELb0EN3c108BFloat16EfS2_EEv13SSMParamsBase,"ax",@progbits
	.align	128
        .global         _Z25selective_scan_fwd_kernelI32Selective_Scan_fwd_kernel_traitsILi32ELi16ELi1ELb0ELb1ELb1ELb1ELb0EN3c108BFloat16EfS2_EEv13SSMParamsBase
        .type           _Z25selective_scan_fwd_kernelI32Selective_Scan_fwd_kernel_traitsILi32ELi16ELi1ELb0ELb1ELb1ELb1ELb0EN3c108BFloat16EfS2_EEv13SSMParamsBase,@function
        .size           _Z25selective_scan_fwd_kernelI32Selective_Scan_fwd_kernel_traitsILi32ELi16ELi1ELb0ELb1ELb1ELb1ELb0EN3c108BFloat16EfS2_EEv13SSMParamsBase,(.L_x_8780 - _Z25selective_scan_fwd_kernelI32Selective_Scan_fwd_kernel_traitsILi32ELi16ELi1ELb0ELb1ELb1ELb1ELb0EN3c108BFloat16EfS2_EEv13SSMParamsBase)
        .other          _Z25selective_scan_fwd_kernelI32Selective_Scan_fwd_kernel_traitsILi32ELi16ELi1ELb0ELb1ELb1ELb1ELb0EN3c108BFloat16EfS2_EEv13SSMParamsBase,@"STO_CUDA_ENTRY STV_DEFAULT"
_Z25selective_scan_fwd_kernelI32Selective_Scan_fwd_kernel_traitsILi32ELi16ELi1ELb0ELb1ELb1ELb1ELb0EN3c108BFloat16EfS2_EEv13SSMParamsBase:
.text._Z25selective_scan_fwd_kernelI32Selective_Scan_fwd_kernel_traitsILi32ELi16ELi1ELb0ELb1ELb1ELb1ELb0EN3c108BFloat16EfS2_EEv13SSMParamsBase:
        /* <DEDUP_REMOVED lines=38> */
.L_x_7406:
        /* <DEDUP_REMOVED lines=39> */
.L_x_7407:
        /* <DEDUP_REMOVED lines=12> */
.L_x_7408:
        /* <DEDUP_REMOVED lines=187> */
.L_x_7409:
        /* <DEDUP_REMOVED lines=18> */
.L_x_7410:
        /* <DEDUP_REMOVED lines=14> */
.L_x_7456:
        /* <DEDUP_REMOVED lines=316> */
.L_x_7412:
[----:B------:R-:W-:Y:S05]  /*2700*/  BSYNC B0 ;  /* 0x0000000000007941 */ /* 0x000fea0003800000 */
.L_x_7411:
        /* <DEDUP_REMOVED lines=37> */
.L_x_7414:
[----:B------:R-:W-:Y:S05]  /*2960*/  BSYNC B0 ;  /* 0x0000000000007941 */ /* 0x000fea0003800000 */
.L_x_7413:
        /* <DEDUP_REMOVED lines=37> */
.L_x_7416:
[----:B------:R-:W-:Y:S05]  /*2bc0*/  BSYNC B0 ;  /* 0x0000000000007941 */ /* 0x000fea0003800000 */
.L_x_7415:
        /* <DEDUP_REMOVED lines=37> */
.L_x_7418:
[----:B------:R-:W-:Y:S05]  /*2e20*/  BSYNC B0 ;  /* 0x0000000000007941 */ /* 0x000fea0003800000 */
.L_x_7417:
        /* <DEDUP_REMOVED lines=37> */
.L_x_7420:
[----:B------:R-:W-:Y:S05]  /*3080*/  BSYNC B0 ;  /* 0x0000000000007941 */ /* 0x000fea0003800000 */
.L_x_7419:
        /* <DEDUP_REMOVED lines=37> */
.L_x_7422:
[----:B------:R-:W-:Y:S05]  /*32e0*/  BSYNC B0 ;  /* 0x0000000000007941 */ /* 0x000fea0003800000 */
.L_x_7421:
        /* <DEDUP_REMOVED lines=37> */
.L_x_7424:
[----:B------:R-:W-:Y:S05]  /*3540*/  BSYNC B0 ;  /* 0x0000000000007941 */ /* 0x000fea0003800000 */
.L_x_7423:
        /* <DEDUP_REMOVED lines=37> */
.L_x_7426:
[----:B------:R-:W-:Y:S05]  /*37a0*/  BSYNC B0 ;  /* 0x0000000000007941 */ /* 0x000fea0003800000 */
.L_x_7425:
        /* <DEDUP_REMOVED lines=37> */
.L_x_7428:
[----:B------:R-:W-:Y:S05]  /*3a00*/  BSYNC B0 ;  /* 0x0000000000007941 */ /* 0x000fea0003800000 */
.L_x_7427:
        /* <DEDUP_REMOVED lines=37> */
.L_x_7430:
[----:B------:R-:W-:Y:S05]  /*3c60*/  BSYNC B0 ;  /* 0x0000000000007941 */ /* 0x000fea0003800000 */
.L_x_7429:
[----:B------:R-:W-:Y:S01]  /*3c70*/  FSETP.GTU.FTZ.AND P5, PT, R75, 20, PT ;  /* 0x41a000004b00780b */ /* 0x000fe20003fbc000 */
[----:B------:R-:W-:Y:S01]  /*3c80*/  BSSY B0, `(.L_x_7431) ;  /* 0x0000026000007945 */ /* 0x000fe20003800000 */
[----:B------:R-:W-:Y:S01]  /*3c90*/  SHF.L.U32 R64, R64, 0x10, RZ ;  /* 0x0000001040407819 */ /* 0x000fe200000006ff */
[----:B------:R-:W-:Y:S01]  /*3ca0*/  IMAD.WIDE R12, R41, 0x2, R12 ;  /* 0x00000002290c7825 */ /* 0x000fe200078e020c */
[----:B------:R-:W-:-:S03]  /*3cb0*/  ISETP.EQ.OR P5, PT, RZ, UR5, P5 ;  /* 0x00000005ff007c0c */ /* 0x000fc6000afa2670 */
[----:B------:R-:W-:-:S04]  /*3cc0*/  IMAD.WIDE R86, R41, 0x2, R62 ;  /* 0x0000000229567825 */ /* 0x000fc800078e023e */
[----:B------:R-:W-:-:S06]  /*3cd0*/  FADD.FTZ R93, R64, R53 ;  /* 0x00000035405d7221 */ /* 0x000fcc0000010000 */
        /* <DEDUP_REMOVED lines=32> */
.L_x_7432:
[----:B------:R-:W-:Y:S05]  /*3ee0*/  BSYNC B0 ;  /* 0x0000000000007941 */ /* 0x000fea0003800000 */
.L_x_7431:
        /* <DEDUP_REMOVED lines=41> */
.L_x_7434:
[----:B------:R-:W-:Y:S05]  /*4180*/  BSYNC B0 ;  /* 0x0000000000007941 */ /* 0x000fea0003800000 */
.L_x_7433:
        /* <DEDUP_REMOVED lines=42> */
.L_x_7436:
[----:B------:R-:W-:Y:S05]  /*4430*/  BSYNC B0 ;  /* 0x0000000000007941 */ /* 0x000fea0003800000 */
.L_x_7435:
        /* <DEDUP_REMOVED lines=42> */
.L_x_7438:
[----:B------:R-:W-:Y:S05]  /*46e0*/  BSYNC B0 ;  /* 0x0000000000007941 */ /* 0x000fea0003800000 */
.L_x_7437:
        /* <DEDUP_REMOVED lines=42> */
.L_x_7440:
[----:B------:R-:W-:Y:S05]  /*4990*/  BSYNC B0 ;  /* 0x0000000000007941 */ /* 0x000fea0003800000 */
.L_x_7439:
        /* <DEDUP_REMOVED lines=42> */
.L_x_7442:
[----:B------:R-:W-:Y:S05]  /*4c40*/  BSYNC B0 ;  /* 0x0000000000007941 */ /* 0x000fea0003800000 */
.L_x_7441:
        /* <DEDUP_REMOVED lines=44> */
.L_x_7451:
        /* <DEDUP_REMOVED lines=12> */
[----:B------:R-:W-:-:S02]  /*4fd0*/  P2R R135, PR, RZ, 0x8 ;  /* 0x00000008ff877803 */ /* 0x000fc40000000000 */
[----:B------:R-:W-:Y:S01]  /*4fe0*/  IADD3 R19, R19, R21, RZ ;  /* 0x0000001513137210 */ /* 0x000fe20007ffe0ff */
[----:B------:R-:W-:Y:S01]  /*4ff0*/  IMAD.WIDE.U32 R118, R115, UR8, R116 ;  /* 0x0000000873767c25 */ /* 0x000fe2000f8e0074 */
        /* <DEDUP_REMOVED lines=16> */
[----:B0-----:R-:W-:-:S02]  /*5100*/  LEA R22, P5, R118, R12, 0x2 ;  /* 0x0000000c76167211 */ /* 0x001fc400078a10ff */
[----:B------:R-:W-:Y:S02]  /*5110*/  PRMT R123, RZ, 0x7610, R123 ;  /* 0x00007610ff7b7816 */ /* 0x000fe4000000007b */
[----:B------:R-:W-:Y:S02]  /*5120*/  IADD3 R23, R119, R23, RZ ;  /* 0x0000001777177210 */ /* 0x000fe40007ffe0ff */
[----:B------:R-:W-:Y:S02]  /*5130*/  PRMT R119, RZ, 0x7610, R119 ;  /* 0x00007610ff777816 */ /* 0x000fe40000000077 */
[----:B------:R-:W-:Y:S02]  /*5140*/  LEA.HI.X R23, R118, R13, R23, 0x2, P5 ;  /* 0x0000000d76177211 */ /* 0x000fe400028f1417 */
[----:B------:R-:W-:Y:S02]  /*5150*/  PRMT R118, RZ, 0x7610, R118 ;  /* 0x00007610ff767816 */ /* 0x000fe40000000076 */
[----:B------:R-:W2:Y:S01]  /*5160*/  @!P3 LDG.E.U16 R119, desc[UR6][R20.64+0x40] ;  /* 0x000040061477b981 */ /* 0x000ea2000c1e1500 */
[----:B------:R-:W-:-:S02]  /*5170*/  ISETP.NE.AND P3, PT, R130, RZ, PT ;  /* 0x000000ff8200720c */ /* 0x000fc40003f65270 */
[----:B------:R-:W-:Y:S01]  /*5180*/  P2R R138, PR, RZ, 0x4 ;  /* 0x00000004ff8a7803 */ /* 0x000fe20000000000 */
[----:B------:R-:W3:Y:S01]  /*5190*/  LDG.E R22, desc[UR6][R22.64] ;  /* 0x0000000616167981 */ /* 0x000ee2000c1e1900 */
[----:B------:R-:W-:Y:S02]  /*51a0*/  ISETP.NE.AND P2, PT, R170, RZ, PT ;  /* 0x000000ffaa00720c */ /* 0x000fe40003f45270 */
[----:B------:R-:W-:Y:S02]  /*51b0*/  P2R R139, PR, RZ, 0x2 ;  /* 0x00000002ff8b7803 */ /* 0x000fe40000000000 */
[----:B------:R-:W-:Y:S02]  /*51c0*/  ISETP.NE.AND P1, PT, R171, RZ, PT ;  /* 0x000000ffab00720c */ /* 0x000fe40003f25270 */
[----:B------:R-:W-:Y:S02]  /*51d0*/  P2R R140, PR, RZ, 0x1 ;  /* 0x00000001ff8c7803 */ /* 0x000fe40000000000 */
[----:B------:R-:W-:Y:S01]  /*51e0*/  ISETP.NE.AND P0, PT, R172, RZ, PT ;  /* 0x000000ffac00720c */ /* 0x000fe20003f05270 */
[----:B------:R-:W4:Y:S01]  /*51f0*/  @!P3 LDG.E.U16 R116, desc[UR6][R20.64+0x80] ;  /* 0x000080061474b981 */ /* 0x000f22000c1e1500 */
[----:B------:R-:W-:-:S02]  /*5200*/  ISETP.NE.AND P3, PT, R132, RZ, PT ;  /* 0x000000ff8400720c */ /* 0x000fc40003f65270 */
[----:B------:R-:W-:Y:S02]  /*5210*/  PRMT R120, RZ, 0x7610, R120 ;  /* 0x00007610ff787816 */ /* 0x000fe40000000078 */
[----:B------:R-:W-:Y:S02]  /*5220*/  PRMT R125, RZ, 0x7610, R125 ;  /* 0x00007610ff7d7816 */ /* 0x000fe4000000007d */
[----:B------:R-:W-:Y:S02]  /*5230*/  PRMT R92, RZ, 0x7610, R92 ;  /* 0x00007610ff5c7816 */ /* 0x000fe4000000005c */
        /* <DEDUP_REMOVED lines=8> */
[----:B------:R-:W2:Y:S01]  /*52c0*/  @!P4 LDG.E.U16 R92, desc[UR6][R20.64] ;  /* 0x00000006145cc981 */ /* 0x000ea2000c1e1500 */
        /* <DEDUP_REMOVED lines=43> */
[----:B----4-:R-:W-:-:S03]  /*5580*/  IMAD.U32 R20, R20, 0x10000, RZ ;  /* 0x0001000014147824 */ /* 0x010fc600078e00ff */
[----:B------:R-:W-:Y:S01]  /*5590*/  IADD3 R22, R28, 0xf, RZ ;  /* 0x0000000f1c167810 */ /* 0x000fe20007ffe0ff */
        /* <DEDUP_REMOVED lines=126> */
[----:B0-----:R-:W-:Y:S01]  /*5d80*/  IMAD.U32 R21, R20, 0x10000, RZ ;  /* 0x0001000014157824 */ /* 0x001fe200078e00ff */
[----:B------:R-:W-:-:S04]  /*5d90*/  IADD3 R20, R28, 0xd, RZ ;  /* 0x0000000d1c147810 */ /* 0x000fc80007ffe0ff */
        /* <DEDUP_REMOVED lines=19> */
[----:B0-----:R-:W-:Y:S02]  /*5ed0*/  IMAD.U32 R21, R20, 0x10000, RZ ;  /* 0x0001000014157824 */ /* 0x001fe400078e00ff */
[----:B------:R-:W-:Y:S01]  /*5ee0*/  VIADD R20, R28, 0xe ;  /* 0x0000000e1c147836 */ /* 0x000fe20000000000 */
[----:B------:R-:W-:Y:S01]  /*5ef0*/  P2R R157, PR, RZ, 0x40 ;  /* 0x00000040ff9d7803 */ /* 0x000fe20000000000 */
[----:B------:R-:W-:Y:S01]  /*5f00*/  FMUL.FTZ R21, R94, R21 ;  /* 0x000000155e157220 */ /* 0x000fe20000410000 */
[----:B------:R-:W-:-:S02]  /*5f10*/  ISETP.NE.AND P6, PT, R178, RZ, PT ;  /* 0x000000ffb200720c */ /* 0x000fc40003fc5270 */
        /* <DEDUP_REMOVED lines=50> */
[----:B------:R-:W-:-:S04]  /*6240*/  IADD3 R29, R44, 0x20, RZ ;  /* 0x000000202c1d7810 */ /* 0x000fc80007ffe0ff */
[-C--:B------:R-:W-:Y:S01]  /*6250*/  LEA.HI.SX32 R29, R29, R44.reuse, 0x1b ;  /* 0x0000002c1d1d7211 */ /* 0x080fe200078fdaff */
[C---:B------:R-:W-:Y:S01]  /*6260*/  VIADD R35, R44.reuse, 0x40 ;  /* 0x000000402c237836 */ /* 0x040fe20000000000 */
[C---:B------:R-:W-:Y:S01]  /*6270*/  LEA.HI.SX32 R39, R44.reuse, R44, 0x1b ;  /* 0x0000002c2c277211 */ /* 0x040fe200078fdaff */
[C---:B------:R-:W-:Y:S02]  /*6280*/  VIADD R33, R44.reuse, 0x60 ;  /* 0x000000602c217836 */ /* 0x040fe40000000000 */
[C---:B0-----:R-:W-:Y:S01]  /*6290*/  VIADD R19, R44.reuse, 0xc0 ;  /* 0x000000c02c137836 */ /* 0x041fe20000000000 */
[----:B------:R-:W-:Y:S01]  /*62a0*/  IADD3 R31, R44, 0x80, RZ ;  /* 0x000000802c1f7810 */ /* 0x000fe20007ffe0ff */
[----:B-1----:R-:W-:-:S06]  /*62b0*/  ULEA UR4, UR5, UR4, 0x18 ;  /* 0x0000000405047291 */ /* 0x002fcc000f8ec03f */
        /* <DEDUP_REMOVED lines=115> */
[----:B--2---:R-:W-:Y:S01]  /*69f0*/  IMAD.U32 R19, R22, 0x10000, RZ ;  /* 0x0001000016137824 */ /* 0x004fe200078e00ff */
[----:B------:R-:W-:Y:S06]  /*6a00*/  BRA `(.L_x_7444) ;  /* 0x0000000000287947 */ /* 0x000fec0003800000 */
.L_x_7445:
        /* <DEDUP_REMOVED lines=9> */
[----:B--2---:R-:W-:-:S07]  /*6aa0*/  IMAD.U32 R19, R22, 0x10000, RZ ;  /* 0x0001000016137824 */ /* 0x004fce00078e00ff */
.L_x_7444:
        /* <DEDUP_REMOVED lines=112> */
.L_x_7448:
        /* <DEDUP_REMOVED lines=32> */
.L_x_7449:
[----:B------:R0:W5:Y:S02]  /*73b0*/  LDG.E R19, desc[UR6][R6.64] ;  /* 0x0000000606137981 */ /* 0x000164000c1e1900 */
.L_x_7450:
        /* <DEDUP_REMOVED lines=17> */
.L_x_7447:
[----:B------:R-:W-:Y:S05]  /*74d0*/  BSYNC B0 ;  /* 0x0000000000007941 */ /* 0x000fea0003800000 */
.L_x_7446:
        /* <DEDUP_REMOVED lines=19> */
.L_x_7443:
        /* <DEDUP_REMOVED lines=84> */
.L_x_7453:
[----:B------:R-:W-:Y:S05]  /*7b50*/  BSYNC B0 ;  /* 0x0000000000007941 */ /* 0x000fea0003800000 */
.L_x_7452:
        /* <DEDUP_REMOVED lines=360> */
.L_x_7455:
[----:B------:R-:W-:Y:S05]  /*91e0*/  BSYNC B0 ;  /* 0x0000000000007941 */ /* 0x000fea0003800000 */
.L_x_7454:
        /* <DEDUP_REMOVED lines=57> */
.L_x_7457:
        /* <DEDUP_REMOVED lines=16> */
.L_x_8780:


//--------------------- .text._Z25selective_scan_fwd_kernelI32Selective_Scan_fwd_kernel_traitsILi32ELi16ELi1ELb0ELb1ELb1ELb1ELb1EN3c108BFloat16EfS2_EEv13SSMParamsBase --------------------------
	.section	.text._Z25selective_scan_fwd_kernelI32Selective_Scan_fwd_kernel_traitsILi32ELi16ELi1ELb0ELb1ELb1ELb1ELb1EN3c108BFloat16EfS2_EEv13SSMParamsBase,"ax",@progbits
	.align	128
        .global         _Z25selective_scan_fwd_kernelI32Selective_Scan_fwd_kernel_traitsILi32ELi16ELi1ELb0ELb1ELb1ELb1ELb1EN3c108BFloat16EfS2_EEv13SSMParamsBase
        .type           _Z25selective_scan_fwd_kernelI32Selective_Scan_fwd_kernel_traitsILi32ELi16ELi1ELb0ELb1ELb1ELb1ELb1EN3c108BFloat16EfS2_EEv13SSMParamsBase,@function
        .size           _Z25selective_scan_fwd_kernelI32Selective_Scan_fwd_kernel_traitsILi32ELi16ELi1ELb0ELb1ELb1ELb1ELb1EN3c108BFloat16EfS2_EEv13SSMParamsBase,(.L_x_8781 - _Z25selective_scan_fwd_kernelI32Selective_Scan_fwd_kernel_traitsILi32ELi16ELi1ELb0ELb1ELb1ELb1ELb1EN3c108BFloat16EfS2_EEv13SSMParamsBase)
        .other          _Z25selective_scan_fwd_kernelI32Selective_Scan_fwd_kernel_traitsILi32ELi16ELi1ELb0ELb1ELb1ELb1ELb1EN3c108BFloat16EfS2_EEv13SSMParamsBase,@"STO_CUDA_ENTRY STV_DEFAULT"
_Z25selective_scan_fwd_kernelI32Selective_Scan_fwd_kernel_traitsILi32ELi16ELi1ELb0ELb1ELb1ELb1ELb1EN3c108BFloat16EfS2_EEv13SSMParamsBase:
.text._Z25selective_scan_fwd_kernelI32Selective_Scan_fwd_kernel_traitsILi32ELi16ELi1ELb0ELb1ELb1ELb1ELb1EN3c108BFloat16EfS2_EEv13SSMParamsBase:
        /* <DEDUP_REMOVED lines=38> */
.L_x_7458:
        /* <DEDUP_REMOVED lines=35> */
.L_x_7459:
        /* <DEDUP_REMOVED lines=12> */
.L_x_7460:
        /* <DEDUP_REMOVED lines=189> */
.L_x_7461:
        /* <DEDUP_REMOVED lines=18> */
.L_x_7462:
        /* <DEDUP_REMOVED lines=12> */
.L_x_7508:
        /* <DEDUP_REMOVED lines=311> */
.L_x_7464:
[----:B------:R-:W-:Y:S05]  /*2670*/  BSYNC B0 ;  /* 0x0000000000007941 */ /* 0x000fea0003800000 */
.L_x_7463:
        /* <DEDUP_REMOVED lines=37> */
.L_x_7466:
[----:B------:R-:W-:Y:S05]  /*28d0*/  BSYNC B0 ;  /* 0x0000000000007941 */ /* 0x000fea0003800000 */
.L_x_7465:
        /* <DEDUP_REMOVED lines=37> */
.L_x_7468:
[----:B------:R-:W-:Y:S05]  /*2b30*/  BSYNC B0 ;  /* 0x0000000000007941 */ /* 0x000fea0003800000 */
.L_x_7467:
        /* <DEDUP_REMOVED lines=37> */
.L_x_7470:
[----:B------:R-:W-:Y:S05]  /*2d90*/  BSYNC B0 ;  /* 0x0000000000007941 */ /* 0x000fea0003800000 */
.L_x_7469:
        /* <DEDUP_REMOVED lines=37> */
.L_x_7472:
[----:B------:R-:W-:Y:S05]  /*2ff0*/  BSYNC B0 ;  /* 0x0000000000007941 */ /* 0x000fea0003800000 */
.L_x_7471:
        /* <DEDUP_REMOVED lines=37> */
.L_x_7474:
[----:B------:R-:W-:Y:S05]  /*3250*/  BSYNC B0 ;  /* 0x0000000000007941 */ /* 0x000fea0003800000 */
.L_x_7473:
        /* <DEDUP_REMOVED lines=37> */
.L_x_7476:
[----:B------:R-:W-:Y:S05]  /*34b0*/  BSYNC B0 ;  /* 0x0000000000007941 */ /* 0x000fea0003800000 */
.L_x_7475:
        /* <DEDUP_REMOVED lines=37> */
.L_x_7478:
[----:B------:R-:W-:Y:S05]  /*3710*/  BSYNC B0 ;  /* 0x0000000000007941 */ /* 0x000fea0003800000 */
.L_x_7477:
        /* <DEDUP_REMOVED lines=37> */
.L_x_7480:
[----:B------:R-:W-:Y:S05]  /*3970*/  BSYNC B0 ;  /* 0x0000000000007941 */ /* 0x000fea0003800000 */
.L_x_7479:
        /* <DEDUP_REMOVED lines=37> */
.L_x_7482:
[----:B------:R-:W-:Y:S05]  /*3bd0*/  BSYNC B0 ;  /* 0x0000000000007941 */ /* 0x000fea0003800000 */
.L_x_7481:
        /* <DEDUP_REMOVED lines=39> */
.L_x_7484:
[----:B------:R-:W-:Y:S05]  /*3e50*/  BSYNC B0 ;  /* 0x0000000000007941 */ /* 0x000fea0003800000 */
.L_x_7483:
        /* <DEDUP_REMOVED lines=37> */
.L_x_7486:
[----:B------:R-:W-:Y:S05]  /*40b0*/  BSYNC B0 ;  /* 0x0000000000007941 */ /* 0x000fea0003800000 */
.L_x_7485:
        /* <DEDUP_REMOVED lines=42> */
.L_x_7488:
[----:B------:R-:W-:Y:S05]  /*4360*/  BSYNC B0 ;  /* 0x0000000000007941 */ /* 0x000fea0003800000 */
.L_x_7487:
        /* <DEDUP_REMOVED lines=42> */
.L_x_7490:
[----:B------:R-:W-:Y:S05]  /*4610*/  BSYNC B0 ;  /* 0x0000000000007941 */ /* 0x000fea0003800000 */
.L_x_7489:
        /* <DEDUP_REMOVED lines=42> */
.L_x_7492:
[----:B------:R-:W-:Y:S05]  /*48c0*/  BSYNC B0 ;  /* 0x0000000000007941 */ /* 0x000fea0003800000 */
.L_x_7491:
        /* <DEDUP_REMOVED lines=42> */
.L_x_7494:
[----:B------:R-:W-:Y:S05]  /*4b70*/  BSYNC B0 ;  /* 0x0000000000007941 */ /* 0x000fea0003800000 */
.L_x_7493:
        /* <DEDUP_REMOVED lines=44> */
.L_x_7503:
        /* <DEDUP_REMOVED lines=225> */
[----:B------:R-:W-:Y:S01]  /*5c50*/  ISETP.NE.AND P6, PT, R172, RZ, PT ;  /* 0x000000ffac00720c */ /* 0x000fe20003fc5270 */
[----:B-1----:R-:W-:Y:S01]  /*5c60*/  IMAD.U32 R21, R20, 0x10000, RZ ;  /* 0x0001000014157824 */ /* 0x002fe200078e00ff */
[----:B------:R-:W-:-:S04]  /*5c70*/  IADD3 R20, R28, 0xc, RZ ;  /* 0x0000000c1c147810 */ /* 0x000fc80007ffe0ff */
        /* <DEDUP_REMOVED lines=17> */
[----:B------:R-:W-:Y:S01]  /*5d90*/  ISETP.NE.AND P6, PT, R174, RZ, PT ;  /* 0x000000ffae00720c */ /* 0x000fe20003fc5270 */
[----:B------:R-:W-:-:S03]  /*5da0*/  VIADD R22, R28, 0xd ;  /* 0x0000000d1c167836 */ /* 0x000fc60000000000 */
        /* <DEDUP_REMOVED lines=14> */
[----:B------:R-:W-:Y:S02]  /*5e90*/  IADD3 R22, R28, 0xe, RZ ;  /* 0x0000000e1c167810 */ /* 0x000fe40007ffe0ff */
[----:B---3--:R-:W-:Y:S02]  /*5ea0*/  PRMT R0, RZ, 0x7610, R0 ;  /* 0x00007610ff007816 */ /* 0x008fe40000000000 */
[----:B------:R-:W-:-:S04]  /*5eb0*/  ISETP.GE.U32.AND P5, PT, R22, R41, PT ;  /* 0x000000291600720c */ /* 0x000fc80003fa6070 */
        /* <DEDUP_REMOVED lines=43> */
[----:B------:R-:W-:Y:S01]  /*6170*/  VIADD R29, R44, 0x20 ;  /* 0x000000202c1d7836 */ /* 0x000fe20000000000 */
[----:B------:R-:W-:-:S04]  /*6180*/  UMOV UR4, 0x400 ;  /* 0x0000040000047882 */ /* 0x000fc80000000000 */
[-C--:B------:R-:W-:Y:S02]  /*6190*/  LEA.HI.SX32 R29, R29, R44.reuse, 0x1b ;  /* 0x0000002c1d1d7211 */ /* 0x080fe400078fdaff */
[C---:B------:R-:W-:Y:S01]  /*61a0*/  LEA.HI.SX32 R39, R44.reuse, R44, 0x1b ;  /* 0x0000002c2c277211 */ /* 0x040fe200078fdaff */
[C---:B------:R-:W-:Y:S01]  /*61b0*/  VIADD R35, R44.reuse, 0x40 ;  /* 0x000000402c237836 */ /* 0x040fe20000000000 */
[C---:B------:R-:W-:Y:S01]  /*61c0*/  IADD3 R33, R44.reuse, 0x60, RZ ;  /* 0x000000602c217810 */ /* 0x040fe20007ffe0ff */
[C---:B------:R-:W-:Y:S01]  /*61d0*/  VIADD R31, R44.reuse, 0x80 ;  /* 0x000000802c1f7836 */ /* 0x040fe20000000000 */
[----:B-1----:R-:W-:Y:S01]  /*61e0*/  IADD3 R19, R44, 0xc0, RZ ;  /* 0x000000c02c137810 */ /* 0x002fe20007ffe0ff */
        /* <DEDUP_REMOVED lines=8> */
[-C--:B------:R-:W-:Y:S02]  /*6270*/  LEA.HI.SX32 R31, R31, R44.reuse, 0x1b ;  /* 0x0000002c1f1f7211 */ /* 0x080fe400078fdaff */
[----:B------:R-:W-:Y:S02]  /*6280*/  LEA R34, R29, UR4, 0x1 ;  /* 0x000000041d227c11 */ /* 0x000fe4000f8e08ff */
[----:B------:R-:W-:Y:S02]  /*6290*/  LEA R37, R35, UR4, 0x1 ;  /* 0x0000000423257c11 */ /* 0x000fe4000f8e08ff */
[----:B------:R-:W-:Y:S02]  /*62a0*/  LEA R36, R33, UR4, 0x1 ;  /* 0x0000000421247c11 */ /* 0x000fe4000f8e08ff */
[C---:B------:R-:W-:Y:S01]  /*62b0*/  IADD3 R29, R44.reuse, 0x120, RZ ;  /* 0x000001202c1d7810 */ /* 0x040fe20007ffe0ff */
[C---:B------:R-:W-:Y:S01]  /*62c0*/  VIADD R161, R44.reuse, 0xe0 ;  /* 0x000000e02ca17836 */ /* 0x040fe20000000000 */
[----:B------:R-:W-:Y:S01]  /*62d0*/  LEA R33, R19, UR4, 0x1 ;  /* 0x0000000413217c11 */ /* 0x000fe2000f8e08ff */
[C---:B------:R-:W-:Y:S01]  /*62e0*/  VIADD R19, R44.reuse, 0x160 ;  /* 0x000001602c137836 */ /* 0x040fe20000000000 */
[----:B------:R-:W-:Y:S01]  /*62f0*/  LEA R35, R31, UR4, 0x1 ;  /* 0x000000041f237c11 */ /* 0x000fe2000f8e08ff */
[----:B------:R-:W-:Y:S01]  /*6300*/  VIADD R31, R44, 0x100 ;  /* 0x000001002c1f7836 */ /* 0x000fe20000000000 */
[----:B------:R-:W-:-:S02]  /*6310*/  LEA.HI.SX32 R29, R29, R44, 0x1b ;  /* 0x0000002c1d1d7211 */ /* 0x000fc400078fdaff */
[-C--:B------:R-:W-:Y:S02]  /*6320*/  LEA.HI.SX32 R161, R161, R44.reuse, 0x1b ;  /* 0x0000002ca1a17211 */ /* 0x080fe400078fdaff */
[-C--:B------:R-:W-:Y:S02]  /*6330*/  LEA.HI.SX32 R19, R19, R44.reuse, 0x1b ;  /* 0x0000002c13137211 */ /* 0x080fe400078fdaff */
[----:B------:R-:W-:Y:S02]  /*6340*/  LEA.HI.SX32 R31, R31, R44, 0x1b ;  /* 0x0000002c1f1f7211 */ /* 0x000fe400078fdaff */
[----:B------:R-:W-:Y:S02]  /*6350*/  LEA R30, R29, UR4, 0x1 ;  /* 0x000000041d1e7c11 */ /* 0x000fe4000f8e08ff */
[----:B------:R-:W-:Y:S02]  /*6360*/  LEA R32, R161, UR4, 0x1 ;  /* 0x00000004a1207c11 */ /* 0x000fe4000f8e08ff */
[----:B------:R-:W-:-:S02]  /*6370*/  LEA R28, R19, UR4, 0x1 ;  /* 0x00000004131c7c11 */ /* 0x000fc4000f8e08ff */
[----:B------:R-:W-:Y:S02]  /*6380*/  LEA R31, R31, UR4, 0x1 ;  /* 0x000000041f1f7c11 */ /* 0x000fe4000f8e08ff */
[----:B------:R-:W-:Y:S02]  /*6390*/  IADD3 R19, R44, 0x1e0, RZ ;  /* 0x000001e02c137810 */ /* 0x000fe40007ffe0ff */
[----:B------:R-:W-:Y:S02]  /*63a0*/  ISETP.NE.AND P5, PT, R42, RZ, PT ;  /* 0x000000ff2a00720c */ /* 0x000fe40003fa5270 */
[----:B------:R-:W-:-:S11]  /*63b0*/  LEA.HI.SX32 R19, R19, R44, 0x1b ;  /* 0x0000002c13137211 */ /* 0x000fd600078fdaff */
[----:B------:R-:W-:Y:S01]  /*63c0*/  @P5 LEA R18, R117, UR4, 0x3 ;  /* 0x0000000475125c11 */ /* 0x000fe2000f8e18ff */
[----:B--2---:R-:W-:Y:S04]  /*63d0*/  STS.U16 [R39+0x420], R20 ;  /* 0x0004201427007388 */ /* 0x004fe80000000400 */
[----:B------:R0:W-:Y:S04]  /*63e0*/  STS.U16 [R38+0x460], R21 ;  /* 0x0004601526007388 */ /* 0x0001e80000000400 */
[----:B---3--:R-:W-:Y:S01]  /*63f0*/  STS.U16 [R37+0x4a0], R0 ;  /* 0x0004a00025007388 */ /* 0x008fe20000000400 */
[----:B0-----:R-:W-:-:S03]  /*6400*/  VIADD R21, R44, 0x140 ;  /* 0x000001402c157836 */ /* 0x001fc60000000000 */
[----:B-----5:R0:W-:Y:S02]  /*6410*/  STS.U16 [R36+0x4e0], R23 ;  /* 0x0004e01724007388 */ /* 0x0201e40000000400 */
[----:B------:R-:W-:Y:S02]  /*6420*/  LEA.HI.SX32 R21, R21, R44, 0x1b ;  /* 0x0000002c15157211 */ /* 0x000fe400078fdaff */
[----:B------:R-:W-:Y:S02]  /*6430*/  STS.U16 [R35+0x520], R22 ;  /* 0x0005201623007388 */ /* 0x000fe40000000400 */
[----:B------:R-:W-:Y:S02]  /*6440*/  LEA R29, R21, UR4, 0x1 ;  /* 0x00000004151d7c11 */ /* 0x000fe4000f8e08ff */
[----:B------:R1:W-:Y:S01]  /*6450*/  STS.U16 [R34+0x560], R25 ;  /* 0x0005601922007388 */ /* 0x0003e20000000400 */
[C---:B0-----:R-:W-:Y:S02]  /*6460*/  VIADD R23, R44.reuse, 0x1a0 ;  /* 0x000001a02c177836 */ /* 0x041fe40000000000 */
[----:B------:R-:W-:-:S02]  /*6470*/  VIADD R21, R44, 0x1c0 ;  /* 0x000001c02c157836 */ /* 0x000fc40000000000 */
[C---:B------:R-:W-:Y:S01]  /*6480*/  IMAD.SHL.U32 R0, R44.reuse, 0x10, RZ ;  /* 0x000000102c007824 */ /* 0x040fe200078e00ff */
[----:B-1----:R-:W-:Y:S01]  /*6490*/  IADD3 R25, R44, 0x180, RZ ;  /* 0x000001802c197810 */ /* 0x002fe20007ffe0ff */
[----:B------:R0:W-:Y:S01]  /*64a0*/  STS.U16 [R33+0x5a0], R24 ;  /* 0x0005a01821007388 */ /* 0x0001e20000000400 */
[-C--:B------:R-:W-:Y:S02]  /*64b0*/  LEA.HI.SX32 R23, R23, R44.reuse, 0x1b ;  /* 0x0000002c17177211 */ /* 0x080fe400078fdaff */
        /* <DEDUP_REMOVED lines=73> */
.L_x_7497:
        /* <DEDUP_REMOVED lines=10> */
.L_x_7496:
        /* <DEDUP_REMOVED lines=112> */
.L_x_7500:
        /* <DEDUP_REMOVED lines=31> */
.L_x_7501:
[----:B------:R0:W5:Y:S02]  /*72e0*/  LDG.E R19, desc[UR6][R6.64] ;  /* 0x0000000606137981 */ /* 0x000164000c1e1900 */
.L_x_7502:
        /* <DEDUP_REMOVED lines=17> */
.L_x_7499:
[----:B------:R-:W-:Y:S05]  /*7400*/  BSYNC B0 ;  /* 0x0000000000007941 */ /* 0x000fea0003800000 */
.L_x_7498:
        /* <DEDUP_REMOVED lines=19> */
.L_x_7495:
        /* <DEDUP_REMOVED lines=82> */
.L_x_7505:
[----:B------:R-:W-:Y:S05]  /*7a60*/  BSYNC B0 ;  /* 0x0000000000007941 */ /* 0x000fea0003800000 */
.L_x_7504:
        /* <DEDUP_REMOVED lines=360> */
.L_x_7507:
[----:B------:R-:W-:Y:S05]  /*90f0*/  BSYNC B0 ;  /* 0x0000000000007941 */ /* 0x000fea0003800000 */
.L_x_7506:
        /* <DEDUP_REMOVED lines=50> */
.L_x_7509:
        /* <DEDUP_REMOVED lines=14> */
.L_x_8781:


//--------------------- .text._Z25selective_scan_fwd_kernelI32Selective_Scan_fwd_kernel_traitsILi32ELi16ELi1ELb1ELb1ELb1ELb0ELb0EN3c108BFloat16EfS2_EEv13SSMParamsBase --------------------------
	.section	.text._Z25selective_scan_fwd_kernelI32Selective_Scan_fwd_kernel_traitsILi32ELi16ELi1ELb1ELb1ELb1ELb0ELb0EN3c108BFloat16EfS2_EEv13SSMParamsBase,"ax",@progbits
	.align	128
        .global         _Z25selective_scan_fwd_kernelI32Selective_Scan_fwd_kernel_traitsILi32ELi16ELi1ELb1ELb1ELb1ELb0ELb0EN3c108BFloat16EfS2_EEv13SSMParamsBase
        .type           _Z25selective_scan_fwd_kernelI32Selective_Scan_fwd_kernel_traitsILi32ELi16ELi1ELb1ELb1ELb1ELb0ELb0EN3c108BFloat16EfS2_EEv13SSMParamsBase,@function
        .size           _Z25selective_scan_fwd_kernelI32Selective_Scan_fwd_kernel_traitsILi32ELi16ELi1ELb1ELb1ELb1ELb0ELb0EN3c108BFloat16EfS2_EEv13SSMParamsBase,(.L_x_8782 - _Z25selective_scan_fwd_kernelI32Selective_Scan_fwd_kernel_traitsILi32ELi16ELi1ELb1ELb1ELb1ELb0ELb0EN3c108BFloat16EfS2_EEv13SSMParamsBase)
        .other          _Z25selective_scan_fwd_kernelI32Selective_Scan_fwd_kernel_traitsILi32ELi16ELi1ELb1ELb1ELb1ELb0ELb0EN3c108BFloat16EfS2_EEv13SSMParamsBase,@"STO_CUDA_ENTRY STV_DEFAULT"
_Z25selective_scan_fwd_kernelI32Selective_Scan_fwd_kernel_traitsILi32ELi16ELi1ELb1ELb1ELb1ELb0ELb0EN3c108BFloat16EfS2_EEv13SSMParamsBase:
.text._Z25selective_scan_fwd_kernelI32Selective_Scan_fwd_kernel_traitsILi32ELi16ELi1ELb1ELb1ELb1ELb0ELb0EN3c108BFloat16EfS2_EEv13SSMParamsBase:
        /* <DEDUP_REMOVED lines=38> */
.L_x_7510:
        /* <DEDUP_REMOVED lines=39> */
.L_x_7511:
        /* <DEDUP_REMOVED lines=12> */
.L_x_7512:
        /* <DEDUP_REMOVED lines=37> */
[----:B0-----:R-:W-:Y:S02]  /*07e0*/  ISETP.EQ.U32.AND P6, PT, R3, RZ, PT ;  /* 0x000000ff0300720c */ /* 0x001fe40003fc2070 */
[----:B------:R-:W-:-:S03]  /*07f0*/  CS2R R162, SRZ ;  /* 0x0000000000a27805 */ /* 0x000fc6000001ff00 */
        /* <DEDUP_REMOVED lines=74> */
[----:B------:R-:W-:Y:S01]  /*0ca0*/  IMAD R11, R23, UR8, RZ ;  /* 0x00000008170b7c24 */ /* 0x000fe2000f8e02ff */
[----:B------:R-:W2:Y:S01]  /*0cb0*/  @P1 LDC R162, c[0x0][0x388] ;  /* 0x0000e200ffa21b82 */ /* 0x000ea20000000800 */
[----:B------:R-:W-:Y:S01]  /*0cc0*/  ISETP.NE.U32.AND P2, PT, R30, RZ, PT ;  /* 0x000000ff1e00720c */ /* 0x000fe20003f45070 */
[C---:B------:R-:W-:Y:S01]  /*0cd0*/  IMAD.WIDE.U32 R6, R2.reuse, UR8, RZ ;  /* 0x0000000802067c25 */ /* 0x040fe2000f8e00ff */
[----:B------:R-:W-:Y:S01]  /*0ce0*/  IADD3 R53, R5, R3, RZ ;  /* 0x0000000305357210 */ /* 0x000fe20007ffe0ff */
[----:B------:R-:W-:Y:S02]  /*0cf0*/  ULDC.64 UR4, c[0x0][0x2a8] ;  /* 0x0000aa0000047ab9 */ /* 0x000fe40000000a00 */
[----:B------:R-:W-:Y:S01]  /*0d00*/  IMAD R11, R2, UR9, R11 ;  /* 0x00000009020b7c24 */ /* 0x000fe2000f8e020b */
[----:B------:R-:W-:Y:S01]  /*0d10*/  LEA.HI.X R53, R4, R13, R53, 0x1, P3 ;  /* 0x0000000d04357211 */ /* 0x000fe200018f0c35 */
[----:B------:R-:W4:Y:S01]  /*0d20*/  @P1 LDC R163, c[0x0][0x38c] ;  /* 0x0000e300ffa31b82 */ /* 0x000f220000000800 */
[----:B---3--:R-:W-:-:S02]  /*0d30*/  ISETP.NE.U32.AND P3, PT, R24, RZ, PT ;  /* 0x000000ff1800720c */ /* 0x008fc40003f65070 */
[----:B------:R-:W-:Y:S01]  /*0d40*/  ISETP.NE.AND.EX P2, PT, R31, RZ, PT, P2 ;  /* 0x000000ff1f00720c */ /* 0x000fe20003f45320 */
[----:B------:R-:W-:Y:S01]  /*0d50*/  IMAD.IADD R7, R7, 0x1, R11 ;  /* 0x0000000107077824 */ /* 0x000fe200078e020b */
[----:B------:R-:W-:Y:S01]  /*0d60*/  ISETP.NE.AND.EX P3, PT, R25, RZ, PT, P3 ;  /* 0x000000ff1900720c */ /* 0x000fe20003f65330 */
[----:B------:R-:W-:Y:S02]  /*0d70*/  IMAD R3, R41, UR4, RZ ;  /* 0x0000000429037c24 */ /* 0x000fe4000f8e02ff */
[----:B------:R-:W-:Y:S01]  /*0d80*/  IMAD.WIDE.U32 R4, R0, UR4, R6 ;  /* 0x0000000400047c25 */ /* 0x000fe2000f8e0006 */
[----:B------:R-:W-:Y:S01]  /*0d90*/  HFMA2.MMA R7, -RZ, RZ, 0, 0 ;  /* 0x00000000ff077435 */ /* 0x000fe200000001ff */
[----:B-1----:R-:W-:Y:S01]  /*0da0*/  LEA R50, P4, R8, R14, 0x1 ;  /* 0x0000000e08327211 */ /* 0x002fe200078808ff */
[----:B------:R-:W1:Y:S01]  /*0db0*/  LDC.64 R12, c[0x0][0x328] ;  /* 0x0000ca00ff0c7b82 */ /* 0x000e620000000a00 */
[----:B------:R-:W-:Y:S01]  /*0dc0*/  IADD3 R51, R9, R51, RZ ;  /* 0x0000003309337210 */ /* 0x000fe20007ffe0ff */
[----:B------:R-:W-:-:S02]  /*0dd0*/  IMAD.MOV.U32 R29, RZ, RZ, RZ ;  /* 0x000000ffff1d7224 */ /* 0x000fc400078e00ff */
[----:B------:R-:W-:Y:S02]  /*0de0*/  IMAD.MOV.U32 R9, RZ, RZ, RZ ;  /* 0x000000ffff097224 */ /* 0x000fe400078e00ff */
[----:B------:R-:W-:Y:S01]  /*0df0*/  IMAD R55, R0, UR5, R3 ;  /* 0x0000000500377c24 */ /* 0x000fe2000f8e0203 */
[----:B------:R-:W-:Y:S02]  /*0e00*/  MOV R3, RZ ;  /* 0x000000ff00037202 */ /* 0x000fe40000000f00 */
[----:B------:R-:W-:Y:S01]  /*0e10*/  LEA.HI.X R51, R8, R15, R51, 0x1, P4 ;  /* 0x0000000f08337211 */ /* 0x000fe200020f0c33 */
[----:B------:R-:W3:Y:S01]  /*0e20*/  @P3 LDC R29, c[0x0][0x378] ;  /* 0x0000de00ff1d3b82 */ /* 0x000ee20000000800 */
[----:B------:R-:W-:Y:S01]  /*0e30*/  @P2 ISETP.NE.U32.AND P4, PT, R30, RZ, PT ;  /* 0x000000ff1e00220c */ /* 0x000fe20003f85070 */
[----:B------:R-:W-:-:S06]  /*0e40*/  ULDC.64 UR4, c[0x0][0x240] ;  /* 0x0000900000047ab9 */ /* 0x000fcc0000000a00 */
        /* <DEDUP_REMOVED lines=19> */
[----:B---3--:R-:W-:Y:S06]  /*0f80*/  @P3 BRA P2, `(.L_x_7513) ;  /* 0x0000000000783947 */ /* 0x008fec0001000000 */
        /* <DEDUP_REMOVED lines=14> */
[----:B0-----:R-:W-:Y:S01]  /*1070*/  MOV R4, RZ ;  /* 0x000000ff00047202 */ /* 0x001fe20000000f00 */
[----:B-1----:R-:W-:-:S04]  /*1080*/  IMAD.MOV R7, RZ, RZ, -R5 ;  /* 0x000000ffff077224 */ /* 0x002fc800078e0a05 */
[----:B------:R-:W-:-:S04]  /*1090*/  IMAD R7, R7, R8, RZ ;  /* 0x0000000807077224 */ /* 0x000fc800078e02ff */
[----:B------:R-:W-:-:S06]  /*10a0*/  IMAD.HI.U32 R5, R5, R7, R4 ;  /* 0x0000000705057227 */ /* 0x000fcc00078e0004 */
        /* <DEDUP_REMOVED lines=9> */
[----:B------:R-:W-:-:S05]  /*1140*/  @!P1 LOP3.LUT R5, RZ, R47, RZ, 0x33, !PT ;  /* 0x0000002fff059212 */ /* 0x000fca00078e33ff */
[----:B------:R-:W-:Y:S01]  /*1150*/  IMAD.MOV.U32 R58, RZ, RZ, R5 ;  /* 0x000000ffff3a7224 */ /* 0x000fe200078e0005 */
[----:B------:R-:W-:Y:S06]  /*1160*/  BRA `(.L_x_7514) ;  /* 0x0000000000487947 */ /* 0x000fec0003800000 */
.L_x_7513:
        /* <DEDUP_REMOVED lines=15> */
[----:B------:R-:W-:Y:S01]  /*1260*/  SEL R8, R8, RZ, P0 ;  /* 0x000000ff08087207 */ /* 0x000fe20000000000 */
[----:B------:R-:W-:-:S04]  /*1270*/  VIADD R58, R58, 0x1 ;  /* 0x000000013a3a7836 */ /* 0x000fc80000000000 */
[----:B-----5:R-:W-:-:S07]  /*1280*/  IMAD R56, R56, R47, R8 ;  /* 0x0000002f38387224 */ /* 0x020fce00078e0208 */
.L_x_7514:
        /* <DEDUP_REMOVED lines=11> */
[----:B------:R-:W-:Y:S02]  /*1340*/  IMAD.MOV.U32 R64, RZ, RZ, RZ ;  /* 0x000000ffff407224 */ /* 0x000fe400078e00ff */
[----:B------:R-:W-:-:S02]  /*1350*/  IMAD R77, R17, UR5, R6 ;  /* 0x00000005114d7c24 */ /* 0x000fc4000f8e0206 */
[----:B------:R-:W-:-:S05]  /*1360*/  IMAD.WIDE.U32 R2, R17, UR4, R2 ;  /* 0x0000000411027c25 */ /* 0x000fca000f8e0002 */
        /* <DEDUP_REMOVED lines=17> */
[----:B------:R-:W-:Y:S02]  /*1480*/  IADD3 R76, R76, 0xf, RZ ;  /* 0x0000000f4c4c7810 */ /* 0x000fe40007ffe0ff */
[----:B-1----:R-:W-:-:S07]  /*1490*/  SHF.R.S32.HI R78, RZ, 0x1f, R61 ;  /* 0x0000001fff4e7819 */ /* 0x002fce000001143d */
.L_x_7556:
        /* <DEDUP_REMOVED lines=15> */
[----:B------:R-:W-:Y:S02]  /*1590*/  IADD3 R4, P0, R52, R81, RZ ;  /* 0x0000005134047210 */ /* 0x000fe40007f1e0ff */
[----:B------:R-:W0:Y:S02]  /*15a0*/  S2UR UR5, SR_CgaCtaId ;  /* 0x00000000000579c3 */ /* 0x000e240000008800 */
[----:B------:R-:W-:Y:S01]  /*15b0*/  IADD3.X R5, R53, R80, RZ, P0, !PT ;  /* 0x0000005035057210 */ /* 0x000fe200007fe4ff */
        /* <DEDUP_REMOVED lines=26> */
[----:B------:R-:W-:Y:S01]  /*1760*/  PRMT R8, R8, 0x7632, R8 ;  /* 0x0000763208087816 */ /* 0x000fe20000000008 */
[----:B------:R-:W-:Y:S01]  /*1770*/  IMAD.U32 R27, R11, 0x10000, RZ ;  /* 0x000100000b1b7824 */ /* 0x000fe200078e00ff */
        /* <DEDUP_REMOVED lines=52> */
.L_x_7516:
[----:B------:R-:W-:Y:S05]  /*1ac0*/  BSYNC B0 ;  /* 0x0000000000007941 */ /* 0x000fea0003800000 */
.L_x_7515:
        /* <DEDUP_REMOVED lines=38> */
.L_x_7518:
[----:B------:R-:W-:Y:S05]  /*1d30*/  BSYNC B0 ;  /* 0x0000000000007941 */ /* 0x000fea0003800000 */
.L_x_7517:
[----:B------:R-:W-:Y:S01]  /*1d40*/  IMAD.U32 R91, R6, 0x10000, RZ ;  /* 0x00010000065b7824 */ /* 0x000fe200078e00ff */
[----:B------:R-:W-:Y:S01]  /*1d50*/  BSSY B0, `(.L_x_7519) ;  /* 0x0000025000007945 */ /* 0x000fe20003800000 */
[----:B------:R-:W-:Y:S01]  /*1d60*/  FSETP.GTU.FTZ.AND P4, PT, R90, 20, PT ;  /* 0x41a000005a00780b */ /* 0x000fe20003f9c000 */
[----:B------:R-:W-:Y:S01]  /*1d70*/  IMAD.WIDE R52, R79, 0x2, R52 ;  /* 0x000000024f347825 */ /* 0x000fe200078e0234 */
[----:B------:R-:W-:-:S03]  /*1d80*/  PRMT R20, R10, 0x7632, R20 ;  /* 0x000076320a147816 */ /* 0x000fc60000000014 */
        /* <DEDUP_REMOVED lines=33> */
.L_x_7520:
[----:B------:R-:W-:Y:S05]  /*1fa0*/  BSYNC B0 ;  /* 0x0000000000007941 */ /* 0x000fea0003800000 */
.L_x_7519:
[----:B------:R-:W-:Y:S01]  /*1fb0*/  ISETP.EQ.OR P4, PT, RZ, UR4, P4 ;  /* 0x00000004ff007c0c */ /* 0x000fe2000a782670 */
[----:B------:R-:W-:Y:S01]  /*1fc0*/  IMAD.U32 R9, R20, 0x10000, RZ ;  /* 0x0001000014097824 */ /* 0x000fe200078e00ff */
[----:B------:R-:W-:Y:S01]  /*1fd0*/  BSSY B0, `(.L_x_7521) ;  /* 0x0000025000007945 */ /* 0x000fe20003800000 */
[----:B------:R-:W-:Y:S01]  /*1fe0*/  FSETP.GTU.FTZ.AND P1, PT, R91, 20, PT ;  /* 0x41a000005b00780b */ /* 0x000fe20003f3c000 */
[----:B------:R-:W-:Y:S01]  /*1ff0*/  IMAD.WIDE R54, R79, 0x2, R54 ;  /* 0x000000024f367825 */ /* 0x000fe200078e0236 */
[----:B------:R-:W-:-:S03]  /*2000*/  ISETP.EQ.OR P2, PT, RZ, UR4, P2 ;  /* 0x00000004ff007c0c */ /* 0x000fc60009742670 */
[----:B------:R-:W-:-:S05]  /*2010*/  FADD.FTZ R92, R9, R46 ;  /* 0x0000002e095c7221 */ /* 0x000fca0000010000 */
        /* <DEDUP_REMOVED lines=32> */
.L_x_7522:
[----:B------:R-:W-:Y:S05]  /*2220*/  BSYNC B0 ;  /* 0x0000000000007941 */ /* 0x000fea0003800000 */
.L_x_7521:
[----:B------:R-:W-:Y:S01]  /*2230*/  IMAD.U32 R9, R7, 0x10000, RZ ;  /* 0x0001000007097824 */ /* 0x000fe200078e00ff */
[----:B------:R-:W-:Y:S01]  /*2240*/  BSSY B0, `(.L_x_7523) ;  /* 0x0000025000007945 */ /* 0x000fe20003800000 */
[----:B------:R-:W-:Y:S02]  /*2250*/  FSETP.GTU.FTZ.AND P4, PT, R92, 20, PT ;  /* 0x41a000005c00780b */ /* 0x000fe40003f9c000 */
[----:B------:R-:W-:Y:S01]  /*2260*/  PRMT R20, R11, 0x7632, R20 ;  /* 0x000076320b147816 */ /* 0x000fe20000000014 */
[----:B------:R-:W-:Y:S01]  /*2270*/  FADD.FTZ R94, R9, R46 ;  /* 0x0000002e095e7221 */ /* 0x000fe20000010000 */
        /* <DEDUP_REMOVED lines=33> */
.L_x_7524:
[----:B------:R-:W-:Y:S05]  /*2490*/  BSYNC B0 ;  /* 0x0000000000007941 */ /* 0x000fea0003800000 */
.L_x_7523:
        /* <DEDUP_REMOVED lines=42> */
.L_x_7526:
[----:B------:R-:W-:Y:S05]  /*2740*/  BSYNC B0 ;  /* 0x0000000000007941 */ /* 0x000fea0003800000 */
.L_x_7525:
[----:B------:R-:W-:Y:S01]  /*2750*/  SHF.L.U32 R17, R17, 0x10, RZ ;  /* 0x0000001011117819 */ /* 0x000fe200000006ff */
[----:B------:R-:W-:Y:S01]  /*2760*/  BSSY B0, `(.L_x_7527) ;  /* 0x0000028000007945 */ /* 0x000fe20003800000 */
[C---:B------:R-:W-:Y:S01]  /*2770*/  SHF.L.U32 R4, R18.reuse, 0x10, RZ ;  /* 0x0000001012047819 */ /* 0x040fe200000006ff */
[----:B------:R-:W-:Y:S01]  /*2780*/  IMAD.U32 R120, R19, 0x10000, RZ ;  /* 0x0001000013787824 */ /* 0x000fe200078e00ff */
[----:B------:R-:W-:Y:S01]  /*2790*/  PRMT R126, R18, 0x7632, R126 ;  /* 0x00007632127e7816 */ /* 0x000fe2000000007e */
[----:B------:R-:W-:Y:S01]  /*27a0*/  FADD.FTZ R96, R17, R46 ;  /* 0x0000002e11607221 */ /* 0x000fe20000010000 */
[----:B------:R-:W-:Y:S02]  /*27b0*/  FSETP.GTU.FTZ.AND P4, PT, R95, 20, PT ;  /* 0x41a000005f00780b */ /* 0x000fe40003f9c000 */
[----:B------:R-:W-:Y:S02]  /*27c0*/  ISETP.EQ.OR P5, PT, RZ, UR4, P5 ;  /* 0x00000004ff007c0c */ /* 0x000fe4000afa2670 */
        /* <DEDUP_REMOVED lines=33> */
.L_x_7528:
[----:B------:R-:W-:Y:S05]  /*29e0*/  BSYNC B0 ;  /* 0x0000000000007941 */ /* 0x000fea0003800000 */
.L_x_7527:
[----:B------:R-:W-:Y:S01]  /*29f0*/  ISETP.EQ.OR P4, PT, RZ, UR4, P4 ;  /* 0x00000004ff007c0c */ /* 0x000fe2000a782670 */
[----:B------:R-:W-:Y:S01]  /*2a00*/  BSSY B0, `(.L_x_7529) ;  /* 0x0000029000007945 */ /* 0x000fe20003800000 */
[----:B------:R-:W-:Y:S02]  /*2a10*/  SHF.L.U32 R97, R18, 0x10, RZ ;  /* 0x0000001012617819 */ /* 0x000fe400000006ff */
[----:B------:R-:W-:Y:S02]  /*2a20*/  PRMT R11, R6, 0x7632, R11 ;  /* 0x00007632060b7816 */ /* 0x000fe4000000000b */
[----:B------:R-:W-:Y:S01]  /*2a30*/  FSETP.GTU.FTZ.AND P3, PT, R96, 20, PT ;  /* 0x41a000006000780b */ /* 0x000fe20003f7c000 */
[----:B------:R-:W-:Y:S01]  /*2a40*/  FADD.FTZ R97, R97, R46 ;  /* 0x0000002e61617221 */ /* 0x000fe20000010000 */
        /* <DEDUP_REMOVED lines=36> */
.L_x_7530:
[----:B------:R-:W-:Y:S05]  /*2c90*/  BSYNC B0 ;  /* 0x0000000000007941 */ /* 0x000fea0003800000 */
.L_x_7529:
        /* <DEDUP_REMOVED lines=42> */
.L_x_7532:
[----:B------:R-:W-:Y:S05]  /*2f40*/  BSYNC B0 ;  /* 0x0000000000007941 */ /* 0x000fea0003800000 */
.L_x_7531:
[----:B------:R-:W-:Y:S01]  /*2f50*/  SHF.L.U32 R17, R17, 0x10, RZ ;  /* 0x0000001011117819 */ /* 0x000fe200000006ff */
        /* <DEDUP_REMOVED lines=39> */
.L_x_7534:
[----:B------:R-:W-:Y:S05]  /*31d0*/  BSYNC B0 ;  /* 0x0000000000007941 */ /* 0x000fea0003800000 */
.L_x_7533:
        /* <DEDUP_REMOVED lines=44> */
.L_x_7536:
[----:B------:R-:W-:Y:S05]  /*34a0*/  BSYNC B0 ;  /* 0x0000000000007941 */ /* 0x000fea0003800000 */
.L_x_7535:
        /* <DEDUP_REMOVED lines=33> */
.L_x_7538:
[----:B------:R-:W-:Y:S05]  /*36c0*/  BSYNC B0 ;  /* 0x0000000000007941 */ /* 0x000fea0003800000 */
.L_x_7537:
        /* <DEDUP_REMOVED lines=33> */
.L_x_7540:
[----:B------:R-:W-:Y:S05]  /*38e0*/  BSYNC B0 ;  /* 0x0000000000007941 */ /* 0x000fea0003800000 */
.L_x_7539:
        /* <DEDUP_REMOVED lines=33> */
.L_x_7542:
[----:B------:R-:W-:Y:S05]  /*3b00*/  BSYNC B0 ;  /* 0x0000000000007941 */ /* 0x000fea0003800000 */
.L_x_7541:
        /* <DEDUP_REMOVED lines=33> */
.L_x_7544:
[----:B------:R-:W-:Y:S05]  /*3d20*/  BSYNC B0 ;  /* 0x0000000000007941 */ /* 0x000fea0003800000 */
.L_x_7543:
        /* <DEDUP_REMOVED lines=33> */
.L_x_7546:
[----:B------:R-:W-:Y:S05]  /*3f40*/  BSYNC B0 ;  /* 0x0000000000007941 */ /* 0x000fea0003800000 */
.L_x_7545:
        /* <DEDUP_REMOVED lines=44> */
.L_x_7555:
[----:B------:R-:W-:Y:S01]  /*4210*/  SHF.R.S32.HI R132, RZ, 0x1f, R133 ;  /* 0x0000001fff847819 */ /* 0x000fe20000011485 */
[----:B------:R-:W-:-:S04]  /*4220*/  IMAD.WIDE.U32 R4, R133, UR8, RZ ;  /* 0x0000000885047c25 */ /* 0x000fc8000f8e00ff */
[----:B-12---:R-:W-:Y:S01]  /*4230*/  IMAD R6, R132, UR8, RZ ;  /* 0x0000000884067c24 */ /* 0x006fe2000f8e02ff */
[----:B------:R-:W-:-:S03]  /*4240*/  LEA R12, P0, R4, R48, 0x1 ;  /* 0x00000030040c7211 */ /* 0x000fc600078008ff */
[----:B------:R-:W-:Y:S01]  /*4250*/  IMAD R7, R133, UR9, R6 ;  /* 0x0000000985077c24 */ /* 0x000fe2000f8e0206 */
[----:B------:R-:W-:-:S04]  /*4260*/  IADD3 R12, P1, R12, R81, RZ ;  /* 0x000000510c0c7210 */ /* 0x000fc80007f3e0ff */
[----:B------:R-:W-:-:S04]  /*4270*/  IADD3 R5, R5, R7, RZ ;  /* 0x0000000705057210 */ /* 0x000fc80007ffe0ff */
[----:B------:R-:W-:-:S05]  /*4280*/  LEA.HI.X R5, R4, R49, R5, 0x1, P0 ;  /* 0x0000003104057211 */ /* 0x000fca00000f0c05 */
[----:B------:R-:W-:-:S05]  /*4290*/  IMAD.X R13, R5, 0x1, R80, P1 ;  /* 0x00000001050d7824 */ /* 0x000fca00008e0650 */
        /* <DEDUP_REMOVED lines=43> */
[----:B------:R-:W-:Y:S01]  /*4550*/  FMUL.FTZ R137, R140, R85 ;  /* 0x000000558c897220 */ /* 0x000fe20000410000 */
[----:B-1----:R-:W-:-:S05]  /*4560*/  IMAD.SHL.U32 R144, R135, 0x10, RZ ;  /* 0x0000001087907824 */ /* 0x002fca00078e00ff */
[----:B------:R-:W-:Y:S01]  /*4570*/  MUFU.EX2 R141, R25 ;  /* 0x00000019008d7308 */ /* 0x000fe20000000800 */
[----:B------:R-:W-:-:S07]  /*4580*/  ISETP.GE.U32.AND P2, PT, R144, R79, PT ;  /* 0x0000004f9000720c */ /* 0x000fce0003f46070 */
[----:B------:R-:W1:Y:S01]  /*4590*/  MUFU.EX2 R138, R22 ;  /* 0x00000016008a7308 */ /* 0x000e620000000800 */
[----:B-----5:R-:W-:-:S07]  /*45a0*/  PRMT R148, R11, 0x7632, R148 ;  /* 0x000076320b947816 */ /* 0x020fce0000000094 */
[----:B------:R3:W5:Y:S01]  /*45b0*/  MUFU.EX2 R153, R142 ;  /* 0x0000008e00997308 */ /* 0x0007620000000800 */
[----:B------:R-:W-:Y:S02]  /*45c0*/  SHF.L.U32 R149, R11, 0x10, RZ ;  /* 0x000000100b957819 */ /* 0x000fe400000006ff */
[----:B------:R-:W-:Y:S02]  /*45d0*/  PRMT R147, R10, 0x7632, R147 ;  /* 0x000076320a937816 */ /* 0x000fe40000000093 */
[----:B------:R-:W-:Y:S01]  /*45e0*/  PRMT R145, R8, 0x7632, R145 ;  /* 0x0000763208917816 */ /* 0x000fe20000000091 */
[----:B------:R-:W-:Y:S01]  /*45f0*/  FMUL.FTZ R149, R116, R149 ;  /* 0x0000009574957220 */ /* 0x000fe20000410000 */
[----:B------:R-:W-:Y:S01]  /*4600*/  SHF.L.U32 R8, R8, 0x10, RZ ;  /* 0x0000001008087819 */ /* 0x000fe200000006ff */
[----:B0-----:R0:W-:Y:S01]  /*4610*/  MUFU.EX2 R143, R136 ;  /* 0x00000088008f7308 */ /* 0x0011e20000000800 */
[----:B---3--:R-:W-:Y:S01]  /*4620*/  SHF.L.U32 R142, R10, 0x10, RZ ;  /* 0x000000100a8e7819 */ /* 0x008fe200000006ff */
[----:B------:R-:W-:Y:S01]  /*4630*/  IMAD.U32 R145, R145, 0x10000, RZ ;  /* 0x0001000091917824 */ /* 0x000fe200078e00ff */
[C---:B------:R-:W-:Y:S01]  /*4640*/  PRMT R146, R9.reuse, 0x7632, R146 ;  /* 0x0000763209927816 */ /* 0x040fe20000000092 */
[----:B------:R-:W-:-:S02]  /*4650*/  IMAD.U32 R9, R9, 0x10000, RZ ;  /* 0x0001000009097824 */ /* 0x000fc400078e00ff */
[----:B------:R-:W-:Y:S01]  /*4660*/  FMUL.FTZ R8, R119, R8 ;  /* 0x0000000877087220 */ /* 0x000fe20000410000 */
[----:B------:R-:W-:Y:S01]  /*4670*/  SHF.L.U32 R147, R147, 0x10, RZ ;  /* 0x0000001093937819 */ /* 0x000fe200000006ff */
[----:B------:R-:W-:Y:S01]  /*4680*/  FMUL.FTZ R145, R128, R145 ;  /* 0x0000009180917220 */ /* 0x000fe20000410000 */
[----:B------:R3:W5:Y:S01]  /*4690*/  MUFU.EX2 R150, R137 ;  /* 0x0000008900967308 */ /* 0x0007620000000800 */
[----:B0-----:R-:W-:Y:S01]  /*46a0*/  PRMT R136, R5, 0x7632, R136 ;  /* 0x0000763205887816 */ /* 0x001fe20000000088 */
[----:B------:R-:W-:Y:S01]  /*46b0*/  FMUL.FTZ R9, R118, R9 ;  /* 0x0000000976097220 */ /* 0x000fe20000410000 */
[----:B------:R-:W-:Y:S01]  /*46c0*/  SHF.L.U32 R146, R146, 0x10, RZ ;  /* 0x0000001092927819 */ /* 0x000fe200000006ff */
[----:B------:R-:W-:Y:S01]  /*46d0*/  FMUL.FTZ R147, R130, R147 ;  /* 0x0000009382937220 */ /* 0x000fe20000410000 */
[----:B------:R-:W-:Y:S01]  /*46e0*/  SHF.L.U32 R148, R148, 0x10, RZ ;  /* 0x0000001094947819 */ /* 0x000fe200000006ff */
[----:B------:R-:W-:Y:S02]  /*46f0*/  IMAD.U32 R136, R136, 0x10000, RZ ;  /* 0x0001000088887824 */ /* 0x000fe400078e00ff */
[----:B------:R-:W-:Y:S01]  /*4700*/  FMUL.FTZ R146, R129, R146 ;  /* 0x0000009281927220 */ /* 0x000fe20000410000 */
[C---:B---3--:R-:W-:Y:S01]  /*4710*/  PRMT R137, R6.reuse, 0x7632, R137 ;  /* 0x0000763206897816 */ /* 0x048fe20000000089 */
[----:B------:R-:W-:Y:S01]  /*4720*/  FMUL.FTZ R148, R131, R148 ;  /* 0x0000009483947220 */ /* 0x000fe20000410000 */
[----:B------:R-:W-:-:S02]  /*4730*/  SHF.L.U32 R6, R6, 0x10, RZ ;  /* 0x0000001006067819 */ /* 0x000fc400000006ff */
[----:B------:R-:W-:-:S03]  /*4740*/  SHF.L.U32 R137, R137, 0x10, RZ ;  /* 0x0000001089897819 */ /* 0x000fc600000006ff */
[----:B------:R-:W-:Y:S01]  /*4750*/  FMUL.FTZ R6, R121, R6 ;  /* 0x0000000679067220 */ /* 0x000fe20000410000 */
[----:B--2---:R0:W-:Y:S04]  /*4760*/  STS.128 [R82+0x420], R12 ;  /* 0x0004200c52007388 */ /* 0x0041e80000000c00 */
[----:B----4-:R2:W-:Y:S01]  /*4770*/  STS.128 [R82+0x620], R16 ;  /* 0x0006201052007388 */ /* 0x0105e20000000c00 */
[----:B------:R-:W-:-:S03]  /*4780*/  NOP ;  /* 0x0000000000007918 */ /* 0x000fc60000000000 */
[----:B------:R-:W3:Y:S04]  /*4790*/  LDS.128 R24, [R93+0x430] ;  /* 0x000430005d187984 */ /* 0x000ee80000000c00 */
[----:B------:R-:W4:Y:S01]  /*47a0*/  LDS.128 R20, [R93+0x420] ;  /* 0x000420005d147984 */ /* 0x000f220000000c00 */
[----:B0-----:R-:W-:Y:S01]  /*47b0*/  FMUL.FTZ R13, R140, R86 ;  /* 0x000000568c0d7220 */ /* 0x001fe20000410000 */
[C---:B------:R-:W-:Y:S02]  /*47c0*/  IADD3 R12, R144.reuse, 0x7, RZ ;  /* 0x00000007900c7810 */ /* 0x040fe40007ffe0ff */
[----:B------:R-:W-:Y:S01]  /*47d0*/  IADD3 R14, R144, 0x6, RZ ;  /* 0x00000006900e7810 */ /* 0x000fe20007ffe0ff */
[----:B--2---:R-:W-:Y:S01]  /*47e0*/  IMAD.U32 R19, R5, 0x10000, RZ ;  /* 0x0001000005137824 */ /* 0x004fe200078e00ff */
[----:B------:R-:W-:Y:S01]  /*47f0*/  PRMT R16, R4, 0x7632, R16 ;  /* 0x0000763204107816 */ /* 0x000fe20000000010 */
[----:B------:R-:W-:Y:S01]  /*4800*/  FMUL.FTZ R5, R140, R87 ;  /* 0x000000578c057220 */ /* 0x000fe20000410000 */
[----:B------:R-:W-:Y:S01]  /*4810*/  SHF.L.U32 R4, R4, 0x10, RZ ;  /* 0x0000001004047819 */ /* 0x000fe200000006ff */
[C---:B------:R-:W-:Y:S01]  /*4820*/  FMUL.FTZ R17, R140.reuse, R96 ;  /* 0x000000608c117220 */ /* 0x040fe20000410000 */
[----:B------:R-:W0:Y:S01]  /*4830*/  MUFU.EX2 R154, R13 ;  /* 0x0000000d009a7308 */ /* 0x000e220000000800 */
[----:B------:R-:W-:Y:S01]  /*4840*/  PRMT R144, R7, 0x7632, R144 ;  /* 0x0000763207907816 */ /* 0x000fe20000000090 */
[----:B------:R-:W-:Y:S01]  /*4850*/  FMUL.FTZ R18, R140, R89 ;  /* 0x000000598c127220 */ /* 0x000fe20000410000 */
[----:B------:R-:W-:Y:S01]  /*4860*/  FMUL.FTZ R4, R123, R4 ;  /* 0x000000047b047220 */ /* 0x000fe20000410000 */
[----:B------:R-:W-:-:S02]  /*4870*/  SHF.L.U32 R7, R7, 0x10, RZ ;  /* 0x0000001007077819 */ /* 0x000fc400000006ff */
[----:B------:R-:W-:Y:S02]  /*4880*/  ISETP.GE.U32.AND P0, PT, R14, R79, PT ;  /* 0x0000004f0e00720c */ /* 0x000fe40003f06070 */
[----:B------:R2:W0:Y:S01]  /*4890*/  MUFU.EX2 R156, R5 ;  /* 0x00000005009c7308 */ /* 0x0004220000000800 */
[----:B------:R-:W-:Y:S01]  /*48a0*/  FMUL.FTZ R7, R120, R7 ;  /* 0x0000000778077220 */ /* 0x000fe20000410000 */
[----:B------:R-:W-:Y:S01]  /*48b0*/  ISETP.GE.U32.AND P1, PT, R12, R79, PT ;  /* 0x0000004f0c00720c */ /* 0x000fe20003f26070 */
[----:B------:R-:W-:Y:S01]  /*48c0*/  FMUL.FTZ R12, R140, R95 ;  /* 0x0000005f8c0c7220 */ /* 0x000fe20000410000 */
[----:B------:R-:W-:-:S04]  /*48d0*/  SHF.L.U32 R144, R144, 0x10, RZ ;  /* 0x0000001090907819 */ /* 0x000fc800000006ff */
[----:B------:R1:W-:Y:S01]  /*48e0*/  MUFU.EX2 R157, R17 ;  /* 0x00000011009d7308 */ /* 0x0003e20000000800 */
[----:B--2---:R-:W-:Y:S01]  /*48f0*/  SHF.L.U32 R5, R16, 0x10, RZ ;  /* 0x0000001010057819 */ /* 0x004fe200000006ff */
[----:B------:R-:W-:Y:S01]  /*4900*/  FMUL.FTZ R144, R127, R144 ;  /* 0x000000907f907220 */ /* 0x000fe20000410000 */
[----:B------:R-:W-:Y:S01]  /*4910*/  FSEL R16, R4, RZ, !P2 ;  /* 0x000000ff04107208 */ /* 0x000fe20005000000 */
[----:B------:R-:W-:Y:S02]  /*4920*/  FMUL.FTZ R4, R140, R91 ;  /* 0x0000005b8c047220 */ /* 0x000fe40000410000 */
[----:B------:R-:W-:Y:S01]  /*4930*/  FMUL.FTZ R5, R124, R5 ;  /* 0x000000057c057220 */ /* 0x000fe20000410000 */
[----:B------:R-:W-:Y:S01]  /*4940*/  FSEL R173, R144, RZ, !P1 ;  /* 0x000000ff90ad7208 */ /* 0x000fe20004800000 */
[----:B------:R2:W-:Y:S01]  /*4950*/  MUFU.EX2 R160, R4 ;  /* 0x0000000400a07308 */ /* 0x0005e20000000800 */
[----:B-1----:R-:W-:Y:S02]  /*4960*/  FSEL R17, R138, 1, !P2 ;  /* 0x3f8000008a117808 */ /* 0x002fe40005000000 */
[----:B---3--:R-:W-:-:S02]  /*4970*/  PRMT R168, R24, 0x7632, R168 ;  /* 0x0000763218a87816 */ /* 0x008fc400000000a8 */
[----:B------:R-:W-:Y:S01]  /*4980*/  SHF.L.U32 R13, R24, 0x10, RZ ;  /* 0x00000010180d7819 */ /* 0x000fe200000006ff */
[----:B------:R-:W-:Y:S01]  /*4990*/  FMUL.FTZ R24, R125, R136 ;  /* 0x000000887d187220 */ /* 0x000fe20000410000 */
[----:B------:R-:W-:Y:S01]  /*49a0*/  FMUL.FTZ R136, R126, R137 ;  /* 0x000000897e887220 */ /* 0x000fe20000410000 */
[----:B------:R-:W-:Y:S01]  /*49b0*/  ISETP.GE.U32.AND P2, PT, R68, R79, PT ;  /* 0x0000004f4400720c */ /* 0x000fe20003f46070 */
[----:B--2---:R-:W-:Y:S01]  /*49c0*/  FMUL.FTZ R4, R140, R94 ;  /* 0x0000005e8c047220 */ /* 0x004fe20000410000 */
[----:B----4-:R-:W-:Y:S01]  /*49d0*/  PRMT R166, R22, 0x7632, R166 ;  /* 0x0000763216a67816 */ /* 0x010fe200000000a6 */
[----:B------:R-:W1:Y:S01]  /*49e0*/  MUFU.EX2 R158, R18 ;  /* 0x00000012009e7308 */ /* 0x000e620000000800 */
[----:B------:R-:W-:Y:S02]  /*49f0*/  FSEL R136, R136, RZ, !P2 ;  /* 0x000000ff88887208 */ /* 0x000fe40005000000 */
[----:B-----5:R-:W-:Y:S02]  /*4a00*/  FSEL R137, R153, 1, !P2 ;  /* 0x3f80000099897808 */ /* 0x020fe40005000000 */
[----:B------:R-:W-:-:S02]  /*4a10*/  ISETP.NE.AND P2, PT, R62, RZ, PT ;  /* 0x000000ff3e00720c */ /* 0x000fc40003f45270 */
[----:B------:R-:W-:Y:S01]  /*4a20*/  SHF.L.U32 R11, R22, 0x10, RZ ;  /* 0x00000010160b7819 */ /* 0x000fe200000006ff */
[----:B------:R-:W-:Y:S01]  /*4a30*/  FMUL.FTZ R22, R122, R19 ;  /* 0x000000137a167220 */ /* 0x000fe20000410000 */
[C---:B------:R-:W-:Y:S01]  /*4a40*/  PRMT R170, R26.reuse, 0x7632, R170 ;  /* 0x000076321aaa7816 */ /* 0x040fe200000000aa */
[----:B------:R2:W3:Y:S01]  /*4a50*/  MUFU.EX2 R155, R12 ;  /* 0x0000000c009b7308 */ /* 0x0004e20000000800 */
[----:B------:R-:W-:Y:S02]  /*4a60*/  SHF.L.U32 R15, R26, 0x10, RZ ;  /* 0x000000101a0f7819 */ /* 0x000fe400000006ff */
[----:B------:R-:W-:Y:S02]  /*4a70*/  FSEL R26, R6, RZ, !P6 ;  /* 0x000000ff061a7208 */ /* 0x000fe40007000000 */
[----:B------:R-:W-:Y:S01]  /*4a80*/  FSEL R19, R5, RZ, !P3 ;  /* 0x000000ff05137208 */ /* 0x000fe20005800000 */
[C---:B------:R-:W-:Y:S01]  /*4a90*/  FMUL.FTZ R5, R140.reuse, R98 ;  /* 0x000000628c057220 */ /* 0x040fe20000410000 */
[C---:B------:R-:W-:Y:S01]  /*4aa0*/  PRMT R167, R23.reuse, 0x7632, R167 ;  /* 0x0000763217a77816 */ /* 0x040fe200000000a7 */
[----:B------:R4:W-:Y:S01]  /*4ab0*/  MUFU.EX2 R6, R4 ;  /* 0x0000000400067308 */ /* 0x0009e20000000800 */
[----:B------:R-:W-:Y:S01]  /*4ac0*/  SHF.L.U32 R10, R23, 0x10, RZ ;  /* 0x00000010170a7819 */ /* 0x000fe200000006ff */
[C---:B------:R-:W-:Y:S01]  /*4ad0*/  FMUL.FTZ R23, R140.reuse, R97 ;  /* 0x000000618c177220 */ /* 0x040fe20000410000 */
[----:B------:R-:W-:Y:S01]  /*4ae0*/  FSEL R138, R7, RZ, !P0 ;  /* 0x000000ff078a7208 */ /* 0x000fe20004000000 */
[----:B------:R-:W-:Y:S01]  /*4af0*/  FMUL.FTZ R7, R140, R101 ;  /* 0x000000658c077220 */ /* 0x000fe20000410000 */
[----:B------:R-:W-:Y:S01]  /*4b00*/  PRMT R171, R27, 0x7632, R171 ;  /* 0x000076321bab7816 */ /* 0x000fe200000000ab */
[----:B--2---:R-:W-:Y:S01]  /*4b10*/  IMAD.U32 R12, R25, 0x10000, RZ ;  /* 0x00010000190c7824 */ /* 0x004fe200078e00ff */
[----:B------:R-:W-:Y:S01]  /*4b20*/  SHF.L.U32 R14, R27, 0x10, RZ ;  /* 0x000000101b0e7819 */ /* 0x000fe200000006ff */
[----:B------:R2:W-:Y:S01]  /*4b30*/  MUFU.EX2 R164, R5 ;  /* 0x0000000500a47308 */ /* 0x0005e20000000800 */
[----:B----4-:R-:W-:-:S02]  /*4b40*/  @P2 LEA R4, R133, R134, 0x3 ;  /* 0x0000008685042211 */ /* 0x010fc400078e18ff */
[----:B------:R-:W-:Y:S02]  /*4b50*/  PRMT R169, R25, 0x7632, R169 ;  /* 0x0000763219a97816 */ /* 0x000fe400000000a9 */
[----:B------:R-:W-:Y:S02]  /*4b60*/  FSEL R18, R139, 1, !P3 ;  /* 0x3f8000008b127808 */ /* 0x000fe40005800000 */
[----:B------:R-:W-:Y:S01]  /*4b70*/  FSEL R27, R150, 1, !P6 ;  /* 0x3f800000961b7808 */ /* 0x000fe20007000000 */
[----:B------:R4:W5:Y:S01]  /*4b80*/  MUFU.EX2 R159, R23 ;  /* 0x00000017009f7308 */ /* 0x0009620000000800 */
[----:B--2---:R-:W2:Y:S01]  /*4b90*/  @P2 LDS.64 R4, [R4+0x860] ;  /* 0x0008600004042984 */ /* 0x004ea20000000a00 */
[----:B------:R-:W-:Y:S01]  /*4ba0*/  ISETP.GE.U32.AND P3, PT, R69, R79, PT ;  /* 0x0000004f4500720c */ /* 0x000fe20003f66070 */
[----:B------:R-:W-:Y:S01]  /*4bb0*/  FMUL.FTZ R150, R117, R142 ;  /* 0x0000008e75967220 */ /* 0x000fe20000410000 */
[----:B------:R-:W-:Y:S02]  /*4bc0*/  FSEL R24, R24, RZ, !P5 ;  /* 0x000000ff18187208 */ /* 0x000fe40006800000 */
[----:B------:R-:W-:-:S02]  /*4bd0*/  FSEL R25, R143, 1, !P5 ;  /* 0x3f8000008f197808 */ /* 0x000fc40006800000 */
[----:B------:R-:W2:Y:S01]  /*4be0*/  MUFU.EX2 R7, R7 ;  /* 0x0000000700077308 */ /* 0x000ea20000000800 */
[----:B0-----:R-:W-:Y:S02]  /*4bf0*/  FSEL R139, R154, 1, !P0 ;  /* 0x3f8000009a8b7808 */ /* 0x001fe40004000000 */
[-C--:B------:R-:W-:Y:S02]  /*4c00*/  ISETP.GE.U32.AND P5, PT, R71, R79.reuse, PT ;  /* 0x0000004f4700720c */ /* 0x080fe40003fa6070 */
[-C--:B------:R-:W-:Y:S02]  /*4c10*/  ISETP.GE.U32.AND P0, PT, R73, R79.reuse, PT ;  /* 0x0000004f4900720c */ /* 0x080fe40003f06070 */
[----:B------:R-:W-:Y:S02]  /*4c20*/  FSEL R22, R22, RZ, !P4 ;  /* 0x000000ff16167208 */ /* 0x000fe40006000000 */
[----:B----4-:R-:W-:Y:S02]  /*4c30*/  FSEL R23, R141, 1, !P4 ;  /* 0x3f8000008d177808 */ /* 0x010fe40006000000 */
[----:B------:R-:W-:-:S02]  /*4c40*/  ISETP.GE.U32.AND P4, PT, R70, R79, PT ;  /* 0x0000004f4600720c */ /* 0x000fc40003f86070 */
[----:B------:R-:W-:Y:S02]  /*4c50*/  FSEL R140, R8, RZ, !P3 ;  /* 0x000000ff088c7208 */ /* 0x000fe40005800000 */
[----:B------:R-:W-:Y:S02]  /*4c60*/  FSEL R141, R156, 1, !P3 ;  /* 0x3f8000009c8d7808 */ /* 0x000fe40005800000 */
[----:B------:R-:W-:Y:S02]  /*4c70*/  PRMT R151, R20, 0x7632, R151 ;  /* 0x0000763214977816 */ /* 0x000fe40000000097 */
[-C--:B------:R-:W-:Y:S02]  /*4c80*/  ISETP.GE.U32.AND P6, PT, R72, R79.reuse, PT ;  /* 0x0000004f4800720c */ /* 0x080fe40003fc6070 */
[----:B------:R-:W-:Y:S02]  /*4c90*/  ISETP.GE.U32.AND P3, PT, R74, R79, PT ;  /* 0x0000004f4a00720c */ /* 0x000fe40003f66070 */
[----:B------:R-:W-:-:S02]  /*4ca0*/  FSEL R142, R9, RZ, !P5 ;  /* 0x000000ff098e7208 */ /* 0x000fc40006800000 */
[----:B-1----:R-:W-:Y:S02]  /*4cb0*/  FSEL R143, R158, 1, !P5 ;  /* 0x3f8000009e8f7808 */ /* 0x002fe40006800000 */
[----:B------:R-:W-:Y:S02]  /*4cc0*/  FSEL R150, R150, RZ, !P0 ;  /* 0x000000ff96967208 */ /* 0x000fe40004000000 */
[----:B------:R-:W-:Y:S02]  /*4cd0*/  FSEL R153, R160, 1, !P0 ;  /* 0x3f800000a0997808 */ /* 0x000fe40004000000 */
[C---:B------:R-:W-:Y:S01]  /*4ce0*/  PRMT R152, R21.reuse, 0x7632, R152 ;  /* 0x0000763215987816 */ /* 0x040fe20000000098 */
[----:B------:R-:W-:Y:S01]  /*4cf0*/  IMAD.U32 R21, R21, 0x10000, RZ ;  /* 0x0001000015157824 */ /* 0x000fe200078e00ff */
[-C--:B------:R-:W-:Y:S02]  /*4d00*/  ISETP.GE.U32.AND P5, PT, R75, R79.reuse, PT ;  /* 0x0000004f4b00720c */ /* 0x080fe40003fa6070 */
[----:B------:R-:W-:-:S02]  /*4d10*/  ISETP.GE.U32.AND P0, PT, R76, R79, PT ;  /* 0x0000004f4c00720c */ /* 0x000fc40003f06070 */
[----:B---3--:R-:W-:Y:S02]  /*4d20*/  FSEL R154, R155, 1, !P1 ;  /* 0x3f8000009b9a7808 */ /* 0x008fe40004800000 */
[----:B------:R-:W-:Y:S02]  /*4d30*/  FSEL R155, R157, 1, !P4 ;  /* 0x3f8000009d9b7808 */ /* 0x000fe40006000000 */
[----:B-----5:R-:W-:Y:S02]  /*4d40*/  FSEL R156, R159, 1, !P6 ;  /* 0x3f8000009f9c7808 */ /* 0x020fe40007000000 */
[----:B------:R-:W-:Y:S02]  /*4d50*/  FSEL R157, R164, 1, !P3 ;  /* 0x3f800000a49d7808 */ /* 0x000fe40005800000 */
[----:B------:R-:W-:Y:S01]  /*4d60*/  FSEL R172, R145, RZ, !P4 ;  /* 0x000000ff91ac7208 */ /* 0x000fe20006000000 */
[----:B------:R-:W-:Y:S01]  /*4d70*/  IMAD.U32 R145, R151, 0x10000, RZ ;  /* 0x0001000097917824 */ /* 0x000fe200078e00ff */
[----:B------:R-:W-:-:S02]  /*4d80*/  FSEL R159, R149, RZ, !P5 ;  /* 0x000000ff959f7208 */ /* 0x000fc40006800000 */
[----:B------:R-:W-:Y:S02]  /*4d90*/  FSEL R175, R146, RZ, !P6 ;  /* 0x000000ff92af7208 */ /* 0x000fe40007000000 */
[----:B------:R-:W-:Y:S02]  /*4da0*/  FSEL R164, R147, RZ, !P3 ;  /* 0x000000ff93a47208 */ /* 0x000fe40005800000 */
[----:B------:R-:W-:Y:S01]  /*4db0*/  FSEL R165, R148, RZ, !P0 ;  /* 0x000000ff94a57208 */ /* 0x000fe20004000000 */
[----:B------:R-:W-:Y:S01]  /*4dc0*/  IMAD.U32 R148, R168, 0x10000, RZ ;  /* 0x00010000a8947824 */ /* 0x000fe200078e00ff */
[----:B------:R-:W-:Y:S02]  /*4dd0*/  SHF.L.U32 R144, R152, 0x10, RZ ;  /* 0x0000001098907819 */ /* 0x000fe400000006ff */
[----:B------:R-:W-:Y:S02]  /*4de0*/  SHF.L.U32 R20, R20, 0x10, RZ ;  /* 0x0000001014147819 */ /* 0x000fe400000006ff */
[----:B------:R-:W-:-:S02]  /*4df0*/  FSEL R160, R6, 1, !P5 ;  /* 0x3f80000006a07808 */ /* 0x000fc40006800000 */
[----:B--2---:R-:W-:Y:S02]  /*4e00*/  FSEL R158, R7, 1, !P0 ;  /* 0x3f800000079e7808 */ /* 0x004fe40004000000 */
[----:B------:R-:W-:Y:S02]  /*4e10*/  SHF.L.U32 R146, R166, 0x10, RZ ;  /* 0x00000010a6927819 */ /* 0x000fe400000006ff */
[----:B------:R-:W-:Y:S02]  /*4e20*/  SHF.L.U32 R147, R167, 0x10, RZ ;  /* 0x00000010a7937819 */ /* 0x000fe400000006ff */
[----:B------:R-:W-:Y:S02]  /*4e30*/  SHF.L.U32 R149, R169, 0x10, RZ ;  /* 0x00000010a9957819 */ /* 0x000fe400000006ff */
[----:B------:R-:W-:Y:S02]  /*4e40*/  SHF.L.U32 R152, R170, 0x10, RZ ;  /* 0x00000010aa987819 */ /* 0x000fe400000006ff */
        /* <DEDUP_REMOVED lines=23> */
.L_x_7549:
        /* <DEDUP_REMOVED lines=9> */
[----:B--2---:R-:W-:-:S07]  /*5050*/  SHF.L.U32 R5, R8, 0x10, RZ ;  /* 0x0000001008057819 */ /* 0x004fce00000006ff */
.L_x_7548:
        /* <DEDUP_REMOVED lines=103> */
[----:B------:R-:W-:Y:S01]  /*56d0*/  F2FP.BF16.F32.PACK_AB R9, RZ, R9 ;  /* 0x00000009ff09723e */ /* 0x000fe200000010ff */
[C---:B------:R-:W-:Y:S02]  /*56e0*/  IMAD R7, R133.reuse, UR13, R132 ;  /* 0x0000000d85077c24 */ /* 0x040fe4000f8e0284 */
[----:B------:R-:W-:-:S04]  /*56f0*/  IMAD.WIDE.U32 R4, R133, UR12, R4 ;  /* 0x0000000c85047c25 */ /* 0x000fc8000f8e0004 */
[----:B------:R-:W-:Y:S01]  /*5700*/  IMAD.IADD R7, R5, 0x1, R7 ;  /* 0x0000000105077824 */ /* 0x000fe200078e0207 */
[----:B------:R-:W-:-:S04]  /*5710*/  LEA R6, P0, R4, R38, 0x1 ;  /* 0x0000002604067211 */ /* 0x000fc800078008ff */
[----:B------:R-:W-:-:S05]  /*5720*/  LEA.HI.X R7, R4, R39, R7, 0x1, P0 ;  /* 0x0000002704077211 */ /* 0x000fca00000f0c07 */
[----:B------:R2:W-:Y:S01]  /*5730*/  STG.E.U16 desc[UR6][R6.64], R9 ;  /* 0x0000000906007986 */ /* 0x0005e2000c101506 */
[----:B------:R-:W-:Y:S05]  /*5740*/  BRA `(.L_x_7551) ;  /* 0x0000000000c47947 */ /* 0x000fea0003800000 */
.L_x_7552:
        /* <DEDUP_REMOVED lines=31> */
.L_x_7553:
[----:B------:R0:W5:Y:S02]  /*5940*/  LDG.E R7, desc[UR6][R28.64] ;  /* 0x000000061c077981 */ /* 0x000164000c1e1900 */
.L_x_7554:
[----:B-----5:R-:W-:-:S06]  /*5950*/  IMAD.WIDE R6, R7, 0x4, R34 ;  /* 0x0000000407067825 */ /* 0x020fcc00078e0222 */
[----:B------:R-:W2:Y:S01]  /*5960*/  LDG.E R7, desc[UR6][R6.64] ;  /* 0x0000000606077981 */ /* 0x000ea2000c1e1900 */
[----:B------:R-:W-:Y:S01]  /*5970*/  MOV R5, R43 ;  /* 0x0000002b00057202 */ /* 0x000fe20000000f00 */
[----:B------:R-:W-:Y:S01]  /*5980*/  IMAD R132, R132, UR12, RZ ;  /* 0x0000000c84847c24 */ /* 0x000fe2000f8e02ff */
[----:B------:R-:W-:Y:S02]  /*5990*/  F2FP.BF16.F32.PACK_AB R9, RZ, R9 ;  /* 0x00000009ff09723e */ /* 0x000fe400000010ff */
        /* <DEDUP_REMOVED lines=12> */
.L_x_7551:
[----:B------:R-:W-:Y:S05]  /*5a60*/  BSYNC B0 ;  /* 0x0000000000007941 */ /* 0x000fea0003800000 */
.L_x_7550:
        /* <DEDUP_REMOVED lines=19> */
.L_x_7547:
        /* <DEDUP_REMOVED lines=43> */
.L_x_7557:
        /* <DEDUP_REMOVED lines=11> */
.L_x_8782:


//--------------------- .text._Z25selective_scan_fwd_kernelI32Selective_Scan_fwd_kernel_traitsILi32ELi16ELi1ELb1ELb1ELb1ELb0ELb1EN3c108BFloat16EfS2_EEv13SSMParamsBase --------------------------
	.section	.text._Z25selective_scan_fwd_kernelI32Selective_Scan_fwd_kernel_traitsILi32ELi16ELi1ELb1ELb1ELb1ELb0ELb1EN3c108BFloat16EfS2_EEv13SSMParamsBase,"ax",@progbits
	.align	128
        .global         _Z25selective_scan_fwd_kernelI32Selective_Scan_fwd_kernel_traitsILi32ELi16ELi1ELb1ELb1ELb1ELb0ELb1EN3c108BFloat16EfS2_EEv13SSMParamsBase
        .type           _Z25selective_scan_fwd_kernelI32Selective_Scan_fwd_kernel_traitsILi32ELi16ELi1ELb1ELb1ELb1ELb0ELb1EN3c108BFloat16EfS2_EEv13SSMParamsBase,@function
        .size           _Z25selective_scan_fwd_kernelI32Selective_Scan_fwd_kernel_traitsILi32ELi16ELi1ELb1ELb1ELb1ELb0ELb1EN3c108BFloat16EfS2_EEv13SSMParamsBase,(.L_x_8783 - _Z25selective_scan_fwd_kernelI32Selective_Scan_fwd_kernel_traitsILi32ELi16ELi1ELb1ELb1ELb1ELb0ELb1EN3c108BFloat16EfS2_EEv13SSMParamsBase)
        .other          _Z25selective_scan_fwd_kernelI32Selective_Scan_fwd_kernel_traitsILi32ELi16ELi1ELb1ELb1ELb1ELb0ELb1EN3c108BFloat16EfS2_EEv13SSMParamsBase,@"STO_CUDA_ENTRY STV_DEFAULT"
_Z25selective_scan_fwd_kernelI32Selective_Scan_fwd_kernel_traitsILi32ELi16ELi1ELb1ELb1ELb1ELb0ELb1EN3c108BFloat16EfS2_EEv13SSMParamsBase:
.text._Z25selective_scan_fwd_kernelI32Selective_Scan_fwd_kernel_traitsILi32ELi16ELi1ELb1ELb1ELb1ELb0ELb1EN3c108BFloat16EfS2_EEv13SSMParamsBase:
        /* <DEDUP_REMOVED lines=39> */
.L_x_7558:
        /* <DEDUP_REMOVED lines=38> */
.L_x_7559:
        /* <DEDUP_REMOVED lines=12> */
.L_x_7560:
        /* <DEDUP_REMOVED lines=191> */
.L_x_7561:
        /* <DEDUP_REMOVED lines=18> */
.L_x_7562:
        /* <DEDUP_REMOVED lines=14> */
.L_x_7606:
        /* <DEDUP_REMOVED lines=311> */
.L_x_7564:
[----:B------:R-:W-:Y:S05]  /*26f0*/  BSYNC B0 ;  /* 0x0000000000007941 */ /* 0x000fea0003800000 */
.L_x_7563:
        /* <DEDUP_REMOVED lines=37> */
.L_x_7566:
[----:B------:R-:W-:Y:S05]  /*2950*/  BSYNC B0 ;  /* 0x0000000000007941 */ /* 0x000fea0003800000 */
.L_x_7565:
        /* <DEDUP_REMOVED lines=37> */
.L_x_7568:
[----:B------:R-:W-:Y:S05]  /*2bb0*/  BSYNC B0 ;  /* 0x0000000000007941 */ /* 0x000fea0003800000 */
.L_x_7567:
        /* <DEDUP_REMOVED lines=37> */
.L_x_7570:
[----:B------:R-:W-:Y:S05]  /*2e10*/  BSYNC B0 ;  /* 0x0000000000007941 */ /* 0x000fea0003800000 */
.L_x_7569:
        /* <DEDUP_REMOVED lines=37> */
.L_x_7572:
[----:B------:R-:W-:Y:S05]  /*3070*/  BSYNC B0 ;  /* 0x0000000000007941 */ /* 0x000fea0003800000 */
.L_x_7571:
        /* <DEDUP_REMOVED lines=37> */
.L_x_7574:
[----:B------:R-:W-:Y:S05]  /*32d0*/  BSYNC B0 ;  /* 0x0000000000007941 */ /* 0x000fea0003800000 */
.L_x_7573:
        /* <DEDUP_REMOVED lines=37> */
.L_x_7576:
[----:B------:R-:W-:Y:S05]  /*3530*/  BSYNC B0 ;  /* 0x0000000000007941 */ /* 0x000fea0003800000 */
.L_x_7575:
        /* <DEDUP_REMOVED lines=37> */
.L_x_7578:
[----:B------:R-:W-:Y:S05]  /*3790*/  BSYNC B0 ;  /* 0x0000000000007941 */ /* 0x000fea0003800000 */
.L_x_7577:
        /* <DEDUP_REMOVED lines=37> */
.L_x_7580:
[----:B------:R-:W-:Y:S05]  /*39f0*/  BSYNC B0 ;  /* 0x0000000000007941 */ /* 0x000fea0003800000 */
.L_x_7579:
        /* <DEDUP_REMOVED lines=37> */
.L_x_7582:
[----:B------:R-:W-:Y:S05]  /*3c50*/  BSYNC B0 ;  /* 0x0000000000007941 */ /* 0x000fea0003800000 */
.L_x_7581:
        /* <DEDUP_REMOVED lines=39> */
.L_x_7584:
[----:B------:R-:W-:Y:S05]  /*3ed0*/  BSYNC B0 ;  /* 0x0000000000007941 */ /* 0x000fea0003800000 */
.L_x_7583:
        /* <DEDUP_REMOVED lines=37> */
.L_x_7586:
[----:B------:R-:W-:Y:S05]  /*4130*/  BSYNC B0 ;  /* 0x0000000000007941 */ /* 0x000fea0003800000 */
.L_x_7585:
        /* <DEDUP_REMOVED lines=42> */
.L_x_7588:
[----:B------:R-:W-:Y:S05]  /*43e0*/  BSYNC B0 ;  /* 0x0000000000007941 */ /* 0x000fea0003800000 */
.L_x_7587:
        /* <DEDUP_REMOVED lines=42> */
.L_x_7590:
[----:B------:R-:W-:Y:S05]  /*4690*/  BSYNC B0 ;  /* 0x0000000000007941 */ /* 0x000fea0003800000 */
.L_x_7589:
        /* <DEDUP_REMOVED lines=42> */
.L_x_7592:
[----:B------:R-:W-:Y:S05]  /*4940*/  BSYNC B0 ;  /* 0x0000000000007941 */ /* 0x000fea0003800000 */
.L_x_7591:
        /* <DEDUP_REMOVED lines=42> */
.L_x_7594:
[----:B------:R-:W-:Y:S05]  /*4bf0*/  BSYNC B0 ;  /* 0x0000000000007941 */ /* 0x000fea0003800000 */
.L_x_7593:
        /* <DEDUP_REMOVED lines=44> */
.L_x_7603:
        /* <DEDUP_REMOVED lines=433> */
.L_x_7597:
        /* <DEDUP_REMOVED lines=10> */
.L_x_7596:
        /* <DEDUP_REMOVED lines=112> */
.L_x_7600:
        /* <DEDUP_REMOVED lines=31> */
.L_x_7601:
[----:B------:R0:W5:Y:S02]  /*7360*/  LDG.E R19, desc[UR6][R6.64] ;  /* 0x0000000606137981 */ /* 0x000164000c1e1900 */
.L_x_7602:
        /* <DEDUP_REMOVED lines=17> */
.L_x_7599:
[----:B------:R-:W-:Y:S05]  /*7480*/  BSYNC B0 ;  /* 0x0000000000007941 */ /* 0x000fea0003800000 */
.L_x_7598:
        /* <DEDUP_REMOVED lines=19> */
.L_x_7595:
        /* <DEDUP_REMOVED lines=76> */
.L_x_7605:
[----:B------:R-:W-:Y:S05]  /*7a80*/  BSYNC B0 ;  /* 0x0000000000007941 */ /* 0x000fea0003800000 */
.L_x_7604:
        /* <DEDUP_REMOVED lines=73> */
.L_x_7607:
        /* <DEDUP_REMOVED lines=14> */
.L_x_8783:


//--------------------- .text._Z25selective_scan_fwd_kernelI32Selective_Scan_fwd_kernel_traitsILi32ELi16ELi1ELb1ELb1ELb1ELb1ELb0EN3c108BFloat16EfS2_EEv13SSMParamsBase --------------------------
	.section	.text._Z25selective_scan_fwd_kernelI32Selective_Scan_fwd_kernel_traitsILi32ELi16ELi1ELb1ELb1ELb1ELb1ELb0EN3c108BFloat16EfS2_EEv13SSMParamsBase,"ax",@progbits
	.align	128
        .global         _Z25selective_scan_fwd_kernelI32Selective_Scan_fwd_kernel_traitsILi32ELi16ELi1ELb1ELb1ELb1ELb1ELb0EN3c108BFloat16EfS2_EEv13SSMParamsBase
        .type           _Z25selective_scan_fwd_kernelI32Selective_Scan_fwd_kernel_traitsILi32ELi16ELi1ELb1ELb1ELb1ELb1ELb0EN3c108BFloat16EfS2_EEv13SSMParamsBase,@function
        .size           _Z25selective_scan_fwd_kernelI32Selective_Scan_fwd_kernel_traitsILi32ELi16ELi1ELb1ELb1ELb1ELb1ELb0EN3c108BFloat16EfS2_EEv13SSMParamsBase,(.L_x_8784 - _Z25selective_scan_fwd_kernelI32Selective_Scan_fwd_kernel_traitsILi32ELi16ELi1ELb1ELb1ELb1ELb1ELb0EN3c108BFloat16EfS2_EEv13SSMParamsBase)
        .other          _Z25selective_scan_fwd_kernelI32Selective_Scan_fwd_kernel_traitsILi32ELi16ELi1ELb1ELb1ELb1ELb1ELb0EN3c108BFloat16EfS2_EEv13SSMParamsBase,@"STO_CUDA_ENTRY STV_DEFAULT"
_Z25selective_scan_fwd_kernelI32Selective_Scan_fwd_kernel_traitsILi32ELi16ELi1ELb1ELb1ELb1ELb1ELb0EN3c108BFloat16EfS2_EEv13SSMParamsBase:
.text._Z25selective_scan_fwd_kernelI32Selective_Scan_fwd_kernel_traitsILi32ELi16ELi1ELb1ELb1ELb1ELb1ELb0EN3c108BFloat16EfS2_EEv13SSMParamsBase:
        /* <DEDUP_REMOVED lines=38> */
.L_x_7608:
        /* <DEDUP_REMOVED lines=10> */
[----:B------:R-:W-:Y:S01]  /*0300*/  CS2R R34, SRZ ;  /* 0x0000000000227805 */ /* 0x000fe2000001ff00 */
[----:B------:R-:W-:Y:S01]  /*0310*/  IMAD.MOV.U32 R60, RZ, RZ, RZ ;  /* 0x000000ffff3c7224 */ /* 0x000fe200078e00ff */
        /* <DEDUP_REMOVED lines=25> */
.L_x_7609:
        /* <DEDUP_REMOVED lines=12> */
.L_x_7610:
        /* <DEDUP_REMOVED lines=42> */
[----:B------:R-:W-:Y:S01]  /*0810*/  HFMA2.MMA R145, -RZ, RZ, 0, 0 ;  /* 0x00000000ff917435 */ /* 0x000fe200000001ff */
[----:B------:R-:W-:-:S04]  /*0820*/  IMAD.MOV.U32 R146, RZ, RZ, RZ ;  /* 0x000000ffff927224 */ /* 0x000fc800078e00ff */
        /* <DEDUP_REMOVED lines=13> */
[----:B0-----:R-:W-:-:S04]  /*0900*/  VIADD R2, R10, 0xffffffe ;  /* 0x0ffffffe0a027836 */ /* 0x001fc80000000000 */
        /* <DEDUP_REMOVED lines=14> */
[----:B------:R-:W-:-:S05]  /*09f0*/  @!P2 IMAD.IADD R4, R4, 0x1, -R11 ;  /* 0x000000010404a824 */ /* 0x000fca00078e0a0b */
[----:B------:R-:W-:Y:S02]  /*0a00*/  ISETP.GE.U32.AND P1, PT, R4, R11, PT ;  /* 0x0000000b0400720c */ /* 0x000fe40003f26070 */
[----:B------:R-:W-:Y:S02]  /*0a10*/  @!P2 IADD3 R3, R3, 0x1, RZ ;  /* 0x000000010303a810 */ /* 0x000fe40007ffe0ff */
[----:B------:R-:W-:Y:S02]  /*0a20*/  ISETP.GE.AND P3, PT, R2, RZ, PT ;  /* 0x000000ff0200720c */ /* 0x000fe40003f66270 */
[----:B------:R-:W-:-:S07]  /*0a30*/  ISETP.NE.AND P2, PT, R12, RZ, PT ;  /* 0x000000ff0c00720c */ /* 0x000fce0003f45270 */
[----:B------:R-:W-:-:S04]  /*0a40*/  @P1 IADD3 R3, R3, 0x1, RZ ;  /* 0x0000000103031810 */ /* 0x000fc80007ffe0ff */
[----:B----4-:R-:W-:Y:S01]  /*0a50*/  MOV R9, R3 ;  /* 0x0000000300097202 */ /* 0x010fe20000000f00 */
[----:B------:R-:W-:Y:S02]  /*0a60*/  IMAD R3, R23, UR8, RZ ;  /* 0x0000000817037c24 */ /* 0x000fe4000f8e02ff */
[----:B------:R-:W-:-:S04]  /*0a70*/  IMAD.WIDE.U32 R4, R0, UR8, RZ ;  /* 0x0000000800047c25 */ /* 0x000fc8000f8e00ff */
[C---:B------:R-:W-:Y:S01]  /*0a80*/  IMAD R11, R0.reuse, UR9, R3 ;  /* 0x00000009000b7c24 */ /* 0x040fe2000f8e0203 */
[----:B------:R-:W-:Y:S01]  /*0a90*/  ULDC.64 UR8, c[0x0][0x2a0] ;  /* 0x0000a80000087ab9 */ /* 0x000fe20000000a00 */
[----:B------:R-:W-:Y:S01]  /*0aa0*/  @!P3 IMAD.MOV R9, RZ, RZ, -R9 ;  /* 0x000000ffff09b224 */ /* 0x000fe200078e0a09 */
[----:B------:R-:W-:Y:S02]  /*0ab0*/  @!P2 LOP3.LUT R9, RZ, R12, RZ, 0x33, !PT ;  /* 0x0000000cff09a212 */ /* 0x000fe400078e33ff */
[----:B------:R-:W-:Y:S01]  /*0ac0*/  IADD3 R5, R5, R11, RZ ;  /* 0x0000000b05057210 */ /* 0x000fe20007ffe0ff */
[----:B------:R-:W-:Y:S01]  /*0ad0*/  IMAD R7, R23, UR4, RZ ;  /* 0x0000000417077c24 */ /* 0x000fe2000f8e02ff */
        /* <DEDUP_REMOVED lines=10> */
[----:B0-----:R-:W-:-:S02]  /*0b80*/  IMAD R6, R23, R18, RZ ;  /* 0x0000001217067224 */ /* 0x001fc400078e02ff */
[----:B------:R-:W-:Y:S02]  /*0b90*/  IMAD.IADD R87, R5, 0x1, R87 ;  /* 0x0000000105577824 */ /* 0x000fe400078e0257 */
        /* <DEDUP_REMOVED lines=14> */
[----:B------:R-:W-:Y:S01]  /*0c80*/  IMAD.WIDE.U32 R6, R9, R84, R6 ;  /* 0x0000005409067225 */ /* 0x000fe200078e0006 */
[----:B------:R-:W4:Y:S01]  /*0c90*/  @P1 LDC R146, c[0x0][0x388] ;  /* 0x0000e200ff921b82 */ /* 0x000f220000000800 */
        /* <DEDUP_REMOVED lines=12> */
[----:B------:R-:W3:Y:S02]  /*0d60*/  LDC.64 R10, c[0x0][0x328] ;  /* 0x0000ca00ff0a7b82 */ /* 0x000ee40000000a00 */
[----:B------:R-:W-:Y:S01]  /*0d70*/  IADD3 R5, R5, R9, RZ ;  /* 0x0000000905057210 */ /* 0x000fe20007ffe0ff */
[----:B------:R-:W-:Y:S01]  /*0d80*/  HFMA2.MMA R9, -RZ, RZ, 0, 0 ;  /* 0x00000000ff097435 */ /* 0x000fe200000001ff */
[C---:B0-----:R-:W-:Y:S01]  /*0d90*/  LEA R84, P4, R6.reuse, R18, 0x1 ;  /* 0x0000001206547211 */ /* 0x041fe200078808ff */
        /* <DEDUP_REMOVED lines=25> */
[----:B------:R-:W-:Y:S02]  /*0f30*/  SEL R52, R52, 0x800, P5 ;  /* 0x0000080034347807 */ /* 0x000fe40002800000 */
[----:B------:R-:W-:Y:S02]  /*0f40*/  IADD3 R79, R33, R79, RZ ;  /* 0x0000004f214f7210 */ /* 0x000fe40007ffe0ff */
[----:B--2---:R-:W-:Y:S01]  /*0f50*/  @!P0 SHF.R.S32.HI R17, RZ, 0x1f, R15 ;  /* 0x0000001fff118819 */ /* 0x004fe2000001140f */
[----:B0-----:R-:W-:Y:S06]  /*0f60*/  @P3 BRA P2, `(.L_x_7611) ;  /* 0x00000000007c3947 */ /* 0x001fec0001000000 */
        /* <DEDUP_REMOVED lines=31> */
.L_x_7611:
        /* <DEDUP_REMOVED lines=18> */
.L_x_7612:
        /* <DEDUP_REMOVED lines=10> */
[----:B------:R-:W-:Y:S02]  /*1320*/  IMAD R45, R15, UR5, R0 ;  /* 0x000000050f2d7c24 */ /* 0x000fe4000f8e0200 */
[C---:B0-----:R-:W-:Y:S01]  /*1330*/  IMAD.SHL.U32 R2, R5.reuse, 0x2, RZ ;  /* 0x0000000205027824 */ /* 0x041fe200078e00ff */
[----:B------:R-:W-:-:S04]  /*1340*/  SHF.L.U32 R47, R5, 0x4, RZ ;  /* 0x00000004052f7819 */ /* 0x000fc800000006ff */
[----:B------:R-:W-:Y:S01]  /*1350*/  LOP3.LUT R48, R2, 0xffffffc0, RZ, 0xc0, !PT ;  /* 0xffffffc002307812 */ /* 0x000fe200078ec0ff */
[----:B------:R-:W-:Y:S01]  /*1360*/  IMAD.WIDE.U32 R2, R15, UR4, R88 ;  /* 0x000000040f027c25 */ /* 0x000fe2000f8e0058 */
[C---:B------:R-:W-:Y:S02]  /*1370*/  IADD3 R69, R47.reuse, 0x2, RZ ;  /* 0x000000022f457810 */ /* 0x040fe40007ffe0ff */
        /* <DEDUP_REMOVED lines=11> */
[C---:B------:R-:W-:Y:S01]  /*1430*/  IADD3 R49, R47.reuse, 0xe, RZ ;  /* 0x0000000e2f317810 */ /* 0x040fe20007ffe0ff */
[----:B------:R-:W-:Y:S01]  /*1440*/  VIADD R47, R47, 0xf ;  /* 0x0000000f2f2f7836 */ /* 0x000fe20000000000 */
[----:B------:R-:W-:-:S02]  /*1450*/  IADD3 R45, R3, R45, RZ ;  /* 0x0000002d032d7210 */ /* 0x000fc40007ffe0ff */
[----:B-1----:R-:W-:-:S07]  /*1460*/  SHF.R.S32.HI R43, RZ, 0x1f, R48 ;  /* 0x0000001fff2b7819 */ /* 0x002fce0000011430 */
.L_x_7654:
        /* <DEDUP_REMOVED lines=55> */
[----:B------:R-:W-:Y:S01]  /*17e0*/  FADD.FTZ R100, R39, R54 ;  /* 0x0000003627647221 */ /* 0x000fe20000010000 */
[----:B------:R-:W-:-:S02]  /*17f0*/  ISETP.EQ.OR P0, PT, RZ, UR4, P0 ;  /* 0x00000004ff007c0c */ /* 0x000fc40008702670 */
[----:B------:R-:W-:Y:S01]  /*1800*/  SHF.L.U32 R23, R5, 0x10, RZ ;  /* 0x0000001005177819 */ /* 0x000fe200000006ff */
[--C-:B------:R-:W-:Y:S01]  /*1810*/  FADD.FTZ R102, R21, R54.reuse ;  /* 0x0000003615667221 */ /* 0x100fe20000010000 */
[----:B------:R-:W-:Y:S02]  /*1820*/  FSETP.GTU.FTZ.AND P1, PT, R94, 20, PT ;  /* 0x41a000005e00780b */ /* 0x000fe40003f3c000 */
[----:B------:R-:W-:Y:S01]  /*1830*/  FSETP.GTU.FTZ.AND P2, PT, R96, 20, PT ;  /* 0x41a000006000780b */ /* 0x000fe20003f5c000 */
[----:B------:R-:W-:Y:S01]  /*1840*/  FADD.FTZ R104, R23, R54 ;  /* 0x0000003617687221 */ /* 0x000fe20000010000 */
[----:B------:R-:W-:Y:S02]  /*1850*/  FSETP.GTU.FTZ.AND P3, PT, R98, 20, PT ;  /* 0x41a000006200780b */ /* 0x000fe40003f7c000 */
[----:B------:R-:W-:Y:S02]  /*1860*/  FSETP.GTU.FTZ.AND P5, PT, R100, 20, PT ;  /* 0x41a000006400780b */ /* 0x000fe40003fbc000 */
[----:B------:R-:W-:-:S02]  /*1870*/  FSETP.GTU.FTZ.AND P4, PT, R102, 20, PT ;  /* 0x41a000006600780b */ /* 0x000fc40003f9c000 */
[----:B------:R-:W-:Y:S01]  /*1880*/  PRMT R21, R9, 0x7632, R21 ;  /* 0x0000763209157816 */ /* 0x000fe20000000015 */
[----:B------:R-:W-:Y:S10]  /*1890*/  @P0 BRA `(.L_x_7614) ;  /* 0x00000000007c0947 */ /* 0x000ff40003800000 */
        /* <DEDUP_REMOVED lines=31> */
.L_x_7614:
[----:B------:R-:W-:Y:S05]  /*1a90*/  BSYNC B0 ;  /* 0x0000000000007941 */ /* 0x000fea0003800000 */
.L_x_7613:
        /* <DEDUP_REMOVED lines=38> */
.L_x_7616:
[----:B------:R-:W-:Y:S05]  /*1d00*/  BSYNC B0 ;  /* 0x0000000000007941 */ /* 0x000fea0003800000 */
.L_x_7615:
        /* <DEDUP_REMOVED lines=38> */
.L_x_7618:
[----:B------:R-:W-:Y:S05]  /*1f70*/  BSYNC B0 ;  /* 0x0000000000007941 */ /* 0x000fea0003800000 */
.L_x_7617:
        /* <DEDUP_REMOVED lines=39> */
.L_x_7620:
[----:B------:R-:W-:Y:S05]  /*21f0*/  BSYNC B0 ;  /* 0x0000000000007941 */ /* 0x000fea0003800000 */
.L_x_7619:
        /* <DEDUP_REMOVED lines=38> */
.L_x_7622:
[----:B------:R-:W-:Y:S05]  /*2460*/  BSYNC B0 ;  /* 0x0000000000007941 */ /* 0x000fea0003800000 */
.L_x_7621:
[----:B------:R-:W-:Y:S01]  /*2470*/  ISETP.EQ.OR P4, PT, RZ, UR4, P4 ;  /* 0x00000004ff007c0c */ /* 0x000fe2000a782670 */
[----:B------:R-:W-:Y:S01]  /*2480*/  IMAD.U32 R111, R20, 0x10000, RZ ;  /* 0x00010000146f7824 */ /* 0x000fe200078e00ff */
[----:B------:R-:W-:Y:S01]  /*2490*/  BSSY B0, `(.L_x_7623) ;  /* 0x0000028000007945 */ /* 0x000fe20003800000 */
[----:B------:R-:W-:Y:S02]  /*24a0*/  FSETP.GTU.FTZ.AND P2, PT, R110, 20, PT ;  /* 0x41a000006e00780b */ /* 0x000fe40003f5c000 */
[----:B------:R-:W-:Y:S01]  /*24b0*/  ISETP.EQ.OR P3, PT, RZ, UR4, P3 ;  /* 0x00000004ff007c0c */ /* 0x000fe20009f62670 */
[----:B------:R-:W-:Y:S01]  /*24c0*/  FADD.FTZ R111, R111, R54 ;  /* 0x000000366f6f7221 */ /* 0x000fe20000010000 */
[----:B------:R-:W-:Y:S02]  /*24d0*/  PRMT R16, R16, 0x7632, R16 ;  /* 0x0000763210107816 */ /* 0x000fe40000000010 */
[C---:B------:R-:W-:Y:S02]  /*24e0*/  SHF.L.U32 R11, R17.reuse, 0x10, RZ ;  /* 0x00000010110b7819 */ /* 0x040fe400000006ff */
[----:B------:R-:W-:-:S02]  /*24f0*/  PRMT R125, R17, 0x7632, R125 ;  /* 0x00007632117d7816 */ /* 0x000fc4000000007d */
[----:B------:R-:W-:Y:S01]  /*2500*/  PRMT R20, R4, 0x7632, R20 ;  /* 0x0000763204147816 */ /* 0x000fe20000000014 */
[----:B------:R-:W-:Y:S06]  /*2510*/  @P4 BRA `(.L_x_7624) ;  /* 0x00000000007c4947 */ /* 0x000fec0003800000 */
        /* <DEDUP_REMOVED lines=31> */
.L_x_7624:
[----:B------:R-:W-:Y:S05]  /*2710*/  BSYNC B0 ;  /* 0x0000000000007941 */ /* 0x000fea0003800000 */
.L_x_7623:
[----:B------:R-:W-:Y:S01]  /*2720*/  SHF.L.U32 R21, R20, 0x10, RZ ;  /* 0x0000001014157819 */ /* 0x000fe200000006ff */
        /* <DEDUP_REMOVED lines=40> */
.L_x_7626:
[----:B------:R-:W-:Y:S05]  /*29b0*/  BSYNC B0 ;  /* 0x0000000000007941 */ /* 0x000fea0003800000 */
.L_x_7625:
[----:B------:R-:W-:Y:S01]  /*29c0*/  ISETP.EQ.OR P4, PT, RZ, UR4, P4 ;  /* 0x00000004ff007c0c */ /* 0x000fe2000a782670 */
[----:B------:R-:W-:Y:S01]  /*29d0*/  IMAD.U32 R113, R10, 0x10000, RZ ;  /* 0x000100000a717824 */ /* 0x000fe200078e00ff */
[----:B------:R-:W-:Y:S01]  /*29e0*/  PRMT R7, R6, 0x7632, R7 ;  /* 0x0000763206077816 */ /* 0x000fe20000000007 */
[----:B------:R-:W-:Y:S01]  /*29f0*/  BSSY B0, `(.L_x_7627) ;  /* 0x0000027000007945 */ /* 0x000fe20003800000 */
        /* <DEDUP_REMOVED lines=38> */
.L_x_7628:
[----:B------:R-:W-:Y:S05]  /*2c60*/  BSYNC B0 ;  /* 0x0000000000007941 */ /* 0x000fea0003800000 */
.L_x_7627:
        /* <DEDUP_REMOVED lines=42> */
.L_x_7630:
[----:B------:R-:W-:Y:S05]  /*2f10*/  BSYNC B0 ;  /* 0x0000000000007941 */ /* 0x000fea0003800000 */
.L_x_7629:
        /* <DEDUP_REMOVED lines=40> */
.L_x_7632:
[----:B------:R-:W-:Y:S05]  /*31a0*/  BSYNC B0 ;  /* 0x0000000000007941 */ /* 0x000fea0003800000 */
.L_x_7631:
        /* <DEDUP_REMOVED lines=44> */
.L_x_7634:
[----:B------:R-:W-:Y:S05]  /*3470*/  BSYNC B0 ;  /* 0x0000000000007941 */ /* 0x000fea0003800000 */
.L_x_7633:
        /* <DEDUP_REMOVED lines=33> */
.L_x_7636:
[----:B------:R-:W-:Y:S05]  /*3690*/  BSYNC B0 ;  /* 0x0000000000007941 */ /* 0x000fea0003800000 */
.L_x_7635:
        /* <DEDUP_REMOVED lines=33> */
.L_x_7638:
[----:B------:R-:W-:Y:S05]  /*38b0*/  BSYNC B0 ;  /* 0x0000000000007941 */ /* 0x000fea0003800000 */
.L_x_7637:
        /* <DEDUP_REMOVED lines=33> */
.L_x_7640:
[----:B------:R-:W-:Y:S05]  /*3ad0*/  BSYNC B0 ;  /* 0x0000000000007941 */ /* 0x000fea0003800000 */
.L_x_7639:
        /* <DEDUP_REMOVED lines=33> */
.L_x_7642:
[----:B------:R-:W-:Y:S05]  /*3cf0*/  BSYNC B0 ;  /* 0x0000000000007941 */ /* 0x000fea0003800000 */
.L_x_7641:
        /* <DEDUP_REMOVED lines=33> */
.L_x_7644:
[----:B------:R-:W-:Y:S05]  /*3f10*/  BSYNC B0 ;  /* 0x0000000000007941 */ /* 0x000fea0003800000 */
.L_x_7643:
[----:B------:R-:W-:Y:S01]  /*3f20*/  SHF.L.U32 R21, R12, 0x10, RZ ;  /* 0x000000100c157819 */ /* 0x000fe200000006ff */
[----:B------:R-:W-:Y:S01]  /*3f30*/  BAR.SYNC.DEFER_BLOCKING 0x0 ;  /* 0x0000000000007b1d */ /* 0x000fe20000010000 */
[----:B------:R-:W-:Y:S01]  /*3f40*/  SHF.L.U32 R13, R13, 0x10, RZ ;  /* 0x000000100d0d7819 */ /* 0x000fe200000006ff */
[-C--:B------:R-:W-:Y:S01]  /*3f50*/  FMUL.FTZ R66, R17, R56.reuse ;  /* 0x0000003811427220 */ /* 0x080fe20000410000 */
[----:B------:R-:W-:Y:S01]  /*3f60*/  SHF.L.U32 R23, R14, 0x10, RZ ;  /* 0x000000100e177819 */ /* 0x000fe200000006ff */
[-C--:B------:R-:W-:Y:S01]  /*3f70*/  FMUL.FTZ R107, R119, R56.reuse ;  /* 0x00000038776b7220 */ /* 0x080fe20000410000 */
        /* <DEDUP_REMOVED lines=38> */
.L_x_7653:
        /* <DEDUP_REMOVED lines=16> */
[----:B------:R-:W-:-:S04]  /*42e0*/  IMAD.WIDE.U32 R14, R133, UR4, R12 ;  /* 0x00000004850e7c25 */ /* 0x000fc8000f8e000c */
[----:B------:R-:W-:Y:S01]  /*42f0*/  IMAD.IADD R0, R15, 0x1, R17 ;  /* 0x000000010f007824 */ /* 0x000fe200078e0211 */
[----:B-1----:R-:W-:-:S04]  /*4300*/  LEA R16, P0, R14, R36, 0x2 ;  /* 0x000000240e107211 */ /* 0x002fc800078010ff */
        /* <DEDUP_REMOVED lines=35> */
[----:B------:R5:W-:Y:S01]  /*4540*/  MUFU.EX2 R153, R144 ;  /* 0x0000009000997308 */ /* 0x000be20000000800 */
[----:B------:R-:W-:-:S07]  /*4550*/  ISETP.GE.U32.AND P2, PT, R149, R42, PT ;  /* 0x0000002a9500720c */ /* 0x000fce0003f46070 */
[----:B------:R1:W-:Y:S01]  /*4560*/  MUFU.EX2 R140, R136 ;  /* 0x00000088008c7308 */ /* 0x0003e20000000800 */
[C---:B-----5:R-:W-:Y:S02]  /*4570*/  PRMT R144, R7.reuse, 0x7632, R144 ;  /* 0x0000763207907816 */ /* 0x060fe40000000090 */
[----:B------:R-:W-:Y:S02]  /*4580*/  SHF.L.U32 R7, R7, 0x10, RZ ;  /* 0x0000001007077819 */ /* 0x000fe400000006ff */
[----:B0-----:R-:W-:-:S03]  /*4590*/  PRMT R151, R11, 0x7632, R151 ;  /* 0x000076320b977816 */ /* 0x001fc60000000097 */
[----:B------:R-:W0:Y:S01]  /*45a0*/  MUFU.EX2 R138, R24 ;  /* 0x00000018008a7308 */ /* 0x000e220000000800 */
[----:B-1----:R-:W-:Y:S01]  /*45b0*/  PRMT R136, R6, 0x7632, R136 ;  /* 0x0000763206887816 */ /* 0x002fe20000000088 */
[----:B------:R-:W-:Y:S02]  /*45c0*/  IMAD.U32 R155, R11, 0x10000, RZ ;  /* 0x000100000b9b7824 */ /* 0x000fe400078e00ff */
[----:B------:R-:W-:Y:S01]  /*45d0*/  FMUL.FTZ R7, R120, R7 ;  /* 0x0000000778077220 */ /* 0x000fe20000410000 */
[----:B------:R-:W-:Y:S01]  /*45e0*/  IMAD.U32 R6, R6, 0x10000, RZ ;  /* 0x0001000006067824 */ /* 0x000fe200078e00ff */
[----:B------:R-:W-:Y:S01]  /*45f0*/  PRMT R148, R8, 0x7632, R148 ;  /* 0x0000763208947816 */ /* 0x000fe20000000094 */
[----:B------:R-:W-:Y:S01]  /*4600*/  FMUL.FTZ R155, R116, R155 ;  /* 0x0000009b749b7220 */ /* 0x000fe20000410000 */
[----:B------:R-:W-:Y:S01]  /*4610*/  SHF.L.U32 R8, R8, 0x10, RZ ;  /* 0x0000001008087819 */ /* 0x000fe200000006ff */
[----:B------:R-:W1:Y:S01]  /*4620*/  MUFU.EX2 R139, R25 ;  /* 0x00000019008b7308 */ /* 0x000e620000000800 */
[----:B------:R-:W-:Y:S01]  /*4630*/  FMUL.FTZ R6, R121, R6 ;  /* 0x0000000679067220 */ /* 0x000fe20000410000 */
[----:B------:R-:W-:-:S02]  /*4640*/  PRMT R150, R10, 0x7632, R150 ;  /* 0x000076320a967816 */ /* 0x000fc40000000096 */
[----:B------:R-:W-:Y:S01]  /*4650*/  FMUL.FTZ R8, R119, R8 ;  /* 0x0000000877087220 */ /* 0x000fe20000410000 */
[----:B------:R-:W-:-:S03]  /*4660*/  SHF.L.U32 R144, R144, 0x10, RZ ;  /* 0x0000001090907819 */ /* 0x000fc600000006ff */
[----:B------:R3:W-:Y:S02]  /*4670*/  MUFU.EX2 R143, R142 ;  /* 0x0000008e008f7308 */ /* 0x0007e40000000800 */
[----:B------:R-:W-:Y:S01]  /*4680*/  FMUL.FTZ R144, R127, R144 ;  /* 0x000000907f907220 */ /* 0x000fe20000410000 */
[----:B---3--:R-:W-:Y:S01]  /*4690*/  SHF.L.U32 R142, R10, 0x10, RZ ;  /* 0x000000100a8e7819 */ /* 0x008fe200000006ff */
[----:B--2---:R2:W-:Y:S04]  /*46a0*/  STS.128 [R0+0x420], R12 ;  /* 0x0004200c00007388 */ /* 0x0045e80000000c00 */
[----:B----4-:R3:W-:Y:S01]  /*46b0*/  STS.128 [R0+0x620], R16 ;  /* 0x0006201000007388 */ /* 0x0107e20000000c00 */
[----:B------:R-:W-:-:S03]  /*46c0*/  NOP ;  /* 0x0000000000007918 */ /* 0x000fc60000000000 */
[----:B------:R-:W4:Y:S04]  /*46d0*/  LDS.128 R20, [R64+0x420] ;  /* 0x0004200040147984 */ /* 0x000f280000000c00 */
[----:B------:R-:W5:Y:S01]  /*46e0*/  LDS.128 R24, [R64+0x430] ;  /* 0x0004300040187984 */ /* 0x000f620000000c00 */
[C---:B--2---:R-:W-:Y:S01]  /*46f0*/  PRMT R14, R4.reuse, 0x7632, R14 ;  /* 0x00007632040e7816 */ /* 0x044fe2000000000e */
[----:B------:R-:W-:Y:S01]  /*4700*/  FMUL.FTZ R12, R141, R98 ;  /* 0x000000628d0c7220 */ /* 0x000fe20000410000 */
[----:B------:R-:W-:Y:S02]  /*4710*/  IADD3 R15, R149, 0x6, RZ ;  /* 0x00000006950f7810 */ /* 0x000fe40007ffe0ff */
[----:B---3--:R-:W-:Y:S01]  /*4720*/  PRMT R18, R5, 0x7632, R18 ;  /* 0x0000763205127816 */ /* 0x008fe20000000012 */
[----:B------:R-:W-:Y:S01]  /*4730*/  FMUL.FTZ R16, R141, R104 ;  /* 0x000000688d107220 */ /* 0x000fe20000410000 */
[----:B------:R-:W-:Y:S01]  /*4740*/  SHF.L.U32 R17, R5, 0x10, RZ ;  /* 0x0000001005117819 */ /* 0x000fe200000006ff */
[----:B------:R-:W-:Y:S01]  /*4750*/  FMUL.FTZ R5, R141, R100 ;  /* 0x000000648d057220 */ /* 0x000fe20000410000 */
[----:B------:R-:W-:Y:S01]  /*4760*/  SHF.L.U32 R4, R4, 0x10, RZ ;  /* 0x0000001004047819 */ /* 0x000fe200000006ff */
[----:B------:R0:W-:Y:S01]  /*4770*/  MUFU.EX2 R160, R16 ;  /* 0x0000001000a07308 */ /* 0x0001e20000000800 */
[----:B------:R-:W-:Y:S01]  /*4780*/  ISETP.GE.U32.AND P0, PT, R15, R42, PT ;  /* 0x0000002a0f00720c */ /* 0x000fe20003f06070 */
[----:B------:R-:W-:Y:S01]  /*4790*/  FMUL.FTZ R19, R122, R17 ;  /* 0x000000117a137220 */ /* 0x000fe20000410000 */
[----:B------:R-:W-:Y:S01]  /*47a0*/  FMUL.FTZ R15, R141, R112 ;  /* 0x000000708d0f7220 */ /* 0x000fe20000410000 */
[----:B------:R-:W-:Y:S01]  /*47b0*/  FMUL.FTZ R4, R123, R4 ;  /* 0x000000047b047220 */ /* 0x000fe20000410000 */
[----:B------:R-:W-:-:S02]  /*47c0*/  IADD3 R13, R149, 0x7, RZ ;  /* 0x00000007950d7810 */ /* 0x000fc40007ffe0ff */
[----:B------:R-:W-:Y:S01]  /*47d0*/  PRMT R149, R9, 0x7632, R149 ;  /* 0x0000763209957816 */ /* 0x000fe20000000095 */
[----:B------:R2:W-:Y:S01]  /*47e0*/  MUFU.EX2 R158, R5 ;  /* 0x00000005009e7308 */ /* 0x0005e20000000800 */
[----:B------:R-:W-:Y:S01]  /*47f0*/  ISETP.GE.U32.AND P1, PT, R13, R42, PT ;  /* 0x0000002a0d00720c */ /* 0x000fe20003f26070 */
[C---:B------:R-:W-:Y:S01]  /*4800*/  FMUL.FTZ R13, R141.reuse, R111 ;  /* 0x0000006f8d0d7220 */ /* 0x040fe20000410000 */
[----:B0-----:R-:W-:Y:S01]  /*4810*/  FSEL R16, R138, 1, !P3 ;  /* 0x3f8000008a107808 */ /* 0x001fe20005800000 */
[----:B------:R-:W-:Y:S01]  /*4820*/  FMUL.FTZ R138, R141, R114 ;  /* 0x000000728d8a7220 */ /* 0x000fe20000410000 */
[----:B------:R-:W-:Y:S02]  /*4830*/  SHF.L.U32 R9, R9, 0x10, RZ ;  /* 0x0000001009097819 */ /* 0x000fe400000006ff */
[----:B------:R-:W-:Y:S01]  /*4840*/  FSEL R173, R144, RZ, !P1 ;  /* 0x000000ff90ad7208 */ /* 0x000fe20004800000 */
[----:B------:R0:W-:Y:S01]  /*4850*/  MUFU.EX2 R159, R15 ;  /* 0x0000000f009f7308 */ /* 0x0001e20000000800 */
[----:B--2---:R-:W-:Y:S01]  /*4860*/  SHF.L.U32 R5, R14, 0x10, RZ ;  /* 0x000000100e057819 */ /* 0x004fe200000006ff */
[----:B------:R-:W-:Y:S01]  /*4870*/  FMUL.FTZ R9, R118, R9 ;  /* 0x0000000976097220 */ /* 0x000fe20000410000 */
[----:B------:R-:W-:Y:S01]  /*4880*/  FSEL R14, R4, RZ, !P2 ;  /* 0x000000ff040e7208 */ /* 0x000fe20005000000 */
[----:B------:R-:W-:Y:S01]  /*4890*/  IMAD.U32 R4, R18, 0x10000, RZ ;  /* 0x0001000012047824 */ /* 0x000fe200078e00ff */
[----:B------:R-:W-:Y:S01]  /*48a0*/  FSEL R18, R19, RZ, !P4 ;  /* 0x000000ff13127208 */ /* 0x000fe20006000000 */
[----:B------:R-:W-:Y:S01]  /*48b0*/  FMUL.FTZ R5, R124, R5 ;  /* 0x000000057c057220 */ /* 0x000fe20000410000 */
[----:B-1----:R-:W-:Y:S01]  /*48c0*/  FSEL R19, R139, 1, !P4 ;  /* 0x3f8000008b137808 */ /* 0x002fe20006000000 */
[----:B------:R-:W-:Y:S01]  /*48d0*/  FMUL.FTZ R4, R125, R4 ;  /* 0x000000047d047220 */ /* 0x000fe20000410000 */
[----:B0-----:R-:W-:Y:S01]  /*48e0*/  FSEL R15, R137, 1, !P2 ;  /* 0x3f800000890f7808 */ /* 0x001fe20005000000 */
[----:B------:R0:W-:Y:S01]  /*48f0*/  MUFU.EX2 R156, R13 ;  /* 0x0000000d009c7308 */ /* 0x0001e20000000800 */
[----:B------:R-:W-:-:S02]  /*4900*/  FSEL R17, R5, RZ, !P3 ;  /* 0x000000ff05117208 */ /* 0x000fc40005800000 */
[----:B------:R-:W-:Y:S02]  /*4910*/  SHF.L.U32 R5, R136, 0x10, RZ ;  /* 0x0000001088057819 */ /* 0x000fe400000006ff */
[----:B------:R-:W-:Y:S02]  /*4920*/  ISETP.GE.U32.AND P2, PT, R63, R42, PT ;  /* 0x0000002a3f00720c */ /* 0x000fe40003f46070 */
[----:B----4-:R-:W-:Y:S01]  /*4930*/  PRMT R152, R20, 0x7632, R152 ;  /* 0x0000763214987816 */ /* 0x010fe20000000098 */
[----:B------:R-:W-:Y:S01]  /*4940*/  FMUL.FTZ R5, R126, R5 ;  /* 0x000000057e057220 */ /* 0x000fe20000410000 */
[----:B------:R-:W-:Y:S01]  /*4950*/  FSEL R137, R153, 1, !P2 ;  /* 0x3f80000099897808 */ /* 0x000fe20005000000 */
[----:B------:R-:W1:Y:S01]  /*4960*/  MUFU.EX2 R154, R12 ;  /* 0x0000000c009a7308 */ /* 0x000e620000000800 */
[----:B------:R-:W-:Y:S01]  /*4970*/  SHF.L.U32 R11, R20, 0x10, RZ ;  /* 0x00000010140b7819 */ /* 0x000fe200000006ff */
[----:B------:R-:W-:Y:S01]  /*4980*/  FMUL.FTZ R20, R141, R113 ;  /* 0x000000718d147220 */ /* 0x000fe20000410000 */
[----:B------:R-:W-:Y:S01]  /*4990*/  FSEL R136, R5, RZ, !P2 ;  /* 0x000000ff05887208 */ /* 0x000fe20005000000 */
[----:B------:R-:W-:Y:S01]  /*49a0*/  FMUL.FTZ R153, R117, R142 ;  /* 0x0000008e75997220 */ /* 0x000fe20000410000 */
[----:B------:R-:W-:-:S02]  /*49b0*/  ISETP.NE.AND P2, PT, R46, RZ, PT ;  /* 0x000000ff2e00720c */ /* 0x000fc40003f45270 */
[C---:B------:R-:W-:Y:S01]  /*49c0*/  PRMT R166, R22.reuse, 0x7632, R166 ;  /* 0x0000763216a67816 */ /* 0x040fe200000000a6 */
[----:B------:R2:W-:Y:S01]  /*49d0*/  MUFU.EX2 R161, R20 ;  /* 0x0000001400a17308 */ /* 0x0005e20000000800 */
[----:B0-----:R-:W-:Y:S01]  /*49e0*/  SHF.L.U32 R13, R22, 0x10, RZ ;  /* 0x00000010160d7819 */ /* 0x001fe200000006ff */
[----:B------:R-:W-:Y:S01]  /*49f0*/  FMUL.FTZ R22, R141, R108 ;  /* 0x0000006c8d167220 */ /* 0x000fe20000410000 */
[C---:B-----5:R-:W-:Y:S02]  /*4a00*/  PRMT R169, R25.reuse, 0x7632, R169 ;  /* 0x0000763219a97816 */ /* 0x060fe400000000a9 */
[----:B------:R-:W-:Y:S02]  /*4a10*/  SHF.L.U32 R10, R25, 0x10, RZ ;  /* 0x00000010190a7819 */ /* 0x000fe400000006ff */
[----:B------:R-:W-:Y:S01]  /*4a20*/  ISETP.GE.U32.AND P3, PT, R61, R42, PT ;  /* 0x0000002a3d00720c */ /* 0x000fe20003f66070 */
[----:B------:R0:W3:Y:S01]  /*4a30*/  MUFU.EX2 R162, R22 ;  /* 0x0000001600a27308 */ /* 0x0000e20000000800 */
[----:B--2---:R-:W-:Y:S01]  /*4a40*/  FSEL R20, R4, RZ, !P5 ;  /* 0x000000ff04147208 */ /* 0x004fe20006800000 */
[----:B------:R-:W-:Y:S01]  /*4a50*/  FMUL.FTZ R4, R141, R110 ;  /* 0x0000006e8d047220 */ /* 0x000fe20000410000 */
[----:B-1----:R-:W-:-:S02]  /*4a60*/  FSEL R139, R154, 1, !P0 ;  /* 0x3f8000009a8b7808 */ /* 0x002fc40004000000 */
[----:B------:R-:W-:Y:S02]  /*4a70*/  FSEL R25, R140, 1, !P5 ;  /* 0x3f8000008c197808 */ /* 0x000fe40006800000 */
[-C--:B------:R-:W-:Y:S01]  /*4a80*/  ISETP.GE.U32.AND P5, PT, R57, R42.reuse, PT ;  /* 0x0000002a3900720c */ /* 0x080fe20003fa6070 */
[----:B------:R1:W2:Y:S01]  /*4a90*/  MUFU.EX2 R163, R138 ;  /* 0x0000008a00a37308 */ /* 0x0002a20000000800 */
[----:B0-----:R-:W-:Y:S02]  /*4aa0*/  FSEL R22, R6, RZ, !P6 ;  /* 0x000000ff06167208 */ /* 0x001fe40007000000 */
[C---:B------:R-:W-:Y:S02]  /*4ab0*/  PRMT R171, R27.reuse, 0x7632, R171 ;  /* 0x000076321bab7816 */ /* 0x040fe400000000ab */
[----:B------:R-:W-:Y:S02]  /*4ac0*/  SHF.L.U32 R12, R27, 0x10, RZ ;  /* 0x000000101b0c7819 */ /* 0x000fe400000006ff */
[-C--:B------:R-:W-:Y:S01]  /*4ad0*/  ISETP.GE.U32.AND P4, PT, R59, R42.reuse, PT ;  /* 0x0000002a3b00720c */ /* 0x080fe20003f86070 */
[----:B------:R0:W-:Y:S01]  /*4ae0*/  MUFU.EX2 R6, R4 ;  /* 0x0000000400067308 */ /* 0x0001e20000000800 */
[----:B-1----:R-:W-:Y:S01]  /*4af0*/  FSEL R138, R7, RZ, !P0 ;  /* 0x000000ff078a7208 */ /* 0x002fe20004000000 */
[----:B------:R-:W-:Y:S01]  /*4b00*/  FMUL.FTZ R7, R141, R115 ;  /* 0x000000738d077220 */ /* 0x000fe20000410000 */
[----:B------:R-:W-:-:S02]  /*4b10*/  ISETP.GE.U32.AND P0, PT, R53, R42, PT ;  /* 0x0000002a3500720c */ /* 0x000fc40003f06070 */
[----:B------:R-:W-:Y:S02]  /*4b20*/  FSEL R27, R143, 1, !P6 ;  /* 0x3f8000008f1b7808 */ /* 0x000fe40007000000 */
[----:B------:R-:W-:Y:S01]  /*4b30*/  ISETP.GE.U32.AND P6, PT, R55, R42, PT ;  /* 0x0000002a3700720c */ /* 0x000fe20003fc6070 */
[----:B------:R-:W1:Y:S01]  /*4b40*/  MUFU.EX2 R7, R7 ;  /* 0x0000000700077308 */ /* 0x000e620000000800 */
[----:B0-----:R-:W-:Y:S02]  /*4b50*/  @P2 LEA R4, R133, R134, 0x3 ;  /* 0x0000008685042211 */ /* 0x001fe400078e18ff */
[----:B------:R-:W-:Y:S02]  /*4b60*/  FSEL R140, R8, RZ, !P3 ;  /* 0x000000ff088c7208 */ /* 0x000fe40005800000 */
[----:B------:R-:W-:Y:S02]  /*4b70*/  FSEL R141, R158, 1, !P3 ;  /* 0x3f8000009e8d7808 */ /* 0x000fe40005800000 */
[----:B------:R-:W0:Y:S01]  /*4b80*/  @P2 LDS.64 R4, [R4+0x860] ;  /* 0x0008600004042984 */ /* 0x000e220000000a00 */
[----:B------:R-:W-:-:S02]  /*4b90*/  FSEL R153, R153, RZ, !P0 ;  /* 0x000000ff99997208 */ /* 0x000fc40004000000 */
[----:B---3--:R-:W-:Y:S02]  /*4ba0*/  FSEL R154, R162, 1, !P0 ;  /* 0x3f800000a29a7808 */ /* 0x008fe40004000000 */
[-C--:B------:R-:W-:Y:S02]  /*4bb0*/  ISETP.GE.U32.AND P3, PT, R51, R42.reuse, PT ;  /* 0x0000002a3300720c */ /* 0x080fe40003f66070 */
[----:B------:R-:W-:Y:S02]  /*4bc0*/  FSEL R142, R9, RZ, !P5 ;  /* 0x000000ff098e7208 */ /* 0x000fe40006800000 */
[----:B------:R-:W-:Y:S02]  /*4bd0*/  FSEL R143, R160, 1, !P5 ;  /* 0x3f800000a08f7808 */ /* 0x000fe40006800000 */
[-C--:B------:R-:W-:Y:S02]  /*4be0*/  ISETP.GE.U32.AND P0, PT, R47, R42.reuse, PT ;  /* 0x0000002a2f00720c */ /* 0x080fe40003f06070 */
[----:B------:R-:W-:-:S02]  /*4bf0*/  ISETP.GE.U32.AND P5, PT, R49, R42, PT ;  /* 0x0000002a3100720c */ /* 0x000fc40003fa6070 */
[----:B------:R-:W-:Y:S02]  /*4c00*/  FSEL R158, R159, 1, !P4 ;  /* 0x3f8000009f9e7808 */ /* 0x000fe40006000000 */
[----:B------:R-:W-:Y:S02]  /*4c10*/  FSEL R159, R161, 1, !P6 ;  /* 0x3f800000a19f7808 */ /* 0x000fe40007000000 */
[----:B--2---:R-:W-:Y:S02]  /*4c20*/  FSEL R160, R163, 1, !P3 ;  /* 0x3f800000a3a07808 */ /* 0x004fe40005800000 */
[----:B-1----:R-:W-:Y:S02]  /*4c30*/  FSEL R161, R7, 1, !P0 ;  /* 0x3f80000007a17808 */ /* 0x002fe40004000000 */
[----:B------:R-:W-:Y:S01]  /*4c40*/  FSEL R163, R6, 1, !P5 ;  /* 0x3f80000006a37808 */ /* 0x000fe20006800000 */
[----:B------:R-:W-:Y:S01]  /*4c50*/  IMAD.U32 R6, R149, 0x10000, RZ ;  /* 0x0001000095067824 */ /* 0x000fe200078e00ff */
[----:B------:R-:W-:-:S02]  /*4c60*/  SHF.L.U32 R7, R148, 0x10, RZ ;  /* 0x0000001094077819 */ /* 0x000fc400000006ff */
[----:B------:R-:W-:Y:S01]  /*4c70*/  SHF.L.U32 R9, R150, 0x10, RZ ;  /* 0x0000001096097819 */ /* 0x000fe200000006ff */
[----:B------:R-:W-:Y:S01]  /*4c80*/  FMUL.FTZ R6, R129, R6 ;  /* 0x0000000681067220 */ /* 0x000fe20000410000 */
[----:B------:R-:W-:Y:S01]  /*4c90*/  SHF.L.U32 R8, R151, 0x10, RZ ;  /* 0x0000001097087819 */ /* 0x000fe200000006ff */
[----:B------:R-:W-:Y:S01]  /*4ca0*/  FMUL.FTZ R7, R128, R7 ;  /* 0x0000000780077220 */ /* 0x000fe20000410000 */
[----:B------:R-:W-:Y:S01]  /*4cb0*/  PRMT R157, R21, 0x7632, R157 ;  /* 0x00007632159d7816 */ /* 0x000fe2000000009d */
[----:B------:R-:W-:Y:S01]  /*4cc0*/  FMUL.FTZ R9, R130, R9 ;  /* 0x0000000982097220 */ /* 0x000fe20000410000 */
[----:B------:R-:W-:Y:S01]  /*4cd0*/  PRMT R167, R23, 0x7632, R167 ;  /* 0x0000763217a77816 */ /* 0x000fe200000000a7 */
[----:B------:R-:W-:Y:S01]  /*4ce0*/  FMUL.FTZ R8, R131, R8 ;  /* 0x0000000883087220 */ /* 0x000fe20000410000 */
[C---:B------:R-:W-:Y:S01]  /*4cf0*/  PRMT R168, R24.reuse, 0x7632, R168 ;  /* 0x0000763218a87816 */ /* 0x040fe200000000a8 */
[----:B------:R-:W-:Y:S01]  /*4d00*/  IMAD.U32 R24, R24, 0x10000, RZ ;  /* 0x0001000018187824 */ /* 0x000fe200078e00ff */
[----:B------:R-:W-:Y:S01]  /*4d10*/  PRMT R170, R26, 0x7632, R170 ;  /* 0x000076321aaa7816 */ /* 0x000fe200000000aa */
[----:B------:R-:W-:Y:S01]  /*4d20*/  IMAD.U32 R150, R166, 0x10000, RZ ;  /* 0x00010000a6967824 */ /* 0x000fe200078e00ff */
[----:B------:R-:W-:-:S02]  /*4d30*/  FSEL R162, R155, RZ, !P5 ;  /* 0x000000ff9ba27208 */ /* 0x000fc40006800000 */
[----:B------:R-:W-:Y:S02]  /*4d40*/  SHF.L.U32 R144, R152, 0x10, RZ ;  /* 0x0000001098907819 */ /* 0x000fe400000006ff */
[----:B------:R-:W-:Y:S01]  /*4d50*/  SHF.L.U32 R148, R157, 0x10, RZ ;  /* 0x000000109d947819 */ /* 0x000fe200000006ff */
[----:B------:R-:W-:Y:S01]  /*4d60*/  IMAD.U32 R157, R171, 0x10000, RZ ;  /* 0x00010000ab9d7824 */ /* 0x000fe200078e00ff */
[----:B------:R-:W-:Y:S02]  /*4d70*/  SHF.L.U32 R21, R21, 0x10, RZ ;  /* 0x0000001015157819 */ /* 0x000fe400000006ff */
[----:B------:R-:W-:Y:S02]  /*4d80*/  SHF.L.U32 R23, R23, 0x10, RZ ;  /* 0x0000001017177819 */ /* 0x000fe400000006ff */
[----:B------:R-:W-:Y:S02]  /*4d90*/  SHF.L.U32 R26, R26, 0x10, RZ ;  /* 0x000000101a1a7819 */ /* 0x000fe400000006ff */
[----:B------:R-:W-:-:S02]  /*4da0*/  FSEL R156, R156, 1, !P1 ;  /* 0x3f8000009c9c7808 */ /* 0x000fc40004800000 */
[----:B------:R-:W-:Y:S02]  /*4db0*/  FSEL R175, R7, RZ, !P4 ;  /* 0x000000ff07af7208 */ /* 0x000fe40006000000 */
[----:B------:R-:W-:Y:S02]  /*4dc0*/  FSEL R172, R6, RZ, !P6 ;  /* 0x000000ff06ac7208 */ /* 0x000fe40007000000 */
[----:B------:R-:W-:Y:S02]  /*4dd0*/  FSEL R165, R9, RZ, !P3 ;  /* 0x000000ff09a57208 */ /* 0x000fe40005800000 */
[----:B------:R-:W-:Y:S02]  /*4de0*/  FSEL R164, R8, RZ, !P0 ;  /* 0x000000ff08a47208 */ /* 0x000fe40004000000 */
[----:B------:R-:W-:Y:S02]  /*4df0*/  SHF.L.U32 R152, R167, 0x10, RZ ;  /* 0x00000010a7987819 */ /* 0x000fe400000006ff */
[----:B------:R-:W-:-:S02]  /*4e00*/  SHF.L.U32 R149, R168, 0x10, RZ ;  /* 0x00000010a8957819 */ /* 0x000fc400000006ff */
        /* <DEDUP_REMOVED lines=24> */
.L_x_7647:
        /* <DEDUP_REMOVED lines=9> */
[----:B--2---:R-:W-:-:S07]  /*5020*/  IMAD.U32 R5, R8, 0x10000, RZ ;  /* 0x0001000008057824 */ /* 0x004fce00078e00ff */
.L_x_7646:
        /* <DEDUP_REMOVED lines=101> */
[----:B------:R-:W-:Y:S01]  /*5680*/  F2FP.BF16.F32.PACK_AB R9, RZ, R9 ;  /* 0x00000009ff09723e */ /* 0x000fe200000010ff */
[----:B------:R-:W-:-:S04]  /*5690*/  IMAD.WIDE.U32 R4, R133, UR12, R88 ;  /* 0x0000000c85047c25 */ /* 0x000fc8000f8e0058 */
[----:B------:R-:W-:Y:S01]  /*56a0*/  IMAD R7, R133, UR13, R132 ;  /* 0x0000000d85077c24 */ /* 0x000fe2000f8e0284 */
[----:B------:R-:W-:-:S03]  /*56b0*/  LEA R6, P0, R4, R38, 0x1 ;  /* 0x0000002604067211 */ /* 0x000fc600078008ff */
[----:B------:R-:W-:-:S05]  /*56c0*/  IMAD.IADD R7, R5, 0x1, R7 ;  /* 0x0000000105077824 */ /* 0x000fca00078e0207 */
[----:B------:R-:W-:-:S05]  /*56d0*/  LEA.HI.X R7, R4, R39, R7, 0x1, P0 ;  /* 0x0000002704077211 */ /* 0x000fca00000f0c07 */
[----:B------:R2:W-:Y:S01]  /*56e0*/  STG.E.U16 desc[UR6][R6.64], R9 ;  /* 0x0000000906007986 */ /* 0x0005e2000c101506 */
[----:B------:R-:W-:Y:S05]  /*56f0*/  BRA `(.L_x_7649) ;  /* 0x0000000000c07947 */ /* 0x000fea0003800000 */
.L_x_7650:
        /* <DEDUP_REMOVED lines=32> */
.L_x_7651:
[----:B------:R0:W5:Y:S02]  /*5900*/  LDG.E R7, desc[UR6][R28.64] ;  /* 0x000000061c077981 */ /* 0x000164000c1e1900 */
.L_x_7652:
[----:B-----5:R-:W-:-:S06]  /*5910*/  IMAD.WIDE R6, R7, 0x4, R34 ;  /* 0x0000000407067825 */ /* 0x020fcc00078e0222 */
[----:B------:R-:W2:Y:S01]  /*5920*/  LDG.E R7, desc[UR6][R6.64] ;  /* 0x0000000606077981 */ /* 0x000ea2000c1e1900 */
[----:B------:R-:W-:Y:S01]  /*5930*/  IMAD R132, R132, UR12, RZ ;  /* 0x0000000c84847c24 */ /* 0x000fe2000f8e02ff */
[----:B------:R-:W-:Y:S02]  /*5940*/  F2FP.BF16.F32.PACK_AB R9, RZ, R9 ;  /* 0x00000009ff09723e */ /* 0x000fe400000010ff */
        /* <DEDUP_REMOVED lines=11> */
.L_x_7649:
[----:B------:R-:W-:Y:S05]  /*5a00*/  BSYNC B0 ;  /* 0x0000000000007941 */ /* 0x000fea0003800000 */
.L_x_7648:
        /* <DEDUP_REMOVED lines=19> */
.L_x_7645:
        /* <DEDUP_REMOVED lines=45> */
[----:B------:R-:W-:Y:S01]  /*5e10*/  IMAD.IADD R7, R7, 0x1, R11 ;  /* 0x0000000107077824 */ /* 0x000fe200078e020b */
[C---:B0-----:R-:W-:Y:S02]  /*5e20*/  LEA R108, P1, R6.reuse, R108, 0x1 ;  /* 0x0000006c066c7211 */ /* 0x041fe400078208ff */
[----:B------:R-:W-:Y:S02]  /*5e30*/  STG.E.128 desc[UR6][R38.64], R12 ;  /* 0x0000000c26007986 */ /* 0x000fe4000c101d06 */
        /* <DEDUP_REMOVED lines=16> */
[----:B0-----:R-:W-:Y:S01]  /*5f40*/  SHF.L.U32 R13, R21, 0x10, RZ ;  /* 0x00000010150d7819 */ /* 0x001fe200000006ff */
[----:B------:R-:W-:Y:S01]  /*5f50*/  IMAD.U32 R15, R22, 0x10000, RZ ;  /* 0x00010000160f7824 */ /* 0x000fe200078e00ff */
[----:B------:R-:W-:Y:S02]  /*5f60*/  SHF.L.U32 R92, R20, 0x10, RZ ;  /* 0x00000010145c7819 */ /* 0x000fe400000006ff */
[----:B-1----:R-:W-:Y:S01]  /*5f70*/  SHF.L.U32 R18, R25, 0x10, RZ ;  /* 0x0000001019127819 */ /* 0x002fe200000006ff */
[----:B------:R-:W-:Y:S01]  /*5f80*/  FMUL.FTZ R14, R13, -1.4426950216293334961 ;  /* 0xbfb8aa3b0d0e7820 */ /* 0x000fe20000410000 */
[----:B------:R-:W-:-:S02]  /*5f90*/  IMAD.U32 R96, R27, 0x10000, RZ ;  /* 0x000100001b607824 */ /* 0x000fc400078e00ff */
[----:B------:R-:W-:Y:S01]  /*5fa0*/  FMUL.FTZ R12, R92, -1.4426950216293334961 ;  /* 0xbfb8aa3b5c0c7820 */ /* 0x000fe20000410000 */
[----:B------:R-:W-:Y:S01]  /*5fb0*/  PRMT R25, R25, 0x7632, R25 ;  /* 0x0000763219197816 */ /* 0x000fe20000000019 */
[----:B------:R-:W-:Y:S01]  /*5fc0*/  FMUL.FTZ R4, R15, -1.4426950216293334961 ;  /* 0xbfb8aa3b0f047820 */ /* 0x000fe20000410000 */
[----:B------:R-:W-:Y:S01]  /*5fd0*/  SHF.L.U32 R11, R24, 0x10, RZ ;  /* 0x00000010180b7819 */ /* 0x000fe200000006ff */
[----:B------:R-:W0:Y:S01]  /*5fe0*/  MUFU.EX2 R14, R14 ;  /* 0x0000000e000e7308 */ /* 0x000e220000000800 */
[----:B------:R-:W-:Y:S01]  /*5ff0*/  SHF.L.U32 R38, R26, 0x10, RZ ;  /* 0x000000101a267819 */ /* 0x000fe200000006ff */
[----:B------:R-:W-:Y:S01]  /*6000*/  FMUL.FTZ R94, R96, -1.4426950216293334961 ;  /* 0xbfb8aa3b605e7820 */ /* 0x000fe20000410000 */
[----:B------:R-:W-:Y:S01]  /*6010*/  SHF.L.U32 R25, R25, 0x10, RZ ;  /* 0x0000001019197819 */ /* 0x000fe200000006ff */
[----:B------:R-:W-:Y:S01]  /*6020*/  FMUL.FTZ R7, R11, -1.4426950216293334961 ;  /* 0xbfb8aa3b0b077820 */ /* 0x000fe20000410000 */
[----:B------:R-:W-:Y:S01]  /*6030*/  SHF.L.U32 R8, R23, 0x10, RZ ;  /* 0x0000001017087819 */ /* 0x000fe200000006ff */
[----:B------:R-:W-:Y:S01]  /*6040*/  FMUL.FTZ R17, R38, -1.4426950216293334961 ;  /* 0xbfb8aa3b26117820 */ /* 0x000fe20000410000 */
[----:B------:R-:W-:Y:S01]  /*6050*/  PRMT R24, R24, 0x7632, R24 ;  /* 0x0000763218187816 */ /* 0x000fe20000000018 */
[----:B------:R-:W1:Y:S01]  /*6060*/  MUFU.EX2 R12, R12 ;  /* 0x0000000c000c7308 */ /* 0x000e620000000800 */
[----:B------:R-:W-:Y:S01]  /*6070*/  PRMT R27, R26, 0x7632, R27 ;  /* 0x000076321a1b7816 */ /* 0x000fe2000000001b */
[----:B------:R-:W-:Y:S01]  /*6080*/  FMUL.FTZ R26, R25, -1.4426950216293334961 ;  /* 0xbfb8aa3b191a7820 */ /* 0x000fe20000410000 */
[----:B------:R-:W-:Y:S01]  /*6090*/  PRMT R20, R20, 0x7632, R20 ;  /* 0x0000763214147816 */ /* 0x000fe20000000014 */
[----:B------:R-:W-:Y:S01]  /*60a0*/  FMUL.FTZ R5, R8, -1.4426950216293334961 ;  /* 0xbfb8aa3b08057820 */ /* 0x000fe20000410000 */
[----:B------:R-:W-:Y:S01]  /*60b0*/  PRMT R21, R21, 0x7632, R21 ;  /* 0x0000763215157816 */ /* 0x000fe20000000015 */
[----:B------:R-:W-:Y:S01]  /*60c0*/  IMAD.U32 R24, R24, 0x10000, RZ ;  /* 0x0001000018187824 */ /* 0x000fe200078e00ff */
[----:B------:R-:W-:Y:S01]  /*60d0*/  PRMT R22, R22, 0x7632, R22 ;  /* 0x0000763216167816 */ /* 0x000fe20000000016 */
[----:B------:R2:W3:Y:S01]  /*60e0*/  MUFU.EX2 R98, R94 ;  /* 0x0000005e00627308 */ /* 0x0004e20000000800 */
[----:B------:R-:W-:Y:S01]  /*60f0*/  PRMT R23, R23, 0x7632, R23 ;  /* 0x0000763217177816 */ /* 0x000fe20000000017 */
[----:B------:R-:W-:Y:S01]  /*6100*/  FMUL.FTZ R10, R18, -1.4426950216293334961 ;  /* 0xbfb8aa3b120a7820 */ /* 0x000fe20000410000 */
[----:B------:R-:W-:Y:S01]  /*6110*/  SHF.L.U32 R20, R20, 0x10, RZ ;  /* 0x0000001014147819 */ /* 0x000fe200000006ff */
[----:B0-----:R-:W-:Y:S01]  /*6120*/  FADD.FTZ R14, R14, 1 ;  /* 0x3f8000000e0e7421 */ /* 0x001fe20000010000 */
[----:B------:R-:W-:-:S02]  /*6130*/  SHF.L.U32 R21, R21, 0x10, RZ ;  /* 0x0000001015157819 */ /* 0x000fc400000006ff */
[----:B------:R-:W-:Y:S01]  /*6140*/  SHF.L.U32 R22, R22, 0x10, RZ ;  /* 0x0000001016167819 */ /* 0x000fe200000006ff */
[----:B------:R0:W4:Y:S01]  /*6150*/  MUFU.EX2 R39, R17 ;  /* 0x0000001100277308 */ /* 0x0001220000000800 */
[----:B--2---:R-:W-:Y:S01]  /*6160*/  PRMT R94, R27, 0x7632, R94 ;  /* 0x000076321b5e7816 */ /* 0x004fe2000000005e */
[----:B-1----:R-:W-:Y:S01]  /*6170*/  FADD.FTZ R12, R12, 1 ;  /* 0x3f8000000c0c7421 */ /* 0x002fe20000010000 */
[----:B------:R-:W-:Y:S02]  /*6180*/  SHF.L.U32 R23, R23, 0x10, RZ ;  /* 0x0000001017177819 */ /* 0x000fe400000006ff */
[----:B------:R-:W-:Y:S02]  /*6190*/  SHF.L.U32 R27, R27, 0x10, RZ ;  /* 0x000000101b1b7819 */ /* 0x000fe400000006ff */
[----:B------:R-:W-:Y:S01]  /*61a0*/  SHF.L.U32 R100, R94, 0x10, RZ ;  /* 0x000000105e647819 */ /* 0x000fe200000006ff */
[----:B------:R1:W2:Y:S01]  /*61b0*/  MUFU.EX2 R6, R4 ;  /* 0x0000000400067308 */ /* 0x0002a20000000800 */
[----:B0-----:R-:W-:Y:S01]  /*61c0*/  FMUL.FTZ R17, R24, -1.4426950216293334961 ;  /* 0xbfb8aa3b18117820 */ /* 0x001fe20000410000 */
[----:B------:R-:W-:Y:S01]  /*61d0*/  FMUL.FTZ R94, R27, -1.4426950216293334961 ;  /* 0xbfb8aa3b1b5e7820 */ /* 0x000fe20000410000 */
[----:B---3--:R-:W-:Y:S01]  /*61e0*/  FADD.FTZ R98, R98, 1 ;  /* 0x3f80000062627421 */ /* 0x008fe20000010000 */
[----:B------:R-:W-:-:S04]  /*61f0*/  FMUL.FTZ R102, R100, -1.4426950216293334961 ;  /* 0xbfb8aa3b64667820 */ /* 0x000fc80000410000 */
[----:B------:R0:W3:Y:S01]  /*6200*/  MUFU.EX2 R9, R5 ;  /* 0x0000000500097308 */ /* 0x0000e20000000800 */
[----:B-1----:R-:W-:Y:S01]  /*6210*/  FMUL.FTZ R4, R20, -1.4426950216293334961 ;  /* 0xbfb8aa3b14047820 */ /* 0x002fe20000410000 */
[----:B----4-:R-:W-:-:S06]  /*6220*/  FADD.FTZ R39, R39, 1 ;  /* 0x3f80000027277421 */ /* 0x010fcc0000010000 */
[----:B------:R1:W4:Y:S01]  /*6230*/  MUFU.EX2 R16, R7 ;  /* 0x0000000700107308 */ /* 0x0003220000000800 */
[----:B0-----:R-:W-:Y:S01]  /*6240*/  FMUL.FTZ R5, R21, -1.4426950216293334961 ;  /* 0xbfb8aa3b15057820 */ /* 0x001fe20000410000 */
[----:B--2---:R-:W-:-:S06]  /*6250*/  FADD.FTZ R6, R6, 1 ;  /* 0x3f80000006067421 */ /* 0x004fcc0000010000 */
[----:B------:R0:W2:Y:S01]  /*6260*/  MUFU.EX2 R19, R10 ;  /* 0x0000000a00137308 */ /* 0x0000a20000000800 */
[----:B-1----:R-:W-:Y:S01]  /*6270*/  FMUL.FTZ R7, R22, -1.4426950216293334961 ;  /* 0xbfb8aa3b16077820 */ /* 0x002fe20000410000 */
[----:B---3--:R-:W-:-:S06]  /*6280*/  FADD.FTZ R9, R9, 1 ;  /* 0x3f80000009097421 */ /* 0x008fcc0000010000 */
[----:B------:R-:W1:Y:S01]  /*6290*/  MUFU.EX2 R26, R26 ;  /* 0x0000001a001a7308 */ /* 0x000e620000000800 */
[----:B0-----:R-:W-:Y:S01]  /*62a0*/  FMUL.FTZ R10, R23, -1.4426950216293334961 ;  /* 0xbfb8aa3b170a7820 */ /* 0x001fe20000410000 */
[----:B----4-:R-:W-:-:S06]  /*62b0*/  FADD.FTZ R16, R16, 1 ;  /* 0x3f80000010107421 */ /* 0x010fcc0000010000 */
[----:B------:R-:W0:Y:S01]  /*62c0*/  MUFU.EX2 R17, R17 ;  /* 0x0000001100117308 */ /* 0x000e220000000800 */
[----:B--2---:R-:W-:-:S07]  /*62d0*/  FADD.FTZ R19, R19, 1 ;  /* 0x3f80000013137421 */ /* 0x004fce0000010000 */
[----:B------:R-:W2:Y:S01]  /*62e0*/  MUFU.EX2 R4, R4 ;  /* 0x0000000400047308 */ /* 0x000ea20000000800 */
[----:B-1----:R-:W-:-:S07]  /*62f0*/  FADD.FTZ R26, R26, 1 ;  /* 0x3f8000001a1a7421 */ /* 0x002fce0000010000 */
[----:B------:R-:W-:Y:S01]  /*6300*/  MUFU.EX2 R5, R5 ;  /* 0x0000000500057308 */ /* 0x000fe20000000800 */
[----:B0-----:R-:W-:-:S07]  /*6310*/  FADD.FTZ R17, R17, 1 ;  /* 0x3f80000011117421 */ /* 0x001fce0000010000 */
[----:B------:R-:W0:Y:S01]  /*6320*/  MUFU.EX2 R7, R7 ;  /* 0x0000000700077308 */ /* 0x000e220000000800 */
[----:B--2---:R-:W-:-:S07]  /*6330*/  FADD.FTZ R4, R4, 1 ;  /* 0x3f80000004047421 */ /* 0x004fce0000010000 */
[----:B------:R-:W1:Y:S08]  /*6340*/  MUFU.EX2 R10, R10 ;  /* 0x0000000a000a7308 */ /* 0x000e700000000800 */
[----:B------:R-:W2:Y:S01]  /*6350*/  MUFU.EX2 R94, R94 ;  /* 0x0000005e005e7308 */ /* 0x000ea20000000800 */
[----:B0-----:R-:W-:-:S07]  /*6360*/  FADD.FTZ R7, R7, 1 ;  /* 0x3f80000007077421 */ /* 0x001fce0000010000 */
[----:B------:R-:W-:Y:S01]  /*6370*/  MUFU.RCP R109, R12 ;  /* 0x0000000c006d7308 */ /* 0x000fe20000001000 */
[----:B-1----:R-:W-:-:S07]  /*6380*/  FADD.FTZ R10, R10, 1 ;  /* 0x3f8000000a0a7421 */ /* 0x002fce0000010000 */
[----:B------:R-:W0:Y:S01]  /*6390*/  MUFU.RCP R14, R14 ;  /* 0x0000000e000e7308 */ /* 0x000e220000001000 */
[----:B--2---:R-:W-:-:S07]  /*63a0*/  FADD.FTZ R94, R94, 1 ;  /* 0x3f8000005e5e7421 */ /* 0x004fce0000010000 */
[----:B------:R-:W1:Y:S08]  /*63b0*/  MUFU.EX2 R102, R102 ;  /* 0x0000006600667308 */ /* 0x000e700000000800 */
[----:B------:R2:W3:Y:S01]  /*63c0*/  MUFU.RCP R104, R6 ;  /* 0x0000000600687308 */ /* 0x0004e20000001000 */
[----:B0-----:R-:W-:-:S07]  /*63d0*/  FMUL.FTZ R13, R13, R14 ;  /* 0x0000000e0d0d7220 */ /* 0x001fce0000410000 */
[----:B------:R-:W0:Y:S01]  /*63e0*/  MUFU.RCP R26, R26 ;  /* 0x0000001a001a7308 */ /* 0x000e220000001000 */
[----:B--2---:R-:W-:Y:S01]  /*63f0*/  FADD.FTZ R6, R5, 1 ;  /* 0x3f80000005067421 */ /* 0x004fe20000010000 */
[----:B------:R-:W-:Y:S01]  /*6400*/  FMUL.FTZ R5, R92, R109 ;  /* 0x0000006d5c057220 */ /* 0x000fe20000410000 */
[----:B-1----:R-:W-:-:S05]  /*6410*/  FADD.FTZ R102, R102, 1 ;  /* 0x3f80000066667421 */ /* 0x002fca0000010000 */
[----:B------:R-:W1:Y:S01]  /*6420*/  MUFU.RCP R113, R9 ;  /* 0x0000000900717308 */ /* 0x000e620000001000 */
[----:B---3--:R-:W-:-:S04]  /*6430*/  FMUL.FTZ R15, R15, R104 ;  /* 0x000000680f0f7220 */ /* 0x008fc80000410000 */
[----:B------:R-:W-:-:S03]  /*6440*/  FMUL.FTZ R15, R15, R68 ;  /* 0x000000440f0f7220 */ /* 0x000fc60000410000 */
[----:B------:R2:W3:Y:S01]  /*6450*/  MUFU.RCP R111, R4 ;  /* 0x00000004006f7308 */ /* 0x0004e20000001000 */
[----:B0-----:R-:W-:-:S04]  /*6460*/  FMUL.FTZ R25, R25, R26 ;  /* 0x0000001a19197220 */ /* 0x001fc80000410000 */
[----:B------:R-:W-:-:S03]  /*6470*/  FMUL.FTZ R78, R25, R78 ;  /* 0x0000004e194e7220 */ /* 0x000fc60000410000 */
[----:B------:R1:W0:Y:S01]  /*6480*/  MUFU.RCP R9, R7 ;  /* 0x0000000700097308 */ /* 0x0002220000001000 */
[----:B--2---:R-:W-:Y:S01]  /*6490*/  FMUL.FTZ R4, R5, R72 ;  /* 0x0000004805047220 */ /* 0x004fe20000410000 */
[----:B------:R-:W-:-:S06]  /*64a0*/  FMUL.FTZ R5, R13, R70 ;  /* 0x000000460d057220 */ /* 0x000fcc0000410000 */
[----:B------:R-:W2:Y:S01]  /*64b0*/  MUFU.RCP R17, R17 ;  /* 0x0000001100117308 */ /* 0x000ea20000001000 */
[----:B-1----:R-:W-:Y:S01]  /*64c0*/  FMUL.FTZ R7, R8, R113 ;  /* 0x0000007108077220 */ /* 0x002fe20000410000 */
[----:B---3--:R-:W-:-:S03]  /*64d0*/  FMUL.FTZ R20, R20, R111 ;  /* 0x0000006f14147220 */ /* 0x008fc60000410000 */
[----:B------:R-:W-:Y:S01]  /*64e0*/  FMUL.FTZ R7, R7, R66 ;  /* 0x0000004207077220 */ /* 0x000fe20000410000 */
[----:B------:R-:W-:Y:S02]  /*64f0*/  FMUL.FTZ R99, R20, R99 ;  /* 0x0000006314637220 */ /* 0x000fe40000410000 */
[----:B------:R-:W1:Y:S01]  /*6500*/  MUFU.RCP R16, R16 ;  /* 0x0000001000107308 */ /* 0x000e620000001000 */
[----:B0-----:R-:W-:Y:S02]  /*6510*/  FMUL.FTZ R22, R22, R9 ;  /* 0x0000000916167220 */ /* 0x001fe40000410000 */
[----:B------:R-:W-:-:S05]  /*6520*/  F2FP.BF16.F32.PACK_AB R4, R99, R4 ;  /* 0x000000046304723e */ /* 0x000fca00000010ff */
[----:B------:R-:W0:Y:S01]  /*6530*/  MUFU.RCP R19, R19 ;  /* 0x0000001300137308 */ /* 0x000e220000001000 */
[----:B--2---:R-:W-:Y:S02]  /*6540*/  FMUL.FTZ R9, R24, R17 ;  /* 0x0000001118097220 */ /* 0x004fe40000410000 */
[----:B------:R-:W2:Y:S02]  /*6550*/  LDC.64 R24, c[0x0][0x2d0] ;  /* 0x0000b400ff187b82 */ /* 0x000ea40000000a00 */
[----:B------:R-:W-:-:S03]  /*6560*/  FMUL.FTZ R9, R9, R90 ;  /* 0x0000005a09097220 */ /* 0x000fc60000410000 */
[----:B------:R-:W3:Y:S01]  /*6570*/  MUFU.RCP R6, R6 ;  /* 0x0000000600067308 */ /* 0x000ee20000001000 */
[----:B-1----:R-:W-:-:S04]  /*6580*/  FMUL.FTZ R12, R11, R16 ;  /* 0x000000100b0c7220 */ /* 0x002fc80000410000 */
[----:B------:R-:W-:-:S03]  /*6590*/  FMUL.FTZ R12, R12, R107 ;  /* 0x0000006b0c0c7220 */ /* 0x000fc60000410000 */
[----:B------:R-:W1:Y:S01]  /*65a0*/  MUFU.RCP R39, R39 ;  /* 0x0000002700277308 */ /* 0x000e620000001000 */
[----:B0-----:R-:W-:Y:S01]  /*65b0*/  FMUL.FTZ R18, R18, R19 ;  /* 0x0000001312127220 */ /* 0x001fe20000410000 */
[----:B------:R-:W-:-:S03]  /*65c0*/  F2FP.BF16.F32.PACK_AB R16, R9, R12 ;  /* 0x0000000c0910723e */ /* 0x000fc600000010ff */
[----:B------:R-:W-:-:S03]  /*65d0*/  FMUL.FTZ R17, R18, R105 ;  /* 0x0000006912117220 */ /* 0x000fc60000410000 */
[----:B------:R-:W0:Y:S01]  /*65e0*/  MUFU.RCP R115, R98 ;  /* 0x0000006200737308 */ /* 0x000e220000001000 */
[----:B---3--:R-:W-:Y:S01]  /*65f0*/  FMUL.FTZ R6, R21, R6 ;  /* 0x0000000615067220 */ /* 0x008fe20000410000 */
[----:B------:R-:W-:Y:S01]  /*6600*/  F2FP.BF16.F32.PACK_AB R17, R78, R17 ;  /* 0x000000114e11723e */ /* 0x000fe200000010ff */
[----:B--2---:R-:W-:-:S04]  /*6610*/  IMAD.WIDE.U32 R20, R24, UR10, R36 ;  /* 0x0000000a18147c25 */ /* 0x004fc8000f8e0024 */
[----:B------:R-:W-:Y:S01]  /*6620*/  FMUL.FTZ R8, R6, R97 ;  /* 0x0000006106087220 */ /* 0x000fe20000410000 */
[----:B------:R-:W-:Y:S01]  /*6630*/  FMUL.FTZ R6, R22, R95 ;  /* 0x0000005f16067220 */ /* 0x000fe20000410000 */
[----:B------:R-:W-:Y:S01]  /*6640*/  IMAD R22, R24, UR11, RZ ;  /* 0x0000000b18167c24 */ /* 0x000fe2000f8e02ff */
[----:B------:R-:W2:Y:S01]  /*6650*/  MUFU.RCP R10, R10 ;  /* 0x0000000a000a7308 */ /* 0x000ea20000001000 */
[----:B-1----:R-:W-:Y:S01]  /*6660*/  FMUL.FTZ R38, R38, R39 ;  /* 0x0000002726267220 */ /* 0x002fe20000410000 */
[----:B------:R-:W-:Y:S02]  /*6670*/  F2FP.BF16.F32.PACK_AB R5, R8, R5 ;  /* 0x000000050805723e */ /* 0x000fe400000010ff */
[----:B------:R-:W-:Y:S01]  /*6680*/  F2FP.BF16.F32.PACK_AB R6, R6, R15 ;  /* 0x0000000f0606723e */ /* 0x000fe200000010ff */
[----:B------:R-:W-:-:S03]  /*6690*/  FMUL.FTZ R18, R38, R103 ;  /* 0x0000006726127220 */ /* 0x000fc60000410000 */
[----:B------:R-:W1:Y:S01]  /*66a0*/  MUFU.RCP R94, R94 ;  /* 0x0000005e005e7308 */ /* 0x000e620000001000 */
[----:B0-----:R-:W-:-:S04]  /*66b0*/  FMUL.FTZ R96, R96, R115 ;  /* 0x0000007360607220 */ /* 0x001fc80000410000 */
[----:B------:R-:W-:-:S03]  /*66c0*/  FMUL.FTZ R19, R96, R101 ;  /* 0x0000006560137220 */ /* 0x000fc60000410000 */
[----:B------:R-:W0:Y:S01]  /*66d0*/  MUFU.RCP R13, R102 ;  /* 0x00000066000d7308 */ /* 0x000e220000001000 */
[----:B--2---:R-:W-:Y:S01]  /*66e0*/  FMUL.FTZ R10, R23, R10 ;  /* 0x0000000a170a7220 */ /* 0x004fe20000410000 */
[----:B------:R-:W-:-:S03]  /*66f0*/  IMAD R23, R25, UR10, R22 ;  /* 0x0000000a19177c24 */ /* 0x000fc6000f8e0216 */
[----:B------:R-:W-:Y:S02]  /*6700*/  FMUL.FTZ R10, R10, R93 ;  /* 0x0000005d0a0a7220 */ /* 0x000fe40000410000 */
[----:B------:R-:W-:Y:S01]  /*6710*/  IADD3 R21, R21, R23, RZ ;  /* 0x0000001715157210 */ /* 0x000fe20007ffe0ff */
[----:B-1----:R-:W-:Y:S02]  /*6720*/  FMUL.FTZ R27, R27, R94 ;  /* 0x0000005e1b1b7220 */ /* 0x002fe40000410000 */
[----:B------:R-:W-:Y:S01]  /*6730*/  F2FP.BF16.F32.PACK_AB R7, R10, R7 ;  /* 0x000000070a07723e */ /* 0x000fe200000010ff */
[----:B------:R-:W-:Y:S01]  /*6740*/  BAR.SYNC.DEFER_BLOCKING 0x0 ;  /* 0x0000000000007b1d */ /* 0x000fe20000010000 */
[----:B------:R-:W-:Y:S01]  /*6750*/  FMUL.FTZ R27, R27, R76 ;  /* 0x0000004c1b1b7220 */ /* 0x000fe20000410000 */
[----:B0-----:R-:W-:-:S04]  /*6760*/  FMUL.FTZ R11, R100, R13 ;  /* 0x0000000d640b7220 */ /* 0x001fc80000410000 */
[----:B------:R-:W-:Y:S02]  /*6770*/  F2FP.BF16.F32.PACK_AB R18, R27, R18 ;  /* 0x000000121b12723e */ /* 0x000fe400000010ff */
[----:B------:R-:W0:Y:S01]  /*6780*/  LDC.64 R26, c[0x0][0x350] ;  /* 0x0000d400ff1a7b82 */ /* 0x000e220000000a00 */
[----:B------:R-:W-:-:S05]  /*6790*/  FMUL.FTZ R74, R11, R74 ;  /* 0x0000004a0b4a7220 */ /* 0x000fca0000410000 */
[----:B------:R-:W-:Y:S01]  /*67a0*/  F2FP.BF16.F32.PACK_AB R19, R74, R19 ;  /* 0x000000134a13723e */ /* 0x000fe200000010ff */
[----:B------:R1:W-:Y:S04]  /*67b0*/  STS.128 [R64], R4 ;  /* 0x0000000440007388 */ /* 0x0003e80000000c00 */
[----:B------:R-:W-:Y:S01]  /*67c0*/  STS.128 [R64+0x10], R16 ;  /* 0x0000101040007388 */ /* 0x000fe20000000c00 */
[----:B------:R-:W-:-:S03]  /*67d0*/  NOP ;  /* 0x0000000000007918 */ /* 0x000fc60000000000 */
[----:B------:R-:W2:Y:S04]  /*67e0*/  LDS.128 R8, [R0] ;  /* 0x0000000000087984 */ /* 0x000ea80000000c00 */
[----:B------:R0:W3:Y:S01]  /*67f0*/  LDS.128 R12, [R0+0x200] ;  /* 0x00020000000c7984 */ /* 0x0000e20000000c00 */
[----:B-1----:R-:W-:-:S04]  /*6800*/  IMAD R4, R62, UR4, RZ ;  /* 0x000000043e047c24 */ /* 0x002fc8000f8e02ff */
[C---:B------:R-:W-:Y:S02]  /*6810*/  IMAD R7, R91.reuse, UR5, R4 ;  /* 0x000000055b077c24 */ /* 0x040fe4000f8e0204 */
[----:B------:R-:W-:-:S04]  /*6820*/  IMAD.WIDE.U32 R4, R91, UR4, R20 ;  /* 0x000000045b047c25 */ /* 0x000fc8000f8e0014 */
[----:B------:R-:W-:Y:S01]  /*6830*/  IMAD.IADD R5, R5, 0x1, R7 ;  /* 0x0000000105057824 */ /* 0x000fe200078e0207 */
[----:B0-----:R-:W-:-:S04]  /*6840*/  LEA R0, P0, R4, R26, 0x1 ;  /* 0x0000001a04007211 */ /* 0x001fc800078008ff */
[----:B------:R-:W-:Y:S02]  /*6850*/  LEA.HI.X R5, R4, R27, R5, 0x1, P0 ;  /* 0x0000001b04057211 */ /* 0x000fe400000f0c05 */
[----:B------:R-:W-:-:S04]  /*6860*/  IADD3 R4, P0, R0, R41, RZ ;  /* 0x0000002900047210 */ /* 0x000fc80007f1e0ff */
[----:B------:R-:W-:Y:S02]  /*6870*/  IADD3.X R5, R5, R40, RZ, P0, !PT ;  /* 0x0000002805057210 */ /* 0x000fe400007fe4ff */
[----:B------:R-:W-:-:S03]  /*6880*/  ISETP.GE.AND P0, PT, R46, R73, PT ;  /* 0x000000492e00720c */ /* 0x000fc60003f06270 */
[----:B--2---:R0:W-:Y:S04]  /*6890*/  STG.E.128 desc[UR6][R4.64], R8 ;  /* 0x0000000804007986 */ /* 0x0041e8000c101d06 */
[----:B---3--:R0:W-:Y:S06]  /*68a0*/  STG.E.128 desc[UR6][R4.64+0x200], R12 ;  /* 0x0002000c04007986 */ /* 0x0081ec000c101d06 */
[----:B------:R-:W-:Y:S05]  /*68b0*/  @!P0 BRA `(.L_x_7654) ;  /* 0xffffffa800ec8947 */ /* 0x000fea000383ffff */
[----:B------:R-:W-:Y:S05]  /*68c0*/  EXIT ;  /* 0x000000000000794d */ /* 0x000fea0003800000 */
.L_x_7655:
        /* <DEDUP_REMOVED lines=11> */
.L_x_8784:


//--------------------- .text._Z25selective_scan_fwd_kernelI32Selective_Scan_fwd_kernel_traitsILi32ELi16ELi1ELb1ELb1ELb1ELb1ELb1EN3c108BFloat16EfS2_EEv13SSMParamsBase --------------------------
	.section	.text._Z25selective_scan_fwd_kernelI32Selective_Scan_fwd_kernel_traitsILi32ELi16ELi1ELb1ELb1ELb1ELb1ELb1EN3c108BFloat16EfS2_EEv13SSMParamsBase,"ax",@progbits
	.align	128
        .global         _Z25selective_scan_fwd_kernelI32Selective_Scan_fwd_kernel_traitsILi32ELi16ELi1ELb1ELb1ELb1ELb1ELb1EN3c108BFloat16EfS2_EEv13SSMParamsBase
        .type           _Z25selective_scan_fwd_kernelI32Selective_Scan_fwd_kernel_traitsILi32ELi16ELi1ELb1ELb1ELb1ELb1ELb1EN3c108BFloat16EfS2_EEv13SSMParamsBase,@function
        .size           _Z25selective_scan_fwd_kernelI32Selective_Scan_fwd_kernel_traitsILi32ELi16ELi1ELb1ELb1ELb1ELb1ELb1EN3c108BFloat16EfS2_EEv13SSMParamsBase,(.L_x_8785 - _Z25selective_scan_fwd_kernelI32Selective_Scan_fwd_kernel_traitsILi32ELi16ELi1ELb1ELb1ELb1ELb1ELb1EN3c108BFloat16EfS2_EEv13SSMParamsBase)
        .other          _Z25selective_scan_fwd_kernelI32Selective_Scan_fwd_kernel_traitsILi32ELi16ELi1ELb1ELb1ELb1ELb1ELb1EN3c108BFloat16EfS2_EEv13SSMParamsBase,@"STO_CUDA_ENTRY STV_DEFAULT"
_Z25selective_scan_fwd_kernelI32Selective_Scan_fwd_kernel_traitsILi32ELi16ELi1ELb1ELb1ELb1ELb1ELb1EN3c108BFloat16EfS2_EEv13SSMParamsBase:
.text._Z25selective_scan_fwd_kernelI32Selective_Scan_fwd_kernel_traitsILi32ELi16ELi1ELb1ELb1ELb1ELb1ELb1EN3c108BFloat16EfS2_EEv13SSMParamsBase:
        /* <DEDUP_REMOVED lines=38> */
.L_x_7656:
        /* <DEDUP_REMOVED lines=35> */
.L_x_7657:
        /* <DEDUP_REMOVED lines=12> */
.L_x_7658:
        /* <DEDUP_REMOVED lines=189> */
.L_x_7659:
        /* <DEDUP_REMOVED lines=18> */
.L_x_7660:
        /* <DEDUP_REMOVED lines=12> */
.L_x_7706:
        /* <DEDUP_REMOVED lines=311> */
.L_x_7662:
[----:B------:R-:W-:Y:S05]  /*2670*/  BSYNC B0 ;  /* 0x0000000000007941 */ /* 0x000fea0003800000 */
.L_x_7661:
        /* <DEDUP_REMOVED lines=37> */
.L_x_7664:
[----:B------:R-:W-:Y:S05]  /*28d0*/  BSYNC B0 ;  /* 0x0000000000007941 */ /* 0x000fea0003800000 */
.L_x_7663:
        /* <DEDUP_REMOVED lines=37> */
.L_x_7666:
[----:B------:R-:W-:Y:S05]  /*2b30*/  BSYNC B0 ;  /* 0x0000000000007941 */ /* 0x000fea0003800000 */
.L_x_7665:
        /* <DEDUP_REMOVED lines=37> */
.L_x_7668:
[----:B------:R-:W-:Y:S05]  /*2d90*/  BSYNC B0 ;  /* 0x0000000000007941 */ /* 0x000fea0003800000 */
.L_x_7667:
        /* <DEDUP_REMOVED lines=37> */
.L_x_7670:
[----:B------:R-:W-:Y:S05]  /*2ff0*/  BSYNC B0 ;  /* 0x0000000000007941 */ /* 0x000fea0003800000 */
.L_x_7669:
        /* <DEDUP_REMOVED lines=37> */
.L_x_7672:
[----:B------:R-:W-:Y:S05]  /*3250*/  BSYNC B0 ;  /* 0x0000000000007941 */ /* 0x000fea0003800000 */
.L_x_7671:
        /* <DEDUP_REMOVED lines=37> */
.L_x_7674:
[----:B------:R-:W-:Y:S05]  /*34b0*/  BSYNC B0 ;  /* 0x0000000000007941 */ /* 0x000fea0003800000 */
.L_x_7673:
        /* <DEDUP_REMOVED lines=37> */
.L_x_7676:
[----:B------:R-:W-:Y:S05]  /*3710*/  BSYNC B0 ;  /* 0x0000000000007941 */ /* 0x000fea0003800000 */
.L_x_7675:
        /* <DEDUP_REMOVED lines=37> */
.L_x_7678:
[----:B------:R-:W-:Y:S05]  /*3970*/  BSYNC B0 ;  /* 0x0000000000007941 */ /* 0x000fea0003800000 */
.L_x_7677:
        /* <DEDUP_REMOVED lines=37> */
.L_x_7680:
[----:B------:R-:W-:Y:S05]  /*3bd0*/  BSYNC B0 ;  /* 0x0000000000007941 */ /* 0x000fea0003800000 */
.L_x_7679:
        /* <DEDUP_REMOVED lines=39> */
.L_x_7682:
[----:B------:R-:W-:Y:S05]  /*3e50*/  BSYNC B0 ;  /* 0x0000000000007941 */ /* 0x000fea0003800000 */
.L_x_7681:
        /* <DEDUP_REMOVED lines=37> */
.L_x_7684:
[----:B------:R-:W-:Y:S05]  /*40b0*/  BSYNC B0 ;  /* 0x0000000000007941 */ /* 0x000fea0003800000 */
.L_x_7683:
        /* <DEDUP_REMOVED lines=42> */
.L_x_7686:
[----:B------:R-:W-:Y:S05]  /*4360*/  BSYNC B0 ;  /* 0x0000000000007941 */ /* 0x000fea0003800000 */
.L_x_7685:
        /* <DEDUP_REMOVED lines=42> */
.L_x_7688:
[----:B------:R-:W-:Y:S05]  /*4610*/  BSYNC B0 ;  /* 0x0000000000007941 */ /* 0x000fea0003800000 */
.L_x_7687:
        /* <DEDUP_REMOVED lines=42> */
.L_x_7690:
[----:B------:R-:W-:Y:S05]  /*48c0*/  BSYNC B0 ;  /* 0x0000000000007941 */ /* 0x000fea0003800000 */
.L_x_7689:
        /* <DEDUP_REMOVED lines=42> */
.L_x_7692:
[----:B------:R-:W-:Y:S05]  /*4b70*/  BSYNC B0 ;  /* 0x0000000000007941 */ /* 0x000fea0003800000 */
.L_x_7691:
        /* <DEDUP_REMOVED lines=44> */
.L_x_7701:
        /* <DEDUP_REMOVED lines=433> */
.L_x_7695:
        /* <DEDUP_REMOVED lines=10> */
.L_x_7694:
        /* <DEDUP_REMOVED lines=112> */
.L_x_7698:
        /* <DEDUP_REMOVED lines=31> */
.L_x_7699:
[----:B------:R0:W5:Y:S02]  /*72e0*/  LDG.E R19, desc[UR6][R6.64] ;  /* 0x0000000606137981 */ /* 0x000164000c1e1900 */
.L_x_7700:
        /* <DEDUP_REMOVED lines=17> */
.L_x_7697:
[----:B------:R-:W-:Y:S05]  /*7400*/  BSYNC B0 ;  /* 0x0000000000007941 */ /* 0x000fea0003800000 */
.L_x_7696:
        /* <DEDUP_REMOVED lines=19> */
.L_x_7693:
        /* <DEDUP_REMOVED lines=82> */
.L_x_7703:
[----:B------:R-:W-:Y:S05]  /*7a60*/  BSYNC B0 ;  /* 0x0000000000007941 */ /* 0x000fea0003800000 */
.L_x_7702:
        /* <DEDUP_REMOVED lines=360> */
.L_x_7705:
[----:B------:R-:W-:Y:S05]  /*90f0*/  BSYNC B0 ;  /* 0x0000000000007941 */ /* 0x000fea0003800000 */
.L_x_7704:
        /* <DEDUP_REMOVED lines=50> */
.L_x_7707:
        /* <DEDUP_REMOVED lines=14> */
.L_x_8785:


//--------------------- .text._Z25selective_scan_fwd_kernelI32Selective_Scan_fwd_kernel_traitsILi32ELi8ELi1ELb0ELb1ELb1ELb0ELb0EN3c108BFloat16EfS2_EEv13SSMParamsBase --------------------------
	.section	.text._Z25selective_scan_fwd_kernelI32Selective_Scan_fwd_kernel_traitsILi32ELi8ELi1ELb0ELb1ELb1ELb0ELb0EN3c108BFloat16EfS2_EEv13SSMParamsBase,"ax",@progbits
	.align	128
        .global         _Z25selective_scan_fwd_kernelI32Selective_Scan_fwd_kernel_traitsILi32ELi8ELi1ELb0ELb1ELb1ELb0ELb0EN3c108BFloat16EfS2_EEv13SSMParamsBase
        .type           _Z25selective_scan_fwd_kernelI32Selective_Scan_fwd_kernel_traitsILi32ELi8ELi1ELb0ELb1ELb1ELb0ELb0EN3c108BFloat16EfS2_EEv13SSMParamsBase,@function
        .size           _Z25selective_scan_fwd_kernelI32Selective_Scan_fwd_kernel_traitsILi32ELi8ELi1ELb0ELb1ELb1ELb0ELb0EN3c108BFloat16EfS2_EEv13SSMParamsBase,(.L_x_8786 - _Z25selective_scan_fwd_kernelI32Selective_Scan_fwd_kernel_traitsILi32ELi8ELi1ELb0ELb1ELb1ELb0ELb0EN3c108BFloat16EfS2_EEv13SSMParamsBase)
        .other          _Z25selective_scan_fwd_kernelI32Selective_Scan_fwd_kernel_traitsILi32ELi8ELi1ELb0ELb1ELb1ELb0ELb0EN3c108BFloat16EfS2_EEv13SSMParamsBase,@"STO_CUDA_ENTRY STV_DEFAULT"
_Z25selective_scan_fwd_kernelI32Selective_Scan_fwd_kernel_traitsILi32ELi8ELi1ELb0ELb1ELb1ELb0ELb0EN3c108BFloat16EfS2_EEv13SSMParamsBase:
.text._Z25selective_scan_fwd_kernelI32Selective_Scan_fwd_kernel_traitsILi32ELi8ELi1ELb0ELb1ELb1ELb0ELb0EN3c108BFloat16EfS2_EEv13SSMParamsBase:
        /* <DEDUP_REMOVED lines=37> */
.L_x_7708:
        /* <DEDUP_REMOVED lines=36> */
.L_x_7709:
        /* <DEDUP_REMOVED lines=12> */
.L_x_7710:
        /* <DEDUP_REMOVED lines=191> */
.L_x_7711:
        /* <DEDUP_REMOVED lines=18> */
.L_x_7712:
        /* <DEDUP_REMOVED lines=32> */
.L_x_7740:
        /* <DEDUP_REMOVED lines=171> */
.L_x_7714:
[----:B------:R-:W-:Y:S05]  /*1f10*/  BSYNC B0 ;  /* 0x0000000000007941 */ /* 0x000fea0003800000 */
.L_x_7713:
        /* <DEDUP_REMOVED lines=37> */
.L_x_7716:
[----:B------:R-:W-:Y:S05]  /*2170*/  BSYNC B0 ;  /* 0x0000000000007941 */ /* 0x000fea0003800000 */
.L_x_7715:
        /* <DEDUP_REMOVED lines=37> */
.L_x_7718:
[----:B------:R-:W-:Y:S05]  /*23d0*/  BSYNC B0 ;  /* 0x0000000000007941 */ /* 0x000fea0003800000 */
.L_x_7717:
        /* <DEDUP_REMOVED lines=37> */
.L_x_7720:
[----:B------:R-:W-:Y:S05]  /*2630*/  BSYNC B0 ;  /* 0x0000000000007941 */ /* 0x000fea0003800000 */
.L_x_7719:
        /* <DEDUP_REMOVED lines=37> */
.L_x_7722:
[----:B------:R-:W-:Y:S05]  /*2890*/  BSYNC B0 ;  /* 0x0000000000007941 */ /* 0x000fea0003800000 */
.L_x_7721:
        /* <DEDUP_REMOVED lines=42> */
.L_x_7724:
[----:B------:R-:W-:Y:S05]  /*2b40*/  BSYNC B0 ;  /* 0x0000000000007941 */ /* 0x000fea0003800000 */
.L_x_7723:
        /* <DEDUP_REMOVED lines=41> */
.L_x_7726:
[----:B------:R-:W-:Y:S05]  /*2de0*/  BSYNC B0 ;  /* 0x0000000000007941 */ /* 0x000fea0003800000 */
.L_x_7725:
        /* <DEDUP_REMOVED lines=42> */
.L_x_7728:
[----:B------:R-:W-:Y:S05]  /*3090*/  BSYNC B0 ;  /* 0x0000000000007941 */ /* 0x000fea0003800000 */
.L_x_7727:
        /* <DEDUP_REMOVED lines=30> */
.L_x_7737:
        /* <DEDUP_REMOVED lines=59> */
[----:B------:R-:W2:Y:S02]  /*3630*/  LDS.U16 R26, [R57] ;  /* 0x00000000391a7984 */ /* 0x000ea40000000400 */
[----:B------:R-:W-:Y:S01]  /*3640*/  FMUL.FTZ R27, R0, R27 ;  /* 0x0000001b001b7220 */ /* 0x000fe20000410000 */
[----:B0-----:R-:W-:Y:S02]  /*3650*/  SHF.L.U32 R58, R32, 0x3, RZ ;  /* 0x00000003203a7819 */ /* 0x001fe400000006ff */
[----:B---3--:R-:W-:Y:S02]  /*3660*/  FSEL R121, R65, 1, !P5 ;  /* 0x3f80000041797808 */ /* 0x008fe40006800000 */
[----:B------:R-:W-:-:S02]  /*3670*/  FSEL R120, R27, RZ, !P5 ;  /* 0x000000ff1b787208 */ /* 0x000fc40006800000 */
        /* <DEDUP_REMOVED lines=152> */
[----:B--2---:R-:W-:Y:S01]  /*4000*/  IMAD.U32 R27, R30, 0x10000, RZ ;  /* 0x000100001e1b7824 */ /* 0x004fe200078e00ff */
[----:B------:R-:W-:Y:S06]  /*4010*/  BRA `(.L_x_7730) ;  /* 0x0000000000287947 */ /* 0x000fec0003800000 */
.L_x_7731:
        /* <DEDUP_REMOVED lines=9> */
[----:B--2---:R-:W-:-:S07]  /*40b0*/  IMAD.U32 R27, R30, 0x10000, RZ ;  /* 0x000100001e1b7824 */ /* 0x004fce00078e00ff */
.L_x_7730:
        /* <DEDUP_REMOVED lines=78> */
[----:B------:R-:W-:Y:S01]  /*45a0*/  F2FP.BF16.F32.PACK_AB R27, RZ, R27 ;  /* 0x0000001bff1b723e */ /* 0x000fe200000010ff */
        /* <DEDUP_REMOVED lines=8> */
.L_x_7734:
        /* <DEDUP_REMOVED lines=31> */
.L_x_7735:
[----:B------:R0:W5:Y:S02]  /*4820*/  LDG.E R31, desc[UR8][R6.64] ;  /* 0x00000008061f7981 */ /* 0x000164000c1e1900 */
.L_x_7736:
[----:B-----5:R-:W-:-:S06]  /*4830*/  IMAD.WIDE R30, R31, 0x4, R12 ;  /* 0x000000041f1e7825 */ /* 0x020fcc00078e020c */
[----:B------:R-:W2:Y:S01]  /*4840*/  LDG.E R31, desc[UR8][R30.64] ;  /* 0x000000081e1f7981 */ /* 0x000ea2000c1e1900 */
[----:B------:R-:W-:Y:S01]  /*4850*/  MOV R29, R99 ;  /* 0x00000063001d7202 */ /* 0x000fe20000000f00 */
[----:B------:R-:W-:Y:S01]  /*4860*/  IMAD.MOV.U32 R28, RZ, RZ, R106 ;  /* 0x000000ffff1c7224 */ /* 0x000fe200078e006a */
[----:B------:R-:W-:Y:S02]  /*4870*/  F2FP.BF16.F32.PACK_AB R27, RZ, R27 ;  /* 0x0000001bff1b723e */ /* 0x000fe400000010ff */
        /* <DEDUP_REMOVED lines=12> */
.L_x_7733:
[----:B------:R-:W-:Y:S05]  /*4940*/  BSYNC B0 ;  /* 0x0000000000007941 */ /* 0x000fea0003800000 */
.L_x_7732:
        /* <DEDUP_REMOVED lines=11> */
.L_x_7729:
        /* <DEDUP_REMOVED lines=53> */
.L_x_7739:
[----:B------:R-:W-:Y:S05]  /*4d50*/  BSYNC B0 ;  /* 0x0000000000007941 */ /* 0x000fea0003800000 */
.L_x_7738:
        /* <DEDUP_REMOVED lines=39> */
.L_x_7741:
        /* <DEDUP_REMOVED lines=11> */
.L_x_8786:


//--------------------- .text._Z25selective_scan_fwd_kernelI32Selective_Scan_fwd_kernel_traitsILi32ELi8ELi1ELb0ELb1ELb1ELb0ELb1EN3c108BFloat16EfS2_EEv13SSMParamsBase --------------------------
	.section	.text._Z25selective_scan_fwd_kernelI32Selective_Scan_fwd_kernel_traitsILi32ELi8ELi1ELb0ELb1ELb1ELb0ELb1EN3c108BFloat16EfS2_EEv13SSMParamsBase,"ax",@progbits
	.align	128
        .global         _Z25selective_scan_fwd_kernelI32Selective_Scan_fwd_kernel_traitsILi32ELi8ELi1ELb0ELb1ELb1ELb0ELb1EN3c108BFloat16EfS2_EEv13SSMParamsBase
        .type           _Z25selective_scan_fwd_kernelI32Selective_Scan_fwd_kernel_traitsILi32ELi8ELi1ELb0ELb1ELb1ELb0ELb1EN3c108BFloat16EfS2_EEv13SSMParamsBase,@function
        .size           _Z25selective_scan_fwd_kernelI32Selective_Scan_fwd_kernel_traitsILi32ELi8ELi1ELb0ELb1ELb1ELb0ELb1EN3c108BFloat16EfS2_EEv13SSMParamsBase,(.L_x_8787 - _Z25selective_scan_fwd_kernelI32Selective_Scan_fwd_kernel_traitsILi32ELi8ELi1ELb0ELb1ELb1ELb0ELb1EN3c108BFloat16EfS2_EEv13SSMParamsBase)
        .other          _Z25selective_scan_fwd_kernelI32Selective_Scan_fwd_kernel_traitsILi32ELi8ELi1ELb0ELb1ELb1ELb0ELb1EN3c108BFloat16EfS2_EEv13SSMParamsBase,@"STO_CUDA_ENTRY STV_DEFAULT"
_Z25selective_scan_fwd_kernelI32Selective_Scan_fwd_kernel_traitsILi32ELi8ELi1ELb0ELb1ELb1ELb0ELb1EN3c108BFloat16EfS2_EEv13SSMParamsBase:
.text._Z25selective_scan_fwd_kernelI32Selective_Scan_fwd_kernel_traitsILi32ELi8ELi1ELb0ELb1ELb1ELb0ELb1EN3c108BFloat16EfS2_EEv13SSMParamsBase:
        /* <DEDUP_REMOVED lines=39> */
.L_x_7742:
        /* <DEDUP_REMOVED lines=36> */
.L_x_7743:
        /* <DEDUP_REMOVED lines=12> */
.L_x_7744:
        /* <DEDUP_REMOVED lines=197> */
.L_x_7745:
        /* <DEDUP_REMOVED lines=18> */
.L_x_7746:
        /* <DEDUP_REMOVED lines=32> */
.L_x_7774:
        /* <DEDUP_REMOVED lines=169> */
.L_x_7748:
[----:B------:R-:W-:Y:S05]  /*1f70*/  BSYNC B0 ;  /* 0x0000000000007941 */ /* 0x000fea0003800000 */
.L_x_7747:
        /* <DEDUP_REMOVED lines=37> */
.L_x_7750:
[----:B------:R-:W-:Y:S05]  /*21d0*/  BSYNC B0 ;  /* 0x0000000000007941 */ /* 0x000fea0003800000 */
.L_x_7749:
        /* <DEDUP_REMOVED lines=37> */
.L_x_7752:
[----:B------:R-:W-:Y:S05]  /*2430*/  BSYNC B0 ;  /* 0x0000000000007941 */ /* 0x000fea0003800000 */
.L_x_7751:
        /* <DEDUP_REMOVED lines=37> */
.L_x_7754:
[----:B------:R-:W-:Y:S05]  /*2690*/  BSYNC B0 ;  /* 0x0000000000007941 */ /* 0x000fea0003800000 */
.L_x_7753:
        /* <DEDUP_REMOVED lines=37> */
.L_x_7756:
[----:B------:R-:W-:Y:S05]  /*28f0*/  BSYNC B0 ;  /* 0x0000000000007941 */ /* 0x000fea0003800000 */
.L_x_7755:
        /* <DEDUP_REMOVED lines=41> */
.L_x_7758:
[----:B------:R-:W-:Y:S05]  /*2b90*/  BSYNC B0 ;  /* 0x0000000000007941 */ /* 0x000fea0003800000 */
.L_x_7757:
        /* <DEDUP_REMOVED lines=41> */
.L_x_7760:
[----:B------:R-:W-:Y:S05]  /*2e30*/  BSYNC B0 ;  /* 0x0000000000007941 */ /* 0x000fea0003800000 */
.L_x_7759:
        /* <DEDUP_REMOVED lines=42> */
.L_x_7762:
[----:B------:R-:W-:Y:S05]  /*30e0*/  BSYNC B0 ;  /* 0x0000000000007941 */ /* 0x000fea0003800000 */
.L_x_7761:
        /* <DEDUP_REMOVED lines=30> */
.L_x_7771:
        /* <DEDUP_REMOVED lines=116> */
[----:B------:R-:W-:Y:S01]  /*3a10*/  ISETP.GE.U32.AND P5, PT, R66, R49, PT ;  /* 0x000000314200720c */ /* 0x000fe20003fa6070 */
[----:B0-----:R-:W-:-:S04]  /*3a20*/  IMAD.U32 R27, R26, 0x10000, RZ ;  /* 0x000100001a1b7824 */ /* 0x001fc800078e00ff */
        /* <DEDUP_REMOVED lines=98> */
[----:B--2---:R-:W-:Y:S01]  /*4050*/  SHF.L.U32 R27, R30, 0x10, RZ ;  /* 0x000000101e1b7819 */ /* 0x004fe200000006ff */
[----:B------:R-:W-:Y:S06]  /*4060*/  BRA `(.L_x_7764) ;  /* 0x0000000000287947 */ /* 0x000fec0003800000 */
.L_x_7765:
        /* <DEDUP_REMOVED lines=9> */
[----:B--2---:R-:W-:-:S07]  /*4100*/  SHF.L.U32 R27, R30, 0x10, RZ ;  /* 0x000000101e1b7819 */ /* 0x004fce00000006ff */
.L_x_7764:
        /* <DEDUP_REMOVED lines=78> */
[----:B------:R-:W-:Y:S01]  /*45f0*/  F2FP.BF16.F32.PACK_AB R27, RZ, R27 ;  /* 0x0000001bff1b723e */ /* 0x000fe200000010ff */
        /* <DEDUP_REMOVED lines=8> */
.L_x_7768:
        /* <DEDUP_REMOVED lines=32> */
.L_x_7769:
[----:B------:R0:W5:Y:S02]  /*4880*/  LDG.E R31, desc[UR8][R8.64] ;  /* 0x00000008081f7981 */ /* 0x000164000c1e1900 */
.L_x_7770:
        /* <DEDUP_REMOVED lines=17> */
.L_x_7767:
[----:B------:R-:W-:Y:S05]  /*49a0*/  BSYNC B0 ;  /* 0x0000000000007941 */ /* 0x000fea0003800000 */
.L_x_7766:
        /* <DEDUP_REMOVED lines=11> */
.L_x_7763:
        /* <DEDUP_REMOVED lines=51> */
.L_x_7773:
[----:B------:R-:W-:Y:S05]  /*4d90*/  BSYNC B0 ;  /* 0x0000000000007941 */ /* 0x000fea0003800000 */
.L_x_7772:
        /* <DEDUP_REMOVED lines=41> */
.L_x_7775:
        /* <DEDUP_REMOVED lines=13> */
.L_x_8787:


//--------------------- .text._Z25selective_scan_fwd_kernelI32Selective_Scan_fwd_kernel_traitsILi32ELi8ELi1ELb0ELb1ELb1ELb1ELb0EN3c108BFloat16EfS2_EEv13SSMParamsBase --------------------------
	.section	.text._Z25selective_scan_fwd_kernelI32Selective_Scan_fwd_kernel_traitsILi32ELi8ELi1ELb0ELb1ELb1ELb1ELb0EN3c108BFloat16EfS2_EEv13SSMParamsBase,"ax",@progbits
	.align	128
        .global         _Z25selective_scan_fwd_kernelI32Selective_Scan_fwd_kernel_traitsILi32ELi8ELi1ELb0ELb1ELb1ELb1ELb0EN3c108BFloat16EfS2_EEv13SSMParamsBase
        .type           _Z25selective_scan_fwd_kernelI32Selective_Scan_fwd_kernel_traitsILi32ELi8ELi1ELb0ELb1ELb1ELb1ELb0EN3c108BFloat16EfS2_EEv13SSMParamsBase,@function
        .size           _Z25selective_scan_fwd_kernelI32Selective_Scan_fwd_kernel_traitsILi32ELi8ELi1ELb0ELb1ELb1ELb1ELb0EN3c108BFloat16EfS2_EEv13SSMParamsBase,(.L_x_8788 - _Z25selective_scan_fwd_kernelI32Selective_Scan_fwd_kernel_traitsILi32ELi8ELi1ELb0ELb1ELb1ELb1ELb0EN3c108BFloat16EfS2_EEv13SSMParamsBase)
        .other          _Z25selective_scan_fwd_kernelI32Selective_Scan_fwd_kernel_traitsILi32ELi8ELi1ELb0ELb1ELb1ELb1ELb0EN3c108BFloat16EfS2_EEv13SSMParamsBase,@"STO_CUDA_ENTRY STV_DEFAULT"
_Z25selective_scan_fwd_kernelI32Selective_Scan_fwd_kernel_traitsILi32ELi8ELi1ELb0ELb1ELb1ELb1ELb0EN3c108BFloat16EfS2_EEv13SSMParamsBase:
.text._Z25selective_scan_fwd_kernelI32Selective_Scan_fwd_kernel_traitsILi32ELi8ELi1ELb0ELb1ELb1ELb1ELb0EN3c108BFloat16EfS2_EEv13SSMParamsBase:
        /* <DEDUP_REMOVED lines=37> */
.L_x_7776:
        /* <DEDUP_REMOVED lines=36> */
.L_x_7777:
        /* <DEDUP_REMOVED lines=12> */
.L_x_7778:
        /* <DEDUP_REMOVED lines=191> */
.L_x_7779:
        /* <DEDUP_REMOVED lines=18> */
.L_x_7780:
        /* <DEDUP_REMOVED lines=32> */
.L_x_7810:
        /* <DEDUP_REMOVED lines=171> */
.L_x_7782:
[----:B------:R-:W-:Y:S05]  /*1f10*/  BSYNC B0 ;  /* 0x0000000000007941 */ /* 0x000fea0003800000 */
.L_x_7781:
        /* <DEDUP_REMOVED lines=37> */
.L_x_7784:
[----:B------:R-:W-:Y:S05]  /*2170*/  BSYNC B0 ;  /* 0x0000000000007941 */ /* 0x000fea0003800000 */
.L_x_7783:
        /* <DEDUP_REMOVED lines=37> */
.L_x_7786:
[----:B------:R-:W-:Y:S05]  /*23d0*/  BSYNC B0 ;  /* 0x0000000000007941 */ /* 0x000fea0003800000 */
.L_x_7785:
        /* <DEDUP_REMOVED lines=37> */
.L_x_7788:
[----:B------:R-:W-:Y:S05]  /*2630*/  BSYNC B0 ;  /* 0x0000000000007941 */ /* 0x000fea0003800000 */
.L_x_7787:
        /* <DEDUP_REMOVED lines=37> */
.L_x_7790:
[----:B------:R-:W-:Y:S05]  /*2890*/  BSYNC B0 ;  /* 0x0000000000007941 */ /* 0x000fea0003800000 */
.L_x_7789:
        /* <DEDUP_REMOVED lines=40> */
.L_x_7792:
[----:B------:R-:W-:Y:S05]  /*2b20*/  BSYNC B0 ;  /* 0x0000000000007941 */ /* 0x000fea0003800000 */
.L_x_7791:
        /* <DEDUP_REMOVED lines=40> */
.L_x_7794:
[----:B------:R-:W-:Y:S05]  /*2db0*/  BSYNC B0 ;  /* 0x0000000000007941 */ /* 0x000fea0003800000 */
.L_x_7793:
        /* <DEDUP_REMOVED lines=42> */
.L_x_7796:
[----:B------:R-:W-:Y:S05]  /*3060*/  BSYNC B0 ;  /* 0x0000000000007941 */ /* 0x000fea0003800000 */
.L_x_7795:
        /* <DEDUP_REMOVED lines=30> */
.L_x_7805:
        /* <DEDUP_REMOVED lines=218> */
.L_x_7799:
        /* <DEDUP_REMOVED lines=10> */
.L_x_7798:
        /* <DEDUP_REMOVED lines=87> */
.L_x_7802:
        /* <DEDUP_REMOVED lines=31> */
.L_x_7803:
[----:B------:R0:W5:Y:S02]  /*47f0*/  LDG.E R31, desc[UR8][R6.64] ;  /* 0x00000008061f7981 */ /* 0x000164000c1e1900 */
.L_x_7804:
        /* <DEDUP_REMOVED lines=17> */
.L_x_7801:
[----:B------:R-:W-:Y:S05]  /*4910*/  BSYNC B0 ;  /* 0x0000000000007941 */ /* 0x000fea0003800000 */
.L_x_7800:
        /* <DEDUP_REMOVED lines=11> */
.L_x_7797:
        /* <DEDUP_REMOVED lines=55> */
.L_x_7807:
[----:B------:R-:W-:Y:S05]  /*4d40*/  BSYNC B0 ;  /* 0x0000000000007941 */ /* 0x000fea0003800000 */
.L_x_7806:
        /* <DEDUP_REMOVED lines=192> */
.L_x_7809:
[----:B------:R-:W-:Y:S05]  /*5950*/  BSYNC B0 ;  /* 0x0000000000007941 */ /* 0x000fea0003800000 */
.L_x_7808:
        /* <DEDUP_REMOVED lines=37> */
.L_x_7811:
        /* <DEDUP_REMOVED lines=13> */
.L_x_8788:


//--------------------- .text._Z25selective_scan_fwd_kernelI32Selective_Scan_fwd_kernel_traitsILi32ELi8ELi1ELb0ELb1ELb1ELb1ELb1EN3c108BFloat16EfS2_EEv13SSMParamsBase --------------------------
	.section	.text._Z25selective_scan_fwd_kernelI32Selective_Scan_fwd_kernel_traitsILi32ELi8ELi1ELb0ELb1ELb1ELb1ELb1EN3c108BFloat16EfS2_EEv13SSMParamsBase,"ax",@progbits
	.align	128
        .global         _Z25selective_scan_fwd_kernelI32Selective_Scan_fwd_kernel_traitsILi32ELi8ELi1ELb0ELb1ELb1ELb1ELb1EN3c108BFloat16EfS2_EEv13SSMParamsBase
        .type           _Z25selective_scan_fwd_kernelI32Selective_Scan_fwd_kernel_traitsILi32ELi8ELi1ELb0ELb1ELb1ELb1ELb1EN3c108BFloat16EfS2_EEv13SSMParamsBase,@function
        .size           _Z25selective_scan_fwd_kernelI32Selective_Scan_fwd_kernel_traitsILi32ELi8ELi1ELb0ELb1ELb1ELb1ELb1EN3c108BFloat16EfS2_EEv13SSMParamsBase,(.L_x_8789 - _Z25selective_scan_fwd_kernelI32Selective_Scan_fwd_kernel_traitsILi32ELi8ELi1ELb0ELb1ELb1ELb1ELb1EN3c108BFloat16EfS2_EEv13SSMParamsBase)
        .other          _Z25selective_scan_fwd_kernelI32Selective_Scan_fwd_kernel_traitsILi32ELi8ELi1ELb0ELb1ELb1ELb1ELb1EN3c108BFloat16EfS2_EEv13SSMParamsBase,@"STO_CUDA_ENTRY STV_DEFAULT"
_Z25selective_scan_fwd_kernelI32Selective_Scan_fwd_kernel_traitsILi32ELi8ELi1ELb0ELb1ELb1ELb1ELb1EN3c108BFloat16EfS2_EEv13SSMParamsBase:
.text._Z25selective_scan_fwd_kernelI32Selective_Scan_fwd_kernel_traitsILi32ELi8ELi1ELb0ELb1ELb1ELb1ELb1EN3c108BFloat16EfS2_EEv13SSMParamsBase:
        /* <DEDUP_REMOVED lines=39> */
.L_x_7812:
        /* <DEDUP_REMOVED lines=36> */
.L_x_7813:
        /* <DEDUP_REMOVED lines=12> */
.L_x_7814:
        /* <DEDUP_REMOVED lines=197> */
.L_x_7815:
        /* <DEDUP_REMOVED lines=18> */
.L_x_7816:
        /* <DEDUP_REMOVED lines=32> */
.L_x_7846:
        /* <DEDUP_REMOVED lines=169> */
.L_x_7818:
[----:B------:R-:W-:Y:S05]  /*1f70*/  BSYNC B0 ;  /* 0x0000000000007941 */ /* 0x000fea0003800000 */
.L_x_7817:
        /* <DEDUP_REMOVED lines=37> */
.L_x_7820:
[----:B------:R-:W-:Y:S05]  /*21d0*/  BSYNC B0 ;  /* 0x0000000000007941 */ /* 0x000fea0003800000 */
.L_x_7819:
        /* <DEDUP_REMOVED lines=37> */
.L_x_7822:
[----:B------:R-:W-:Y:S05]  /*2430*/  BSYNC B0 ;  /* 0x0000000000007941 */ /* 0x000fea0003800000 */
.L_x_7821:
        /* <DEDUP_REMOVED lines=37> */
.L_x_7824:
[----:B------:R-:W-:Y:S05]  /*2690*/  BSYNC B0 ;  /* 0x0000000000007941 */ /* 0x000fea0003800000 */
.L_x_7823:
        /* <DEDUP_REMOVED lines=37> */
.L_x_7826:
[----:B------:R-:W-:Y:S05]  /*28f0*/  BSYNC B0 ;  /* 0x0000000000007941 */ /* 0x000fea0003800000 */
.L_x_7825:
        /* <DEDUP_REMOVED lines=38> */
.L_x_7828:
[----:B------:R-:W-:Y:S05]  /*2b60*/  BSYNC B0 ;  /* 0x0000000000007941 */ /* 0x000fea0003800000 */
.L_x_7827:
        /* <DEDUP_REMOVED lines=39> */
.L_x_7830:
[----:B------:R-:W-:Y:S05]  /*2de0*/  BSYNC B0 ;  /* 0x0000000000007941 */ /* 0x000fea0003800000 */
.L_x_7829:
        /* <DEDUP_REMOVED lines=42> */
.L_x_7832:
[----:B------:R-:W-:Y:S05]  /*3090*/  BSYNC B0 ;  /* 0x0000000000007941 */ /* 0x000fea0003800000 */
.L_x_7831:
        /* <DEDUP_REMOVED lines=30> */
.L_x_7841:
        /* <DEDUP_REMOVED lines=218> */
.L_x_7835:
        /* <DEDUP_REMOVED lines=10> */
.L_x_7834:
        /* <DEDUP_REMOVED lines=87> */
.L_x_7838:
        /* <DEDUP_REMOVED lines=31> */
.L_x_7839:
[----:B------:R0:W5:Y:S02]  /*4820*/  LDG.E R31, desc[UR8][R8.64] ;  /* 0x00000008081f7981 */ /* 0x000164000c1e1900 */
.L_x_7840:
        /* <DEDUP_REMOVED lines=17> */
.L_x_7837:
[----:B------:R-:W-:Y:S05]  /*4940*/  BSYNC B0 ;  /* 0x0000000000007941 */ /* 0x000fea0003800000 */
.L_x_7836:
        /* <DEDUP_REMOVED lines=11> */
.L_x_7833:
        /* <DEDUP_REMOVED lines=53> */
.L_x_7843:
[----:B------:R-:W-:Y:S05]  /*4d50*/  BSYNC B0 ;  /* 0x0000000000007941 */ /* 0x000fea0003800000 */
.L_x_7842:
        /* <DEDUP_REMOVED lines=193> */
.L_x_7845:
[----:B------:R-:W-:Y:S05]  /*5970*/  BSYNC B0 ;  /* 0x0000000000007941 */ /* 0x000fea0003800000 */
.L_x_7844:
        /* <DEDUP_REMOVED lines=37> */
.L_x_7847:
        /* <DEDUP_REMOVED lines=11> */
.L_x_8789:


//--------------------- .text._Z25selective_scan_fwd_kernelI32Selective_Scan_fwd_kernel_traitsILi32ELi8ELi1ELb1ELb1ELb1ELb0ELb0EN3c108BFloat16EfS2_EEv13SSMParamsBase --------------------------
	.section	.text._Z25selective_scan_fwd_kernelI32Selective_Scan_fwd_kernel_traitsILi32ELi8ELi1ELb1ELb1ELb1ELb0ELb0EN3c108BFloat16EfS2_EEv13SSMParamsBase,"ax",@progbits
	.align	128
        .global         _Z25selective_scan_fwd_kernelI32Selective_Scan_fwd_kernel_traitsILi32ELi8ELi1ELb1ELb1ELb1ELb0ELb0EN3c108BFloat16EfS2_EEv13SSMParamsBase
        .type           _Z25selective_scan_fwd_kernelI32Selective_Scan_fwd_kernel_traitsILi32ELi8ELi1ELb1ELb1ELb1ELb0ELb0EN3c108BFloat16EfS2_EEv13SSMParamsBase,@function
        .size           _Z25selective_scan_fwd_kernelI32Selective_Scan_fwd_kernel_traitsILi32ELi8ELi1ELb1ELb1ELb1ELb0ELb0EN3c108BFloat16EfS2_EEv13SSMParamsBase,(.L_x_8790 - _Z25selective_scan_fwd_kernelI32Selective_Scan_fwd_kernel_traitsILi32ELi8ELi1ELb1ELb1ELb1ELb0ELb0EN3c108BFloat16EfS2_EEv13SSMParamsBase)
        .other          _Z25selective_scan_fwd_kernelI32Selective_Scan_fwd_kernel_traitsILi32ELi8ELi1ELb1ELb1ELb1ELb0ELb0EN3c108BFloat16EfS2_EEv13SSMParamsBase,@"STO_CUDA_ENTRY STV_DEFAULT"
_Z25selective_scan_fwd_kernelI32Selective_Scan_fwd_kernel_traitsILi32ELi8ELi1ELb1ELb1ELb1ELb0ELb0EN3c108BFloat16EfS2_EEv13SSMParamsBase:
.text._Z25selective_scan_fwd_kernelI32Selective_Scan_fwd_kernel_traitsILi32ELi8ELi1ELb1ELb1ELb1ELb0ELb0EN3c108BFloat16EfS2_EEv13SSMParamsBase:
        /* <DEDUP_REMOVED lines=38> */
.L_x_7848:
        /* <DEDUP_REMOVED lines=37> */
.L_x_7849:
        /* <DEDUP_REMOVED lines=12> */
.L_x_7850:
        /* <DEDUP_REMOVED lines=185> */
.L_x_7851:
        /* <DEDUP_REMOVED lines=18> */
.L_x_7852:
        /* <DEDUP_REMOVED lines=22> */
.L_x_7878:
        /* <DEDUP_REMOVED lines=32> */
[----:B------:R-:W-:Y:S01]  /*1580*/  SHF.L.U32 R50, R38, 0x10, RZ ;  /* 0x0000001026327819 */ /* 0x000fe200000006ff */
[--C-:B------:R-:W-:Y:S01]  /*1590*/  FADD.FTZ R51, R46, R9.reuse ;  /* 0x000000092e337221 */ /* 0x100fe20000010000 */
[----:B------:R-:W-:Y:S01]  /*15a0*/  PRMT R44, R36, 0x7632, R44 ;  /* 0x00007632242c7816 */ /* 0x000fe2000000002c */
[----:B------:R-:W-:Y:S01]  /*15b0*/  IMAD.U32 R36, R47, 0x10000, RZ ;  /* 0x000100002f247824 */ /* 0x000fe200078e00ff */
[----:B------:R-:W-:Y:S01]  /*15c0*/  FSETP.GTU.FTZ.AND P4, PT, R52, 20, PT ;  /* 0x41a000003400780b */ /* 0x000fe20003f9c000 */
[--C-:B------:R-:W-:Y:S01]  /*15d0*/  FADD.FTZ R50, R50, R9.reuse ;  /* 0x0000000932327221 */ /* 0x100fe20000010000 */
[----:B------:R-:W-:Y:S01]  /*15e0*/  PRMT R38, R38, 0x7632, R38 ;  /* 0x0000763226267816 */ /* 0x000fe20000000026 */
[--C-:B------:R-:W-:Y:S01]  /*15f0*/  FADD.FTZ R49, R48, R9.reuse ;  /* 0x0000000930317221 */ /* 0x100fe20000010000 */
[----:B------:R-:W-:Y:S01]  /*1600*/  ISETP.EQ.OR P4, PT, RZ, UR4, P4 ;  /* 0x00000004ff007c0c */ /* 0x000fe2000a782670 */
[----:B------:R-:W-:Y:S01]  /*1610*/  FADD.FTZ R47, R36, R9 ;  /* 0x00000009242f7221 */ /* 0x000fe20000010000 */
[----:B------:R-:W-:-:S02]  /*1620*/  SHF.L.U32 R44, R44, 0x10, RZ ;  /* 0x000000102c2c7819 */ /* 0x000fc400000006ff */
[----:B------:R-:W-:Y:S02]  /*1630*/  SHF.L.U32 R38, R38, 0x10, RZ ;  /* 0x0000001026267819 */ /* 0x000fe400000006ff */
[----:B------:R-:W-:Y:S01]  /*1640*/  FSETP.GTU.FTZ.AND P0, PT, R51, 20, PT ;  /* 0x41a000003300780b */ /* 0x000fe20003f1c000 */
[--C-:B------:R-:W-:Y:S01]  /*1650*/  FADD.FTZ R48, R44, R9.reuse ;  /* 0x000000092c307221 */ /* 0x100fe20000010000 */
[----:B------:R-:W-:Y:S01]  /*1660*/  FSETP.GTU.FTZ.AND P1, PT, R50, 20, PT ;  /* 0x41a000003200780b */ /* 0x000fe20003f3c000 */
[--C-:B------:R-:W-:Y:S01]  /*1670*/  FADD.FTZ R46, R38, R9.reuse ;  /* 0x00000009262e7221 */ /* 0x100fe20000010000 */
[----:B------:R-:W-:Y:S01]  /*1680*/  FSETP.GTU.FTZ.AND P2, PT, R49, 20, PT ;  /* 0x41a000003100780b */ /* 0x000fe20003f5c000 */
[----:B------:R-:W-:Y:S01]  /*1690*/  IMAD.U32 R44, R37, 0x10000, RZ ;  /* 0x00010000252c7824 */ /* 0x000fe200078e00ff */
[----:B------:R-:W-:Y:S02]  /*16a0*/  FSETP.GTU.FTZ.AND P6, PT, R48, 20, PT ;  /* 0x41a000003000780b */ /* 0x000fe40003fdc000 */
[----:B------:R-:W-:Y:S01]  /*16b0*/  ISETP.EQ.OR P0, PT, RZ, UR4, P0 ;  /* 0x00000004ff007c0c */ /* 0x000fe20008702670 */
[----:B------:R-:W-:Y:S01]  /*16c0*/  FADD.FTZ R44, R44, R9 ;  /* 0x000000092c2c7221 */ /* 0x000fe20000010000 */
[----:B------:R-:W-:-:S02]  /*16d0*/  FSETP.GTU.FTZ.AND P5, PT, R47, 20, PT ;  /* 0x41a000002f00780b */ /* 0x000fc40003fbc000 */
[----:B------:R-:W-:Y:S02]  /*16e0*/  ISETP.EQ.OR P1, PT, RZ, UR4, P1 ;  /* 0x00000004ff007c0c */ /* 0x000fe40008f22670 */
[----:B------:R-:W-:Y:S02]  /*16f0*/  FSETP.GTU.FTZ.AND P3, PT, R46, 20, PT ;  /* 0x41a000002e00780b */ /* 0x000fe40003f7c000 */
[----:B------:R-:W-:Y:S01]  /*1700*/  ISETP.EQ.OR P2, PT, RZ, UR4, P2 ;  /* 0x00000004ff007c0c */ /* 0x000fe20009742670 */
[----:B------:R-:W-:-:S12]  /*1710*/  @P4 BRA `(.L_x_7854) ;  /* 0x00000000007c4947 */ /* 0x000fd80003800000 */
        /* <DEDUP_REMOVED lines=31> */
.L_x_7854:
[----:B------:R-:W-:Y:S05]  /*1910*/  BSYNC B0 ;  /* 0x0000000000007941 */ /* 0x000fea0003800000 */
.L_x_7853:
[----:B------:R-:W-:Y:S01]  /*1920*/  ISETP.EQ.OR P6, PT, RZ, UR4, P6 ;  /* 0x00000004ff007c0c */ /* 0x000fe2000b7c2670 */
[----:B------:R-:W-:Y:S01]  /*1930*/  BSSY B0, `(.L_x_7855) ;  /* 0x0000029000007945 */ /* 0x000fe20003800000 */
[----:B------:R-:W-:Y:S01]  /*1940*/  FSETP.GTU.FTZ.AND P4, PT, R44, 20, PT ;  /* 0x41a000002c00780b */ /* 0x000fe20003f9c000 */
[----:B-----5:R-:W-:Y:S01]  /*1950*/  IMAD.U32 R84, R33, 0x10000, RZ ;  /* 0x0001000021547824 */ /* 0x020fe200078e00ff */
[----:B------:R-:W-:Y:S02]  /*1960*/  SHF.L.U32 R83, R32, 0x10, RZ ;  /* 0x0000001020537819 */ /* 0x000fe400000006ff */
[----:B------:R-:W-:Y:S02]  /*1970*/  ISETP.EQ.OR P5, PT, RZ, UR4, P5 ;  /* 0x00000004ff007c0c */ /* 0x000fe4000afa2670 */
[----:B------:R-:W-:Y:S02]  /*1980*/  ISETP.EQ.OR P3, PT, RZ, UR4, P3 ;  /* 0x00000004ff007c0c */ /* 0x000fe40009f62670 */
[----:B------:R-:W-:-:S02]  /*1990*/  ISETP.EQ.OR P4, PT, RZ, UR4, P4 ;  /* 0x00000004ff007c0c */ /* 0x000fc4000a782670 */
[----:B------:R-:W-:Y:S02]  /*19a0*/  PRMT R32, R32, 0x7632, R32 ;  /* 0x0000763220207816 */ /* 0x000fe40000000020 */
[----:B------:R-:W-:Y:S01]  /*19b0*/  PRMT R33, R33, 0x7632, R33 ;  /* 0x0000763221217816 */ /* 0x000fe20000000021 */
        /* <DEDUP_REMOVED lines=32> */
.L_x_7856:
[----:B------:R-:W-:Y:S05]  /*1bc0*/  BSYNC B0 ;  /* 0x0000000000007941 */ /* 0x000fea0003800000 */
.L_x_7855:
        /* <DEDUP_REMOVED lines=33> */
.L_x_7858:
[----:B------:R-:W-:Y:S05]  /*1de0*/  BSYNC B0 ;  /* 0x0000000000007941 */ /* 0x000fea0003800000 */
.L_x_7857:
        /* <DEDUP_REMOVED lines=33> */
.L_x_7860:
[----:B------:R-:W-:Y:S05]  /*2000*/  BSYNC B0 ;  /* 0x0000000000007941 */ /* 0x000fea0003800000 */
.L_x_7859:
        /* <DEDUP_REMOVED lines=33> */
.L_x_7862:
[----:B------:R-:W-:Y:S05]  /*2220*/  BSYNC B0 ;  /* 0x0000000000007941 */ /* 0x000fea0003800000 */
.L_x_7861:
        /* <DEDUP_REMOVED lines=33> */
.L_x_7864:
[----:B------:R-:W-:Y:S05]  /*2440*/  BSYNC B0 ;  /* 0x0000000000007941 */ /* 0x000fea0003800000 */
.L_x_7863:
        /* <DEDUP_REMOVED lines=33> */
.L_x_7866:
[----:B------:R-:W-:Y:S05]  /*2660*/  BSYNC B0 ;  /* 0x0000000000007941 */ /* 0x000fea0003800000 */
.L_x_7865:
        /* <DEDUP_REMOVED lines=33> */
.L_x_7868:
[----:B------:R-:W-:Y:S05]  /*2880*/  BSYNC B0 ;  /* 0x0000000000007941 */ /* 0x000fea0003800000 */
.L_x_7867:
[----:B------:R-:W-:Y:S01]  /*2890*/  BAR.SYNC.DEFER_BLOCKING 0x0 ;  /* 0x0000000000007b1d */ /* 0x000fe20000010000 */
[----:B0-----:R-:W-:Y:S01]  /*28a0*/  ISETP.GE.AND P0, PT, R39, 0x1, PT ;  /* 0x000000012700780c */ /* 0x001fe20003f06270 */
[C---:B------:R-:W-:Y:S01]  /*28b0*/  IMAD.U32 R85, R34.reuse, 0x10000, RZ ;  /* 0x0001000022557824 */ /* 0x040fe200078e00ff */
[----:B------:R-:W-:Y:S01]  /*28c0*/  SHF.L.U32 R86, R35, 0x10, RZ ;  /* 0x0000001023567819 */ /* 0x000fe200000006ff */
[----:B------:R-:W-:Y:S01]  /*28d0*/  IMAD.U32 R33, R33, 0x10000, RZ ;  /* 0x0001000021217824 */ /* 0x000fe200078e00ff */
[----:B------:R-:W-:Y:S01]  /*28e0*/  PRMT R34, R34, 0x7632, R34 ;  /* 0x0000763222227816 */ /* 0x000fe20000000022 */
[-C--:B------:R-:W-:Y:S01]  /*28f0*/  FMUL.FTZ R54, R83, R8.reuse ;  /* 0x0000000853367220 */ /* 0x080fe20000410000 */
[----:B------:R-:W-:Y:S01]  /*2900*/  PRMT R35, R35, 0x7632, R35 ;  /* 0x0000763223237816 */ /* 0x000fe20000000023 */
[-C--:B------:R-:W-:Y:S01]  /*2910*/  FMUL.FTZ R56, R84, R8.reuse ;  /* 0x0000000854387220 */ /* 0x080fe20000410000 */
[----:B------:R-:W-:Y:S01]  /*2920*/  SHF.L.U32 R37, R32, 0x10, RZ ;  /* 0x0000001020257819 */ /* 0x000fe200000006ff */
[-C--:B------:R-:W-:Y:S01]  /*2930*/  FMUL.FTZ R57, R85, R8.reuse ;  /* 0x0000000855397220 */ /* 0x080fe20000410000 */
        /* <DEDUP_REMOVED lines=26> */
.L_x_7877:
[----:B------:R-:W-:Y:S01]  /*2ae0*/  IMAD R33, R3, UR10, RZ ;  /* 0x0000000a03217c24 */ /* 0x000fe2000f8e02ff */
[----:B------:R-:W-:Y:S01]  /*2af0*/  USHF.R.S32.HI UR7, URZ, 0x1f, UR4 ;  /* 0x0000001f3f077899 */ /* 0x000fe20008011404 */
[----:B-12---:R-:W-:-:S04]  /*2b00*/  IMAD.WIDE.U32 R34, R0, UR10, RZ ;  /* 0x0000000a00227c25 */ /* 0x006fc8000f8e00ff */
[----:B------:R-:W-:Y:S02]  /*2b10*/  IMAD R33, R0, UR11, R33 ;  /* 0x0000000b00217c24 */ /* 0x000fe4000f8e0221 */
[----:B---3--:R-:W-:Y:S02]  /*2b20*/  IMAD R32, R70, UR7, RZ ;  /* 0x0000000746207c24 */ /* 0x008fe4000f8e02ff */
[----:B------:R-:W-:Y:S02]  /*2b30*/  IMAD.IADD R35, R35, 0x1, R33 ;  /* 0x0000000123237824 */ /* 0x000fe400078e0221 */
[----:B0-----:R-:W-:Y:S02]  /*2b40*/  IMAD R36, R74, UR7, RZ ;  /* 0x000000074a247c24 */ /* 0x001fe4000f8e02ff */
[----:B------:R-:W-:Y:S02]  /*2b50*/  IMAD R37, R71, UR4, R32 ;  /* 0x0000000447257c24 */ /* 0x000fe4000f8e0220 */
[----:B------:R-:W-:-:S04]  /*2b60*/  IMAD.WIDE.U32 R34, R70, UR4, R34 ;  /* 0x0000000446227c25 */ /* 0x000fc8000f8e0022 */
[----:B------:R-:W-:Y:S01]  /*2b70*/  IMAD.WIDE.U32 R32, R74, UR4, RZ ;  /* 0x000000044a207c25 */ /* 0x000fe2000f8e00ff */
[----:B----4-:R-:W-:-:S03]  /*2b80*/  LEA R90, P0, R34, R72, 0x2 ;  /* 0x00000048225a7211 */ /* 0x010fc600078010ff */
[----:B------:R-:W-:Y:S01]  /*2b90*/  IMAD R39, R75, UR4, R36 ;  /* 0x000000044b277c24 */ /* 0x000fe2000f8e0224 */
[----:B------:R-:W-:Y:S01]  /*2ba0*/  IADD3 R36, R35, R37, RZ ;  /* 0x0000002523247210 */ /* 0x000fe20007ffe0ff */
[----:B------:R-:W-:Y:S01]  /*2bb0*/  IMAD.SHL.U32 R93, R24, 0x10, RZ ;  /* 0x00000010185d7824 */ /* 0x000fe200078e00ff */
        /* <DEDUP_REMOVED lines=8> */
[----:B------:R-:W-:-:S02]  /*2c40*/  IMAD.WIDE.U32 R38, R76, UR4, RZ ;  /* 0x000000044c267c25 */ /* 0x000fc4000f8e00ff */
[----:B------:R-:W-:Y:S02]  /*2c50*/  IADD3.X R33, R33, R92, RZ, P0, !PT ;  /* 0x0000005c21217210 */ /* 0x000fe400007fe4ff */
[----:B------:R-:W-:Y:S01]  /*2c60*/  IMAD R37, R77, UR4, R34 ;  /* 0x000000044d257c24 */ /* 0x000fe2000f8e0222 */
[----:B------:R-:W-:-:S03]  /*2c70*/  LEA R36, P0, R38, R12, 0x1 ;  /* 0x0000000c26247211 */ /* 0x000fc600078008ff */
[----:B------:R-:W4:Y:S01]  /*2c80*/  LDG.E.128 R32, desc[UR8][R32.64] ;  /* 0x0000000820207981 */ /* 0x000f22000c1e1d00 */
[----:B------:R-:W-:Y:S02]  /*2c90*/  IADD3 R37, R39, R37, RZ ;  /* 0x0000002527257210 */ /* 0x000fe40007ffe0ff */
[----:B------:R-:W-:Y:S02]  /*2ca0*/  IADD3 R36, P1, R36, R93, RZ ;  /* 0x0000005d24247210 */ /* 0x000fe40007f3e0ff */
[----:B------:R-:W-:-:S05]  /*2cb0*/  LEA.HI.X R38, R38, R13, R37, 0x1, P0 ;  /* 0x0000000d26267211 */ /* 0x000fca00000f0c25 */
[----:B------:R-:W-:-:S06]  /*2cc0*/  IMAD.X R37, R38, 0x1, R92, P1 ;  /* 0x0000000126257824 */ /* 0x000fcc00008e065c */
[----:B------:R-:W5:Y:S01]  /*2cd0*/  LDG.E.128 R36, desc[UR8][R36.64] ;  /* 0x0000000824247981 */ /* 0x000f62000c1e1d00 */
[----:B------:R-:W0:Y:S01]  /*2ce0*/  S2UR UR6, SR_CgaCtaId ;  /* 0x00000000000679c3 */ /* 0x000e220000008800 */
[----:B------:R-:W-:Y:S01]  /*2cf0*/  UMOV UR5, 0x400 ;  /* 0x0000040000057882 */ /* 0x000fe20000000000 */
[----:B------:R-:W-:Y:S02]  /*2d00*/  ISETP.NE.AND P0, PT, R28, RZ, PT ;  /* 0x000000ff1c00720c */ /* 0x000fe40003f05270 */
[C---:B------:R-:W-:Y:S02]  /*2d10*/  IADD3 R92, R26.reuse, 0x6, RZ ;  /* 0x000000061a5c7810 */ /* 0x040fe40007ffe0ff */
[-C--:B------:R-:W-:Y:S02]  /*2d20*/  ISETP.GE.U32.AND P6, PT, R26, R45.reuse, PT ;  /* 0x0000002d1a00720c */ /* 0x080fe40003fc6070 */
[-C--:B------:R-:W-:Y:S02]  /*2d30*/  ISETP.GE.U32.AND P2, PT, R92, R45.reuse, PT ;  /* 0x0000002d5c00720c */ /* 0x080fe40003f46070 */
[----:B------:R-:W-:-:S02]  /*2d40*/  ISETP.GE.U32.AND P3, PT, R29, R45, PT ;  /* 0x0000002d1d00720c */ /* 0x000fc40003f66070 */
[-C--:B------:R-:W-:Y:S02]  /*2d50*/  ISETP.GE.U32.AND P4, PT, R31, R45.reuse, PT ;  /* 0x0000002d1f00720c */ /* 0x080fe40003f86070 */
        /* <DEDUP_REMOVED lines=8> */
[----:B------:R-:W-:Y:S01]  /*2de0*/  FMUL.FTZ R109, R95, R51 ;  /* 0x000000335f6d7220 */ /* 0x000fe20000410000 */
[----:B------:R-:W0:Y:S01]  /*2df0*/  MUFU.EX2 R97, R91 ;  /* 0x0000005b00617308 */ /* 0x000e220000000800 */
[C---:B----4-:R-:W-:Y:S01]  /*2e00*/  PRMT R96, R32.reuse, 0x7632, R96 ;  /* 0x0000763220607816 */ /* 0x050fe20000000060 */
[----:B------:R-:W-:Y:S01]  /*2e10*/  IMAD.U32 R32, R32, 0x10000, RZ ;  /* 0x0001000020207824 */ /* 0x000fe200078e00ff */
[----:B------:R-:W-:Y:S01]  /*2e20*/  PRMT R99, R33, 0x7632, R99 ;  /* 0x0000763221637816 */ /* 0x000fe20000000063 */
[----:B------:R-:W-:Y:S01]  /*2e30*/  FMUL.FTZ R108, R95, R47 ;  /* 0x0000002f5f6c7220 */ /* 0x000fe20000410000 */
[----:B------:R-:W-:Y:S01]  /*2e40*/  SHF.L.U32 R101, R33, 0x10, RZ ;  /* 0x0000001021657819 */ /* 0x000fe200000006ff */
[----:B------:R-:W-:Y:S01]  /*2e50*/  FMUL.FTZ R111, R83, R32 ;  /* 0x00000020536f7220 */ /* 0x000fe20000410000 */
[C---:B------:R-:W-:Y:S01]  /*2e60*/  PRMT R92, R34.reuse, 0x7632, R92 ;  /* 0x00007632225c7816 */ /* 0x040fe2000000005c */
[----:B------:R-:W3:Y:S01]  /*2e70*/  @P0 LDS.64 R32, [UR6+0x440] ;  /* 0x00044006ff200984 */ /* 0x000ee20008000a00 */
[----:B------:R4:W1:Y:S01]  /*2e80*/  MUFU.EX2 R102, R90 ;  /* 0x0000005a00667308 */ /* 0x0008620000000800 */
[----:B------:R-:W-:Y:S01]  /*2e90*/  SHF.L.U32 R100, R34, 0x10, RZ ;  /* 0x0000001022647819 */ /* 0x000fe200000006ff */
[----:B------:R-:W-:Y:S01]  /*2ea0*/  FMUL.FTZ R107, R95, R50 ;  /* 0x000000325f6b7220 */ /* 0x000fe20000410000 */
[C---:B------:R-:W-:Y:S01]  /*2eb0*/  PRMT R34, R35.reuse, 0x7632, R34 ;  /* 0x0000763223227816 */ /* 0x040fe20000000022 */
[----:B------:R-:W-:-:S02]  /*2ec0*/  IMAD.U32 R35, R35, 0x10000, RZ ;  /* 0x0001000023237824 */ /* 0x000fc400078e00ff */
[C---:B------:R-:W-:Y:S01]  /*2ed0*/  FMUL.FTZ R104, R95.reuse, R49 ;  /* 0x000000315f687220 */ /* 0x040fe20000410000 */
[C---:B------:R-:W-:Y:S01]  /*2ee0*/  FMUL.FTZ R112, R95.reuse, R44 ;  /* 0x0000002c5f707220 */ /* 0x040fe20000410000 */
[----:B------:R-:W-:Y:S01]  /*2ef0*/  FMUL.FTZ R105, R95, R46 ;  /* 0x0000002e5f697220 */ /* 0x000fe20000410000 */
[C---:B-----5:R-:W-:Y:S01]  /*2f00*/  PRMT R94, R37.reuse, 0x7632, R94 ;  /* 0x00007632255e7816 */ /* 0x060fe2000000005e */
[----:B------:R-:W-:Y:S01]  /*2f10*/  FMUL.FTZ R103, R86, R35 ;  /* 0x0000002356677220 */ /* 0x000fe20000410000 */
[----:B------:R-:W-:Y:S01]  /*2f20*/  SHF.L.U32 R93, R37, 0x10, RZ ;  /* 0x00000010255d7819 */ /* 0x000fe200000006ff */
[----:B------:R-:W5:Y:S01]  /*2f30*/  MUFU.EX2 R109, R109 ;  /* 0x0000006d006d7308 */ /* 0x000f620000000800 */
[C---:B------:R-:W-:Y:S01]  /*2f40*/  PRMT R37, R39.reuse, 0x7632, R37 ;  /* 0x0000763227257816 */ /* 0x040fe20000000025 */
[----:B------:R-:W-:Y:S01]  /*2f50*/  FMUL.FTZ R101, R84, R101 ;  /* 0x0000006554657220 */ /* 0x000fe20000410000 */
[----:B----4-:R-:W-:Y:S01]  /*2f60*/  SHF.L.U32 R90, R39, 0x10, RZ ;  /* 0x00000010275a7819 */ /* 0x010fe200000006ff */
[----:B------:R-:W-:Y:S01]  /*2f70*/  IMAD.U32 R106, R99, 0x10000, RZ ;  /* 0x00010000636a7824 */ /* 0x000fe200078e00ff */
[----:B------:R-:W-:Y:S01]  /*2f80*/  SHF.L.U32 R39, R96, 0x10, RZ ;  /* 0x0000001060277819 */ /* 0x000fe200000006ff */
[----:B------:R-:W-:Y:S01]  /*2f90*/  FMUL.FTZ R100, R85, R100 ;  /* 0x0000006455647220 */ /* 0x000fe20000410000 */
[----:B0-----:R-:W-:Y:S01]  /*2fa0*/  FSEL R96, R97, 1, !P6 ;  /* 0x3f80000061607808 */ /* 0x001fe20007000000 */
[----:B------:R-:W0:Y:S01]  /*2fb0*/  MUFU.EX2 R108, R108 ;  /* 0x0000006c006c7308 */ /* 0x000e220000000800 */
[----:B-1----:R-:W-:Y:S01]  /*2fc0*/  FSEL R97, R102, 1, !P3 ;  /* 0x3f80000066617808 */ /* 0x002fe20005800000 */
[----:B------:R-:W-:Y:S01]  /*2fd0*/  FMUL.FTZ R39, R82, R39 ;  /* 0x0000002752277220 */ /* 0x000fe20000410000 */
[----:B------:R-:W-:Y:S01]  /*2fe0*/  PRMT R98, R36, 0x7632, R98 ;  /* 0x0000763224627816 */ /* 0x000fe20000000062 */
[----:B------:R-:W-:Y:S01]  /*2ff0*/  FMUL.FTZ R106, R81, R106 ;  /* 0x0000006a516a7220 */ /* 0x000fe20000410000 */
[----:B------:R-:W-:Y:S01]  /*3000*/  SHF.L.U32 R34, R34, 0x10, RZ ;  /* 0x0000001022227819 */ /* 0x000fe200000006ff */
[----:B------:R-:W-:Y:S01]  /*3010*/  IMAD.U32 R95, R37, 0x10000, RZ ;  /* 0x00010000255f7824 */ /* 0x000fe200078e00ff */
[----:B------:R-:W-:Y:S01]  /*3020*/  SHF.L.U32 R99, R92, 0x10, RZ ;  /* 0x000000105c637819 */ /* 0x000fe200000006ff */
[----:B------:R-:W1:Y:S01]  /*3030*/  MUFU.EX2 R107, R107 ;  /* 0x0000006b006b7308 */ /* 0x000e620000000800 */
[----:B------:R-:W-:Y:S01]  /*3040*/  IMAD.U32 R92, R98, 0x10000, RZ ;  /* 0x00010000625c7824 */ /* 0x000fe200078e00ff */
[----:B------:R-:W-:Y:S01]  /*3050*/  FSEL R98, R101, RZ, !P4 ;  /* 0x000000ff65627208 */ /* 0x000fe20006000000 */
[----:B------:R-:W-:Y:S01]  /*3060*/  FMUL.FTZ R101, R79, R34 ;  /* 0x000000224f657220 */ /* 0x000fe20000410000 */
[----:B------:R-:W-:Y:S01]  /*3070*/  SHF.L.U32 R91, R36, 0x10, RZ ;  /* 0x00000010245b7819 */ /* 0x000fe200000006ff */
[----:B------:R-:W-:Y:S01]  /*3080*/  FMUL.FTZ R34, R80, R99 ;  /* 0x0000006350227220 */ /* 0x000fe20000410000 */
[----:B------:R-:W-:-:S02]  /*3090*/  FSEL R111, R111, RZ, !P6 ;  /* 0x000000ff6f6f7208 */ /* 0x000fc40007000000 */
[----:B------:R-:W4:Y:S01]  /*30a0*/  MUFU.EX2 R104, R104 ;  /* 0x0000006800687308 */ /* 0x000f220000000800 */
[----:B------:R-:W-:Y:S02]  /*30b0*/  FSEL R110, R39, RZ, !P3 ;  /* 0x000000ff276e7208 */ /* 0x000fe40005800000 */
[C---:B------:R-:W-:Y:S01]  /*30c0*/  PRMT R36, R38.reuse, 0x7632, R36 ;  /* 0x0000763226247816 */ /* 0x040fe20000000024 */
[----:B------:R-:W-:Y:S01]  /*30d0*/  IMAD.U32 R38, R38, 0x10000, RZ ;  /* 0x0001000026267824 */ /* 0x000fe200078e00ff */
[-C--:B------:R-:W-:Y:S02]  /*30e0*/  ISETP.GE.U32.AND P6, PT, R41, R45.reuse, PT ;  /* 0x0000002d2900720c */ /* 0x080fe40003fc6070 */
[----:B------:R-:W-:Y:S01]  /*30f0*/  ISETP.GE.U32.AND P3, PT, R42, R45, PT ;  /* 0x0000002d2a00720c */ /* 0x000fe20003f66070 */
[----:B------:R-:W2:Y:S01]  /*3100*/  MUFU.EX2 R102, R112 ;  /* 0x0000007000667308 */ /* 0x000ea20000000800 */
[----:B------:R-:W-:Y:S02]  /*3110*/  FSEL R99, R106, RZ, !P5 ;  /* 0x000000ff6a637208 */ /* 0x000fe40006800000 */
[----:B------:R-:W-:-:S02]  /*3120*/  SHF.L.U32 R94, R94, 0x10, RZ ;  /* 0x000000105e5e7819 */ /* 0x000fc400000006ff */
[----:B------:R-:W-:Y:S02]  /*3130*/  SHF.L.U32 R39, R36, 0x10, RZ ;  /* 0x0000001024277819 */ /* 0x000fe400000006ff */
[----:B------:R-:W-:Y:S01]  /*3140*/  FSEL R100, R100, RZ, !P6 ;  /* 0x000000ff64647208 */ /* 0x000fe20007000000 */
[----:B------:R3:W2:Y:S01]  /*3150*/  MUFU.EX2 R35, R105 ;  /* 0x0000006900237308 */ /* 0x0006a20000000800 */
[----:B------:R-:W-:Y:S02]  /*3160*/  FSEL R103, R103, RZ, !P2 ;  /* 0x000000ff67677208 */ /* 0x000fe40005000000 */
[----:B------:R-:W-:Y:S02]  /*3170*/  FSEL R101, R101, RZ, !P1 ;  /* 0x000000ff65657208 */ /* 0x000fe40004800000 */
[----:B-----5:R-:W-:Y:S02]  /*3180*/  FSEL R109, R109, 1, !P4 ;  /* 0x3f8000006d6d7808 */ /* 0x020fe40006000000 */
[----:B0-----:R-:W-:-:S02]  /*3190*/  FSEL R108, R108, 1, !P5 ;  /* 0x3f8000006c6c7808 */ /* 0x001fc40006800000 */
[----:B---3--:R-:W-:Y:S02]  /*31a0*/  FSEL R105, R34, RZ, !P3 ;  /* 0x000000ff22697208 */ /* 0x008fe40005800000 */
[----:B-1----:R-:W-:Y:S02]  /*31b0*/  FSEL R107, R107, 1, !P6 ;  /* 0x3f8000006b6b7808 */ /* 0x002fe40007000000 */
[----:B----4-:R-:W-:Y:S02]  /*31c0*/  FSEL R104, R104, 1, !P2 ;  /* 0x3f80000068687808 */ /* 0x010fe40005000000 */
[----:B--2---:R-:W-:Y:S02]  /*31d0*/  FSEL R102, R102, 1, !P1 ;  /* 0x3f80000066667808 */ /* 0x004fe40004800000 */
[----:B------:R-:W-:Y:S01]  /*31e0*/  FSEL R106, R35, 1, !P3 ;  /* 0x3f800000236a7808 */ /* 0x000fe20005800000 */
        /* <DEDUP_REMOVED lines=22> */
.L_x_7871:
[----:B------:R-:W-:Y:S01]  /*3350*/  MOV R34, R58 ;  /* 0x0000003a00227202 */ /* 0x000fe20000000f00 */
[----:B------:R-:W-:Y:S01]  /*3360*/  IMAD R36, R66, UR7, RZ ;  /* 0x0000000742247c24 */ /* 0x000fe2000f8e02ff */
[----:B------:R-:W-:-:S03]  /*3370*/  MOV R35, R43 ;  /* 0x0000002b00237202 */ /* 0x000fc60000000f00 */
[----:B------:R-:W-:Y:S02]  /*3380*/  IMAD R33, R67, UR4, R36 ;  /* 0x0000000443217c24 */ /* 0x000fe4000f8e0224 */
[----:B------:R-:W-:-:S04]  /*3390*/  IMAD.WIDE.U32 R34, R66, UR4, R34 ;  /* 0x0000000442227c25 */ /* 0x000fc8000f8e0022 */
[----:B------:R-:W-:Y:S01]  /*33a0*/  IMAD.IADD R33, R33, 0x1, R35 ;  /* 0x0000000121217824 */ /* 0x000fe200078e0223 */
[----:B------:R-:W-:-:S04]  /*33b0*/  LEA R36, P0, R34, R68, 0x1 ;  /* 0x0000004422247211 */ /* 0x000fc800078008ff */
[----:B------:R-:W-:-:S05]  /*33c0*/  LEA.HI.X R37, R34, R69, R33, 0x1, P0 ;  /* 0x0000004522257211 */ /* 0x000fca00000f0c21 */
[----:B------:R-:W2:Y:S02]  /*33d0*/  LDG.E.U16 R36, desc[UR8][R36.64] ;  /* 0x0000000824247981 */ /* 0x000ea4000c1e1500 */
[----:B--2---:R-:W-:-:S07]  /*33e0*/  SHF.L.U32 R33, R36, 0x10, RZ ;  /* 0x0000001024217819 */ /* 0x004fce00000006ff */
.L_x_7870:
        /* <DEDUP_REMOVED lines=86> */
.L_x_7874:
        /* <DEDUP_REMOVED lines=32> */
.L_x_7875:
[----:B------:R0:W5:Y:S02]  /*3b50*/  LDG.E R35, desc[UR8][R60.64] ;  /* 0x000000083c237981 */ /* 0x000164000c1e1900 */
.L_x_7876:
[----:B-----5:R-:W-:-:S06]  /*3b60*/  IMAD.WIDE R34, R35, 0x4, R64 ;  /* 0x0000000423227825 */ /* 0x020fcc00078e0240 */
[----:B------:R-:W2:Y:S01]  /*3b70*/  LDG.E R35, desc[UR8][R34.64] ;  /* 0x0000000822237981 */ /* 0x000ea2000c1e1900 */
[----:B------:R-:W-:Y:S01]  /*3b80*/  IMAD.MOV.U32 R33, RZ, RZ, R5 ;  /* 0x000000ffff217224 */ /* 0x000fe200078e0005 */
[----:B------:R-:W-:Y:S02]  /*3b90*/  F2FP.BF16.F32.PACK_AB R37, RZ, R37 ;  /* 0x00000025ff25723e */ /* 0x000fe400000010ff */
        /* <DEDUP_REMOVED lines=13> */
.L_x_7873:
[----:B------:R-:W-:Y:S05]  /*3c70*/  BSYNC B0 ;  /* 0x0000000000007941 */ /* 0x000fea0003800000 */
.L_x_7872:
        /* <DEDUP_REMOVED lines=11> */
.L_x_7869:
        /* <DEDUP_REMOVED lines=33> */
.L_x_7879:
        /* <DEDUP_REMOVED lines=12> */
.L_x_8790:


//--------------------- .text._Z25selective_scan_fwd_kernelI32Selective_Scan_fwd_kernel_traitsILi32ELi8ELi1ELb1ELb1ELb1ELb0ELb1EN3c108BFloat16EfS2_EEv13SSMParamsBase --------------------------
	.section	.text._Z25selective_scan_fwd_kernelI32Selective_Scan_fwd_kernel_traitsILi32ELi8ELi1ELb1ELb1ELb1ELb0ELb1EN3c108BFloat16EfS2_EEv13SSMParamsBase,"ax",@progbits
	.align	128
        .global         _Z25selective_scan_fwd_kernelI32Selective_Scan_fwd_kernel_traitsILi32ELi8ELi1ELb1ELb1ELb1ELb0ELb1EN3c108BFloat16EfS2_EEv13SSMParamsBase
        .type           _Z25selective_scan_fwd_kernelI32Selective_Scan_fwd_kernel_traitsILi32ELi8ELi1ELb1ELb1ELb1ELb0ELb1EN3c108BFloat16EfS2_EEv13SSMParamsBase,@function
        .size           _Z25selective_scan_fwd_kernelI32Selective_Scan_fwd_kernel_traitsILi32ELi8ELi1ELb1ELb1ELb1ELb0ELb1EN3c108BFloat16EfS2_EEv13SSMParamsBase,(.L_x_8791 - _Z25selective_scan_fwd_kernelI32Selective_Scan_fwd_kernel_traitsILi32ELi8ELi1ELb1ELb1ELb1ELb0ELb1EN3c108BFloat16EfS2_EEv13SSMParamsBase)
        .other          _Z25selective_scan_fwd_kernelI32Selective_Scan_fwd_kernel_traitsILi32ELi8ELi1ELb1ELb1ELb1ELb0ELb1EN3c108BFloat16EfS2_EEv13SSMParamsBase,@"STO_CUDA_ENTRY STV_DEFAULT"
_Z25selective_scan_fwd_kernelI32Selective_Scan_fwd_kernel_traitsILi32ELi8ELi1ELb1ELb1ELb1ELb0ELb1EN3c108BFloat16EfS2_EEv13SSMParamsBase:
.text._Z25selective_scan_fwd_kernelI32Selective_Scan_fwd_kernel_traitsILi32ELi8ELi1ELb1ELb1ELb1ELb0ELb1EN3c108BFloat16EfS2_EEv13SSMParamsBase:
        /* <DEDUP_REMOVED lines=39> */
.L_x_7880:
        /* <DEDUP_REMOVED lines=36> */
.L_x_7881:
        /* <DEDUP_REMOVED lines=12> */
.L_x_7882:
        /* <DEDUP_REMOVED lines=197> */
.L_x_7883:
        /* <DEDUP_REMOVED lines=18> */
.L_x_7884:
        /* <DEDUP_REMOVED lines=32> */
.L_x_7912:
        /* <DEDUP_REMOVED lines=169> */
.L_x_7886:
[----:B------:R-:W-:Y:S05]  /*1f70*/  BSYNC B0 ;  /* 0x0000000000007941 */ /* 0x000fea0003800000 */
.L_x_7885:
        /* <DEDUP_REMOVED lines=37> */
.L_x_7888:
[----:B------:R-:W-:Y:S05]  /*21d0*/  BSYNC B0 ;  /* 0x0000000000007941 */ /* 0x000fea0003800000 */
.L_x_7887:
        /* <DEDUP_REMOVED lines=37> */
.L_x_7890:
[----:B------:R-:W-:Y:S05]  /*2430*/  BSYNC B0 ;  /* 0x0000000000007941 */ /* 0x000fea0003800000 */
.L_x_7889:
        /* <DEDUP_REMOVED lines=37> */
.L_x_7892:
[----:B------:R-:W-:Y:S05]  /*2690*/  BSYNC B0 ;  /* 0x0000000000007941 */ /* 0x000fea0003800000 */
.L_x_7891:
        /* <DEDUP_REMOVED lines=37> */
.L_x_7894:
[----:B------:R-:W-:Y:S05]  /*28f0*/  BSYNC B0 ;  /* 0x0000000000007941 */ /* 0x000fea0003800000 */
.L_x_7893:
        /* <DEDUP_REMOVED lines=41> */
.L_x_7896:
[----:B------:R-:W-:Y:S05]  /*2b90*/  BSYNC B0 ;  /* 0x0000000000007941 */ /* 0x000fea0003800000 */
.L_x_7895:
        /* <DEDUP_REMOVED lines=41> */
.L_x_7898:
[----:B------:R-:W-:Y:S05]  /*2e30*/  BSYNC B0 ;  /* 0x0000000000007941 */ /* 0x000fea0003800000 */
.L_x_7897:
        /* <DEDUP_REMOVED lines=42> */
.L_x_7900:
[----:B------:R-:W-:Y:S05]  /*30e0*/  BSYNC B0 ;  /* 0x0000000000007941 */ /* 0x000fea0003800000 */
.L_x_7899:
        /* <DEDUP_REMOVED lines=30> */
.L_x_7909:
        /* <DEDUP_REMOVED lines=218> */
.L_x_7903:
        /* <DEDUP_REMOVED lines=10> */
.L_x_7902:
        /* <DEDUP_REMOVED lines=87> */
.L_x_7906:
        /* <DEDUP_REMOVED lines=32> */
.L_x_7907:
[----:B------:R0:W5:Y:S02]  /*4880*/  LDG.E R31, desc[UR8][R8.64] ;  /* 0x00000008081f7981 */ /* 0x000164000c1e1900 */
.L_x_7908:
        /* <DEDUP_REMOVED lines=17> */
.L_x_7905:
[----:B------:R-:W-:Y:S05]  /*49a0*/  BSYNC B0 ;  /* 0x0000000000007941 */ /* 0x000fea0003800000 */
.L_x_7904:
        /* <DEDUP_REMOVED lines=11> */
.L_x_7901:
        /* <DEDUP_REMOVED lines=51> */
.L_x_7911:
[----:B------:R-:W-:Y:S05]  /*4d90*/  BSYNC B0 ;  /* 0x0000000000007941 */ /* 0x000fea0003800000 */
.L_x_7910:
        /* <DEDUP_REMOVED lines=41> */
.L_x_7913:
        /* <DEDUP_REMOVED lines=13> */
.L_x_8791:


//--------------------- .text._Z25selective_scan_fwd_kernelI32Selective_Scan_fwd_kernel_traitsILi32ELi8ELi1ELb1ELb1ELb1ELb1ELb0EN3c108BFloat16EfS2_EEv13SSMParamsBase --------------------------
	.section	.text._Z25selective_scan_fwd_kernelI32Selective_Scan_fwd_kernel_traitsILi32ELi8ELi1ELb1ELb1ELb1ELb1ELb0EN3c108BFloat16EfS2_EEv13SSMParamsBase,"ax",@progbits
	.align	128
        .global         _Z25selective_scan_fwd_kernelI32Selective_Scan_fwd_kernel_traitsILi32ELi8ELi1ELb1ELb1ELb1ELb1ELb0EN3c108BFloat16EfS2_EEv13SSMParamsBase
        .type           _Z25selective_scan_fwd_kernelI32Selective_Scan_fwd_kernel_traitsILi32ELi8ELi1ELb1ELb1ELb1ELb1ELb0EN3c108BFloat16EfS2_EEv13SSMParamsBase,@function
        .size           _Z25selective_scan_fwd_kernelI32Selective_Scan_fwd_kernel_traitsILi32ELi8ELi1ELb1ELb1ELb1ELb1ELb0EN3c108BFloat16EfS2_EEv13SSMParamsBase,(.L_x_8792 - _Z25selective_scan_fwd_kernelI32Selective_Scan_fwd_kernel_traitsILi32ELi8ELi1ELb1ELb1ELb1ELb1ELb0EN3c108BFloat16EfS2_EEv13SSMParamsBase)
        .other          _Z25selective_scan_fwd_kernelI32Selective_Scan_fwd_kernel_traitsILi32ELi8ELi1ELb1ELb1ELb1ELb1ELb0EN3c108BFloat16EfS2_EEv13SSMParamsBase,@"STO_CUDA_ENTRY STV_DEFAULT"
_Z25selective_scan_fwd_kernelI32Selective_Scan_fwd_kernel_traitsILi32ELi8ELi1ELb1ELb1ELb1ELb1ELb0EN3c108BFloat16EfS2_EEv13SSMParamsBase:
.text._Z25selective_scan_fwd_kernelI32Selective_Scan_fwd_kernel_traitsILi32ELi8ELi1ELb1ELb1ELb1ELb1ELb0EN3c108BFloat16EfS2_EEv13SSMParamsBase:
        /* <DEDUP_REMOVED lines=38> */
.L_x_7914:
        /* <DEDUP_REMOVED lines=37> */
.L_x_7915:
        /* <DEDUP_REMOVED lines=12> */
.L_x_7916:
        /* <DEDUP_REMOVED lines=32> */
[----:B------:R-:W-:-:S04]  /*0770*/  @P3 LEA.HI.X R13, R0, R19, R3, 0x2, P2 ;  /* 0x00000013000d3211 */ /* 0x000fc800010f1403 */
        /* <DEDUP_REMOVED lines=27> */
[----:B-1----:R-:W-:Y:S01]  /*0930*/  IMAD.MOV.U32 R10, RZ, RZ, RZ ;  /* 0x000000ffff0a7224 */ /* 0x002fe200078e00ff */
[----:B----4-:R-:W-:-:S05]  /*0940*/  IADD3 R13, RZ, -R11, RZ ;  /* 0x8000000bff0d7210 */ /* 0x010fca0007ffe0ff */
[----:B------:R-:W-:-:S04]  /*0950*/  IMAD R13, R13, R20, RZ ;  /* 0x000000140d0d7224 */ /* 0x000fc800078e02ff */
[----:B------:R-:W-:-:S06]  /*0960*/  IMAD.HI.U32 R11, R11, R13, R10 ;  /* 0x0000000d0b0b7227 */ /* 0x000fcc00078e000a */
[----:B------:R-:W-:-:S05]  /*0970*/  IMAD.HI.U32 R14, R11, R12, RZ ;  /* 0x0000000c0b0e7227 */ /* 0x000fca00078e00ff */
[----:B------:R-:W-:-:S05]  /*0980*/  IADD3 R11, -R14, RZ, RZ ;  /* 0x000000ff0e0b7210 */ /* 0x000fca0007ffe1ff */
        /* <DEDUP_REMOVED lines=8> */
[----:B0-----:R-:W-:-:S06]  /*0a10*/  IMAD R10, R31, R16, RZ ;  /* 0x000000101f0a7224 */ /* 0x001fcc00078e02ff */
[----:B------:R-:W-:Y:S01]  /*0a20*/  @P1 IADD3 R14, R14, 0x1, RZ ;  /* 0x000000010e0e1810 */ /* 0x000fe20007ffe0ff */
[----:B------:R-:W-:-:S03]  /*0a30*/  IMAD R13, R31, UR4, RZ ;  /* 0x000000041f0d7c24 */ /* 0x000fc6000f8e02ff */
[----:B------:R-:W-:Y:S01]  /*0a40*/  MOV R19, R14 ;  /* 0x0000000e00137202 */ /* 0x000fe20000000f00 */
[C---:B------:R-:W-:Y:S02]  /*0a50*/  IMAD R17, R26.reuse, R17, R10 ;  /* 0x000000111a117224 */ /* 0x040fe400078e020a */
[C---:B------:R-:W-:Y:S01]  /*0a60*/  IMAD.WIDE.U32 R10, R26.reuse, UR4, RZ ;  /* 0x000000041a0a7c25 */ /* 0x040fe2000f8e00ff */
[----:B------:R-:W-:Y:S02]  /*0a70*/  @!P3 IADD3 R19, -R19, RZ, RZ ;  /* 0x000000ff1313b210 */ /* 0x000fe40007ffe1ff */
[----:B------:R-:W-:Y:S01]  /*0a80*/  @!P2 LOP3.LUT R19, RZ, R21, RZ, 0x33, !PT ;  /* 0x00000015ff13a212 */ /* 0x000fe200078e33ff */
[C---:B------:R-:W-:Y:S01]  /*0a90*/  IMAD R15, R26.reuse, UR5, R13 ;  /* 0x000000051a0f7c24 */ /* 0x040fe2000f8e020d */
[----:B------:R-:W-:Y:S01]  /*0aa0*/  ULDC.64 UR4, c[0x0][0x290] ;  /* 0x0000a40000047ab9 */ /* 0x000fe20000000a00 */
[----:B------:R-:W-:Y:S01]  /*0ab0*/  IMAD.WIDE.U32 R12, R26, R16, RZ ;  /* 0x000000101a0c7225 */ /* 0x000fe200078e00ff */
[----:B------:R-:W-:-:S03]  /*0ac0*/  SHF.R.S32.HI R21, RZ, 0x1f, R19 ;  /* 0x0000001fff157819 */ /* 0x000fc60000011413 */
[----:B------:R-:W-:Y:S01]  /*0ad0*/  IMAD.IADD R11, R11, 0x1, R15 ;  /* 0x000000010b0b7824 */ /* 0x000fe200078e020f */
[----:B------:R-:W-:Y:S01]  /*0ae0*/  IADD3 R13, R13, R17, RZ ;  /* 0x000000110d0d7210 */ /* 0x000fe20007ffe0ff */
[----:B------:R-:W-:Y:S01]  /*0af0*/  IMAD.WIDE.U32 R16, R19, R32, R10 ;  /* 0x0000002013107225 */ /* 0x000fe200078e000a */
[----:B------:R-:W-:-:S03]  /*0b00*/  ISETP.NE.U32.AND P1, PT, R44, RZ, PT ;  /* 0x000000ff2c00720c */ /* 0x000fc60003f25070 */
[----:B------:R-:W-:Y:S02]  /*0b10*/  IMAD R10, R21, R32, RZ ;  /* 0x00000020150a7224 */ /* 0x000fe400078e02ff */
[----:B------:R-:W-:Y:S02]  /*0b20*/  IMAD R23, R31, UR4, RZ ;  /* 0x000000041f177c24 */ /* 0x000fe4000f8e02ff */
[----:B------:R-:W-:Y:S02]  /*0b30*/  IMAD R18, R21, R36, RZ ;  /* 0x0000002415127224 */ /* 0x000fe400078e02ff */
[----:B------:R-:W-:Y:S01]  /*0b40*/  IMAD.WIDE.U32 R14, R26, UR4, RZ ;  /* 0x000000041a0e7c25 */ /* 0x000fe2000f8e00ff */
[----:B------:R-:W-:-:S03]  /*0b50*/  ISETP.NE.AND.EX P1, PT, R45, RZ, PT, P1 ;  /* 0x000000ff2d00720c */ /* 0x000fc60003f25310 */
[C---:B------:R-:W-:Y:S02]  /*0b60*/  IMAD R11, R19.reuse, R33, R10 ;  /* 0x00000021130b7224 */ /* 0x040fe400078e020a */
[----:B------:R-:W-:Y:S01]  /*0b70*/  IMAD.WIDE.U32 R20, R19, R36, R12 ;  /* 0x0000002413147225 */ /* 0x000fe200078e000c */
[----:B------:R-:W0:Y:S03]  /*0b80*/  LDC.64 R32, c[0x0][0x320] ;  /* 0x0000c800ff207b82 */ /* 0x000e260000000a00 */
[----:B------:R-:W-:Y:S01]  /*0b90*/  IMAD R23, R26, UR5, R23 ;  /* 0x000000051a177c24 */ /* 0x000fe2000f8e0217 */
[----:B------:R-:W-:Y:S01]  /*0ba0*/  IADD3 R11, R17, R11, RZ ;  /* 0x0000000b110b7210 */ /* 0x000fe20007ffe0ff */
[----:B------:R-:W-:Y:S01]  /*0bb0*/  IMAD R13, R19, R37, R18 ;  /* 0x00000025130d7224 */ /* 0x000fe200078e0212 */
[----:B------:R-:W-:Y:S01]  /*0bc0*/  ULDC.64 UR4, c[0x0][0x298] ;  /* 0x0000a60000047ab9 */ /* 0x000fe20000000a00 */
[----:B------:R-:W-:Y:S01]  /*0bd0*/  IMAD.MOV.U32 R18, RZ, RZ, R14 ;  /* 0x000000ffff127224 */ /* 0x000fe200078e000e */
[----:B------:R-:W-:Y:S01]  /*0be0*/  HFMA2.MMA R14, -RZ, RZ, 0, 0 ;  /* 0x00000000ff0e7435 */ /* 0x000fe200000001ff */
[----:B------:R-:W-:Y:S01]  /*0bf0*/  IMAD.IADD R19, R15, 0x1, R23 ;  /* 0x000000010f137824 */ /* 0x000fe200078e0217 */
[----:B------:R-:W-:Y:S01]  /*0c00*/  LEA R12, P3, R20, R38, 0x1 ;  /* 0x00000026140c7211 */ /* 0x000fe200078608ff */
[----:B------:R-:W-:Y:S01]  /*0c10*/  IMAD R17, R31, UR6, RZ ;  /* 0x000000061f117c24 */ /* 0x000fe2000f8e02ff */
[----:B---3--:R-:W-:Y:S01]  /*0c20*/  LEA R10, P2, R16, R34, 0x1 ;  /* 0x00000022100a7211 */ /* 0x008fe200078408ff */
[----:B------:R-:W-:Y:S01]  /*0c30*/  IMAD R15, R3, UR4, RZ ;  /* 0x00000004030f7c24 */ /* 0x000fe2000f8e02ff */
[----:B------:R-:W-:Y:S01]  /*0c40*/  HFMA2.MMA R57, -RZ, RZ, 0, 0 ;  /* 0x00000000ff397435 */ /* 0x000fe200000001ff */
[----:B------:R-:W-:Y:S01]  /*0c50*/  IMAD R23, R26, UR7, R17 ;  /* 0x000000071a177c24 */ /* 0x000fe2000f8e0211 */
[----:B------:R-:W-:Y:S01]  /*0c60*/  HFMA2.MMA R28, -RZ, RZ, 0, 0 ;  /* 0x00000000ff1c7435 */ /* 0x000fe200000001ff */
[----:B------:R-:W-:Y:S01]  /*0c70*/  IMAD R17, R0, UR5, R15 ;  /* 0x0000000500117c24 */ /* 0x000fe2000f8e020f */
[----:B------:R-:W-:Y:S01]  /*0c80*/  MOV R15, RZ ;  /* 0x000000ff000f7202 */ /* 0x000fe20000000f00 */
[----:B------:R-:W1:Y:S01]  /*0c90*/  @P1 LDC R14, c[0x0][0x388] ;  /* 0x0000e200ff0e1b82 */ /* 0x000e620000000800 */
[----:B------:R-:W-:-:S02]  /*0ca0*/  IADD3 R13, R21, R13, RZ ;  /* 0x0000000d150d7210 */ /* 0x000fc40007ffe0ff */
[----:B------:R-:W-:Y:S02]  /*0cb0*/  LEA.HI.X R11, R16, R35, R11, 0x1, P2 ;  /* 0x00000023100b7211 */ /* 0x000fe400010f0c0b */
[----:B------:R-:W-:-:S03]  /*0cc0*/  LEA.HI.X R13, R20, R39, R13, 0x1, P3 ;  /* 0x00000027140d7211 */ /* 0x000fc600018f0c0d */
[----:B------:R-:W3:Y:S01]  /*0cd0*/  @P1 LDC R15, c[0x0][0x38c] ;  /* 0x0000e300ff0f1b82 */ /* 0x000ee20000000800 */
[----:B------:R-:W-:Y:S02]  /*0ce0*/  ISETP.NE.U32.AND P3, PT, R42, RZ, PT ;  /* 0x000000ff2a00720c */ /* 0x000fe40003f65070 */
[----:B------:R-:W-:Y:S02]  /*0cf0*/  ISETP.NE.U32.AND P2, PT, R40, RZ, PT ;  /* 0x000000ff2800720c */ /* 0x000fe40003f45070 */
[----:B------:R-:W-:Y:S02]  /*0d00*/  ISETP.NE.AND.EX P3, PT, R43, RZ, PT, P3 ;  /* 0x000000ff2b00720c */ /* 0x000fe40003f65330 */
[----:B------:R-:W-:Y:S01]  /*0d10*/  ISETP.NE.AND.EX P2, PT, R41, RZ, PT, P2 ;  /* 0x000000ff2900720c */ /* 0x000fe20003f45320 */
[----:B------:R-:W-:Y:S01]  /*0d20*/  IMAD.WIDE.U32 R20, R26, UR6, RZ ;  /* 0x000000061a147c25 */ /* 0x000fe2000f8e00ff */
[----:B------:R-:W4:Y:S03]  /*0d30*/  LDC.64 R36, c[0x0][0x328] ;  /* 0x0000ca00ff247b82 */ /* 0x000f260000000a00 */
[----:B------:R-:W-:Y:S01]  /*0d40*/  IMAD.WIDE.U32 R18, R0, UR4, R18 ;  /* 0x0000000400127c25 */ /* 0x000fe2000f8e0012 */
[----:B------:R-:W-:-:S03]  /*0d50*/  ULDC.64 UR4, c[0x0][0x2a8] ;  /* 0x0000aa0000047ab9 */ /* 0x000fc60000000a00 */
        /* <DEDUP_REMOVED lines=12> */
[----:B---3--:R-:W-:Y:S01]  /*0e20*/  ISETP.NE.AND.EX P3, PT, R15, RZ, PT, P3 ;  /* 0x000000ff0f00720c */ /* 0x008fe20003f65330 */
[----:B------:R-:W-:Y:S01]  /*0e30*/  IMAD.MOV.U32 R35, RZ, RZ, RZ ;  /* 0x000000ffff237224 */ /* 0x000fe200078e00ff */
[----:B------:R-:W-:Y:S01]  /*0e40*/  MOV R22, RZ ;  /* 0x000000ff00167202 */ /* 0x000fe20000000f00 */
[C---:B------:R-:W-:Y:S02]  /*0e50*/  IMAD R19, R0.reuse, UR5, R19 ;  /* 0x0000000500137c24 */ /* 0x040fe4000f8e0213 */
[----:B------:R-:W-:-:S02]  /*0e60*/  IMAD.WIDE.U32 R20, R0, UR4, R20 ;  /* 0x0000000400147c25 */ /* 0x000fc4000f8e0014 */
[----:B------:R-:W1:Y:S02]  /*0e70*/  @P2 LDC R35, c[0x0][0x390] ;  /* 0x0000e400ff232b82 */ /* 0x000e640000000800 */
[----:B------:R-:W-:Y:S01]  /*0e80*/  IMAD.IADD R19, R21, 0x1, R19 ;  /* 0x0000000115137824 */ /* 0x000fe200078e0213 */
[----:B------:R-:W-:-:S05]  /*0e90*/  CS2R R58, SRZ ;  /* 0x00000000003a7805 */ /* 0x000fca000001ff00 */
[----:B------:R-:W3:Y:S01]  /*0ea0*/  @P2 LDC R22, c[0x0][0x394] ;  /* 0x0000e500ff162b82 */ /* 0x000ee20000000800 */
[C---:B----4-:R-:W-:Y:S02]  /*0eb0*/  LEA R18, P2, R20.reuse, R36, 0x1 ;  /* 0x0000002414127211 */ /* 0x050fe400078408ff */
[----:B------:R-:W-:Y:S02]  /*0ec0*/  @P1 MOV R58, R14 ;  /* 0x0000000e003a1202 */ /* 0x000fe40000000f00 */
[----:B------:R-:W-:Y:S02]  /*0ed0*/  LEA.HI.X R19, R20, R37, R19, 0x1, P2 ;  /* 0x0000002514137211 */ /* 0x000fe400010f0c13 */
[----:B------:R-:W-:Y:S02]  /*0ee0*/  @P1 MOV R59, R15 ;  /* 0x0000000f003b1202 */ /* 0x000fe40000000f00 */
        /* <DEDUP_REMOVED lines=15> */
[----:B------:R-:W-:Y:S02]  /*0fe0*/  IMAD.MOV.U32 R21, RZ, RZ, RZ ;  /* 0x000000ffff157224 */ /* 0x000fe400078e00ff */
        /* <DEDUP_REMOVED lines=17> */
.L_x_7917:
        /* <DEDUP_REMOVED lines=18> */
.L_x_7918:
        /* <DEDUP_REMOVED lines=12> */
[----:B------:R-:W-:-:S03]  /*12e0*/  HFMA2.MMA R28, -RZ, RZ, 0, 0 ;  /* 0x00000000ff1c7435 */ /* 0x000fc600000001ff */
[----:B------:R-:W-:Y:S02]  /*12f0*/  IMAD.MOV.U32 R30, RZ, RZ, RZ ;  /* 0x000000ffff1e7224 */ /* 0x000fe400078e00ff */
[----:B------:R-:W-:Y:S01]  /*1300*/  IMAD.IADD R43, R55, 0x1, R43 ;  /* 0x00000001372b7824 */ /* 0x000fe200078e022b */
[----:B0-----:R-:W-:Y:S02]  /*1310*/  SHF.L.U32 R26, R24, 0x3, RZ ;  /* 0x00000003181a7819 */ /* 0x001fe400000006ff */
[----:B------:R-:W-:Y:S02]  /*1320*/  SHF.R.S32.HI R27, RZ, 0x1f, R24 ;  /* 0x0000001fff1b7819 */ /* 0x000fe40000011418 */
[C---:B------:R-:W-:Y:S01]  /*1330*/  IADD3 R29, R26.reuse, 0x1, RZ ;  /* 0x000000011a1d7810 */ /* 0x040fe20007ffe0ff */
[C---:B------:R-:W-:Y:S01]  /*1340*/  VIADD R40, R26.reuse, 0x3 ;  /* 0x000000031a287836 */ /* 0x040fe20000000000 */
[C---:B------:R-:W-:Y:S02]  /*1350*/  IADD3 R31, R26.reuse, 0x2, RZ ;  /* 0x000000021a1f7810 */ /* 0x040fe40007ffe0ff */
[----:B------:R-:W-:-:S02]  /*1360*/  IADD3 R41, R26, 0x4, RZ ;  /* 0x000000041a297810 */ /* 0x000fc40007ffe0ff */
[----:B-1----:R-:W-:-:S07]  /*1370*/  IADD3 R42, R26, 0x5, RZ ;  /* 0x000000051a2a7810 */ /* 0x002fce0007ffe0ff */
.L_x_7944:
[----:B------:R-:W-:-:S04]  /*1380*/  ISETP.NE.U32.AND P0, PT, R14, RZ, PT ;  /* 0x000000ff0e00720c */ /* 0x000fc80003f05070 */
[----:B------:R-:W-:-:S13]  /*1390*/  ISETP.NE.AND.EX P0, PT, R15, RZ, PT, P0 ;  /* 0x000000ff0f00720c */ /* 0x000fda0003f05300 */
[----:B-1----:R-:W-:Y:S01]  /*13a0*/  @P0 IADD3 R33, R28, R21, RZ ;  /* 0x000000151c210210 */ /* 0x002fe20007ffe0ff */
        /* <DEDUP_REMOVED lines=23> */
[----:B------:R-:W-:Y:S01]  /*1520*/  IMAD.U32 R80, R38, 0x10000, RZ ;  /* 0x0001000026507824 */ /* 0x000fe200078e00ff */
[C---:B------:R-:W-:Y:S02]  /*1530*/  SHF.L.U32 R48, R37.reuse, 0x10, RZ ;  /* 0x0000001025307819 */ /* 0x040fe400000006ff */
[----:B------:R-:W-:Y:S01]  /*1540*/  PRMT R49, R37, 0x7632, R49 ;  /* 0x0000763225317816 */ /* 0x000fe20000000031 */
[--C-:B------:R-:W-:Y:S01]  /*1550*/  FADD.FTZ R82, R82, R9.reuse ;  /* 0x0000000952527221 */ /* 0x100fe20000010000 */
[C---:B------:R-:W-:Y:S01]  /*1560*/  SHF.L.U32 R50, R39.reuse, 0x10, RZ ;  /* 0x0000001027327819 */ /* 0x040fe200000006ff */
[----:B------:R-:W-:Y:S01]  /*1570*/  FADD.FTZ R81, R48, R9 ;  /* 0x0000000930517221 */ /* 0x000fe20000010000 */
[----:B------:R-:W-:Y:S01]  /*1580*/  PRMT R37, R39, 0x7632, R37 ;  /* 0x0000763227257816 */ /* 0x000fe20000000025 */
[--C-:B------:R-:W-:Y:S01]  /*1590*/  FADD.FTZ R80, R80, R9.reuse ;  /* 0x0000000950507221 */ /* 0x100fe20000010000 */
[----:B------:R-:W0:Y:S01]  /*15a0*/  LDC R39, c[0x0][0x21c] ;  /* 0x00008700ff277b82 */ /* 0x000e220000000800 */
[----:B------:R-:W-:Y:S01]  /*15b0*/  FSETP.GTU.FTZ.AND P4, PT, R82, 20, PT ;  /* 0x41a000005200780b */ /* 0x000fe20003f9c000 */
[----:B------:R-:W-:Y:S01]  /*15c0*/  FADD.FTZ R79, R50, R9 ;  /* 0x00000009324f7221 */ /* 0x000fe20000010000 */
[----:B------:R-:W-:Y:S01]  /*15d0*/  PRMT R46, R36, 0x7632, R46 ;  /* 0x00007632242e7816 */ /* 0x000fe2000000002e */
[----:B------:R-:W-:Y:S01]  /*15e0*/  IMAD.U32 R36, R49, 0x10000, RZ ;  /* 0x0001000031247824 */ /* 0x000fe200078e00ff */
[----:B------:R-:W-:-:S02]  /*15f0*/  ISETP.EQ.OR P4, PT, RZ, UR4, P4 ;  /* 0x00000004ff007c0c */ /* 0x000fc4000a782670 */
[----:B------:R-:W-:Y:S01]  /*1600*/  PRMT R38, R38, 0x7632, R38 ;  /* 0x0000763226267816 */ /* 0x000fe20000000026 */
[--C-:B------:R-:W-:Y:S01]  /*1610*/  FADD.FTZ R65, R36, R9.reuse ;  /* 0x0000000924417221 */ /* 0x100fe20000010000 */
[----:B------:R-:W-:Y:S02]  /*1620*/  SHF.L.U32 R46, R46, 0x10, RZ ;  /* 0x000000102e2e7819 */ /* 0x000fe400000006ff */
[----:B------:R-:W-:Y:S02]  /*1630*/  SHF.L.U32 R38, R38, 0x10, RZ ;  /* 0x0000001026267819 */ /* 0x000fe400000006ff */
[----:B------:R-:W-:Y:S01]  /*1640*/  SHF.L.U32 R62, R37, 0x10, RZ ;  /* 0x00000010253e7819 */ /* 0x000fe200000006ff */
[--C-:B------:R-:W-:Y:S01]  /*1650*/  FADD.FTZ R78, R46, R9.reuse ;  /* 0x000000092e4e7221 */ /* 0x100fe20000010000 */
[----:B------:R-:W-:Y:S01]  /*1660*/  FSETP.GTU.FTZ.AND P0, PT, R81, 20, PT ;  /* 0x41a000005100780b */ /* 0x000fe20003f1c000 */
        /* <DEDUP_REMOVED lines=42> */
.L_x_7920:
[----:B------:R-:W-:Y:S05]  /*1910*/  BSYNC B0 ;  /* 0x0000000000007941 */ /* 0x000fea0003800000 */
.L_x_7919:
        /* <DEDUP_REMOVED lines=42> */
.L_x_7922:
[----:B------:R-:W-:Y:S05]  /*1bc0*/  BSYNC B0 ;  /* 0x0000000000007941 */ /* 0x000fea0003800000 */
.L_x_7921:
        /* <DEDUP_REMOVED lines=33> */
.L_x_7924:
[----:B------:R-:W-:Y:S05]  /*1de0*/  BSYNC B0 ;  /* 0x0000000000007941 */ /* 0x000fea0003800000 */
.L_x_7923:
        /* <DEDUP_REMOVED lines=33> */
.L_x_7926:
[----:B------:R-:W-:Y:S05]  /*2000*/  BSYNC B0 ;  /* 0x0000000000007941 */ /* 0x000fea0003800000 */
.L_x_7925:
        /* <DEDUP_REMOVED lines=33> */
.L_x_7928:
[----:B------:R-:W-:Y:S05]  /*2220*/  BSYNC B0 ;  /* 0x0000000000007941 */ /* 0x000fea0003800000 */
.L_x_7927:
        /* <DEDUP_REMOVED lines=33> */
.L_x_7930:
[----:B------:R-:W-:Y:S05]  /*2440*/  BSYNC B0 ;  /* 0x0000000000007941 */ /* 0x000fea0003800000 */
.L_x_7929:
        /* <DEDUP_REMOVED lines=33> */
.L_x_7932:
[----:B------:R-:W-:Y:S05]  /*2660*/  BSYNC B0 ;  /* 0x0000000000007941 */ /* 0x000fea0003800000 */
.L_x_7931:
        /* <DEDUP_REMOVED lines=33> */
.L_x_7934:
[----:B------:R-:W-:Y:S05]  /*2880*/  BSYNC B0 ;  /* 0x0000000000007941 */ /* 0x000fea0003800000 */
.L_x_7933:
        /* <DEDUP_REMOVED lines=37> */
.L_x_7943:
        /* <DEDUP_REMOVED lines=10> */
[----:B------:R-:W-:Y:S02]  /*2b80*/  IADD3 R35, R35, R37, RZ ;  /* 0x0000002523237210 */ /* 0x000fe40007ffe0ff */
[----:B----4-:R-:W-:Y:S01]  /*2b90*/  LEA R38, P0, R34, R72, 0x2 ;  /* 0x0000004822267211 */ /* 0x010fe200078010ff */
[----:B------:R-:W-:Y:S01]  /*2ba0*/  IMAD R39, R75, UR4, R36 ;  /* 0x000000044b277c24 */ /* 0x000fe2000f8e0224 */
[----:B------:R-:W-:Y:S01]  /*2bb0*/  LEA R36, P1, R32, R10, 0x1 ;  /* 0x0000000a20247211 */ /* 0x000fe200078208ff */
[----:B------:R-:W-:-:S03]  /*2bc0*/  IMAD.SHL.U32 R47, R24, 0x10, RZ ;  /* 0x00000010182f7824 */ /* 0x000fc600078e00ff */
[----:B------:R-:W-:Y:S02]  /*2bd0*/  IADD3 R33, R33, R39, RZ ;  /* 0x0000002721217210 */ /* 0x000fe40007ffe0ff */
[----:B------:R-:W-:Y:S01]  /*2be0*/  LEA.HI.X R39, R34, R73, R35, 0x2, P0 ;  /* 0x0000004922277211 */ /* 0x000fe200000f1423 */
[----:B------:R-:W-:Y:S01]  /*2bf0*/  IMAD R34, R76, UR7, RZ ;  /* 0x000000074c227c24 */ /* 0x000fe2000f8e02ff */
[----:B------:R-:W-:Y:S02]  /*2c00*/  LEA.HI.X R33, R32, R11, R33, 0x1, P1 ;  /* 0x0000000b20217211 */ /* 0x000fe400008f0c21 */
[----:B------:R-:W-:Y:S01]  /*2c10*/  SHF.L.U64.HI R44, R24, 0x4, R27 ;  /* 0x00000004182c7819 */ /* 0x000fe2000001021b */
[----:B------:R-:W3:Y:S01]  /*2c20*/  LDG.E R95, desc[UR8][R38.64] ;  /* 0x00000008265f7981 */ /* 0x000ee2000c1e1900 */
[----:B------:R-:W-:Y:S01]  /*2c30*/  IADD3 R32, P0, R36, R47, RZ ;  /* 0x0000002f24207210 */ /* 0x000fe20007f1e0ff */
[----:B------:R-:W-:-:S03]  /*2c40*/  IMAD.WIDE.U32 R36, R76, UR4, RZ ;  /* 0x000000044c247c25 */ /* 0x000fc6000f8e00ff */
[----:B------:R-:W-:Y:S01]  /*2c50*/  IADD3.X R33, R33, R44, RZ, P0, !PT ;  /* 0x0000002c21217210 */ /* 0x000fe200007fe4ff */
[----:B------:R-:W-:Y:S01]  /*2c60*/  IMAD R35, R77, UR4, R34 ;  /* 0x000000044d237c24 */ /* 0x000fe2000f8e0222 */
[----:B------:R-:W-:-:S04]  /*2c70*/  LEA R92, P0, R36, R12, 0x1 ;  /* 0x0000000c245c7211 */ /* 0x000fc800078008ff */
[----:B------:R-:W-:Y:S02]  /*2c80*/  IADD3 R37, R37, R35, RZ ;  /* 0x0000002325257210 */ /* 0x000fe40007ffe0ff */
[----:B------:R-:W4:Y:S02]  /*2c90*/  LDG.E.128 R32, desc[UR8][R32.64] ;  /* 0x0000000820207981 */ /* 0x000f24000c1e1d00 */
[----:B------:R-:W-:Y:S02]  /*2ca0*/  LEA.HI.X R37, R36, R13, R37, 0x1, P0 ;  /* 0x0000000d24257211 */ /* 0x000fe400000f0c25 */
[----:B------:R-:W-:-:S05]  /*2cb0*/  IADD3 R36, P0, R92, R47, RZ ;  /* 0x0000002f5c247210 */ /* 0x000fca0007f1e0ff */
[----:B------:R-:W-:-:S06]  /*2cc0*/  IMAD.X R37, R37, 0x1, R44, P0 ;  /* 0x0000000125257824 */ /* 0x000fcc00000e062c */
        /* <DEDUP_REMOVED lines=26> */
[----:B------:R-:W-:-:S02]  /*2e70*/  PRMT R97, R33, 0x7632, R97 ;  /* 0x0000763221617816 */ /* 0x000fc40000000061 */
[----:B------:R-:W-:Y:S01]  /*2e80*/  SHF.L.U32 R103, R33, 0x10, RZ ;  /* 0x0000001021677819 */ /* 0x000fe200000006ff */
[----:B------:R-:W-:Y:S01]  /*2e90*/  FMUL.FTZ R99, R87, R32 ;  /* 0x0000002057637220 */ /* 0x000fe20000410000 */
[----:B------:R3:W4:Y:S01]  /*2ea0*/  MUFU.EX2 R112, R93 ;  /* 0x0000005d00707308 */ /* 0x0007220000000800 */
[----:B------:R-:W1:Y:S01]  /*2eb0*/  @P0 LDS.64 R32, [UR6+0x440] ;  /* 0x00044006ff200984 */ /* 0x000e620008000a00 */
[----:B------:R-:W-:Y:S01]  /*2ec0*/  PRMT R96, R34, 0x7632, R96 ;  /* 0x0000763222607816 */ /* 0x000fe20000000060 */
[----:B------:R-:W-:Y:S01]  /*2ed0*/  FMUL.FTZ R105, R88, R103 ;  /* 0x0000006758697220 */ /* 0x000fe20000410000 */
[----:B------:R-:W-:Y:S01]  /*2ee0*/  SHF.L.U32 R100, R34, 0x10, RZ ;  /* 0x0000001022647819 */ /* 0x000fe200000006ff */
[----:B------:R-:W-:Y:S01]  /*2ef0*/  IMAD.U32 R104, R97, 0x10000, RZ ;  /* 0x0001000061687824 */ /* 0x000fe200078e00ff */
[C---:B------:R-:W-:Y:S01]  /*2f00*/  PRMT R34, R35.reuse, 0x7632, R34 ;  /* 0x0000763223227816 */ /* 0x040fe20000000022 */
[----:B------:R-:W-:Y:S01]  /*2f10*/  IMAD.U32 R35, R35, 0x10000, RZ ;  /* 0x0001000023237824 */ /* 0x000fe200078e00ff */
[----:B------:R-:W2:Y:S01]  /*2f20*/  MUFU.EX2 R111, R111 ;  /* 0x0000006f006f7308 */ /* 0x000ea20000000800 */
[----:B-----5:R-:W-:Y:S01]  /*2f30*/  PRMT R101, R37, 0x7632, R101 ;  /* 0x0000763225657816 */ /* 0x020fe20000000065 */
[----:B------:R-:W-:Y:S01]  /*2f40*/  FMUL.FTZ R108, R89, R100 ;  /* 0x00000064596c7220 */ /* 0x000fe20000410000 */
[----:B---3--:R-:W-:Y:S01]  /*2f50*/  SHF.L.U32 R93, R37, 0x10, RZ ;  /* 0x00000010255d7819 */ /* 0x008fe200000006ff */
[----:B------:R-:W-:Y:S01]  /*2f60*/  FMUL.FTZ R35, R90, R35 ;  /* 0x000000235a237220 */ /* 0x000fe20000410000 */
[----:B------:R-:W-:-:S02]  /*2f70*/  PRMT R37, R39, 0x7632, R37 ;  /* 0x0000763227257816 */ /* 0x000fc40000000025 */
[----:B------:R-:W-:Y:S01]  /*2f80*/  SHF.L.U32 R94, R39, 0x10, RZ ;  /* 0x00000010275e7819 */ /* 0x000fe200000006ff */
[----:B------:R-:W3:Y:S01]  /*2f90*/  MUFU.EX2 R110, R110 ;  /* 0x0000006e006e7308 */ /* 0x000ee20000000800 */
[----:B------:R-:W-:Y:S01]  /*2fa0*/  SHF.L.U32 R39, R98, 0x10, RZ ;  /* 0x0000001062277819 */ /* 0x000fe200000006ff */
[----:B------:R-:W-:Y:S01]  /*2fb0*/  IMAD.U32 R97, R37, 0x10000, RZ ;  /* 0x0001000025617824 */ /* 0x000fe200078e00ff */
[----:B------:R-:W-:Y:S02]  /*2fc0*/  SHF.L.U32 R103, R96, 0x10, RZ ;  /* 0x0000001060677819 */ /* 0x000fe400000006ff */
[----:B------:R-:W-:Y:S01]  /*2fd0*/  SHF.L.U32 R34, R34, 0x10, RZ ;  /* 0x0000001022227819 */ /* 0x000fe200000006ff */
[----:B------:R-:W-:Y:S01]  /*2fe0*/  FMUL.FTZ R39, R86, R39 ;  /* 0x0000002756277220 */ /* 0x000fe20000410000 */
[----:B------:R-:W-:Y:S01]  /*2ff0*/  PRMT R102, R36, 0x7632, R102 ;  /* 0x0000763224667816 */ /* 0x000fe20000000066 */
[----:B------:R-:W5:Y:S01]  /*3000*/  MUFU.EX2 R109, R109 ;  /* 0x0000006d006d7308 */ /* 0x000f620000000800 */
[----:B------:R-:W-:Y:S01]  /*3010*/  FSEL R98, R99, RZ, !P6 ;  /* 0x000000ff63627208 */ /* 0x000fe20007000000 */
[----:B------:R-:W-:Y:S01]  /*3020*/  FMUL.FTZ R34, R83, R34 ;  /* 0x0000002253227220 */ /* 0x000fe20000410000 */
[----:B0-----:R-:W-:Y:S01]  /*3030*/  FSEL R113, R113, 1, !P6 ;  /* 0x3f80000071717808 */ /* 0x001fe20007000000 */
[----:B------:R-:W-:Y:S01]  /*3040*/  FMUL.FTZ R103, R84, R103 ;  /* 0x0000006754677220 */ /* 0x000fe20000410000 */
[----:B------:R-:W-:Y:S01]  /*3050*/  SHF.L.U32 R96, R101, 0x10, RZ ;  /* 0x0000001065607819 */ /* 0x000fe200000006ff */
[----:B------:R-:W-:Y:S01]  /*3060*/  FMUL.FTZ R101, R85, R104 ;  /* 0x0000006855657220 */ /* 0x000fe20000410000 */
[----:B------:R-:W-:Y:S01]  /*3070*/  SHF.L.U32 R92, R36, 0x10, RZ ;  /* 0x00000010245c7819 */ /* 0x000fe200000006ff */
[----:B------:R-:W0:Y:S01]  /*3080*/  MUFU.EX2 R107, R107 ;  /* 0x0000006b006b7308 */ /* 0x000e220000000800 */
[----:B------:R-:W-:-:S02]  /*3090*/  ISETP.GE.U32.AND P6, PT, R41, R45, PT ;  /* 0x0000002d2900720c */ /* 0x000fc40003fc6070 */
[----:B------:R-:W-:Y:S01]  /*30a0*/  FSEL R99, R39, RZ, !P3 ;  /* 0x000000ff27637208 */ /* 0x000fe20005800000 */
[----:B------:R-:W-:Y:S01]  /*30b0*/  IMAD.U32 R39, R102, 0x10000, RZ ;  /* 0x0001000066277824 */ /* 0x000fe200078e00ff */
[----:B----4-:R-:W-:Y:S02]  /*30c0*/  FSEL R112, R112, 1, !P3 ;  /* 0x3f80000070707808 */ /* 0x010fe40005800000 */
[----:B------:R-:W-:Y:S01]  /*30d0*/  PRMT R36, R38, 0x7632, R36 ;  /* 0x0000763226247816 */ /* 0x000fe20000000024 */
[----:B------:R-:W4:Y:S01]  /*30e0*/  MUFU.EX2 R106, R106 ;  /* 0x0000006a006a7308 */ /* 0x000f220000000800 */
[----:B------:R-:W-:Y:S01]  /*30f0*/  ISETP.GE.U32.AND P3, PT, R42, R45, PT ;  /* 0x0000002d2a00720c */ /* 0x000fe20003f66070 */
[----:B------:R-:W-:Y:S01]  /*3100*/  IMAD.U32 R38, R38, 0x10000, RZ ;  /* 0x0001000026267824 */ /* 0x000fe200078e00ff */
[----:B------:R-:W-:Y:S02]  /*3110*/  FSEL R100, R105, RZ, !P4 ;  /* 0x000000ff69647208 */ /* 0x000fe40006000000 */
[----:B------:R-:W-:-:S02]  /*3120*/  FSEL R102, R108, RZ, !P6 ;  /* 0x000000ff6c667208 */ /* 0x000fc40007000000 */
[----:B------:R-:W-:Y:S01]  /*3130*/  SHF.L.U32 R95, R36, 0x10, RZ ;  /* 0x00000010245f7819 */ /* 0x000fe200000006ff */
[----:B------:R-:W1:Y:S01]  /*3140*/  MUFU.EX2 R114, R114 ;  /* 0x0000007200727308 */ /* 0x000e620000000800 */
[----:B------:R-:W-:Y:S02]  /*3150*/  FSEL R104, R35, RZ, !P2 ;  /* 0x000000ff23687208 */ /* 0x000fe40005000000 */
[----:B------:R-:W-:Y:S02]  /*3160*/  FSEL R101, R101, RZ, !P5 ;  /* 0x000000ff65657208 */ /* 0x000fe40006800000 */
[----:B------:R-:W-:Y:S02]  /*3170*/  FSEL R105, R34, RZ, !P1 ;  /* 0x000000ff22697208 */ /* 0x000fe40004800000 */
[----:B------:R-:W-:Y:S02]  /*3180*/  FSEL R103, R103, RZ, !P3 ;  /* 0x000000ff67677208 */ /* 0x000fe40005800000 */
[----:B--2---:R-:W-:-:S02]  /*3190*/  FSEL R111, R111, 1, !P4 ;  /* 0x3f8000006f6f7808 */ /* 0x004fc40006000000 */
[----:B---3--:R-:W-:Y:S02]  /*31a0*/  FSEL R110, R110, 1, !P5 ;  /* 0x3f8000006e6e7808 */ /* 0x008fe40006800000 */
        /* <DEDUP_REMOVED lines=26> */
.L_x_7937:
        /* <DEDUP_REMOVED lines=10> */
.L_x_7936:
        /* <DEDUP_REMOVED lines=86> */
.L_x_7940:
        /* <DEDUP_REMOVED lines=32> */
.L_x_7941:
[----:B------:R0:W5:Y:S02]  /*3b50*/  LDG.E R35, desc[UR8][R56.64] ;  /* 0x0000000838237981 */ /* 0x000164000c1e1900 */
.L_x_7942:
        /* <DEDUP_REMOVED lines=17> */
.L_x_7939:
[----:B------:R-:W-:Y:S05]  /*3c70*/  BSYNC B0 ;  /* 0x0000000000007941 */ /* 0x000fea0003800000 */
.L_x_7938:
        /* <DEDUP_REMOVED lines=11> */
.L_x_7935:
        /* <DEDUP_REMOVED lines=131> */
.L_x_7945:
        /* <DEDUP_REMOVED lines=10> */
.L_x_8792:


//--------------------- .text._Z25selective_scan_fwd_kernelI32Selective_Scan_fwd_kernel_traitsILi32ELi8ELi1ELb1ELb1ELb1ELb1ELb1EN3c108BFloat16EfS2_EEv13SSMParamsBase --------------------------
	.section	.text._Z25selective_scan_fwd_kernelI32Selective_Scan_fwd_kernel_traitsILi32ELi8ELi1ELb1ELb1ELb1ELb1ELb1EN3c108BFloat16EfS2_EEv13SSMParamsBase,"ax",@progbits
	.align	128
        .global         _Z25selective_scan_fwd_kernelI32Selective_Scan_fwd_kernel_traitsILi32ELi8ELi1ELb1ELb1ELb1ELb1ELb1EN3c108BFloat16EfS2_EEv13SSMParamsBase
        .type           _Z25selective_scan_fwd_kernelI32Selective_Scan_fwd_kernel_traitsILi32ELi8ELi1ELb1ELb1ELb1ELb1ELb1EN3c108BFloat16EfS2_EEv13SSMParamsBase,@function
        .size           _Z25selective_scan_fwd_kernelI32Selective_Scan_fwd_kernel_traitsILi32ELi8ELi1ELb1ELb1ELb1ELb1ELb1EN3c108BFloat16EfS2_EEv13SSMParamsBase,(.L_x_8793 - _Z25selective_scan_fwd_kernelI32Selective_Scan_fwd_kernel_traitsILi32ELi8ELi1ELb1ELb1ELb1ELb1ELb1EN3c108BFloat16EfS2_EEv13SSMParamsBase)
        .other          _Z25selective_scan_fwd_kernelI32Selective_Scan_fwd_kernel_traitsILi32ELi8ELi1ELb1ELb1ELb1ELb1ELb1EN3c108BFloat16EfS2_EEv13SSMParamsBase,@"STO_CUDA_ENTRY STV_DEFAULT"
_Z25selective_scan_fwd_kernelI32Selective_Scan_fwd_kernel_traitsILi32ELi8ELi1ELb1ELb1ELb1ELb1ELb1EN3c108BFloat16EfS2_EEv13SSMParamsBase:
.text._Z25selective_scan_fwd_kernelI32Selective_Scan_fwd_kernel_traitsILi32ELi8ELi1ELb1ELb1ELb1ELb1ELb1EN3c108BFloat16EfS2_EEv13SSMParamsBase:
        /* <DEDUP_REMOVED lines=39> */
.L_x_7946:
        /* <DEDUP_REMOVED lines=36> */
.L_x_7947:
        /* <DEDUP_REMOVED lines=12> */
.L_x_7948:
        /* <DEDUP_REMOVED lines=197> */
.L_x_7949:
        /* <DEDUP_REMOVED lines=18> */
.L_x_7950:
        /* <DEDUP_REMOVED lines=32> */
.L_x_7980:
        /* <DEDUP_REMOVED lines=169> */
.L_x_7952:
[----:B------:R-:W-:Y:S05]  /*1f70*/  BSYNC B0 ;  /* 0x0000000000007941 */ /* 0x000fea0003800000 */
.L_x_7951:
        /* <DEDUP_REMOVED lines=37> */
.L_x_7954:
[----:B------:R-:W-:Y:S05]  /*21d0*/  BSYNC B0 ;  /* 0x0000000000007941 */ /* 0x000fea0003800000 */
.L_x_7953:
        /* <DEDUP_REMOVED lines=37> */
.L_x_7956:
[----:B------:R-:W-:Y:S05]  /*2430*/  BSYNC B0 ;  /* 0x0000000000007941 */ /* 0x000fea0003800000 */
.L_x_7955:
        /* <DEDUP_REMOVED lines=37> */
.L_x_7958:
[----:B------:R-:W-:Y:S05]  /*2690*/  BSYNC B0 ;  /* 0x0000000000007941 */ /* 0x000fea0003800000 */
.L_x_7957:
        /* <DEDUP_REMOVED lines=37> */
.L_x_7960:
[----:B------:R-:W-:Y:S05]  /*28f0*/  BSYNC B0 ;  /* 0x0000000000007941 */ /* 0x000fea0003800000 */
.L_x_7959:
        /* <DEDUP_REMOVED lines=38> */
.L_x_7962:
[----:B------:R-:W-:Y:S05]  /*2b60*/  BSYNC B0 ;  /* 0x0000000000007941 */ /* 0x000fea0003800000 */
.L_x_7961:
        /* <DEDUP_REMOVED lines=39> */
.L_x_7964:
[----:B------:R-:W-:Y:S05]  /*2de0*/  BSYNC B0 ;  /* 0x0000000000007941 */ /* 0x000fea0003800000 */
.L_x_7963:
        /* <DEDUP_REMOVED lines=42> */
.L_x_7966:
[----:B------:R-:W-:Y:S05]  /*3090*/  BSYNC B0 ;  /* 0x0000000000007941 */ /* 0x000fea0003800000 */
.L_x_7965:
        /* <DEDUP_REMOVED lines=30> */
.L_x_7975:
        /* <DEDUP_REMOVED lines=218> */
.L_x_7969:
        /* <DEDUP_REMOVED lines=10> */
.L_x_7968:
        /* <DEDUP_REMOVED lines=87> */
.L_x_7972:
        /* <DEDUP_REMOVED lines=31> */
.L_x_7973:
[----:B------:R0:W5:Y:S02]  /*4820*/  LDG.E R31, desc[UR8][R8.64] ;  /* 0x00000008081f7981 */ /* 0x000164000c1e1900 */
.L_x_7974:
        /* <DEDUP_REMOVED lines=17> */
.L_x_7971:
[----:B------:R-:W-:Y:S05]  /*4940*/  BSYNC B0 ;  /* 0x0000000000007941 */ /* 0x000fea0003800000 */
.L_x_7970:
        /* <DEDUP_REMOVED lines=11> */
.L_x_7967:
        /* <DEDUP_REMOVED lines=53> */
.L_x_7977:
[----:B------:R-:W-:Y:S05]  /*4d50*/  BSYNC B0 ;  /* 0x0000000000007941 */ /* 0x000fea0003800000 */
.L_x_7976:
        /* <DEDUP_REMOVED lines=193> */
.L_x_7979:
[----:B------:R-:W-:Y:S05]  /*5970*/  BSYNC B0 ;  /* 0x0000000000007941 */ /* 0x000fea0003800000 */
.L_x_7978:
        /* <DEDUP_REMOVED lines=37> */
.L_x_7981:
        /* <DEDUP_REMOVED lines=11> */
.L_x_8793:


//--------------------- .text._Z25selective_scan_fwd_kernelI32Selective_Scan_fwd_kernel_traitsILi32ELi4ELi1ELb0ELb1ELb1ELb0ELb0EN3c108BFloat16EfS2_EEv13SSMParamsBase --------------------------
	.section	.text._Z25selective_scan_fwd_kernelI32Selective_Scan_fwd_kernel_traitsILi32ELi4ELi1ELb0ELb1ELb1ELb0ELb0EN3c108BFloat16EfS2_EEv13SSMParamsBase,"ax",@progbits
	.align	128
        .global         _Z25selective_scan_fwd_kernelI32Selective_Scan_fwd_kernel_traitsILi32ELi4ELi1ELb0ELb1ELb1ELb0ELb0EN3c108BFloat16EfS2_EEv13SSMParamsBase
        .type           _Z25selective_scan_fwd_kernelI32Selective_Scan_fwd_kernel_traitsILi32ELi4ELi1ELb0ELb1ELb1ELb0ELb0EN3c108BFloat16EfS2_EEv13SSMParamsBase,@function
        .size           _Z25selective_scan_fwd_kernelI32Selective_Scan_fwd_kernel_traitsILi32ELi4ELi1ELb0ELb1ELb1ELb0ELb0EN3c108BFloat16EfS2_EEv13SSMParamsBase,(.L_x_8794 - _Z25selective_scan_fwd_kernelI32Selective_Scan_fwd_kernel_traitsILi32ELi4ELi1ELb0ELb1ELb1ELb0ELb0EN3c108BFloat16EfS2_EEv13SSMParamsBase)
        .other          _Z25selective_scan_fwd_kernelI32Selective_Scan_fwd_kernel_traitsILi32ELi4ELi1ELb0ELb1ELb1ELb0ELb0EN3c108BFloat16EfS2_EEv13SSMParamsBase,@"STO_CUDA_ENTRY STV_DEFAULT"
_Z25selective_scan_fwd_kernelI32Selective_Scan_fwd_kernel_traitsILi32ELi4ELi1ELb0ELb1ELb1ELb0ELb0EN3c108BFloat16EfS2_EEv13SSMParamsBase:
.text._Z25selective_scan_fwd_kernelI32Selective_Scan_fwd_kernel_traitsILi32ELi4ELi1ELb0ELb1ELb1ELb0ELb0EN3c108BFloat16EfS2_EEv13SSMParamsBase:
        /* <DEDUP_REMOVED lines=38> */
.L_x_7982:
        /* <DEDUP_REMOVED lines=37> */
.L_x_7983:
        /* <DEDUP_REMOVED lines=12> */
.L_x_7984:
        /* <DEDUP_REMOVED lines=189> */
.L_x_7985:
        /* <DEDUP_REMOVED lines=18> */
.L_x_7986:
        /* <DEDUP_REMOVED lines=24> */
.L_x_8006:
        /* <DEDUP_REMOVED lines=106> */
.L_x_7988:
[----:B------:R-:W-:Y:S05]  /*1a80*/  BSYNC B0 ;  /* 0x0000000000007941 */ /* 0x000fea0003800000 */
.L_x_7987:
        /* <DEDUP_REMOVED lines=40> */
.L_x_7990:
[----:B------:R-:W-:Y:S05]  /*1d10*/  BSYNC B0 ;  /* 0x0000000000007941 */ /* 0x000fea0003800000 */
.L_x_7989:
        /* <DEDUP_REMOVED lines=33> */
.L_x_7992:
[----:B------:R-:W-:Y:S05]  /*1f30*/  BSYNC B0 ;  /* 0x0000000000007941 */ /* 0x000fea0003800000 */
.L_x_7991:
        /* <DEDUP_REMOVED lines=33> */
.L_x_7994:
[----:B------:R-:W-:Y:S05]  /*2150*/  BSYNC B0 ;  /* 0x0000000000007941 */ /* 0x000fea0003800000 */
.L_x_7993:
        /* <DEDUP_REMOVED lines=29> */
.L_x_8003:
        /* <DEDUP_REMOVED lines=68> */
[----:B------:R-:W-:Y:S01]  /*2770*/  ISETP.GE.U32.AND P1, PT, R30, R37, PT ;  /* 0x000000251e00720c */ /* 0x000fe20003f26070 */
[----:B------:R-:W-:Y:S01]  /*2780*/  IMAD.U32 R75, R74, 0x10000, RZ ;  /* 0x000100004a4b7824 */ /* 0x000fe200078e00ff */
[----:B------:R-:W-:Y:S01]  /*2790*/  FSEL R87, R86, RZ, !P2 ;  /* 0x000000ff56577208 */ /* 0x000fe20005000000 */
[----:B------:R-:W-:Y:S01]  /*27a0*/  FMUL.FTZ R77, R80, R77 ;  /* 0x0000004d504d7220 */ /* 0x000fe20000410000 */
[----:B0-----:R-:W-:Y:S01]  /*27b0*/  FSEL R88, R88, 1, !P2 ;  /* 0x3f80000058587808 */ /* 0x001fe20005000000 */
[----:B------:R-:W-:Y:S01]  /*27c0*/  FMUL.FTZ R75, R38, R75 ;  /* 0x0000004b264b7220 */ /* 0x000fe20000410000 */
[----:B------:R-:W-:-:S02]  /*27d0*/  FSEL R90, R90, RZ, !P1 ;  /* 0x000000ff5a5a7208 */ /* 0x000fc40004800000 */
        /* <DEDUP_REMOVED lines=42> */
.L_x_7997:
        /* <DEDUP_REMOVED lines=10> */
.L_x_7996:
        /* <DEDUP_REMOVED lines=74> */
.L_x_8000:
        /* <DEDUP_REMOVED lines=32> */
.L_x_8001:
[----:B------:R0:W5:Y:S02]  /*31c0*/  LDG.E R75, desc[UR8][R54.64] ;  /* 0x00000008364b7981 */ /* 0x000164000c1e1900 */
.L_x_8002:
[----:B-----5:R-:W-:-:S06]  /*31d0*/  IMAD.WIDE R74, R75, 0x4, R48 ;  /* 0x000000044b4a7825 */ /* 0x020fcc00078e0230 */
[----:B------:R-:W2:Y:S01]  /*31e0*/  LDG.E R75, desc[UR8][R74.64] ;  /* 0x000000084a4b7981 */ /* 0x000ea2000c1e1900 */
[----:B------:R-:W-:Y:S02]  /*31f0*/  MOV R73, R5 ;  /* 0x0000000500497202 */ /* 0x000fe40000000f00 */
[----:B------:R-:W-:Y:S02]  /*3200*/  F2FP.BF16.F32.PACK_AB R77, RZ, R77 ;  /* 0x0000004dff4d723e */ /* 0x000fe400000010ff */
        /* <DEDUP_REMOVED lines=13> */
.L_x_7999:
[----:B------:R-:W-:Y:S05]  /*32e0*/  BSYNC B0 ;  /* 0x0000000000007941 */ /* 0x000fea0003800000 */
.L_x_7998:
[----:B------:R-:W-:Y:S01]  /*32f0*/  UIADD3 UR4, UR4, 0x1, URZ ;  /* 0x0000000104047890 */ /* 0x000fe2000fffe03f */
[----:B------:R-:W-:Y:S01]  /*3300*/  FFMA.FTZ R43, R78, R87, R43 ;  /* 0x000000574e2b7223 */ /* 0x000fe2000001002b */
[----:B------:R-:W-:Y:S01]  /*3310*/  FFMA.FTZ R46, R85, R89, R46 ;  /* 0x00000059552e7223 */ /* 0x000fe2000001002e */
[----:B------:R-:W-:Y:S01]  /*3320*/  FFMA.FTZ R44, R79, R92, R44 ;  /* 0x0000005c4f2c7223 */ /* 0x000fe2000001002c */
[----:B------:R-:W-:Y:S02]  /*3330*/  FFMA.FTZ R45, R86, R91, R45 ;  /* 0x0000005b562d7223 */ /* 0x000fe4000001002d */
[----:B------:R-:W-:-:S13]  /*3340*/  ISETP.LE.AND P0, PT, R47, UR4, PT ;  /* 0x000000042f007c0c */ /* 0x000fda000bf03270 */
[----:B------:R-:W-:Y:S05]  /*3350*/  @!P0 BRA `(.L_x_8003) ;  /* 0xffffffec00f48947 */ /* 0x000fea000383ffff */
.L_x_7995:
        /* <DEDUP_REMOVED lines=36> */
.L_x_8005:
[----:B------:R-:W-:Y:S05]  /*35a0*/  BSYNC B0 ;  /* 0x0000000000007941 */ /* 0x000fea0003800000 */
.L_x_8004:
        /* <DEDUP_REMOVED lines=27> */
.L_x_8007:
        /* <DEDUP_REMOVED lines=10> */
.L_x_8794:


//--------------------- .text._Z25selective_scan_fwd_kernelI32Selective_Scan_fwd_kernel_traitsILi32ELi4ELi1ELb0ELb1ELb1ELb0ELb1EN3c108BFloat16EfS2_EEv13SSMParamsBase --------------------------
	.section	.text._Z25selective_scan_fwd_kernelI32Selective_Scan_fwd_kernel_traitsILi32ELi4ELi1ELb0ELb1ELb1ELb0ELb1EN3c108BFloat16EfS2_EEv13SSMParamsBase,"ax",@progbits
	.align	128
        .global         _Z25selective_scan_fwd_kernelI32Selective_Scan_fwd_kernel_traitsILi32ELi4ELi1ELb0ELb1ELb1ELb0ELb1EN3c108BFloat16EfS2_EEv13SSMParamsBase
        .type           _Z25selective_scan_fwd_kernelI32Selective_Scan_fwd_kernel_traitsILi32ELi4ELi1ELb0ELb1ELb1ELb0ELb1EN3c108BFloat16EfS2_EEv13SSMParamsBase,@function
        .size           _Z25selective_scan_fwd_kernelI32Selective_Scan_fwd_kernel_traitsILi32ELi4ELi1ELb0ELb1ELb1ELb0ELb1EN3c108BFloat16EfS2_EEv13SSMParamsBase,(.L_x_8795 - _Z25selective_scan_fwd_kernelI32Selective_Scan_fwd_kernel_traitsILi32ELi4ELi1ELb0ELb1ELb1ELb0ELb1EN3c108BFloat16EfS2_EEv13SSMParamsBase)
        .other          _Z25selective_scan_fwd_kernelI32Selective_Scan_fwd_kernel_traitsILi32ELi4ELi1ELb0ELb1ELb1ELb0ELb1EN3c108BFloat16EfS2_EEv13SSMParamsBase,@"STO_CUDA_ENTRY STV_DEFAULT"
_Z25selective_scan_fwd_kernelI32Selective_Scan_fwd_kernel_traitsILi32ELi4ELi1ELb0ELb1ELb1ELb0ELb1EN3c108BFloat16EfS2_EEv13SSMParamsBase:
.text._Z25selective_scan_fwd_kernelI32Selective_Scan_fwd_kernel_traitsILi32ELi4ELi1ELb0ELb1ELb1ELb0ELb1EN3c108BFloat16EfS2_EEv13SSMParamsBase:
        /* <DEDUP_REMOVED lines=39> */
.L_x_8008:
        /* <DEDUP_REMOVED lines=36> */
.L_x_8009:
        /* <DEDUP_REMOVED lines=12> */
.L_x_8010:
        /* <DEDUP_REMOVED lines=197> */
.L_x_8011:
        /* <DEDUP_REMOVED lines=18> */
.L_x_8012:
        /* <DEDUP_REMOVED lines=25> */
.L_x_8032:
        /* <DEDUP_REMOVED lines=104> */
.L_x_8014:
[----:B------:R-:W-:Y:S05]  /*1af0*/  BSYNC B0 ;  /* 0x0000000000007941 */ /* 0x000fea0003800000 */
.L_x_8013:
        /* <DEDUP_REMOVED lines=38> */
.L_x_8016:
[----:B------:R-:W-:Y:S05]  /*1d60*/  BSYNC B0 ;  /* 0x0000000000007941 */ /* 0x000fea0003800000 */
.L_x_8015:
        /* <DEDUP_REMOVED lines=33> */
.L_x_8018:
[----:B------:R-:W-:Y:S05]  /*1f80*/  BSYNC B0 ;  /* 0x0000000000007941 */ /* 0x000fea0003800000 */
.L_x_8017:
        /* <DEDUP_REMOVED lines=33> */
.L_x_8020:
[----:B------:R-:W-:Y:S05]  /*21a0*/  BSYNC B0 ;  /* 0x0000000000007941 */ /* 0x000fea0003800000 */
.L_x_8019:
        /* <DEDUP_REMOVED lines=27> */
.L_x_8029:
        /* <DEDUP_REMOVED lines=64> */
[----:B------:R-:W-:Y:S01]  /*2760*/  IMAD.U32 R77, R74, 0x10000, RZ ;  /* 0x000100004a4d7824 */ /* 0x000fe200078e00ff */
[C---:B------:R-:W-:Y:S01]  /*2770*/  PRMT R74, R75.reuse, 0x7632, R74 ;  /* 0x000076324b4a7816 */ /* 0x040fe2000000004a */
[----:B------:R-:W-:Y:S01]  /*2780*/  IMAD.U32 R76, R76, 0x10000, RZ ;  /* 0x000100004c4c7824 */ /* 0x000fe200078e00ff */
[----:B------:R-:W-:Y:S01]  /*2790*/  SHF.L.U32 R88, R75, 0x10, RZ ;  /* 0x000000104b587819 */ /* 0x000fe200000006ff */
[----:B------:R-:W-:Y:S02]  /*27a0*/  FMUL.FTZ R77, R84, R77 ;  /* 0x0000004d544d7220 */ /* 0x000fe40000410000 */
[----:B------:R-:W-:Y:S02]  /*27b0*/  IMAD.U32 R75, R74, 0x10000, RZ ;  /* 0x000100004a4b7824 */ /* 0x000fe400078e00ff */
[----:B------:R-:W-:Y:S01]  /*27c0*/  FMUL.FTZ R76, R85, R76 ;  /* 0x0000004c554c7220 */ /* 0x000fe20000410000 */
[----:B--2---:R-:W-:-:S02]  /*27d0*/  FSEL R92, R92, 1, !P1 ;  /* 0x3f8000005c5c7808 */ /* 0x004fc40004800000 */
[----:B------:R-:W-:Y:S01]  /*27e0*/  FSEL R90, R77, RZ, !P2 ;  /* 0x000000ff4d5a7208 */ /* 0x000fe20005000000 */
[----:B------:R-:W-:Y:S01]  /*27f0*/  FMUL.FTZ R75, R86, R75 ;  /* 0x0000004b564b7220 */ /* 0x000fe20000410000 */
[----:B---3--:R-:W-:Y:S02]  /*2800*/  FSEL R93, R76, RZ, !P1 ;  /* 0x000000ff4c5d7208 */ /* 0x008fe40004800000 */
        /* <DEDUP_REMOVED lines=42> */
.L_x_8023:
        /* <DEDUP_REMOVED lines=10> */
.L_x_8022:
        /* <DEDUP_REMOVED lines=74> */
.L_x_8026:
        /* <DEDUP_REMOVED lines=31> */
.L_x_8027:
[----:B------:R0:W5:Y:S02]  /*31e0*/  LDG.E R75, desc[UR8][R64.64] ;  /* 0x00000008404b7981 */ /* 0x000164000c1e1900 */
.L_x_8028:
        /* <DEDUP_REMOVED lines=17> */
.L_x_8025:
[----:B------:R-:W-:Y:S05]  /*3300*/  BSYNC B0 ;  /* 0x0000000000007941 */ /* 0x000fea0003800000 */
.L_x_8024:
[----:B------:R-:W-:Y:S01]  /*3310*/  UIADD3 UR4, UR4, 0x1, URZ ;  /* 0x0000000104047890 */ /* 0x000fe2000fffe03f */
[----:B------:R-:W-:Y:S01]  /*3320*/  FFMA.FTZ R46, R89, R90, R46 ;  /* 0x0000005a592e7223 */ /* 0x000fe2000001002e */
[----:B------:R-:W-:Y:S01]  /*3330*/  FFMA.FTZ R81, R88, R92, R81 ;  /* 0x0000005c58517223 */ /* 0x000fe20000010051 */
[----:B------:R-:W-:Y:S01]  /*3340*/  FFMA.FTZ R47, R78, R95, R47 ;  /* 0x0000005f4e2f7223 */ /* 0x000fe2000001002f */
[----:B------:R-:W-:Y:S02]  /*3350*/  FFMA.FTZ R80, R79, R94, R80 ;  /* 0x0000005e4f507223 */ /* 0x000fe40000010050 */
[----:B------:R-:W-:-:S13]  /*3360*/  ISETP.LE.AND P0, PT, R82, UR4, PT ;  /* 0x0000000452007c0c */ /* 0x000fda000bf03270 */
[----:B------:R-:W-:Y:S05]  /*3370*/  @!P0 BRA `(.L_x_8029) ;  /* 0xffffffec00f88947 */ /* 0x000fea000383ffff */
.L_x_8021:
        /* <DEDUP_REMOVED lines=34> */
.L_x_8031:
[----:B------:R-:W-:Y:S05]  /*35a0*/  BSYNC B0 ;  /* 0x0000000000007941 */ /* 0x000fea0003800000 */
.L_x_8030:
        /* <DEDUP_REMOVED lines=27> */
.L_x_8033:
        /* <DEDUP_REMOVED lines=10> */
.L_x_8795:


//--------------------- .text._Z25selective_scan_fwd_kernelI32Selective_Scan_fwd_kernel_traitsILi32ELi4ELi1ELb0ELb1ELb1ELb1ELb0EN3c108BFloat16EfS2_EEv13SSMParamsBase --------------------------
	.section	.text._Z25selective_scan_fwd_kernelI32Selective_Scan_fwd_kernel_traitsILi32ELi4ELi1ELb0ELb1ELb1ELb1ELb0EN3c108BFloat16EfS2_EEv13SSMParamsBase,"ax",@progbits
	.align	128
        .global         _Z25selective_scan_fwd_kernelI32Selective_Scan_fwd_kernel_traitsILi32ELi4ELi1ELb0ELb1ELb1ELb1ELb0EN3c108BFloat16EfS2_EEv13SSMParamsBase
        .type           _Z25selective_scan_fwd_kernelI32Selective_Scan_fwd_kernel_traitsILi32ELi4ELi1ELb0ELb1ELb1ELb1ELb0EN3c108BFloat16EfS2_EEv13SSMParamsBase,@function
        .size           _Z25selective_scan_fwd_kernelI32Selective_Scan_fwd_kernel_traitsILi32ELi4ELi1ELb0ELb1ELb1ELb1ELb0EN3c108BFloat16EfS2_EEv13SSMParamsBase,(.L_x_8796 - _Z25selective_scan_fwd_kernelI32Selective_Scan_fwd_kernel_traitsILi32ELi4ELi1ELb0ELb1ELb1ELb1ELb0EN3c108BFloat16EfS2_EEv13SSMParamsBase)
        .other          _Z25selective_scan_fwd_kernelI32Selective_Scan_fwd_kernel_traitsILi32ELi4ELi1ELb0ELb1ELb1ELb1ELb0EN3c108BFloat16EfS2_EEv13SSMParamsBase,@"STO_CUDA_ENTRY STV_DEFAULT"
_Z25selective_scan_fwd_kernelI32Selective_Scan_fwd_kernel_traitsILi32ELi4ELi1ELb0ELb1ELb1ELb1ELb0EN3c108BFloat16EfS2_EEv13SSMParamsBase:
.text._Z25selective_scan_fwd_kernelI32Selective_Scan_fwd_kernel_traitsILi32ELi4ELi1ELb0ELb1ELb1ELb1ELb0EN3c108BFloat16EfS2_EEv13SSMParamsBase:
        /* <DEDUP_REMOVED lines=38> */
.L_x_8034:
        /* <DEDUP_REMOVED lines=37> */
.L_x_8035:
        /* <DEDUP_REMOVED lines=12> */
.L_x_8036:
        /* <DEDUP_REMOVED lines=189> */
.L_x_8037:
        /* <DEDUP_REMOVED lines=18> */
.L_x_8038:
        /* <DEDUP_REMOVED lines=25> */
.L_x_8060:
        /* <DEDUP_REMOVED lines=60> */
[C---:B-1----:R-:W-:Y:S02]  /*17b0*/  SHF.L.U32 R38, R44.reuse, 0x10, RZ ;  /* 0x000000102c267819 */ /* 0x042fe400000006ff */
[----:B------:R-:W-:Y:S01]  /*17c0*/  PRMT R39, R44, 0x7632, R39 ;  /* 0x000076322c277816 */ /* 0x000fe20000000027 */
[C---:B------:R-:W-:Y:S01]  /*17d0*/  IMAD.U32 R44, R45.reuse, 0x10000, RZ ;  /* 0x000100002d2c7824 */ /* 0x040fe200078e00ff */
[----:B------:R-:W-:Y:S01]  /*17e0*/  PRMT R41, R45, 0x7632, R41 ;  /* 0x000076322d297816 */ /* 0x000fe20000000029 */
[--C-:B------:R-:W-:Y:S02]  /*17f0*/  FADD.FTZ R38, R38, R9.reuse ;  /* 0x0000000926267221 */ /* 0x100fe40000010000 */
[----:B------:R-:W-:Y:S02]  /*1800*/  IMAD.U32 R40, R39, 0x10000, RZ ;  /* 0x0001000027287824 */ /* 0x000fe400078e00ff */
[----:B------:R-:W-:Y:S01]  /*1810*/  FADD.FTZ R39, R44, R9 ;  /* 0x000000092c277221 */ /* 0x000fe20000010000 */
[----:B------:R-:W-:-:S02]  /*1820*/  SHF.L.U32 R44, R41, 0x10, RZ ;  /* 0x00000010292c7819 */ /* 0x000fc400000006ff */
[----:B------:R-:W-:Y:S01]  /*1830*/  FSETP.GTU.FTZ.AND P1, PT, R38, 20, PT ;  /* 0x41a000002600780b */ /* 0x000fe20003f3c000 */
[--C-:B------:R-:W-:Y:S01]  /*1840*/  FADD.FTZ R40, R40, R9.reuse ;  /* 0x0000000928287221 */ /* 0x100fe20000010000 */
[----:B------:R-:W-:Y:S01]  /*1850*/  FSETP.GTU.FTZ.AND P0, PT, R39, 20, PT ;  /* 0x41a000002700780b */ /* 0x000fe20003f1c000 */
[----:B------:R-:W-:Y:S01]  /*1860*/  FADD.FTZ R41, R44, R9 ;  /* 0x000000092c297221 */ /* 0x000fe20000010000 */
[----:B------:R-:W-:Y:S02]  /*1870*/  ISETP.EQ.OR P1, PT, RZ, UR4, P1 ;  /* 0x00000004ff007c0c */ /* 0x000fe40008f22670 */
[----:B------:R-:W-:-:S11]  /*1880*/  FSETP.GTU.FTZ.AND P2, PT, R40, 20, PT ;  /* 0x41a000002800780b */ /* 0x000fd60003f5c000 */
        /* <DEDUP_REMOVED lines=32> */
.L_x_8040:
[----:B------:R-:W-:Y:S05]  /*1a90*/  BSYNC B0 ;  /* 0x0000000000007941 */ /* 0x000fea0003800000 */
.L_x_8039:
        /* <DEDUP_REMOVED lines=40> */
.L_x_8042:
[----:B------:R-:W-:Y:S05]  /*1d20*/  BSYNC B0 ;  /* 0x0000000000007941 */ /* 0x000fea0003800000 */
.L_x_8041:
        /* <DEDUP_REMOVED lines=33> */
.L_x_8044:
[----:B------:R-:W-:Y:S05]  /*1f40*/  BSYNC B0 ;  /* 0x0000000000007941 */ /* 0x000fea0003800000 */
.L_x_8043:
        /* <DEDUP_REMOVED lines=33> */
.L_x_8046:
[----:B------:R-:W-:Y:S05]  /*2160*/  BSYNC B0 ;  /* 0x0000000000007941 */ /* 0x000fea0003800000 */
.L_x_8045:
        /* <DEDUP_REMOVED lines=29> */
.L_x_8055:
        /* <DEDUP_REMOVED lines=119> */
.L_x_8049:
        /* <DEDUP_REMOVED lines=10> */
.L_x_8048:
        /* <DEDUP_REMOVED lines=74> */
.L_x_8052:
        /* <DEDUP_REMOVED lines=32> */
.L_x_8053:
[----:B------:R0:W5:Y:S02]  /*31f0*/  LDG.E R75, desc[UR8][R54.64] ;  /* 0x00000008364b7981 */ /* 0x000164000c1e1900 */
.L_x_8054:
        /* <DEDUP_REMOVED lines=17> */
.L_x_8051:
[----:B------:R-:W-:Y:S05]  /*3310*/  BSYNC B0 ;  /* 0x0000000000007941 */ /* 0x000fea0003800000 */
.L_x_8050:
[----:B------:R-:W-:Y:S01]  /*3320*/  UIADD3 UR4, UR4, 0x1, URZ ;  /* 0x0000000104047890 */ /* 0x000fe2000fffe03f */
[----:B------:R-:W-:Y:S01]  /*3330*/  FFMA.FTZ R42, R83, R86, R42 ;  /* 0x00000056532a7223 */ /* 0x000fe2000001002a */
[----:B------:R-:W-:Y:S01]  /*3340*/  FFMA.FTZ R45, R84, R88, R45 ;  /* 0x00000058542d7223 */ /* 0x000fe2000001002d */
[----:B------:R-:W-:Y:S01]  /*3350*/  FFMA.FTZ R43, R82, R91, R43 ;  /* 0x0000005b522b7223 */ /* 0x000fe2000001002b */
[----:B------:R-:W-:Y:S02]  /*3360*/  FFMA.FTZ R44, R85, R90, R44 ;  /* 0x0000005a552c7223 */ /* 0x000fe4000001002c */
[----:B------:R-:W-:-:S13]  /*3370*/  ISETP.LE.AND P0, PT, R46, UR4, PT ;  /* 0x000000042e007c0c */ /* 0x000fda000bf03270 */
[----:B------:R-:W-:Y:S05]  /*3380*/  @!P0 BRA `(.L_x_8055) ;  /* 0xffffffec00ec8947 */ /* 0x000fea000383ffff */
.L_x_8047:
        /* <DEDUP_REMOVED lines=39> */
.L_x_8057:
[----:B------:R-:W-:Y:S05]  /*3600*/  BSYNC B0 ;  /* 0x0000000000007941 */ /* 0x000fea0003800000 */
.L_x_8056:
        /* <DEDUP_REMOVED lines=116> */
.L_x_8059:
[----:B------:R-:W-:Y:S05]  /*3d50*/  BSYNC B0 ;  /* 0x0000000000007941 */ /* 0x000fea0003800000 */
.L_x_8058:
        /* <DEDUP_REMOVED lines=25> */
.L_x_8061:
        /* <DEDUP_REMOVED lines=9> */
.L_x_8796:


//--------------------- .text._Z25selective_scan_fwd_kernelI32Selective_Scan_fwd_kernel_traitsILi32ELi4ELi1ELb0ELb1ELb1ELb1ELb1EN3c108BFloat16EfS2_EEv13SSMParamsBase --------------------------
	.section	.text._Z25selective_scan_fwd_kernelI32Selective_Scan_fwd_kernel_traitsILi32ELi4ELi1ELb0ELb1ELb1ELb1ELb1EN3c108BFloat16EfS2_EEv13SSMParamsBase,"ax",@progbits
	.align	128
        .global         _Z25selective_scan_fwd_kernelI32Selective_Scan_fwd_kernel_traitsILi32ELi4ELi1ELb0ELb1ELb1ELb1ELb1EN3c108BFloat16EfS2_EEv13SSMParamsBase
        .type           _Z25selective_scan_fwd_kernelI32Selective_Scan_fwd_kernel_traitsILi32ELi4ELi1ELb0ELb1ELb1ELb1ELb1EN3c108BFloat16EfS2_EEv13SSMParamsBase,@function
        .size           _Z25selective_scan_fwd_kernelI32Selective_Scan_fwd_kernel_traitsILi32ELi4ELi1ELb0ELb1ELb1ELb1ELb1EN3c108BFloat16EfS2_EEv13SSMParamsBase,(.L_x_8797 - _Z25selective_scan_fwd_kernelI32Selective_Scan_fwd_kernel_traitsILi32ELi4ELi1ELb0ELb1ELb1ELb1ELb1EN3c108BFloat16EfS2_EEv13SSMParamsBase)
        .other          _Z25selective_scan_fwd_kernelI32Selective_Scan_fwd_kernel_traitsILi32ELi4ELi1ELb0ELb1ELb1ELb1ELb1EN3c108BFloat16EfS2_EEv13SSMParamsBase,@"STO_CUDA_ENTRY STV_DEFAULT"
_Z25selective_scan_fwd_kernelI32Selective_Scan_fwd_kernel_traitsILi32ELi4ELi1ELb0ELb1ELb1ELb1ELb1EN3c108BFloat16EfS2_EEv13SSMParamsBase:
.text._Z25selective_scan_fwd_kernelI32Selective_Scan_fwd_kernel_traitsILi32ELi4ELi1ELb0ELb1ELb1ELb1ELb1EN3c108BFloat16EfS2_EEv13SSMParamsBase:
        /* <DEDUP_REMOVED lines=39> */
.L_x_8062:
        /* <DEDUP_REMOVED lines=36> */
.L_x_8063:
        /* <DEDUP_REMOVED lines=12> */
.L_x_8064:
        /* <DEDUP_REMOVED lines=197> */
.L_x_8065:
        /* <DEDUP_REMOVED lines=18> */
.L_x_8066:
        /* <DEDUP_REMOVED lines=25> */
.L_x_8088:
        /* <DEDUP_REMOVED lines=66> */
[----:B------:R-:W-:-:S02]  /*1890*/  FADD.FTZ R43, R43, R10 ;  /* 0x0000000a2b2b7221 */ /* 0x000fc40000010000 */
[----:B------:R-:W-:Y:S01]  /*18a0*/  IMAD.U32 R49, R44, 0x10000, RZ ;  /* 0x000100002c317824 */ /* 0x000fe200078e00ff */
[----:B------:R-:W-:Y:S02]  /*18b0*/  ISETP.EQ.OR P1, PT, RZ, UR4, P1 ;  /* 0x00000004ff007c0c */ /* 0x000fe40008f22670 */
[----:B------:R-:W-:Y:S01]  /*18c0*/  FSETP.GTU.FTZ.AND P0, PT, R42, 20, PT ;  /* 0x41a000002a00780b */ /* 0x000fe20003f1c000 */
[----:B------:R-:W-:Y:S01]  /*18d0*/  FADD.FTZ R44, R49, R10 ;  /* 0x0000000a312c7221 */ /* 0x000fe20000010000 */
[----:B------:R-:W-:-:S09]  /*18e0*/  FSETP.GTU.FTZ.AND P2, PT, R43, 20, PT ;  /* 0x41a000002b00780b */ /* 0x000fd20003f5c000 */
[----:B0-----:R-:W-:Y:S05]  /*18f0*/  @P1 BRA `(.L_x_8068) ;  /* 0x00000000007c1947 */ /* 0x001fea0003800000 */
        /* <DEDUP_REMOVED lines=31> */
.L_x_8068:
[----:B------:R-:W-:Y:S05]  /*1af0*/  BSYNC B0 ;  /* 0x0000000000007941 */ /* 0x000fea0003800000 */
.L_x_8067:
        /* <DEDUP_REMOVED lines=38> */
.L_x_8070:
[----:B------:R-:W-:Y:S05]  /*1d60*/  BSYNC B0 ;  /* 0x0000000000007941 */ /* 0x000fea0003800000 */
.L_x_8069:
        /* <DEDUP_REMOVED lines=33> */
.L_x_8072:
[----:B------:R-:W-:Y:S05]  /*1f80*/  BSYNC B0 ;  /* 0x0000000000007941 */ /* 0x000fea0003800000 */
.L_x_8071:
        /* <DEDUP_REMOVED lines=33> */
.L_x_8074:
[----:B------:R-:W-:Y:S05]  /*21a0*/  BSYNC B0 ;  /* 0x0000000000007941 */ /* 0x000fea0003800000 */
.L_x_8073:
        /* <DEDUP_REMOVED lines=27> */
.L_x_8083:
        /* <DEDUP_REMOVED lines=119> */
.L_x_8077:
        /* <DEDUP_REMOVED lines=10> */
.L_x_8076:
        /* <DEDUP_REMOVED lines=74> */
.L_x_8080:
        /* <DEDUP_REMOVED lines=31> */
.L_x_8081:
[----:B------:R0:W5:Y:S02]  /*3200*/  LDG.E R77, desc[UR8][R56.64] ;  /* 0x00000008384d7981 */ /* 0x000164000c1e1900 */
.L_x_8082:
        /* <DEDUP_REMOVED lines=17> */
.L_x_8079:
[----:B------:R-:W-:Y:S05]  /*3320*/  BSYNC B0 ;  /* 0x0000000000007941 */ /* 0x000fea0003800000 */
.L_x_8078:
[----:B------:R-:W-:Y:S01]  /*3330*/  UIADD3 UR4, UR4, 0x1, URZ ;  /* 0x0000000104047890 */ /* 0x000fe2000fffe03f */
[----:B------:R-:W-:Y:S01]  /*3340*/  FFMA.FTZ R45, R86, R89, R45 ;  /* 0x00000059562d7223 */ /* 0x000fe2000001002d */
[----:B------:R-:W-:Y:S01]  /*3350*/  FFMA.FTZ R48, R87, R91, R48 ;  /* 0x0000005b57307223 */ /* 0x000fe20000010030 */
[----:B------:R-:W-:Y:S01]  /*3360*/  FFMA.FTZ R46, R85, R94, R46 ;  /* 0x0000005e552e7223 */ /* 0x000fe2000001002e */
[----:B------:R-:W-:Y:S02]  /*3370*/  FFMA.FTZ R47, R88, R93, R47 ;  /* 0x0000005d582f7223 */ /* 0x000fe4000001002f */
[----:B------:R-:W-:-:S13]  /*3380*/  ISETP.LE.AND P0, PT, R49, UR4, PT ;  /* 0x0000000431007c0c */ /* 0x000fda000bf03270 */
[----:B------:R-:W-:Y:S05]  /*3390*/  @!P0 BRA `(.L_x_8083) ;  /* 0xffffffec00f08947 */ /* 0x000fea000383ffff */
.L_x_8075:
        /* <DEDUP_REMOVED lines=36> */
.L_x_8085:
[----:B------:R-:W-:Y:S05]  /*35e0*/  BSYNC B0 ;  /* 0x0000000000007941 */ /* 0x000fea0003800000 */
.L_x_8084:
        /* <DEDUP_REMOVED lines=118> */
.L_x_8087:
[----:B------:R-:W-:Y:S05]  /*3d50*/  BSYNC B0 ;  /* 0x0000000000007941 */ /* 0x000fea0003800000 */
.L_x_8086:
        /* <DEDUP_REMOVED lines=25> */
.L_x_8089:
        /* <DEDUP_REMOVED lines=9> */
.L_x_8797:


//--------------------- .text._Z25selective_scan_fwd_kernelI32Selective_Scan_fwd_kernel_traitsILi32ELi4ELi1ELb1ELb1ELb1ELb0ELb0EN3c108BFloat16EfS2_EEv13SSMParamsBase --------------------------
	.section	.text._Z25selective_scan_fwd_kernelI32Selective_Scan_fwd_kernel_traitsILi32ELi4ELi1ELb1ELb1ELb1ELb0ELb0EN3c108BFloat16EfS2_EEv13SSMParamsBase,"ax",@progbits
	.align	128
        .global         _Z25selective_scan_fwd_kernelI32Selective_Scan_fwd_kernel_traitsILi32ELi4ELi1ELb1ELb1ELb1ELb0ELb0EN3c108BFloat16EfS2_EEv13SSMParamsBase
        .type           _Z25selective_scan_fwd_kernelI32Selective_Scan_fwd_kernel_traitsILi32ELi4ELi1ELb1ELb1ELb1ELb0ELb0EN3c108BFloat16EfS2_EEv13SSMParamsBase,@function
        .size           _Z25selective_scan_fwd_kernelI32Selective_Scan_fwd_kernel_traitsILi32ELi4ELi1ELb1ELb1ELb1ELb0ELb0EN3c108BFloat16EfS2_EEv13SSMParamsBase,(.L_x_8798 - _Z25selective_scan_fwd_kernelI32Selective_Scan_fwd_kernel_traitsILi32ELi4ELi1ELb1ELb1ELb1ELb0ELb0EN3c108BFloat16EfS2_EEv13SSMParamsBase)
        .other          _Z25selective_scan_fwd_kernelI32Selective_Scan_fwd_kernel_traitsILi32ELi4ELi1ELb1ELb1ELb1ELb0ELb0EN3c108BFloat16EfS2_EEv13SSMParamsBase,@"STO_CUDA_ENTRY STV_DEFAULT"
_Z25selective_scan_fwd_kernelI32Selective_Scan_fwd_kernel_traitsILi32ELi4ELi1ELb1ELb1ELb1ELb0ELb0EN3c108BFloat16EfS2_EEv13SSMParamsBase:
.text._Z25selective_scan_fwd_kernelI32Selective_Scan_fwd_kernel_traitsILi32ELi4ELi1ELb1ELb1ELb1ELb0ELb0EN3c108BFloat16EfS2_EEv13SSMParamsBase:
        /* <DEDUP_REMOVED lines=38> */
.L_x_8090:
        /* <DEDUP_REMOVED lines=39> */
.L_x_8091:
        /* <DEDUP_REMOVED lines=12> */
.L_x_8092:
        /* <DEDUP_REMOVED lines=190> */
.L_x_8093:
        /* <DEDUP_REMOVED lines=18> */
.L_x_8094:
        /* <DEDUP_REMOVED lines=20> */
.L_x_8112:
        /* <DEDUP_REMOVED lines=77> */
.L_x_8096:
[----:B------:R-:W-:Y:S05]  /*18a0*/  BSYNC B0 ;  /* 0x0000000000007941 */ /* 0x000fea0003800000 */
.L_x_8095:
        /* <DEDUP_REMOVED lines=33> */
.L_x_8098:
[----:B------:R-:W-:Y:S05]  /*1ac0*/  BSYNC B0 ;  /* 0x0000000000007941 */ /* 0x000fea0003800000 */
.L_x_8097:
        /* <DEDUP_REMOVED lines=33> */
.L_x_8100:
[----:B------:R-:W-:Y:S05]  /*1ce0*/  BSYNC B0 ;  /* 0x0000000000007941 */ /* 0x000fea0003800000 */
.L_x_8099:
        /* <DEDUP_REMOVED lines=33> */
.L_x_8102:
[----:B------:R-:W-:Y:S05]  /*1f00*/  BSYNC B0 ;  /* 0x0000000000007941 */ /* 0x000fea0003800000 */
.L_x_8101:
        /* <DEDUP_REMOVED lines=29> */
.L_x_8111:
        /* <DEDUP_REMOVED lines=95> */
.L_x_8105:
        /* <DEDUP_REMOVED lines=10> */
.L_x_8104:
[-C--:B------:R-:W-:Y:S01]  /*2770*/  FFMA.FTZ R56, R82, R74.reuse, R79 ;  /* 0x0000004a52387223 */ /* 0x080fe2000001004f */
        /* <DEDUP_REMOVED lines=41> */
[----:B0-----:R-:W-:-:S03]  /*2a10*/  @!P2 IMAD.MOV.U32 R83, RZ, RZ, R41 ;  /* 0x000000ffff53a224 */ /* 0x001fc600078e0029 */
        /* <DEDUP_REMOVED lines=35> */
.L_x_8108:
        /* <DEDUP_REMOVED lines=32> */
.L_x_8109:
[----:B------:R0:W5:Y:S02]  /*2e50*/  LDG.E R57, desc[UR4][R48.64] ;  /* 0x0000000430397981 */ /* 0x000164000c1e1900 */
.L_x_8110:
[----:B-----5:R-:W-:-:S06]  /*2e60*/  IMAD.WIDE R56, R57, 0x4, R54 ;  /* 0x0000000439387825 */ /* 0x020fcc00078e0236 */
[----:B------:R-:W2:Y:S01]  /*2e70*/  LDG.E R57, desc[UR4][R56.64] ;  /* 0x0000000438397981 */ /* 0x000ea2000c1e1900 */
[----:B------:R-:W-:Y:S01]  /*2e80*/  IMAD.MOV.U32 R41, RZ, RZ, R65 ;  /* 0x000000ffff297224 */ /* 0x000fe200078e0041 */
[----:B------:R-:W-:Y:S01]  /*2e90*/  F2FP.BF16.F32.PACK_AB R59, RZ, R59 ;  /* 0x0000003bff3b723e */ /* 0x000fe200000010ff */
        /* <DEDUP_REMOVED lines=12> */
[----:B------:R1:W-:Y:S04]  /*2f60*/  STG.E.U16 desc[UR4][R56.64], R59 ;  /* 0x0000003b38007986 */ /* 0x0003e8000c101504 */
.L_x_8107:
[----:B------:R-:W-:Y:S05]  /*2f70*/  BSYNC B0 ;  /* 0x0000000000007941 */ /* 0x000fea0003800000 */
.L_x_8106:
[----:B------:R-:W-:Y:S01]  /*2f80*/  IADD3 R0, R0, 0x1, RZ ;  /* 0x0000000100007810 */ /* 0x000fe20007ffe0ff */
[----:B------:R-:W-:Y:S01]  /*2f90*/  FFMA.FTZ R9, R70, R73, R9 ;  /* 0x0000004946097223 */ /* 0x000fe20000010009 */
[----:B------:R-:W-:Y:S01]  /*2fa0*/  FFMA.FTZ R8, R71, R74, R8 ;  /* 0x0000004a47087223 */ /* 0x000fe20000010008 */
[----:B------:R-:W-:Y:S01]  /*2fb0*/  FFMA.FTZ R7, R72, R75, R7 ;  /* 0x0000004b48077223 */ /* 0x000fe20000010007 */
[----:B------:R-:W-:Y:S01]  /*2fc0*/  ISETP.GE.AND P0, PT, R0, UR15, PT ;  /* 0x0000000f00007c0c */ /* 0x000fe2000bf06270 */
[----:B------:R-:W-:-:S12]  /*2fd0*/  FFMA.FTZ R6, R69, R77, R6 ;  /* 0x0000004d45067223 */ /* 0x000fd80000010006 */
[----:B------:R-:W-:Y:S05]  /*2fe0*/  @!P0 BRA `(.L_x_8111) ;  /* 0xfffffff0003c8947 */ /* 0x000fea000383ffff */
.L_x_8103:
        /* <DEDUP_REMOVED lines=31> */
.L_x_8113:
        /* <DEDUP_REMOVED lines=10> */
.L_x_8798:


//--------------------- .text._Z25selective_scan_fwd_kernelI32Selective_Scan_fwd_kernel_traitsILi32ELi4ELi1ELb1ELb1ELb1ELb0ELb1EN3c108BFloat16EfS2_EEv13SSMParamsBase --------------------------
	.section	.text._Z25selective_scan_fwd_kernelI32Selective_Scan_fwd_kernel_traitsILi32ELi4ELi1ELb1ELb1ELb1ELb0ELb1EN3c108BFloat16EfS2_EEv13SSMParamsBase,"ax",@progbits
	.align	128
        .global         _Z25selective_scan_fwd_kernelI32Selective_Scan_fwd_kernel_traitsILi32ELi4ELi1ELb1ELb1ELb1ELb0ELb1EN3c108BFloat16EfS2_EEv13SSMParamsBase
        .type           _Z25selective_scan_fwd_kernelI32Selective_Scan_fwd_kernel_traitsILi32ELi4ELi1ELb1ELb1ELb1ELb0ELb1EN3c108BFloat16EfS2_EEv13SSMParamsBase,@function
        .size           _Z25selective_scan_fwd_kernelI32Selective_Scan_fwd_kernel_traitsILi32ELi4ELi1ELb1ELb1ELb1ELb0ELb1EN3c108BFloat16EfS2_EEv13SSMParamsBase,(.L_x_8799 - _Z25selective_scan_fwd_kernelI32Selective_Scan_fwd_kernel_traitsILi32ELi4ELi1ELb1ELb1ELb1ELb0ELb1EN3c108BFloat16EfS2_EEv13SSMParamsBase)
        .other          _Z25selective_scan_fwd_kernelI32Selective_Scan_fwd_kernel_traitsILi32ELi4ELi1ELb1ELb1ELb1ELb0ELb1EN3c108BFloat16EfS2_EEv13SSMParamsBase,@"STO_CUDA_ENTRY STV_DEFAULT"
_Z25selective_scan_fwd_kernelI32Selective_Scan_fwd_kernel_traitsILi32ELi4ELi1ELb1ELb1ELb1ELb0ELb1EN3c108BFloat16EfS2_EEv13SSMParamsBase:
.text._Z25selective_scan_fwd_kernelI32Selective_Scan_fwd_kernel_traitsILi32ELi4ELi1ELb1ELb1ELb1ELb0ELb1EN3c108BFloat16EfS2_EEv13SSMParamsBase:
        /* <DEDUP_REMOVED lines=39> */
.L_x_8114:
        /* <DEDUP_REMOVED lines=36> */
.L_x_8115:
        /* <DEDUP_REMOVED lines=12> */
.L_x_8116:
        /* <DEDUP_REMOVED lines=197> */
.L_x_8117:
        /* <DEDUP_REMOVED lines=18> */
.L_x_8118:
        /* <DEDUP_REMOVED lines=25> */
.L_x_8138:
        /* <DEDUP_REMOVED lines=104> */
.L_x_8120:
[----:B------:R-:W-:Y:S05]  /*1af0*/  BSYNC B0 ;  /* 0x0000000000007941 */ /* 0x000fea0003800000 */
.L_x_8119:
        /* <DEDUP_REMOVED lines=38> */
.L_x_8122:
[----:B------:R-:W-:Y:S05]  /*1d60*/  BSYNC B0 ;  /* 0x0000000000007941 */ /* 0x000fea0003800000 */
.L_x_8121:
        /* <DEDUP_REMOVED lines=33> */
.L_x_8124:
[----:B------:R-:W-:Y:S05]  /*1f80*/  BSYNC B0 ;  /* 0x0000000000007941 */ /* 0x000fea0003800000 */
.L_x_8123:
        /* <DEDUP_REMOVED lines=33> */
.L_x_8126:
[----:B------:R-:W-:Y:S05]  /*21a0*/  BSYNC B0 ;  /* 0x0000000000007941 */ /* 0x000fea0003800000 */
.L_x_8125:
        /* <DEDUP_REMOVED lines=27> */
.L_x_8135:
        /* <DEDUP_REMOVED lines=117> */
.L_x_8129:
        /* <DEDUP_REMOVED lines=10> */
.L_x_8128:
        /* <DEDUP_REMOVED lines=74> */
.L_x_8132:
        /* <DEDUP_REMOVED lines=31> */
.L_x_8133:
[----:B------:R0:W5:Y:S02]  /*31e0*/  LDG.E R75, desc[UR8][R64.64] ;  /* 0x00000008404b7981 */ /* 0x000164000c1e1900 */
.L_x_8134:
        /* <DEDUP_REMOVED lines=17> */
.L_x_8131:
[----:B------:R-:W-:Y:S05]  /*3300*/  BSYNC B0 ;  /* 0x0000000000007941 */ /* 0x000fea0003800000 */
.L_x_8130:
[----:B------:R-:W-:Y:S01]  /*3310*/  UIADD3 UR4, UR4, 0x1, URZ ;  /* 0x0000000104047890 */ /* 0x000fe2000fffe03f */
[----:B------:R-:W-:Y:S01]  /*3320*/  FFMA.FTZ R46, R89, R90, R46 ;  /* 0x0000005a592e7223 */ /* 0x000fe2000001002e */
[----:B------:R-:W-:Y:S01]  /*3330*/  FFMA.FTZ R81, R88, R92, R81 ;  /* 0x0000005c58517223 */ /* 0x000fe20000010051 */
[----:B------:R-:W-:Y:S01]  /*3340*/  FFMA.FTZ R47, R78, R95, R47 ;  /* 0x0000005f4e2f7223 */ /* 0x000fe2000001002f */
[----:B------:R-:W-:Y:S02]  /*3350*/  FFMA.FTZ R80, R79, R94, R80 ;  /* 0x0000005e4f507223 */ /* 0x000fe40000010050 */
[----:B------:R-:W-:-:S13]  /*3360*/  ISETP.LE.AND P0, PT, R82, UR4, PT ;  /* 0x0000000452007c0c */ /* 0x000fda000bf03270 */
[----:B------:R-:W-:Y:S05]  /*3370*/  @!P0 BRA `(.L_x_8135) ;  /* 0xffffffec00f88947 */ /* 0x000fea000383ffff */
.L_x_8127:
        /* <DEDUP_REMOVED lines=34> */
.L_x_8137:
[----:B------:R-:W-:Y:S05]  /*35a0*/  BSYNC B0 ;  /* 0x0000000000007941 */ /* 0x000fea0003800000 */
.L_x_8136:
        /* <DEDUP_REMOVED lines=27> */
.L_x_8139:
        /* <DEDUP_REMOVED lines=10> */
.L_x_8799:


//--------------------- .text._Z25selective_scan_fwd_kernelI32Selective_Scan_fwd_kernel_traitsILi32ELi4ELi1ELb1ELb1ELb1ELb1ELb0EN3c108BFloat16EfS2_EEv13SSMParamsBase --------------------------
	.section	.text._Z25selective_scan_fwd_kernelI32Selective_Scan_fwd_kernel_traitsILi32ELi4ELi1ELb1ELb1ELb1ELb1ELb0EN3c108BFloat16EfS2_EEv13SSMParamsBase,"ax",@progbits
	.align	128
        .global         _Z25selective_scan_fwd_kernelI32Selective_Scan_fwd_kernel_traitsILi32ELi4ELi1ELb1ELb1ELb1ELb1ELb0EN3c108BFloat16EfS2_EEv13SSMParamsBase
        .type           _Z25selective_scan_fwd_kernelI32Selective_Scan_fwd_kernel_traitsILi32ELi4ELi1ELb1ELb1ELb1ELb1ELb0EN3c108BFloat16EfS2_EEv13SSMParamsBase,@function
        .size           _Z25selective_scan_fwd_kernelI32Selective_Scan_fwd_kernel_traitsILi32ELi4ELi1ELb1ELb1ELb1ELb1ELb0EN3c108BFloat16EfS2_EEv13SSMParamsBase,(.L_x_8800 - _Z25selective_scan_fwd_kernelI32Selective_Scan_fwd_kernel_traitsILi32ELi4ELi1ELb1ELb1ELb1ELb1ELb0EN3c108BFloat16EfS2_EEv13SSMParamsBase)
        .other          _Z25selective_scan_fwd_kernelI32Selective_Scan_fwd_kernel_traitsILi32ELi4ELi1ELb1ELb1ELb1ELb1ELb0EN3c108BFloat16EfS2_EEv13SSMParamsBase,@"STO_CUDA_ENTRY STV_DEFAULT"
_Z25selective_scan_fwd_kernelI32Selective_Scan_fwd_kernel_traitsILi32ELi4ELi1ELb1ELb1ELb1ELb1ELb0EN3c108BFloat16EfS2_EEv13SSMParamsBase:
.text._Z25selective_scan_fwd_kernelI32Selective_Scan_fwd_kernel_traitsILi32ELi4ELi1ELb1ELb1ELb1ELb1ELb0EN3c108BFloat16EfS2_EEv13SSMParamsBase:
        /* <DEDUP_REMOVED lines=37> */
.L_x_8140:
        /* <DEDUP_REMOVED lines=35> */
.L_x_8141:
        /* <DEDUP_REMOVED lines=12> */
.L_x_8142:
        /* <DEDUP_REMOVED lines=190> */
.L_x_8143:
        /* <DEDUP_REMOVED lines=18> */
.L_x_8144:
        /* <DEDUP_REMOVED lines=18> */
.L_x_8162:
        /* <DEDUP_REMOVED lines=81> */
.L_x_8146:
[----:B------:R-:W-:Y:S05]  /*1870*/  BSYNC B0 ;  /* 0x0000000000007941 */ /* 0x000fea0003800000 */
.L_x_8145:
        /* <DEDUP_REMOVED lines=33> */
.L_x_8148:
[----:B------:R-:W-:Y:S05]  /*1a90*/  BSYNC B0 ;  /* 0x0000000000007941 */ /* 0x000fea0003800000 */
.L_x_8147:
        /* <DEDUP_REMOVED lines=33> */
.L_x_8150:
[----:B------:R-:W-:Y:S05]  /*1cb0*/  BSYNC B0 ;  /* 0x0000000000007941 */ /* 0x000fea0003800000 */
.L_x_8149:
        /* <DEDUP_REMOVED lines=33> */
.L_x_8152:
[----:B------:R-:W-:Y:S05]  /*1ed0*/  BSYNC B0 ;  /* 0x0000000000007941 */ /* 0x000fea0003800000 */
.L_x_8151:
        /* <DEDUP_REMOVED lines=33> */
.L_x_8161:
        /* <DEDUP_REMOVED lines=95> */
.L_x_8155:
        /* <DEDUP_REMOVED lines=10> */
.L_x_8154:
[-C--:B------:R-:W-:Y:S01]  /*2780*/  FFMA.FTZ R54, R81, R79.reuse, R82 ;  /* 0x0000004f51367223 */ /* 0x080fe20000010052 */
[----:B------:R-:W-:Y:S01]  /*2790*/  FMUL.FTZ R55, R78, R79 ;  /* 0x0000004f4e377220 */ /* 0x000fe20000410000 */
[C---:B------:R-:W-:Y:S01]  /*27a0*/  ISETP.GE.AND P0, PT, R15.reuse, 0x1, PT ;  /* 0x000000010f00780c */ /* 0x040fe20003f06270 */
        /* <DEDUP_REMOVED lines=65> */
[----:B------:R-:W-:Y:S01]  /*2bc0*/  F2FP.BF16.F32.PACK_AB R57, RZ, R57 ;  /* 0x00000039ff39723e */ /* 0x000fe200000010ff */
[----:B------:R-:W-:-:S04]  /*2bd0*/  IMAD.WIDE.U32 R54, R63, UR12, R58 ;  /* 0x0000000c3f367c25 */ /* 0x000fc8000f8e003a */
[----:B------:R-:W-:Y:S01]  /*2be0*/  IMAD R53, R63, UR13, R62 ;  /* 0x0000000d3f357c24 */ /* 0x000fe2000f8e023e */
[----:B------:R-:W-:-:S04]  /*2bf0*/  LEA R52, P0, R54, R48, 0x1 ;  /* 0x0000003036347211 */ /* 0x000fc800078008ff */
[----:B------:R-:W-:-:S04]  /*2c00*/  IADD3 R53, R55, R53, RZ ;  /* 0x0000003537357210 */ /* 0x000fc80007ffe0ff */
[----:B------:R-:W-:-:S05]  /*2c10*/  LEA.HI.X R53, R54, R49, R53, 0x1, P0 ;  /* 0x0000003136357211 */ /* 0x000fca00000f0c35 */
[----:B------:R2:W-:Y:S01]  /*2c20*/  STG.E.U16 desc[UR4][R52.64], R57 ;  /* 0x0000003934007986 */ /* 0x0005e2000c101504 */
[----:B------:R-:W-:Y:S05]  /*2c30*/  BRA `(.L_x_8157) ;  /* 0x0000000000bc7947 */ /* 0x000fea0003800000 */
.L_x_8158:
        /* <DEDUP_REMOVED lines=31> */
.L_x_8159:
[----:B------:R0:W5:Y:S02]  /*2e30*/  LDG.E R83, desc[UR4][R44.64] ;  /* 0x000000042c537981 */ /* 0x000164000c1e1900 */
.L_x_8160:
[----:B-----5:R-:W-:-:S06]  /*2e40*/  IMAD.WIDE R82, R83, 0x4, R38 ;  /* 0x0000000453527825 */ /* 0x020fcc00078e0226 */
[----:B------:R-:W2:Y:S01]  /*2e50*/  LDG.E R83, desc[UR4][R82.64] ;  /* 0x0000000452537981 */ /* 0x000ea2000c1e1900 */
[----:B------:R-:W-:Y:S01]  /*2e60*/  IMAD R62, R62, UR12, RZ ;  /* 0x0000000c3e3e7c24 */ /* 0x000fe2000f8e02ff */
[----:B------:R-:W-:-:S03]  /*2e70*/  F2FP.BF16.F32.PACK_AB R57, RZ, R57 ;  /* 0x00000039ff39723e */ /* 0x000fc600000010ff */
        /* <DEDUP_REMOVED lines=10> */
[----:B------:R1:W-:Y:S04]  /*2f20*/  STG.E.U16 desc[UR4][R52.64], R57 ;  /* 0x0000003934007986 */ /* 0x0003e8000c101504 */
.L_x_8157:
[----:B------:R-:W-:Y:S05]  /*2f30*/  BSYNC B0 ;  /* 0x0000000000007941 */ /* 0x000fea0003800000 */
.L_x_8156:
[----:B------:R-:W-:Y:S01]  /*2f40*/  IADD3 R63, R63, 0x1, RZ ;  /* 0x000000013f3f7810 */ /* 0x000fe20007ffe0ff */
[----:B------:R-:W-:Y:S01]  /*2f50*/  FFMA.FTZ R5, R72, R78, R5 ;  /* 0x0000004e48057223 */ /* 0x000fe20000010005 */
[----:B------:R-:W-:Y:S01]  /*2f60*/  FFMA.FTZ R2, R77, R79, R2 ;  /* 0x0000004f4d027223 */ /* 0x000fe20000010002 */
[----:B------:R-:W-:Y:S01]  /*2f70*/  FFMA.FTZ R3, R74, R80, R3 ;  /* 0x000000504a037223 */ /* 0x000fe20000010003 */
[----:B------:R-:W-:Y:S01]  /*2f80*/  ISETP.GE.AND P0, PT, R63, UR15, PT ;  /* 0x0000000f3f007c0c */ /* 0x000fe2000bf06270 */
[----:B------:R-:W-:-:S12]  /*2f90*/  FFMA.FTZ R0, R75, R73, R0 ;  /* 0x000000494b007223 */ /* 0x000fd80000010000 */
[----:B------:R-:W-:Y:S05]  /*2fa0*/  @!P0 BRA `(.L_x_8161) ;  /* 0xfffffff000508947 */ /* 0x000fea000383ffff */
.L_x_8153:
        /* <DEDUP_REMOVED lines=42> */
[----:B------:R-:W-:Y:S01]  /*3250*/  VIADD R13, R13, 0x1 ;  /* 0x000000010d0d7836 */ /* 0x000fe20000000000 */
[----:B------:R-:W-:-:S02]  /*3260*/  IADD3 R22, R7, R22, RZ ;  /* 0x0000001607167210 */ /* 0x000fc40007ffe0ff */
[----:B------:R-:W-:Y:S01]  /*3270*/  IADD3 R14, R7, R14, RZ ;  /* 0x0000000e070e7210 */ /* 0x000fe20007ffe0ff */
[----:B-1----:R-:W-:Y:S02]  /*3280*/  IMAD R68, R48, UR11, RZ ;  /* 0x0000000b30447c24 */ /* 0x002fe4000f8e02ff */
        /* <DEDUP_REMOVED lines=58> */
.L_x_8163:
        /* <DEDUP_REMOVED lines=13> */
.L_x_8800:


//--------------------- .text._Z25selective_scan_fwd_kernelI32Selective_Scan_fwd_kernel_traitsILi32ELi4ELi1ELb1ELb1ELb1ELb1ELb1EN3c108BFloat16EfS2_EEv13SSMParamsBase --------------------------
	.section	.text._Z25selective_scan_fwd_kernelI32Selective_Scan_fwd_kernel_traitsILi32ELi4ELi1ELb1ELb1ELb1ELb1ELb1EN3c108BFloat16EfS2_EEv13SSMParamsBase,"ax",@progbits
	.align	128
        .global         _Z25selective_scan_fwd_kernelI32Selective_Scan_fwd_kernel_traitsILi32ELi4ELi1ELb1ELb1ELb1ELb1ELb1EN3c108BFloat16EfS2_EEv13SSMParamsBase
        .type           _Z25selective_scan_fwd_kernelI32Selective_Scan_fwd_kernel_traitsILi32ELi4ELi1ELb1ELb1ELb1ELb1ELb1EN3c108BFloat16EfS2_EEv13SSMParamsBase,@function
        .size           _Z25selective_scan_fwd_kernelI32Selective_Scan_fwd_kernel_traitsILi32ELi4ELi1ELb1ELb1ELb1ELb1ELb1EN3c108BFloat16EfS2_EEv13SSMParamsBase,(.L_x_8801 - _Z25selective_scan_fwd_kernelI32Selective_Scan_fwd_kernel_traitsILi32ELi4ELi1ELb1ELb1ELb1ELb1ELb1EN3c108BFloat16EfS2_EEv13SSMParamsBase)
        .other          _Z25selective_scan_fwd_kernelI32Selective_Scan_fwd_kernel_traitsILi32ELi4ELi1ELb1ELb1ELb1ELb1ELb1EN3c108BFloat16EfS2_EEv13SSMParamsBase,@"STO_CUDA_ENTRY STV_DEFAULT"
_Z25selective_scan_fwd_kernelI32Selective_Scan_fwd_kernel_traitsILi32ELi4ELi1ELb1ELb1ELb1ELb1ELb1EN3c108BFloat16EfS2_EEv13SSMParamsBase:
.text._Z25selective_scan_fwd_kernelI32Selective_Scan_fwd_kernel_traitsILi32ELi4ELi1ELb1ELb1ELb1ELb1ELb1EN3c108BFloat16EfS2_EEv13SSMParamsBase:
        /* <DEDUP_REMOVED lines=39> */
.L_x_8164:
        /* <DEDUP_REMOVED lines=36> */
.L_x_8165:
        /* <DEDUP_REMOVED lines=12> */
.L_x_8166:
        /* <DEDUP_REMOVED lines=197> */
.L_x_8167:
        /* <DEDUP_REMOVED lines=18> */
.L_x_8168:
        /* <DEDUP_REMOVED lines=25> */
.L_x_8190:
        /* <DEDUP_REMOVED lines=104> */
.L_x_8170:
[----:B------:R-:W-:Y:S05]  /*1af0*/  BSYNC B0 ;  /* 0x0000000000007941 */ /* 0x000fea0003800000 */
.L_x_8169:
        /* <DEDUP_REMOVED lines=38> */
.L_x_8172:
[----:B------:R-:W-:Y:S05]  /*1d60*/  BSYNC B0 ;  /* 0x0000000000007941 */ /* 0x000fea0003800000 */
.L_x_8171:
        /* <DEDUP_REMOVED lines=33> */
.L_x_8174:
[----:B------:R-:W-:Y:S05]  /*1f80*/  BSYNC B0 ;  /* 0x0000000000007941 */ /* 0x000fea0003800000 */
.L_x_8173:
        /* <DEDUP_REMOVED lines=33> */
.L_x_8176:
[----:B------:R-:W-:Y:S05]  /*21a0*/  BSYNC B0 ;  /* 0x0000000000007941 */ /* 0x000fea0003800000 */
.L_x_8175:
        /* <DEDUP_REMOVED lines=27> */
.L_x_8185:
        /* <DEDUP_REMOVED lines=119> */
.L_x_8179:
        /* <DEDUP_REMOVED lines=10> */
.L_x_8178:
        /* <DEDUP_REMOVED lines=74> */
.L_x_8182:
        /* <DEDUP_REMOVED lines=31> */
.L_x_8183:
[----:B------:R0:W5:Y:S02]  /*3200*/  LDG.E R77, desc[UR8][R56.64] ;  /* 0x00000008384d7981 */ /* 0x000164000c1e1900 */
.L_x_8184:
        /* <DEDUP_REMOVED lines=17> */
.L_x_8181:
[----:B------:R-:W-:Y:S05]  /*3320*/  BSYNC B0 ;  /* 0x0000000000007941 */ /* 0x000fea0003800000 */
.L_x_8180:
[----:B------:R-:W-:Y:S01]  /*3330*/  UIADD3 UR4, UR4, 0x1, URZ ;  /* 0x0000000104047890 */ /* 0x000fe2000fffe03f */
[----:B------:R-:W-:Y:S01]  /*3340*/  FFMA.FTZ R45, R86, R89, R45 ;  /* 0x00000059562d7223 */ /* 0x000fe2000001002d */
[----:B------:R-:W-:Y:S01]  /*3350*/  FFMA.FTZ R48, R87, R91, R48 ;  /* 0x0000005b57307223 */ /* 0x000fe20000010030 */
[----:B------:R-:W-:Y:S01]  /*3360*/  FFMA.FTZ R46, R85, R94, R46 ;  /* 0x0000005e552e7223 */ /* 0x000fe2000001002e */
[----:B------:R-:W-:Y:S02]  /*3370*/  FFMA.FTZ R47, R88, R93, R47 ;  /* 0x0000005d582f7223 */ /* 0x000fe4000001002f */
[----:B------:R-:W-:-:S13]  /*3380*/  ISETP.LE.AND P0, PT, R49, UR4, PT ;  /* 0x0000000431007c0c */ /* 0x000fda000bf03270 */
[----:B------:R-:W-:Y:S05]  /*3390*/  @!P0 BRA `(.L_x_8185) ;  /* 0xffffffec00f08947 */ /* 0x000fea000383ffff */
.L_x_8177:
        /* <DEDUP_REMOVED lines=36> */
.L_x_8187:
[----:B------:R-:W-:Y:S05]  /*35e0*/  BSYNC B0 ;  /* 0x0000000000007941 */ /* 0x000fea0003800000 */
.L_x_8186:
        /* <DEDUP_REMOVED lines=118> */
.L_x_8189:
[----:B------:R-:W-:Y:S05]  /*3d50*/  BSYNC B0 ;  /* 0x0000000000007941 */ /* 0x000fea0003800000 */
.L_x_8188:
        /* <DEDUP_REMOVED lines=25> */
.L_x_8191:
        /* <DEDUP_REMOVED lines=9> */
.L_x_8801:


//--------------------- .text._Z25selective_scan_fwd_kernelI32Selective_Scan_fwd_kernel_traitsILi64ELi16ELi1ELb0ELb1ELb1ELb0ELb0EN3c108BFloat16EfS2_EEv13SSMParamsBase --------------------------
	.section	.text._Z25selective_scan_fwd_kernelI32Selective_Scan_fwd_kernel_traitsILi64ELi16ELi1ELb0ELb1ELb1ELb0ELb0EN3c108BFloat16EfS2_EEv13SSMParamsBase,"ax",@progbits
	.align	128
        .global         _Z25selective_scan_fwd_kernelI32Selective_Scan_fwd_kernel_traitsILi64ELi16ELi1ELb0ELb1ELb1ELb0ELb0EN3c108BFloat16EfS2_EEv13SSMParamsBase
        .type           _Z25selective_scan_fwd_kernelI32Selective_Scan_fwd_kernel_traitsILi64ELi16ELi1ELb0ELb1ELb1ELb0ELb0EN3c108BFloat16EfS2_EEv13SSMParamsBase,@function
        .size           _Z25selective_scan_fwd_kernelI32Selective_Scan_fwd_kernel_traitsILi64ELi16ELi1ELb0ELb1ELb1ELb0ELb0EN3c108BFloat16EfS2_EEv13SSMParamsBase,(.L_x_8802 - _Z25selective_scan_fwd_kernelI32Selective_Scan_fwd_kernel_traitsILi64ELi16ELi1ELb0ELb1ELb1ELb0ELb0EN3c108BFloat16EfS2_EEv13SSMParamsBase)
        .other          _Z25selective_scan_fwd_kernelI32Selective_Scan_fwd_kernel_traitsILi64ELi16ELi1ELb0ELb1ELb1ELb0ELb0EN3c108BFloat16EfS2_EEv13SSMParamsBase,@"STO_CUDA_ENTRY STV_DEFAULT"
_Z25selective_scan_fwd_kernelI32Selective_Scan_fwd_kernel_traitsILi64ELi16ELi1ELb0ELb1ELb1ELb0ELb0EN3c108BFloat16EfS2_EEv13SSMParamsBase:
.text._Z25selective_scan_fwd_kernelI32Selective_Scan_fwd_kernel_traitsILi64ELi16ELi1ELb0ELb1ELb1ELb0ELb0EN3c108BFloat16EfS2_EEv13SSMParamsBase:
        /* <DEDUP_REMOVED lines=38> */
.L_x_8192:
        /* <DEDUP_REMOVED lines=37> */
.L_x_8193:
        /* <DEDUP_REMOVED lines=12> */
.L_x_8194:
        /* <DEDUP_REMOVED lines=185> */
.L_x_8195:
        /* <DEDUP_REMOVED lines=18> */
.L_x_8196:
        /* <DEDUP_REMOVED lines=13> */
.L_x_8242:
        /* <DEDUP_REMOVED lines=330> */
.L_x_8198:
[----:B------:R-:W-:Y:S05]  /*2790*/  BSYNC B0 ;  /* 0x0000000000007941 */ /* 0x000fea0003800000 */
.L_x_8197:
        /* <DEDUP_REMOVED lines=37> */
.L_x_8200:
[----:B------:R-:W-:Y:S05]  /*29f0*/  BSYNC B0 ;  /* 0x0000000000007941 */ /* 0x000fea0003800000 */
.L_x_8199:
        /* <DEDUP_REMOVED lines=37> */
.L_x_8202:
[----:B------:R-:W-:Y:S05]  /*2c50*/  BSYNC B0 ;  /* 0x0000000000007941 */ /* 0x000fea0003800000 */
.L_x_8201:
        /* <DEDUP_REMOVED lines=37> */
.L_x_8204:
[----:B------:R-:W-:Y:S05]  /*2eb0*/  BSYNC B0 ;  /* 0x0000000000007941 */ /* 0x000fea0003800000 */
.L_x_8203:
        /* <DEDUP_REMOVED lines=37> */
.L_x_8206:
[----:B------:R-:W-:Y:S05]  /*3110*/  BSYNC B0 ;  /* 0x0000000000007941 */ /* 0x000fea0003800000 */
.L_x_8205:
        /* <DEDUP_REMOVED lines=37> */
.L_x_8208:
[----:B------:R-:W-:Y:S05]  /*3370*/  BSYNC B0 ;  /* 0x0000000000007941 */ /* 0x000fea0003800000 */
.L_x_8207:
        /* <DEDUP_REMOVED lines=37> */
.L_x_8210:
[----:B------:R-:W-:Y:S05]  /*35d0*/  BSYNC B0 ;  /* 0x0000000000007941 */ /* 0x000fea0003800000 */
.L_x_8209:
        /* <DEDUP_REMOVED lines=37> */
.L_x_8212:
[----:B------:R-:W-:Y:S05]  /*3830*/  BSYNC B0 ;  /* 0x0000000000007941 */ /* 0x000fea0003800000 */
.L_x_8211:
        /* <DEDUP_REMOVED lines=37> */
.L_x_8214:
[----:B------:R-:W-:Y:S05]  /*3a90*/  BSYNC B0 ;  /* 0x0000000000007941 */ /* 0x000fea0003800000 */
.L_x_8213:
        /* <DEDUP_REMOVED lines=37> */
.L_x_8216:
[----:B------:R-:W-:Y:S05]  /*3cf0*/  BSYNC B0 ;  /* 0x0000000000007941 */ /* 0x000fea0003800000 */
.L_x_8215:
        /* <DEDUP_REMOVED lines=39> */
.L_x_8218:
[----:B------:R-:W-:Y:S05]  /*3f70*/  BSYNC B0 ;  /* 0x0000000000007941 */ /* 0x000fea0003800000 */
.L_x_8217:
        /* <DEDUP_REMOVED lines=40> */
.L_x_8220:
[----:B------:R-:W-:Y:S05]  /*4200*/  BSYNC B0 ;  /* 0x0000000000007941 */ /* 0x000fea0003800000 */
.L_x_8219:
        /* <DEDUP_REMOVED lines=42> */
.L_x_8222:
[----:B------:R-:W-:Y:S05]  /*44b0*/  BSYNC B0 ;  /* 0x0000000000007941 */ /* 0x000fea0003800000 */
.L_x_8221:
        /* <DEDUP_REMOVED lines=42> */
.L_x_8224:
[----:B------:R-:W-:Y:S05]  /*4760*/  BSYNC B0 ;  /* 0x0000000000007941 */ /* 0x000fea0003800000 */
.L_x_8223:
        /* <DEDUP_REMOVED lines=42> */
.L_x_8226:
[----:B------:R-:W-:Y:S05]  /*4a10*/  BSYNC B0 ;  /* 0x0000000000007941 */ /* 0x000fea0003800000 */
.L_x_8225:
        /* <DEDUP_REMOVED lines=42> */
.L_x_8228:
[----:B------:R-:W-:Y:S05]  /*4cc0*/  BSYNC B0 ;  /* 0x0000000000007941 */ /* 0x000fea0003800000 */
.L_x_8227:
        /* <DEDUP_REMOVED lines=43> */
.L_x_8239:
        /* <DEDUP_REMOVED lines=438> */
.L_x_8231:
        /* <DEDUP_REMOVED lines=11> */
.L_x_8230:
        /* <DEDUP_REMOVED lines=77> */
[----:B------:R0:W-:Y:S01]  /*7060*/  @!P5 STS.64 [UR4+0x1098], R88 ;  /* 0x00109858ff00d988 */ /* 0x0001e20008000a04 */
[----:B------:R-:W-:Y:S01]  /*7070*/  @!P5 IMAD.MOV.U32 R90, RZ, RZ, R88 ;  /* 0x000000ffff5ad224 */ /* 0x000fe200078e0058 */
[-C--:B------:R-:W-:Y:S01]  /*7080*/  @!P5 MOV R91, R89.reuse ;  /* 0x00000059005bd202 */ /* 0x080fe20000000f00 */
[C---:B0-----:R-:W-:Y:S01]  /*7090*/  FFMA.FTZ R89, R40.reuse, R89, R43 ;  /* 0x0000005928597223 */ /* 0x041fe2000001002b */
[----:B------:R-:W-:-:S07]  /*70a0*/  FMUL.FTZ R88, R40, R88 ;  /* 0x0000005828587220 */ /* 0x000fce0000410000 */
.L_x_8233:
[----:B------:R-:W-:Y:S05]  /*70b0*/  BSYNC B0 ;  /* 0x0000000000007941 */ /* 0x000fea0003800000 */
.L_x_8232:
        /* <DEDUP_REMOVED lines=47> */
.L_x_8236:
        /* <DEDUP_REMOVED lines=32> */
.L_x_8237:
[----:B------:R0:W5:Y:S02]  /*75b0*/  LDG.E R41, desc[UR6][R80.64] ;  /* 0x0000000650297981 */ /* 0x000164000c1e1900 */
.L_x_8238:
        /* <DEDUP_REMOVED lines=18> */
.L_x_8235:
[----:B------:R-:W-:Y:S05]  /*76e0*/  BSYNC B0 ;  /* 0x0000000000007941 */ /* 0x000fea0003800000 */
.L_x_8234:
        /* <DEDUP_REMOVED lines=19> */
.L_x_8229:
        /* <DEDUP_REMOVED lines=80> */
.L_x_8241:
[----:B------:R-:W-:Y:S05]  /*7d20*/  BSYNC B0 ;  /* 0x0000000000007941 */ /* 0x000fea0003800000 */
.L_x_8240:
        /* <DEDUP_REMOVED lines=74> */
.L_x_8243:
        /* <DEDUP_REMOVED lines=11> */
.L_x_8802:


//--------------------- .text._Z25selective_scan_fwd_kernelI32Selective_Scan_fwd_kernel_traitsILi64ELi16ELi1ELb0ELb1ELb1ELb0ELb1EN3c108BFloat16EfS2_EEv13SSMParamsBase --------------------------
	.section	.text._Z25selective_scan_fwd_kernelI32Selective_Scan_fwd_kernel_traitsILi64ELi16ELi1ELb0ELb1ELb1ELb0ELb1EN3c108BFloat16EfS2_EEv13SSMParamsBase,"ax",@progbits
	.align	128
        .global         _Z25selective_scan_fwd_kernelI32Selective_Scan_fwd_kernel_traitsILi64ELi16ELi1ELb0ELb1ELb1ELb0ELb1EN3c108BFloat16EfS2_EEv13SSMParamsBase
        .type           _Z25selective_scan_fwd_kernelI32Selective_Scan_fwd_kernel_traitsILi64ELi16ELi1ELb0ELb1ELb1ELb0ELb1EN3c108BFloat16EfS2_EEv13SSMParamsBase,@function
        .size           _Z25selective_scan_fwd_kernelI32Selective_Scan_fwd_kernel_traitsILi64ELi16ELi1ELb0ELb1ELb1ELb0ELb1EN3c108BFloat16EfS2_EEv13SSMParamsBase,(.L_x_8803 - _Z25selective_scan_fwd_kernelI32Selective_Scan_fwd_kernel_traitsILi64ELi16ELi1ELb0ELb1ELb1ELb0ELb1EN3c108BFloat16EfS2_EEv13SSMParamsBase)
        .other          _Z25selective_scan_fwd_kernelI32Selective_Scan_fwd_kernel_traitsILi64ELi16ELi1ELb0ELb1ELb1ELb0ELb1EN3c108BFloat16EfS2_EEv13SSMParamsBase,@"STO_CUDA_ENTRY STV_DEFAULT"
_Z25selective_scan_fwd_kernelI32Selective_Scan_fwd_kernel_traitsILi64ELi16ELi1ELb0ELb1ELb1ELb0ELb1EN3c108BFloat16EfS2_EEv13SSMParamsBase:
.text._Z25selective_scan_fwd_kernelI32Selective_Scan_fwd_kernel_traitsILi64ELi16ELi1ELb0ELb1ELb1ELb0ELb1EN3c108BFloat16EfS2_EEv13SSMParamsBase:
        /* <DEDUP_REMOVED lines=40> */
.L_x_8244:
        /* <DEDUP_REMOVED lines=35> */
.L_x_8245:
        /* <DEDUP_REMOVED lines=12> */
.L_x_8246:
        /* <DEDUP_REMOVED lines=198> */
.L_x_8247:
        /* <DEDUP_REMOVED lines=18> */
.L_x_8248:
        /* <DEDUP_REMOVED lines=13> */
.L_x_8294:
        /* <DEDUP_REMOVED lines=333> */
.L_x_8250:
[----:B------:R-:W-:Y:S05]  /*2890*/  BSYNC B0 ;  /* 0x0000000000007941 */ /* 0x000fea0003800000 */
.L_x_8249:
        /* <DEDUP_REMOVED lines=37> */
.L_x_8252:
[----:B------:R-:W-:Y:S05]  /*2af0*/  BSYNC B0 ;  /* 0x0000000000007941 */ /* 0x000fea0003800000 */
.L_x_8251:
        /* <DEDUP_REMOVED lines=37> */
.L_x_8254:
[----:B------:R-:W-:Y:S05]  /*2d50*/  BSYNC B0 ;  /* 0x0000000000007941 */ /* 0x000fea0003800000 */
.L_x_8253:
        /* <DEDUP_REMOVED lines=37> */
.L_x_8256:
[----:B------:R-:W-:Y:S05]  /*2fb0*/  BSYNC B0 ;  /* 0x0000000000007941 */ /* 0x000fea0003800000 */
.L_x_8255:
        /* <DEDUP_REMOVED lines=37> */
.L_x_8258:
[----:B------:R-:W-:Y:S05]  /*3210*/  BSYNC B0 ;  /* 0x0000000000007941 */ /* 0x000fea0003800000 */
.L_x_8257:
        /* <DEDUP_REMOVED lines=37> */
.L_x_8260:
[----:B------:R-:W-:Y:S05]  /*3470*/  BSYNC B0 ;  /* 0x0000000000007941 */ /* 0x000fea0003800000 */
.L_x_8259:
        /* <DEDUP_REMOVED lines=37> */
.L_x_8262:
[----:B------:R-:W-:Y:S05]  /*36d0*/  BSYNC B0 ;  /* 0x0000000000007941 */ /* 0x000fea0003800000 */
.L_x_8261:
        /* <DEDUP_REMOVED lines=37> */
.L_x_8264:
[----:B------:R-:W-:Y:S05]  /*3930*/  BSYNC B0 ;  /* 0x0000000000007941 */ /* 0x000fea0003800000 */
.L_x_8263:
        /* <DEDUP_REMOVED lines=37> */
.L_x_8266:
[----:B------:R-:W-:Y:S05]  /*3b90*/  BSYNC B0 ;  /* 0x0000000000007941 */ /* 0x000fea0003800000 */
.L_x_8265:
        /* <DEDUP_REMOVED lines=37> */
.L_x_8268:
[----:B------:R-:W-:Y:S05]  /*3df0*/  BSYNC B0 ;  /* 0x0000000000007941 */ /* 0x000fea0003800000 */
.L_x_8267:
        /* <DEDUP_REMOVED lines=39> */
.L_x_8270:
[----:B------:R-:W-:Y:S05]  /*4070*/  BSYNC B0 ;  /* 0x0000000000007941 */ /* 0x000fea0003800000 */
.L_x_8269:
        /* <DEDUP_REMOVED lines=41> */
.L_x_8272:
[----:B------:R-:W-:Y:S05]  /*4310*/  BSYNC B0 ;  /* 0x0000000000007941 */ /* 0x000fea0003800000 */
.L_x_8271:
        /* <DEDUP_REMOVED lines=42> */
.L_x_8274:
[----:B------:R-:W-:Y:S05]  /*45c0*/  BSYNC B0 ;  /* 0x0000000000007941 */ /* 0x000fea0003800000 */
.L_x_8273:
        /* <DEDUP_REMOVED lines=42> */
.L_x_8276:
[----:B------:R-:W-:Y:S05]  /*4870*/  BSYNC B0 ;  /* 0x0000000000007941 */ /* 0x000fea0003800000 */
.L_x_8275:
        /* <DEDUP_REMOVED lines=42> */
.L_x_8278:
[----:B------:R-:W-:Y:S05]  /*4b20*/  BSYNC B0 ;  /* 0x0000000000007941 */ /* 0x000fea0003800000 */
.L_x_8277:
        /* <DEDUP_REMOVED lines=42> */
.L_x_8280:
[----:B------:R-:W-:Y:S05]  /*4dd0*/  BSYNC B0 ;  /* 0x0000000000007941 */ /* 0x000fea0003800000 */
.L_x_8279:
        /* <DEDUP_REMOVED lines=43> */
.L_x_8291:
        /* <DEDUP_REMOVED lines=438> */
.L_x_8283:
        /* <DEDUP_REMOVED lines=11> */
.L_x_8282:
        /* <DEDUP_REMOVED lines=84> */
.L_x_8285:
[----:B------:R-:W-:Y:S05]  /*71e0*/  BSYNC B0 ;  /* 0x0000000000007941 */ /* 0x000fea0003800000 */
.L_x_8284:
        /* <DEDUP_REMOVED lines=47> */
.L_x_8288:
        /* <DEDUP_REMOVED lines=32> */
.L_x_8289:
[----:B------:R1:W5:Y:S02]  /*76e0*/  LDG.E R41, desc[UR6][R80.64] ;  /* 0x0000000650297981 */ /* 0x000364000c1e1900 */
.L_x_8290:
[----:B-----5:R-:W-:-:S05]  /*76f0*/  IMAD.WIDE R40, R41, 0x4, R78 ;  /* 0x0000000429287825 */ /* 0x020fca00078e024e */
[----:B0-----:R0:W2:Y:S01]  /*7700*/  LDG.E R89, desc[UR6][R40.64] ;  /* 0x0000000628597981 */ /* 0x0010a2000c1e1900 */
[----:B------:R-:W-:Y:S01]  /*7710*/  IMAD.MOV.U32 R43, RZ, RZ, R95 ;  /* 0x000000ffff2b7224 */ /* 0x000fe200078e005f */
[----:B------:R-:W-:Y:S01]  /*7720*/  F2FP.BF16.F32.PACK_AB R91, RZ, R91 ;  /* 0x0000005bff5b723e */ /* 0x000fe200000010ff */
        /* <DEDUP_REMOVED lines=14> */
.L_x_8287:
[----:B------:R-:W-:Y:S05]  /*7810*/  BSYNC B0 ;  /* 0x0000000000007941 */ /* 0x000fea0003800000 */
.L_x_8286:
        /* <DEDUP_REMOVED lines=19> */
.L_x_8281:
        /* <DEDUP_REMOVED lines=79> */
.L_x_8293:
[----:B------:R-:W-:Y:S05]  /*7e40*/  BSYNC B0 ;  /* 0x0000000000007941 */ /* 0x000fea0003800000 */
.L_x_8292:
        /* <DEDUP_REMOVED lines=73> */
.L_x_8295:
        /* <DEDUP_REMOVED lines=10> */
.L_x_8803:


//--------------------- .text._Z25selective_scan_fwd_kernelI32Selective_Scan_fwd_kernel_traitsILi64ELi16ELi1ELb0ELb1ELb1ELb1ELb0EN3c108BFloat16EfS2_EEv13SSMParamsBase --------------------------
	.section	.text._Z25selective_scan_fwd_kernelI32Selective_Scan_fwd_kernel_traitsILi64ELi16ELi1ELb0ELb1ELb1ELb1ELb0EN3c108BFloat16EfS2_EEv13SSMParamsBase,"ax",@progbits
	.align	128
        .global         _Z25selective_scan_fwd_kernelI32Selective_Scan_fwd_kernel_traitsILi64ELi16ELi1ELb0ELb1ELb1ELb1ELb0EN3c108BFloat16EfS2_EEv13SSMParamsBase
        .type           _Z25selective_scan_fwd_kernelI32Selective_Scan_fwd_kernel_traitsILi64ELi16ELi1ELb0ELb1ELb1ELb1ELb0EN3c108BFloat16EfS2_EEv13SSMParamsBase,@function
        .size           _Z25selective_scan_fwd_kernelI32Selective_Scan_fwd_kernel_traitsILi64ELi16ELi1ELb0ELb1ELb1ELb1ELb0EN3c108BFloat16EfS2_EEv13SSMParamsBase,(.L_x_8804 - _Z25selective_scan_fwd_kernelI32Selective_Scan_fwd_kernel_traitsILi64ELi16ELi1ELb0ELb1ELb1ELb1ELb0EN3c108BFloat16EfS2_EEv13SSMParamsBase)
        .other          _Z25selective_scan_fwd_kernelI32Selective_Scan_fwd_kernel_traitsILi64ELi16ELi1ELb0ELb1ELb1ELb1ELb0EN3c108BFloat16EfS2_EEv13SSMParamsBase,@"STO_CUDA_ENTRY STV_DEFAULT"
_Z25selective_scan_fwd_kernelI32Selective_Scan_fwd_kernel_traitsILi64ELi16ELi1ELb0ELb1ELb1ELb1ELb0EN3c108BFloat16EfS2_EEv13SSMParamsBase:
.text._Z25selective_scan_fwd_kernelI32Selective_Scan_fwd_kernel_traitsILi64ELi16ELi1ELb0ELb1ELb1ELb1ELb0EN3c108BFloat16EfS2_EEv13SSMParamsBase:
        /* <DEDUP_REMOVED lines=38> */
.L_x_8296:
        /* <DEDUP_REMOVED lines=37> */
.L_x_8297:
        /* <DEDUP_REMOVED lines=12> */
.L_x_8298:
        /* <DEDUP_REMOVED lines=185> */
.L_x_8299:
        /* <DEDUP_REMOVED lines=18> */
.L_x_8300:
        /* <DEDUP_REMOVED lines=13> */
.L_x_8348:
        /* <DEDUP_REMOVED lines=330> */
.L_x_8302:
[----:B------:R-:W-:Y:S05]  /*2790*/  BSYNC B0 ;  /* 0x0000000000007941 */ /* 0x000fea0003800000 */
.L_x_8301:
        /* <DEDUP_REMOVED lines=37> */
.L_x_8304:
[----:B------:R-:W-:Y:S05]  /*29f0*/  BSYNC B0 ;  /* 0x0000000000007941 */ /* 0x000fea0003800000 */
.L_x_8303:
        /* <DEDUP_REMOVED lines=37> */
.L_x_8306:
[----:B------:R-:W-:Y:S05]  /*2c50*/  BSYNC B0 ;  /* 0x0000000000007941 */ /* 0x000fea0003800000 */
.L_x_8305:
        /* <DEDUP_REMOVED lines=37> */
.L_x_8308:
[----:B------:R-:W-:Y:S05]  /*2eb0*/  BSYNC B0 ;  /* 0x0000000000007941 */ /* 0x000fea0003800000 */
.L_x_8307:
        /* <DEDUP_REMOVED lines=37> */
.L_x_8310:
[----:B------:R-:W-:Y:S05]  /*3110*/  BSYNC B0 ;  /* 0x0000000000007941 */ /* 0x000fea0003800000 */
.L_x_8309:
        /* <DEDUP_REMOVED lines=37> */
.L_x_8312:
[----:B------:R-:W-:Y:S05]  /*3370*/  BSYNC B0 ;  /* 0x0000000000007941 */ /* 0x000fea0003800000 */
.L_x_8311:
        /* <DEDUP_REMOVED lines=37> */
.L_x_8314:
[----:B------:R-:W-:Y:S05]  /*35d0*/  BSYNC B0 ;  /* 0x0000000000007941 */ /* 0x000fea0003800000 */
.L_x_8313:
        /* <DEDUP_REMOVED lines=37> */
.L_x_8316:
[----:B------:R-:W-:Y:S05]  /*3830*/  BSYNC B0 ;  /* 0x0000000000007941 */ /* 0x000fea0003800000 */
.L_x_8315:
        /* <DEDUP_REMOVED lines=37> */
.L_x_8318:
[----:B------:R-:W-:Y:S05]  /*3a90*/  BSYNC B0 ;  /* 0x0000000000007941 */ /* 0x000fea0003800000 */
.L_x_8317:
        /* <DEDUP_REMOVED lines=37> */
.L_x_8320:
[----:B------:R-:W-:Y:S05]  /*3cf0*/  BSYNC B0 ;  /* 0x0000000000007941 */ /* 0x000fea0003800000 */
.L_x_8319:
        /* <DEDUP_REMOVED lines=39> */
.L_x_8322:
[----:B------:R-:W-:Y:S05]  /*3f70*/  BSYNC B0 ;  /* 0x0000000000007941 */ /* 0x000fea0003800000 */
.L_x_8321:
        /* <DEDUP_REMOVED lines=40> */
.L_x_8324:
[----:B------:R-:W-:Y:S05]  /*4200*/  BSYNC B0 ;  /* 0x0000000000007941 */ /* 0x000fea0003800000 */
.L_x_8323:
        /* <DEDUP_REMOVED lines=42> */
.L_x_8326:
[----:B------:R-:W-:Y:S05]  /*44b0*/  BSYNC B0 ;  /* 0x0000000000007941 */ /* 0x000fea0003800000 */
.L_x_8325:
        /* <DEDUP_REMOVED lines=42> */
.L_x_8328:
[----:B------:R-:W-:Y:S05]  /*4760*/  BSYNC B0 ;  /* 0x0000000000007941 */ /* 0x000fea0003800000 */
.L_x_8327:
        /* <DEDUP_REMOVED lines=42> */
.L_x_8330:
[----:B------:R-:W-:Y:S05]  /*4a10*/  BSYNC B0 ;  /* 0x0000000000007941 */ /* 0x000fea0003800000 */
.L_x_8329:
        /* <DEDUP_REMOVED lines=42> */
.L_x_8332:
[----:B------:R-:W-:Y:S05]  /*4cc0*/  BSYNC B0 ;  /* 0x0000000000007941 */ /* 0x000fea0003800000 */
.L_x_8331:
        /* <DEDUP_REMOVED lines=43> */
.L_x_8343:
        /* <DEDUP_REMOVED lines=313> */
[C---:B------:R-:W-:Y:S01]  /*6310*/  VIADD R63, R54.reuse, 0x40 ;  /* 0x00000040363f7836 */ /* 0x040fe20000000000 */
[----:B------:R-:W-:Y:S01]  /*6320*/  LEA.HI.SX32 R59, R59, R59, 0x1b ;  /* 0x0000003b3b3b7211 */ /* 0x000fe200078fdaff */
[----:B------:R-:W-:Y:S01]  /*6330*/  VIADD R65, R54, 0x60 ;  /* 0x0000006036417836 */ /* 0x000fe20000000000 */
        /* <DEDUP_REMOVED lines=9> */
[C---:B------:R-:W-:Y:S02]  /*63d0*/  VIADD R101, R54.reuse, 0xc0 ;  /* 0x000000c036657836 */ /* 0x040fe40000000000 */
        /* <DEDUP_REMOVED lines=8> */
[-C--:B------:R-:W-:Y:S02]  /*6460*/  LEA.HI.SX32 R101, R101, R54.reuse, 0x1b ;  /* 0x0000003665657211 */ /* 0x080fe400078fdaff */
[----:B------:R-:W-:Y:S02]  /*6470*/  IADD3 R43, R54, 0x1c0, RZ ;  /* 0x000001c0362b7810 */ /* 0x000fe40007ffe0ff */
[-C--:B------:R-:W-:Y:S02]  /*6480*/  LEA.HI.SX32 R103, R103, R54.reuse, 0x1b ;  /* 0x0000003667677211 */ /* 0x080fe400078fdaff */
[----:B------:R-:W-:Y:S02]  /*6490*/  LEA.HI.SX32 R105, R105, R54, 0x1b ;  /* 0x0000003669697211 */ /* 0x000fe400078fdaff */
[----:B------:R-:W-:-:S02]  /*64a0*/  LEA R62, R59, UR4, 0x1 ;  /* 0x000000043b3e7c11 */ /* 0x000fc4000f8e08ff */
[-C--:B------:R-:W-:Y:S02]  /*64b0*/  LEA.HI.SX32 R107, R107, R54.reuse, 0x1b ;  /* 0x000000366b6b7211 */ /* 0x080fe400078fdaff */
[----:B------:R-:W-:Y:S02]  /*64c0*/  LEA R61, R61, UR4, 0x1 ;  /* 0x000000043d3d7c11 */ /* 0x000fe4000f8e08ff */
[-C--:B------:R-:W-:Y:S02]  /*64d0*/  LEA.HI.SX32 R109, R109, R54.reuse, 0x1b ;  /* 0x000000366d6d7211 */ /* 0x080fe400078fdaff */
[----:B------:R-:W-:Y:S02]  /*64e0*/  LEA R60, R101, UR4, 0x1 ;  /* 0x00000004653c7c11 */ /* 0x000fe4000f8e08ff */
[----:B------:R-:W-:Y:S01]  /*64f0*/  LEA.HI.SX32 R100, R43, R54, 0x1b ;  /* 0x000000362b647211 */ /* 0x000fe200078fdaff */
[----:B------:R-:W-:Y:S01]  /*6500*/  IMAD R43, R71, 0x10, R68 ;  /* 0x00000010472b7824 */ /* 0x000fe200078e0244 */
[----:B------:R-:W-:-:S02]  /*6510*/  LEA R59, R103, UR4, 0x1 ;  /* 0x00000004673b7c11 */ /* 0x000fc4000f8e08ff */
[----:B------:R-:W-:Y:S02]  /*6520*/  ISETP.NE.AND P5, PT, R70, RZ, PT ;  /* 0x000000ff4600720c */ /* 0x000fe40003fa5270 */
[----:B------:R-:W-:Y:S02]  /*6530*/  LEA.HI.SX32 R111, R111, R54, 0x1b ;  /* 0x000000366f6f7211 */ /* 0x000fe400078fdaff */
[----:B------:R-:W-:Y:S01]  /*6540*/  LEA.HI.SX32 R43, R43, R43, 0x1b ;  /* 0x0000002b2b2b7211 */ /* 0x000fe200078fdaff */
[----:B--2---:R0:W-:Y:S04]  /*6550*/  STS.U16 [R66+0x840], R55 ;  /* 0x0008403742007388 */ /* 0x0041e80000000400 */
[----:B------:R-:W-:Y:S04]  /*6560*/  STS.U16 [R65+0x880], R56 ;  /* 0x0008803841007388 */ /* 0x000fe80000000400 */
[----:B---3--:R1:W-:Y:S01]  /*6570*/  STS.U16 [R64+0x8c0], R57 ;  /* 0x0008c03940007388 */ /* 0x0083e20000000400 */
[C---:B0-----:R-:W-:Y:S01]  /*6580*/  IADD3 R55, R54.reuse, 0x160, RZ ;  /* 0x0000016036377810 */ /* 0x041fe20007ffe0ff */
[----:B-1----:R-:W-:-:S05]  /*6590*/  VIADD R57, R54, 0x1a0 ;  /* 0x000001a036397836 */ /* 0x002fca0000000000 */
[-C--:B------:R-:W-:Y:S01]  /*65a0*/  LEA.HI.SX32 R42, R57, R54.reuse, 0x1b ;  /* 0x00000036392a7211 */ /* 0x080fe200078fdaff */
[----:B------:R-:W-:Y:S01]  /*65b0*/  VIADD R57, R54, 0x1e0 ;  /* 0x000001e036397836 */ /* 0x000fe20000000000 */
[----:B-----5:R0:W-:Y:S01]  /*65c0*/  STS.U16 [R63+0x900], R58 ;  /* 0x0009003a3f007388 */ /* 0x0201e20000000400 */
[----:B------:R-:W-:-:S03]  /*65d0*/  LEA.HI.SX32 R55, R55, R54, 0x1b ;  /* 0x0000003637377211 */ /* 0x000fc600078fdaff */
[----:B------:R-:W-:Y:S01]  /*65e0*/  LEA.HI.SX32 R101, R57, R54, 0x1b ;  /* 0x0000003639657211 */ /* 0x000fe200078fdaff */
[----:B----4-:R1:W-:Y:S01]  /*65f0*/  STS.U16 [R62+0x940], R53 ;  /* 0x000940353e007388 */ /* 0x0103e20000000400 */
[----:B------:R-:W-:Y:S02]  /*6600*/  LEA R57, R107, UR4, 0x1 ;  /* 0x000000046b397c11 */ /* 0x000fe4000f8e08ff */
[----:B------:R-:W-:Y:S02]  /*6610*/  LEA R56, R109, UR4, 0x1 ;  /* 0x000000046d387c11 */ /* 0x000fe4000f8e08ff */
[----:B0-----:R-:W-:Y:S01]  /*6620*/  LEA R58, R105, UR4, 0x1 ;  /* 0x00000004693a7c11 */ /* 0x001fe2000f8e08ff */
[----:B------:R0:W-:Y:S01]  /*6630*/  STS.U16 [R61+0x980], R52 ;  /* 0x000980343d007388 */ /* 0x0001e20000000400 */
[----:B------:R-:W-:Y:S02]  /*6640*/  LEA R55, R55, UR4, 0x1 ;  /* 0x0000000437377c11 */ /* 0x000fe4000f8e08ff */
[----:B------:R-:W-:Y:S01]  /*6650*/  LEA R54, R111, UR4, 0x1 ;  /* 0x000000046f367c11 */ /* 0x000fe2000f8e08ff */
[----:B------:R2:W-:Y:S01]  /*6660*/  STS.U16 [R60+0x9c0], R51 ;  /* 0x0009c0333c007388 */ /* 0x0005e20000000400 */
[----:B-1----:R-:W-:-:S03]  /*6670*/  LEA R53, R42, UR4, 0x1 ;  /* 0x000000042a357c11 */ /* 0x002fc6000f8e08ff */
[----:B------:R-:W-:Y:S01]  /*6680*/  STS.U16 [R59+0xa00], R98 ;  /* 0x000a00623b007388 */ /* 0x000fe20000000400 */
[----:B0-----:R-:W-:-:S03]  /*6690*/  LEA R52, R100, UR4, 0x1 ;  /* 0x0000000464347c11 */ /* 0x001fc6000f8e08ff */
        /* <DEDUP_REMOVED lines=68> */
.L_x_8335:
        /* <DEDUP_REMOVED lines=11> */
.L_x_8334:
        /* <DEDUP_REMOVED lines=77> */
[----:B------:R0:W-:Y:S01]  /*7060*/  @!P5 STS.64 [UR4+0x1098], R88 ;  /* 0x00109858ff00d988 */ /* 0x0001e20008000a04 */
[----:B------:R-:W-:Y:S02]  /*7070*/  @!P5 IMAD.MOV.U32 R90, RZ, RZ, R88 ;  /* 0x000000ffff5ad224 */ /* 0x000fe400078e0058 */
[----:B------:R-:W-:Y:S02]  /*7080*/  @!P5 IMAD.MOV.U32 R91, RZ, RZ, R89 ;  /* 0x000000ffff5bd224 */ /* 0x000fe400078e0059 */
[C---:B0-----:R-:W-:Y:S01]  /*7090*/  FFMA.FTZ R89, R40.reuse, R89, R43 ;  /* 0x0000005928597223 */ /* 0x041fe2000001002b */
[----:B------:R-:W-:-:S07]  /*70a0*/  FMUL.FTZ R88, R40, R88 ;  /* 0x0000005828587220 */ /* 0x000fce0000410000 */
.L_x_8337:
[----:B------:R-:W-:Y:S05]  /*70b0*/  BSYNC B0 ;  /* 0x0000000000007941 */ /* 0x000fea0003800000 */
.L_x_8336:
        /* <DEDUP_REMOVED lines=47> */
.L_x_8340:
        /* <DEDUP_REMOVED lines=32> */
.L_x_8341:
[----:B------:R0:W5:Y:S02]  /*75b0*/  LDG.E R41, desc[UR6][R80.64] ;  /* 0x0000000650297981 */ /* 0x000164000c1e1900 */
.L_x_8342:
        /* <DEDUP_REMOVED lines=18> */
.L_x_8339:
[----:B------:R-:W-:Y:S05]  /*76e0*/  BSYNC B0 ;  /* 0x0000000000007941 */ /* 0x000fea0003800000 */
.L_x_8338:
        /* <DEDUP_REMOVED lines=19> */
.L_x_8333:
        /* <DEDUP_REMOVED lines=86> */
.L_x_8345:
[----:B------:R-:W-:Y:S05]  /*7d80*/  BSYNC B0 ;  /* 0x0000000000007941 */ /* 0x000fea0003800000 */
.L_x_8344:
        /* <DEDUP_REMOVED lines=361> */
.L_x_8347:
[----:B------:R-:W-:Y:S05]  /*9420*/  BSYNC B0 ;  /* 0x0000000000007941 */ /* 0x000fea0003800000 */
.L_x_8346:
        /* <DEDUP_REMOVED lines=58> */
.L_x_8349:
        /* <DEDUP_REMOVED lines=11> */
.L_x_8804:


//--------------------- .text._Z25selective_scan_fwd_kernelI32Selective_Scan_fwd_kernel_traitsILi64ELi16ELi1ELb0ELb1ELb1ELb1ELb1EN3c108BFloat16EfS2_EEv13SSMParamsBase --------------------------
	.section	.text._Z25selective_scan_fwd_kernelI32Selective_Scan_fwd_kernel_traitsILi64ELi16ELi1ELb0ELb1ELb1ELb1ELb1EN3c108BFloat16EfS2_EEv13SSMParamsBase,"ax",@progbits
	.align	128
        .global         _Z25selective_scan_fwd_kernelI32Selective_Scan_fwd_kernel_traitsILi64ELi16ELi1ELb0ELb1ELb1ELb1ELb1EN3c108BFloat16EfS2_EEv13SSMParamsBase
        .type           _Z25selective_scan_fwd_kernelI32Selective_Scan_fwd_kernel_traitsILi64ELi16ELi1ELb0ELb1ELb1ELb1ELb1EN3c108BFloat16EfS2_EEv13SSMParamsBase,@function
        .size           _Z25selective_scan_fwd_kernelI32Selective_Scan_fwd_kernel_traitsILi64ELi16ELi1ELb0ELb1ELb1ELb1ELb1EN3c108BFloat16EfS2_EEv13SSMParamsBase,(.L_x_8805 - _Z25selective_scan_fwd_kernelI32Selective_Scan_fwd_kernel_traitsILi64ELi16ELi1ELb0ELb1ELb1ELb1ELb1EN3c108BFloat16EfS2_EEv13SSMParamsBase)
        .other          _Z25selective_scan_fwd_kernelI32Selective_Scan_fwd_kernel_traitsILi64ELi16ELi1ELb0ELb1ELb1ELb1ELb1EN3c108BFloat16EfS2_EEv13SSMParamsBase,@"STO_CUDA_ENTRY STV_DEFAULT"
_Z25selective_scan_fwd_kernelI32Selective_Scan_fwd_kernel_traitsILi64ELi16ELi1ELb0ELb1ELb1ELb1ELb1EN3c108BFloat16EfS2_EEv13SSMParamsBase:
.text._Z25selective_scan_fwd_kernelI32Selective_Scan_fwd_kernel_traitsILi64ELi16ELi1ELb0ELb1ELb1ELb1ELb1EN3c108BFloat16EfS2_EEv13SSMParamsBase:
        /* <DEDUP_REMOVED lines=40> */
.L_x_8350:
        /* <DEDUP_REMOVED lines=35> */
.L_x_8351:
        /* <DEDUP_REMOVED lines=12> */
.L_x_8352:
        /* <DEDUP_REMOVED lines=198> */
.L_x_8353:
        /* <DEDUP_REMOVED lines=18> */
.L_x_8354:
        /* <DEDUP_REMOVED lines=13> */
.L_x_8402:
        /* <DEDUP_REMOVED lines=333> */
.L_x_8356:
[----:B------:R-:W-:Y:S05]  /*2890*/  BSYNC B0 ;  /* 0x0000000000007941 */ /* 0x000fea0003800000 */
.L_x_8355:
        /* <DEDUP_REMOVED lines=37> */
.L_x_8358:
[----:B------:R-:W-:Y:S05]  /*2af0*/  BSYNC B0 ;  /* 0x0000000000007941 */ /* 0x000fea0003800000 */
.L_x_8357:
        /* <DEDUP_REMOVED lines=37> */
.L_x_8360:
[----:B------:R-:W-:Y:S05]  /*2d50*/  BSYNC B0 ;  /* 0x0000000000007941 */ /* 0x000fea0003800000 */
.L_x_8359:
        /* <DEDUP_REMOVED lines=37> */
.L_x_8362:
[----:B------:R-:W-:Y:S05]  /*2fb0*/  BSYNC B0 ;  /* 0x0000000000007941 */ /* 0x000fea0003800000 */
.L_x_8361:
        /* <DEDUP_REMOVED lines=37> */
.L_x_8364:
[----:B------:R-:W-:Y:S05]  /*3210*/  BSYNC B0 ;  /* 0x0000000000007941 */ /* 0x000fea0003800000 */
.L_x_8363:
        /* <DEDUP_REMOVED lines=37> */
.L_x_8366:
[----:B------:R-:W-:Y:S05]  /*3470*/  BSYNC B0 ;  /* 0x0000000000007941 */ /* 0x000fea0003800000 */
.L_x_8365:
        /* <DEDUP_REMOVED lines=37> */
.L_x_8368:
[----:B------:R-:W-:Y:S05]  /*36d0*/  BSYNC B0 ;  /* 0x0000000000007941 */ /* 0x000fea0003800000 */
.L_x_8367:
        /* <DEDUP_REMOVED lines=37> */
.L_x_8370:
[----:B------:R-:W-:Y:S05]  /*3930*/  BSYNC B0 ;  /* 0x0000000000007941 */ /* 0x000fea0003800000 */
.L_x_8369:
        /* <DEDUP_REMOVED lines=37> */
.L_x_8372:
[----:B------:R-:W-:Y:S05]  /*3b90*/  BSYNC B0 ;  /* 0x0000000000007941 */ /* 0x000fea0003800000 */
.L_x_8371:
        /* <DEDUP_REMOVED lines=37> */
.L_x_8374:
[----:B------:R-:W-:Y:S05]  /*3df0*/  BSYNC B0 ;  /* 0x0000000000007941 */ /* 0x000fea0003800000 */
.L_x_8373:
        /* <DEDUP_REMOVED lines=39> */
.L_x_8376:
[----:B------:R-:W-:Y:S05]  /*4070*/  BSYNC B0 ;  /* 0x0000000000007941 */ /* 0x000fea0003800000 */
.L_x_8375:
        /* <DEDUP_REMOVED lines=41> */
.L_x_8378:
[----:B------:R-:W-:Y:S05]  /*4310*/  BSYNC B0 ;  /* 0x0000000000007941 */ /* 0x000fea0003800000 */
.L_x_8377:
        /* <DEDUP_REMOVED lines=42> */
.L_x_8380:
[----:B------:R-:W-:Y:S05]  /*45c0*/  BSYNC B0 ;  /* 0x0000000000007941 */ /* 0x000fea0003800000 */
.L_x_8379:
        /* <DEDUP_REMOVED lines=42> */
.L_x_8382:
[----:B------:R-:W-:Y:S05]  /*4870*/  BSYNC B0 ;  /* 0x0000000000007941 */ /* 0x000fea0003800000 */
.L_x_8381:
        /* <DEDUP_REMOVED lines=42> */
.L_x_8384:
[----:B------:R-:W-:Y:S05]  /*4b20*/  BSYNC B0 ;  /* 0x0000000000007941 */ /* 0x000fea0003800000 */
.L_x_8383:
        /* <DEDUP_REMOVED lines=42> */
.L_x_8386:
[----:B------:R-:W-:Y:S05]  /*4dd0*/  BSYNC B0 ;  /* 0x0000000000007941 */ /* 0x000fea0003800000 */
.L_x_8385:
        /* <DEDUP_REMOVED lines=43> */
.L_x_8397:
        /* <DEDUP_REMOVED lines=436> */
[----:B--2---:R-:W-:Y:S01]  /*6bd0*/  IMAD.U32 R89, R40, 0x10000, RZ ;  /* 0x0001000028597824 */ /* 0x004fe200078e00ff */
[----:B------:R-:W-:Y:S06]  /*6be0*/  BRA `(.L_x_8388) ;  /* 0x00000000002c7947 */ /* 0x000fec0003800000 */
.L_x_8389:
        /* <DEDUP_REMOVED lines=11> */
.L_x_8388:
        /* <DEDUP_REMOVED lines=84> */
.L_x_8391:
[----:B------:R-:W-:Y:S05]  /*71e0*/  BSYNC B0 ;  /* 0x0000000000007941 */ /* 0x000fea0003800000 */
.L_x_8390:
        /* <DEDUP_REMOVED lines=47> */
.L_x_8394:
        /* <DEDUP_REMOVED lines=32> */
.L_x_8395:
[----:B------:R1:W5:Y:S02]  /*76e0*/  LDG.E R41, desc[UR6][R80.64] ;  /* 0x0000000650297981 */ /* 0x000364000c1e1900 */
.L_x_8396:
        /* <DEDUP_REMOVED lines=18> */
.L_x_8393:
[----:B------:R-:W-:Y:S05]  /*7810*/  BSYNC B0 ;  /* 0x0000000000007941 */ /* 0x000fea0003800000 */
.L_x_8392:
        /* <DEDUP_REMOVED lines=19> */
.L_x_8387:
        /* <DEDUP_REMOVED lines=85> */
.L_x_8399:
[----:B------:R-:W-:Y:S05]  /*7ea0*/  BSYNC B0 ;  /* 0x0000000000007941 */ /* 0x000fea0003800000 */
.L_x_8398:
        /* <DEDUP_REMOVED lines=361> */
.L_x_8401:
[----:B------:R-:W-:Y:S05]  /*9540*/  BSYNC B0 ;  /* 0x0000000000007941 */ /* 0x000fea0003800000 */
.L_x_8400:
        /* <DEDUP_REMOVED lines=57> */
.L_x_8403:
        /* <DEDUP_REMOVED lines=10> */
.L_x_8805:


//--------------------- .text._Z25selective_scan_fwd_kernelI32Selective_Scan_fwd_kernel_traitsILi64ELi16ELi1ELb1ELb1ELb1ELb0ELb0EN3c108BFloat16EfS2_EEv13SSMParamsBase --------------------------
	.section	.text._Z25selective_scan_fwd_kernelI32Selective_Scan_fwd_kernel_traitsILi64ELi16ELi1ELb1ELb1ELb1ELb0ELb0EN3c108BFloat16EfS2_EEv13SSMParamsBase,"ax",@progbits
	.align	128
        .global         _Z25selective_scan_fwd_kernelI32Selective_Scan_fwd_kernel_traitsILi64ELi16ELi1ELb1ELb1ELb1ELb0ELb0EN3c108BFloat16EfS2_EEv13SSMParamsBase
        .type           _Z25selective_scan_fwd_kernelI32Selective_Scan_fwd_kernel_traitsILi64ELi16ELi1ELb1ELb1ELb1ELb0ELb0EN3c108BFloat16EfS2_EEv13SSMParamsBase,@function
        .size           _Z25selective_scan_fwd_kernelI32Selective_Scan_fwd_kernel_traitsILi64ELi16ELi1ELb1ELb1ELb1ELb0ELb0EN3c108BFloat16EfS2_EEv13SSMParamsBase,(.L_x_8806 - _Z25selective_scan_fwd_kernelI32Selective_Scan_fwd_kernel_traitsILi64ELi16ELi1ELb1ELb1ELb1ELb0ELb0EN3c108BFloat16EfS2_EEv13SSMParamsBase)
        .other          _Z25selective_scan_fwd_kernelI32Selective_Scan_fwd_kernel_traitsILi64ELi16ELi1ELb1ELb1ELb1ELb0ELb0EN3c108BFloat16EfS2_EEv13SSMParamsBase,@"STO_CUDA_ENTRY STV_DEFAULT"
_Z25selective_scan_fwd_kernelI32Selective_Scan_fwd_kernel_traitsILi64ELi16ELi1ELb1ELb1ELb1ELb0ELb0EN3c108BFloat16EfS2_EEv13SSMParamsBase:
.text._Z25selective_scan_fwd_kernelI32Selective_Scan_fwd_kernel_traitsILi64ELi16ELi1ELb1ELb1ELb1ELb0ELb0EN3c108BFloat16EfS2_EEv13SSMParamsBase:
        /* <DEDUP_REMOVED lines=37> */
.L_x_8404:
        /* <DEDUP_REMOVED lines=37> */
.L_x_8405:
        /* <DEDUP_REMOVED lines=12> */
.L_x_8406:
        /* <DEDUP_REMOVED lines=191> */
.L_x_8407:
        /* <DEDUP_REMOVED lines=18> */
.L_x_8408:
        /* <DEDUP_REMOVED lines=32> */
.L_x_8452:
        /* <DEDUP_REMOVED lines=100> */
.L_x_8410:
[----:B------:R-:W-:Y:S05]  /*1ab0*/  BSYNC B0 ;  /* 0x0000000000007941 */ /* 0x000fea0003800000 */
.L_x_8409:
        /* <DEDUP_REMOVED lines=38> */
.L_x_8412:
[----:B------:R-:W-:Y:S05]  /*1d20*/  BSYNC B0 ;  /* 0x0000000000007941 */ /* 0x000fea0003800000 */
.L_x_8411:
        /* <DEDUP_REMOVED lines=40> */
.L_x_8414:
[----:B------:R-:W-:Y:S05]  /*1fb0*/  BSYNC B0 ;  /* 0x0000000000007941 */ /* 0x000fea0003800000 */
.L_x_8413:
        /* <DEDUP_REMOVED lines=42> */
.L_x_8416:
[----:B------:R-:W-:Y:S05]  /*2260*/  BSYNC B0 ;  /* 0x0000000000007941 */ /* 0x000fea0003800000 */
.L_x_8415:
        /* <DEDUP_REMOVED lines=39> */
.L_x_8418:
[----:B------:R-:W-:Y:S05]  /*24e0*/  BSYNC B0 ;  /* 0x0000000000007941 */ /* 0x000fea0003800000 */
.L_x_8417:
        /* <DEDUP_REMOVED lines=42> */
.L_x_8420:
[----:B------:R-:W-:Y:S05]  /*2790*/  BSYNC B0 ;  /* 0x0000000000007941 */ /* 0x000fea0003800000 */
.L_x_8419:
        /* <DEDUP_REMOVED lines=41> */
.L_x_8422:
[----:B------:R-:W-:Y:S05]  /*2a30*/  BSYNC B0 ;  /* 0x0000000000007941 */ /* 0x000fea0003800000 */
.L_x_8421:
        /* <DEDUP_REMOVED lines=42> */
.L_x_8424:
[----:B------:R-:W-:Y:S05]  /*2ce0*/  BSYNC B0 ;  /* 0x0000000000007941 */ /* 0x000fea0003800000 */
.L_x_8423:
        /* <DEDUP_REMOVED lines=42> */
.L_x_8426:
[----:B------:R-:W-:Y:S05]  /*2f90*/  BSYNC B0 ;  /* 0x0000000000007941 */ /* 0x000fea0003800000 */
.L_x_8425:
        /* <DEDUP_REMOVED lines=40> */
.L_x_8428:
[----:B------:R-:W-:Y:S05]  /*3220*/  BSYNC B0 ;  /* 0x0000000000007941 */ /* 0x000fea0003800000 */
.L_x_8427:
        /* <DEDUP_REMOVED lines=44> */
.L_x_8430:
[----:B------:R-:W-:Y:S05]  /*34f0*/  BSYNC B0 ;  /* 0x0000000000007941 */ /* 0x000fea0003800000 */
.L_x_8429:
        /* <DEDUP_REMOVED lines=33> */
.L_x_8432:
[----:B------:R-:W-:Y:S05]  /*3710*/  BSYNC B0 ;  /* 0x0000000000007941 */ /* 0x000fea0003800000 */
.L_x_8431:
        /* <DEDUP_REMOVED lines=33> */
.L_x_8434:
[----:B------:R-:W-:Y:S05]  /*3930*/  BSYNC B0 ;  /* 0x0000000000007941 */ /* 0x000fea0003800000 */
.L_x_8433:
        /* <DEDUP_REMOVED lines=33> */
.L_x_8436:
[----:B------:R-:W-:Y:S05]  /*3b50*/  BSYNC B0 ;  /* 0x0000000000007941 */ /* 0x000fea0003800000 */
.L_x_8435:
        /* <DEDUP_REMOVED lines=33> */
.L_x_8438:
[----:B------:R-:W-:Y:S05]  /*3d70*/  BSYNC B0 ;  /* 0x0000000000007941 */ /* 0x000fea0003800000 */
.L_x_8437:
        /* <DEDUP_REMOVED lines=33> */
.L_x_8440:
[----:B------:R-:W-:Y:S05]  /*3f90*/  BSYNC B0 ;  /* 0x0000000000007941 */ /* 0x000fea0003800000 */
.L_x_8439:
        /* <DEDUP_REMOVED lines=42> */
.L_x_8451:
        /* <DEDUP_REMOVED lines=27> */
[----:B0-----:R-:W-:-:S04]  /*43f0*/  IMAD.WIDE.U32 R48, R99, UR12, RZ ;  /* 0x0000000c63307c25 */ /* 0x001fc8000f8e00ff */
[----:B------:R-:W-:Y:S01]  /*4400*/  IMAD.IADD R37, R49, 0x1, R37 ;  /* 0x0000000131257824 */ /* 0x000fe200078e0225 */
[----:B------:R-:W-:-:S04]  /*4410*/  LEA R53, P0, R48, R10, 0x1 ;  /* 0x0000000a30357211 */ /* 0x000fc800078008ff */
        /* <DEDUP_REMOVED lines=13> */
[-C--:B------:R-:W-:Y:S02]  /*44f0*/  ISETP.GE.U32.AND P4, PT, R156, R25.reuse, PT ;  /* 0x000000199c00720c */ /* 0x080fe40003f86070 */
[-C--:B------:R-:W-:Y:S01]  /*4500*/  ISETP.GE.U32.AND P3, PT, R157, R25.reuse, PT ;  /* 0x000000199d00720c */ /* 0x080fe20003f66070 */
[----:B------:R-:W5:Y:S01]  /*4510*/  LDS.128 R40, [R109+0x10] ;  /* 0x000010006d287984 */ /* 0x000f620000000c00 */
[----:B----4-:R-:W-:Y:S01]  /*4520*/  FMUL.FTZ R130, R130, 1.4426950216293334961 ;  /* 0x3fb8aa3b82827820 */ /* 0x010fe20000410000 */
[----:B------:R-:W-:-:S03]  /*4530*/  ISETP.GE.U32.AND P1, PT, R155, R25, PT ;  /* 0x000000199b00720c */ /* 0x000fc60003f26070 */
        /* <DEDUP_REMOVED lines=17> */
[----:B------:R-:W-:Y:S01]  /*4650*/  FMUL.FTZ R142, R130, R80 ;  /* 0x00000050828e7220 */ /* 0x000fe20000410000 */
[----:B-1----:R-:W-:-:S04]  /*4660*/  SHF.L.U32 R112, R107, 0x4, RZ ;  /* 0x000000046b707819 */ /* 0x002fc800000006ff */
[----:B------:R-:W1:Y:S01]  /*4670*/  MUFU.EX2 R123, R123 ;  /* 0x0000007b007b7308 */ /* 0x000e620000000800 */
[C---:B0-----:R-:W-:Y:S01]  /*4680*/  PRMT R116, R44.reuse, 0x7632, R116 ;  /* 0x000076322c747816 */ /* 0x041fe20000000074 */
[C---:B------:R-:W-:Y:S01]  /*4690*/  IMAD.U32 R118, R45.reuse, 0x10000, RZ ;  /* 0x000100002d767824 */ /* 0x040fe200078e00ff */
[----:B------:R-:W-:Y:S01]  /*46a0*/  SHF.L.U32 R132, R44, 0x10, RZ ;  /* 0x000000102c847819 */ /* 0x000fe200000006ff */
[----:B------:R-:W-:Y:S01]  /*46b0*/  VIADD R110, R112, 0x4 ;  /* 0x00000004706e7836 */ /* 0x000fe20000000000 */
[----:B------:R-:W-:Y:S02]  /*46c0*/  SHF.L.U32 R116, R116, 0x10, RZ ;  /* 0x0000001074747819 */ /* 0x000fe400000006ff */
[----:B------:R-:W-:Y:S01]  /*46d0*/  ISETP.GE.U32.AND P2, PT, R112, R25, PT ;  /* 0x000000197000720c */ /* 0x000fe20003f46070 */
[----:B------:R-:W-:Y:S01]  /*46e0*/  FMUL.FTZ R132, R90, R132 ;  /* 0x000000845a847220 */ /* 0x000fe20000410000 */
[----:B------:R-:W-:Y:S01]  /*46f0*/  PRMT R120, R45, 0x7632, R120 ;  /* 0x000076322d787816 */ /* 0x000fe20000000078 */
[----:B------:R-:W-:Y:S01]  /*4700*/  FMUL.FTZ R134, R91, R116 ;  /* 0x000000745b867220 */ /* 0x000fe20000410000 */
[----:B------:R-:W-:Y:S01]  /*4710*/  PRMT R122, R46, 0x7632, R122 ;  /* 0x000076322e7a7816 */ /* 0x000fe2000000007a */
[----:B------:R-:W0:Y:S01]  /*4720*/  MUFU.EX2 R129, R129 ;  /* 0x0000008100817308 */ /* 0x000e220000000800 */
[----:B------:R-:W-:Y:S01]  /*4730*/  FSEL R116, R132, RZ, !P2 ;  /* 0x000000ff84747208 */ /* 0x000fe20005000000 */
[----:B------:R-:W-:Y:S01]  /*4740*/  FMUL.FTZ R132, R89, R118 ;  /* 0x0000007659847220 */ /* 0x000fe20000410000 */
[----:B------:R-:W-:Y:S01]  /*4750*/  IMAD.U32 R135, R120, 0x10000, RZ ;  /* 0x0001000078877824 */ /* 0x000fe200078e00ff */
[C---:B------:R-:W-:Y:S01]  /*4760*/  IADD3 R108, R112.reuse, 0x5, RZ ;  /* 0x00000005706c7810 */ /* 0x040fe20007ffe0ff */
[----:B-----5:R-:W-:Y:S01]  /*4770*/  IMAD.U32 R45, R41, 0x10000, RZ ;  /* 0x00010000292d7824 */ /* 0x020fe200078e00ff */
[----:B------:R-:W-:-:S02]  /*4780*/  IADD3 R112, R112, 0x3, RZ ;  /* 0x0000000370707810 */ /* 0x000fc40007ffe0ff */
[----:B------:R-:W-:Y:S01]  /*4790*/  FSEL R120, R132, RZ, !P4 ;  /* 0x000000ff84787208 */ /* 0x000fe20006000000 */
[----:B------:R-:W-:Y:S01]  /*47a0*/  FMUL.FTZ R45, R85, R45 ;  /* 0x0000002d552d7220 */ /* 0x000fe20000410000 */
[----:B------:R-:W-:Y:S01]  /*47b0*/  SHF.L.U32 R132, R122, 0x10, RZ ;  /* 0x000000107a847819 */ /* 0x000fe200000006ff */
[----:B------:R-:W5:Y:S01]  /*47c0*/  MUFU.EX2 R133, R133 ;  /* 0x0000008500857308 */ /* 0x000f620000000800 */
[----:B------:R-:W-:Y:S01]  /*47d0*/  FSEL R118, R134, RZ, !P3 ;  /* 0x000000ff86767208 */ /* 0x000fe20005800000 */
[----:B------:R-:W-:Y:S01]  /*47e0*/  FMUL.FTZ R134, R92, R135 ;  /* 0x000000875c867220 */ /* 0x000fe20000410000 */
[-C--:B------:R-:W-:Y:S01]  /*47f0*/  ISETP.GE.U32.AND P5, PT, R112, R25.reuse, PT ;  /* 0x000000197000720c */ /* 0x080fe20003fa6070 */
[----:B------:R-:W-:Y:S01]  /*4800*/  FMUL.FTZ R132, R93, R132 ;  /* 0x000000845d847220 */ /* 0x000fe20000410000 */
[----:B------:R-:W-:Y:S02]  /*4810*/  SHF.L.U32 R126, R47, 0x10, RZ ;  /* 0x000000102f7e7819 */ /* 0x000fe400000006ff */
[----:B------:R-:W-:Y:S01]  /*4820*/  ISETP.GE.U32.AND P0, PT, R108, R25, PT ;  /* 0x000000196c00720c */ /* 0x000fe20003f06070 */
[----:B------:R-:W5:Y:S01]  /*4830*/  MUFU.EX2 R117, R117 ;  /* 0x0000007500757308 */ /* 0x000f620000000800 */
[----:B------:R-:W-:Y:S01]  /*4840*/  FSEL R122, R134, RZ, !P5 ;  /* 0x000000ff867a7208 */ /* 0x000fe20006800000 */
[----:B------:R-:W-:Y:S01]  /*4850*/  FMUL.FTZ R134, R87, R126 ;  /* 0x0000007e57867220 */ /* 0x000fe20000410000 */
[----:B------:R-:W-:-:S02]  /*4860*/  FSEL R126, R132, RZ, !P0 ;  /* 0x000000ff847e7208 */ /* 0x000fc40004000000 */
[----:B----4-:R-:W-:Y:S02]  /*4870*/  FSEL R127, R127, 1, !P0 ;  /* 0x3f8000007f7f7808 */ /* 0x010fe40004000000 */
[----:B------:R-:W-:Y:S01]  /*4880*/  ISETP.NE.AND P0, PT, R19, RZ, PT ;  /* 0x000000ff1300720c */ /* 0x000fe20003f05270 */
[----:B------:R-:W4:Y:S01]  /*4890*/  MUFU.EX2 R121, R121 ;  /* 0x0000007900797308 */ /* 0x000f220000000800 */
[----:B------:R-:W-:Y:S02]  /*48a0*/  SHF.L.U32 R128, R40, 0x10, RZ ;  /* 0x0000001028807819 */ /* 0x000fe400000006ff */
[----:B------:R-:W-:Y:S02]  /*48b0*/  FSEL R119, R119, 1, !P3 ;  /* 0x3f80000077777808 */ /* 0x000fe40005800000 */
        /* <DEDUP_REMOVED lines=9> */
[----:B------:R-:W1:Y:S01]  /*4950*/  MUFU.EX2 R131, R131 ;  /* 0x0000008300837308 */ /* 0x000e620000000800 */
[----:B------:R-:W-:Y:S02]  /*4960*/  FSEL R128, R134, RZ, !P1 ;  /* 0x000000ff86807208 */ /* 0x000fe40004800000 */
[----:B0-----:R-:W-:Y:S02]  /*4970*/  FSEL R129, R129, 1, !P1 ;  /* 0x3f80000081817808 */ /* 0x001fe40004800000 */
[----:B------:R-:W-:-:S02]  /*4980*/  @P0 LEA R45, R99, UR4, 0x3 ;  /* 0x00000004632d0c11 */ /* 0x000fc4000f8e18ff */
[----:B------:R-:W-:Y:S01]  /*4990*/  ISETP.GE.U32.AND P1, PT, R149, R25, PT ;  /* 0x000000199500720c */ /* 0x000fe20003f26070 */
[----:B------:R0:W1:Y:S01]  /*49a0*/  MUFU.EX2 R135, R140 ;  /* 0x0000008c00877308 */ /* 0x0000620000000800 */
[----:B------:R-:W-:Y:S02]  /*49b0*/  SHF.L.U32 R124, R46, 0x10, RZ ;  /* 0x000000102e7c7819 */ /* 0x000fe400000006ff */
[----:B------:R-:W-:Y:S02]  /*49c0*/  FSEL R134, R44, RZ, !P1 ;  /* 0x000000ff2c867208 */ /* 0x000fe40004800000 */
[----:B------:R-:W-:Y:S01]  /*49d0*/  PRMT R46, R47, 0x7632, R46 ;  /* 0x000076322f2e7816 */ /* 0x000fe2000000002e */
[----:B------:R-:W-:Y:S01]  /*49e0*/  FMUL.FTZ R124, R88, R124 ;  /* 0x0000007c587c7220 */ /* 0x000fe20000410000 */
[----:B------:R-:W-:Y:S01]  /*49f0*/  PRMT R47, R40, 0x7632, R47 ;  /* 0x00007632282f7816 */ /* 0x000fe2000000002f */
[----:B------:R-:W1:Y:S01]  /*4a00*/  MUFU.EX2 R136, R136 ;  /* 0x0000008800887308 */ /* 0x000e620000000800 */
[----:B------:R-:W-:-:S02]  /*4a10*/  PRMT R40, R41, 0x7632, R40 ;  /* 0x0000763229287816 */ /* 0x000fc40000000028 */
[----:B------:R-:W-:Y:S02]  /*4a20*/  PRMT R41, R42, 0x7632, R41 ;  /* 0x000076322a297816 */ /* 0x000fe40000000029 */
[C---:B------:R-:W-:Y:S02]  /*4a30*/  PRMT R42, R43.reuse, 0x7632, R42 ;  /* 0x000076322b2a7816 */ /* 0x040fe4000000002a */
[----:B------:R-:W-:Y:S01]  /*4a40*/  SHF.L.U32 R43, R43, 0x10, RZ ;  /* 0x000000102b2b7819 */ /* 0x000fe200000006ff */
[----:B------:R-:W1:Y:S01]  /*4a50*/  MUFU.EX2 R137, R137 ;  /* 0x0000008900897308 */ /* 0x000e620000000800 */
[----:B-----5:R-:W-:Y:S02]  /*4a60*/  FSEL R133, R133, 1, !P5 ;  /* 0x3f80000085857808 */ /* 0x020fe40006800000 */
[----:B------:R-:W-:Y:S01]  /*4a70*/  ISETP.GE.U32.AND P5, PT, R106, R25, PT ;  /* 0x000000196a00720c */ /* 0x000fe20003fa6070 */
[----:B------:R-:W-:Y:S01]  /*4a80*/  FMUL.FTZ R43, R83, R43 ;  /* 0x0000002b532b7220 */ /* 0x000fe20000410000 */
[----:B------:R-:W-:-:S02]  /*4a90*/  ISETP.GE.U32.AND P6, PT, R110, R25, PT ;  /* 0x000000196e00720c */ /* 0x000fc40003fc6070 */
[----:B------:R-:W-:Y:S01]  /*4aa0*/  FSEL R117, R117, 1, !P2 ;  /* 0x3f80000075757808 */ /* 0x000fe20005000000 */
[----:B------:R-:W5:Y:S01]  /*4ab0*/  MUFU.EX2 R138, R138 ;  /* 0x0000008a008a7308 */ /* 0x000f620000000800 */
[----:B0-----:R-:W-:Y:S02]  /*4ac0*/  FSEL R140, R43, RZ, !P5 ;  /* 0x000000ff2b8c7208 */ /* 0x001fe40006800000 */
[----:B------:R-:W-:Y:S02]  /*4ad0*/  SHF.L.U32 R43, R46, 0x10, RZ ;  /* 0x000000102e2b7819 */ /* 0x000fe400000006ff */
[----:B------:R-:W-:Y:S01]  /*4ae0*/  SHF.L.U32 R46, R47, 0x10, RZ ;  /* 0x000000102f2e7819 */ /* 0x000fe200000006ff */
[----:B------:R-:W-:Y:S01]  /*4af0*/  IMAD.U32 R47, R40, 0x10000, RZ ;  /* 0x00010000282f7824 */ /* 0x000fe200078e00ff */
[----:B------:R-:W-:Y:S01]  /*4b00*/  SHF.L.U32 R40, R41, 0x10, RZ ;  /* 0x0000001029287819 */ /* 0x000fe200000006ff */
[----:B------:R-:W0:Y:S01]  /*4b10*/  MUFU.EX2 R139, R139 ;  /* 0x0000008b008b7308 */ /* 0x000e220000000800 */
[----:B------:R-:W-:Y:S01]  /*4b20*/  SHF.L.U32 R41, R42, 0x10, RZ ;  /* 0x000000102a297819 */ /* 0x000fe200000006ff */
[----:B------:R-:W-:Y:S01]  /*4b30*/  FMUL.FTZ R43, R94, R43 ;  /* 0x0000002b5e2b7220 */ /* 0x000fe20000410000 */
[----:B----4-:R-:W-:Y:S01]  /*4b40*/  FSEL R121, R121, 1, !P4 ;  /* 0x3f80000079797808 */ /* 0x010fe20006000000 */
[----:B------:R-:W-:Y:S01]  /*4b50*/  FMUL.FTZ R46, R95, R46 ;  /* 0x0000002e5f2e7220 */ /* 0x000fe20000410000 */
[----:B------:R-:W-:Y:S01]  /*4b60*/  FSEL R124, R124, RZ, !P6 ;  /* 0x000000ff7c7c7208 */ /* 0x000fe20007000000 */
[----:B------:R-:W-:Y:S01]  /*4b70*/  FMUL.FTZ R47, R96, R47 ;  /* 0x0000002f602f7220 */ /* 0x000fe20000410000 */
[----:B-1----:R-:W-:Y:S01]  /*4b80*/  FSEL R125, R125, 1, !P6 ;  /* 0x3f8000007d7d7808 */ /* 0x002fe20007000000 */
[----:B------:R-:W1:Y:S01]  /*4b90*/  MUFU.EX2 R141, R141 ;  /* 0x0000008d008d7308 */ /* 0x000e620000000800 */
[----:B------:R-:W-:Y:S01]  /*4ba0*/  FSEL R131, R131, 1, !P3 ;  /* 0x3f80000083837808 */ /* 0x000fe20005800000 */
[----:B------:R-:W-:Y:S01]  /*4bb0*/  FMUL.FTZ R40, R97, R40 ;  /* 0x0000002861287220 */ /* 0x000fe20000410000 */
[----:B------:R-:W-:Y:S01]  /*4bc0*/  FSEL R135, R135, 1, !P1 ;  /* 0x3f80000087877808 */ /* 0x000fe20004800000 */
[----:B------:R-:W-:Y:S01]  /*4bd0*/  FMUL.FTZ R41, R98, R41 ;  /* 0x0000002962297220 */ /* 0x000fe20000410000 */
[----:B------:R-:W-:-:S02]  /*4be0*/  ISETP.GE.U32.AND P2, PT, R154, R25, PT ;  /* 0x000000199a00720c */ /* 0x000fc40003f46070 */
[-C--:B------:R-:W-:Y:S01]  /*4bf0*/  ISETP.GE.U32.AND P4, PT, R152, R25.reuse, PT ;  /* 0x000000199800720c */ /* 0x080fe20003f86070 */
[----:B------:R-:W4:Y:S01]  /*4c00*/  MUFU.EX2 R142, R142 ;  /* 0x0000008e008e7308 */ /* 0x000f220000000800 */
[-C--:B------:R-:W-:Y:S02]  /*4c10*/  ISETP.GE.U32.AND P6, PT, R150, R25.reuse, PT ;  /* 0x000000199600720c */ /* 0x080fe40003fc6070 */
[-C--:B------:R-:W-:Y:S02]  /*4c20*/  ISETP.GE.U32.AND P3, PT, R148, R25.reuse, PT ;  /* 0x000000199400720c */ /* 0x080fe40003f66070 */
[----:B------:R-:W-:Y:S02]  /*4c30*/  ISETP.GE.U32.AND P1, PT, R105, R25, PT ;  /* 0x000000196900720c */ /* 0x000fe40003f26070 */
[----:B------:R-:W-:Y:S02]  /*4c40*/  FSEL R136, R136, 1, !P2 ;  /* 0x3f80000088887808 */ /* 0x000fe40005000000 */
[----:B------:R-:W-:-:S02]  /*4c50*/  FSEL R137, R137, 1, !P4 ;  /* 0x3f80000089897808 */ /* 0x000fc40006000000 */
[----:B-----5:R-:W-:Y:S02]  /*4c60*/  FSEL R138, R138, 1, !P6 ;  /* 0x3f8000008a8a7808 */ /* 0x020fe40007000000 */
[----:B0-----:R-:W-:Y:S02]  /*4c70*/  FSEL R139, R139, 1, !P3 ;  /* 0x3f8000008b8b7808 */ /* 0x001fe40005800000 */
[----:B-1----:R-:W-:Y:S02]  /*4c80*/  FSEL R141, R141, 1, !P5 ;  /* 0x3f8000008d8d7808 */ /* 0x002fe40006800000 */
[----:B----4-:R-:W-:Y:S02]  /*4c90*/  FSEL R142, R142, 1, !P1 ;  /* 0x3f8000008e8e7808 */ /* 0x010fe40004800000 */
        /* <DEDUP_REMOVED lines=9> */
[----:B------:R0:W1:Y:S04]  /*4d30*/  LDS.128 R52, [R109+0x850] ;  /* 0x000850006d347984 */ /* 0x0000680000000c00 */
        /* <DEDUP_REMOVED lines=48> */
.L_x_8443:
        /* <DEDUP_REMOVED lines=10> */
[----:B--2---:R-:W-:-:S07]  /*50e0*/  IMAD.U32 R45, R40, 0x10000, RZ ;  /* 0x00010000282d7824 */ /* 0x004fce00078e00ff */
.L_x_8442:
        /* <DEDUP_REMOVED lines=84> */
.L_x_8445:
[----:B------:R-:W-:Y:S05]  /*5630*/  BSYNC B0 ;  /* 0x0000000000007941 */ /* 0x000fea0003800000 */
.L_x_8444:
        /* <DEDUP_REMOVED lines=38> */
[C---:B0-----:R-:W-:Y:S02]  /*58a0*/  IMAD R45, R99.reuse, UR15, R100 ;  /* 0x0000000f632d7c24 */ /* 0x041fe4000f8e0264 */
[----:B------:R-:W-:-:S05]  /*58b0*/  IMAD.WIDE.U32 R42, R99, UR14, R42 ;  /* 0x0000000e632a7c25 */ /* 0x000fca000f8e002a */
[----:B------:R-:W-:Y:S02]  /*58c0*/  IADD3 R45, R43, R45, RZ ;  /* 0x0000002d2b2d7210 */ /* 0x000fe40007ffe0ff */
[----:B-1----:R-:W-:-:S04]  /*58d0*/  LEA R40, P0, R42, R40, 0x1 ;  /* 0x000000282a287211 */ /* 0x002fc800078008ff */
[----:B------:R-:W-:-:S05]  /*58e0*/  LEA.HI.X R41, R42, R41, R45, 0x1, P0 ;  /* 0x000000292a297211 */ /* 0x000fca00000f0c2d */
[----:B------:R3:W-:Y:S01]  /*58f0*/  STG.E.U16 desc[UR6][R40.64], R47 ;  /* 0x0000002f28007986 */ /* 0x0007e2000c101506 */
[----:B------:R-:W-:Y:S05]  /*5900*/  BRA `(.L_x_8447) ;  /* 0x0000000000cc7947 */ /* 0x000fea0003800000 */
.L_x_8448:
        /* <DEDUP_REMOVED lines=32> */
.L_x_8449:
[----:B------:R1:W5:Y:S02]  /*5b10*/  LDG.E R41, desc[UR6][R70.64] ;  /* 0x0000000646297981 */ /* 0x000364000c1e1900 */
.L_x_8450:
[----:B-----5:R-:W-:-:S05]  /*5b20*/  IMAD.WIDE R40, R41, 0x4, R74 ;  /* 0x0000000429287825 */ /* 0x020fca00078e024a */
[----:B0-----:R0:W2:Y:S01]  /*5b30*/  LDG.E R45, desc[UR6][R40.64] ;  /* 0x00000006282d7981 */ /* 0x0010a2000c1e1900 */
[----:B------:R-:W-:Y:S01]  /*5b40*/  IMAD.MOV.U32 R43, RZ, RZ, R2 ;  /* 0x000000ffff2b7224 */ /* 0x000fe200078e0002 */
[----:B------:R-:W-:Y:S01]  /*5b50*/  F2FP.BF16.F32.PACK_AB R47, RZ, R47 ;  /* 0x0000002fff2f723e */ /* 0x000fe200000010ff */
        /* <DEDUP_REMOVED lines=14> */
.L_x_8447:
[----:B------:R-:W-:Y:S05]  /*5c40*/  BSYNC B0 ;  /* 0x0000000000007941 */ /* 0x000fea0003800000 */
.L_x_8446:
        /* <DEDUP_REMOVED lines=19> */
.L_x_8441:
        /* <DEDUP_REMOVED lines=50> */
.L_x_8453:
        /* <DEDUP_REMOVED lines=14> */
.L_x_8806:


//--------------------- .text._Z25selective_scan_fwd_kernelI32Selective_Scan_fwd_kernel_traitsILi64ELi16ELi1ELb1ELb1ELb1ELb0ELb1EN3c108BFloat16EfS2_EEv13SSMParamsBase --------------------------
	.section	.text._Z25selective_scan_fwd_kernelI32Selective_Scan_fwd_kernel_traitsILi64ELi16ELi1ELb1ELb1ELb1ELb0ELb1EN3c108BFloat16EfS2_EEv13SSMParamsBase,"ax",@progbits
	.align	128
        .global         _Z25selective_scan_fwd_kernelI32Selective_Scan_fwd_kernel_traitsILi64ELi16ELi1ELb1ELb1ELb1ELb0ELb1EN3c108BFloat16EfS2_EEv13SSMParamsBase
        .type           _Z25selective_scan_fwd_kernelI32Selective_Scan_fwd_kernel_traitsILi64ELi16ELi1ELb1ELb1ELb1ELb0ELb1EN3c108BFloat16EfS2_EEv13SSMParamsBase,@function
        .size           _Z25selective_scan_fwd_kernelI32Selective_Scan_fwd_kernel_traitsILi64ELi16ELi1ELb1ELb1ELb1ELb0ELb1EN3c108BFloat16EfS2_EEv13SSMParamsBase,(.L_x_8807 - _Z25selective_scan_fwd_kernelI32Selective_Scan_fwd_kernel_traitsILi64ELi16ELi1ELb1ELb1ELb1ELb0ELb1EN3c108BFloat16EfS2_EEv13SSMParamsBase)
        .other          _Z25selective_scan_fwd_kernelI32Selective_Scan_fwd_kernel_traitsILi64ELi16ELi1ELb1ELb1ELb1ELb0ELb1EN3c108BFloat16EfS2_EEv13SSMParamsBase,@"STO_CUDA_ENTRY STV_DEFAULT"
_Z25selective_scan_fwd_kernelI32Selective_Scan_fwd_kernel_traitsILi64ELi16ELi1ELb1ELb1ELb1ELb0ELb1EN3c108BFloat16EfS2_EEv13SSMParamsBase:
.text._Z25selective_scan_fwd_kernelI32Selective_Scan_fwd_kernel_traitsILi64ELi16ELi1ELb1ELb1ELb1ELb0ELb1EN3c108BFloat16EfS2_EEv13SSMParamsBase:
        /* <DEDUP_REMOVED lines=40> */
.L_x_8454:
        /* <DEDUP_REMOVED lines=35> */
.L_x_8455:
        /* <DEDUP_REMOVED lines=12> */
.L_x_8456:
        /* <DEDUP_REMOVED lines=198> */
.L_x_8457:
        /* <DEDUP_REMOVED lines=18> */
.L_x_8458:
        /* <DEDUP_REMOVED lines=13> */
.L_x_8504:
        /* <DEDUP_REMOVED lines=333> */
.L_x_8460:
[----:B------:R-:W-:Y:S05]  /*2890*/  BSYNC B0 ;  /* 0x0000000000007941 */ /* 0x000fea0003800000 */
.L_x_8459:
        /* <DEDUP_REMOVED lines=37> */
.L_x_8462:
[----:B------:R-:W-:Y:S05]  /*2af0*/  BSYNC B0 ;  /* 0x0000000000007941 */ /* 0x000fea0003800000 */
.L_x_8461:
        /* <DEDUP_REMOVED lines=37> */
.L_x_8464:
[----:B------:R-:W-:Y:S05]  /*2d50*/  BSYNC B0 ;  /* 0x0000000000007941 */ /* 0x000fea0003800000 */
.L_x_8463:
        /* <DEDUP_REMOVED lines=37> */
.L_x_8466:
[----:B------:R-:W-:Y:S05]  /*2fb0*/  BSYNC B0 ;  /* 0x0000000000007941 */ /* 0x000fea0003800000 */
.L_x_8465:
        /* <DEDUP_REMOVED lines=37> */
.L_x_8468:
[----:B------:R-:W-:Y:S05]  /*3210*/  BSYNC B0 ;  /* 0x0000000000007941 */ /* 0x000fea0003800000 */
.L_x_8467:
        /* <DEDUP_REMOVED lines=37> */
.L_x_8470:
[----:B------:R-:W-:Y:S05]  /*3470*/  BSYNC B0 ;  /* 0x0000000000007941 */ /* 0x000fea0003800000 */
.L_x_8469:
        /* <DEDUP_REMOVED lines=37> */
.L_x_8472:
[----:B------:R-:W-:Y:S05]  /*36d0*/  BSYNC B0 ;  /* 0x0000000000007941 */ /* 0x000fea0003800000 */
.L_x_8471:
        /* <DEDUP_REMOVED lines=37> */
.L_x_8474:
[----:B------:R-:W-:Y:S05]  /*3930*/  BSYNC B0 ;  /* 0x0000000000007941 */ /* 0x000fea0003800000 */
.L_x_8473:
        /* <DEDUP_REMOVED lines=37> */
.L_x_8476:
[----:B------:R-:W-:Y:S05]  /*3b90*/  BSYNC B0 ;  /* 0x0000000000007941 */ /* 0x000fea0003800000 */
.L_x_8475:
        /* <DEDUP_REMOVED lines=37> */
.L_x_8478:
[----:B------:R-:W-:Y:S05]  /*3df0*/  BSYNC B0 ;  /* 0x0000000000007941 */ /* 0x000fea0003800000 */
.L_x_8477:
        /* <DEDUP_REMOVED lines=39> */
.L_x_8480:
[----:B------:R-:W-:Y:S05]  /*4070*/  BSYNC B0 ;  /* 0x0000000000007941 */ /* 0x000fea0003800000 */
.L_x_8479:
        /* <DEDUP_REMOVED lines=41> */
.L_x_8482:
[----:B------:R-:W-:Y:S05]  /*4310*/  BSYNC B0 ;  /* 0x0000000000007941 */ /* 0x000fea0003800000 */
.L_x_8481:
        /* <DEDUP_REMOVED lines=42> */
.L_x_8484:
[----:B------:R-:W-:Y:S05]  /*45c0*/  BSYNC B0 ;  /* 0x0000000000007941 */ /* 0x000fea0003800000 */
.L_x_8483:
        /* <DEDUP_REMOVED lines=42> */
.L_x_8486:
[----:B------:R-:W-:Y:S05]  /*4870*/  BSYNC B0 ;  /* 0x0000000000007941 */ /* 0x000fea0003800000 */
.L_x_8485:
        /* <DEDUP_REMOVED lines=42> */
.L_x_8488:
[----:B------:R-:W-:Y:S05]  /*4b20*/  BSYNC B0 ;  /* 0x0000000000007941 */ /* 0x000fea0003800000 */
.L_x_8487:
        /* <DEDUP_REMOVED lines=42> */
.L_x_8490:
[----:B------:R-:W-:Y:S05]  /*4dd0*/  BSYNC B0 ;  /* 0x0000000000007941 */ /* 0x000fea0003800000 */
.L_x_8489:
        /* <DEDUP_REMOVED lines=43> */
.L_x_8501:
        /* <DEDUP_REMOVED lines=438> */
.L_x_8493:
        /* <DEDUP_REMOVED lines=11> */
.L_x_8492:
        /* <DEDUP_REMOVED lines=84> */
.L_x_8495:
[----:B------:R-:W-:Y:S05]  /*71e0*/  BSYNC B0 ;  /* 0x0000000000007941 */ /* 0x000fea0003800000 */
.L_x_8494:
        /* <DEDUP_REMOVED lines=47> */
.L_x_8498:
        /* <DEDUP_REMOVED lines=32> */
.L_x_8499:
[----:B------:R1:W5:Y:S02]  /*76e0*/  LDG.E R41, desc[UR6][R80.64] ;  /* 0x0000000650297981 */ /* 0x000364000c1e1900 */
.L_x_8500:
        /* <DEDUP_REMOVED lines=18> */
.L_x_8497:
[----:B------:R-:W-:Y:S05]  /*7810*/  BSYNC B0 ;  /* 0x0000000000007941 */ /* 0x000fea0003800000 */
.L_x_8496:
        /* <DEDUP_REMOVED lines=19> */
.L_x_8491:
        /* <DEDUP_REMOVED lines=79> */
.L_x_8503:
[----:B------:R-:W-:Y:S05]  /*7e40*/  BSYNC B0 ;  /* 0x0000000000007941 */ /* 0x000fea0003800000 */
.L_x_8502:
        /* <DEDUP_REMOVED lines=73> */
.L_x_8505:
        /* <DEDUP_REMOVED lines=10> */
.L_x_8807:


//--------------------- .text._Z25selective_scan_fwd_kernelI32Selective_Scan_fwd_kernel_traitsILi64ELi16ELi1ELb1ELb1ELb1ELb1ELb0EN3c108BFloat16EfS2_EEv13SSMParamsBase --------------------------
	.section	.text._Z25selective_scan_fwd_kernelI32Selective_Scan_fwd_kernel_traitsILi64ELi16ELi1ELb1ELb1ELb1ELb1ELb0EN3c108BFloat16EfS2_EEv13SSMParamsBase,"ax",@progbits
	.align	128
        .global         _Z25selective_scan_fwd_kernelI32Selective_Scan_fwd_kernel_traitsILi64ELi16ELi1ELb1ELb1ELb1ELb1ELb0EN3c108BFloat16EfS2_EEv13SSMParamsBase
        .type           _Z25selective_scan_fwd_kernelI32Selective_Scan_fwd_kernel_traitsILi64ELi16ELi1ELb1ELb1ELb1ELb1ELb0EN3c108BFloat16EfS2_EEv13SSMParamsBase,@function
        .size           _Z25selective_scan_fwd_kernelI32Selective_Scan_fwd_kernel_traitsILi64ELi16ELi1ELb1ELb1ELb1ELb1ELb0EN3c108BFloat16EfS2_EEv13SSMParamsBase,(.L_x_8808 - _Z25selective_scan_fwd_kernelI32Selective_Scan_fwd_kernel_traitsILi64ELi16ELi1ELb1ELb1ELb1ELb1ELb0EN3c108BFloat16EfS2_EEv13SSMParamsBase)
        .other          _Z25selective_scan_fwd_kernelI32Selective_Scan_fwd_kernel_traitsILi64ELi16ELi1ELb1ELb1ELb1ELb1ELb0EN3c108BFloat16EfS2_EEv13SSMParamsBase,@"STO_CUDA_ENTRY STV_DEFAULT"
_Z25selective_scan_fwd_kernelI32Selective_Scan_fwd_kernel_traitsILi64ELi16ELi1ELb1ELb1ELb1ELb1ELb0EN3c108BFloat16EfS2_EEv13SSMParamsBase:
.text._Z25selective_scan_fwd_kernelI32Selective_Scan_fwd_kernel_traitsILi64ELi16ELi1ELb1ELb1ELb1ELb1ELb0EN3c108BFloat16EfS2_EEv13SSMParamsBase:
        /* <DEDUP_REMOVED lines=37> */
.L_x_8506:
        /* <DEDUP_REMOVED lines=37> */
.L_x_8507:
        /* <DEDUP_REMOVED lines=12> */
.L_x_8508:
        /* <DEDUP_REMOVED lines=188> */
.L_x_8509:
        /* <DEDUP_REMOVED lines=18> */
.L_x_8510:
        /* <DEDUP_REMOVED lines=31> */
.L_x_8554:
        /* <DEDUP_REMOVED lines=100> */
.L_x_8512:
[----:B------:R-:W-:Y:S05]  /*1a70*/  BSYNC B0 ;  /* 0x0000000000007941 */ /* 0x000fea0003800000 */
.L_x_8511:
        /* <DEDUP_REMOVED lines=38> */
.L_x_8514:
[----:B------:R-:W-:Y:S05]  /*1ce0*/  BSYNC B0 ;  /* 0x0000000000007941 */ /* 0x000fea0003800000 */
.L_x_8513:
        /* <DEDUP_REMOVED lines=40> */
.L_x_8516:
[----:B------:R-:W-:Y:S05]  /*1f70*/  BSYNC B0 ;  /* 0x0000000000007941 */ /* 0x000fea0003800000 */
.L_x_8515:
        /* <DEDUP_REMOVED lines=43> */
.L_x_8518:
[----:B------:R-:W-:Y:S05]  /*2230*/  BSYNC B0 ;  /* 0x0000000000007941 */ /* 0x000fea0003800000 */
.L_x_8517:
        /* <DEDUP_REMOVED lines=40> */
.L_x_8520:
[----:B------:R-:W-:Y:S05]  /*24c0*/  BSYNC B0 ;  /* 0x0000000000007941 */ /* 0x000fea0003800000 */
.L_x_8519:
        /* <DEDUP_REMOVED lines=42> */
.L_x_8522:
[----:B------:R-:W-:Y:S05]  /*2770*/  BSYNC B0 ;  /* 0x0000000000007941 */ /* 0x000fea0003800000 */
.L_x_8521:
        /* <DEDUP_REMOVED lines=41> */
.L_x_8524:
[----:B------:R-:W-:Y:S05]  /*2a10*/  BSYNC B0 ;  /* 0x0000000000007941 */ /* 0x000fea0003800000 */
.L_x_8523:
        /* <DEDUP_REMOVED lines=42> */
.L_x_8526:
[----:B------:R-:W-:Y:S05]  /*2cc0*/  BSYNC B0 ;  /* 0x0000000000007941 */ /* 0x000fea0003800000 */
.L_x_8525:
        /* <DEDUP_REMOVED lines=42> */
.L_x_8528:
[----:B------:R-:W-:Y:S05]  /*2f70*/  BSYNC B0 ;  /* 0x0000000000007941 */ /* 0x000fea0003800000 */
.L_x_8527:
        /* <DEDUP_REMOVED lines=40> */
.L_x_8530:
[----:B------:R-:W-:Y:S05]  /*3200*/  BSYNC B0 ;  /* 0x0000000000007941 */ /* 0x000fea0003800000 */
.L_x_8529:
        /* <DEDUP_REMOVED lines=44> */
.L_x_8532:
[----:B------:R-:W-:Y:S05]  /*34d0*/  BSYNC B0 ;  /* 0x0000000000007941 */ /* 0x000fea0003800000 */
.L_x_8531:
        /* <DEDUP_REMOVED lines=33> */
.L_x_8534:
[----:B------:R-:W-:Y:S05]  /*36f0*/  BSYNC B0 ;  /* 0x0000000000007941 */ /* 0x000fea0003800000 */
.L_x_8533:
        /* <DEDUP_REMOVED lines=33> */
.L_x_8536:
[----:B------:R-:W-:Y:S05]  /*3910*/  BSYNC B0 ;  /* 0x0000000000007941 */ /* 0x000fea0003800000 */
.L_x_8535:
        /* <DEDUP_REMOVED lines=33> */
.L_x_8538:
[----:B------:R-:W-:Y:S05]  /*3b30*/  BSYNC B0 ;  /* 0x0000000000007941 */ /* 0x000fea0003800000 */
.L_x_8537:
        /* <DEDUP_REMOVED lines=33> */
.L_x_8540:
[----:B------:R-:W-:Y:S05]  /*3d50*/  BSYNC B0 ;  /* 0x0000000000007941 */ /* 0x000fea0003800000 */
.L_x_8539:
        /* <DEDUP_REMOVED lines=33> */
.L_x_8542:
[----:B------:R-:W-:Y:S05]  /*3f70*/  BSYNC B0 ;  /* 0x0000000000007941 */ /* 0x000fea0003800000 */
.L_x_8541:
        /* <DEDUP_REMOVED lines=42> */
.L_x_8553:
        /* <DEDUP_REMOVED lines=179> */
[----:B-1----:R-:W-:Y:S02]  /*4d50*/  PRMT R114, R54, 0x7632, R114 ;  /* 0x0000763236727816 */ /* 0x002fe40000000072 */
[----:B------:R-:W-:-:S02]  /*4d60*/  PRMT R109, R49, 0x7632, R109 ;  /* 0x00007632316d7816 */ /* 0x000fc4000000006d */
[----:B------:R-:W-:Y:S02]  /*4d70*/  PRMT R111, R51, 0x7632, R111 ;  /* 0x00007632336f7816 */ /* 0x000fe4000000006f */
        /* <DEDUP_REMOVED lines=39> */
[----:B------:R-:W2:Y:S02]  /*4ff0*/  LDG.E.U16 R40, desc[UR6][R40.64] ;  /* 0x0000000628287981 */ /* 0x000ea4000c1e1500 */
[----:B--2---:R-:W-:Y:S01]  /*5000*/  SHF.L.U32 R45, R40, 0x10, RZ ;  /* 0x00000010282d7819 */ /* 0x004fe200000006ff */
[----:B------:R-:W-:Y:S06]  /*5010*/  BRA `(.L_x_8544) ;  /* 0x00000000002c7947 */ /* 0x000fec0003800000 */
.L_x_8545:
        /* <DEDUP_REMOVED lines=10> */
[----:B--2---:R-:W-:-:S07]  /*50c0*/  SHF.L.U32 R45, R40, 0x10, RZ ;  /* 0x00000010282d7819 */ /* 0x004fce00000006ff */
.L_x_8544:
        /* <DEDUP_REMOVED lines=84> */
.L_x_8547:
[----:B------:R-:W-:Y:S05]  /*5610*/  BSYNC B0 ;  /* 0x0000000000007941 */ /* 0x000fea0003800000 */
.L_x_8546:
        /* <DEDUP_REMOVED lines=45> */
.L_x_8550:
        /* <DEDUP_REMOVED lines=31> */
.L_x_8551:
[----:B------:R1:W5:Y:S02]  /*5ae0*/  LDG.E R41, desc[UR6][R64.64] ;  /* 0x0000000640297981 */ /* 0x000364000c1e1900 */
.L_x_8552:
        /* <DEDUP_REMOVED lines=18> */
.L_x_8549:
[----:B------:R-:W-:Y:S05]  /*5c10*/  BSYNC B0 ;  /* 0x0000000000007941 */ /* 0x000fea0003800000 */
.L_x_8548:
        /* <DEDUP_REMOVED lines=19> */
.L_x_8543:
        /* <DEDUP_REMOVED lines=223> */
.L_x_8555:
        /* <DEDUP_REMOVED lines=12> */
.L_x_8808:


//--------------------- .text._Z25selective_scan_fwd_kernelI32Selective_Scan_fwd_kernel_traitsILi64ELi16ELi1ELb1ELb1ELb1ELb1ELb1EN3c108BFloat16EfS2_EEv13SSMParamsBase --------------------------
	.section	.text._Z25selective_scan_fwd_kernelI32Selective_Scan_fwd_kernel_traitsILi64ELi16ELi1ELb1ELb1ELb1ELb1ELb1EN3c108BFloat16EfS2_EEv13SSMParamsBase,"ax",@progbits
	.align	128
        .global         _Z25selective_scan_fwd_kernelI32Selective_Scan_fwd_kernel_traitsILi64ELi16ELi1ELb1ELb1ELb1ELb1ELb1EN3c108BFloat16EfS2_EEv13SSMParamsBase
        .type           _Z25selective_scan_fwd_kernelI32Selective_Scan_fwd_kernel_traitsILi64ELi16ELi1ELb1ELb1ELb1ELb1ELb1EN3c108BFloat16EfS2_EEv13SSMParamsBase,@function
        .size           _Z25selective_scan_fwd_kernelI32Selective_Scan_fwd_kernel_traitsILi64ELi16ELi1ELb1ELb1ELb1ELb1ELb1EN3c108BFloat16EfS2_EEv13SSMParamsBase,(.L_x_8809 - _Z25selective_scan_fwd_kernelI32Selective_Scan_fwd_kernel_traitsILi64ELi16ELi1ELb1ELb1ELb1ELb1ELb1EN3c108BFloat16EfS2_EEv13SSMParamsBase)
        .other          _Z25selective_scan_fwd_kernelI32Selective_Scan_fwd_kernel_traitsILi64ELi16ELi1ELb1ELb1ELb1ELb1ELb1EN3c108BFloat16EfS2_EEv13SSMParamsBase,@"STO_CUDA_ENTRY STV_DEFAULT"
_Z25selective_scan_fwd_kernelI32Selective_Scan_fwd_kernel_traitsILi64ELi16ELi1ELb1ELb1ELb1ELb1ELb1EN3c108BFloat16EfS2_EEv13SSMParamsBase:
.text._Z25selective_scan_fwd_kernelI32Selective_Scan_fwd_kernel_traitsILi64ELi16ELi1ELb1ELb1ELb1ELb1ELb1EN3c108BFloat16EfS2_EEv13SSMParamsBase:
        /* <DEDUP_REMOVED lines=40> */
.L_x_8556:
        /* <DEDUP_REMOVED lines=35> */
.L_x_8557:
        /* <DEDUP_REMOVED lines=12> */
.L_x_8558:
        /* <DEDUP_REMOVED lines=198> */
.L_x_8559:
        /* <DEDUP_REMOVED lines=18> */
.L_x_8560:
        /* <DEDUP_REMOVED lines=13> */
.L_x_8608:
        /* <DEDUP_REMOVED lines=333> */
.L_x_8562:
[----:B------:R-:W-:Y:S05]  /*2890*/  BSYNC B0 ;  /* 0x0000000000007941 */ /* 0x000fea0003800000 */
.L_x_8561:
        /* <DEDUP_REMOVED lines=37> */
.L_x_8564:
[----:B------:R-:W-:Y:S05]  /*2af0*/  BSYNC B0 ;  /* 0x0000000000007941 */ /* 0x000fea0003800000 */
.L_x_8563:
        /* <DEDUP_REMOVED lines=37> */
.L_x_8566:
[----:B------:R-:W-:Y:S05]  /*2d50*/  BSYNC B0 ;  /* 0x0000000000007941 */ /* 0x000fea0003800000 */
.L_x_8565:
        /* <DEDUP_REMOVED lines=37> */
.L_x_8568:
[----:B------:R-:W-:Y:S05]  /*2fb0*/  BSYNC B0 ;  /* 0x0000000000007941 */ /* 0x000fea0003800000 */
.L_x_8567:
        /* <DEDUP_REMOVED lines=37> */
.L_x_8570:
[----:B------:R-:W-:Y:S05]  /*3210*/  BSYNC B0 ;  /* 0x0000000000007941 */ /* 0x000fea0003800000 */
.L_x_8569:
        /* <DEDUP_REMOVED lines=37> */
.L_x_8572:
[----:B------:R-:W-:Y:S05]  /*3470*/  BSYNC B0 ;  /* 0x0000000000007941 */ /* 0x000fea0003800000 */
.L_x_8571:
        /* <DEDUP_REMOVED lines=37> */
.L_x_8574:
[----:B------:R-:W-:Y:S05]  /*36d0*/  BSYNC B0 ;  /* 0x0000000000007941 */ /* 0x000fea0003800000 */
.L_x_8573:
        /* <DEDUP_REMOVED lines=37> */
.L_x_8576:
[----:B------:R-:W-:Y:S05]  /*3930*/  BSYNC B0 ;  /* 0x0000000000007941 */ /* 0x000fea0003800000 */
.L_x_8575:
        /* <DEDUP_REMOVED lines=37> */
.L_x_8578:
[----:B------:R-:W-:Y:S05]  /*3b90*/  BSYNC B0 ;  /* 0x0000000000007941 */ /* 0x000fea0003800000 */
.L_x_8577:
        /* <DEDUP_REMOVED lines=37> */
.L_x_8580:
[----:B------:R-:W-:Y:S05]  /*3df0*/  BSYNC B0 ;  /* 0x0000000000007941 */ /* 0x000fea0003800000 */
.L_x_8579:
        /* <DEDUP_REMOVED lines=39> */
.L_x_8582:
[----:B------:R-:W-:Y:S05]  /*4070*/  BSYNC B0 ;  /* 0x0000000000007941 */ /* 0x000fea0003800000 */
.L_x_8581:
        /* <DEDUP_REMOVED lines=41> */
.L_x_8584:
[----:B------:R-:W-:Y:S05]  /*4310*/  BSYNC B0 ;  /* 0x0000000000007941 */ /* 0x000fea0003800000 */
.L_x_8583:
        /* <DEDUP_REMOVED lines=42> */
.L_x_8586:
[----:B------:R-:W-:Y:S05]  /*45c0*/  BSYNC B0 ;  /* 0x0000000000007941 */ /* 0x000fea0003800000 */
.L_x_8585:
        /* <DEDUP_REMOVED lines=42> */
.L_x_8588:
[----:B------:R-:W-:Y:S05]  /*4870*/  BSYNC B0 ;  /* 0x0000000000007941 */ /* 0x000fea0003800000 */
.L_x_8587:
        /* <DEDUP_REMOVED lines=42> */
.L_x_8590:
[----:B------:R-:W-:Y:S05]  /*4b20*/  BSYNC B0 ;  /* 0x0000000000007941 */ /* 0x000fea0003800000 */
.L_x_8589:
        /* <DEDUP_REMOVED lines=42> */
.L_x_8592:
[----:B------:R-:W-:Y:S05]  /*4dd0*/  BSYNC B0 ;  /* 0x0000000000007941 */ /* 0x000fea0003800000 */
.L_x_8591:
        /* <DEDUP_REMOVED lines=43> */
.L_x_8603:
        /* <DEDUP_REMOVED lines=438> */
.L_x_8595:
        /* <DEDUP_REMOVED lines=11> */
.L_x_8594:
        /* <DEDUP_REMOVED lines=84> */
.L_x_8597:
[----:B------:R-:W-:Y:S05]  /*71e0*/  BSYNC B0 ;  /* 0x0000000000007941 */ /* 0x000fea0003800000 */
.L_x_8596:
        /* <DEDUP_REMOVED lines=47> */
.L_x_8600:
        /* <DEDUP_REMOVED lines=32> */
.L_x_8601:
[----:B------:R1:W5:Y:S02]  /*76e0*/  LDG.E R41, desc[UR6][R80.64] ;  /* 0x0000000650297981 */ /* 0x000364000c1e1900 */
.L_x_8602:
        /* <DEDUP_REMOVED lines=18> */
.L_x_8599:
[----:B------:R-:W-:Y:S05]  /*7810*/  BSYNC B0 ;  /* 0x0000000000007941 */ /* 0x000fea0003800000 */
.L_x_8598:
        /* <DEDUP_REMOVED lines=19> */
.L_x_8593:
        /* <DEDUP_REMOVED lines=85> */
.L_x_8605:
[----:B------:R-:W-:Y:S05]  /*7ea0*/  BSYNC B0 ;  /* 0x0000000000007941 */ /* 0x000fea0003800000 */
.L_x_8604:
        /* <DEDUP_REMOVED lines=361> */
.L_x_8607:
[----:B------:R-:W-:Y:S05]  /*9540*/  BSYNC B0 ;  /* 0x0000000000007941 */ /* 0x000fea0003800000 */
.L_x_8606:
        /* <DEDUP_REMOVED lines=57> */
.L_x_8609:
        /* <DEDUP_REMOVED lines=10> */
.L_x_8809:


//--------------------- .nv.shared._Z25selective_scan_fwd_kernelI32Selective_Scan_fwd_kernel_traitsILi128ELi16ELi1ELb0ELb1ELb1ELb0ELb0EfffEEv13SSMParamsBase --------------------------
	.section	.nv.shared._Z25selective_scan_fwd_kernelI32Selective_Scan_fwd_kernel_traitsILi128ELi16ELi1ELb0ELb1ELb1ELb0ELb0EfffEEv13SSMParamsBase,"aw",@nobits
	.sectionflags	@""
	.align	16
	.zero		1024


//--------------------- .nv.shared.reserved.0     --------------------------
	.section	.nv.shared.reserved.0,"aw",@nobits
	.weak		__nv_reservedSMEM_offset_0_alias
	.size		__nv_reservedSMEM_offset_0_alias, 0, 0
	.other		__nv_reservedSMEM_offset_0_alias,@"STO_CUDA_RESERVED_SHARED STV_DEFAULT"
__nv_reservedSMEM_offset_0_alias:
	.zero		0


//--------------------- .nv.global                --------------------------
	.section	.nv.global,"aw",@nobits
.nv.global:
	.type		_ZN52_INTERNAL_8d0413da_21_selective_scan_fwd_cu_9934c4754cuda3std3__48in_placeE,@object
	.size		_ZN52_INTERNAL_8d0413da_21_selective_scan_fwd_cu_9934c4754cuda3std3__48in_placeE,(_ZN52_INTERNAL_8d0413da_21_selective_scan_fwd_cu_9934c4754cuda3std6ranges3__45__cpo8distanceE - _ZN52_INTERNAL_8d0413da_21_selective_scan_fwd_cu_9934c4754cuda3std3__48in_placeE)
_ZN52_INTERNAL_8d0413da_21_selective_scan_fwd_cu_9934c4754cuda3std3__48in_placeE:
	.zero		1
	.type		_ZN52_INTERNAL_8d0413da_21_selective_scan_fwd_cu_9934c4754cuda3std6ranges3__45__cpo8distanceE,@object
	.size		_ZN52_INTERNAL_8d0413da_21_selective_scan_fwd_cu_9934c4754cuda3std6ranges3__45__cpo8distanceE,(_ZN52_INTERNAL_8d0413da_21_selective_scan_fwd_cu_9934c4754cuda3std3__45__cpo6cbeginE - _ZN52_INTERNAL_8d0413da_21_selective_scan_fwd_cu_9934c4754cuda3std6ranges3__45__cpo8distanceE)
_ZN52_INTERNAL_8d0413da_21_selective_scan_fwd_cu_9934c4754cuda3std6ranges3__45__cpo8distanceE:
	.zero		1
	.type		_ZN52_INTERNAL_8d0413da_21_selective_scan_fwd_cu_9934c4754cuda3std3__45__cpo6cbeginE,@object
	.size		_ZN52_INTERNAL_8d0413da_21_selective_scan_fwd_cu_9934c4754cuda3std3__45__cpo6cbeginE,(_ZN52_INTERNAL_8d0413da_21_selective_scan_fwd_cu_9934c4754cuda3std6ranges3__45__cpo7advanceE - _ZN52_INTERNAL_8d0413da_21_selective_scan_fwd_cu_9934c4754cuda3std3__45__cpo6cbeginE)
_ZN52_INTERNAL_8d0413da_21_selective_scan_fwd_cu_9934c4754cuda3std3__45__cpo6cbeginE:
	.zero		1
	.type		_ZN52_INTERNAL_8d0413da_21_selective_scan_fwd_cu_9934c4754cuda3std6ranges3__45__cpo7advanceE,@object
	.size		_ZN52_INTERNAL_8d0413da_21_selective_scan_fwd_cu_9934c4754cuda3std6ranges3__45__cpo7advanceE,(_ZN52_INTERNAL_8d0413da_21_selective_scan_fwd_cu_9934c4754cuda3std3__45__cpo7crbeginE - _ZN52_INTERNAL_8d0413da_21_selective_scan_fwd_cu_9934c4754cuda3std6ranges3__45__cpo7advanceE)
_ZN52_INTERNAL_8d0413da_21_selective_scan_fwd_cu_9934c4754cuda3std6ranges3__45__cpo7advanceE:
	.zero		1
	.type		_ZN52_INTERNAL_8d0413da_21_selective_scan_fwd_cu_9934c4754cuda3std3__45__cpo7crbeginE,@object
	.size		_ZN52_INTERNAL_8d0413da_21_selective_scan_fwd_cu_9934c4754cuda3std3__45__cpo7crbeginE,(_ZN52_INTERNAL_8d0413da_21_selective_scan_fwd_cu_9934c4754cuda3std6ranges3__45__cpo4dataE - _ZN52_INTERNAL_8d0413da_21_selective_scan_fwd_cu_9934c4754cuda3std3__45__cpo7crbeginE)
_ZN52_INTERNAL_8d0413da_21_selective_scan_fwd_cu_9934c4754cuda3std3__45__cpo7crbeginE:
	.zero		1
	.type		_ZN52_INTERNAL_8d0413da_21_selective_scan_fwd_cu_9934c4754cuda3std6ranges3__45__cpo4dataE,@object
	.size		_ZN52_INTERNAL_8d0413da_21_selective_scan_fwd_cu_9934c4754cuda3std6ranges3__45__cpo4dataE,(_ZN52_INTERNAL_8d0413da_21_selective_scan_fwd_cu_9934c4754cuda3std6ranges3__45__cpo5beginE - _ZN52_INTERNAL_8d0413da_21_selective_scan_fwd_cu_9934c4754cuda3std6ranges3__45__cpo4dataE)
_ZN52_INTERNAL_8d0413da_21_selective_scan_fwd_cu_9934c4754cuda3std6ranges3__45__cpo4dataE:
	.zero		1
	.type		_ZN52_INTERNAL_8d0413da_21_selective_scan_fwd_cu_9934c4754cuda3std6ranges3__45__cpo5beginE,@object
	.size		_ZN52_INTERNAL_8d0413da_21_selective_scan_fwd_cu_9934c4754cuda3std6ranges3__45__cpo5beginE,(_ZN52_INTERNAL_8d0413da_21_selective_scan_fwd_cu_9934c4754cuda3std3__454_GLOBAL__N__8d0413da_21_selective_scan_fwd_cu_9934c4756ignoreE - _ZN52_INTERNAL_8d0413da_21_selective_scan_fwd_cu_9934c4754cuda3std6ranges3__45__cpo5beginE)
_ZN52_INTERNAL_8d0413da_21_selective_scan_fwd_cu_9934c4754cuda3std6ranges3__45__cpo5beginE:
	.zero		1
	.type		_ZN52_INTERNAL_8d0413da_21_selective_scan_fwd_cu_9934c4754cuda3std3__454_GLOBAL__N__8d0413da_21_selective_scan_fwd_cu_9934c4756ignoreE,@object
	.size		_ZN52_INTERNAL_8d0413da_21_selective_scan_fwd_cu_9934c4754cuda3std3__454_GLOBAL__N__8d0413da_21_selective_scan_fwd_cu_9934c4756ignoreE,(_ZN52_INTERNAL_8d0413da_21_selective_scan_fwd_cu_9934c4754cuda3std6ranges3__45__cpo4sizeE - _ZN52_INTERNAL_8d0413da_21_selective_scan_fwd_cu_9934c4754cuda3std3__454_GLOBAL__N__8d0413da_21_selective_scan_fwd_cu_9934c4756ignoreE)
_ZN52_INTERNAL_8d0413da_21_selective_scan_fwd_cu_9934c4754cuda3std3__454_GLOBAL__N__8d0413da_21_selective_scan_fwd_cu_9934c4756ignoreE:
	.zero		1
	.type		_ZN52_INTERNAL_8d0413da_21_selective_scan_fwd_cu_9934c4754cuda3std6ranges3__45__cpo4sizeE,@object
	.size		_ZN52_INTERNAL_8d0413da_21_selective_scan_fwd_cu_9934c4754cuda3std6ranges3__45__cpo4sizeE,(_ZN52_INTERNAL_8d0413da_21_selective_scan_fwd_cu_9934c4754cuda3std3__45__cpo5beginE - _ZN52_INTERNAL_8d0413da_21_selective_scan_fwd_cu_9934c4754cuda3std6ranges3__45__cpo4sizeE)
_ZN52_INTERNAL_8d0413da_21_selective_scan_fwd_cu_9934c4754cuda3std6ranges3__45__cpo4sizeE:
	.zero		1
	.type		_ZN52_INTERNAL_8d0413da_21_selective_scan_fwd_cu_9934c4754cuda3std3__45__cpo5beginE,@object
	.size		_ZN52_INTERNAL_8d0413da_21_selective_scan_fwd_cu_9934c4754cuda3std3__45__cpo5beginE,(_ZN52_INTERNAL_8d0413da_21_selective_scan_fwd_cu_9934c4754cuda3std6ranges3__45__cpo6cbeginE - _ZN52_INTERNAL_8d0413da_21_selective_scan_fwd_cu_9934c4754cuda3std3__45__cpo5beginE)
_ZN52_INTERNAL_8d0413da_21_selective_scan_fwd_cu_9934c4754cuda3std3__45__cpo5beginE:
	.zero		1
	.type		_ZN52_INTERNAL_8d0413da_21_selective_scan_fwd_cu_9934c4754cuda3std6ranges3__45__cpo6cbeginE,@object
	.size		_ZN52_INTERNAL_8d0413da_21_selective_scan_fwd_cu_9934c4754cuda3std6ranges3__45__cpo6cbeginE,(_ZN52_INTERNAL_8d0413da_21_selective_scan_fwd_cu_9934c4754cuda3std3__45__cpo6rbeginE - _ZN52_INTERNAL_8d0413da_21_selective_scan_fwd_cu_9934c4754cuda3std6ranges3__45__cpo6cbeginE)
_ZN52_INTERNAL_8d0413da_21_selective_scan_fwd_cu_9934c4754cuda3std6ranges3__45__cpo6cbeginE:
	.zero		1
	.type		_ZN52_INTERNAL_8d0413da_21_selective_scan_fwd_cu_9934c4754cuda3std3__45__cpo6rbeginE,@object
	.size		_ZN52_INTERNAL_8d0413da_21_selective_scan_fwd_cu_9934c4754cuda3std3__45__cpo6rbeginE,(_ZN52_INTERNAL_8d0413da_21_selective_scan_fwd_cu_9934c4754cuda3std6ranges3__45__cpo4nextE - _ZN52_INTERNAL_8d0413da_21_selective_scan_fwd_cu_9934c4754cuda3std3__45__cpo6rbeginE)
_ZN52_INTERNAL_8d0413da_21_selective_scan_fwd_cu_9934c4754cuda3std3__45__cpo6rbeginE:
	.zero		1
	.type		_ZN52_INTERNAL_8d0413da_21_selective_scan_fwd_cu_9934c4754cuda3std6ranges3__45__cpo4nextE,@object
	.size		_ZN52_INTERNAL_8d0413da_21_selective_scan_fwd_cu_9934c4754cuda3std6ranges3__45__cpo4nextE,(_ZN52_INTERNAL_8d0413da_21_selective_scan_fwd_cu_9934c4754cuda3std6ranges3__45__cpo4swapE - _ZN52_INTERNAL_8d0413da_21_selective_scan_fwd_cu_9934c4754cuda3std6ranges3__45__cpo4nextE)
_ZN52_INTERNAL_8d0413da_21_selective_scan_fwd_cu_9934c4754cuda3std6ranges3__45__cpo4nextE:
	.zero		1
	.type		_ZN52_INTERNAL_8d0413da_21_selective_scan_fwd_cu_9934c4754cuda3std6ranges3__45__cpo4swapE,@object
	.size		_ZN52_INTERNAL_8d0413da_21_selective_scan_fwd_cu_9934c4754cuda3std6ranges3__45__cpo4swapE,(_ZN52_INTERNAL_8d0413da_21_selective_scan_fwd_cu_9934c4754cuda3std3__420unreachable_sentinelE - _ZN52_INTERNAL_8d0413da_21_selective_scan_fwd_cu_9934c4754cuda3std6ranges3__45__cpo4swapE)
_ZN52_INTERNAL_8d0413da_21_selective_scan_fwd_cu_9934c4754cuda3std6ranges3__45__cpo4swapE:
	.zero		1
	.type		_ZN52_INTERNAL_8d0413da_21_selective_scan_fwd_cu_9934c4754cuda3std3__420unreachable_sentinelE,@object
	.size		_ZN52_INTERNAL_8d0413da_21_selective_scan_fwd_cu_9934c4754cuda3std3__420unreachable_sentinelE,(_ZN52_INTERNAL_8d0413da_21_selective_scan_fwd_cu_9934c4756thrust23THRUST_300001_SM_900_NS6system6detail10sequential3seqE - _ZN52_INTERNAL_8d0413da_21_selective_scan_fwd_cu_9934c4754cuda3std3__420unreachable_sentinelE)
_ZN52_INTERNAL_8d0413da_21_selective_scan_fwd_cu_9934c4754cuda3std3__420unreachable_sentinelE:
	.zero		1
	.type		_ZN52_INTERNAL_8d0413da_21_selective_scan_fwd_cu_9934c4756thrust23THRUST_300001_SM_900_NS6system6detail10sequential3seqE,@object
	.size		_ZN52_INTERNAL_8d0413da_21_selective_scan_fwd_cu_9934c4756thrust23THRUST_300001_SM_900_NS6system6detail10sequential3seqE,(_ZN52_INTERNAL_8d0413da_21_selective_scan_fwd_cu_9934c4754cuda3std3__45__cpo4cendE - _ZN52_INTERNAL_8d0413da_21_selective_scan_fwd_cu_9934c4756thrust23THRUST_300001_SM_900_NS6system6detail10sequential3seqE)
_ZN52_INTERNAL_8d0413da_21_selective_scan_fwd_cu_9934c4756thrust23THRUST_300001_SM_900_NS6system6detail10sequential3seqE:
	.zero		1
	.type		_ZN52_INTERNAL_8d0413da_21_selective_scan_fwd_cu_9934c4754cuda3std3__45__cpo4cendE,@object
	.size		_ZN52_INTERNAL_8d0413da_21_selective_scan_fwd_cu_9934c4754cuda3std3__45__cpo4cendE,(_ZN52_INTERNAL_8d0413da_21_selective_scan_fwd_cu_9934c4754cuda3std6ranges3__45__cpo9iter_swapE - _ZN52_INTERNAL_8d0413da_21_selective_scan_fwd_cu_9934c4754cuda3std3__45__cpo4cendE)
_ZN52_INTERNAL_8d0413da_21_selective_scan_fwd_cu_9934c4754cuda3std3__45__cpo4cendE:
	.zero		1
	.type		_ZN52_INTERNAL_8d0413da_21_selective_scan_fwd_cu_9934c4754cuda3std6ranges3__45__cpo9iter_swapE,@object
	.size		_ZN52_INTERNAL_8d0413da_21_selective_scan_fwd_cu_9934c4754cuda3std6ranges3__45__cpo9iter_swapE,(_ZN52_INTERNAL_8d0413da_21_selective_scan_fwd_cu_9934c4754cuda3std3__45__cpo5crendE - _ZN52_INTERNAL_8d0413da_21_selective_scan_fwd_cu_9934c4754cuda3std6ranges3__45__cpo9iter_swapE)
_ZN52_INTERNAL_8d0413da_21_selective_scan_fwd_cu_9934c4754cuda3std6ranges3__45__cpo9iter_swapE:
	.zero		1
	.type		_ZN52_INTERNAL_8d0413da_21_selective_scan_fwd_cu_9934c4754cuda3std3__45__cpo5crendE,@object
	.size		_ZN52_INTERNAL_8d0413da_21_selective_scan_fwd_cu_9934c4754cuda3std3__45__cpo5crendE,(_ZN52_INTERNAL_8d0413da_21_selective_scan_fwd_cu_9934c4754cuda3std6ranges3__45__cpo5cdataE - _ZN52_INTERNAL_8d0413da_21_selective_scan_fwd_cu_9934c4754cuda3std3__45__cpo5crendE)
_ZN52_INTERNAL_8d0413da_21_selective_scan_fwd_cu_9934c4754cuda3std3__45__cpo5crendE:
	.zero		1
	.type		_ZN52_INTERNAL_8d0413da_21_selective_scan_fwd_cu_9934c4754cuda3std6ranges3__45__cpo5cdataE,@object
	.size		_ZN52_INTERNAL_8d0413da_21_selective_scan_fwd_cu_9934c4754cuda3std6ranges3__45__cpo5cdataE,(_ZN52_INTERNAL_8d0413da_21_selective_scan_fwd_cu_9934c4754cuda3std6ranges3__45__cpo3endE - _ZN52_INTERNAL_8d0413da_21_selective_scan_fwd_cu_9934c4754cuda3std6ranges3__45__cpo5cdataE)
_ZN52_INTERNAL_8d0413da_21_selective_scan_fwd_cu_9934c4754cuda3std6ranges3__45__cpo5cdataE:
	.zero		1
	.type		_ZN52_INTERNAL_8d0413da_21_selective_scan_fwd_cu_9934c4754cuda3std6ranges3__45__cpo3endE,@object
	.size		_ZN52_INTERNAL_8d0413da_21_selective_scan_fwd_cu_9934c4754cuda3std6ranges3__45__cpo3endE,(_ZN52_INTERNAL_8d0413da_21_selective_scan_fwd_cu_9934c4754cuda3std3__419piecewise_constructE - _ZN52_INTERNAL_8d0413da_21_selective_scan_fwd_cu_9934c4754cuda3std6ranges3__45__cpo3endE)
_ZN52_INTERNAL_8d0413da_21_selective_scan_fwd_cu_9934c4754cuda3std6ranges3__45__cpo3endE:
	.zero		1
	.type		_ZN52_INTERNAL_8d0413da_21_selective_scan_fwd_cu_9934c4754cuda3std3__419piecewise_constructE,@object
	.size		_ZN52_INTERNAL_8d0413da_21_selective_scan_fwd_cu_9934c4754cuda3std3__419piecewise_constructE,(_ZN52_INTERNAL_8d0413da_21_selective_scan_fwd_cu_9934c4754cuda3std6ranges3__45__cpo5ssizeE - _ZN52_INTERNAL_8d0413da_21_selective_scan_fwd_cu_9934c4754cuda3std3__419piecewise_constructE)
_ZN52_INTERNAL_8d0413da_21_selective_scan_fwd_cu_9934c4754cuda3std3__419piecewise_constructE:
	.zero		1
	.type		_ZN52_INTERNAL_8d0413da_21_selective_scan_fwd_cu_9934c4754cuda3std6ranges3__45__cpo5ssizeE,@object
	.size		_ZN52_INTERNAL_8d0413da_21_selective_scan_fwd_cu_9934c4754cuda3std6ranges3__45__cpo5ssizeE,(_ZN52_INTERNAL_8d0413da_21_selective_scan_fwd_cu_9934c4754cuda3std3__45__cpo3endE - _ZN52_INTERNAL_8d0413da_21_selective_scan_fwd_cu_9934c4754cuda3std6ranges3__45__cpo5ssizeE)
_ZN52_INTERNAL_8d0413da_21_selective_scan_fwd_cu_9934c4754cuda3std6ranges3__45__cpo5ssizeE:
	.zero		1
	.type		_ZN52_INTERNAL_8d0413da_21_selective_scan_fwd_cu_9934c4754cuda3std3__45__cpo3endE,@object
	.size		_ZN52_INTERNAL_8d0413da_21_selective_scan_fwd_cu_9934c4754cuda3std3__45__cpo3endE,(_ZN52_INTERNAL_8d0413da_21_selective_scan_fwd_cu_9934c4754cuda3std6ranges3__45__cpo4cendE - _ZN52_INTERNAL_8d0413da_21_selective_scan_fwd_cu_9934c4754cuda3std3__45__cpo3endE)
_ZN52_INTERNAL_8d0413da_21_selective_scan_fwd_cu_9934c4754cuda3std3__45__cpo3endE:
	.zero		1
	.type		_ZN52_INTERNAL_8d0413da_21_selective_scan_fwd_cu_9934c4754cuda3std6ranges3__45__cpo4cendE,@object
	.size		_ZN52_INTERNAL_8d0413da_21_selective_scan_fwd_cu_9934c4754cuda3std6ranges3__45__cpo4cendE,(_ZN52_INTERNAL_8d0413da_21_selective_scan_fwd_cu_9934c4754cuda3std3__45__cpo4rendE - _ZN52_INTERNAL_8d0413da_21_selective_scan_fwd_cu_9934c4754cuda3std6ranges3__45__cpo4cendE)
_ZN52_INTERNAL_8d0413da_21_selective_scan_fwd_cu_9934c4754cuda3std6ranges3__45__cpo4cendE:
	.zero		1
	.type		_ZN52_INTERNAL_8d0413da_21_selective_scan_fwd_cu_9934c4754cuda3std3__45__cpo4rendE,@object
	.size		_ZN52_INTERNAL_8d0413da_21_selective_scan_fwd_cu_9934c4754cuda3std3__45__cpo4rendE,(_ZN52_INTERNAL_8d0413da_21_selective_scan_fwd_cu_9934c4754cuda3std6ranges3__45__cpo4prevE - _ZN52_INTERNAL_8d0413da_21_selective_scan_fwd_cu_9934c4754cuda3std3__45__cpo4rendE)
_ZN52_INTERNAL_8d0413da_21_selective_scan_fwd_cu_9934c4754cuda3std3__45__cpo4rendE:
	.zero		1
	.type		_ZN52_INTERNAL_8d0413da_21_selective_scan_fwd_cu_9934c4754cuda3std6ranges3__45__cpo4prevE,@object
	.size		_ZN52_INTERNAL_8d0413da_21_selective_scan_fwd_cu_9934c4754cuda3std6ranges3__45__cpo4prevE,(_ZN52_INTERNAL_8d0413da_21_selective_scan_fwd_cu_9934c4754cuda3std6ranges3__45__cpo9iter_moveE - _ZN52_INTERNAL_8d0413da_21_selective_scan_fwd_cu_9934c4754cuda3std6ranges3__45__cpo4prevE)
_ZN52_INTERNAL_8d0413da_21_selective_scan_fwd_cu_9934c4754cuda3std6ranges3__45__cpo4prevE:
	.zero		1
	.type		_ZN52_INTERNAL_8d0413da_21_selective_scan_fwd_cu_9934c4754cuda3std6ranges3__45__cpo9iter_moveE,@object
	.size		_ZN52_INTERNAL_8d0413da_21_selective_scan_fwd_cu_9934c4754cuda3std6ranges3__45__cpo9iter_moveE,(.L_13 - _ZN52_INTERNAL_8d0413da_21_selective_scan_fwd_cu_9934c4754cuda3std6ranges3__45__cpo9iter_moveE)
_ZN52_INTERNAL_8d0413da_21_selective_scan_fwd_cu_9934c4754cuda3std6ranges3__45__cpo9iter_moveE:
	.zero		1
.L_13:


//--------------------- .nv.shared._Z25selective_scan_fwd_kernelI32Selective_Scan_fwd_kernel_traitsILi128ELi16ELi1ELb0ELb1ELb1ELb0ELb1EfffEEv13SSMParamsBase --------------------------
	.section	.nv.shared._Z25selective_scan_fwd_kernelI32Selective_Scan_fwd_kernel_traitsILi128ELi16ELi1ELb0ELb1ELb1ELb0ELb1EfffEEv13SSMParamsBase,"aw",@nobits
	.sectionflags	@""
	.align	16
	.zero		1024


//--------------------- .nv.shared._Z25selective_scan_fwd_kernelI32Selective_Scan_fwd_kernel_traitsILi128ELi16ELi1ELb0ELb1ELb1ELb1ELb0EfffEEv13SSMParamsBase --------------------------
	.section	.nv.shared._Z25selective_scan_fwd_kernelI32Selective_Scan_fwd_kernel_traitsILi128ELi16ELi1ELb0ELb1ELb1ELb1ELb0EfffEEv13SSMParamsBase,"aw",@nobits
	.sectionflags	@""
	.align	16
	.zero		1024


//--------------------- .nv.shared._Z25selective_scan_fwd_kernelI32Selective_Scan_fwd_kernel_traitsILi128ELi16ELi1ELb0ELb1ELb1ELb1ELb1EfffEEv13SSMParamsBase --------------------------
	.section	.nv.shared._Z25selective_scan_fwd_kernelI32Selective_Scan_fwd_kernel_traitsILi128ELi16ELi1ELb0ELb1ELb1ELb1ELb1EfffEEv13SSMParamsBase,"aw",@nobits
	.sectionflags	@""
	.align	16
	.zero		1024


//--------------------- .nv.shared._Z25selective_scan_fwd_kernelI32Selective_Scan_fwd_kernel_traitsILi128ELi16ELi1ELb1ELb1ELb1ELb0ELb0EfffEEv13SSMParamsBase --------------------------
	.section	.nv.shared._Z25selective_scan_fwd_kernelI32Selective_Scan_fwd_kernel_traitsILi128ELi16ELi1ELb1ELb1ELb1ELb0ELb0EfffEEv13SSMParamsBase,"aw",@nobits
	.sectionflags	@""
	.align	16
	.zero		1024


//--------------------- .nv.shared._Z25selective_scan_fwd_kernelI32Selective_Scan_fwd_kernel_traitsILi128ELi16ELi1ELb1ELb1ELb1ELb0ELb1EfffEEv13SSMParamsBase --------------------------
	.section	.nv.shared._Z25selective_scan_fwd_kernelI32Selective_Scan_fwd_kernel_traitsILi128ELi16ELi1ELb1ELb1ELb1ELb0ELb1EfffEEv13SSMParamsBase,"aw",@nobits
	.sectionflags	@""
	.align	16
	.zero		1024


//--------------------- .nv.shared._Z25selective_scan_fwd_kernelI32Selective_Scan_fwd_kernel_traitsILi128ELi16ELi1ELb1ELb1ELb1ELb1ELb0EfffEEv13SSMParamsBase --------------------------
	.section	.nv.shared._Z25selective_scan_fwd_kernelI32Selective_Scan_fwd_kernel_traitsILi128ELi16ELi1ELb1ELb1ELb1ELb1ELb0EfffEEv13SSMParamsBase,"aw",@nobits
	.sectionflags	@""
	.align	16
	.zero		1024


//--------------------- .nv.shared._Z25selective_scan_fwd_kernelI32Selective_Scan_fwd_kernel_traitsILi128ELi16ELi1ELb1ELb1ELb1ELb1ELb1EfffEEv13SSMParamsBase --------------------------
	.section	.nv.shared._Z25selective_scan_fwd_kernelI32Selective_Scan_fwd_kernel_traitsILi128ELi16ELi1ELb1ELb1ELb1ELb1ELb1EfffEEv13SSMParamsBase,"aw",@nobits
	.sectionflags	@""
	.align	16
	.zero		1024


//--------------------- .nv.shared._Z25selective_scan_fwd_kernelI32Selective_Scan_fwd_kernel_traitsILi32ELi16ELi1ELb0ELb1ELb1ELb0ELb0EfffEEv13SSMParamsBase --------------------------
	.section	.nv.shared._Z25selective_scan_fwd_kernelI32Selective_Scan_fwd_kernel_traitsILi32ELi16ELi1ELb0ELb1ELb1ELb0ELb0EfffEEv13SSMParamsBase,"aw",@nobits
	.sectionflags	@""
	.align	16
	.zero		1024


//--------------------- .nv.shared._Z25selective_scan_fwd_kernelI32Selective_Scan_fwd_kernel_traitsILi32ELi16ELi1ELb0ELb1ELb1ELb0ELb1EfffEEv13SSMParamsBase --------------------------
	.section	.nv.shared._Z25selective_scan_fwd_kernelI32Selective_Scan_fwd_kernel_traitsILi32ELi16ELi1ELb0ELb1ELb1ELb0ELb1EfffEEv13SSMParamsBase,"aw",@nobits
	.sectionflags	@""
	.align	16
	.zero		1024


//--------------------- .nv.shared._Z25selective_scan_fwd_kernelI32Selective_Scan_fwd_kernel_traitsILi32ELi16ELi1ELb0ELb1ELb1ELb1ELb0EfffEEv13SSMParamsBase --------------------------
	.section	.nv.shared._Z25selective_scan_fwd_kernelI32Selective_Scan_fwd_kernel_traitsILi32ELi16ELi1ELb0ELb1ELb1ELb1ELb0EfffEEv13SSMParamsBase,"aw",@nobits
	.sectionflags	@""
	.align	16
	.zero		1024


//--------------------- .nv.shared._Z25selective_scan_fwd_kernelI32Selective_Scan_fwd_kernel_traitsILi32ELi16ELi1ELb0ELb1ELb1ELb1ELb1EfffEEv13SSMParamsBase --------------------------
	.section	.nv.shared._Z25selective_scan_fwd_kernelI32Selective_Scan_fwd_kernel_traitsILi32ELi16ELi1ELb0ELb1ELb1ELb1ELb1EfffEEv13SSMParamsBase,"aw",@nobits
	.sectionflags	@""
	.align	16
	.zero		1024


//--------------------- .nv.shared._Z25selective_scan_fwd_kernelI32Selective_Scan_fwd_kernel_traitsILi32ELi16ELi1ELb1ELb1ELb1ELb0ELb0EfffEEv13SSMParamsBase --------------------------
	.section	.nv.shared._Z25selective_scan_fwd_kernelI32Selective_Scan_fwd_kernel_traitsILi32ELi16ELi1ELb1ELb1ELb1ELb0ELb0EfffEEv13SSMParamsBase,"aw",@nobits
	.sectionflags	@""
	.align	16
	.zero		1024


//--------------------- .nv.shared._Z25selective_scan_fwd_kernelI32Selective_Scan_fwd_kernel_traitsILi32ELi16ELi1ELb1ELb1ELb1ELb0ELb1EfffEEv13SSMParamsBase --------------------------
	.section	.nv.shared._Z25selective_scan_fwd_kernelI32Selective_Scan_fwd_kernel_traitsILi32ELi16ELi1ELb1ELb1ELb1ELb0ELb1EfffEEv13SSMParamsBase,"aw",@nobits
	.sectionflags	@""
	.align	16
	.zero		1024


//--------------------- .nv.shared._Z25selective_scan_fwd_kernelI32Selective_Scan_fwd_kernel_traitsILi32ELi16ELi1ELb1ELb1ELb1ELb1ELb0EfffEEv13SSMParamsBase --------------------------
	.section	.nv.shared._Z25selective_scan_fwd_kernelI32Selective_Scan_fwd_kernel_traitsILi32ELi16ELi1ELb1ELb1ELb1ELb1ELb0EfffEEv13SSMParamsBase,"aw",@nobits
	.sectionflags	@""
	.align	16
	.zero		1024


//--------------------- .nv.shared._Z25selective_scan_fwd_kernelI32Selective_Scan_fwd_kernel_traitsILi32ELi16ELi1ELb1ELb1ELb1ELb1ELb1EfffEEv13SSMParamsBase --------------------------
	.section	.nv.shared._Z25selective_scan_fwd_kernelI32Selective_Scan_fwd_kernel_traitsILi32ELi16ELi1ELb1ELb1ELb1ELb1ELb1EfffEEv13SSMParamsBase,"aw",@nobits
	.sectionflags	@""
	.align	16
	.zero		1024


//--------------------- .nv.shared._Z25selective_scan_fwd_kernelI32Selective_Scan_fwd_kernel_traitsILi32ELi8ELi1ELb0ELb1ELb1ELb0ELb0EfffEEv13SSMParamsBase --------------------------
	.section	.nv.shared._Z25selective_scan_fwd_kernelI32Selective_Scan_fwd_kernel_traitsILi32ELi8ELi1ELb0ELb1ELb1ELb0ELb0EfffEEv13SSMParamsBase,"aw",@nobits
	.sectionflags	@""
	.align	16
	.zero		1024


//--------------------- .nv.shared._Z25selective_scan_fwd_kernelI32Selective_Scan_fwd_kernel_traitsILi32ELi8ELi1ELb0ELb1ELb1ELb0ELb1EfffEEv13SSMParamsBase --------------------------
	.section	.nv.shared._Z25selective_scan_fwd_kernelI32Selective_Scan_fwd_kernel_traitsILi32ELi8ELi1ELb0ELb1ELb1ELb0ELb1EfffEEv13SSMParamsBase,"aw",@nobits
	.sectionflags	@""
	.align	16
	.zero		1024


//--------------------- .nv.shared._Z25selective_scan_fwd_kernelI32Selective_Scan_fwd_kernel_traitsILi32ELi8ELi1ELb0ELb1ELb1ELb1ELb0EfffEEv13SSMParamsBase --------------------------
	.section	.nv.shared._Z25selective_scan_fwd_kernelI32Selective_Scan_fwd_kernel_traitsILi32ELi8ELi1ELb0ELb1ELb1ELb1ELb0EfffEEv13SSMParamsBase,"aw",@nobits
	.sectionflags	@""
	.align	16
	.zero		1024


//--------------------- .nv.shared._Z25selective_scan_fwd_kernelI32Selective_Scan_fwd_kernel_traitsILi32ELi8ELi1ELb0ELb1ELb1ELb1ELb1EfffEEv13SSMParamsBase --------------------------
	.section	.nv.shared._Z25selective_scan_fwd_kernelI32Selective_Scan_fwd_kernel_traitsILi32ELi8ELi1ELb0ELb1ELb1ELb1ELb1EfffEEv13SSMParamsBase,"aw",@nobits
	.sectionflags	@""
	.align	16
	.zero		1024


//--------------------- .nv.shared._Z25selective_scan_fwd_kernelI32Selective_Scan_fwd_kernel_traitsILi32ELi8ELi1ELb1ELb1ELb1ELb0ELb0EfffEEv13SSMParamsBase --------------------------
	.section	.nv.shared._Z25selective_scan_fwd_kernelI32Selective_Scan_fwd_kernel_traitsILi32ELi8ELi1ELb1ELb1ELb1ELb0ELb0EfffEEv13SSMParamsBase,"aw",@nobits
	.sectionflags	@""
	.align	16
	.zero		1024


//--------------------- .nv.shared._Z25selective_scan_fwd_kernelI32Selective_Scan_fwd_kernel_traitsILi32ELi8ELi1ELb1ELb1ELb1ELb0ELb1EfffEEv13SSMParamsBase --------------------------
	.section	.nv.shared._Z25selective_scan_fwd_kernelI32Selective_Scan_fwd_kernel_traitsILi32ELi8ELi1ELb1ELb1ELb1ELb0ELb1EfffEEv13SSMParamsBase,"aw",@nobits
	.sectionflags	@""
	.align	16
	.zero		1024


//--------------------- .nv.shared._Z25selective_scan_fwd_kernelI32Selective_Scan_fwd_kernel_traitsILi32ELi8ELi1ELb1ELb1ELb1ELb1ELb0EfffEEv13SSMParamsBase --------------------------
	.section	.nv.shared._Z25selective_scan_fwd_kernelI32Selective_Scan_fwd_kernel_traitsILi32ELi8ELi1ELb1ELb1ELb1ELb1ELb0EfffEEv13SSMParamsBase,"aw",@nobits
	.sectionflags	@""
	.align	16
	.zero		1024


//--------------------- .nv.shared._Z25selective_scan_fwd_kernelI32Selective_Scan_fwd_kernel_traitsILi32ELi8ELi1ELb1ELb1ELb1ELb1ELb1EfffEEv13SSMParamsBase --------------------------
	.section	.nv.shared._Z25selective_scan_fwd_kernelI32Selective_Scan_fwd_kernel_traitsILi32ELi8ELi1ELb1ELb1ELb1ELb1ELb1EfffEEv13SSMParamsBase,"aw",@nobits
	.sectionflags	@""
	.align	16
	.zero		1024


//--------------------- .nv.shared._Z25selective_scan_fwd_kernelI32Selective_Scan_fwd_kernel_traitsILi32ELi4ELi1ELb0ELb1ELb1ELb0ELb0EfffEEv13SSMParamsBase --------------------------
	.section	.nv.shared._Z25selective_scan_fwd_kernelI32Selective_Scan_fwd_kernel_traitsILi32ELi4ELi1ELb0ELb1ELb1ELb0ELb0EfffEEv13SSMParamsBase,"aw",@nobits
	.sectionflags	@""
	.align	16
	.zero		1024


//--------------------- .nv.shared._Z25selective_scan_fwd_kernelI32Selective_Scan_fwd_kernel_traitsILi32ELi4ELi1ELb0ELb1ELb1ELb0ELb1EfffEEv13SSMParamsBase --------------------------
	.section	.nv.shared._Z25selective_scan_fwd_kernelI32Selective_Scan_fwd_kernel_traitsILi32ELi4ELi1ELb0ELb1ELb1ELb0ELb1EfffEEv13SSMParamsBase,"aw",@nobits
	.sectionflags	@""
	.align	16
	.zero		1024


//--------------------- .nv.shared._Z25selective_scan_fwd_kernelI32Selective_Scan_fwd_kernel_traitsILi32ELi4ELi1ELb0ELb1ELb1ELb1ELb0EfffEEv13SSMParamsBase --------------------------
	.section	.nv.shared._Z25selective_scan_fwd_kernelI32Selective_Scan_fwd_kernel_traitsILi32ELi4ELi1ELb0ELb1ELb1ELb1ELb0EfffEEv13SSMParamsBase,"aw",@nobits
	.sectionflags	@""
	.align	16
	.zero		1024


//--------------------- .nv.shared._Z25selective_scan_fwd_kernelI32Selective_Scan_fwd_kernel_traitsILi32ELi4ELi1ELb0ELb1ELb1ELb1ELb1EfffEEv13SSMParamsBase --------------------------
	.section	.nv.shared._Z25selective_scan_fwd_kernelI32Selective_Scan_fwd_kernel_traitsILi32ELi4ELi1ELb0ELb1ELb1ELb1ELb1EfffEEv13SSMParamsBase,"aw",@nobits
	.sectionflags	@""
	.align	16
	.zero		1024


//--------------------- .nv.shared._Z25selective_scan_fwd_kernelI32Selective_Scan_fwd_kernel_traitsILi32ELi4ELi1ELb1ELb1ELb1ELb0ELb0EfffEEv13SSMParamsBase --------------------------
	.section	.nv.shared._Z25selective_scan_fwd_kernelI32Selective_Scan_fwd_kernel_traitsILi32ELi4ELi1ELb1ELb1ELb1ELb0ELb0EfffEEv13SSMParamsBase,"aw",@nobits
	.sectionflags	@""
	.align	16
	.zero		1024


//--------------------- .nv.shared._Z25selective_scan_fwd_kernelI32Selective_Scan_fwd_kernel_traitsILi32ELi4ELi1ELb1ELb1ELb1ELb0ELb1EfffEEv13SSMParamsBase --------------------------
	.section	.nv.shared._Z25selective_scan_fwd_kernelI32Selective_Scan_fwd_kernel_traitsILi32ELi4ELi1ELb1ELb1ELb1ELb0ELb1EfffEEv13SSMParamsBase,"aw",@nobits
	.sectionflags	@""
	.align	16
	.zero		1024


//--------------------- .nv.shared._Z25selective_scan_fwd_kernelI32Selective_Scan_fwd_kernel_traitsILi32ELi4ELi1ELb1ELb1ELb1ELb1ELb0EfffEEv13SSMParamsBase --------------------------
	.section	.nv.shared._Z25selective_scan_fwd_kernelI32Selective_Scan_fwd_kernel_traitsILi32ELi4ELi1ELb1ELb1ELb1ELb1ELb0EfffEEv13SSMParamsBase,"aw",@nobits
	.sectionflags	@""
	.align	16
	.zero		1024


//--------------------- .nv.shared._Z25selective_scan_fwd_kernelI32Selective_Scan_fwd_kernel_traitsILi32ELi4ELi1ELb1ELb1ELb1ELb1ELb1EfffEEv13SSMParamsBase --------------------------
	.section	.nv.shared._Z25selective_scan_fwd_kernelI32Selective_Scan_fwd_kernel_traitsILi32ELi4ELi1ELb1ELb1ELb1ELb1ELb1EfffEEv13SSMParamsBase,"aw",@nobits
	.sectionflags	@""
	.align	16
	.zero		1024


//--------------------- .nv.shared._Z25selective_scan_fwd_kernelI32Selective_Scan_fwd_kernel_traitsILi64ELi16ELi1ELb0ELb1ELb1ELb0ELb0EfffEEv13SSMParamsBase --------------------------
	.section	.nv.shared._Z25selective_scan_fwd_kernelI32Selective_Scan_fwd_kernel_traitsILi64ELi16ELi1ELb0ELb1ELb1ELb0ELb0EfffEEv13SSMParamsBase,"aw",@nobits
	.sectionflags	@""
	.align	16
	.zero		1024


//--------------------- .nv.shared._Z25selective_scan_fwd_kernelI32Selective_Scan_fwd_kernel_traitsILi64ELi16ELi1ELb0ELb1ELb1ELb0ELb1EfffEEv13SSMParamsBase --------------------------
	.section	.nv.shared._Z25selective_scan_fwd_kernelI32Selective_Scan_fwd_kernel_traitsILi64ELi16ELi1ELb0ELb1ELb1ELb0ELb1EfffEEv13SSMParamsBase,"aw",@nobits
	.sectionflags	@""
	.align	16
	.zero		1024


//--------------------- .nv.shared._Z25selective_scan_fwd_kernelI32Selective_Scan_fwd_kernel_traitsILi64ELi16ELi1ELb0ELb1ELb1ELb1ELb0EfffEEv13SSMParamsBase --------------------------
	.section	.nv.shared._Z25selective_scan_fwd_kernelI32Selective_Scan_fwd_kernel_traitsILi64ELi16ELi1ELb0ELb1ELb1ELb1ELb0EfffEEv13SSMParamsBase,"aw",@nobits
	.sectionflags	@""
	.align	16
	.zero		1024


//--------------------- .nv.shared._Z25selective_scan_fwd_kernelI32Selective_Scan_fwd_kernel_traitsILi64ELi16ELi1ELb0ELb1ELb1ELb1ELb1EfffEEv13SSMParamsBase --------------------------
	.section	.nv.shared._Z25selective_scan_fwd_kernelI32Selective_Scan_fwd_kernel_traitsILi64ELi16ELi1ELb0ELb1ELb1ELb1ELb1EfffEEv13SSMParamsBase,"aw",@nobits
	.sectionflags	@""
	.align	16
	.zero		1024


//--------------------- .nv.shared._Z25selective_scan_fwd_kernelI32Selective_Scan_fwd_kernel_traitsILi64ELi16ELi1ELb1ELb1ELb1ELb0ELb0EfffEEv13SSMParamsBase --------------------------
	.section	.nv.shared._Z25selective_scan_fwd_kernelI32Selective_Scan_fwd_kernel_traitsILi64ELi16ELi1ELb1ELb1ELb1ELb0ELb0EfffEEv13SSMParamsBase,"aw",@nobits
	.sectionflags	@""
	.align	16
	.zero		1024


//--------------------- .nv.shared._Z25selective_scan_fwd_kernelI32Selective_Scan_fwd_kernel_traitsILi64ELi16ELi1ELb1ELb1ELb1ELb0ELb1EfffEEv13SSMParamsBase --------------------------
	.section	.nv.shared._Z25selective_scan_fwd_kernelI32Selective_Scan_fwd_kernel_traitsILi64ELi16ELi1ELb1ELb1ELb1ELb0ELb1EfffEEv13SSMParamsBase,"aw",@nobits
	.sectionflags	@""
	.align	16
	.zero		1024


//--------------------- .nv.shared._Z25selective_scan_fwd_kernelI32Selective_Scan_fwd_kernel_traitsILi64ELi16ELi1ELb1ELb1ELb1ELb1ELb0EfffEEv13SSMParamsBase --------------------------
	.section	.nv.shared._Z25selective_scan_fwd_kernelI32Selective_Scan_fwd_kernel_traitsILi64ELi16ELi1ELb1ELb1ELb1ELb1ELb0EfffEEv13SSMParamsBase,"aw",@nobits
	.sectionflags	@""
	.align	16
	.zero		1024


//--------------------- .nv.shared._Z25selective_scan_fwd_kernelI32Selective_Scan_fwd_kernel_traitsILi64ELi16ELi1ELb1ELb1ELb1ELb1ELb1EfffEEv13SSMParamsBase --------------------------
	.section	.nv.shared._Z25selective_scan_fwd_kernelI32Selective_Scan_fwd_kernel_traitsILi64ELi16ELi1ELb1ELb1ELb1ELb1ELb1EfffEEv13SSMParamsBase,"aw",@nobits
	.sectionflags	@""
	.align	16
	.zero		1024


//--------------------- .nv.shared._Z25selective_scan_fwd_kernelI32Selective_Scan_fwd_kernel_traitsILi128ELi16ELi1ELb0ELb1ELb1ELb0ELb0EN3c104HalfEffEEv13SSMParamsBase --------------------------
	.section	.nv.shared._Z25selective_scan_fwd_kernelI32Selective_Scan_fwd_kernel_traitsILi128ELi16ELi1ELb0ELb1ELb1ELb0ELb0EN3c104HalfEffEEv13SSMParamsBase,"aw",@nobits
	.sectionflags	@""
	.align	16
	.zero		1024


//--------------------- .nv.shared._Z25selective_scan_fwd_kernelI32Selective_Scan_fwd_kernel_traitsILi128ELi16ELi1ELb0ELb1ELb1ELb0ELb1EN3c104HalfEffEEv13SSMParamsBase --------------------------
	.section	.nv.shared._Z25selective_scan_fwd_kernelI32Selective_Scan_fwd_kernel_traitsILi128ELi16ELi1ELb0ELb1ELb1ELb0ELb1EN3c104HalfEffEEv13SSMParamsBase,"aw",@nobits
	.sectionflags	@""
	.align	16
	.zero		1024


//--------------------- .nv.shared._Z25selective_scan_fwd_kernelI32Selective_Scan_fwd_kernel_traitsILi128ELi16ELi1ELb0ELb1ELb1ELb1ELb0EN3c104HalfEffEEv13SSMParamsBase --------------------------
	.section	.nv.shared._Z25selective_scan_fwd_kernelI32Selective_Scan_fwd_kernel_traitsILi128ELi16ELi1ELb0ELb1ELb1ELb1ELb0EN3c104HalfEffEEv13SSMParamsBase,"aw",@nobits
	.sectionflags	@""
	.align	16
	.zero		1024


//--------------------- .nv.shared._Z25selective_scan_fwd_kernelI32Selective_Scan_fwd_kernel_traitsILi128ELi16ELi1ELb0ELb1ELb1ELb1ELb1EN3c104HalfEffEEv13SSMParamsBase --------------------------
	.section	.nv.shared._Z25selective_scan_fwd_kernelI32Selective_Scan_fwd_kernel_traitsILi128ELi16ELi1ELb0ELb1ELb1ELb1ELb1EN3c104HalfEffEEv13SSMParamsBase,"aw",@nobits
	.sectionflags	@""
	.align	16
	.zero		1024


//--------------------- .nv.shared._Z25selective_scan_fwd_kernelI32Selective_Scan_fwd_kernel_traitsILi128ELi16ELi1ELb1ELb1ELb1ELb0ELb0EN3c104HalfEffEEv13SSMParamsBase --------------------------
	.section	.nv.shared._Z25selective_scan_fwd_kernelI32Selective_Scan_fwd_kernel_traitsILi128ELi16ELi1ELb1ELb1ELb1ELb0ELb0EN3c104HalfEffEEv13SSMParamsBase,"aw",@nobits
	.sectionflags	@""
	.align	16
	.zero		1024


//--------------------- .nv.shared._Z25selective_scan_fwd_kernelI32Selective_Scan_fwd_kernel_traitsILi128ELi16ELi1ELb1ELb1ELb1ELb0ELb1EN3c104HalfEffEEv13SSMParamsBase --------------------------
	.section	.nv.shared._Z25selective_scan_fwd_kernelI32Selective_Scan_fwd_kernel_traitsILi128ELi16ELi1ELb1ELb1ELb1ELb0ELb1EN3c104HalfEffEEv13SSMParamsBase,"aw",@nobits
	.sectionflags	@""
	.align	16
	.zero		1024


//--------------------- .nv.shared._Z25selective_scan_fwd_kernelI32Selective_Scan_fwd_kernel_traitsILi128ELi16ELi1ELb1ELb1ELb1ELb1ELb0EN3c104HalfEffEEv13SSMParamsBase --------------------------
	.section	.nv.shared._Z25selective_scan_fwd_kernelI32Selective_Scan_fwd_kernel_traitsILi128ELi16ELi1ELb1ELb1ELb1ELb1ELb0EN3c104HalfEffEEv13SSMParamsBase,"aw",@nobits
	.sectionflags	@""
	.align	16
	.zero		1024


//--------------------- .nv.shared._Z25selective_scan_fwd_kernelI32Selective_Scan_fwd_kernel_traitsILi128ELi16ELi1ELb1ELb1ELb1ELb1ELb1EN3c104HalfEffEEv13SSMParamsBase --------------------------
	.section	.nv.shared._Z25selective_scan_fwd_kernelI32Selective_Scan_fwd_kernel_traitsILi128ELi16ELi1ELb1ELb1ELb1ELb1ELb1EN3c104HalfEffEEv13SSMParamsBase,"aw",@nobits
	.sectionflags	@""
	.align	16
	.zero		1024


//--------------------- .nv.shared._Z25selective_scan_fwd_kernelI32Selective_Scan_fwd_kernel_traitsILi32ELi16ELi1ELb0ELb1ELb1ELb0ELb0EN3c104HalfEffEEv13SSMParamsBase --------------------------
	.section	.nv.shared._Z25selective_scan_fwd_kernelI32Selective_Scan_fwd_kernel_traitsILi32ELi16ELi1ELb0ELb1ELb1ELb0ELb0EN3c104HalfEffEEv13SSMParamsBase,"aw",@nobits
	.sectionflags	@""
	.align	16
	.zero		1024


//--------------------- .nv.shared._Z25selective_scan_fwd_kernelI32Selective_Scan_fwd_kernel_traitsILi32ELi16ELi1ELb0ELb1ELb1ELb0ELb1EN3c104HalfEffEEv13SSMParamsBase --------------------------
	.section	.nv.shared._Z25selective_scan_fwd_kernelI32Selective_Scan_fwd_kernel_traitsILi32ELi16ELi1ELb0ELb1ELb1ELb0ELb1EN3c104HalfEffEEv13SSMParamsBase,"aw",@nobits
	.sectionflags	@""
	.align	16
	.zero		1024


//--------------------- .nv.shared._Z25selective_scan_fwd_kernelI32Selective_Scan_fwd_kernel_traitsILi32ELi16ELi1ELb0ELb1ELb1ELb1ELb0EN3c104HalfEffEEv13SSMParamsBase --------------------------
	.section	.nv.shared._Z25selective_scan_fwd_kernelI32Selective_Scan_fwd_kernel_traitsILi32ELi16ELi1ELb0ELb1ELb1ELb1ELb0EN3c104HalfEffEEv13SSMParamsBase,"aw",@nobits
	.sectionflags	@""
	.align	16
	.zero		1024


//--------------------- .nv.shared._Z25selective_scan_fwd_kernelI32Selective_Scan_fwd_kernel_traitsILi32ELi16ELi1ELb0ELb1ELb1ELb1ELb1EN3c104HalfEffEEv13SSMParamsBase --------------------------
	.section	.nv.shared._Z25selective_scan_fwd_kernelI32Selective_Scan_fwd_kernel_traitsILi32ELi16ELi1ELb0ELb1ELb1ELb1ELb1EN3c104HalfEffEEv13SSMParamsBase,"aw",@nobits
	.sectionflags	@""
	.align	16
	.zero		1024


//--------------------- .nv.shared._Z25selective_scan_fwd_kernelI32Selective_Scan_fwd_kernel_traitsILi32ELi16ELi1ELb1ELb1ELb1ELb0ELb0EN3c104HalfEffEEv13SSMParamsBase --------------------------
	.section	.nv.shared._Z25selective_scan_fwd_kernelI32Selective_Scan_fwd_kernel_traitsILi32ELi16ELi1ELb1ELb1ELb1ELb0ELb0EN3c104HalfEffEEv13SSMParamsBase,"aw",@nobits
	.sectionflags	@""
	.align	16
	.zero		1024


//--------------------- .nv.shared._Z25selective_scan_fwd_kernelI32Selective_Scan_fwd_kernel_traitsILi32ELi16ELi1ELb1ELb1ELb1ELb0ELb1EN3c104HalfEffEEv13SSMParamsBase --------------------------
	.section	.nv.shared._Z25selective_scan_fwd_kernelI32Selective_Scan_fwd_kernel_traitsILi32ELi16ELi1ELb1ELb1ELb1ELb0ELb1EN3c104HalfEffEEv13SSMParamsBase,"aw",@nobits
	.sectionflags	@""
	.align	16
	.zero		1024


//--------------------- .nv.shared._Z25selective_scan_fwd_kernelI32Selective_Scan_fwd_kernel_traitsILi32ELi16ELi1ELb1ELb1ELb1ELb1ELb0EN3c104HalfEffEEv13SSMParamsBase --------------------------
	.section	.nv.shared._Z25selective_scan_fwd_kernelI32Selective_Scan_fwd_kernel_traitsILi32ELi16ELi1ELb1ELb1ELb1ELb1ELb0EN3c104HalfEffEEv13SSMParamsBase,"aw",@nobits
	.sectionflags	@""
	.align	16
	.zero		1024


//--------------------- .nv.shared._Z25selective_scan_fwd_kernelI32Selective_Scan_fwd_kernel_traitsILi32ELi16ELi1ELb1ELb1ELb1ELb1ELb1EN3c104HalfEffEEv13SSMParamsBase --------------------------
	.section	.nv.shared._Z25selective_scan_fwd_kernelI32Selective_Scan_fwd_kernel_traitsILi32ELi16ELi1ELb1ELb1ELb1ELb1ELb1EN3c104HalfEffEEv13SSMParamsBase,"aw",@nobits
	.sectionflags	@""
	.align	16
	.zero		1024


//--------------------- .nv.shared._Z25selective_scan_fwd_kernelI32Selective_Scan_fwd_kernel_traitsILi32ELi8ELi1ELb0ELb1ELb1ELb0ELb0EN3c104HalfEffEEv13SSMParamsBase --------------------------
	.section	.nv.shared._Z25selective_scan_fwd_kernelI32Selective_Scan_fwd_kernel_traitsILi32ELi8ELi1ELb0ELb1ELb1ELb0ELb0EN3c104HalfEffEEv13SSMParamsBase,"aw",@nobits
	.sectionflags	@""
	.align	16
	.zero		1024


//--------------------- .nv.shared._Z25selective_scan_fwd_kernelI32Selective_Scan_fwd_kernel_traitsILi32ELi8ELi1ELb0ELb1ELb1ELb0ELb1EN3c104HalfEffEEv13SSMParamsBase --------------------------
	.section	.nv.shared._Z25selective_scan_fwd_kernelI32Selective_Scan_fwd_kernel_traitsILi32ELi8ELi1ELb0ELb1ELb1ELb0ELb1EN3c104HalfEffEEv13SSMParamsBase,"aw",@nobits
	.sectionflags	@""
	.align	16
	.zero		1024


//--------------------- .nv.shared._Z25selective_scan_fwd_kernelI32Selective_Scan_fwd_kernel_traitsILi32ELi8ELi1ELb0ELb1ELb1ELb1ELb0EN3c104HalfEffEEv13SSMParamsBase --------------------------
	.section	.nv.shared._Z25selective_scan_fwd_kernelI32Selective_Scan_fwd_kernel_traitsILi32ELi8ELi1ELb0ELb1ELb1ELb1ELb0EN3c104HalfEffEEv13SSMParamsBase,"aw",@nobits
	.sectionflags	@""
	.align	16
	.zero		1024


//--------------------- .nv.shared._Z25selective_scan_fwd_kernelI32Selective_Scan_fwd_kernel_traitsILi32ELi8ELi1ELb0ELb1ELb1ELb1ELb1EN3c104HalfEffEEv13SSMParamsBase --------------------------
	.section	.nv.shared._Z25selective_scan_fwd_kernelI32Selective_Scan_fwd_kernel_traitsILi32ELi8ELi1ELb0ELb1ELb1ELb1ELb1EN3c104HalfEffEEv13SSMParamsBase,"aw",@nobits
	.sectionflags	@""
	.align	16
	.zero		1024


//--------------------- .nv.shared._Z25selective_scan_fwd_kernelI32Selective_Scan_fwd_kernel_traitsILi32ELi8ELi1ELb1ELb1ELb1ELb0ELb0EN3c104HalfEffEEv13SSMParamsBase --------------------------
	.section	.nv.shared._Z25selective_scan_fwd_kernelI32Selective_Scan_fwd_kernel_traitsILi32ELi8ELi1ELb1ELb1ELb1ELb0ELb0EN3c104HalfEffEEv13SSMParamsBase,"aw",@nobits
	.sectionflags	@""
	.align	16
	.zero		1024


//--------------------- .nv.shared._Z25selective_scan_fwd_kernelI32Selective_Scan_fwd_kernel_traitsILi32ELi8ELi1ELb1ELb1ELb1ELb0ELb1EN3c104HalfEffEEv13SSMParamsBase --------------------------
	.section	.nv.shared._Z25selective_scan_fwd_kernelI32Selective_Scan_fwd_kernel_traitsILi32ELi8ELi1ELb1ELb1ELb1ELb0ELb1EN3c104HalfEffEEv13SSMParamsBase,"aw",@nobits
	.sectionflags	@""
	.align	16
	.zero		1024


//--------------------- .nv.shared._Z25selective_scan_fwd_kernelI32Selective_Scan_fwd_kernel_traitsILi32ELi8ELi1ELb1ELb1ELb1ELb1ELb0EN3c104HalfEffEEv13SSMParamsBase --------------------------
	.section	.nv.shared._Z25selective_scan_fwd_kernelI32Selective_Scan_fwd_kernel_traitsILi32ELi8ELi1ELb1ELb1ELb1ELb1ELb0EN3c104HalfEffEEv13SSMParamsBase,"aw",@nobits
	.sectionflags	@""
	.align	16
	.zero		1024


//--------------------- .nv.shared._Z25selective_scan_fwd_kernelI32Selective_Scan_fwd_kernel_traitsILi32ELi8ELi1ELb1ELb1ELb1ELb1ELb1EN3c104HalfEffEEv13SSMParamsBase --------------------------
	.section	.nv.shared._Z25selective_scan_fwd_kernelI32Selective_Scan_fwd_kernel_traitsILi32ELi8ELi1ELb1ELb1ELb1ELb1ELb1EN3c104HalfEffEEv13SSMParamsBase,"aw",@nobits
	.sectionflags	@""
	.align	16
	.zero		1024


//--------------------- .nv.shared._Z25selective_scan_fwd_kernelI32Selective_Scan_fwd_kernel_traitsILi32ELi4ELi1ELb0ELb1ELb1ELb0ELb0EN3c104HalfEffEEv13SSMParamsBase --------------------------
	.section	.nv.shared._Z25selective_scan_fwd_kernelI32Selective_Scan_fwd_kernel_traitsILi32ELi4ELi1ELb0ELb1ELb1ELb0ELb0EN3c104HalfEffEEv13SSMParamsBase,"aw",@nobits
	.sectionflags	@""
	.align	16
	.zero		1024


//--------------------- .nv.shared._Z25selective_scan_fwd_kernelI32Selective_Scan_fwd_kernel_traitsILi32ELi4ELi1ELb0ELb1ELb1ELb0ELb1EN3c104HalfEffEEv13SSMParamsBase --------------------------
	.section	.nv.shared._Z25selective_scan_fwd_kernelI32Selective_Scan_fwd_kernel_traitsILi32ELi4ELi1ELb0ELb1ELb1ELb0ELb1EN3c104HalfEffEEv13SSMParamsBase,"aw",@nobits
	.sectionflags	@""
	.align	16
	.zero		1024


//--------------------- .nv.shared._Z25selective_scan_fwd_kernelI32Selective_Scan_fwd_kernel_traitsILi32ELi4ELi1ELb0ELb1ELb1ELb1ELb0EN3c104HalfEffEEv13SSMParamsBase --------------------------
	.section	.nv.shared._Z25selective_scan_fwd_kernelI32Selective_Scan_fwd_kernel_traitsILi32ELi4ELi1ELb0ELb1ELb1ELb1ELb0EN3c104HalfEffEEv13SSMParamsBase,"aw",@nobits
	.sectionflags	@""
	.align	16
	.zero		1024


//--------------------- .nv.shared._Z25selective_scan_fwd_kernelI32Selective_Scan_fwd_kernel_traitsILi32ELi4ELi1ELb0ELb1ELb1ELb1ELb1EN3c104HalfEffEEv13SSMParamsBase --------------------------
	.section	.nv.shared._Z25selective_scan_fwd_kernelI32Selective_Scan_fwd_kernel_traitsILi32ELi4ELi1ELb0ELb1ELb1ELb1ELb1EN3c104HalfEffEEv13SSMParamsBase,"aw",@nobits
	.sectionflags	@""
	.align	16
	.zero		1024


//--------------------- .nv.shared._Z25selective_scan_fwd_kernelI32Selective_Scan_fwd_kernel_traitsILi32ELi4ELi1ELb1ELb1ELb1ELb0ELb0EN3c104HalfEffEEv13SSMParamsBase --------------------------
	.section	.nv.shared._Z25selective_scan_fwd_kernelI32Selective_Scan_fwd_kernel_traitsILi32ELi4ELi1ELb1ELb1ELb1ELb0ELb0EN3c104HalfEffEEv13SSMParamsBase,"aw",@nobits
	.sectionflags	@""
	.align	16
	.zero		1024


//--------------------- .nv.shared._Z25selective_scan_fwd_kernelI32Selective_Scan_fwd_kernel_traitsILi32ELi4ELi1ELb1ELb1ELb1ELb0ELb1EN3c104HalfEffEEv13SSMParamsBase --------------------------
	.section	.nv.shared._Z25selective_scan_fwd_kernelI32Selective_Scan_fwd_kernel_traitsILi32ELi4ELi1ELb1ELb1ELb1ELb0ELb1EN3c104HalfEffEEv13SSMParamsBase,"aw",@nobits
	.sectionflags	@""
	.align	16
	.zero		1024


//--------------------- .nv.shared._Z25selective_scan_fwd_kernelI32Selective_Scan_fwd_kernel_traitsILi32ELi4ELi1ELb1ELb1ELb1ELb1ELb0EN3c104HalfEffEEv13SSMParamsBase --------------------------
	.section	.nv.shared._Z25selective_scan_fwd_kernelI32Selective_Scan_fwd_kernel_traitsILi32ELi4ELi1ELb1ELb1ELb1ELb1ELb0EN3c104HalfEffEEv13SSMParamsBase,"aw",@nobits
	.sectionflags	@""
	.align	16
	.zero		1024


//--------------------- .nv.shared._Z25selective_scan_fwd_kernelI32Selective_Scan_fwd_kernel_traitsILi32ELi4ELi1ELb1ELb1ELb1ELb1ELb1EN3c104HalfEffEEv13SSMParamsBase --------------------------
	.section	.nv.shared._Z25selective_scan_fwd_kernelI32Selective_Scan_fwd_kernel_traitsILi32ELi4ELi1ELb1ELb1ELb1ELb1ELb1EN3c104HalfEffEEv13SSMParamsBase,"aw",@nobits
	.sectionflags	@""
	.align	16
	.zero		1024


//--------------------- .nv.shared._Z25selective_scan_fwd_kernelI32Selective_Scan_fwd_kernel_traitsILi64ELi16ELi1ELb0ELb1ELb1ELb0ELb0EN3c104HalfEffEEv13SSMParamsBase --------------------------
	.section	.nv.shared._Z25selective_scan_fwd_kernelI32Selective_Scan_fwd_kernel_traitsILi64ELi16ELi1ELb0ELb1ELb1ELb0ELb0EN3c104HalfEffEEv13SSMParamsBase,"aw",@nobits
	.sectionflags	@""
	.align	16
	.zero		1024


//--------------------- .nv.shared._Z25selective_scan_fwd_kernelI32Selective_Scan_fwd_kernel_traitsILi64ELi16ELi1ELb0ELb1ELb1ELb0ELb1EN3c104HalfEffEEv13SSMParamsBase --------------------------
	.section	.nv.shared._Z25selective_scan_fwd_kernelI32Selective_Scan_fwd_kernel_traitsILi64ELi16ELi1ELb0ELb1ELb1ELb0ELb1EN3c104HalfEffEEv13SSMParamsBase,"aw",@nobits
	.sectionflags	@""
	.align	16
	.zero		1024


//--------------------- .nv.shared._Z25selective_scan_fwd_kernelI32Selective_Scan_fwd_kernel_traitsILi64ELi16ELi1ELb0ELb1ELb1ELb1ELb0EN3c104HalfEffEEv13SSMParamsBase --------------------------
	.section	.nv.shared._Z25selective_scan_fwd_kernelI32Selective_Scan_fwd_kernel_traitsILi64ELi16ELi1ELb0ELb1ELb1ELb1ELb0EN3c104HalfEffEEv13SSMParamsBase,"aw",@nobits
	.sectionflags	@""
	.align	16
	.zero		1024


//--------------------- .nv.shared._Z25selective_scan_fwd_kernelI32Selective_Scan_fwd_kernel_traitsILi64ELi16ELi1ELb0ELb1ELb1ELb1ELb1EN3c104HalfEffEEv13SSMParamsBase --------------------------
	.section	.nv.shared._Z25selective_scan_fwd_kernelI32Selective_Scan_fwd_kernel_traitsILi64ELi16ELi1ELb0ELb1ELb1ELb1ELb1EN3c104HalfEffEEv13SSMParamsBase,"aw",@nobits
	.sectionflags	@""
	.align	16
	.zero		1024


//--------------------- .nv.shared._Z25selective_scan_fwd_kernelI32Selective_Scan_fwd_kernel_traitsILi64ELi16ELi1ELb1ELb1ELb1ELb0ELb0EN3c104HalfEffEEv13SSMParamsBase --------------------------
	.section	.nv.shared._Z25selective_scan_fwd_kernelI32Selective_Scan_fwd_kernel_traitsILi64ELi16ELi1ELb1ELb1ELb1ELb0ELb0EN3c104HalfEffEEv13SSMParamsBase,"aw",@nobits
	.sectionflags	@""
	.align	16
	.zero		1024


//--------------------- .nv.shared._Z25selective_scan_fwd_kernelI32Selective_Scan_fwd_kernel_traitsILi64ELi16ELi1ELb1ELb1ELb1ELb0ELb1EN3c104HalfEffEEv13SSMParamsBase --------------------------
	.section	.nv.shared._Z25selective_scan_fwd_kernelI32Selective_Scan_fwd_kernel_traitsILi64ELi16ELi1ELb1ELb1ELb1ELb0ELb1EN3c104HalfEffEEv13SSMParamsBase,"aw",@nobits
	.sectionflags	@""
	.align	16
	.zero		1024


//--------------------- .nv.shared._Z25selective_scan_fwd_kernelI32Selective_Scan_fwd_kernel_traitsILi64ELi16ELi1ELb1ELb1ELb1ELb1ELb0EN3c104HalfEffEEv13SSMParamsBase --------------------------
	.section	.nv.shared._Z25selective_scan_fwd_kernelI32Selective_Scan_fwd_kernel_traitsILi64ELi16ELi1ELb1ELb1ELb1ELb1ELb0EN3c104HalfEffEEv13SSMParamsBase,"aw",@nobits
	.sectionflags	@""
	.align	16
	.zero		1024


//--------------------- .nv.shared._Z25selective_scan_fwd_kernelI32Selective_Scan_fwd_kernel_traitsILi64ELi16ELi1ELb1ELb1ELb1ELb1ELb1EN3c104HalfEffEEv13SSMParamsBase --------------------------
	.section	.nv.shared._Z25selective_scan_fwd_kernelI32Selective_Scan_fwd_kernel_traitsILi64ELi16ELi1ELb1ELb1ELb1ELb1ELb1EN3c104HalfEffEEv13SSMParamsBase,"aw",@nobits
	.sectionflags	@""
	.align	16
	.zero		1024


//--------------------- .nv.shared._Z25selective_scan_fwd_kernelI32Selective_Scan_fwd_kernel_traitsILi128ELi16ELi1ELb0ELb1ELb1ELb0ELb0EN3c104HalfEfS2_EEv13SSMParamsBase --------------------------
	.section	.nv.shared._Z25selective_scan_fwd_kernelI32Selective_Scan_fwd_kernel_traitsILi128ELi16ELi1ELb0ELb1ELb1ELb0ELb0EN3c104HalfEfS2_EEv13SSMParamsBase,"aw",@nobits
	.sectionflags	@""
	.align	16
	.zero		1024


//--------------------- .nv.shared._Z25selective_scan_fwd_kernelI32Selective_Scan_fwd_kernel_traitsILi128ELi16ELi1ELb0ELb1ELb1ELb0ELb1EN3c104HalfEfS2_EEv13SSMParamsBase --------------------------
	.section	.nv.shared._Z25selective_scan_fwd_kernelI32Selective_Scan_fwd_kernel_traitsILi128ELi16ELi1ELb0ELb1ELb1ELb0ELb1EN3c104HalfEfS2_EEv13SSMParamsBase,"aw",@nobits
	.sectionflags	@""
	.align	16
	.zero		1024


//--------------------- .nv.shared._Z25selective_scan_fwd_kernelI32Selective_Scan_fwd_kernel_traitsILi128ELi16ELi1ELb0ELb1ELb1ELb1ELb0EN3c104HalfEfS2_EEv13SSMParamsBase --------------------------
	.section	.nv.shared._Z25selective_scan_fwd_kernelI32Selective_Scan_fwd_kernel_traitsILi128ELi16ELi1ELb0ELb1ELb1ELb1ELb0EN3c104HalfEfS2_EEv13SSMParamsBase,"aw",@nobits
	.sectionflags	@""
	.align	16
	.zero		1024


//--------------------- .nv.shared._Z25selective_scan_fwd_kernelI32Selective_Scan_fwd_kernel_traitsILi128ELi16ELi1ELb0ELb1ELb1ELb1ELb1EN3c104HalfEfS2_EEv13SSMParamsBase --------------------------
	.section	.nv.shared._Z25selective_scan_fwd_kernelI32Selective_Scan_fwd_kernel_traitsILi128ELi16ELi1ELb0ELb1ELb1ELb1ELb1EN3c104HalfEfS2_EEv13SSMParamsBase,"aw",@nobits
	.sectionflags	@""
	.align	16
	.zero		1024


//--------------------- .nv.shared._Z25selective_scan_fwd_kernelI32Selective_Scan_fwd_kernel_traitsILi128ELi16ELi1ELb1ELb1ELb1ELb0ELb0EN3c104HalfEfS2_EEv13SSMParamsBase --------------------------
	.section	.nv.shared._Z25selective_scan_fwd_kernelI32Selective_Scan_fwd_kernel_traitsILi128ELi16ELi1ELb1ELb1ELb1ELb0ELb0EN3c104HalfEfS2_EEv13SSMParamsBase,"aw",@nobits
	.sectionflags	@""
	.align	16
	.zero		1024


//--------------------- .nv.shared._Z25selective_scan_fwd_kernelI32Selective_Scan_fwd_kernel_traitsILi128ELi16ELi1ELb1ELb1ELb1ELb0ELb1EN3c104HalfEfS2_EEv13SSMParamsBase --------------------------
	.section	.nv.shared._Z25selective_scan_fwd_kernelI32Selective_Scan_fwd_kernel_traitsILi128ELi16ELi1ELb1ELb1ELb1ELb0ELb1EN3c104HalfEfS2_EEv13SSMParamsBase,"aw",@nobits
	.sectionflags	@""
	.align	16
	.zero		1024


//--------------------- .nv.shared._Z25selective_scan_fwd_kernelI32Selective_Scan_fwd_kernel_traitsILi128ELi16ELi1ELb1ELb1ELb1ELb1ELb0EN3c104HalfEfS2_EEv13SSMParamsBase --------------------------
	.section	.nv.shared._Z25selective_scan_fwd_kernelI32Selective_Scan_fwd_kernel_traitsILi128ELi16ELi1ELb1ELb1ELb1ELb1ELb0EN3c104HalfEfS2_EEv13SSMParamsBase,"aw",@nobits
	.sectionflags	@""
	.align	16
	.zero		1024


//--------------------- .nv.shared._Z25selective_scan_fwd_kernelI32Selective_Scan_fwd_kernel_traitsILi128ELi16ELi1ELb1ELb1ELb1ELb1ELb1EN3c104HalfEfS2_EEv13SSMParamsBase --------------------------
	.section	.nv.shared._Z25selective_scan_fwd_kernelI32Selective_Scan_fwd_kernel_traitsILi128ELi16ELi1ELb1ELb1ELb1ELb1ELb1EN3c104HalfEfS2_EEv13SSMParamsBase,"aw",@nobits
	.sectionflags	@""
	.align	16
	.zero		1024


//--------------------- .nv.shared._Z25selective_scan_fwd_kernelI32Selective_Scan_fwd_kernel_traitsILi32ELi16ELi1ELb0ELb1ELb1ELb0ELb0EN3c104HalfEfS2_EEv13SSMParamsBase --------------------------
	.section	.nv.shared._Z25selective_scan_fwd_kernelI32Selective_Scan_fwd_kernel_traitsILi32ELi16ELi1ELb0ELb1ELb1ELb0ELb0EN3c104HalfEfS2_EEv13SSMParamsBase,"aw",@nobits
	.sectionflags	@""
	.align	16
	.zero		1024


//--------------------- .nv.shared._Z25selective_scan_fwd_kernelI32Selective_Scan_fwd_kernel_traitsILi32ELi16ELi1ELb0ELb1ELb1ELb0ELb1EN3c104HalfEfS2_EEv13SSMParamsBase --------------------------
	.section	.nv.shared._Z25selective_scan_fwd_kernelI32Selective_Scan_fwd_kernel_traitsILi32ELi16ELi1ELb0ELb1ELb1ELb0ELb1EN3c104HalfEfS2_EEv13SSMParamsBase,"aw",@nobits
	.sectionflags	@""
	.align	16
	.zero		1024


//--------------------- .nv.shared._Z25selective_scan_fwd_kernelI32Selective_Scan_fwd_kernel_traitsILi32ELi16ELi1ELb0ELb1ELb1ELb1ELb0EN3c104HalfEfS2_EEv13SSMParamsBase --------------------------
	.section	.nv.shared._Z25selective_scan_fwd_kernelI32Selective_Scan_fwd_kernel_traitsILi32ELi16ELi1ELb0ELb1ELb1ELb1ELb0EN3c104HalfEfS2_EEv13SSMParamsBase,"aw",@nobits
	.sectionflags	@""
	.align	16
	.zero		1024


//--------------------- .nv.shared._Z25selective_scan_fwd_kernelI32Selective_Scan_fwd_kernel_traitsILi32ELi16ELi1ELb0ELb1ELb1ELb1ELb1EN3c104HalfEfS2_EEv13SSMParamsBase --------------------------
	.section	.nv.shared._Z25selective_scan_fwd_kernelI32Selective_Scan_fwd_kernel_traitsILi32ELi16ELi1ELb0ELb1ELb1ELb1ELb1EN3c104HalfEfS2_EEv13SSMParamsBase,"aw",@nobits
	.sectionflags	@""
	.align	16
	.zero		1024


//--------------------- .nv.shared._Z25selective_scan_fwd_kernelI32Selective_Scan_fwd_kernel_traitsILi32ELi16ELi1ELb1ELb1ELb1ELb0ELb0EN3c104HalfEfS2_EEv13SSMParamsBase --------------------------
	.section	.nv.shared._Z25selective_scan_fwd_kernelI32Selective_Scan_fwd_kernel_traitsILi32ELi16ELi1ELb1ELb1ELb1ELb0ELb0EN3c104HalfEfS2_EEv13SSMParamsBase,"aw",@nobits
	.sectionflags	@""
	.align	16
	.zero		1024


//--------------------- .nv.shared._Z25selective_scan_fwd_kernelI32Selective_Scan_fwd_kernel_traitsILi32ELi16ELi1ELb1ELb1ELb1ELb0ELb1EN3c104HalfEfS2_EEv13SSMParamsBase --------------------------
	.section	.nv.shared._Z25selective_scan_fwd_kernelI32Selective_Scan_fwd_kernel_traitsILi32ELi16ELi1ELb1ELb1ELb1ELb0ELb1EN3c104HalfEfS2_EEv13SSMParamsBase,"aw",@nobits
	.sectionflags	@""
	.align	16
	.zero		1024


//--------------------- .nv.shared._Z25selective_scan_fwd_kernelI32Selective_Scan_fwd_kernel_traitsILi32ELi16ELi1ELb1ELb1ELb1ELb1ELb0EN3c104HalfEfS2_EEv13SSMParamsBase --------------------------
	.section	.nv.shared._Z25selective_scan_fwd_kernelI32Selective_Scan_fwd_kernel_traitsILi32ELi16ELi1ELb1ELb1ELb1ELb1ELb0EN3c104HalfEfS2_EEv13SSMParamsBase,"aw",@nobits
	.sectionflags	@""
	.align	16
	.zero		1024


//--------------------- .nv.shared._Z25selective_scan_fwd_kernelI32Selective_Scan_fwd_kernel_traitsILi32ELi16ELi1ELb1ELb1ELb1ELb1ELb1EN3c104HalfEfS2_EEv13SSMParamsBase --------------------------
	.section	.nv.shared._Z25selective_scan_fwd_kernelI32Selective_Scan_fwd_kernel_traitsILi32ELi16ELi1ELb1ELb1ELb1ELb1ELb1EN3c104HalfEfS2_EEv13SSMParamsBase,"aw",@nobits
	.sectionflags	@""
	.align	16
	.zero		1024


//--------------------- .nv.shared._Z25selective_scan_fwd_kernelI32Selective_Scan_fwd_kernel_traitsILi32ELi8ELi1ELb0ELb1ELb1ELb0ELb0EN3c104HalfEfS2_EEv13SSMParamsBase --------------------------
	.section	.nv.shared._Z25selective_scan_fwd_kernelI32Selective_Scan_fwd_kernel_traitsILi32ELi8ELi1ELb0ELb1ELb1ELb0ELb0EN3c104HalfEfS2_EEv13SSMParamsBase,"aw",@nobits
	.sectionflags	@""
	.align	16
	.zero		1024


//--------------------- .nv.shared._Z25selective_scan_fwd_kernelI32Selective_Scan_fwd_kernel_traitsILi32ELi8ELi1ELb0ELb1ELb1ELb0ELb1EN3c104HalfEfS2_EEv13SSMParamsBase --------------------------
	.section	.nv.shared._Z25selective_scan_fwd_kernelI32Selective_Scan_fwd_kernel_traitsILi32ELi8ELi1ELb0ELb1ELb1ELb0ELb1EN3c104HalfEfS2_EEv13SSMParamsBase,"aw",@nobits
	.sectionflags	@""
	.align	16
	.zero		1024


//--------------------- .nv.shared._Z25selective_scan_fwd_kernelI32Selective_Scan_fwd_kernel_traitsILi32ELi8ELi1ELb0ELb1ELb1ELb1ELb0EN3c104HalfEfS2_EEv13SSMParamsBase --------------------------
	.section	.nv.shared._Z25selective_scan_fwd_kernelI32Selective_Scan_fwd_kernel_traitsILi32ELi8ELi1ELb0ELb1ELb1ELb1ELb0EN3c104HalfEfS2_EEv13SSMParamsBase,"aw",@nobits
	.sectionflags	@""
	.align	16
	.zero		1024


//--------------------- .nv.shared._Z25selective_scan_fwd_kernelI32Selective_Scan_fwd_kernel_traitsILi32ELi8ELi1ELb0ELb1ELb1ELb1ELb1EN3c104HalfEfS2_EEv13SSMParamsBase --------------------------
	.section	.nv.shared._Z25selective_scan_fwd_kernelI32Selective_Scan_fwd_kernel_traitsILi32ELi8ELi1ELb0ELb1ELb1ELb1ELb1EN3c104HalfEfS2_EEv13SSMParamsBase,"aw",@nobits
	.sectionflags	@""
	.align	16
	.zero		1024


//--------------------- .nv.shared._Z25selective_scan_fwd_kernelI32Selective_Scan_fwd_kernel_traitsILi32ELi8ELi1ELb1ELb1ELb1ELb0ELb0EN3c104HalfEfS2_EEv13SSMParamsBase --------------------------
	.section	.nv.shared._Z25selective_scan_fwd_kernelI32Selective_Scan_fwd_kernel_traitsILi32ELi8ELi1ELb1ELb1ELb1ELb0ELb0EN3c104HalfEfS2_EEv13SSMParamsBase,"aw",@nobits
	.sectionflags	@""
	.align	16
	.zero		1024


//--------------------- .nv.shared._Z25selective_scan_fwd_kernelI32Selective_Scan_fwd_kernel_traitsILi32ELi8ELi1ELb1ELb1ELb1ELb0ELb1EN3c104HalfEfS2_EEv13SSMParamsBase --------------------------
	.section	.nv.shared._Z25selective_scan_fwd_kernelI32Selective_Scan_fwd_kernel_traitsILi32ELi8ELi1ELb1ELb1ELb1ELb0ELb1EN3c104HalfEfS2_EEv13SSMParamsBase,"aw",@nobits
	.sectionflags	@""
	.align	16
	.zero		1024


//--------------------- .nv.shared._Z25selective_scan_fwd_kernelI32Selective_Scan_fwd_kernel_traitsILi32ELi8ELi1ELb1ELb1ELb1ELb1ELb0EN3c104HalfEfS2_EEv13SSMParamsBase --------------------------
	.section	.nv.shared._Z25selective_scan_fwd_kernelI32Selective_Scan_fwd_kernel_traitsILi32ELi8ELi1ELb1ELb1ELb1ELb1ELb0EN3c104HalfEfS2_EEv13SSMParamsBase,"aw",@nobits
	.sectionflags	@""
	.align	16
	.zero		1024


//--------------------- .nv.shared._Z25selective_scan_fwd_kernelI32Selective_Scan_fwd_kernel_traitsILi32ELi8ELi1ELb1ELb1ELb1ELb1ELb1EN3c104HalfEfS2_EEv13SSMParamsBase --------------------------
	.section	.nv.shared._Z25selective_scan_fwd_kernelI32Selective_Scan_fwd_kernel_traitsILi32ELi8ELi1ELb1ELb1ELb1ELb1ELb1EN3c104HalfEfS2_EEv13SSMParamsBase,"aw",@nobits
	.sectionflags	@""
	.align	16
	.zero		1024


//--------------------- .nv.shared._Z25selective_scan_fwd_kernelI32Selective_Scan_fwd_kernel_traitsILi32ELi4ELi1ELb0ELb1ELb1ELb0ELb0EN3c104HalfEfS2_EEv13SSMParamsBase --------------------------
	.section	.nv.shared._Z25selective_scan_fwd_kernelI32Selective_Scan_fwd_kernel_traitsILi32ELi4ELi1ELb0ELb1ELb1ELb0ELb0EN3c104HalfEfS2_EEv13SSMParamsBase,"aw",@nobits
	.sectionflags	@""
	.align	16
	.zero		1024


//--------------------- .nv.shared._Z25selective_scan_fwd_kernelI32Selective_Scan_fwd_kernel_traitsILi32ELi4ELi1ELb0ELb1ELb1ELb0ELb1EN3c104HalfEfS2_EEv13SSMParamsBase --------------------------
	.section	.nv.shared._Z25selective_scan_fwd_kernelI32Selective_Scan_fwd_kernel_traitsILi32ELi4ELi1ELb0ELb1ELb1ELb0ELb1EN3c104HalfEfS2_EEv13SSMParamsBase,"aw",@nobits
	.sectionflags	@""
	.align	16
	.zero		1024


//--------------------- .nv.shared._Z25selective_scan_fwd_kernelI32Selective_Scan_fwd_kernel_traitsILi32ELi4ELi1ELb0ELb1ELb1ELb1ELb0EN3c104HalfEfS2_EEv13SSMParamsBase --------------------------
	.section	.nv.shared._Z25selective_scan_fwd_kernelI32Selective_Scan_fwd_kernel_traitsILi32ELi4ELi1ELb0ELb1ELb1ELb1ELb0EN3c104HalfEfS2_EEv13SSMParamsBase,"aw",@nobits
	.sectionflags	@""
	.align	16
	.zero		1024


//--------------------- .nv.shared._Z25selective_scan_fwd_kernelI32Selective_Scan_fwd_kernel_traitsILi32ELi4ELi1ELb0ELb1ELb1ELb1ELb1EN3c104HalfEfS2_EEv13SSMParamsBase --------------------------
	.section	.nv.shared._Z25selective_scan_fwd_kernelI32Selective_Scan_fwd_kernel_traitsILi32ELi4ELi1ELb0ELb1ELb1ELb1ELb1EN3c104HalfEfS2_EEv13SSMParamsBase,"aw",@nobits
	.sectionflags	@""
	.align	16
	.zero		1024


//--------------------- .nv.shared._Z25selective_scan_fwd_kernelI32Selective_Scan_fwd_kernel_traitsILi32ELi4ELi1ELb1ELb1ELb1ELb0ELb0EN3c104HalfEfS2_EEv13SSMParamsBase --------------------------
	.section	.nv.shared._Z25selective_scan_fwd_kernelI32Selective_Scan_fwd_kernel_traitsILi32ELi4ELi1ELb1ELb1ELb1ELb0ELb0EN3c104HalfEfS2_EEv13SSMParamsBase,"aw",@nobits
	.sectionflags	@""
	.align	16
	.zero		1024


//--------------------- .nv.shared._Z25selective_scan_fwd_kernelI32Selective_Scan_fwd_kernel_traitsILi32ELi4ELi1ELb1ELb1ELb1ELb0ELb1EN3c104HalfEfS2_EEv13SSMParamsBase --------------------------
	.section	.nv.shared._Z25selective_scan_fwd_kernelI32Selective_Scan_fwd_kernel_traitsILi32ELi4ELi1ELb1ELb1ELb1ELb0ELb1EN3c104HalfEfS2_EEv13SSMParamsBase,"aw",@nobits
	.sectionflags	@""
	.align	16
	.zero		1024


//--------------------- .nv.shared._Z25selective_scan_fwd_kernelI32Selective_Scan_fwd_kernel_traitsILi32ELi4ELi1ELb1ELb1ELb1ELb1ELb0EN3c104HalfEfS2_EEv13SSMParamsBase --------------------------
	.section	.nv.shared._Z25selective_scan_fwd_kernelI32Selective_Scan_fwd_kernel_traitsILi32ELi4ELi1ELb1ELb1ELb1ELb1ELb0EN3c104HalfEfS2_EEv13SSMParamsBase,"aw",@nobits
	.sectionflags	@""
	.align	16
	.zero		1024


//--------------------- .nv.shared._Z25selective_scan_fwd_kernelI32Selective_Scan_fwd_kernel_traitsILi32ELi4ELi1ELb1ELb1ELb1ELb1ELb1EN3c104HalfEfS2_EEv13SSMParamsBase --------------------------
	.section	.nv.shared._Z25selective_scan_fwd_kernelI32Selective_Scan_fwd_kernel_traitsILi32ELi4ELi1ELb1ELb1ELb1ELb1ELb1EN3c104HalfEfS2_EEv13SSMParamsBase,"aw",@nobits
	.sectionflags	@""
	.align	16
	.zero		1024


//--------------------- .nv.shared._Z25selective_scan_fwd_kernelI32Selective_Scan_fwd_kernel_traitsILi64ELi16ELi1ELb0ELb1ELb1ELb0ELb0EN3c104HalfEfS2_EEv13SSMParamsBase --------------------------
	.section	.nv.shared._Z25selective_scan_fwd_kernelI32Selective_Scan_fwd_kernel_traitsILi64ELi16ELi1ELb0ELb1ELb1ELb0ELb0EN3c104HalfEfS2_EEv13SSMParamsBase,"aw",@nobits
	.sectionflags	@""
	.align	16
	.zero		1024


//--------------------- .nv.shared._Z25selective_scan_fwd_kernelI32Selective_Scan_fwd_kernel_traitsILi64ELi16ELi1ELb0ELb1ELb1ELb0ELb1EN3c104HalfEfS2_EEv13SSMParamsBase --------------------------
	.section	.nv.shared._Z25selective_scan_fwd_kernelI32Selective_Scan_fwd_kernel_traitsILi64ELi16ELi1ELb0ELb1ELb1ELb0ELb1EN3c104HalfEfS2_EEv13SSMParamsBase,"aw",@nobits
	.sectionflags	@""
	.align	16
	.zero		1024


//--------------------- .nv.shared._Z25selective_scan_fwd_kernelI32Selective_Scan_fwd_kernel_traitsILi64ELi16ELi1ELb0ELb1ELb1ELb1ELb0EN3c104HalfEfS2_EEv13SSMParamsBase --------------------------
	.section	.nv.shared._Z25selective_scan_fwd_kernelI32Selective_Scan_fwd_kernel_traitsILi64ELi16ELi1ELb0ELb1ELb1ELb1ELb0EN3c104HalfEfS2_EEv13SSMParamsBase,"aw",@nobits
	.sectionflags	@""
	.align	16
	.zero		1024


//--------------------- .nv.shared._Z25selective_scan_fwd_kernelI32Selective_Scan_fwd_kernel_traitsILi64ELi16ELi1ELb0ELb1ELb1ELb1ELb1EN3c104HalfEfS2_EEv13SSMParamsBase --------------------------
	.section	.nv.shared._Z25selective_scan_fwd_kernelI32Selective_Scan_fwd_kernel_traitsILi64ELi16ELi1ELb0ELb1ELb1ELb1ELb1EN3c104HalfEfS2_EEv13SSMParamsBase,"aw",@nobits
	.sectionflags	@""
	.align	16
	.zero		1024


//--------------------- .nv.shared._Z25selective_scan_fwd_kernelI32Selective_Scan_fwd_kernel_traitsILi64ELi16ELi1ELb1ELb1ELb1ELb0ELb0EN3c104HalfEfS2_EEv13SSMParamsBase --------------------------
	.section	.nv.shared._Z25selective_scan_fwd_kernelI32Selective_Scan_fwd_kernel_traitsILi64ELi16ELi1ELb1ELb1ELb1ELb0ELb0EN3c104HalfEfS2_EEv13SSMParamsBase,"aw",@nobits
	.sectionflags	@""
	.align	16
	.zero		1024


//--------------------- .nv.shared._Z25selective_scan_fwd_kernelI32Selective_Scan_fwd_kernel_traitsILi64ELi16ELi1ELb1ELb1ELb1ELb0ELb1EN3c104HalfEfS2_EEv13SSMParamsBase --------------------------
	.section	.nv.shared._Z25selective_scan_fwd_kernelI32Selective_Scan_fwd_kernel_traitsILi64ELi16ELi1ELb1ELb1ELb1ELb0ELb1EN3c104HalfEfS2_EEv13SSMParamsBase,"aw",@nobits
	.sectionflags	@""
	.align	16
	.zero		1024


//--------------------- .nv.shared._Z25selective_scan_fwd_kernelI32Selective_Scan_fwd_kernel_traitsILi64ELi16ELi1ELb1ELb1ELb1ELb1ELb0EN3c104HalfEfS2_EEv13SSMParamsBase --------------------------
	.section	.nv.shared._Z25selective_scan_fwd_kernelI32Selective_Scan_fwd_kernel_traitsILi64ELi16ELi1ELb1ELb1ELb1ELb1ELb0EN3c104HalfEfS2_EEv13SSMParamsBase,"aw",@nobits
	.sectionflags	@""
	.align	16
	.zero		1024


//--------------------- .nv.shared._Z25selective_scan_fwd_kernelI32Selective_Scan_fwd_kernel_traitsILi64ELi16ELi1ELb1ELb1ELb1ELb1ELb1EN3c104HalfEfS2_EEv13SSMParamsBase --------------------------
	.section	.nv.shared._Z25selective_scan_fwd_kernelI32Selective_Scan_fwd_kernel_traitsILi64ELi16ELi1ELb1ELb1ELb1ELb1ELb1EN3c104HalfEfS2_EEv13SSMParamsBase,"aw",@nobits
	.sectionflags	@""
	.align	16
	.zero		1024


//--------------------- .nv.shared._Z25selective_scan_fwd_kernelI32Selective_Scan_fwd_kernel_traitsILi128ELi16ELi1ELb0ELb1ELb1ELb0ELb0EN3c108BFloat16EffEEv13SSMParamsBase --------------------------
	.section	.nv.shared._Z25selective_scan_fwd_kernelI32Selective_Scan_fwd_kernel_traitsILi128ELi16ELi1ELb0ELb1ELb1ELb0ELb0EN3c108BFloat16EffEEv13SSMParamsBase,"aw",@nobits
	.sectionflags	@""
	.align	16
	.zero		1024


//--------------------- .nv.shared._Z25selective_scan_fwd_kernelI32Selective_Scan_fwd_kernel_traitsILi128ELi16ELi1ELb0ELb1ELb1ELb0ELb1EN3c108BFloat16EffEEv13SSMParamsBase --------------------------
	.section	.nv.shared._Z25selective_scan_fwd_kernelI32Selective_Scan_fwd_kernel_traitsILi128ELi16ELi1ELb0ELb1ELb1ELb0ELb1EN3c108BFloat16EffEEv13SSMParamsBase,"aw",@nobits
	.sectionflags	@""
	.align	16
	.zero		1024


//--------------------- .nv.shared._Z25selective_scan_fwd_kernelI32Selective_Scan_fwd_kernel_traitsILi128ELi16ELi1ELb0ELb1ELb1ELb1ELb0EN3c108BFloat16EffEEv13SSMParamsBase --------------------------
	.section	.nv.shared._Z25selective_scan_fwd_kernelI32Selective_Scan_fwd_kernel_traitsILi128ELi16ELi1ELb0ELb1ELb1ELb1ELb0EN3c108BFloat16EffEEv13SSMParamsBase,"aw",@nobits
	.sectionflags	@""
	.align	16
	.zero		1024


//--------------------- .nv.shared._Z25selective_scan_fwd_kernelI32Selective_Scan_fwd_kernel_traitsILi128ELi16ELi1ELb0ELb1ELb1ELb1ELb1EN3c108BFloat16EffEEv13SSMParamsBase --------------------------
	.section	.nv.shared._Z25selective_scan_fwd_kernelI32Selective_Scan_fwd_kernel_traitsILi128ELi16ELi1ELb0ELb1ELb1ELb1ELb1EN3c108BFloat16EffEEv13SSMParamsBase,"aw",@nobits
	.sectionflags	@""
	.align	16
	.zero		1024


//--------------------- .nv.shared._Z25selective_scan_fwd_kernelI32Selective_Scan_fwd_kernel_traitsILi128ELi16ELi1ELb1ELb1ELb1ELb0ELb0EN3c108BFloat16EffEEv13SSMParamsBase --------------------------
	.section	.nv.shared._Z25selective_scan_fwd_kernelI32Selective_Scan_fwd_kernel_traitsILi128ELi16ELi1ELb1ELb1ELb1ELb0ELb0EN3c108BFloat16EffEEv13SSMParamsBase,"aw",@nobits
	.sectionflags	@""
	.align	16
	.zero		1024


//--------------------- .nv.shared._Z25selective_scan_fwd_kernelI32Selective_Scan_fwd_kernel_traitsILi128ELi16ELi1ELb1ELb1ELb1ELb0ELb1EN3c108BFloat16EffEEv13SSMParamsBase --------------------------
	.section	.nv.shared._Z25selective_scan_fwd_kernelI32Selective_Scan_fwd_kernel_traitsILi128ELi16ELi1ELb1ELb1ELb1ELb0ELb1EN3c108BFloat16EffEEv13SSMParamsBase,"aw",@nobits
	.sectionflags	@""
	.align	16
	.zero		1024


//--------------------- .nv.shared._Z25selective_scan_fwd_kernelI32Selective_Scan_fwd_kernel_traitsILi128ELi16ELi1ELb1ELb1ELb1ELb1ELb0EN3c108BFloat16EffEEv13SSMParamsBase --------------------------
	.section	.nv.shared._Z25selective_scan_fwd_kernelI32Selective_Scan_fwd_kernel_traitsILi128ELi16ELi1ELb1ELb1ELb1ELb1ELb0EN3c108BFloat16EffEEv13SSMParamsBase,"aw",@nobits
	.sectionflags	@""
	.align	16
	.zero		1024


//--------------------- .nv.shared._Z25selective_scan_fwd_kernelI32Selective_Scan_fwd_kernel_traitsILi128ELi16ELi1ELb1ELb1ELb1ELb1ELb1EN3c108BFloat16EffEEv13SSMParamsBase --------------------------
	.section	.nv.shared._Z25selective_scan_fwd_kernelI32Selective_Scan_fwd_kernel_traitsILi128ELi16ELi1ELb1ELb1ELb1ELb1ELb1EN3c108BFloat16EffEEv13SSMParamsBase,"aw",@nobits
	.sectionflags	@""
	.align	16
	.zero		1024


//--------------------- .nv.shared._Z25selective_scan_fwd_kernelI32Selective_Scan_fwd_kernel_traitsILi32ELi16ELi1ELb0ELb1ELb1ELb0ELb0EN3c108BFloat16EffEEv13SSMParamsBase --------------------------
	.section	.nv.shared._Z25selective_scan_fwd_kernelI32Selective_Scan_fwd_kernel_traitsILi32ELi16ELi1ELb0ELb1ELb1ELb0ELb0EN3c108BFloat16EffEEv13SSMParamsBase,"aw",@nobits
	.sectionflags	@""
	.align	16
	.zero		1024


//--------------------- .nv.shared._Z25selective_scan_fwd_kernelI32Selective_Scan_fwd_kernel_traitsILi32ELi16ELi1ELb0ELb1ELb1ELb0ELb1EN3c108BFloat16EffEEv13SSMParamsBase --------------------------
	.section	.nv.shared._Z25selective_scan_fwd_kernelI32Selective_Scan_fwd_kernel_traitsILi32ELi16ELi1ELb0ELb1ELb1ELb0ELb1EN3c108BFloat16EffEEv13SSMParamsBase,"aw",@nobits
	.sectionflags	@""
	.align	16
	.zero		1024


//--------------------- .nv.shared._Z25selective_scan_fwd_kernelI32Selective_Scan_fwd_kernel_traitsILi32ELi16ELi1ELb0ELb1ELb1ELb1ELb0EN3c108BFloat16EffEEv13SSMParamsBase --------------------------
	.section	.nv.shared._Z25selective_scan_fwd_kernelI32Selective_Scan_fwd_kernel_traitsILi32ELi16ELi1ELb0ELb1ELb1ELb1ELb0EN3c108BFloat16EffEEv13SSMParamsBase,"aw",@nobits
	.sectionflags	@""
	.align	16
	.zero		1024


//--------------------- .nv.shared._Z25selective_scan_fwd_kernelI32Selective_Scan_fwd_kernel_traitsILi32ELi16ELi1ELb0ELb1ELb1ELb1ELb1EN3c108BFloat16EffEEv13SSMParamsBase --------------------------
	.section	.nv.shared._Z25selective_scan_fwd_kernelI32Selective_Scan_fwd_kernel_traitsILi32ELi16ELi1ELb0ELb1ELb1ELb1ELb1EN3c108BFloat16EffEEv13SSMParamsBase,"aw",@nobits
	.sectionflags	@""
	.align	16
	.zero		1024


//--------------------- .nv.shared._Z25selective_scan_fwd_kernelI32Selective_Scan_fwd_kernel_traitsILi32ELi16ELi1ELb1ELb1ELb1ELb0ELb0EN3c108BFloat16EffEEv13SSMParamsBase --------------------------
	.section	.nv.shared._Z25selective_scan_fwd_kernelI32Selective_Scan_fwd_kernel_traitsILi32ELi16ELi1ELb1ELb1ELb1ELb0ELb0EN3c108BFloat16EffEEv13SSMParamsBase,"aw",@nobits
	.sectionflags	@""
	.align	16
	.zero		1024


//--------------------- .nv.shared._Z25selective_scan_fwd_kernelI32Selective_Scan_fwd_kernel_traitsILi32ELi16ELi1ELb1ELb1ELb1ELb0ELb1EN3c108BFloat16EffEEv13SSMParamsBase --------------------------
	.section	.nv.shared._Z25selective_scan_fwd_kernelI32Selective_Scan_fwd_kernel_traitsILi32ELi16ELi1ELb1ELb1ELb1ELb0ELb1EN3c108BFloat16EffEEv13SSMParamsBase,"aw",@nobits
	.sectionflags	@""
	.align	16
	.zero		1024


//--------------------- .nv.shared._Z25selective_scan_fwd_kernelI32Selective_Scan_fwd_kernel_traitsILi32ELi16ELi1ELb1ELb1ELb1ELb1ELb0EN3c108BFloat16EffEEv13SSMParamsBase --------------------------
	.section	.nv.shared._Z25selective_scan_fwd_kernelI32Selective_Scan_fwd_kernel_traitsILi32ELi16ELi1ELb1ELb1ELb1ELb1ELb0EN3c108BFloat16EffEEv13SSMParamsBase,"aw",@nobits
	.sectionflags	@""
	.align	16
	.zero		1024


//--------------------- .nv.shared._Z25selective_scan_fwd_kernelI32Selective_Scan_fwd_kernel_traitsILi32ELi16ELi1ELb1ELb1ELb1ELb1ELb1EN3c108BFloat16EffEEv13SSMParamsBase --------------------------
	.section	.nv.shared._Z25selective_scan_fwd_kernelI32Selective_Scan_fwd_kernel_traitsILi32ELi16ELi1ELb1ELb1ELb1ELb1ELb1EN3c108BFloat16EffEEv13SSMParamsBase,"aw",@nobits
	.sectionflags	@""
	.align	16
	.zero		1024


//--------------------- .nv.shared._Z25selective_scan_fwd_kernelI32Selective_Scan_fwd_kernel_traitsILi32ELi8ELi1ELb0ELb1ELb1ELb0ELb0EN3c108BFloat16EffEEv13SSMParamsBase --------------------------
	.section	.nv.shared._Z25selective_scan_fwd_kernelI32Selective_Scan_fwd_kernel_traitsILi32ELi8ELi1ELb0ELb1ELb1ELb0ELb0EN3c108BFloat16EffEEv13SSMParamsBase,"aw",@nobits
	.sectionflags	@""
	.align	16
	.zero		1024


//--------------------- .nv.shared._Z25selective_scan_fwd_kernelI32Selective_Scan_fwd_kernel_traitsILi32ELi8ELi1ELb0ELb1ELb1ELb0ELb1EN3c108BFloat16EffEEv13SSMParamsBase --------------------------
	.section	.nv.shared._Z25selective_scan_fwd_kernelI32Selective_Scan_fwd_kernel_traitsILi32ELi8ELi1ELb0ELb1ELb1ELb0ELb1EN3c108BFloat16EffEEv13SSMParamsBase,"aw",@nobits
	.sectionflags	@""
	.align	16
	.zero		1024


//--------------------- .nv.shared._Z25selective_scan_fwd_kernelI32Selective_Scan_fwd_kernel_traitsILi32ELi8ELi1ELb0ELb1ELb1ELb1ELb0EN3c108BFloat16EffEEv13SSMParamsBase --------------------------
	.section	.nv.shared._Z25selective_scan_fwd_kernelI32Selective_Scan_fwd_kernel_traitsILi32ELi8ELi1ELb0ELb1ELb1ELb1ELb0EN3c108BFloat16EffEEv13SSMParamsBase,"aw",@nobits
	.sectionflags	@""
	.align	16
	.zero		1024


//--------------------- .nv.shared._Z25selective_scan_fwd_kernelI32Selective_Scan_fwd_kernel_traitsILi32ELi8ELi1ELb0ELb1ELb1ELb1ELb1EN3c108BFloat16EffEEv13SSMParamsBase --------------------------
	.section	.nv.shared._Z25selective_scan_fwd_kernelI32Selective_Scan_fwd_kernel_traitsILi32ELi8ELi1ELb0ELb1ELb1ELb1ELb1EN3c108BFloat16EffEEv13SSMParamsBase,"aw",@nobits
	.sectionflags	@""
	.align	16
	.zero		1024


//--------------------- .nv.shared._Z25selective_scan_fwd_kernelI32Selective_Scan_fwd_kernel_traitsILi32ELi8ELi1ELb1ELb1ELb1ELb0ELb0EN3c108BFloat16EffEEv13SSMParamsBase --------------------------
	.section	.nv.shared._Z25selective_scan_fwd_kernelI32Selective_Scan_fwd_kernel_traitsILi32ELi8ELi1ELb1ELb1ELb1ELb0ELb0EN3c108BFloat16EffEEv13SSMParamsBase,"aw",@nobits
	.sectionflags	@""
	.align	16
	.zero		1024


//--------------------- .nv.shared._Z25selective_scan_fwd_kernelI32Selective_Scan_fwd_kernel_traitsILi32ELi8ELi1ELb1ELb1ELb1ELb0ELb1EN3c108BFloat16EffEEv13SSMParamsBase --------------------------
	.section	.nv.shared._Z25selective_scan_fwd_kernelI32Selective_Scan_fwd_kernel_traitsILi32ELi8ELi1ELb1ELb1ELb1ELb0ELb1EN3c108BFloat16EffEEv13SSMParamsBase,"aw",@nobits
	.sectionflags	@""
	.align	16
	.zero		1024


//--------------------- .nv.shared._Z25selective_scan_fwd_kernelI32Selective_Scan_fwd_kernel_traitsILi32ELi8ELi1ELb1ELb1ELb1ELb1ELb0EN3c108BFloat16EffEEv13SSMParamsBase --------------------------
	.section	.nv.shared._Z25selective_scan_fwd_kernelI32Selective_Scan_fwd_kernel_traitsILi32ELi8ELi1ELb1ELb1ELb1ELb1ELb0EN3c108BFloat16EffEEv13SSMParamsBase,"aw",@nobits
	.sectionflags	@""
	.align	16
	.zero		1024


//--------------------- .nv.shared._Z25selective_scan_fwd_kernelI32Selective_Scan_fwd_kernel_traitsILi32ELi8ELi1ELb1ELb1ELb1ELb1ELb1EN3c108BFloat16EffEEv13SSMParamsBase --------------------------
	.section	.nv.shared._Z25selective_scan_fwd_kernelI32Selective_Scan_fwd_kernel_traitsILi32ELi8ELi1ELb1ELb1ELb1ELb1ELb1EN3c108BFloat16EffEEv13SSMParamsBase,"aw",@nobits
	.sectionflags	@""
	.align	16
	.zero		1024


//--------------------- .nv.shared._Z25selective_scan_fwd_kernelI32Selective_Scan_fwd_kernel_traitsILi32ELi4ELi1ELb0ELb1ELb1ELb0ELb0EN3c108BFloat16EffEEv13SSMParamsBase --------------------------
	.section	.nv.shared._Z25selective_scan_fwd_kernelI32Selective_Scan_fwd_kernel_traitsILi32ELi4ELi1ELb0ELb1ELb1ELb0ELb0EN3c108BFloat16EffEEv13SSMParamsBase,"aw",@nobits
	.sectionflags	@""
	.align	16
	.zero		1024


//--------------------- .nv.shared._Z25selective_scan_fwd_kernelI32Selective_Scan_fwd_kernel_traitsILi32ELi4ELi1ELb0ELb1ELb1ELb0ELb1EN3c108BFloat16EffEEv13SSMParamsBase --------------------------
	.section	.nv.shared._Z25selective_scan_fwd_kernelI32Selective_Scan_fwd_kernel_traitsILi32ELi4ELi1ELb0ELb1ELb1ELb0ELb1EN3c108BFloat16EffEEv13SSMParamsBase,"aw",@nobits
	.sectionflags	@""
	.align	16
	.zero		1024


//--------------------- .nv.shared._Z25selective_scan_fwd_kernelI32Selective_Scan_fwd_kernel_traitsILi32ELi4ELi1ELb0ELb1ELb1ELb1ELb0EN3c108BFloat16EffEEv13SSMParamsBase --------------------------
	.section	.nv.shared._Z25selective_scan_fwd_kernelI32Selective_Scan_fwd_kernel_traitsILi32ELi4ELi1ELb0ELb1ELb1ELb1ELb0EN3c108BFloat16EffEEv13SSMParamsBase,"aw",@nobits
	.sectionflags	@""
	.align	16
	.zero		1024


//--------------------- .nv.shared._Z25selective_scan_fwd_kernelI32Selective_Scan_fwd_kernel_traitsILi32ELi4ELi1ELb0ELb1ELb1ELb1ELb1EN3c108BFloat16EffEEv13SSMParamsBase --------------------------
	.section	.nv.shared._Z25selective_scan_fwd_kernelI32Selective_Scan_fwd_kernel_traitsILi32ELi4ELi1ELb0ELb1ELb1ELb1ELb1EN3c108BFloat16EffEEv13SSMParamsBase,"aw",@nobits
	.sectionflags	@""
	.align	16
	.zero		1024


//--------------------- .nv.shared._Z25selective_scan_fwd_kernelI32Selective_Scan_fwd_kernel_traitsILi32ELi4ELi1ELb1ELb1ELb1ELb0ELb0EN3c108BFloat16EffEEv13SSMParamsBase --------------------------
	.section	.nv.shared._Z25selective_scan_fwd_kernelI32Selective_Scan_fwd_kernel_traitsILi32ELi4ELi1ELb1ELb1ELb1ELb0ELb0EN3c108BFloat16EffEEv13SSMParamsBase,"aw",@nobits
	.sectionflags	@""
	.align	16
	.zero		1024


//--------------------- .nv.shared._Z25selective_scan_fwd_kernelI32Selective_Scan_fwd_kernel_traitsILi32ELi4ELi1ELb1ELb1ELb1ELb0ELb1EN3c108BFloat16EffEEv13SSMParamsBase --------------------------
	.section	.nv.shared._Z25selective_scan_fwd_kernelI32Selective_Scan_fwd_kernel_traitsILi32ELi4ELi1ELb1ELb1ELb1ELb0ELb1EN3c108BFloat16EffEEv13SSMParamsBase,"aw",@nobits
	.sectionflags	@""
	.align	16
	.zero		1024


//--------------------- .nv.shared._Z25selective_scan_fwd_kernelI32Selective_Scan_fwd_kernel_traitsILi32ELi4ELi1ELb1ELb1ELb1ELb1ELb0EN3c108BFloat16EffEEv13SSMParamsBase --------------------------
	.section	.nv.shared._Z25selective_scan_fwd_kernelI32Selective_Scan_fwd_kernel_traitsILi32ELi4ELi1ELb1ELb1ELb1ELb1ELb0EN3c108BFloat16EffEEv13SSMParamsBase,"aw",@nobits
	.sectionflags	@""
	.align	16
	.zero		1024


//--------------------- .nv.shared._Z25selective_scan_fwd_kernelI32Selective_Scan_fwd_kernel_traitsILi32ELi4ELi1ELb1ELb1ELb1ELb1ELb1EN3c108BFloat16EffEEv13SSMParamsBase --------------------------
	.section	.nv.shared._Z25selective_scan_fwd_kernelI32Selective_Scan_fwd_kernel_traitsILi32ELi4ELi1ELb1ELb1ELb1ELb1ELb1EN3c108BFloat16EffEEv13SSMParamsBase,"aw",@nobits
	.sectionflags	@""
	.align	16
	.zero		1024


//--------------------- .nv.shared._Z25selective_scan_fwd_kernelI32Selective_Scan_fwd_kernel_traitsILi64ELi16ELi1ELb0ELb1ELb1ELb0ELb0EN3c108BFloat16EffEEv13SSMParamsBase --------------------------
	.section	.nv.shared._Z25selective_scan_fwd_kernelI32Selective_Scan_fwd_kernel_traitsILi64ELi16ELi1ELb0ELb1ELb1ELb0ELb0EN3c108BFloat16EffEEv13SSMParamsBase,"aw",@nobits
	.sectionflags	@""
	.align	16
	.zero		1024


//--------------------- .nv.shared._Z25selective_scan_fwd_kernelI32Selective_Scan_fwd_kernel_traitsILi64ELi16ELi1ELb0ELb1ELb1ELb0ELb1EN3c108BFloat16EffEEv13SSMParamsBase --------------------------
	.section	.nv.shared._Z25selective_scan_fwd_kernelI32Selective_Scan_fwd_kernel_traitsILi64ELi16ELi1ELb0ELb1ELb1ELb0ELb1EN3c108BFloat16EffEEv13SSMParamsBase,"aw",@nobits
	.sectionflags	@""
	.align	16
	.zero		1024


//--------------------- .nv.shared._Z25selective_scan_fwd_kernelI32Selective_Scan_fwd_kernel_traitsILi64ELi16ELi1ELb0ELb1ELb1ELb1ELb0EN3c108BFloat16EffEEv13SSMParamsBase --------------------------
	.section	.nv.shared._Z25selective_scan_fwd_kernelI32Selective_Scan_fwd_kernel_traitsILi64ELi16ELi1ELb0ELb1ELb1ELb1ELb0EN3c108BFloat16EffEEv13SSMParamsBase,"aw",@nobits
	.sectionflags	@""
	.align	16
	.zero		1024


//--------------------- .nv.shared._Z25selective_scan_fwd_kernelI32Selective_Scan_fwd_kernel_traitsILi64ELi16ELi1ELb0ELb1ELb1ELb1ELb1EN3c108BFloat16EffEEv13SSMParamsBase --------------------------
	.section	.nv.shared._Z25selective_scan_fwd_kernelI32Selective_Scan_fwd_kernel_traitsILi64ELi16ELi1ELb0ELb1ELb1ELb1ELb1EN3c108BFloat16EffEEv13SSMParamsBase,"aw",@nobits
	.sectionflags	@""
	.align	16
	.zero		1024


//--------------------- .nv.shared._Z25selective_scan_fwd_kernelI32Selective_Scan_fwd_kernel_traitsILi64ELi16ELi1ELb1ELb1ELb1ELb0ELb0EN3c108BFloat16EffEEv13SSMParamsBase --------------------------
	.section	.nv.shared._Z25selective_scan_fwd_kernelI32Selective_Scan_fwd_kernel_traitsILi64ELi16ELi1ELb1ELb1ELb1ELb0ELb0EN3c108BFloat16EffEEv13SSMParamsBase,"aw",@nobits
	.sectionflags	@""
	.align	16
	.zero		1024


//--------------------- .nv.shared._Z25selective_scan_fwd_kernelI32Selective_Scan_fwd_kernel_traitsILi64ELi16ELi1ELb1ELb1ELb1ELb0ELb1EN3c108BFloat16EffEEv13SSMParamsBase --------------------------
	.section	.nv.shared._Z25selective_scan_fwd_kernelI32Selective_Scan_fwd_kernel_traitsILi64ELi16ELi1ELb1ELb1ELb1ELb0ELb1EN3c108BFloat16EffEEv13SSMParamsBase,"aw",@nobits
	.sectionflags	@""
	.align	16
	.zero		1024


//--------------------- .nv.shared._Z25selective_scan_fwd_kernelI32Selective_Scan_fwd_kernel_traitsILi64ELi16ELi1ELb1ELb1ELb1ELb1ELb0EN3c108BFloat16EffEEv13SSMParamsBase --------------------------
	.section	.nv.shared._Z25selective_scan_fwd_kernelI32Selective_Scan_fwd_kernel_traitsILi64ELi16ELi1ELb1ELb1ELb1ELb1ELb0EN3c108BFloat16EffEEv13SSMParamsBase,"aw",@nobits
	.sectionflags	@""
	.align	16
	.zero		1024


//--------------------- .nv.shared._Z25selective_scan_fwd_kernelI32Selective_Scan_fwd_kernel_traitsILi64ELi16ELi1ELb1ELb1ELb1ELb1ELb1EN3c108BFloat16EffEEv13SSMParamsBase --------------------------
	.section	.nv.shared._Z25selective_scan_fwd_kernelI32Selective_Scan_fwd_kernel_traitsILi64ELi16ELi1ELb1ELb1ELb1ELb1ELb1EN3c108BFloat16EffEEv13SSMParamsBase,"aw",@nobits
	.sectionflags	@""
	.align	16
	.zero		1024


//--------------------- .nv.shared._Z25selective_scan_fwd_kernelI32Selective_Scan_fwd_kernel_traitsILi128ELi16ELi1ELb0ELb1ELb1ELb0ELb0EN3c108BFloat16EfS2_EEv13SSMParamsBase --------------------------
	.section	.nv.shared._Z25selective_scan_fwd_kernelI32Selective_Scan_fwd_kernel_traitsILi128ELi16ELi1ELb0ELb1ELb1ELb0ELb0EN3c108BFloat16EfS2_EEv13SSMParamsBase,"aw",@nobits
	.sectionflags	@""
	.align	16
	.zero		1024


//--------------------- .nv.shared._Z25selective_scan_fwd_kernelI32Selective_Scan_fwd_kernel_traitsILi128ELi16ELi1ELb0ELb1ELb1ELb0ELb1EN3c108BFloat16EfS2_EEv13SSMParamsBase --------------------------
	.section	.nv.shared._Z25selective_scan_fwd_kernelI32Selective_Scan_fwd_kernel_traitsILi128ELi16ELi1ELb0ELb1ELb1ELb0ELb1EN3c108BFloat16EfS2_EEv13SSMParamsBase,"aw",@nobits
	.sectionflags	@""
	.align	16
	.zero		1024


//--------------------- .nv.shared._Z25selective_scan_fwd_kernelI32Selective_Scan_fwd_kernel_traitsILi128ELi16ELi1ELb0ELb1ELb1ELb1ELb0EN3c108BFloat16EfS2_EEv13SSMParamsBase --------------------------
	.section	.nv.shared._Z25selective_scan_fwd_kernelI32Selective_Scan_fwd_kernel_traitsILi128ELi16ELi1ELb0ELb1ELb1ELb1ELb0EN3c108BFloat16EfS2_EEv13SSMParamsBase,"aw",@nobits
	.sectionflags	@""
	.align	16
	.zero		1024


//--------------------- .nv.shared._Z25selective_scan_fwd_kernelI32Selective_Scan_fwd_kernel_traitsILi128ELi16ELi1ELb0ELb1ELb1ELb1ELb1EN3c108BFloat16EfS2_EEv13SSMParamsBase --------------------------
	.section	.nv.shared._Z25selective_scan_fwd_kernelI32Selective_Scan_fwd_kernel_traitsILi128ELi16ELi1ELb0ELb1ELb1ELb1ELb1EN3c108BFloat16EfS2_EEv13SSMParamsBase,"aw",@nobits
	.sectionflags	@""
	.align	16
	.zero		1024


//--------------------- .nv.shared._Z25selective_scan_fwd_kernelI32Selective_Scan_fwd_kernel_traitsILi128ELi16ELi1ELb1ELb1ELb1ELb0ELb0EN3c108BFloat16EfS2_EEv13SSMParamsBase --------------------------
	.section	.nv.shared._Z25selective_scan_fwd_kernelI32Selective_Scan_fwd_kernel_traitsILi128ELi16ELi1ELb1ELb1ELb1ELb0ELb0EN3c108BFloat16EfS2_EEv13SSMParamsBase,"aw",@nobits
	.sectionflags	@""
	.align	16
	.zero		1024


//--------------------- .nv.shared._Z25selective_scan_fwd_kernelI32Selective_Scan_fwd_kernel_traitsILi128ELi16ELi1ELb1ELb1ELb1ELb0ELb1EN3c108BFloat16EfS2_EEv13SSMParamsBase --------------------------
	.section	.nv.shared._Z25selective_scan_fwd_kernelI32Selective_Scan_fwd_kernel_traitsILi128ELi16ELi1ELb1ELb1ELb1ELb0ELb1EN3c108BFloat16EfS2_EEv13SSMParamsBase,"aw",@nobits
	.sectionflags	@""
	.align	16
	.zero		1024


//--------------------- .nv.shared._Z25selective_scan_fwd_kernelI32Selective_Scan_fwd_kernel_traitsILi128ELi16ELi1ELb1ELb1ELb1ELb1ELb0EN3c108BFloat16EfS2_EEv13SSMParamsBase --------------------------
	.section	.nv.shared._Z25selective_scan_fwd_kernelI32Selective_Scan_fwd_kernel_traitsILi128ELi16ELi1ELb1ELb1ELb1ELb1ELb0EN3c108BFloat16EfS2_EEv13SSMParamsBase,"aw",@nobits
	.sectionflags	@""
	.align	16
	.zero		1024


//--------------------- .nv.shared._Z25selective_scan_fwd_kernelI32Selective_Scan_fwd_kernel_traitsILi128ELi16ELi1ELb1ELb1ELb1ELb1ELb1EN3c108BFloat16EfS2_EEv13SSMParamsBase --------------------------
	.section	.nv.shared._Z25selective_scan_fwd_kernelI32Selective_Scan_fwd_kernel_traitsILi128ELi16ELi1ELb1ELb1ELb1ELb1ELb1EN3c108BFloat16EfS2_EEv13SSMParamsBase,"aw",@nobits
	.sectionflags	@""
	.align	16
	.zero		1024


//--------------------- .nv.shared._Z25selective_scan_fwd_kernelI32Selective_Scan_fwd_kernel_traitsILi32ELi16ELi1ELb0ELb1ELb1ELb0ELb0EN3c108BFloat16EfS2_EEv13SSMParamsBase --------------------------
	.section	.nv.shared._Z25selective_scan_fwd_kernelI32Selective_Scan_fwd_kernel_traitsILi32ELi16ELi1ELb0ELb1ELb1ELb0ELb0EN3c108BFloat16EfS2_EEv13SSMParamsBase,"aw",@nobits
	.sectionflags	@""
	.align	16
	.zero		1024


//--------------------- .nv.shared._Z25selective_scan_fwd_kernelI32Selective_Scan_fwd_kernel_traitsILi32ELi16ELi1ELb0ELb1ELb1ELb0ELb1EN3c108BFloat16EfS2_EEv13SSMParamsBase --------------------------
	.section	.nv.shared._Z25selective_scan_fwd_kernelI32Selective_Scan_fwd_kernel_traitsILi32ELi16ELi1ELb0ELb1ELb1ELb0ELb1EN3c108BFloat16EfS2_EEv13SSMParamsBase,"aw",@nobits
	.sectionflags	@""
	.align	16
	.zero		1024


//--------------------- .nv.shared._Z25selective_scan_fwd_kernelI32Selective_Scan_fwd_kernel_traitsILi32ELi16ELi1ELb0ELb1ELb1ELb1ELb0EN3c108BFloat16EfS2_EEv13SSMParamsBase --------------------------
	.section	.nv.shared._Z25selective_scan_fwd_kernelI32Selective_Scan_fwd_kernel_traitsILi32ELi16ELi1ELb0ELb1ELb1ELb1ELb0EN3c108BFloat16EfS2_EEv13SSMParamsBase,"aw",@nobits
	.sectionflags	@""
	.align	16
	.zero		1024


//--------------------- .nv.shared._Z25selective_scan_fwd_kernelI32Selective_Scan_fwd_kernel_traitsILi32ELi16ELi1ELb0ELb1ELb1ELb1ELb1EN3c108BFloat16EfS2_EEv13SSMParamsBase --------------------------
	.section	.nv.shared._Z25selective_scan_fwd_kernelI32Selective_Scan_fwd_kernel_traitsILi32ELi16ELi1ELb0ELb1ELb1ELb1ELb1EN3c108BFloat16EfS2_EEv13SSMParamsBase,"aw",@nobits
	.sectionflags	@""
	.align	16
	.zero		1024


//--------------------- .nv.shared._Z25selective_scan_fwd_kernelI32Selective_Scan_fwd_kernel_traitsILi32ELi16ELi1ELb1ELb1ELb1ELb0ELb0EN3c108BFloat16EfS2_EEv13SSMParamsBase --------------------------
	.section	.nv.shared._Z25selective_scan_fwd_kernelI32Selective_Scan_fwd_kernel_traitsILi32ELi16ELi1ELb1ELb1ELb1ELb0ELb0EN3c108BFloat16EfS2_EEv13SSMParamsBase,"aw",@nobits
	.sectionflags	@""
	.align	16
	.zero		1024


//--------------------- .nv.shared._Z25selective_scan_fwd_kernelI32Selective_Scan_fwd_kernel_traitsILi32ELi16ELi1ELb1ELb1ELb1ELb0ELb1EN3c108BFloat16EfS2_EEv13SSMParamsBase --------------------------
	.section	.nv.shared._Z25selective_scan_fwd_kernelI32Selective_Scan_fwd_kernel_traitsILi32ELi16ELi1ELb1ELb1ELb1ELb0ELb1EN3c108BFloat16EfS2_EEv13SSMParamsBase,"aw",@nobits
	.sectionflags	@""
	.align	16
	.zero		1024


//--------------------- .nv.shared._Z25selective_scan_fwd_kernelI32Selective_Scan_fwd_kernel_traitsILi32ELi16ELi1ELb1ELb1ELb1ELb1ELb0EN3c108BFloat16EfS2_EEv13SSMParamsBase --------------------------
	.section	.nv.shared._Z25selective_scan_fwd_kernelI32Selective_Scan_fwd_kernel_traitsILi32ELi16ELi1ELb1ELb1ELb1ELb1ELb0EN3c108BFloat16EfS2_EEv13SSMParamsBase,"aw",@nobits
	.sectionflags	@""
	.align	16
	.zero		1024


//--------------------- .nv.shared._Z25selective_scan_fwd_kernelI32Selective_Scan_fwd_kernel_traitsILi32ELi16ELi1ELb1ELb1ELb1ELb1ELb1EN3c108BFloat16EfS2_EEv13SSMParamsBase --------------------------
	.section	.nv.shared._Z25selective_scan_fwd_kernelI32Selective_Scan_fwd_kernel_traitsILi32ELi16ELi1ELb1ELb1ELb1ELb1ELb1EN3c108BFloat16EfS2_EEv13SSMParamsBase,"aw",@nobits
	.sectionflags	@""
	.align	16
	.zero		1024


//--------------------- .nv.shared._Z25selective_scan_fwd_kernelI32Selective_Scan_fwd_kernel_traitsILi32ELi8ELi1ELb0ELb1ELb1ELb0ELb0EN3c108BFloat16EfS2_EEv13SSMParamsBase --------------------------
	.section	.nv.shared._Z25selective_scan_fwd_kernelI32Selective_Scan_fwd_kernel_traitsILi32ELi8ELi1ELb0ELb1ELb1ELb0ELb0EN3c108BFloat16EfS2_EEv13SSMParamsBase,"aw",@nobits
	.sectionflags	@""
	.align	16
	.zero		1024


//--------------------- .nv.shared._Z25selective_scan_fwd_kernelI32Selective_Scan_fwd_kernel_traitsILi32ELi8ELi1ELb0ELb1ELb1ELb0ELb1EN3c108BFloat16EfS2_EEv13SSMParamsBase --------------------------
	.section	.nv.shared._Z25selective_scan_fwd_kernelI32Selective_Scan_fwd_kernel_traitsILi32ELi8ELi1ELb0ELb1ELb1ELb0ELb1EN3c108BFloat16EfS2_EEv13SSMParamsBase,"aw",@nobits
	.sectionflags	@""
	.align	16
	.zero		1024


//--------------------- .nv.shared._Z25selective_scan_fwd_kernelI32Selective_Scan_fwd_kernel_traitsILi32ELi8ELi1ELb0ELb1ELb1ELb1ELb0EN3c108BFloat16EfS2_EEv13SSMParamsBase --------------------------
	.section	.nv.shared._Z25selective_scan_fwd_kernelI32Selective_Scan_fwd_kernel_traitsILi32ELi8ELi1ELb0ELb1ELb1ELb1ELb0EN3c108BFloat16EfS2_EEv13SSMParamsBase,"aw",@nobits
	.sectionflags	@""
	.align	16
	.zero		1024


//--------------------- .nv.shared._Z25selective_scan_fwd_kernelI32Selective_Scan_fwd_kernel_traitsILi32ELi8ELi1ELb0ELb1ELb1ELb1ELb1EN3c108BFloat16EfS2_EEv13SSMParamsBase --------------------------
	.section	.nv.shared._Z25selective_scan_fwd_kernelI32Selective_Scan_fwd_kernel_traitsILi32ELi8ELi1ELb0ELb1ELb1ELb1ELb1EN3c108BFloat16EfS2_EEv13SSMParamsBase,"aw",@nobits
	.sectionflags	@""
	.align	16
	.zero		1024


//--------------------- .nv.shared._Z25selective_scan_fwd_kernelI32Selective_Scan_fwd_kernel_traitsILi32ELi8ELi1ELb1ELb1ELb1ELb0ELb0EN3c108BFloat16EfS2_EEv13SSMParamsBase --------------------------
	.section	.nv.shared._Z25selective_scan_fwd_kernelI32Selective_Scan_fwd_kernel_traitsILi32ELi8ELi1ELb1ELb1ELb1ELb0ELb0EN3c108BFloat16EfS2_EEv13SSMParamsBase,"aw",@nobits
	.sectionflags	@""
	.align	16
	.zero		1024


//--------------------- .nv.shared._Z25selective_scan_fwd_kernelI32Selective_Scan_fwd_kernel_traitsILi32ELi8ELi1ELb1ELb1ELb1ELb0ELb1EN3c108BFloat16EfS2_EEv13SSMParamsBase --------------------------
	.section	.nv.shared._Z25selective_scan_fwd_kernelI32Selective_Scan_fwd_kernel_traitsILi32ELi8ELi1ELb1ELb1ELb1ELb0ELb1EN3c108BFloat16EfS2_EEv13SSMParamsBase,"aw",@nobits
	.sectionflags	@""
	.align	16
	.zero		1024


//--------------------- .nv.shared._Z25selective_scan_fwd_kernelI32Selective_Scan_fwd_kernel_traitsILi32ELi8ELi1ELb1ELb1ELb1ELb1ELb0EN3c108BFloat16EfS2_EEv13SSMParamsBase --------------------------
	.section	.nv.shared._Z25selective_scan_fwd_kernelI32Selective_Scan_fwd_kernel_traitsILi32ELi8ELi1ELb1ELb1ELb1ELb1ELb0EN3c108BFloat16EfS2_EEv13SSMParamsBase,"aw",@nobits
	.sectionflags	@""
	.align	16
	.zero		1024


//--------------------- .nv.shared._Z25selective_scan_fwd_kernelI32Selective_Scan_fwd_kernel_traitsILi32ELi8ELi1ELb1ELb1ELb1ELb1ELb1EN3c108BFloat16EfS2_EEv13SSMParamsBase --------------------------
	.section	.nv.shared._Z25selective_scan_fwd_kernelI32Selective_Scan_fwd_kernel_traitsILi32ELi8ELi1ELb1ELb1ELb1ELb1ELb1EN3c108BFloat16EfS2_EEv13SSMParamsBase,"aw",@nobits
	.sectionflags	@""
	.align	16
	.zero		1024


//--------------------- .nv.shared._Z25selective_scan_fwd_kernelI32Selective_Scan_fwd_kernel_traitsILi32ELi4ELi1ELb0ELb1ELb1ELb0ELb0EN3c108BFloat16EfS2_EEv13SSMParamsBase --------------------------
	.section	.nv.shared._Z25selective_scan_fwd_kernelI32Selective_Scan_fwd_kernel_traitsILi32ELi4ELi1ELb0ELb1ELb1ELb0ELb0EN3c108BFloat16EfS2_EEv13SSMParamsBase,"aw",@nobits
	.sectionflags	@""
	.align	16
	.zero		1024


//--------------------- .nv.shared._Z25selective_scan_fwd_kernelI32Selective_Scan_fwd_kernel_traitsILi32ELi4ELi1ELb0ELb1ELb1ELb0ELb1EN3c108BFloat16EfS2_EEv13SSMParamsBase --------------------------
	.section	.nv.shared._Z25selective_scan_fwd_kernelI32Selective_Scan_fwd_kernel_traitsILi32ELi4ELi1ELb0ELb1ELb1ELb0ELb1EN3c108BFloat16EfS2_EEv13SSMParamsBase,"aw",@nobits
	.sectionflags	@""
	.align	16
	.zero		1024


//--------------------- .nv.shared._Z25selective_scan_fwd_kernelI32Selective_Scan_fwd_kernel_traitsILi32ELi4ELi1ELb0ELb1ELb1ELb1ELb0EN3c108BFloat16EfS2_EEv13SSMParamsBase --------------------------
	.section	.nv.shared._Z25selective_scan_fwd_kernelI32Selective_Scan_fwd_kernel_traitsILi32ELi4ELi1ELb0ELb1ELb1ELb1ELb0EN3c108BFloat16EfS2_EEv13SSMParamsBase,"aw",@nobits
	.sectionflags	@""
	.align	16
	.zero		1024


//--------------------- .nv.shared._Z25selective_scan_fwd_kernelI32Selective_Scan_fwd_kernel_traitsILi32ELi4ELi1ELb0ELb1ELb1ELb1ELb1EN3c108BFloat16EfS2_EEv13SSMParamsBase --------------------------
	.section	.nv.shared._Z25selective_scan_fwd_kernelI32Selective_Scan_fwd_kernel_traitsILi32ELi4ELi1ELb0ELb1ELb1ELb1ELb1EN3c108BFloat16EfS2_EEv13SSMParamsBase,"aw",@nobits
	.sectionflags	@""
	.align	16
	.zero		1024


//--------------------- .nv.shared._Z25selective_scan_fwd_kernelI32Selective_Scan_fwd_kernel_traitsILi32ELi4ELi1ELb1ELb1ELb1ELb0ELb0EN3c108BFloat16EfS2_EEv13SSMParamsBase --------------------------
	.section	.nv.shared._Z25selective_scan_fwd_kernelI32Selective_Scan_fwd_kernel_traitsILi32ELi4ELi1ELb1ELb1ELb1ELb0ELb0EN3c108BFloat16EfS2_EEv13SSMParamsBase,"aw",@nobits
	.sectionflags	@""
	.align	16
	.zero		1024


//--------------------- .nv.shared._Z25selective_scan_fwd_kernelI32Selective_Scan_fwd_kernel_traitsILi32ELi4ELi1ELb1ELb1ELb1ELb0ELb1EN3c108BFloat16EfS2_EEv13SSMParamsBase --------------------------
	.section	.nv.shared._Z25selective_scan_fwd_kernelI32Selective_Scan_fwd_kernel_traitsILi32ELi4ELi1ELb1ELb1ELb1ELb0ELb1EN3c108BFloat16EfS2_EEv13SSMParamsBase,"aw",@nobits
	.sectionflags	@""
	.align	16
	.zero		1024


//--------------------- .nv.shared._Z25selective_scan_fwd_kernelI32Selective_Scan_fwd_kernel_traitsILi32ELi4ELi1ELb1ELb1ELb1ELb1ELb0EN3c108BFloat16EfS2_EEv13SSMParamsBase --------------------------
	.section	.nv.shared._Z25selective_scan_fwd_kernelI32Selective_Scan_fwd_kernel_traitsILi32ELi4ELi1ELb1ELb1ELb1ELb1ELb0EN3c108BFloat16EfS2_EEv13SSMParamsBase,"aw",@nobits
	.sectionflags	@""
	.align	16
	.zero		1024


//--------------------- .nv.shared._Z25selective_scan_fwd_kernelI32Selective_Scan_fwd_kernel_traitsILi32ELi4ELi1ELb1ELb1ELb1ELb1ELb1EN3c108BFloat16EfS2_EEv13SSMParamsBase --------------------------
	.section	.nv.shared._Z25selective_scan_fwd_kernelI32Selective_Scan_fwd_kernel_traitsILi32ELi4ELi1ELb1ELb1ELb1ELb1ELb1EN3c108BFloat16EfS2_EEv13SSMParamsBase,"aw",@nobits
	.sectionflags	@""
	.align	16
	.zero		1024


//--------------------- .nv.shared._Z25selective_scan_fwd_kernelI32Selective_Scan_fwd_kernel_traitsILi64ELi16ELi1ELb0ELb1ELb1ELb0ELb0EN3c108BFloat16EfS2_EEv13SSMParamsBase --------------------------
	.section	.nv.shared._Z25selective_scan_fwd_kernelI32Selective_Scan_fwd_kernel_traitsILi64ELi16ELi1ELb0ELb1ELb1ELb0ELb0EN3c108BFloat16EfS2_EEv13SSMParamsBase,"aw",@nobits
	.sectionflags	@""
	.align	16
	.zero		1024


//--------------------- .nv.shared._Z25selective_scan_fwd_kernelI32Selective_Scan_fwd_kernel_traitsILi64ELi16ELi1ELb0ELb1ELb1ELb0ELb1EN3c108BFloat16EfS2_EEv13SSMParamsBase --------------------------
	.section	.nv.shared._Z25selective_scan_fwd_kernelI32Selective_Scan_fwd_kernel_traitsILi64ELi16ELi1ELb0ELb1ELb1ELb0ELb1EN3c108BFloat16EfS2_EEv13SSMParamsBase,"aw",@nobits
	.sectionflags	@""
	.align	16
	.zero		1024


//--------------------- .nv.shared._Z25selective_scan_fwd_kernelI32Selective_Scan_fwd_kernel_traitsILi64ELi16ELi1ELb0ELb1ELb1ELb1ELb0EN3c108BFloat16EfS2_EEv13SSMParamsBase --------------------------
	.section	.nv.shared._Z25selective_scan_fwd_kernelI32Selective_Scan_fwd_kernel_traitsILi64ELi16ELi1ELb0ELb1ELb1ELb1ELb0EN3c108BFloat16EfS2_EEv13SSMParamsBase,"aw",@nobits
	.sectionflags	@""
	.align	16
	.zero		1024


//--------------------- .nv.shared._Z25selective_scan_fwd_kernelI32Selective_Scan_fwd_kernel_traitsILi64ELi16ELi1ELb0ELb1ELb1ELb1ELb1EN3c108BFloat16EfS2_EEv13SSMParamsBase --------------------------
	.section	.nv.shared._Z25selective_scan_fwd_kernelI32Selective_Scan_fwd_kernel_traitsILi64ELi16ELi1ELb0ELb1ELb1ELb1ELb1EN3c108BFloat16EfS2_EEv13SSMParamsBase,"aw",@nobits
	.sectionflags	@""
	.align	16
	.zero		1024


//--------------------- .nv.shared._Z25selective_scan_fwd_kernelI32Selective_Scan_fwd_kernel_traitsILi64ELi16ELi1ELb1ELb1ELb1ELb0ELb0EN3c108BFloat16EfS2_EEv13SSMParamsBase --------------------------
	.section	.nv.shared._Z25selective_scan_fwd_kernelI32Selective_Scan_fwd_kernel_traitsILi64ELi16ELi1ELb1ELb1ELb1ELb0ELb0EN3c108BFloat16EfS2_EEv13SSMParamsBase,"aw",@nobits
	.sectionflags	@""
	.align	16
	.zero		1024


//--------------------- .nv.shared._Z25selective_scan_fwd_kernelI32Selective_Scan_fwd_kernel_traitsILi64ELi16ELi1ELb1ELb1ELb1ELb0ELb1EN3c108BFloat16EfS2_EEv13SSMParamsBase --------------------------
	.section	.nv.shared._Z25selective_scan_fwd_kernelI32Selective_Scan_fwd_kernel_traitsILi64ELi16ELi1ELb1ELb1ELb1ELb0ELb1EN3c108BFloat16EfS2_EEv13SSMParamsBase,"aw",@nobits
	.sectionflags	@""
	.align	16
	.zero		1024


//--------------------- .nv.shared._Z25selective_scan_fwd_kernelI32Selective_Scan_fwd_kernel_traitsILi64ELi16ELi1ELb1ELb1ELb1ELb1ELb0EN3c108BFloat16EfS2_EEv13SSMParamsBase --------------------------
	.section	.nv.shared._Z25selective_scan_fwd_kernelI32Selective_Scan_fwd_kernel_traitsILi64ELi16ELi1ELb1ELb1ELb1ELb1ELb0EN3c108BFloat16EfS2_EEv13SSMParamsBase,"aw",@nobits
	.sectionflags	@""
	.align	16
	.zero		1024


//--------------------- .nv.shared._Z25selective_scan_fwd_kernelI32Selective_Scan_fwd_kernel_traitsILi64ELi16ELi1ELb1ELb1ELb1ELb1ELb1EN3c108BFloat16EfS2_EEv13SSMParamsBase --------------------------
	.section	.nv.shared._Z25selective_scan_fwd_kernelI32Selective_Scan_fwd_kernel_traitsILi64ELi16ELi1ELb1ELb1ELb1ELb1ELb1EN3c108BFloat16EfS2_EEv13SSMParamsBase,"aw",@nobits
	.sectionflags	@""
	.align	16
	.zero		1024


//--------------------- .nv.constant0._Z25selective_scan_fwd_kernelI32Selective_Scan_fwd_kernel_traitsILi128ELi16ELi1ELb0ELb1ELb1ELb0ELb0EfffEEv13SSMParamsBase --------------------------
	.section	.nv.constant0._Z25selective_scan_fwd_kernelI32Selective_Scan_fwd_kernel_traitsILi128ELi16ELi1ELb0ELb1ELb1ELb0ELb0EfffEEv13SSMParamsBase,"a",@progbits
	.sectionflags	@""
	.align	4
.nv.constant0._Z25selective_scan_fwd_kernelI32Selective_Scan_fwd_kernel_traitsILi128ELi16ELi1ELb0ELb1ELb1ELb0ELb0EfffEEv13SSMParamsBase:
	.zero		920


//--------------------- .nv.constant0._Z25selective_scan_fwd_kernelI32Selective_Scan_fwd_kernel_traitsILi128ELi16ELi1ELb0ELb1ELb1ELb0ELb1EfffEEv13SSMParamsBase --------------------------
	.section	.nv.constant0._Z25selective_scan_fwd_kernelI32Selective_Scan_fwd_kernel_traitsILi128ELi16ELi1ELb0ELb1ELb1ELb0ELb1EfffEEv13SSMParamsBase,"a",@progbits
	.sectionflags	@""
	.align	4
.nv.constant0._Z25selective_scan_fwd_kernelI32Selective_Scan_fwd_kernel_traitsILi128ELi16ELi1ELb0ELb1ELb1ELb0ELb1EfffEEv13SSMParamsBase:
	.zero		920


//--------------------- .nv.constant0._Z25selective_scan_fwd_kernelI32Selective_Scan_fwd_kernel_traitsILi128ELi16ELi1ELb0ELb1ELb1ELb1ELb0EfffEEv13SSMParamsBase --------------------------
	.section	.nv.constant0._Z25selective_scan_fwd_kernelI32Selective_Scan_fwd_kernel_traitsILi128ELi16ELi1ELb0ELb1ELb1ELb1ELb0EfffEEv13SSMParamsBase,"a",@progbits
	.sectionflags	@""
	.align	4
.nv.constant0._Z25selective_scan_fwd_kernelI32Selective_Scan_fwd_kernel_traitsILi128ELi16ELi1ELb0ELb1ELb1ELb1ELb0EfffEEv13SSMParamsBase:
	.zero		920


//--------------------- .nv.constant0._Z25selective_scan_fwd_kernelI32Selective_Scan_fwd_kernel_traitsILi128ELi16ELi1ELb0ELb1ELb1ELb1ELb1EfffEEv13SSMParamsBase --------------------------
	.section	.nv.constant0._Z25selective_scan_fwd_kernelI32Selective_Scan_fwd_kernel_traitsILi128ELi16ELi1ELb0ELb1ELb1ELb1ELb1EfffEEv13SSMParamsBase,"a",@progbits
	.sectionflags	@""
	.align	4
.nv.constant0._Z25selective_scan_fwd_kernelI32Selective_Scan_fwd_kernel_traitsILi128ELi16ELi1ELb0ELb1ELb1ELb1ELb1EfffEEv13SSMParamsBase:
	.zero		920


//--------------------- .nv.constant0._Z25selective_scan_fwd_kernelI32Selective_Scan_fwd_kernel_traitsILi128ELi16ELi1ELb1ELb1ELb1ELb0ELb0EfffEEv13SSMParamsBase --------------------------
	.section	.nv.constant0._Z25selective_scan_fwd_kernelI32Selective_Scan_fwd_kernel_traitsILi128ELi16ELi1ELb1ELb1ELb1ELb0ELb0EfffEEv13SSMParamsBase,"a",@progbits
	.sectionflags	@""
	.align	4
.nv.constant0._Z25selective_scan_fwd_kernelI32Selective_Scan_fwd_kernel_traitsILi128ELi16ELi1ELb1ELb1ELb1ELb0ELb0EfffEEv13SSMParamsBase:
	.zero		920


//--------------------- .nv.constant0._Z25selective_scan_fwd_kernelI32Selective_Scan_fwd_kernel_traitsILi128ELi16ELi1ELb1ELb1ELb1ELb0ELb1EfffEEv13SSMParamsBase --------------------------
	.section	.nv.constant0._Z25selective_scan_fwd_kernelI32Selective_Scan_fwd_kernel_traitsILi128ELi16ELi1ELb1ELb1ELb1ELb0ELb1EfffEEv13SSMParamsBase,"a",@progbits
	.sectionflags	@""
	.align	4
.nv.constant0._Z25selective_scan_fwd_kernelI32Selective_Scan_fwd_kernel_traitsILi128ELi16ELi1ELb1ELb1ELb1ELb0ELb1EfffEEv13SSMParamsBase:
	.zero		920


//--------------------- .nv.constant0._Z25selective_scan_fwd_kernelI32Selective_Scan_fwd_kernel_traitsILi128ELi16ELi1ELb1ELb1ELb1ELb1ELb0EfffEEv13SSMParamsBase --------------------------
	.section	.nv.constant0._Z25selective_scan_fwd_kernelI32Selective_Scan_fwd_kernel_traitsILi128ELi16ELi1ELb1ELb1ELb1ELb1ELb0EfffEEv13SSMParamsBase,"a",@progbits
	.sectionflags	@""
	.align	4
.nv.constant0._Z25selective_scan_fwd_kernelI32Selective_Scan_fwd_kernel_traitsILi128ELi16ELi1ELb1ELb1ELb1ELb1ELb0EfffEEv13SSMParamsBase:
	.zero		920


//--------------------- .nv.constant0._Z25selective_scan_fwd_kernelI32Selective_Scan_fwd_kernel_traitsILi128ELi16ELi1ELb1ELb1ELb1ELb1ELb1EfffEEv13SSMParamsBase --------------------------
	.section	.nv.constant0._Z25selective_scan_fwd_kernelI32Selective_Scan_fwd_kernel_traitsILi128ELi16ELi1ELb1ELb1ELb1ELb1ELb1EfffEEv13SSMParamsBase,"a",@progbits
	.sectionflags	@""
	.align	4
.nv.constant0._Z25selective_scan_fwd_kernelI32Selective_Scan_fwd_kernel_traitsILi128ELi16ELi1ELb1ELb1ELb1ELb1ELb1EfffEEv13SSMParamsBase:
	.zero		920


//--------------------- .nv.constant0._Z25selective_scan_fwd_kernelI32Selective_Scan_fwd_kernel_traitsILi32ELi16ELi1ELb0ELb1ELb1ELb0ELb0EfffEEv13SSMParamsBase --------------------------
	.section	.nv.constant0._Z25selective_scan_fwd_kernelI32Selective_Scan_fwd_kernel_traitsILi32ELi16ELi1ELb0ELb1ELb1ELb0ELb0EfffEEv13SSMParamsBase,"a",@progbits
	.sectionflags	@""
	.align	4
.nv.constant0._Z25selective_scan_fwd_kernelI32Selective_Scan_fwd_kernel_traitsILi32ELi16ELi1ELb0ELb1ELb1ELb0ELb0EfffEEv13SSMParamsBase:
	.zero		920


//--------------------- .nv.constant0._Z25selective_scan_fwd_kernelI32Selective_Scan_fwd_kernel_traitsILi32ELi16ELi1ELb0ELb1ELb1ELb0ELb1EfffEEv13SSMParamsBase --------------------------
	.section	.nv.constant0._Z25selective_scan_fwd_kernelI32Selective_Scan_fwd_kernel_traitsILi32ELi16ELi1ELb0ELb1ELb1ELb0ELb1EfffEEv13SSMParamsBase,"a",@progbits
	.sectionflags	@""
	.align	4
.nv.constant0._Z25selective_scan_fwd_kernelI32Selective_Scan_fwd_kernel_traitsILi32ELi16ELi1ELb0ELb1ELb1ELb0ELb1EfffEEv13SSMParamsBase:
	.zero		920


//--------------------- .nv.constant0._Z25selective_scan_fwd_kernelI32Selective_Scan_fwd_kernel_traitsILi32ELi16ELi1ELb0ELb1ELb1ELb1ELb0EfffEEv13SSMParamsBase --------------------------
	.section	.nv.constant0._Z25selective_scan_fwd_kernelI32Selective_Scan_fwd_kernel_traitsILi32ELi16ELi1ELb0ELb1ELb1ELb1ELb0EfffEEv13SSMParamsBase,"a",@progbits
	.sectionflags	@""
	.align	4
.nv.constant0._Z25selective_scan_fwd_kernelI32Selective_Scan_fwd_kernel_traitsILi32ELi16ELi1ELb0ELb1ELb1ELb1ELb0EfffEEv13SSMParamsBase:
	.zero		920


//--------------------- .nv.constant0._Z25selective_scan_fwd_kernelI32Selective_Scan_fwd_kernel_traitsILi32ELi16ELi1ELb0ELb1ELb1ELb1ELb1EfffEEv13SSMParamsBase --------------------------
	.section	.nv.constant0._Z25selective_scan_fwd_kernelI32Selective_Scan_fwd_kernel_traitsILi32ELi16ELi1ELb0ELb1ELb1ELb1ELb1EfffEEv13SSMParamsBase,"a",@progbits
	.sectionflags	@""
	.align	4
.nv.constant0._Z25selective_scan_fwd_kernelI32Selective_Scan_fwd_kernel_traitsILi32ELi16ELi1ELb0ELb1ELb1ELb1ELb1EfffEEv13SSMParamsBase:
	.zero		920


//--------------------- .nv.constant0._Z25selective_scan_fwd_kernelI32Selective_Scan_fwd_kernel_traitsILi32ELi16ELi1ELb1ELb1ELb1ELb0ELb0EfffEEv13SSMParamsBase --------------------------
	.section	.nv.constant0._Z25selective_scan_fwd_kernelI32Selective_Scan_fwd_kernel_traitsILi32ELi16ELi1ELb1ELb1ELb1ELb0ELb0EfffEEv13SSMParamsBase,"a",@progbits
	.sectionflags	@""
	.align	4
.nv.constant0._Z25selective_scan_fwd_kernelI32Selective_Scan_fwd_kernel_traitsILi32ELi16ELi1ELb1ELb1ELb1ELb0ELb0EfffEEv13SSMParamsBase:
	.zero		920


//--------------------- .nv.constant0._Z25selective_scan_fwd_kernelI32Selective_Scan_fwd_kernel_traitsILi32ELi16ELi1ELb1ELb1ELb1ELb0ELb1EfffEEv13SSMParamsBase --------------------------
	.section	.nv.constant0._Z25selective_scan_fwd_kernelI32Selective_Scan_fwd_kernel_traitsILi32ELi16ELi1ELb1ELb1ELb1ELb0ELb1EfffEEv13SSMParamsBase,"a",@progbits
	.sectionflags	@""
	.align	4
.nv.constant0._Z25selective_scan_fwd_kernelI32Selective_Scan_fwd_kernel_traitsILi32ELi16ELi1ELb1ELb1ELb1ELb0ELb1EfffEEv13SSMParamsBase:
	.zero		920


//--------------------- .nv.constant0._Z25selective_scan_fwd_kernelI32Selective_Scan_fwd_kernel_traitsILi32ELi16ELi1ELb1ELb1ELb1ELb1ELb0EfffEEv13SSMParamsBase --------------------------
	.section	.nv.constant0._Z25selective_scan_fwd_kernelI32Selective_Scan_fwd_kernel_traitsILi32ELi16ELi1ELb1ELb1ELb1ELb1ELb0EfffEEv13SSMParamsBase,"a",@progbits
	.sectionflags	@""
	.align	4
.nv.constant0._Z25selective_scan_fwd_kernelI32Selective_Scan_fwd_kernel_traitsILi32ELi16ELi1ELb1ELb1ELb1ELb1ELb0EfffEEv13SSMParamsBase:
	.zero		920


//--------------------- .nv.constant0._Z25selective_scan_fwd_kernelI32Selective_Scan_fwd_kernel_traitsILi32ELi16ELi1ELb1ELb1ELb1ELb1ELb1EfffEEv13SSMParamsBase --------------------------
	.section	.nv.constant0._Z25selective_scan_fwd_kernelI32Selective_Scan_fwd_kernel_traitsILi32ELi16ELi1ELb1ELb1ELb1ELb1ELb1EfffEEv13SSMParamsBase,"a",@progbits
	.sectionflags	@""
	.align	4
.nv.constant0._Z25selective_scan_fwd_kernelI32Selective_Scan_fwd_kernel_traitsILi32ELi16ELi1ELb1ELb1ELb1ELb1ELb1EfffEEv13SSMParamsBase:
	.zero		920


//--------------------- .nv.constant0._Z25selective_scan_fwd_kernelI32Selective_Scan_fwd_kernel_traitsILi32ELi8ELi1ELb0ELb1ELb1ELb0ELb0EfffEEv13SSMParamsBase --------------------------
	.section	.nv.constant0._Z25selective_scan_fwd_kernelI32Selective_Scan_fwd_kernel_traitsILi32ELi8ELi1ELb0ELb1ELb1ELb0ELb0EfffEEv13SSMParamsBase,"a",@progbits
	.sectionflags	@""
	.align	4
.nv.constant0._Z25selective_scan_fwd_kernelI32Selective_Scan_fwd_kernel_traitsILi32ELi8ELi1ELb0ELb1ELb1ELb0ELb0EfffEEv13SSMParamsBase:
	.zero		920


//--------------------- .nv.constant0._Z25selective_scan_fwd_kernelI32Selective_Scan_fwd_kernel_traitsILi32ELi8ELi1ELb0ELb1ELb1ELb0ELb1EfffEEv13SSMParamsBase --------------------------
	.section	.nv.constant0._Z25selective_scan_fwd_kernelI32Selective_Scan_fwd_kernel_traitsILi32ELi8ELi1ELb0ELb1ELb1ELb0ELb1EfffEEv13SSMParamsBase,"a",@progbits
	.sectionflags	@""
	.align	4
.nv.constant0._Z25selective_scan_fwd_kernelI32Selective_Scan_fwd_kernel_traitsILi32ELi8ELi1ELb0ELb1ELb1ELb0ELb1EfffEEv13SSMParamsBase:
	.zero		920


//--------------------- .nv.constant0._Z25selective_scan_fwd_kernelI32Selective_Scan_fwd_kernel_traitsILi32ELi8ELi1ELb0ELb1ELb1ELb1ELb0EfffEEv13SSMParamsBase --------------------------
	.section	.nv.constant0._Z25selective_scan_fwd_kernelI32Selective_Scan_fwd_kernel_traitsILi32ELi8ELi1ELb0ELb1ELb1ELb1ELb0EfffEEv13SSMParamsBase,"a",@progbits
	.sectionflags	@""
	.align	4
.nv.constant0._Z25selective_scan_fwd_kernelI32Selective_Scan_fwd_kernel_traitsILi32ELi8ELi1ELb0ELb1ELb1ELb1ELb0EfffEEv13SSMParamsBase:
	.zero		920


//--------------------- .nv.constant0._Z25selective_scan_fwd_kernelI32Selective_Scan_fwd_kernel_traitsILi32ELi8ELi1ELb0ELb1ELb1ELb1ELb1EfffEEv13SSMParamsBase --------------------------
	.section	.nv.constant0._Z25selective_scan_fwd_kernelI32Selective_Scan_fwd_kernel_traitsILi32ELi8ELi1ELb0ELb1ELb1ELb1ELb1EfffEEv13SSMParamsBase,"a",@progbits
	.sectionflags	@""
	.align	4
.nv.constant0._Z25selective_scan_fwd_kernelI32Selective_Scan_fwd_kernel_traitsILi32ELi8ELi1ELb0ELb1ELb1ELb1ELb1EfffEEv13SSMParamsBase:
	.zero		920


//--------------------- .nv.constant0._Z25selective_scan_fwd_kernelI32Selective_Scan_fwd_kernel_traitsILi32ELi8ELi1ELb1ELb1ELb1ELb0ELb0EfffEEv13SSMParamsBase --------------------------
	.section	.nv.constant0._Z25selective_scan_fwd_kernelI32Selective_Scan_fwd_kernel_traitsILi32ELi8ELi1ELb1ELb1ELb1ELb0ELb0EfffEEv13SSMParamsBase,"a",@progbits
	.sectionflags	@""
	.align	4
.nv.constant0._Z25selective_scan_fwd_kernelI32Selective_Scan_fwd_kernel_traitsILi32ELi8ELi1ELb1ELb1ELb1ELb0ELb0EfffEEv13SSMParamsBase:
	.zero		920


//--------------------- .nv.constant0._Z25selective_scan_fwd_kernelI32Selective_Scan_fwd_kernel_traitsILi32ELi8ELi1ELb1ELb1ELb1ELb0ELb1EfffEEv13SSMParamsBase --------------------------
	.section	.nv.constant0._Z25selective_scan_fwd_kernelI32Selective_Scan_fwd_kernel_traitsILi32ELi8ELi1ELb1ELb1ELb1ELb0ELb1EfffEEv13SSMParamsBase,"a",@progbits
	.sectionflags	@""
	.align	4
.nv.constant0._Z25selective_scan_fwd_kernelI32Selective_Scan_fwd_kernel_traitsILi32ELi8ELi1ELb1ELb1ELb1ELb0ELb1EfffEEv13SSMParamsBase:
	.zero		920


//--------------------- .nv.constant0._Z25selective_scan_fwd_kernelI32Selective_Scan_fwd_kernel_traitsILi32ELi8ELi1ELb1ELb1ELb1ELb1ELb0EfffEEv13SSMParamsBase --------------------------
	.section	.nv.constant0._Z25selective_scan_fwd_kernelI32Selective_Scan_fwd_kernel_traitsILi32ELi8ELi1ELb1ELb1ELb1ELb1ELb0EfffEEv13SSMParamsBase,"a",@progbits
	.sectionflags	@""
	.align	4
.nv.constant0._Z25selective_scan_fwd_kernelI32Selective_Scan_fwd_kernel_traitsILi32ELi8ELi1ELb1ELb1ELb1ELb1ELb0EfffEEv13SSMParamsBase:
	.zero		920


//--------------------- .nv.constant0._Z25selective_scan_fwd_kernelI32Selective_Scan_fwd_kernel_traitsILi32ELi8ELi1ELb1ELb1ELb1ELb1ELb1EfffEEv13SSMParamsBase --------------------------
	.section	.nv.constant0._Z25selective_scan_fwd_kernelI32Selective_Scan_fwd_kernel_traitsILi32ELi8ELi1ELb1ELb1ELb1ELb1ELb1EfffEEv13SSMParamsBase,"a",@progbits
	.sectionflags	@""
	.align	4
.nv.constant0._Z25selective_scan_fwd_kernelI32Selective_Scan_fwd_kernel_traitsILi32ELi8ELi1ELb1ELb1ELb1ELb1ELb1EfffEEv13SSMParamsBase:
	.zero		920


//--------------------- .nv.constant0._Z25selective_scan_fwd_kernelI32Selective_Scan_fwd_kernel_traitsILi32ELi4ELi1ELb0ELb1ELb1ELb0ELb0EfffEEv13SSMParamsBase --------------------------
	.section	.nv.constant0._Z25selective_scan_fwd_kernelI32Selective_Scan_fwd_kernel_traitsILi32ELi4ELi1ELb0ELb1ELb1ELb0ELb0EfffEEv13SSMParamsBase,"a",@progbits
	.sectionflags	@""
	.align	4
.nv.constant0._Z25selective_scan_fwd_kernelI32Selective_Scan_fwd_kernel_traitsILi32ELi4ELi1ELb0ELb1ELb1ELb0ELb0EfffEEv13SSMParamsBase:
	.zero		920


//--------------------- .nv.constant0._Z25selective_scan_fwd_kernelI32Selective_Scan_fwd_kernel_traitsILi32ELi4ELi1ELb0ELb1ELb1ELb0ELb1EfffEEv13SSMParamsBase --------------------------
	.section	.nv.constant0._Z25selective_scan_fwd_kernelI32Selective_Scan_fwd_kernel_traitsILi32ELi4ELi1ELb0ELb1ELb1ELb0ELb1EfffEEv13SSMParamsBase,"a",@progbits
	.sectionflags	@""
	.align	4
.nv.constant0._Z25selective_scan_fwd_kernelI32Selective_Scan_fwd_kernel_traitsILi32ELi4ELi1ELb0ELb1ELb1ELb0ELb1EfffEEv13SSMParamsBase:
	.zero		920


//--------------------- .nv.constant0._Z25selective_scan_fwd_kernelI32Selective_Scan_fwd_kernel_traitsILi32ELi4ELi1ELb0ELb1ELb1ELb1ELb0EfffEEv13SSMParamsBase --------------------------
	.section	.nv.constant0._Z25selective_scan_fwd_kernelI32Selective_Scan_fwd_kernel_traitsILi32ELi4ELi1ELb0ELb1ELb1ELb1ELb0EfffEEv13SSMParamsBase,"a",@progbits
	.sectionflags	@""
	.align	4
.nv.constant0._Z25selective_scan_fwd_kernelI32Selective_Scan_fwd_kernel_traitsILi32ELi4ELi1ELb0ELb1ELb1ELb1ELb0EfffEEv13SSMParamsBase:
	.zero		920


//--------------------- .nv.constant0._Z25selective_scan_fwd_kernelI32Selective_Scan_fwd_kernel_traitsILi32ELi4ELi1ELb0ELb1ELb1ELb1ELb1EfffEEv13SSMParamsBase --------------------------
	.section	.nv.constant0._Z25selective_scan_fwd_kernelI32Selective_Scan_fwd_kernel_traitsILi32ELi4ELi1ELb0ELb1ELb1ELb1ELb1EfffEEv13SSMParamsBase,"a",@progbits
	.sectionflags	@""
	.align	4
.nv.constant0._Z25selective_scan_fwd_kernelI32Selective_Scan_fwd_kernel_traitsILi32ELi4ELi1ELb0ELb1ELb1ELb1ELb1EfffEEv13SSMParamsBase:
	.zero		920


//--------------------- .nv.constant0._Z25selective_scan_fwd_kernelI32Selective_Scan_fwd_kernel_traitsILi32ELi4ELi1ELb1ELb1ELb1ELb0ELb0EfffEEv13SSMParamsBase --------------------------
	.section	.nv.constant0._Z25selective_scan_fwd_kernelI32Selective_Scan_fwd_kernel_traitsILi32ELi4ELi1ELb1ELb1ELb1ELb0ELb0EfffEEv13SSMParamsBase,"a",@progbits
	.sectionflags	@""
	.align	4
.nv.constant0._Z25selective_scan_fwd_kernelI32Selective_Scan_fwd_kernel_traitsILi32ELi4ELi1ELb1ELb1ELb1ELb0ELb0EfffEEv13SSMParamsBase:
	.zero		920


//--------------------- .nv.constant0._Z25selective_scan_fwd_kernelI32Selective_Scan_fwd_kernel_traitsILi32ELi4ELi1ELb1ELb1ELb1ELb0ELb1EfffEEv13SSMParamsBase --------------------------
	.section	.nv.constant0._Z25selective_scan_fwd_kernelI32Selective_Scan_fwd_kernel_traitsILi32ELi4ELi1ELb1ELb1ELb1ELb0ELb1EfffEEv13SSMParamsBase,"a",@progbits
	.sectionflags	@""
	.align	4
.nv.constant0._Z25selective_scan_fwd_kernelI32Selective_Scan_fwd_kernel_traitsILi32ELi4ELi1ELb1ELb1ELb1ELb0ELb1EfffEEv13SSMParamsBase:
	.zero		920


//--------------------- .nv.constant0._Z25selective_scan_fwd_kernelI32Selective_Scan_fwd_kernel_traitsILi32ELi4ELi1ELb1ELb1ELb1ELb1ELb0EfffEEv13SSMParamsBase --------------------------
	.section	.nv.constant0._Z25selective_scan_fwd_kernelI32Selective_Scan_fwd_kernel_traitsILi32ELi4ELi1ELb1ELb1ELb1ELb1ELb0EfffEEv13SSMParamsBase,"a",@progbits
	.sectionflags	@""
	.align	4
.nv.constant0._Z25selective_scan_fwd_kernelI32Selective_Scan_fwd_kernel_traitsILi32ELi4ELi1ELb1ELb1ELb1ELb1ELb0EfffEEv13SSMParamsBase:
	.zero		920


//--------------------- .nv.constant0._Z25selective_scan_fwd_kernelI32Selective_Scan_fwd_kernel_traitsILi32ELi4ELi1ELb1ELb1ELb1ELb1ELb1EfffEEv13SSMParamsBase --------------------------
	.section	.nv.constant0._Z25selective_scan_fwd_kernelI32Selective_Scan_fwd_kernel_traitsILi32ELi4ELi1ELb1ELb1ELb1ELb1ELb1EfffEEv13SSMParamsBase,"a",@progbits
	.sectionflags	@""
	.align	4
.nv.constant0._Z25selective_scan_fwd_kernelI32Selective_Scan_fwd_kernel_traitsILi32ELi4ELi1ELb1ELb1ELb1ELb1ELb1EfffEEv13SSMParamsBase:
	.zero		920


//--------------------- .nv.constant0._Z25selective_scan_fwd_kernelI32Selective_Scan_fwd_kernel_traitsILi64ELi16ELi1ELb0ELb1ELb1ELb0ELb0EfffEEv13SSMParamsBase --------------------------
	.section	.nv.constant0._Z25selective_scan_fwd_kernelI32Selective_Scan_fwd_kernel_traitsILi64ELi16ELi1ELb0ELb1ELb1ELb0ELb0EfffEEv13SSMParamsBase,"a",@progbits
	.sectionflags	@""
	.align	4
.nv.constant0._Z25selective_scan_fwd_kernelI32Selective_Scan_fwd_kernel_traitsILi64ELi16ELi1ELb0ELb1ELb1ELb0ELb0EfffEEv13SSMParamsBase:
	.zero		920


//--------------------- .nv.constant0._Z25selective_scan_fwd_kernelI32Selective_Scan_fwd_kernel_traitsILi64ELi16ELi1ELb0ELb1ELb1ELb0ELb1EfffEEv13SSMParamsBase --------------------------
	.section	.nv.constant0._Z25selective_scan_fwd_kernelI32Selective_Scan_fwd_kernel_traitsILi64ELi16ELi1ELb0ELb1ELb1ELb0ELb1EfffEEv13SSMParamsBase,"a",@progbits
	.sectionflags	@""
	.align	4
.nv.constant0._Z25selective_scan_fwd_kernelI32Selective_Scan_fwd_kernel_traitsILi64ELi16ELi1ELb0ELb1ELb1ELb0ELb1EfffEEv13SSMParamsBase:
	.zero		920


//--------------------- .nv.constant0._Z25selective_scan_fwd_kernelI32Selective_Scan_fwd_kernel_traitsILi64ELi16ELi1ELb0ELb1ELb1ELb1ELb0EfffEEv13SSMParamsBase --------------------------
	.section	.nv.constant0._Z25selective_scan_fwd_kernelI32Selective_Scan_fwd_kernel_traitsILi64ELi16ELi1ELb0ELb1ELb1ELb1ELb0EfffEEv13SSMParamsBase,"a",@progbits
	.sectionflags	@""
	.align	4
.nv.constant0._Z25selective_scan_fwd_kernelI32Selective_Scan_fwd_kernel_traitsILi64ELi16ELi1ELb0ELb1ELb1ELb1ELb0EfffEEv13SSMParamsBase:
	.zero		920


//--------------------- .nv.constant0._Z25selective_scan_fwd_kernelI32Selective_Scan_fwd_kernel_traitsILi64ELi16ELi1ELb0ELb1ELb1ELb1ELb1EfffEEv13SSMParamsBase --------------------------
	.section	.nv.constant0._Z25selective_scan_fwd_kernelI32Selective_Scan_fwd_kernel_traitsILi64ELi16ELi1ELb0ELb1ELb1ELb1ELb1EfffEEv13SSMParamsBase,"a",@progbits
	.sectionflags	@""
	.align	4
.nv.constant0._Z25selective_scan_fwd_kernelI32Selective_Scan_fwd_kernel_traitsILi64ELi16ELi1ELb0ELb1ELb1ELb1ELb1EfffEEv13SSMParamsBase:
	.zero		920


//--------------------- .nv.constant0._Z25selective_scan_fwd_kernelI32Selective_Scan_fwd_kernel_traitsILi64ELi16ELi1ELb1ELb1ELb1ELb0ELb0EfffEEv13SSMParamsBase --------------------------
	.section	.nv.constant0._Z25selective_scan_fwd_kernelI32Selective_Scan_fwd_kernel_traitsILi64ELi16ELi1ELb1ELb1ELb1ELb0ELb0EfffEEv13SSMParamsBase,"a",@progbits
	.sectionflags	@""
	.align	4
.nv.constant0._Z25selective_scan_fwd_kernelI32Selective_Scan_fwd_kernel_traitsILi64ELi16ELi1ELb1ELb1ELb1ELb0ELb0EfffEEv13SSMParamsBase:
	.zero		920


//--------------------- .nv.constant0._Z25selective_scan_fwd_kernelI32Selective_Scan_fwd_kernel_traitsILi64ELi16ELi1ELb1ELb1ELb1ELb0ELb1EfffEEv13SSMParamsBase --------------------------
	.section	.nv.constant0._Z25selective_scan_fwd_kernelI32Selective_Scan_fwd_kernel_traitsILi64ELi16ELi1ELb1ELb1ELb1ELb0ELb1EfffEEv13SSMParamsBase,"a",@progbits
	.sectionflags	@""
	.align	4
.nv.constant0._Z25selective_scan_fwd_kernelI32Selective_Scan_fwd_kernel_traitsILi64ELi16ELi1ELb1ELb1ELb1ELb0ELb1EfffEEv13SSMParamsBase:
	.zero		920


//--------------------- .nv.constant0._Z25selective_scan_fwd_kernelI32Selective_Scan_fwd_kernel_traitsILi64ELi16ELi1ELb1ELb1ELb1ELb1ELb0EfffEEv13SSMParamsBase --------------------------
	.section	.nv.constant0._Z25selective_scan_fwd_kernelI32Selective_Scan_fwd_kernel_traitsILi64ELi16ELi1ELb1ELb1ELb1ELb1ELb0EfffEEv13SSMParamsBase,"a",@progbits
	.sectionflags	@""
	.align	4
.nv.constant0._Z25selective_scan_fwd_kernelI32Selective_Scan_fwd_kernel_traitsILi64ELi16ELi1ELb1ELb1ELb1ELb1ELb0EfffEEv13SSMParamsBase:
	.zero		920


//--------------------- .nv.constant0._Z25selective_scan_fwd_kernelI32Selective_Scan_fwd_kernel_traitsILi64ELi16ELi1ELb1ELb1ELb1ELb1ELb1EfffEEv13SSMParamsBase --------------------------
	.section	.nv.constant0._Z25selective_scan_fwd_kernelI32Selective_Scan_fwd_kernel_traitsILi64ELi16ELi1ELb1ELb1ELb1ELb1ELb1EfffEEv13SSMParamsBase,"a",@progbits
	.sectionflags	@""
	.align	4
.nv.constant0._Z25selective_scan_fwd_kernelI32Selective_Scan_fwd_kernel_traitsILi64ELi16ELi1ELb1ELb1ELb1ELb1ELb1EfffEEv13SSMParamsBase:
	.zero		920


//--------------------- .nv.constant0._Z25selective_scan_fwd_kernelI32Selective_Scan_fwd_kernel_traitsILi128ELi16ELi1ELb0ELb1ELb1ELb0ELb0EN3c104HalfEffEEv13SSMParamsBase --------------------------
	.section	.nv.constant0._Z25selective_scan_fwd_kernelI32Selective_Scan_fwd_kernel_traitsILi128ELi16ELi1ELb0ELb1ELb1ELb0ELb0EN3c104HalfEffEEv13SSMParamsBase,"a",@progbits
	.sectionflags	@""
	.align	4
.nv.constant0._Z25selective_scan_fwd_kernelI32Selective_Scan_fwd_kernel_traitsILi128ELi16ELi1ELb0ELb1ELb1ELb0ELb0EN3c104HalfEffEEv13SSMParamsBase:
	.zero		920


//--------------------- .nv.constant0._Z25selective_scan_fwd_kernelI32Selective_Scan_fwd_kernel_traitsILi128ELi16ELi1ELb0ELb1ELb1ELb0ELb1EN3c104HalfEffEEv13SSMParamsBase --------------------------
	.section	.nv.constant0._Z25selective_scan_fwd_kernelI32Selective_Scan_fwd_kernel_traitsILi128ELi16ELi1ELb0ELb1ELb1ELb0ELb1EN3c104HalfEffEEv13SSMParamsBase,"a",@progbits
	.sectionflags	@""
	.align	4
.nv.constant0._Z25selective_scan_fwd_kernelI32Selective_Scan_fwd_kernel_traitsILi128ELi16ELi1ELb0ELb1ELb1ELb0ELb1EN3c104HalfEffEEv13SSMParamsBase:
	.zero		920


//--------------------- .nv.constant0._Z25selective_scan_fwd_kernelI32Selective_Scan_fwd_kernel_traitsILi128ELi16ELi1ELb0ELb1ELb1ELb1ELb0EN3c104HalfEffEEv13SSMParamsBase --------------------------
	.section	.nv.constant0._Z25selective_scan_fwd_kernelI32Selective_Scan_fwd_kernel_traitsILi128ELi16ELi1ELb0ELb1ELb1ELb1ELb0EN3c104HalfEffEEv13SSMParamsBase,"a",@progbits
	.sectionflags	@""
	.align	4
.nv.constant0._Z25selective_scan_fwd_kernelI32Selective_Scan_fwd_kernel_traitsILi128ELi16ELi1ELb0ELb1ELb1ELb1ELb0EN3c104HalfEffEEv13SSMParamsBase:
	.zero		920


//--------------------- .nv.constant0._Z25selective_scan_fwd_kernelI32Selective_Scan_fwd_kernel_traitsILi128ELi16ELi1ELb0ELb1ELb1ELb1ELb1EN3c104HalfEffEEv13SSMParamsBase --------------------------
	.section	.nv.constant0._Z25selective_scan_fwd_kernelI32Selective_Scan_fwd_kernel_traitsILi128ELi16ELi1ELb0ELb1ELb1ELb1ELb1EN3c104HalfEffEEv13SSMParamsBase,"a",@progbits
	.sectionflags	@""
	.align	4
.nv.constant0._Z25selective_scan_fwd_kernelI32Selective_Scan_fwd_kernel_traitsILi128ELi16ELi1ELb0ELb1ELb1ELb1ELb1EN3c104HalfEffEEv13SSMParamsBase:
	.zero		920


//--------------------- .nv.constant0._Z25selective_scan_fwd_kernelI32Selective_Scan_fwd_kernel_traitsILi128ELi16ELi1ELb1ELb1ELb1ELb0ELb0EN3c104HalfEffEEv13SSMParamsBase --------------------------
	.section	.nv.constant0._Z25selective_scan_fwd_kernelI32Selective_Scan_fwd_kernel_traitsILi128ELi16ELi1ELb1ELb1ELb1ELb0ELb0EN3c104HalfEffEEv13SSMParamsBase,"a",@progbits
	.sectionflags	@""
	.align	4
.nv.constant0._Z25selective_scan_fwd_kernelI32Selective_Scan_fwd_kernel_traitsILi128ELi16ELi1ELb1ELb1ELb1ELb0ELb0EN3c104HalfEffEEv13SSMParamsBase:
	.zero		920


//--------------------- .nv.constant0._Z25selective_scan_fwd_kernelI32Selective_Scan_fwd_kernel_traitsILi128ELi16ELi1ELb1ELb1ELb1ELb0ELb1EN3c104HalfEffEEv13SSMParamsBase --------------------------
	.section	.nv.constant0._Z25selective_scan_fwd_kernelI32Selective_Scan_fwd_kernel_traitsILi128ELi16ELi1ELb1ELb1ELb1ELb0ELb1EN3c104HalfEffEEv13SSMParamsBase,"a",@progbits
	.sectionflags	@""
	.align	4
.nv.constant0._Z25selective_scan_fwd_kernelI32Selective_Scan_fwd_kernel_traitsILi128ELi16ELi1ELb1ELb1ELb1ELb0ELb1EN3c104HalfEffEEv13SSMParamsBase:
	.zero		920


//--------------------- .nv.constant0._Z25selective_scan_fwd_kernelI32Selective_Scan_fwd_kernel_traitsILi128ELi16ELi1ELb1ELb1ELb1ELb1ELb0EN3c104HalfEffEEv13SSMParamsBase --------------------------
	.section	.nv.constant0._Z25selective_scan_fwd_kernelI32Selective_Scan_fwd_kernel_traitsILi128ELi16ELi1ELb1ELb1ELb1ELb1ELb0EN3c104HalfEffEEv13SSMParamsBase,"a",@progbits
	.sectionflags	@""
	.align	4
.nv.constant0._Z25selective_scan_fwd_kernelI32Selective_Scan_fwd_kernel_traitsILi128ELi16ELi1ELb1ELb1ELb1ELb1ELb0EN3c104HalfEffEEv13SSMParamsBase:
	.zero		920


//--------------------- .nv.constant0._Z25selective_scan_fwd_kernelI32Selective_Scan_fwd_kernel_traitsILi128ELi16ELi1ELb1ELb1ELb1ELb1ELb1EN3c104HalfEffEEv13SSMParamsBase --------------------------
	.section	.nv.constant0._Z25selective_scan_fwd_kernelI32Selective_Scan_fwd_kernel_traitsILi128ELi16ELi1ELb1ELb1ELb1ELb1ELb1EN3c104HalfEffEEv13SSMParamsBase,"a",@progbits
	.sectionflags	@""
	.align	4
.nv.constant0._Z25selective_scan_fwd_kernelI32Selective_Scan_fwd_kernel_traitsILi128ELi16ELi1ELb1ELb1ELb1ELb1ELb1EN3c104HalfEffEEv13SSMParamsBase:
	.zero		920


//--------------------- .nv.constant0._Z25selective_scan_fwd_kernelI32Selective_Scan_fwd_kernel_traitsILi32ELi16ELi1ELb0ELb1ELb1ELb0ELb0EN3c104HalfEffEEv13SSMParamsBase --------------------------
	.section	.nv.constant0._Z25selective_scan_fwd_kernelI32Selective_Scan_fwd_kernel_traitsILi32ELi16ELi1ELb0ELb1ELb1ELb0ELb0EN3c104HalfEffEEv13SSMParamsBase,"a",@progbits
	.sectionflags	@""
	.align	4
.nv.constant0._Z25selective_scan_fwd_kernelI32Selective_Scan_fwd_kernel_traitsILi32ELi16ELi1ELb0ELb1ELb1ELb0ELb0EN3c104HalfEffEEv13SSMParamsBase:
	.zero		920


//--------------------- .nv.constant0._Z25selective_scan_fwd_kernelI32Selective_Scan_fwd_kernel_traitsILi32ELi16ELi1ELb0ELb1ELb1ELb0ELb1EN3c104HalfEffEEv13SSMParamsBase --------------------------
	.section	.nv.constant0._Z25selective_scan_fwd_kernelI32Selective_Scan_fwd_kernel_traitsILi32ELi16ELi1ELb0ELb1ELb1ELb0ELb1EN3c104HalfEffEEv13SSMParamsBase,"a",@progbits
	.sectionflags	@""
	.align	4
.nv.constant0._Z25selective_scan_fwd_kernelI32Selective_Scan_fwd_kernel_traitsILi32ELi16ELi1ELb0ELb1ELb1ELb0ELb1EN3c104HalfEffEEv13SSMParamsBase:
	.zero		920


//--------------------- .nv.constant0._Z25selective_scan_fwd_kernelI32Selective_Scan_fwd_kernel_traitsILi32ELi16ELi1ELb0ELb1ELb1ELb1ELb0EN3c104HalfEffEEv13SSMParamsBase --------------------------
	.section	.nv.constant0._Z25selective_scan_fwd_kernelI32Selective_Scan_fwd_kernel_traitsILi32ELi16ELi1ELb0ELb1ELb1ELb1ELb0EN3c104HalfEffEEv13SSMParamsBase,"a",@progbits
	.sectionflags	@""
	.align	4
.nv.constant0._Z25selective_scan_fwd_kernelI32Selective_Scan_fwd_kernel_traitsILi32ELi16ELi1ELb0ELb1ELb1ELb1ELb0EN3c104HalfEffEEv13SSMParamsBase:
	.zero		920


//--------------------- .nv.constant0._Z25selective_scan_fwd_kernelI32Selective_Scan_fwd_kernel_traitsILi32ELi16ELi1ELb0ELb1ELb1ELb1ELb1EN3c104HalfEffEEv13SSMParamsBase --------------------------
	.section	.nv.constant0._Z25selective_scan_fwd_kernelI32Selective_Scan_fwd_kernel_traitsILi32ELi16ELi1ELb0ELb1ELb1ELb1ELb1EN3c104HalfEffEEv13SSMParamsBase,"a",@progbits
	.sectionflags	@""
	.align	4
.nv.constant0._Z25selective_scan_fwd_kernelI32Selective_Scan_fwd_kernel_traitsILi32ELi16ELi1ELb0ELb1ELb1ELb1ELb1EN3c104HalfEffEEv13SSMParamsBase:
	.zero		920


//--------------------- .nv.constant0._Z25selective_scan_fwd_kernelI32Selective_Scan_fwd_kernel_traitsILi32ELi16ELi1ELb1ELb1ELb1ELb0ELb0EN3c104HalfEffEEv13SSMParamsBase --------------------------
	.section	.nv.constant0._Z25selective_scan_fwd_kernelI32Selective_Scan_fwd_kernel_traitsILi32ELi16ELi1ELb1ELb1ELb1ELb0ELb0EN3c104HalfEffEEv13SSMParamsBase,"a",@progbits
	.sectionflags	@""
	.align	4
.nv.constant0._Z25selective_scan_fwd_kernelI32Selective_Scan_fwd_kernel_traitsILi32ELi16ELi1ELb1ELb1ELb1ELb0ELb0EN3c104HalfEffEEv13SSMParamsBase:
	.zero		920


//--------------------- .nv.constant0._Z25selective_scan_fwd_kernelI32Selective_Scan_fwd_kernel_traitsILi32ELi16ELi1ELb1ELb1ELb1ELb0ELb1EN3c104HalfEffEEv13SSMParamsBase --------------------------
	.section	.nv.constant0._Z25selective_scan_fwd_kernelI32Selective_Scan_fwd_kernel_traitsILi32ELi16ELi1ELb1ELb1ELb1ELb0ELb1EN3c104HalfEffEEv13SSMParamsBase,"a",@progbits
	.sectionflags	@""
	.align	4
.nv.constant0._Z25selective_scan_fwd_kernelI32Selective_Scan_fwd_kernel_traitsILi32ELi16ELi1ELb1ELb1ELb1ELb0ELb1EN3c104HalfEffEEv13SSMParamsBase:
	.zero		920


//--------------------- .nv.constant0._Z25selective_scan_fwd_kernelI32Selective_Scan_fwd_kernel_traitsILi32ELi16ELi1ELb1ELb1ELb1ELb1ELb0EN3c104HalfEffEEv13SSMParamsBase --------------------------
	.section	.nv.constant0._Z25selective_scan_fwd_kernelI32Selective_Scan_fwd_kernel_traitsILi32ELi16ELi1ELb1ELb1ELb1ELb1ELb0EN3c104HalfEffEEv13SSMParamsBase,"a",@progbits
	.sectionflags	@""
	.align	4
.nv.constant0._Z25selective_scan_fwd_kernelI32Selective_Scan_fwd_kernel_traitsILi32ELi16ELi1ELb1ELb1ELb1ELb1ELb0EN3c104HalfEffEEv13SSMParamsBase:
	.zero		920


//--------------------- .nv.constant0._Z25selective_scan_fwd_kernelI32Selective_Scan_fwd_kernel_traitsILi32ELi16ELi1ELb1ELb1ELb1ELb1ELb1EN3c104HalfEffEEv13SSMParamsBase --------------------------
	.section	.nv.constant0._Z25selective_scan_fwd_kernelI32Selective_Scan_fwd_kernel_traitsILi32ELi16ELi1ELb1ELb1ELb1ELb1ELb1EN3c104HalfEffEEv13SSMParamsBase,"a",@progbits
	.sectionflags	@""
	.align	4
.nv.constant0._Z25selective_scan_fwd_kernelI32Selective_Scan_fwd_kernel_traitsILi32ELi16ELi1ELb1ELb1ELb1ELb1ELb1EN3c104HalfEffEEv13SSMParamsBase:
	.zero		920


//--------------------- .nv.constant0._Z25selective_scan_fwd_kernelI32Selective_Scan_fwd_kernel_traitsILi32ELi8ELi1ELb0ELb1ELb1ELb0ELb0EN3c104HalfEffEEv13SSMParamsBase --------------------------
	.section	.nv.constant0._Z25selective_scan_fwd_kernelI32Selective_Scan_fwd_kernel_traitsILi32ELi8ELi1ELb0ELb1ELb1ELb0ELb0EN3c104HalfEffEEv13SSMParamsBase,"a",@progbits
	.sectionflags	@""
	.align	4
.nv.constant0._Z25selective_scan_fwd_kernelI32Selective_Scan_fwd_kernel_traitsILi32ELi8ELi1ELb0ELb1ELb1ELb0ELb0EN3c104HalfEffEEv13SSMParamsBase:
	.zero		920


//--------------------- .nv.constant0._Z25selective_scan_fwd_kernelI32Selective_Scan_fwd_kernel_traitsILi32ELi8ELi1ELb0ELb1ELb1ELb0ELb1EN3c104HalfEffEEv13SSMParamsBase --------------------------
	.section	.nv.constant0._Z25selective_scan_fwd_kernelI32Selective_Scan_fwd_kernel_traitsILi32ELi8ELi1ELb0ELb1ELb1ELb0ELb1EN3c104HalfEffEEv13SSMParamsBase,"a",@progbits
	.sectionflags	@""
	.align	4
.nv.constant0._Z25selective_scan_fwd_kernelI32Selective_Scan_fwd_kernel_traitsILi32ELi8ELi1ELb0ELb1ELb1ELb0ELb1EN3c104HalfEffEEv13SSMParamsBase:
	.zero		920


//--------------------- .nv.constant0._Z25selective_scan_fwd_kernelI32Selective_Scan_fwd_kernel_traitsILi32ELi8ELi1ELb0ELb1ELb1ELb1ELb0EN3c104HalfEffEEv13SSMParamsBase --------------------------
	.section	.nv.constant0._Z25selective_scan_fwd_kernelI32Selective_Scan_fwd_kernel_traitsILi32ELi8ELi1ELb0ELb1ELb1ELb1ELb0EN3c104HalfEffEEv13SSMParamsBase,"a",@progbits
	.sectionflags	@""
	.align	4
.nv.constant0._Z25selective_scan_fwd_kernelI32Selective_Scan_fwd_kernel_traitsILi32ELi8ELi1ELb0ELb1ELb1ELb1ELb0EN3c104HalfEffEEv13SSMParamsBase:
	.zero		920


//--------------------- .nv.constant0._Z25selective_scan_fwd_kernelI32Selective_Scan_fwd_kernel_traitsILi32ELi8ELi1ELb0ELb1ELb1ELb1ELb1EN3c104HalfEffEEv13SSMParamsBase --------------------------
	.section	.nv.constant0._Z25selective_scan_fwd_kernelI32Selective_Scan_fwd_kernel_traitsILi32ELi8ELi1ELb0ELb1ELb1ELb1ELb1EN3c104HalfEffEEv13SSMParamsBase,"a",@progbits
	.sectionflags	@""
	.align	4
.nv.constant0._Z25selective_scan_fwd_kernelI32Selective_Scan_fwd_kernel_traitsILi32ELi8ELi1ELb0ELb1ELb1ELb1ELb1EN3c104HalfEffEEv13SSMParamsBase:
	.zero		920


//--------------------- .nv.constant0._Z25selective_scan_fwd_kernelI32Selective_Scan_fwd_kernel_traitsILi32ELi8ELi1ELb1ELb1ELb1ELb0ELb0EN3c104HalfEffEEv13SSMParamsBase --------------------------
	.section	.nv.constant0._Z25selective_scan_fwd_kernelI32Selective_Scan_fwd_kernel_traitsILi32ELi8ELi1ELb1ELb1ELb1ELb0ELb0EN3c104HalfEffEEv13SSMParamsBase,"a",@progbits
	.sectionflags	@""
	.align	4
.nv.constant0._Z25selective_scan_fwd_kernelI32Selective_Scan_fwd_kernel_traitsILi32ELi8ELi1ELb1ELb1ELb1ELb0ELb0EN3c104HalfEffEEv13SSMParamsBase:
	.zero		920


//--------------------- .nv.constant0._Z25selective_scan_fwd_kernelI32Selective_Scan_fwd_kernel_traitsILi32ELi8ELi1ELb1ELb1ELb1ELb0ELb1EN3c104HalfEffEEv13SSMParamsBase --------------------------
	.section	.nv.constant0._Z25selective_scan_fwd_kernelI32Selective_Scan_fwd_kernel_traitsILi32ELi8ELi1ELb1ELb1ELb1ELb0ELb1EN3c104HalfEffEEv13SSMParamsBase,"a",@progbits
	.sectionflags	@""
	.align	4
.nv.constant0._Z25selective_scan_fwd_kernelI32Selective_Scan_fwd_kernel_traitsILi32ELi8ELi1ELb1ELb1ELb1ELb0ELb1EN3c104HalfEffEEv13SSMParamsBase:
	.zero		920


//--------------------- .nv.constant0._Z25selective_scan_fwd_kernelI32Selective_Scan_fwd_kernel_traitsILi32ELi8ELi1ELb1ELb1ELb1ELb1ELb0EN3c104HalfEffEEv13SSMParamsBase --------------------------
	.section	.nv.constant0._Z25selective_scan_fwd_kernelI32Selective_Scan_fwd_kernel_traitsILi32ELi8ELi1ELb1ELb1ELb1ELb1ELb0EN3c104HalfEffEEv13SSMParamsBase,"a",@progbits
	.sectionflags	@""
	.align	4
.nv.constant0._Z25selective_scan_fwd_kernelI32Selective_Scan_fwd_kernel_traitsILi32ELi8ELi1ELb1ELb1ELb1ELb1ELb0EN3c104HalfEffEEv13SSMParamsBase:
	.zero		920


//--------------------- .nv.constant0._Z25selective_scan_fwd_kernelI32Selective_Scan_fwd_kernel_traitsILi32ELi8ELi1ELb1ELb1ELb1ELb1ELb1EN3c104HalfEffEEv13SSMParamsBase --------------------------
	.section	.nv.constant0._Z25selective_scan_fwd_kernelI32Selective_Scan_fwd_kernel_traitsILi32ELi8ELi1ELb1ELb1ELb1ELb1ELb1EN3c104HalfEffEEv13SSMParamsBase,"a",@progbits
	.sectionflags	@""
	.align	4
.nv.constant0._Z25selective_scan_fwd_kernelI32Selective_Scan_fwd_kernel_traitsILi32ELi8ELi1ELb1ELb1ELb1ELb1ELb1EN3c104HalfEffEEv13SSMParamsBase:
	.zero		920


//--------------------- .nv.constant0._Z25selective_scan_fwd_kernelI32Selective_Scan_fwd_kernel_traitsILi32ELi4ELi1ELb0ELb1ELb1ELb0ELb0EN3c104HalfEffEEv13SSMParamsBase --------------------------
	.section	.nv.constant0._Z25selective_scan_fwd_kernelI32Selective_Scan_fwd_kernel_traitsILi32ELi4ELi1ELb0ELb1ELb1ELb0ELb0EN3c104HalfEffEEv13SSMParamsBase,"a",@progbits
	.sectionflags	@""
	.align	4
.nv.constant0._Z25selective_scan_fwd_kernelI32Selective_Scan_fwd_kernel_traitsILi32ELi4ELi1ELb0ELb1ELb1ELb0ELb0EN3c104HalfEffEEv13SSMParamsBase:
	.zero		920


//--------------------- .nv.constant0._Z25selective_scan_fwd_kernelI32Selective_Scan_fwd_kernel_traitsILi32ELi4ELi1ELb0ELb1ELb1ELb0ELb1EN3c104HalfEffEEv13SSMParamsBase --------------------------
	.section	.nv.constant0._Z25selective_scan_fwd_kernelI32Selective_Scan_fwd_kernel_traitsILi32ELi4ELi1ELb0ELb1ELb1ELb0ELb1EN3c104HalfEffEEv13SSMParamsBase,"a",@progbits
	.sectionflags	@""
	.align	4
.nv.constant0._Z25selective_scan_fwd_kernelI32Selective_Scan_fwd_kernel_traitsILi32ELi4ELi1ELb0ELb1ELb1ELb0ELb1EN3c104HalfEffEEv13SSMParamsBase:
	.zero		920


//--------------------- .nv.constant0._Z25selective_scan_fwd_kernelI32Selective_Scan_fwd_kernel_traitsILi32ELi4ELi1ELb0ELb1ELb1ELb1ELb0EN3c104HalfEffEEv13SSMParamsBase --------------------------
	.section	.nv.constant0._Z25selective_scan_fwd_kernelI32Selective_Scan_fwd_kernel_traitsILi32ELi4ELi1ELb0ELb1ELb1ELb1ELb0EN3c104HalfEffEEv13SSMParamsBase,"a",@progbits
	.sectionflags	@""
	.align	4
.nv.constant0._Z25selective_scan_fwd_kernelI32Selective_Scan_fwd_kernel_traitsILi32ELi4ELi1ELb0ELb1ELb1ELb1ELb0EN3c104HalfEffEEv13SSMParamsBase:
	.zero		920


//--------------------- .nv.constant0._Z25selective_scan_fwd_kernelI32Selective_Scan_fwd_kernel_traitsILi32ELi4ELi1ELb0ELb1ELb1ELb1ELb1EN3c104HalfEffEEv13SSMParamsBase --------------------------
	.section	.nv.constant0._Z25selective_scan_fwd_kernelI32Selective_Scan_fwd_kernel_traitsILi32ELi4ELi1ELb0ELb1ELb1ELb1ELb1EN3c104HalfEffEEv13SSMParamsBase,"a",@progbits
	.sectionflags	@""
	.align	4
.nv.constant0._Z25selective_scan_fwd_kernelI32Selective_Scan_fwd_kernel_traitsILi32ELi4ELi1ELb0ELb1ELb1ELb1ELb1EN3c104HalfEffEEv13SSMParamsBase:
	.zero		920


//--------------------- .nv.constant0._Z25selective_scan_fwd_kernelI32Selective_Scan_fwd_kernel_traitsILi32ELi4ELi1ELb1ELb1ELb1ELb0ELb0EN3c104HalfEffEEv13SSMParamsBase --------------------------
	.section	.nv.constant0._Z25selective_scan_fwd_kernelI32Selective_Scan_fwd_kernel_traitsILi32ELi4ELi1ELb1ELb1ELb1ELb0ELb0EN3c104HalfEffEEv13SSMParamsBase,"a",@progbits
	.sectionflags	@""
	.align	4
.nv.constant0._Z25selective_scan_fwd_kernelI32Selective_Scan_fwd_kernel_traitsILi32ELi4ELi1ELb1ELb1ELb1ELb0ELb0EN3c104HalfEffEEv13SSMParamsBase:
	.zero		920


//--------------------- .nv.constant0._Z25selective_scan_fwd_kernelI32Selective_Scan_fwd_kernel_traitsILi32ELi4ELi1ELb1ELb1ELb1ELb0ELb1EN3c104HalfEffEEv13SSMParamsBase --------------------------
	.section	.nv.constant0._Z25selective_scan_fwd_kernelI32Selective_Scan_fwd_kernel_traitsILi32ELi4ELi1ELb1ELb1ELb1ELb0ELb1EN3c104HalfEffEEv13SSMParamsBase,"a",@progbits
	.sectionflags	@""
	.align	4
.nv.constant0._Z25selective_scan_fwd_kernelI32Selective_Scan_fwd_kernel_traitsILi32ELi4ELi1ELb1ELb1ELb1ELb0ELb1EN3c104HalfEffEEv13SSMParamsBase:
	.zero		920


//--------------------- .nv.constant0._Z25selective_scan_fwd_kernelI32Selective_Scan_fwd_kernel_traitsILi32ELi4ELi1ELb1ELb1ELb1ELb1ELb0EN3c104HalfEffEEv13SSMParamsBase --------------------------
	.section	.nv.constant0._Z25selective_scan_fwd_kernelI32Selective_Scan_fwd_kernel_traitsILi32ELi4ELi1ELb1ELb1ELb1ELb1ELb0EN3c104HalfEffEEv13SSMParamsBase,"a",@progbits
	.sectionflags	@""
	.align	4
.nv.constant0._Z25selective_scan_fwd_kernelI32Selective_Scan_fwd_kernel_traitsILi32ELi4ELi1ELb1ELb1ELb1ELb1ELb0EN3c104HalfEffEEv13SSMParamsBase:
	.zero		920


//--------------------- .nv.constant0._Z25selective_scan_fwd_kernelI32Selective_Scan_fwd_kernel_traitsILi32ELi4ELi1ELb1ELb1ELb1ELb1ELb1EN3c104HalfEffEEv13SSMParamsBase --------------------------
	.section	.nv.constant0._Z25selective_scan_fwd_kernelI32Selective_Scan_fwd_kernel_traitsILi32ELi4ELi1ELb1ELb1ELb1ELb1ELb1EN3c104HalfEffEEv13SSMParamsBase,"a",@progbits
	.sectionflags	@""
	.align	4
.nv.constant0._Z25selective_scan_fwd_kernelI32Selective_Scan_fwd_kernel_traitsILi32ELi4ELi1ELb1ELb1ELb1ELb1ELb1EN3c104HalfEffEEv13SSMParamsBase:
	.zero		920


//--------------------- .nv.constant0._Z25selective_scan_fwd_kernelI32Selective_Scan_fwd_kernel_traitsILi64ELi16ELi1ELb0ELb1ELb1ELb0ELb0EN3c104HalfEffEEv13SSMParamsBase --------------------------
	.section	.nv.constant0._Z25selective_scan_fwd_kernelI32Selective_Scan_fwd_kernel_traitsILi64ELi16ELi1ELb0ELb1ELb1ELb0ELb0EN3c104HalfEffEEv13SSMParamsBase,"a",@progbits
	.sectionflags	@""
	.align	4
.nv.constant0._Z25selective_scan_fwd_kernelI32Selective_Scan_fwd_kernel_traitsILi64ELi16ELi1ELb0ELb1ELb1ELb0ELb0EN3c104HalfEffEEv13SSMParamsBase:
	.zero		920


//--------------------- .nv.constant0._Z25selective_scan_fwd_kernelI32Selective_Scan_fwd_kernel_traitsILi64ELi16ELi1ELb0ELb1ELb1ELb0ELb1EN3c104HalfEffEEv13SSMParamsBase --------------------------
	.section	.nv.constant0._Z25selective_scan_fwd_kernelI32Selective_Scan_fwd_kernel_traitsILi64ELi16ELi1ELb0ELb1ELb1ELb0ELb1EN3c104HalfEffEEv13SSMParamsBase,"a",@progbits
	.sectionflags	@""
	.align	4
.nv.constant0._Z25selective_scan_fwd_kernelI32Selective_Scan_fwd_kernel_traitsILi64ELi16ELi1ELb0ELb1ELb1ELb0ELb1EN3c104HalfEffEEv13SSMParamsBase:
	.zero		920


//--------------------- .nv.constant0._Z25selective_scan_fwd_kernelI32Selective_Scan_fwd_kernel_traitsILi64ELi16ELi1ELb0ELb1ELb1ELb1ELb0EN3c104HalfEffEEv13SSMParamsBase --------------------------
	.section	.nv.constant0._Z25selective_scan_fwd_kernelI32Selective_Scan_fwd_kernel_traitsILi64ELi16ELi1ELb0ELb1ELb1ELb1ELb0EN3c104HalfEffEEv13SSMParamsBase,"a",@progbits
	.sectionflags	@""
	.align	4
.nv.constant0._Z25selective_scan_fwd_kernelI32Selective_Scan_fwd_kernel_traitsILi64ELi16ELi1ELb0ELb1ELb1ELb1ELb0EN3c104HalfEffEEv13SSMParamsBase:
	.zero		920


//--------------------- .nv.constant0._Z25selective_scan_fwd_kernelI32Selective_Scan_fwd_kernel_traitsILi64ELi16ELi1ELb0ELb1ELb1ELb1ELb1EN3c104HalfEffEEv13SSMParamsBase --------------------------
	.section	.nv.constant0._Z25selective_scan_fwd_kernelI32Selective_Scan_fwd_kernel_traitsILi64ELi16ELi1ELb0ELb1ELb1ELb1ELb1EN3c104HalfEffEEv13SSMParamsBase,"a",@progbits
	.sectionflags	@""
	.align	4
.nv.constant0._Z25selective_scan_fwd_kernelI32Selective_Scan_fwd_kernel_traitsILi64ELi16ELi1ELb0ELb1ELb1ELb1ELb1EN3c104HalfEffEEv13SSMParamsBase:
	.zero		920


//--------------------- .nv.constant0._Z25selective_scan_fwd_kernelI32Selective_Scan_fwd_kernel_traitsILi64ELi16ELi1ELb1ELb1ELb1ELb0ELb0EN3c104HalfEffEEv13SSMParamsBase --------------------------
	.section	.nv.constant0._Z25selective_scan_fwd_kernelI32Selective_Scan_fwd_kernel_traitsILi64ELi16ELi1ELb1ELb1ELb1ELb0ELb0EN3c104HalfEffEEv13SSMParamsBase,"a",@progbits
	.sectionflags	@""
	.align	4
.nv.constant0._Z25selective_scan_fwd_kernelI32Selective_Scan_fwd_kernel_traitsILi64ELi16ELi1ELb1ELb1ELb1ELb0ELb0EN3c104HalfEffEEv13SSMParamsBase:
	.zero		920


//--------------------- .nv.constant0._Z25selective_scan_fwd_kernelI32Selective_Scan_fwd_kernel_traitsILi64ELi16ELi1ELb1ELb1ELb1ELb0ELb1EN3c104HalfEffEEv13SSMParamsBase --------------------------
	.section	.nv.constant0._Z25selective_scan_fwd_kernelI32Selective_Scan_fwd_kernel_traitsILi64ELi16ELi1ELb1ELb1ELb1ELb0ELb1EN3c104HalfEffEEv13SSMParamsBase,"a",@progbits
	.sectionflags	@""
	.align	4
.nv.constant0._Z25selective_scan_fwd_kernelI32Selective_Scan_fwd_kernel_traitsILi64ELi16ELi1ELb1ELb1ELb1ELb0ELb1EN3c104HalfEffEEv13SSMParamsBase:
	.zero		920


//--------------------- .nv.constant0._Z25selective_scan_fwd_kernelI32Selective_Scan_fwd_kernel_traitsILi64ELi16ELi1ELb1ELb1ELb1ELb1ELb0EN3c104HalfEffEEv13SSMParamsBase --------------------------
	.section	.nv.constant0._Z25selective_scan_fwd_kernelI32Selective_Scan_fwd_kernel_traitsILi64ELi16ELi1ELb1ELb1ELb1ELb1ELb0EN3c104HalfEffEEv13SSMParamsBase,"a",@progbits
	.sectionflags	@""
	.align	4
.nv.constant0._Z25selective_scan_fwd_kernelI32Selective_Scan_fwd_kernel_traitsILi64ELi16ELi1ELb1ELb1ELb1ELb1ELb0EN3c104HalfEffEEv13SSMParamsBase:
	.zero		920


//--------------------- .nv.constant0._Z25selective_scan_fwd_kernelI32Selective_Scan_fwd_kernel_traitsILi64ELi16ELi1ELb1ELb1ELb1ELb1ELb1EN3c104HalfEffEEv13SSMParamsBase --------------------------
	.section	.nv.constant0._Z25selective_scan_fwd_kernelI32Selective_Scan_fwd_kernel_traitsILi64ELi16ELi1ELb1ELb1ELb1ELb1ELb1EN3c104HalfEffEEv13SSMParamsBase,"a",@progbits
	.sectionflags	@""
	.align	4
.nv.constant0._Z25selective_scan_fwd_kernelI32Selective_Scan_fwd_kernel_traitsILi64ELi16ELi1ELb1ELb1ELb1ELb1ELb1EN3c104HalfEffEEv13SSMParamsBase:
	.zero		920


//--------------------- .nv.constant0._Z25selective_scan_fwd_kernelI32Selective_Scan_fwd_kernel_traitsILi128ELi16ELi1ELb0ELb1ELb1ELb0ELb0EN3c104HalfEfS2_EEv13SSMParamsBase --------------------------
	.section	.nv.constant0._Z25selective_scan_fwd_kernelI32Selective_Scan_fwd_kernel_traitsILi128ELi16ELi1ELb0ELb1ELb1ELb0ELb0EN3c104HalfEfS2_EEv13SSMParamsBase,"a",@progbits
	.sectionflags	@""
	.align	4
.nv.constant0._Z25selective_scan_fwd_kernelI32Selective_Scan_fwd_kernel_traitsILi128ELi16ELi1ELb0ELb1ELb1ELb0ELb0EN3c104HalfEfS2_EEv13SSMParamsBase:
	.zero		920


//--------------------- .nv.constant0._Z25selective_scan_fwd_kernelI32Selective_Scan_fwd_kernel_traitsILi128ELi16ELi1ELb0ELb1ELb1ELb0ELb1EN3c104HalfEfS2_EEv13SSMParamsBase --------------------------
	.section	.nv.constant0._Z25selective_scan_fwd_kernelI32Selective_Scan_fwd_kernel_traitsILi128ELi16ELi1ELb0ELb1ELb1ELb0ELb1EN3c104HalfEfS2_EEv13SSMParamsBase,"a",@progbits
	.sectionflags	@""
	.align	4
.nv.constant0._Z25selective_scan_fwd_kernelI32Selective_Scan_fwd_kernel_traitsILi128ELi16ELi1ELb0ELb1ELb1ELb0ELb1EN3c104HalfEfS2_EEv13SSMParamsBase:
	.zero		920


//--------------------- .nv.constant0._Z25selective_scan_fwd_kernelI32Selective_Scan_fwd_kernel_traitsILi128ELi16ELi1ELb0ELb1ELb1ELb1ELb0EN3c104HalfEfS2_EEv13SSMParamsBase --------------------------
	.section	.nv.constant0._Z25selective_scan_fwd_kernelI32Selective_Scan_fwd_kernel_traitsILi128ELi16ELi1ELb0ELb1ELb1ELb1ELb0EN3c104HalfEfS2_EEv13SSMParamsBase,"a",@progbits
	.sectionflags	@""
	.align	4
.nv.constant0._Z25selective_scan_fwd_kernelI32Selective_Scan_fwd_kernel_traitsILi128ELi16ELi1ELb0ELb1ELb1ELb1ELb0EN3c104HalfEfS2_EEv13SSMParamsBase:
	.zero		920


//--------------------- .nv.constant0._Z25selective_scan_fwd_kernelI32Selective_Scan_fwd_kernel_traitsILi128ELi16ELi1ELb0ELb1ELb1ELb1ELb1EN3c104HalfEfS2_EEv13SSMParamsBase --------------------------
	.section	.nv.constant0._Z25selective_scan_fwd_kernelI32Selective_Scan_fwd_kernel_traitsILi128ELi16ELi1ELb0ELb1ELb1ELb1ELb1EN3c104HalfEfS2_EEv13SSMParamsBase,"a",@progbits
	.sectionflags	@""
	.align	4
.nv.constant0._Z25selective_scan_fwd_kernelI32Selective_Scan_fwd_kernel_traitsILi128ELi16ELi1ELb0ELb1ELb1ELb1ELb1EN3c104HalfEfS2_EEv13SSMParamsBase:
	.zero		920


//--------------------- .nv.constant0._Z25selective_scan_fwd_kernelI32Selective_Scan_fwd_kernel_traitsILi128ELi16ELi1ELb1ELb1ELb1ELb0ELb0EN3c104HalfEfS2_EEv13SSMParamsBase --------------------------
	.section	.nv.constant0._Z25selective_scan_fwd_kernelI32Selective_Scan_fwd_kernel_traitsILi128ELi16ELi1ELb1ELb1ELb1ELb0ELb0EN3c104HalfEfS2_EEv13SSMParamsBase,"a",@progbits
	.sectionflags	@""
	.align	4
.nv.constant0._Z25selective_scan_fwd_kernelI32Selective_Scan_fwd_kernel_traitsILi128ELi16ELi1ELb1ELb1ELb1ELb0ELb0EN3c104HalfEfS2_EEv13SSMParamsBase:
	.zero		920


//--------------------- .nv.constant0._Z25selective_scan_fwd_kernelI32Selective_Scan_fwd_kernel_traitsILi128ELi16ELi1ELb1ELb1ELb1ELb0ELb1EN3c104HalfEfS2_EEv13SSMParamsBase --------------------------
	.section	.nv.constant0._Z25selective_scan_fwd_kernelI32Selective_Scan_fwd_kernel_traitsILi128ELi16ELi1ELb1ELb1ELb1ELb0ELb1EN3c104HalfEfS2_EEv13SSMParamsBase,"a",@progbits
	.sectionflags	@""
	.align	4
.nv.constant0._Z25selective_scan_fwd_kernelI32Selective_Scan_fwd_kernel_traitsILi128ELi16ELi1ELb1ELb1ELb1ELb0ELb1EN3c104HalfEfS2_EEv13SSMParamsBase:
	.zero		920


//--------------------- .nv.constant0._Z25selective_scan_fwd_kernelI32Selective_Scan_fwd_kernel_traitsILi128ELi16ELi1ELb1ELb1ELb1ELb1ELb0EN3c104HalfEfS2_EEv13SSMParamsBase --------------------------
	.section	.nv.constant0._Z25selective_scan_fwd_kernelI32Selective_Scan_fwd_kernel_traitsILi128ELi16ELi1ELb1ELb1ELb1ELb1ELb0EN3c104HalfEfS2_EEv13SSMParamsBase,"a",@progbits
	.sectionflags	@""
	.align	4
.nv.constant0._Z25selective_scan_fwd_kernelI32Selective_Scan_fwd_kernel_traitsILi128ELi16ELi1ELb1ELb1ELb1ELb1ELb0EN3c104HalfEfS2_EEv13SSMParamsBase:
	.zero		920


//--------------------- .nv.constant0._Z25selective_scan_fwd_kernelI32Selective_Scan_fwd_kernel_traitsILi128ELi16ELi1ELb1ELb1ELb1ELb1ELb1EN3c104HalfEfS2_EEv13SSMParamsBase --------------------------
	.section	.nv.constant0._Z25selective_scan_fwd_kernelI32Selective_Scan_fwd_kernel_traitsILi128ELi16ELi1ELb1ELb1ELb1ELb1ELb1EN3c104HalfEfS2_EEv13SSMParamsBase,"a",@progbits
	.sectionflags	@""
	.align	4
.nv.constant0._Z25selective_scan_fwd_kernelI32Selective_Scan_fwd_kernel_traitsILi128ELi16ELi1ELb1ELb1ELb1ELb1ELb1EN3c104HalfEfS2_EEv13SSMParamsBase:
	.zero		920


//--------------------- .nv.constant0._Z25selective_scan_fwd_kernelI32Selective_Scan_fwd_kernel_traitsILi32ELi16ELi1ELb0ELb1ELb1ELb0ELb0EN3c104HalfEfS2_EEv13SSMParamsBase --------------------------
	.section	.nv.constant0._Z25selective_scan_fwd_kernelI32Selective_Scan_fwd_kernel_traitsILi32ELi16ELi1ELb0ELb1ELb1ELb0ELb0EN3c104HalfEfS2_EEv13SSMParamsBase,"a",@progbits
	.sectionflags	@""
	.align	4
.nv.constant0._Z25selective_scan_fwd_kernelI32Selective_Scan_fwd_kernel_traitsILi32ELi16ELi1ELb0ELb1ELb1ELb0ELb0EN3c104HalfEfS2_EEv13SSMParamsBase:
	.zero		920


//--------------------- .nv.constant0._Z25selective_scan_fwd_kernelI32Selective_Scan_fwd_kernel_traitsILi32ELi16ELi1ELb0ELb1ELb1ELb0ELb1EN3c104HalfEfS2_EEv13SSMParamsBase --------------------------
	.section	.nv.constant0._Z25selective_scan_fwd_kernelI32Selective_Scan_fwd_kernel_traitsILi32ELi16ELi1ELb0ELb1ELb1ELb0ELb1EN3c104HalfEfS2_EEv13SSMParamsBase,"a",@progbits
	.sectionflags	@""
	.align	4
.nv.constant0._Z25selective_scan_fwd_kernelI32Selective_Scan_fwd_kernel_traitsILi32ELi16ELi1ELb0ELb1ELb1ELb0ELb1EN3c104HalfEfS2_EEv13SSMParamsBase:
	.zero		920


//--------------------- .nv.constant0._Z25selective_scan_fwd_kernelI32Selective_Scan_fwd_kernel_traitsILi32ELi16ELi1ELb0ELb1ELb1ELb1ELb0EN3c104HalfEfS2_EEv13SSMParamsBase --------------------------
	.section	.nv.constant0._Z25selective_scan_fwd_kernelI32Selective_Scan_fwd_kernel_traitsILi32ELi16ELi1ELb0ELb1ELb1ELb1ELb0EN3c104HalfEfS2_EEv13SSMParamsBase,"a",@progbits
	.sectionflags	@""
	.align	4
.nv.constant0._Z25selective_scan_fwd_kernelI32Selective_Scan_fwd_kernel_traitsILi32ELi16ELi1ELb0ELb1ELb1ELb1ELb0EN3c104HalfEfS2_EEv13SSMParamsBase:
	.zero		920


//--------------------- .nv.constant0._Z25selective_scan_fwd_kernelI32Selective_Scan_fwd_kernel_traitsILi32ELi16ELi1ELb0ELb1ELb1ELb1ELb1EN3c104HalfEfS2_EEv13SSMParamsBase --------------------------
	.section	.nv.constant0._Z25selective_scan_fwd_kernelI32Selective_Scan_fwd_kernel_traitsILi32ELi16ELi1ELb0ELb1ELb1ELb1ELb1EN3c104HalfEfS2_EEv13SSMParamsBase,"a",@progbits
	.sectionflags	@""
	.align	4
.nv.constant0._Z25selective_scan_fwd_kernelI32Selective_Scan_fwd_kernel_traitsILi32ELi16ELi1ELb0ELb1ELb1ELb1ELb1EN3c104HalfEfS2_EEv13SSMParamsBase:
	.zero		920


//--------------------- .nv.constant0._Z25selective_scan_fwd_kernelI32Selective_Scan_fwd_kernel_traitsILi32ELi16ELi1ELb1ELb1ELb1ELb0ELb0EN3c104HalfEfS2_EEv13SSMParamsBase --------------------------
	.section	.nv.constant0._Z25selective_scan_fwd_kernelI32Selective_Scan_fwd_kernel_traitsILi32ELi16ELi1ELb1ELb1ELb1ELb0ELb0EN3c104HalfEfS2_EEv13SSMParamsBase,"a",@progbits
	.sectionflags	@""
	.align	4
.nv.constant0._Z25selective_scan_fwd_kernelI32Selective_Scan_fwd_kernel_traitsILi32ELi16ELi1ELb1ELb1ELb1ELb0ELb0EN3c104HalfEfS2_EEv13SSMParamsBase:
	.zero		920


//--------------------- .nv.constant0._Z25selective_scan_fwd_kernelI32Selective_Scan_fwd_kernel_traitsILi32ELi16ELi1ELb1ELb1ELb1ELb0ELb1EN3c104HalfEfS2_EEv13SSMParamsBase --------------------------
	.section	.nv.constant0._Z25selective_scan_fwd_kernelI32Selective_Scan_fwd_kernel_traitsILi32ELi16ELi1ELb1ELb1ELb1ELb0ELb1EN3c104HalfEfS2_EEv13SSMParamsBase,"a",@progbits
	.sectionflags	@""
	.align	4
.nv.constant0._Z25selective_scan_fwd_kernelI32Selective_Scan_fwd_kernel_traitsILi32ELi16ELi1ELb1ELb1ELb1ELb0ELb1EN3c104HalfEfS2_EEv13SSMParamsBase:
	.zero		920


//--------------------- .nv.constant0._Z25selective_scan_fwd_kernelI32Selective_Scan_fwd_kernel_traitsILi32ELi16ELi1ELb1ELb1ELb1ELb1ELb0EN3c104HalfEfS2_EEv13SSMParamsBase --------------------------
	.section	.nv.constant0._Z25selective_scan_fwd_kernelI32Selective_Scan_fwd_kernel_traitsILi32ELi16ELi1ELb1ELb1ELb1ELb1ELb0EN3c104HalfEfS2_EEv13SSMParamsBase,"a",@progbits
	.sectionflags	@""
	.align	4
.nv.constant0._Z25selective_scan_fwd_kernelI32Selective_Scan_fwd_kernel_traitsILi32ELi16ELi1ELb1ELb1ELb1ELb1ELb0EN3c104HalfEfS2_EEv13SSMParamsBase:
	.zero		920


//--------------------- .nv.constant0._Z25selective_scan_fwd_kernelI32Selective_Scan_fwd_kernel_traitsILi32ELi16ELi1ELb1ELb1ELb1ELb1ELb1EN3c104HalfEfS2_EEv13SSMParamsBase --------------------------
	.section	.nv.constant0._Z25selective_scan_fwd_kernelI32Selective_Scan_fwd_kernel_traitsILi32ELi16ELi1ELb1ELb1ELb1ELb1ELb1EN3c104HalfEfS2_EEv13SSMParamsBase,"a",@progbits
	.sectionflags	@""
	.align	4
.nv.constant0._Z25selective_scan_fwd_kernelI32Selective_Scan_fwd_kernel_traitsILi32ELi16ELi1ELb1ELb1ELb1ELb1ELb1EN3c104HalfEfS2_EEv13SSMParamsBase:
	.zero		920


//--------------------- .nv.constant0._Z25selective_scan_fwd_kernelI32Selective_Scan_fwd_kernel_traitsILi32ELi8ELi1ELb0ELb1ELb1ELb0ELb0EN3c104HalfEfS2_EEv13SSMParamsBase --------------------------
	.section	.nv.constant0._Z25selective_scan_fwd_kernelI32Selective_Scan_fwd_kernel_traitsILi32ELi8ELi1ELb0ELb1ELb1ELb0ELb0EN3c104HalfEfS2_EEv13SSMParamsBase,"a",@progbits
	.sectionflags	@""
	.align	4
.nv.constant0._Z25selective_scan_fwd_kernelI32Selective_Scan_fwd_kernel_traitsILi32ELi8ELi1ELb0ELb1ELb1ELb0ELb0EN3c104HalfEfS2_EEv13SSMParamsBase:
	.zero		920


//--------------------- .nv.constant0._Z25selective_scan_fwd_kernelI32Selective_Scan_fwd_kernel_traitsILi32ELi8ELi1ELb0ELb1ELb1ELb0ELb1EN3c104HalfEfS2_EEv13SSMParamsBase --------------------------
	.section	.nv.constant0._Z25selective_scan_fwd_kernelI32Selective_Scan_fwd_kernel_traitsILi32ELi8ELi1ELb0ELb1ELb1ELb0ELb1EN3c104HalfEfS2_EEv13SSMParamsBase,"a",@progbits
	.sectionflags	@""
	.align	4
.nv.constant0._Z25selective_scan_fwd_kernelI32Selective_Scan_fwd_kernel_traitsILi32ELi8ELi1ELb0ELb1ELb1ELb0ELb1EN3c104HalfEfS2_EEv13SSMParamsBase:
	.zero		920


//--------------------- .nv.constant0._Z25selective_scan_fwd_kernelI32Selective_Scan_fwd_kernel_traitsILi32ELi8ELi1ELb0ELb1ELb1ELb1ELb0EN3c104HalfEfS2_EEv13SSMParamsBase --------------------------
	.section	.nv.constant0._Z25selective_scan_fwd_kernelI32Selective_Scan_fwd_kernel_traitsILi32ELi8ELi1ELb0ELb1ELb1ELb1ELb0EN3c104HalfEfS2_EEv13SSMParamsBase,"a",@progbits
	.sectionflags	@""
	.align	4
.nv.constant0._Z25selective_scan_fwd_kernelI32Selective_Scan_fwd_kernel_traitsILi32ELi8ELi1ELb0ELb1ELb1ELb1ELb0EN3c104HalfEfS2_EEv13SSMParamsBase:
	.zero		920


//--------------------- .nv.constant0._Z25selective_scan_fwd_kernelI32Selective_Scan_fwd_kernel_traitsILi32ELi8ELi1ELb0ELb1ELb1ELb1ELb1EN3c104HalfEfS2_EEv13SSMParamsBase --------------------------
	.section	.nv.constant0._Z25selective_scan_fwd_kernelI32Selective_Scan_fwd_kernel_traitsILi32ELi8ELi1ELb0ELb1ELb1ELb1ELb1EN3c104HalfEfS2_EEv13SSMParamsBase,"a",@progbits
	.sectionflags	@""
	.align	4
.nv.constant0._Z25selective_scan_fwd_kernelI32Selective_Scan_fwd_kernel_traitsILi32ELi8ELi1ELb0ELb1ELb1ELb1ELb1EN3c104HalfEfS2_EEv13SSMParamsBase:
	.zero		920


//--------------------- .nv.constant0._Z25selective_scan_fwd_kernelI32Selective_Scan_fwd_kernel_traitsILi32ELi8ELi1ELb1ELb1ELb1ELb0ELb0EN3c104HalfEfS2_EEv13SSMParamsBase --------------------------
	.section	.nv.constant0._Z25selective_scan_fwd_kernelI32Selective_Scan_fwd_kernel_traitsILi32ELi8ELi1ELb1ELb1ELb1ELb0ELb0EN3c104HalfEfS2_EEv13SSMParamsBase,"a",@progbits
	.sectionflags	@""
	.align	4
.nv.constant0._Z25selective_scan_fwd_kernelI32Selective_Scan_fwd_kernel_traitsILi32ELi8ELi1ELb1ELb1ELb1ELb0ELb0EN3c104HalfEfS2_EEv13SSMParamsBase:
	.zero		920


//--------------------- .nv.constant0._Z25selective_scan_fwd_kernelI32Selective_Scan_fwd_kernel_traitsILi32ELi8ELi1ELb1ELb1ELb1ELb0ELb1EN3c104HalfEfS2_EEv13SSMParamsBase --------------------------
	.section	.nv.constant0._Z25selective_scan_fwd_kernelI32Selective_Scan_fwd_kernel_traitsILi32ELi8ELi1ELb1ELb1ELb1ELb0ELb1EN3c104HalfEfS2_EEv13SSMParamsBase,"a",@progbits
	.sectionflags	@""
	.align	4
.nv.constant0._Z25selective_scan_fwd_kernelI32Selective_Scan_fwd_kernel_traitsILi32ELi8ELi1ELb1ELb1ELb1ELb0ELb1EN3c104HalfEfS2_EEv13SSMParamsBase:
	.zero		920


//--------------------- .nv.constant0._Z25selective_scan_fwd_kernelI32Selective_Scan_fwd_kernel_traitsILi32ELi8ELi1ELb1ELb1ELb1ELb1ELb0EN3c104HalfEfS2_EEv13SSMParamsBase --------------------------
	.section	.nv.constant0._Z25selective_scan_fwd_kernelI32Selective_Scan_fwd_kernel_traitsILi32ELi8ELi1ELb1ELb1ELb1ELb1ELb0EN3c104HalfEfS2_EEv13SSMParamsBase,"a",@progbits
	.sectionflags	@""
	.align	4
.nv.constant0._Z25selective_scan_fwd_kernelI32Selective_Scan_fwd_kernel_traitsILi32ELi8ELi1ELb1ELb1ELb1ELb1ELb0EN3c104HalfEfS2_EEv13SSMParamsBase:
	.zero		920


//--------------------- .nv.constant0._Z25selective_scan_fwd_kernelI32Selective_Scan_fwd_kernel_traitsILi32ELi8ELi1ELb1ELb1ELb1ELb1ELb1EN3c104HalfEfS2_EEv13SSMParamsBase --------------------------
	.section	.nv.constant0._Z25selective_scan_fwd_kernelI32Selective_Scan_fwd_kernel_traitsILi32ELi8ELi1ELb1ELb1ELb1ELb1ELb1EN3c104HalfEfS2_EEv13SSMParamsBase,"a",@progbits
	.sectionflags	@""
	.align	4
.nv.constant0._Z25selective_scan_fwd_kernelI32Selective_Scan_fwd_kernel_traitsILi32ELi8ELi1ELb1ELb1ELb1ELb1ELb1EN3c104HalfEfS2_EEv13SSMParamsBase:
	.zero		920


//--------------------- .nv.constant0._Z25selective_scan_fwd_kernelI32Selective_Scan_fwd_kernel_traitsILi32ELi4ELi1ELb0ELb1ELb1ELb0ELb0EN3c104HalfEfS2_EEv13SSMParamsBase --------------------------
	.section	.nv.constant0._Z25selective_scan_fwd_kernelI32Selective_Scan_fwd_kernel_traitsILi32ELi4ELi1ELb0ELb1ELb1ELb0ELb0EN3c104HalfEfS2_EEv13SSMParamsBase,"a",@progbits
	.sectionflags	@""
	.align	4
.nv.constant0._Z25selective_scan_fwd_kernelI32Selective_Scan_fwd_kernel_traitsILi32ELi4ELi1ELb0ELb1ELb1ELb0ELb0EN3c104HalfEfS2_EEv13SSMParamsBase:
	.zero		920


//--------------------- .nv.constant0._Z25selective_scan_fwd_kernelI32Selective_Scan_fwd_kernel_traitsILi32ELi4ELi1ELb0ELb1ELb1ELb0ELb1EN3c104HalfEfS2_EEv13SSMParamsBase --------------------------
	.section	.nv.constant0._Z25selective_scan_fwd_kernelI32Selective_Scan_fwd_kernel_traitsILi32ELi4ELi1ELb0ELb1ELb1ELb0ELb1EN3c104HalfEfS2_EEv13SSMParamsBase,"a",@progbits
	.sectionflags	@""
	.align	4
.nv.constant0._Z25selective_scan_fwd_kernelI32Selective_Scan_fwd_kernel_traitsILi32ELi4ELi1ELb0ELb1ELb1ELb0ELb1EN3c104HalfEfS2_EEv13SSMParamsBase:
	.zero		920


//--------------------- .nv.constant0._Z25selective_scan_fwd_kernelI32Selective_Scan_fwd_kernel_traitsILi32ELi4ELi1ELb0ELb1ELb1ELb1ELb0EN3c104HalfEfS2_EEv13SSMParamsBase --------------------------
	.section	.nv.constant0._Z25selective_scan_fwd_kernelI32Selective_Scan_fwd_kernel_traitsILi32ELi4ELi1ELb0ELb1ELb1ELb1ELb0EN3c104HalfEfS2_EEv13SSMParamsBase,"a",@progbits
	.sectionflags	@""
	.align	4
.nv.constant0._Z25selective_scan_fwd_kernelI32Selective_Scan_fwd_kernel_traitsILi32ELi4ELi1ELb0ELb1ELb1ELb1ELb0EN3c104HalfEfS2_EEv13SSMParamsBase:
	.zero		920


//--------------------- .nv.constant0._Z25selective_scan_fwd_kernelI32Selective_Scan_fwd_kernel_traitsILi32ELi4ELi1ELb0ELb1ELb1ELb1ELb1EN3c104HalfEfS2_EEv13SSMParamsBase --------------------------
	.section	.nv.constant0._Z25selective_scan_fwd_kernelI32Selective_Scan_fwd_kernel_traitsILi32ELi4ELi1ELb0ELb1ELb1ELb1ELb1EN3c104HalfEfS2_EEv13SSMParamsBase,"a",@progbits
	.sectionflags	@""
	.align	4
.nv.constant0._Z25selective_scan_fwd_kernelI32Selective_Scan_fwd_kernel_traitsILi32ELi4ELi1ELb0ELb1ELb1ELb1ELb1EN3c104HalfEfS2_EEv13SSMParamsBase:
	.zero		920


//--------------------- .nv.constant0._Z25selective_scan_fwd_kernelI32Selective_Scan_fwd_kernel_traitsILi32ELi4ELi1ELb1ELb1ELb1ELb0ELb0EN3c104HalfEfS2_EEv13SSMParamsBase --------------------------
	.section	.nv.constant0._Z25selective_scan_fwd_kernelI32Selective_Scan_fwd_kernel_traitsILi32ELi4ELi1ELb1ELb1ELb1ELb0ELb0EN3c104HalfEfS2_EEv13SSMParamsBase,"a",@progbits
	.sectionflags	@""
	.align	4
.nv.constant0._Z25selective_scan_fwd_kernelI32Selective_Scan_fwd_kernel_traitsILi32ELi4ELi1ELb1ELb1ELb1ELb0ELb0EN3c104HalfEfS2_EEv13SSMParamsBase:
	.zero		920


//--------------------- .nv.constant0._Z25selective_scan_fwd_kernelI32Selective_Scan_fwd_kernel_traitsILi32ELi4ELi1ELb1ELb1ELb1ELb0ELb1EN3c104HalfEfS2_EEv13SSMParamsBase --------------------------
	.section	.nv.constant0._Z25selective_scan_fwd_kernelI32Selective_Scan_fwd_kernel_traitsILi32ELi4ELi1ELb1ELb1ELb1ELb0ELb1EN3c104HalfEfS2_EEv13SSMParamsBase,"a",@progbits
	.sectionflags	@""
	.align	4
.nv.constant0._Z25selective_scan_fwd_kernelI32Selective_Scan_fwd_kernel_traitsILi32ELi4ELi1ELb1ELb1ELb1ELb0ELb1EN3c104HalfEfS2_EEv13SSMParamsBase:
	.zero		920


//--------------------- .nv.constant0._Z25selective_scan_fwd_kernelI32Selective_Scan_fwd_kernel_traitsILi32ELi4ELi1ELb1ELb1ELb1ELb1ELb0EN3c104HalfEfS2_EEv13SSMParamsBase --------------------------
	.section	.nv.constant0._Z25selective_scan_fwd_kernelI32Selective_Scan_fwd_kernel_traitsILi32ELi4ELi1ELb1ELb1ELb1ELb1ELb0EN3c104HalfEfS2_EEv13SSMParamsBase,"a",@progbits
	.sectionflags	@""
	.align	4
.nv.constant0._Z25selective_scan_fwd_kernelI32Selective_Scan_fwd_kernel_traitsILi32ELi4ELi1ELb1ELb1ELb1ELb1ELb0EN3c104HalfEfS2_EEv13SSMParamsBase:
	.zero		920


//--------------------- .nv.constant0._Z25selective_scan_fwd_kernelI32Selective_Scan_fwd_kernel_traitsILi32ELi4ELi1ELb1ELb1ELb1ELb1ELb1EN3c104HalfEfS2_EEv13SSMParamsBase --------------------------
	.section	.nv.constant0._Z25selective_scan_fwd_kernelI32Selective_Scan_fwd_kernel_traitsILi32ELi4ELi1ELb1ELb1ELb1ELb1ELb1EN3c104HalfEfS2_EEv13SSMParamsBase,"a",@progbits
	.sectionflags	@""
	.align	4
.nv.constant0._Z25selective_scan_fwd_kernelI32Selective_Scan_fwd_kernel_traitsILi32ELi4ELi1ELb1ELb1ELb1ELb1ELb1EN3c104HalfEfS2_EEv13SSMParamsBase:
	.zero		920


//--------------------- .nv.constant0._Z25selective_scan_fwd_kernelI32Selective_Scan_fwd_kernel_traitsILi64ELi16ELi1ELb0ELb1ELb1ELb0ELb0EN3c104HalfEfS2_EEv13SSMParamsBase --------------------------
	.section	.nv.constant0._Z25selective_scan_fwd_kernelI32Selective_Scan_fwd_kernel_traitsILi64ELi16ELi1ELb0ELb1ELb1ELb0ELb0EN3c104HalfEfS2_EEv13SSMParamsBase,"a",@progbits
	.sectionflags	@""
	.align	4
.nv.constant0._Z25selective_scan_fwd_kernelI32Selective_Scan_fwd_kernel_traitsILi64ELi16ELi1ELb0ELb1ELb1ELb0ELb0EN3c104HalfEfS2_EEv13SSMParamsBase:
	.zero		920


//--------------------- .nv.constant0._Z25selective_scan_fwd_kernelI32Selective_Scan_fwd_kernel_traitsILi64ELi16ELi1ELb0ELb1ELb1ELb0ELb1EN3c104HalfEfS2_EEv13SSMParamsBase --------------------------
	.section	.nv.constant0._Z25selective_scan_fwd_kernelI32Selective_Scan_fwd_kernel_traitsILi64ELi16ELi1ELb0ELb1ELb1ELb0ELb1EN3c104HalfEfS2_EEv13SSMParamsBase,"a",@progbits
	.sectionflags	@""
	.align	4
.nv.constant0._Z25selective_scan_fwd_kernelI32Selective_Scan_fwd_kernel_traitsILi64ELi16ELi1ELb0ELb1ELb1ELb0ELb1EN3c104HalfEfS2_EEv13SSMParamsBase:
	.zero		920


//--------------------- .nv.constant0._Z25selective_scan_fwd_kernelI32Selective_Scan_fwd_kernel_traitsILi64ELi16ELi1ELb0ELb1ELb1ELb1ELb0EN3c104HalfEfS2_EEv13SSMParamsBase --------------------------
	.section	.nv.constant0._Z25selective_scan_fwd_kernelI32Selective_Scan_fwd_kernel_traitsILi64ELi16ELi1ELb0ELb1ELb1ELb1ELb0EN3c104HalfEfS2_EEv13SSMParamsBase,"a",@progbits
	.sectionflags	@""
	.align	4
.nv.constant0._Z25selective_scan_fwd_kernelI32Selective_Scan_fwd_kernel_traitsILi64ELi16ELi1ELb0ELb1ELb1ELb1ELb0EN3c104HalfEfS2_EEv13SSMParamsBase:
	.zero		920


//--------------------- .nv.constant0._Z25selective_scan_fwd_kernelI32Selective_Scan_fwd_kernel_traitsILi64ELi16ELi1ELb0ELb1ELb1ELb1ELb1EN3c104HalfEfS2_EEv13SSMParamsBase --------------------------
	.section	.nv.constant0._Z25selective_scan_fwd_kernelI32Selective_Scan_fwd_kernel_traitsILi64ELi16ELi1ELb0ELb1ELb1ELb1ELb1EN3c104HalfEfS2_EEv13SSMParamsBase,"a",@progbits
	.sectionflags	@""
	.align	4
.nv.constant0._Z25selective_scan_fwd_kernelI32Selective_Scan_fwd_kernel_traitsILi64ELi16ELi1ELb0ELb1ELb1ELb1ELb1EN3c104HalfEfS2_EEv13SSMParamsBase:
	.zero		920


//--------------------- .nv.constant0._Z25selective_scan_fwd_kernelI32Selective_Scan_fwd_kernel_traitsILi64ELi16ELi1ELb1ELb1ELb1ELb0ELb0EN3c104HalfEfS2_EEv13SSMParamsBase --------------------------
	.section	.nv.constant0._Z25selective_scan_fwd_kernelI32Selective_Scan_fwd_kernel_traitsILi64ELi16ELi1ELb1ELb1ELb1ELb0ELb0EN3c104HalfEfS2_EEv13SSMParamsBase,"a",@progbits
	.sectionflags	@""
	.align	4
.nv.constant0._Z25selective_scan_fwd_kernelI32Selective_Scan_fwd_kernel_traitsILi64ELi16ELi1ELb1ELb1ELb1ELb0ELb0EN3c104HalfEfS2_EEv13SSMParamsBase:
	.zero		920


//--------------------- .nv.constant0._Z25selective_scan_fwd_kernelI32Selective_Scan_fwd_kernel_traitsILi64ELi16ELi1ELb1ELb1ELb1ELb0ELb1EN3c104HalfEfS2_EEv13SSMParamsBase --------------------------
	.section	.nv.constant0._Z25selective_scan_fwd_kernelI32Selective_Scan_fwd_kernel_traitsILi64ELi16ELi1ELb1ELb1ELb1ELb0ELb1EN3c104HalfEfS2_EEv13SSMParamsBase,"a",@progbits
	.sectionflags	@""
	.align	4
.nv.constant0._Z25selective_scan_fwd_kernelI32Selective_Scan_fwd_kernel_traitsILi64ELi16ELi1ELb1ELb1ELb1ELb0ELb1EN3c104HalfEfS2_EEv13SSMParamsBase:
	.zero		920


//--------------------- .nv.constant0._Z25selective_scan_fwd_kernelI32Selective_Scan_fwd_kernel_traitsILi64ELi16ELi1ELb1ELb1ELb1ELb1ELb0EN3c104HalfEfS2_EEv13SSMParamsBase --------------------------
	.section	.nv.constant0._Z25selective_scan_fwd_kernelI32Selective_Scan_fwd_kernel_traitsILi64ELi16ELi1ELb1ELb1ELb1ELb1ELb0EN3c104HalfEfS2_EEv13SSMParamsBase,"a",@progbits
	.sectionflags	@""
	.align	4
.nv.constant0._Z25selective_scan_fwd_kernelI32Selective_Scan_fwd_kernel_traitsILi64ELi16ELi1ELb1ELb1ELb1ELb1ELb0EN3c104HalfEfS2_EEv13SSMParamsBase:
	.zero		920


//--------------------- .nv.constant0._Z25selective_scan_fwd_kernelI32Selective_Scan_fwd_kernel_traitsILi64ELi16ELi1ELb1ELb1ELb1ELb1ELb1EN3c104HalfEfS2_EEv13SSMParamsBase --------------------------
	.section	.nv.constant0._Z25selective_scan_fwd_kernelI32Selective_Scan_fwd_kernel_traitsILi64ELi16ELi1ELb1ELb1ELb1ELb1ELb1EN3c104HalfEfS2_EEv13SSMParamsBase,"a",@progbits
	.sectionflags	@""
	.align	4
.nv.constant0._Z25selective_scan_fwd_kernelI32Selective_Scan_fwd_kernel_traitsILi64ELi16ELi1ELb1ELb1ELb1ELb1ELb1EN3c104HalfEfS2_EEv13SSMParamsBase:
	.zero		920


//--------------------- .nv.constant0._Z25selective_scan_fwd_kernelI32Selective_Scan_fwd_kernel_traitsILi128ELi16ELi1ELb0ELb1ELb1ELb0ELb0EN3c108BFloat16EffEEv13SSMParamsBase --------------------------
	.section	.nv.constant0._Z25selective_scan_fwd_kernelI32Selective_Scan_fwd_kernel_traitsILi128ELi16ELi1ELb0ELb1ELb1ELb0ELb0EN3c108BFloat16EffEEv13SSMParamsBase,"a",@progbits
	.sectionflags	@""
	.align	4
.nv.constant0._Z25selective_scan_fwd_kernelI32Selective_Scan_fwd_kernel_traitsILi128ELi16ELi1ELb0ELb1ELb1ELb0ELb0EN3c108BFloat16EffEEv13SSMParamsBase:
	.zero		920


//--------------------- .nv.constant0._Z25selective_scan_fwd_kernelI32Selective_Scan_fwd_kernel_traitsILi128ELi16ELi1ELb0ELb1ELb1ELb0ELb1EN3c108BFloat16EffEEv13SSMParamsBase --------------------------
	.section	.nv.constant0._Z25selective_scan_fwd_kernelI32Selective_Scan_fwd_kernel_traitsILi128ELi16ELi1ELb0ELb1ELb1ELb0ELb1EN3c108BFloat16EffEEv13SSMParamsBase,"a",@progbits
	.sectionflags	@""
	.align	4
.nv.constant0._Z25selective_scan_fwd_kernelI32Selective_Scan_fwd_kernel_traitsILi128ELi16ELi1ELb0ELb1ELb1ELb0ELb1EN3c108BFloat16EffEEv13SSMParamsBase:
	.zero		920


//--------------------- .nv.constant0._Z25selective_scan_fwd_kernelI32Selective_Scan_fwd_kernel_traitsILi128ELi16ELi1ELb0ELb1ELb1ELb1ELb0EN3c108BFloat16EffEEv13SSMParamsBase --------------------------
	.section	.nv.constant0._Z25selective_scan_fwd_kernelI32Selective_Scan_fwd_kernel_traitsILi128ELi16ELi1ELb0ELb1ELb1ELb1ELb0EN3c108BFloat16EffEEv13SSMParamsBase,"a",@progbits
	.sectionflags	@""
	.align	4
.nv.constant0._Z25selective_scan_fwd_kernelI32Selective_Scan_fwd_kernel_traitsILi128ELi16ELi1ELb0ELb1ELb1ELb1ELb0EN3c108BFloat16EffEEv13SSMParamsBase:
	.zero		920


//--------------------- .nv.constant0._Z25selective_scan_fwd_kernelI32Selective_Scan_fwd_kernel_traitsILi128ELi16ELi1ELb0ELb1ELb1ELb1ELb1EN3c108BFloat16EffEEv13SSMParamsBase --------------------------
	.section	.nv.constant0._Z25selective_scan_fwd_kernelI32Selective_Scan_fwd_kernel_traitsILi128ELi16ELi1ELb0ELb1ELb1ELb1ELb1EN3c108BFloat16EffEEv13SSMParamsBase,"a",@progbits
	.sectionflags	@""
	.align	4
.nv.constant0._Z25selective_scan_fwd_kernelI32Selective_Scan_fwd_kernel_traitsILi128ELi16ELi1ELb0ELb1ELb1ELb1ELb1EN3c108BFloat16EffEEv13SSMParamsBase:
	.zero		920


//--------------------- .nv.constant0._Z25selective_scan_fwd_kernelI32Selective_Scan_fwd_kernel_traitsILi128ELi16ELi1ELb1ELb1ELb1ELb0ELb0EN3c108BFloat16EffEEv13SSMParamsBase --------------------------
	.section	.nv.constant0._Z25selective_scan_fwd_kernelI32Selective_Scan_fwd_kernel_traitsILi128ELi16ELi1ELb1ELb1ELb1ELb0ELb0EN3c108BFloat16EffEEv13SSMParamsBase,"a",@progbits
	.sectionflags	@""
	.align	4
.nv.constant0._Z25selective_scan_fwd_kernelI32Selective_Scan_fwd_kernel_traitsILi128ELi16ELi1ELb1ELb1ELb1ELb0ELb0EN3c108BFloat16EffEEv13SSMParamsBase:
	.zero		920


//--------------------- .nv.constant0._Z25selective_scan_fwd_kernelI32Selective_Scan_fwd_kernel_traitsILi128ELi16ELi1ELb1ELb1ELb1ELb0ELb1EN3c108BFloat16EffEEv13SSMParamsBase --------------------------
	.section	.nv.constant0._Z25selective_scan_fwd_kernelI32Selective_Scan_fwd_kernel_traitsILi128ELi16ELi1ELb1ELb1ELb1ELb0ELb1EN3c108BFloat16EffEEv13SSMParamsBase,"a",@progbits
	.sectionflags	@""
	.align	4
.nv.constant0._Z25selective_scan_fwd_kernelI32Selective_Scan_fwd_kernel_traitsILi128ELi16ELi1ELb1ELb1ELb1ELb0ELb1EN3c108BFloat16EffEEv13SSMParamsBase:
	.zero		920


//--------------------- .nv.constant0._Z25selective_scan_fwd_kernelI32Selective_Scan_fwd_kernel_traitsILi128ELi16ELi1ELb1ELb1ELb1ELb1ELb0EN3c108BFloat16EffEEv13SSMParamsBase --------------------------
	.section	.nv.constant0._Z25selective_scan_fwd_kernelI32Selective_Scan_fwd_kernel_traitsILi128ELi16ELi1ELb1ELb1ELb1ELb1ELb0EN3c108BFloat16EffEEv13SSMParamsBase,"a",@progbits
	.sectionflags	@""
	.align	4
.nv.constant0._Z25selective_scan_fwd_kernelI32Selective_Scan_fwd_kernel_traitsILi128ELi16ELi1ELb1ELb1ELb1ELb1ELb0EN3c108BFloat16EffEEv13SSMParamsBase:
	.zero		920


//--------------------- .nv.constant0._Z25selective_scan_fwd_kernelI32Selective_Scan_fwd_kernel_traitsILi128ELi16ELi1ELb1ELb1ELb1ELb1ELb1EN3c108BFloat16EffEEv13SSMParamsBase --------------------------
	.section	.nv.constant0._Z25selective_scan_fwd_kernelI32Selective_Scan_fwd_kernel_traitsILi128ELi16ELi1ELb1ELb1ELb1ELb1ELb1EN3c108BFloat16EffEEv13SSMParamsBase,"a",@progbits
	.sectionflags	@""
	.align	4
.nv.constant0._Z25selective_scan_fwd_kernelI32Selective_Scan_fwd_kernel_traitsILi128ELi16ELi1ELb1ELb1ELb1ELb1ELb1EN3c108BFloat16EffEEv13SSMParamsBase:
	.zero		920


//--------------------- .nv.constant0._Z25selective_scan_fwd_kernelI32Selective_Scan_fwd_kernel_traitsILi32ELi16ELi1ELb0ELb1ELb1ELb0ELb0EN3c108BFloat16EffEEv13SSMParamsBase --------------------------
	.section	.nv.constant0._Z25selective_scan_fwd_kernelI32Selective_Scan_fwd_kernel_traitsILi32ELi16ELi1ELb0ELb1ELb1ELb0ELb0EN3c108BFloat16EffEEv13SSMParamsBase,"a",@progbits
	.sectionflags	@""
	.align	4
.nv.constant0._Z25selective_scan_fwd_kernelI32Selective_Scan_fwd_kernel_traitsILi32ELi16ELi1ELb0ELb1ELb1ELb0ELb0EN3c108BFloat16EffEEv13SSMParamsBase:
	.zero		920


//--------------------- .nv.constant0._Z25selective_scan_fwd_kernelI32Selective_Scan_fwd_kernel_traitsILi32ELi16ELi1ELb0ELb1ELb1ELb0ELb1EN3c108BFloat16EffEEv13SSMParamsBase --------------------------
	.section	.nv.constant0._Z25selective_scan_fwd_kernelI32Selective_Scan_fwd_kernel_traitsILi32ELi16ELi1ELb0ELb1ELb1ELb0ELb1EN3c108BFloat16EffEEv13SSMParamsBase,"a",@progbits
	.sectionflags	@""
	.align	4
.nv.constant0._Z25selective_scan_fwd_kernelI32Selective_Scan_fwd_kernel_traitsILi32ELi16ELi1ELb0ELb1ELb1ELb0ELb1EN3c108BFloat16EffEEv13SSMParamsBase:
	.zero		920


//--------------------- .nv.constant0._Z25selective_scan_fwd_kernelI32Selective_Scan_fwd_kernel_traitsILi32ELi16ELi1ELb0ELb1ELb1ELb1ELb0EN3c108BFloat16EffEEv13SSMParamsBase --------------------------
	.section	.nv.constant0._Z25selective_scan_fwd_kernelI32Selective_Scan_fwd_kernel_traitsILi32ELi16ELi1ELb0ELb1ELb1ELb1ELb0EN3c108BFloat16EffEEv13SSMParamsBase,"a",@progbits
	.sectionflags	@""
	.align	4
.nv.constant0._Z25selective_scan_fwd_kernelI32Selective_Scan_fwd_kernel_traitsILi32ELi16ELi1ELb0ELb1ELb1ELb1ELb0EN3c108BFloat16EffEEv13SSMParamsBase:
	.zero		920


//--------------------- .nv.constant0._Z25selective_scan_fwd_kernelI32Selective_Scan_fwd_kernel_traitsILi32ELi16ELi1ELb0ELb1ELb1ELb1ELb1EN3c108BFloat16EffEEv13SSMParamsBase --------------------------
	.section	.nv.constant0._Z25selective_scan_fwd_kernelI32Selective_Scan_fwd_kernel_traitsILi32ELi16ELi1ELb0ELb1ELb1ELb1ELb1EN3c108BFloat16EffEEv13SSMParamsBase,"a",@progbits
	.sectionflags	@""
	.align	4
.nv.constant0._Z25selective_scan_fwd_kernelI32Selective_Scan_fwd_kernel_traitsILi32ELi16ELi1ELb0ELb1ELb1ELb1ELb1EN3c108BFloat16EffEEv13SSMParamsBase:
	.zero		920


//--------------------- .nv.constant0._Z25selective_scan_fwd_kernelI32Selective_Scan_fwd_kernel_traitsILi32ELi16ELi1ELb1ELb1ELb1ELb0ELb0EN3c108BFloat16EffEEv13SSMParamsBase --------------------------
	.section	.nv.constant0._Z25selective_scan_fwd_kernelI32Selective_Scan_fwd_kernel_traitsILi32ELi16ELi1ELb1ELb1ELb1ELb0ELb0EN3c108BFloat16EffEEv13SSMParamsBase,"a",@progbits
	.sectionflags	@""
	.align	4
.nv.constant0._Z25selective_scan_fwd_kernelI32Selective_Scan_fwd_kernel_traitsILi32ELi16ELi1ELb1ELb1ELb1ELb0ELb0EN3c108BFloat16EffEEv13SSMParamsBase:
	.zero		920


//--------------------- .nv.constant0._Z25selective_scan_fwd_kernelI32Selective_Scan_fwd_kernel_traitsILi32ELi16ELi1ELb1ELb1ELb1ELb0ELb1EN3c108BFloat16EffEEv13SSMParamsBase --------------------------
	.section	.nv.constant0._Z25selective_scan_fwd_kernelI32Selective_Scan_fwd_kernel_traitsILi32ELi16ELi1ELb1ELb1ELb1ELb0ELb1EN3c108BFloat16EffEEv13SSMParamsBase,"a",@progbits
	.sectionflags	@""
	.align	4
.nv.constant0._Z25selective_scan_fwd_kernelI32Selective_Scan_fwd_kernel_traitsILi32ELi16ELi1ELb1ELb1ELb1ELb0ELb1EN3c108BFloat16EffEEv13SSMParamsBase:
	.zero		920


//--------------------- .nv.constant0._Z25selective_scan_fwd_kernelI32Selective_Scan_fwd_kernel_traitsILi32ELi16ELi1ELb1ELb1ELb1ELb1ELb0EN3c108BFloat16EffEEv13SSMParamsBase --------------------------
	.section	.nv.constant0._Z25selective_scan_fwd_kernelI32Selective_Scan_fwd_kernel_traitsILi32ELi16ELi1ELb1ELb1ELb1ELb1ELb0EN3c108BFloat16EffEEv13SSMParamsBase,"a",@progbits
	.sectionflags	@""
	.align	4
.nv.constant0._Z25selective_scan_fwd_kernelI32Selective_Scan_fwd_kernel_traitsILi32ELi16ELi1ELb1ELb1ELb1ELb1ELb0EN3c108BFloat16EffEEv13SSMParamsBase:
	.zero		920


//--------------------- .nv.constant0._Z25selective_scan_fwd_kernelI32Selective_Scan_fwd_kernel_traitsILi32ELi16ELi1ELb1ELb1ELb1ELb1ELb1EN3c108BFloat16EffEEv13SSMParamsBase --------------------------
	.section	.nv.constant0._Z25selective_scan_fwd_kernelI32Selective_Scan_fwd_kernel_traitsILi32ELi16ELi1ELb1ELb1ELb1ELb1ELb1EN3c108BFloat16EffEEv13SSMParamsBase,"a",@progbits
	.sectionflags	@""
	.align	4
.nv.constant0._Z25selective_scan_fwd_kernelI32Selective_Scan_fwd_kernel_traitsILi32ELi16ELi1ELb1ELb1ELb1ELb1ELb1EN3c108BFloat16EffEEv13SSMParamsBase:
	.zero		920


//--------------------- .nv.constant0._Z25selective_scan_fwd_kernelI32Selective_Scan_fwd_kernel_traitsILi32ELi8ELi1ELb0ELb1ELb1ELb0ELb0EN3c108BFloat16EffEEv13SSMParamsBase --------------------------
	.section	.nv.constant0._Z25selective_scan_fwd_kernelI32Selective_Scan_fwd_kernel_traitsILi32ELi8ELi1ELb0ELb1ELb1ELb0ELb0EN3c108BFloat16EffEEv13SSMParamsBase,"a",@progbits
	.sectionflags	@""
	.align	4
.nv.constant0._Z25selective_scan_fwd_kernelI32Selective_Scan_fwd_kernel_traitsILi32ELi8ELi1ELb0ELb1ELb1ELb0ELb0EN3c108BFloat16EffEEv13SSMParamsBase:
	.zero		920


//--------------------- .nv.constant0._Z25selective_scan_fwd_kernelI32Selective_Scan_fwd_kernel_traitsILi32ELi8ELi1ELb0ELb1ELb1ELb0ELb1EN3c108BFloat16EffEEv13SSMParamsBase --------------------------
	.section	.nv.constant0._Z25selective_scan_fwd_kernelI32Selective_Scan_fwd_kernel_traitsILi32ELi8ELi1ELb0ELb1ELb1ELb0ELb1EN3c108BFloat16EffEEv13SSMParamsBase,"a",@progbits
	.sectionflags	@""
	.align	4
.nv.constant0._Z25selective_scan_fwd_kernelI32Selective_Scan_fwd_kernel_traitsILi32ELi8ELi1ELb0ELb1ELb1ELb0ELb1EN3c108BFloat16EffEEv13SSMParamsBase:
	.zero		920


//--------------------- .nv.constant0._Z25selective_scan_fwd_kernelI32Selective_Scan_fwd_kernel_traitsILi32ELi8ELi1ELb0ELb1ELb1ELb1ELb0EN3c108BFloat16EffEEv13SSMParamsBase --------------------------
	.section	.nv.constant0._Z25selective_scan_fwd_kernelI32Selective_Scan_fwd_kernel_traitsILi32ELi8ELi1ELb0ELb1ELb1ELb1ELb0EN3c108BFloat16EffEEv13SSMParamsBase,"a",@progbits
	.sectionflags	@""
	.align	4
.nv.constant0._Z25selective_scan_fwd_kernelI32Selective_Scan_fwd_kernel_traitsILi32ELi8ELi1ELb0ELb1ELb1ELb1ELb0EN3c108BFloat16EffEEv13SSMParamsBase:
	.zero		920


//--------------------- .nv.constant0._Z25selective_scan_fwd_kernelI32Selective_Scan_fwd_kernel_traitsILi32ELi8ELi1ELb0ELb1ELb1ELb1ELb1EN3c108BFloat16EffEEv13SSMParamsBase --------------------------
	.section	.nv.constant0._Z25selective_scan_fwd_kernelI32Selective_Scan_fwd_kernel_traitsILi32ELi8ELi1ELb0ELb1ELb1ELb1ELb1EN3c108BFloat16EffEEv13SSMParamsBase,"a",@progbits
	.sectionflags	@""
	.align	4
.nv.constant0._Z25selective_scan_fwd_kernelI32Selective_Scan_fwd_kernel_traitsILi32ELi8ELi1ELb0ELb1ELb1ELb1ELb1EN3c108BFloat16EffEEv13SSMParamsBase:
	.zero		920


//--------------------- .nv.constant0._Z25selective_scan_fwd_kernelI32Selective_Scan_fwd_kernel_traitsILi32ELi8ELi1ELb1ELb1ELb1ELb0ELb0EN3c108BFloat16EffEEv13SSMParamsBase --------------------------
	.section	.nv.constant0._Z25selective_scan_fwd_kernelI32Selective_Scan_fwd_kernel_traitsILi32ELi8ELi1ELb1ELb1ELb1ELb0ELb0EN3c108BFloat16EffEEv13SSMParamsBase,"a",@progbits
	.sectionflags	@""
	.align	4
.nv.constant0._Z25selective_scan_fwd_kernelI32Selective_Scan_fwd_kernel_traitsILi32ELi8ELi1ELb1ELb1ELb1ELb0ELb0EN3c108BFloat16EffEEv13SSMParamsBase:
	.zero		920


//--------------------- .nv.constant0._Z25selective_scan_fwd_kernelI32Selective_Scan_fwd_kernel_traitsILi32ELi8ELi1ELb1ELb1ELb1ELb0ELb1EN3c108BFloat16EffEEv13SSMParamsBase --------------------------
	.section	.nv.constant0._Z25selective_scan_fwd_kernelI32Selective_Scan_fwd_kernel_traitsILi32ELi8ELi1ELb1ELb1ELb1ELb0ELb1EN3c108BFloat16EffEEv13SSMParamsBase,"a",@progbits
	.sectionflags	@""
	.align	4
.nv.constant0._Z25selective_scan_fwd_kernelI32Selective_Scan_fwd_kernel_traitsILi32ELi8ELi1ELb1ELb1ELb1ELb0ELb1EN3c108BFloat16EffEEv13SSMParamsBase:
	.zero		920


//--------------------- .nv.constant0._Z25selective_scan_fwd_kernelI32Selective_Scan_fwd_kernel_traitsILi32ELi8ELi1ELb1ELb1ELb1ELb1ELb0EN3c108BFloat16EffEEv13SSMParamsBase --------------------------
	.section	.nv.constant0._Z25selective_scan_fwd_kernelI32Selective_Scan_fwd_kernel_traitsILi32ELi8ELi1ELb1ELb1ELb1ELb1ELb0EN3c108BFloat16EffEEv13SSMParamsBase,"a",@progbits
	.sectionflags	@""
	.align	4
.nv.constant0._Z25selective_scan_fwd_kernelI32Selective_Scan_fwd_kernel_traitsILi32ELi8ELi1ELb1ELb1ELb1ELb1ELb0EN3c108BFloat16EffEEv13SSMParamsBase:
	.zero		920


//--------------------- .nv.constant0._Z25selective_scan_fwd_kernelI32Selective_Scan_fwd_kernel_traitsILi32ELi8ELi1ELb1ELb1ELb1ELb1ELb1EN3c108BFloat16EffEEv13SSMParamsBase --------------------------
	.section	.nv.constant0._Z25selective_scan_fwd_kernelI32Selective_Scan_fwd_kernel_traitsILi32ELi8ELi1ELb1ELb1ELb1ELb1ELb1EN3c108BFloat16EffEEv13SSMParamsBase,"a",@progbits
	.sectionflags	@""
	.align	4
.nv.constant0._Z25selective_scan_fwd_kernelI32Selective_Scan_fwd_kernel_traitsILi32ELi8ELi1ELb1ELb1ELb1ELb1ELb1EN3c108BFloat16EffEEv13SSMParamsBase:
	.zero		920


//--------------------- .nv.constant0._Z25selective_scan_fwd_kernelI32Selective_Scan_fwd_kernel_traitsILi32ELi4ELi1ELb0ELb1ELb1ELb0ELb0EN3c108BFloat16EffEEv13SSMParamsBase --------------------------
	.section	.nv.constant0._Z25selective_scan_fwd_kernelI32Selective_Scan_fwd_kernel_traitsILi32ELi4ELi1ELb0ELb1ELb1ELb0ELb0EN3c108BFloat16EffEEv13SSMParamsBase,"a",@progbits
	.sectionflags	@""
	.align	4
.nv.constant0._Z25selective_scan_fwd_kernelI32Selective_Scan_fwd_kernel_traitsILi32ELi4ELi1ELb0ELb1ELb1ELb0ELb0EN3c108BFloat16EffEEv13SSMParamsBase:
	.zero		920


//--------------------- .nv.constant0._Z25selective_scan_fwd_kernelI32Selective_Scan_fwd_kernel_traitsILi32ELi4ELi1ELb0ELb1ELb1ELb0ELb1EN3c108BFloat16EffEEv13SSMParamsBase --------------------------
	.section	.nv.constant0._Z25selective_scan_fwd_kernelI32Selective_Scan_fwd_kernel_traitsILi32ELi4ELi1ELb0ELb1ELb1ELb0ELb1EN3c108BFloat16EffEEv13SSMParamsBase,"a",@progbits
	.sectionflags	@""
	.align	4
.nv.constant0._Z25selective_scan_fwd_kernelI32Selective_Scan_fwd_kernel_traitsILi32ELi4ELi1ELb0ELb1ELb1ELb0ELb1EN3c108BFloat16EffEEv13SSMParamsBase:
	.zero		920


//--------------------- .nv.constant0._Z25selective_scan_fwd_kernelI32Selective_Scan_fwd_kernel_traitsILi32ELi4ELi1ELb0ELb1ELb1ELb1ELb0EN3c108BFloat16EffEEv13SSMParamsBase --------------------------
	.section	.nv.constant0._Z25selective_scan_fwd_kernelI32Selective_Scan_fwd_kernel_traitsILi32ELi4ELi1ELb0ELb1ELb1ELb1ELb0EN3c108BFloat16EffEEv13SSMParamsBase,"a",@progbits
	.sectionflags	@""
	.align	4
.nv.constant0._Z25selective_scan_fwd_kernelI32Selective_Scan_fwd_kernel_traitsILi32ELi4ELi1ELb0ELb1ELb1ELb1ELb0EN3c108BFloat16EffEEv13SSMParamsBase:
	.zero		920


//--------------------- .nv.constant0._Z25selective_scan_fwd_kernelI32Selective_Scan_fwd_kernel_traitsILi32ELi4ELi1ELb0ELb1ELb1ELb1ELb1EN3c108BFloat16EffEEv13SSMParamsBase --------------------------
	.section	.nv.constant0._Z25selective_scan_fwd_kernelI32Selective_Scan_fwd_kernel_traitsILi32ELi4ELi1ELb0ELb1ELb1ELb1ELb1EN3c108BFloat16EffEEv13SSMParamsBase,"a",@progbits
	.sectionflags	@""
	.align	4
.nv.constant0._Z25selective_scan_fwd_kernelI32Selective_Scan_fwd_kernel_traitsILi32ELi4ELi1ELb0ELb1ELb1ELb1ELb1EN3c108BFloat16EffEEv13SSMParamsBase:
	.zero		920


//--------------------- .nv.constant0._Z25selective_scan_fwd_kernelI32Selective_Scan_fwd_kernel_traitsILi32ELi4ELi1ELb1ELb1ELb1ELb0ELb0EN3c108BFloat16EffEEv13SSMParamsBase --------------------------
	.section	.nv.constant0._Z25selective_scan_fwd_kernelI32Selective_Scan_fwd_kernel_traitsILi32ELi4ELi1ELb1ELb1ELb1ELb0ELb0EN3c108BFloat16EffEEv13SSMParamsBase,"a",@progbits
	.sectionflags	@""
	.align	4
.nv.constant0._Z25selective_scan_fwd_kernelI32Selective_Scan_fwd_kernel_traitsILi32ELi4ELi1ELb1ELb1ELb1ELb0ELb0EN3c108BFloat16EffEEv13SSMParamsBase:
	.zero		920


//--------------------- .nv.constant0._Z25selective_scan_fwd_kernelI32Selective_Scan_fwd_kernel_traitsILi32ELi4ELi1ELb1ELb1ELb1ELb0ELb1EN3c108BFloat16EffEEv13SSMParamsBase --------------------------
	.section	.nv.constant0._Z25selective_scan_fwd_kernelI32Selective_Scan_fwd_kernel_traitsILi32ELi4ELi1ELb1ELb1ELb1ELb0ELb1EN3c108BFloat16EffEEv13SSMParamsBase,"a",@progbits
	.sectionflags	@""
	.align	4
.nv.constant0._Z25selective_scan_fwd_kernelI32Selective_Scan_fwd_kernel_traitsILi32ELi4ELi1ELb1ELb1ELb1ELb0ELb1EN3c108BFloat16EffEEv13SSMParamsBase:
	.zero		920


//--------------------- .nv.constant0._Z25selective_scan_fwd_kernelI32Selective_Scan_fwd_kernel_traitsILi32ELi4ELi1ELb1ELb1ELb1ELb1ELb0EN3c108BFloat16EffEEv13SSMParamsBase --------------------------
	.section	.nv.constant0._Z25selective_scan_fwd_kernelI32Selective_Scan_fwd_kernel_traitsILi32ELi4ELi1ELb1ELb1ELb1ELb1ELb0EN3c108BFloat16EffEEv13SSMParamsBase,"a",@progbits
	.sectionflags	@""
	.align	4
.nv.constant0._Z25selective_scan_fwd_kernelI32Selective_Scan_fwd_kernel_traitsILi32ELi4ELi1ELb1ELb1ELb1ELb1ELb0EN3c108BFloat16EffEEv13SSMParamsBase:
	.zero		920


//--------------------- .nv.constant0._Z25selective_scan_fwd_kernelI32Selective_Scan_fwd_kernel_traitsILi32ELi4ELi1ELb1ELb1ELb1ELb1ELb1EN3c108BFloat16EffEEv13SSMParamsBase --------------------------
	.section	.nv.constant0._Z25selective_scan_fwd_kernelI32Selective_Scan_fwd_kernel_traitsILi32ELi4ELi1ELb1ELb1ELb1ELb1ELb1EN3c108BFloat16EffEEv13SSMParamsBase,"a",@progbits
	.sectionflags	@""
	.align	4
.nv.constant0._Z25selective_scan_fwd_kernelI32Selective_Scan_fwd_kernel_traitsILi32ELi4ELi1ELb1ELb1ELb1ELb1ELb1EN3c108BFloat16EffEEv13SSMParamsBase:
	.zero		920


//--------------------- .nv.constant0._Z25selective_scan_fwd_kernelI32Selective_Scan_fwd_kernel_traitsILi64ELi16ELi1ELb0ELb1ELb1ELb0ELb0EN3c108BFloat16EffEEv13SSMParamsBase --------------------------
	.section	.nv.constant0._Z25selective_scan_fwd_kernelI32Selective_Scan_fwd_kernel_traitsILi64ELi16ELi1ELb0ELb1ELb1ELb0ELb0EN3c108BFloat16EffEEv13SSMParamsBase,"a",@progbits
	.sectionflags	@""
	.align	4
.nv.constant0._Z25selective_scan_fwd_kernelI32Selective_Scan_fwd_kernel_traitsILi64ELi16ELi1ELb0ELb1ELb1ELb0ELb0EN3c108BFloat16EffEEv13SSMParamsBase:
	.zero		920


//--------------------- .nv.constant0._Z25selective_scan_fwd_kernelI32Selective_Scan_fwd_kernel_traitsILi64ELi16ELi1ELb0ELb1ELb1ELb0ELb1EN3c108BFloat16EffEEv13SSMParamsBase --------------------------
	.section	.nv.constant0._Z25selective_scan_fwd_kernelI32Selective_Scan_fwd_kernel_traitsILi64ELi16ELi1ELb0ELb1ELb1ELb0ELb1EN3c108BFloat16EffEEv13SSMParamsBase,"a",@progbits
	.sectionflags	@""
	.align	4
.nv.constant0._Z25selective_scan_fwd_kernelI32Selective_Scan_fwd_kernel_traitsILi64ELi16ELi1ELb0ELb1ELb1ELb0ELb1EN3c108BFloat16EffEEv13SSMParamsBase:
	.zero		920


//--------------------- .nv.constant0._Z25selective_scan_fwd_kernelI32Selective_Scan_fwd_kernel_traitsILi64ELi16ELi1ELb0ELb1ELb1ELb1ELb0EN3c108BFloat16EffEEv13SSMParamsBase --------------------------
	.section	.nv.constant0._Z25selective_scan_fwd_kernelI32Selective_Scan_fwd_kernel_traitsILi64ELi16ELi1ELb0ELb1ELb1ELb1ELb0EN3c108BFloat16EffEEv13SSMParamsBase,"a",@progbits
	.sectionflags	@""
	.align	4
.nv.constant0._Z25selective_scan_fwd_kernelI32Selective_Scan_fwd_kernel_traitsILi64ELi16ELi1ELb0ELb1ELb1ELb1ELb0EN3c108BFloat16EffEEv13SSMParamsBase:
	.zero		920


//--------------------- .nv.constant0._Z25selective_scan_fwd_kernelI32Selective_Scan_fwd_kernel_traitsILi64ELi16ELi1ELb0ELb1ELb1ELb1ELb1EN3c108BFloat16EffEEv13SSMParamsBase --------------------------
	.section	.nv.constant0._Z25selective_scan_fwd_kernelI32Selective_Scan_fwd_kernel_traitsILi64ELi16ELi1ELb0ELb1ELb1ELb1ELb1EN3c108BFloat16EffEEv13SSMParamsBase,"a",@progbits
	.sectionflags	@""
	.align	4
.nv.constant0._Z25selective_scan_fwd_kernelI32Selective_Scan_fwd_kernel_traitsILi64ELi16ELi1ELb0ELb1ELb1ELb1ELb1EN3c108BFloat16EffEEv13SSMParamsBase:
	.zero		920


//--------------------- .nv.constant0._Z25selective_scan_fwd_kernelI32Selective_Scan_fwd_kernel_traitsILi64ELi16ELi1ELb1ELb1ELb1ELb0ELb0EN3c108BFloat16EffEEv13SSMParamsBase --------------------------
	.section	.nv.constant0._Z25selective_scan_fwd_kernelI32Selective_Scan_fwd_kernel_traitsILi64ELi16ELi1ELb1ELb1ELb1ELb0ELb0EN3c108BFloat16EffEEv13SSMParamsBase,"a",@progbits
	.sectionflags	@""
	.align	4
.nv.constant0._Z25selective_scan_fwd_kernelI32Selective_Scan_fwd_kernel_traitsILi64ELi16ELi1ELb1ELb1ELb1ELb0ELb0EN3c108BFloat16EffEEv13SSMParamsBase:
	.zero		920


//--------------------- .nv.constant0._Z25selective_scan_fwd_kernelI32Selective_Scan_fwd_kernel_traitsILi64ELi16ELi1ELb1ELb1ELb1ELb0ELb1EN3c108BFloat16EffEEv13SSMParamsBase --------------------------
	.section	.nv.constant0._Z25selective_scan_fwd_kernelI32Selective_Scan_fwd_kernel_traitsILi64ELi16ELi1ELb1ELb1ELb1ELb0ELb1EN3c108BFloat16EffEEv13SSMParamsBase,"a",@progbits
	.sectionflags	@""
	.align	4
.nv.constant0._Z25selective_scan_fwd_kernelI32Selective_Scan_fwd_kernel_traitsILi64ELi16ELi1ELb1ELb1ELb1ELb0ELb1EN3c108BFloat16EffEEv13SSMParamsBase:
	.zero		920


//--------------------- .nv.constant0._Z25selective_scan_fwd_kernelI32Selective_Scan_fwd_kernel_traitsILi64ELi16ELi1ELb1ELb1ELb1ELb1ELb0EN3c108BFloat16EffEEv13SSMParamsBase --------------------------
	.section	.nv.constant0._Z25selective_scan_fwd_kernelI32Selective_Scan_fwd_kernel_traitsILi64ELi16ELi1ELb1ELb1ELb1ELb1ELb0EN3c108BFloat16EffEEv13SSMParamsBase,"a",@progbits
	.sectionflags	@""
	.align	4
.nv.constant0._Z25selective_scan_fwd_kernelI32Selective_Scan_fwd_kernel_traitsILi64ELi16ELi1ELb1ELb1ELb1ELb1ELb0EN3c108BFloat16EffEEv13SSMParamsBase:
	.zero		920


//--------------------- .nv.constant0._Z25selective_scan_fwd_kernelI32Selective_Scan_fwd_kernel_traitsILi64ELi16ELi1ELb1ELb1ELb1ELb1ELb1EN3c108BFloat16EffEEv13SSMParamsBase --------------------------
	.section	.nv.constant0._Z25selective_scan_fwd_kernelI32Selective_Scan_fwd_kernel_traitsILi64ELi16ELi1ELb1ELb1ELb1ELb1ELb1EN3c108BFloat16EffEEv13SSMParamsBase,"a",@progbits
	.sectionflags	@""
	.align	4
.nv.constant0._Z25selective_scan_fwd_kernelI32Selective_Scan_fwd_kernel_traitsILi64ELi16ELi1ELb1ELb1ELb1ELb1ELb1EN3c108BFloat16EffEEv13SSMParamsBase:
	.zero		920


//--------------------- .nv.constant0._Z25selective_scan_fwd_kernelI32Selective_Scan_fwd_kernel_traitsILi128ELi16ELi1ELb0ELb1ELb1ELb0ELb0EN3c108BFloat16EfS2_EEv13SSMParamsBase --------------------------
	.section	.nv.constant0._Z25selective_scan_fwd_kernelI32Selective_Scan_fwd_kernel_traitsILi128ELi16ELi1ELb0ELb1ELb1ELb0ELb0EN3c108BFloat16EfS2_EEv13SSMParamsBase,"a",@progbits
	.sectionflags	@""
	.align	4
.nv.constant0._Z25selective_scan_fwd_kernelI32Selective_Scan_fwd_kernel_traitsILi128ELi16ELi1ELb0ELb1ELb1ELb0ELb0EN3c108BFloat16EfS2_EEv13SSMParamsBase:
	.zero		920


//--------------------- .nv.constant0._Z25selective_scan_fwd_kernelI32Selective_Scan_fwd_kernel_traitsILi128ELi16ELi1ELb0ELb1ELb1ELb0ELb1EN3c108BFloat16EfS2_EEv13SSMParamsBase --------------------------
	.section	.nv.constant0._Z25selective_scan_fwd_kernelI32Selective_Scan_fwd_kernel_traitsILi128ELi16ELi1ELb0ELb1ELb1ELb0ELb1EN3c108BFloat16EfS2_EEv13SSMParamsBase,"a",@progbits
	.sectionflags	@""
	.align	4
.nv.constant0._Z25selective_scan_fwd_kernelI32Selective_Scan_fwd_kernel_traitsILi128ELi16ELi1ELb0ELb1ELb1ELb0ELb1EN3c108BFloat16EfS2_EEv13SSMParamsBase:
	.zero		920


//--------------------- .nv.constant0._Z25selective_scan_fwd_kernelI32Selective_Scan_fwd_kernel_traitsILi128ELi16ELi1ELb0ELb1ELb1ELb1ELb0EN3c108BFloat16EfS2_EEv13SSMParamsBase --------------------------
	.section	.nv.constant0._Z25selective_scan_fwd_kernelI32Selective_Scan_fwd_kernel_traitsILi128ELi16ELi1ELb0ELb1ELb1ELb1ELb0EN3c108BFloat16EfS2_EEv13SSMParamsBase,"a",@progbits
	.sectionflags	@""
	.align	4
.nv.constant0._Z25selective_scan_fwd_kernelI32Selective_Scan_fwd_kernel_traitsILi128ELi16ELi1ELb0ELb1ELb1ELb1ELb0EN3c108BFloat16EfS2_EEv13SSMParamsBase:
	.zero		920


//--------------------- .nv.constant0._Z25selective_scan_fwd_kernelI32Selective_Scan_fwd_kernel_traitsILi128ELi16ELi1ELb0ELb1ELb1ELb1ELb1EN3c108BFloat16EfS2_EEv13SSMParamsBase --------------------------
	.section	.nv.constant0._Z25selective_scan_fwd_kernelI32Selective_Scan_fwd_kernel_traitsILi128ELi16ELi1ELb0ELb1ELb1ELb1ELb1EN3c108BFloat16EfS2_EEv13SSMParamsBase,"a",@progbits
	.sectionflags	@""
	.align	4
.nv.constant0._Z25selective_scan_fwd_kernelI32Selective_Scan_fwd_kernel_traitsILi128ELi16ELi1ELb0ELb1ELb1ELb1ELb1EN3c108BFloat16EfS2_EEv13SSMParamsBase:
	.zero		920


//--------------------- .nv.constant0._Z25selective_scan_fwd_kernelI32Selective_Scan_fwd_kernel_traitsILi128ELi16ELi1ELb1ELb1ELb1ELb0ELb0EN3c108BFloat16EfS2_EEv13SSMParamsBase --------------------------
	.section	.nv.constant0._Z25selective_scan_fwd_kernelI32Selective_Scan_fwd_kernel_traitsILi128ELi16ELi1ELb1ELb1ELb1ELb0ELb0EN3c108BFloat16EfS2_EEv13SSMParamsBase,"a",@progbits
	.sectionflags	@""
	.align	4
.nv.constant0._Z25selective_scan_fwd_kernelI32Selective_Scan_fwd_kernel_traitsILi128ELi16ELi1ELb1ELb1ELb1ELb0ELb0EN3c108BFloat16EfS2_EEv13SSMParamsBase:
	.zero		920


//--------------------- .nv.constant0._Z25selective_scan_fwd_kernelI32Selective_Scan_fwd_kernel_traitsILi128ELi16ELi1ELb1ELb1ELb1ELb0ELb1EN3c108BFloat16EfS2_EEv13SSMParamsBase --------------------------
	.section	.nv.constant0._Z25selective_scan_fwd_kernelI32Selective_Scan_fwd_kernel_traitsILi128ELi16ELi1ELb1ELb1ELb1ELb0ELb1EN3c108BFloat16EfS2_EEv13SSMParamsBase,"a",@progbits
	.sectionflags	@""
	.align	4
.nv.constant0._Z25selective_scan_fwd_kernelI32Selective_Scan_fwd_kernel_traitsILi128ELi16ELi1ELb1ELb1ELb1ELb0ELb1EN3c108BFloat16EfS2_EEv13SSMParamsBase:
	.zero		920


//--------------------- .nv.constant0._Z25selective_scan_fwd_kernelI32Selective_Scan_fwd_kernel_traitsILi128ELi16ELi1ELb1ELb1ELb1ELb1ELb0EN3c108BFloat16EfS2_EEv13SSMParamsBase --------------------------
	.section	.nv.constant0._Z25selective_scan_fwd_kernelI32Selective_Scan_fwd_kernel_traitsILi128ELi16ELi1ELb1ELb1ELb1ELb1ELb0EN3c108BFloat16EfS2_EEv13SSMParamsBase,"a",@progbits
	.sectionflags	@""
	.align	4
.nv.constant0._Z25selective_scan_fwd_kernelI32Selective_Scan_fwd_kernel_traitsILi128ELi16ELi1ELb1ELb1ELb1ELb1ELb0EN3c108BFloat16EfS2_EEv13SSMParamsBase:
	.zero		920


//--------------------- .nv.constant0._Z25selective_scan_fwd_kernelI32Selective_Scan_fwd_kernel_traitsILi128ELi16ELi1ELb1ELb1ELb1ELb1ELb1EN3c108BFloat16EfS2_EEv13SSMParamsBase --------------------------
	.section	.nv.constant0._Z25selective_scan_fwd_kernelI32Selective_Scan_fwd_kernel_traitsILi128ELi16ELi1ELb1ELb1ELb1ELb1ELb1EN3c108BFloat16EfS2_EEv13SSMParamsBase,"a",@progbits
	.sectionflags	@""
	.align	4
.nv.constant0._Z25selective_scan_fwd_kernelI32Selective_Scan_fwd_kernel_traitsILi128ELi16ELi1ELb1ELb1ELb1ELb1ELb1EN3c108BFloat16EfS2_EEv13SSMParamsBase:
	.zero		920


//--------------------- .nv.constant0._Z25selective_scan_fwd_kernelI32Selective_Scan_fwd_kernel_traitsILi32ELi16ELi1ELb0ELb1ELb1ELb0ELb0EN3c108BFloat16EfS2_EEv13SSMParamsBase --------------------------
	.section	.nv.constant0._Z25selective_scan_fwd_kernelI32Selective_Scan_fwd_kernel_traitsILi32ELi16ELi1ELb0ELb1ELb1ELb0ELb0EN3c108BFloat16EfS2_EEv13SSMParamsBase,"a",@progbits
	.sectionflags	@""
	.align	4
.nv.constant0._Z25selective_scan_fwd_kernelI32Selective_Scan_fwd_kernel_traitsILi32ELi16ELi1ELb0ELb1ELb1ELb0ELb0EN3c108BFloat16EfS2_EEv13SSMParamsBase:
	.zero		920


//--------------------- .nv.constant0._Z25selective_scan_fwd_kernelI32Selective_Scan_fwd_kernel_traitsILi32ELi16ELi1ELb0ELb1ELb1ELb0ELb1EN3c108BFloat16EfS2_EEv13SSMParamsBase --------------------------
	.section	.nv.constant0._Z25selective_scan_fwd_kernelI32Selective_Scan_fwd_kernel_traitsILi32ELi16ELi1ELb0ELb1ELb1ELb0ELb1EN3c108BFloat16EfS2_EEv13SSMParamsBase,"a",@progbits
	.sectionflags	@""
	.align	4
.nv.constant0._Z25selective_scan_fwd_kernelI32Selective_Scan_fwd_kernel_traitsILi32ELi16ELi1ELb0ELb1ELb1ELb0ELb1EN3c108BFloat16EfS2_EEv13SSMParamsBase:
	.zero		920


//--------------------- .nv.constant0._Z25selective_scan_fwd_kernelI32Selective_Scan_fwd_kernel_traitsILi32ELi16ELi1ELb0ELb1ELb1ELb1ELb0EN3c108BFloat16EfS2_EEv13SSMParamsBase --------------------------
	.section	.nv.constant0._Z25selective_scan_fwd_kernelI32Selective_Scan_fwd_kernel_traitsILi32ELi16ELi1ELb0ELb1ELb1ELb1ELb0EN3c108BFloat16EfS2_EEv13SSMParamsBase,"a",@progbits
	.sectionflags	@""
	.align	4
.nv.constant0._Z25selective_scan_fwd_kernelI32Selective_Scan_fwd_kernel_traitsILi32ELi16ELi1ELb0ELb1ELb1ELb1ELb0EN3c108BFloat16EfS2_EEv13SSMParamsBase:
	.zero		920


//--------------------- .nv.constant0._Z25selective_scan_fwd_kernelI32Selective_Scan_fwd_kernel_traitsILi32ELi16ELi1ELb0ELb1ELb1ELb1ELb1EN3c108BFloat16EfS2_EEv13SSMParamsBase --------------------------
	.section	.nv.constant0._Z25selective_scan_fwd_kernelI32Selective_Scan_fwd_kernel_traitsILi32ELi16ELi1ELb0ELb1ELb1ELb1ELb1EN3c108BFloat16EfS2_EEv13SSMParamsBase,"a",@progbits
	.sectionflags	@""
	.align	4
.nv.constant0._Z25selective_scan_fwd_kernelI32Selective_Scan_fwd_kernel_traitsILi32ELi16ELi1ELb0ELb1ELb1ELb1ELb1EN3c108BFloat16EfS2_EEv13SSMParamsBase:
	.zero		920


//--------------------- .nv.constant0._Z25selective_scan_fwd_kernelI32Selective_Scan_fwd_kernel_traitsILi32ELi16ELi1ELb1ELb1ELb1ELb0ELb0EN3c108BFloat16EfS2_EEv13SSMParamsBase --------------------------
	.section	.nv.constant0._Z25selective_scan_fwd_kernelI32Selective_Scan_fwd_kernel_traitsILi32ELi16ELi1ELb1ELb1ELb1ELb0ELb0EN3c108BFloat16EfS2_EEv13SSMParamsBase,"a",@progbits
	.sectionflags	@""
	.align	4
.nv.constant0._Z25selective_scan_fwd_kernelI32Selective_Scan_fwd_kernel_traitsILi32ELi16ELi1ELb1ELb1ELb1ELb0ELb0EN3c108BFloat16EfS2_EEv13SSMParamsBase:
	.zero		920


//--------------------- .nv.constant0._Z25selective_scan_fwd_kernelI32Selective_Scan_fwd_kernel_traitsILi32ELi16ELi1ELb1ELb1ELb1ELb0ELb1EN3c108BFloat16EfS2_EEv13SSMParamsBase --------------------------
	.section	.nv.constant0._Z25selective_scan_fwd_kernelI32Selective_Scan_fwd_kernel_traitsILi32ELi16ELi1ELb1ELb1ELb1ELb0ELb1EN3c108BFloat16EfS2_EEv13SSMParamsBase,"a",@progbits
	.sectionflags	@""
	.align	4
.nv.constant0._Z25selective_scan_fwd_kernelI32Selective_Scan_fwd_kernel_traitsILi32ELi16ELi1ELb1ELb1ELb1ELb0ELb1EN3c108BFloat16EfS2_EEv13SSMParamsBase:
	.zero		920


//--------------------- .nv.constant0._Z25selective_scan_fwd_kernelI32Selective_Scan_fwd_kernel_traitsILi32ELi16ELi1ELb1ELb1ELb1ELb1ELb0EN3c108BFloat16EfS2_EEv13SSMParamsBase --------------------------
	.section	.nv.constant0._Z25selective_scan_fwd_kernelI32Selective_Scan_fwd_kernel_traitsILi32ELi16ELi1ELb1ELb1ELb1ELb1ELb0EN3c108BFloat16EfS2_EEv13SSMParamsBase,"a",@progbits
	.sectionflags	@""
	.align	4
.nv.constant0._Z25selective_scan_fwd_kernelI32Selective_Scan_fwd_kernel_traitsILi32ELi16ELi1ELb1ELb1ELb1ELb1ELb0EN3c108BFloat16EfS2_EEv13SSMParamsBase:
	.zero		920


//--------------------- .nv.constant0._Z25selective_scan_fwd_kernelI32Selective_Scan_fwd_kernel_traitsILi32ELi16ELi1ELb1ELb1ELb1ELb1ELb1EN3c108BFloat16EfS2_EEv13SSMParamsBase --------------------------
	.section	.nv.constant0._Z25selective_scan_fwd_kernelI32Selective_Scan_fwd_kernel_traitsILi32ELi16ELi1ELb1ELb1ELb1ELb1ELb1EN3c108BFloat16EfS2_EEv13SSMParamsBase,"a",@progbits
	.sectionflags	@""
	.align	4
.nv.constant0._Z25selective_scan_fwd_kernelI32Selective_Scan_fwd_kernel_traitsILi32ELi16ELi1ELb1ELb1ELb1ELb1ELb1EN3c108BFloat16EfS2_EEv13SSMParamsBase:
	.zero		920


//--------------------- .nv.constant0._Z25selective_scan_fwd_kernelI32Selective_Scan_fwd_kernel_traitsILi32ELi8ELi1ELb0ELb1ELb1ELb0ELb0EN3c108BFloat16EfS2_EEv13SSMParamsBase --------------------------
	.section	.nv.constant0._Z25selective_scan_fwd_kernelI32Selective_Scan_fwd_kernel_traitsILi32ELi8ELi1ELb0ELb1ELb1ELb0ELb0EN3c108BFloat16EfS2_EEv13SSMParamsBase,"a",@progbits
	.sectionflags	@""
	.align	4
.nv.constant0._Z25selective_scan_fwd_kernelI32Selective_Scan_fwd_kernel_traitsILi32ELi8ELi1ELb0ELb1ELb1ELb0ELb0EN3c108BFloat16EfS2_EEv13SSMParamsBase:
	.zero		920


//--------------------- .nv.constant0._Z25selective_scan_fwd_kernelI32Selective_Scan_fwd_kernel_traitsILi32ELi8ELi1ELb0ELb1ELb1ELb0ELb1EN3c108BFloat16EfS2_EEv13SSMParamsBase --------------------------
	.section	.nv.constant0._Z25selective_scan_fwd_kernelI32Selective_Scan_fwd_kernel_traitsILi32ELi8ELi1ELb0ELb1ELb1ELb0ELb1EN3c108BFloat16EfS2_EEv13SSMParamsBase,"a",@progbits
	.sectionflags	@""
	.align	4
.nv.constant0._Z25selective_scan_fwd_kernelI32Selective_Scan_fwd_kernel_traitsILi32ELi8ELi1ELb0ELb1ELb1ELb0ELb1EN3c108BFloat16EfS2_EEv13SSMParamsBase:
	.zero		920


//--------------------- .nv.constant0._Z25selective_scan_fwd_kernelI32Selective_Scan_fwd_kernel_traitsILi32ELi8ELi1ELb0ELb1ELb1ELb1ELb0EN3c108BFloat16EfS2_EEv13SSMParamsBase --------------------------
	.section	.nv.constant0._Z25selective_scan_fwd_kernelI32Selective_Scan_fwd_kernel_traitsILi32ELi8ELi1ELb0ELb1ELb1ELb1ELb0EN3c108BFloat16EfS2_EEv13SSMParamsBase,"a",@progbits
	.sectionflags	@""
	.align	4
.nv.constant0._Z25selective_scan_fwd_kernelI32Selective_Scan_fwd_kernel_traitsILi32ELi8ELi1ELb0ELb1ELb1ELb1ELb0EN3c108BFloat16EfS2_EEv13SSMParamsBase:
	.zero		920


//--------------------- .nv.constant0._Z25selective_scan_fwd_kernelI32Selective_Scan_fwd_kernel_traitsILi32ELi8ELi1ELb0ELb1ELb1ELb1ELb1EN3c108BFloat16EfS2_EEv13SSMParamsBase --------------------------
	.section	.nv.constant0._Z25selective_scan_fwd_kernelI32Selective_Scan_fwd_kernel_traitsILi32ELi8ELi1ELb0ELb1ELb1ELb1ELb1EN3c108BFloat16EfS2_EEv13SSMParamsBase,"a",@progbits
	.sectionflags	@""
	.align	4
.nv.constant0._Z25selective_scan_fwd_kernelI32Selective_Scan_fwd_kernel_traitsILi32ELi8ELi1ELb0ELb1ELb1ELb1ELb1EN3c108BFloat16EfS2_EEv13SSMParamsBase:
	.zero		920


//--------------------- .nv.constant0._Z25selective_scan_fwd_kernelI32Selective_Scan_fwd_kernel_traitsILi32ELi8ELi1ELb1ELb1ELb1ELb0ELb0EN3c108BFloat16EfS2_EEv13SSMParamsBase --------------------------
	.section	.nv.constant0._Z25selective_scan_fwd_kernelI32Selective_Scan_fwd_kernel_traitsILi32ELi8ELi1ELb1ELb1ELb1ELb0ELb0EN3c108BFloat16EfS2_EEv13SSMParamsBase,"a",@progbits
	.sectionflags	@""
	.align	4
.nv.constant0._Z25selective_scan_fwd_kernelI32Selective_Scan_fwd_kernel_traitsILi32ELi8ELi1ELb1ELb1ELb1ELb0ELb0EN3c108BFloat16EfS2_EEv13SSMParamsBase:
	.zero		920


//--------------------- .nv.constant0._Z25selective_scan_fwd_kernelI32Selective_Scan_fwd_kernel_traitsILi32ELi8ELi1ELb1ELb1ELb1ELb0ELb1EN3c108BFloat16EfS2_EEv13SSMParamsBase --------------------------
	.section	.nv.constant0._Z25selective_scan_fwd_kernelI32Selective_Scan_fwd_kernel_traitsILi32ELi8ELi1ELb1ELb1ELb1ELb0ELb1EN3c108BFloat16EfS2_EEv13SSMParamsBase,"a",@progbits
	.sectionflags	@""
	.align	4
.nv.constant0._Z25selective_scan_fwd_kernelI32Selective_Scan_fwd_kernel_traitsILi32ELi8ELi1ELb1ELb1ELb1ELb0ELb1EN3c108BFloat16EfS2_EEv13SSMParamsBase:
	.zero		920


//--------------------- .nv.constant0._Z25selective_scan_fwd_kernelI32Selective_Scan_fwd_kernel_traitsILi32ELi8ELi1ELb1ELb1ELb1ELb1ELb0EN3c108BFloat16EfS2_EEv13SSMParamsBase --------------------------
	.section	.nv.constant0._Z25selective_scan_fwd_kernelI32Selective_Scan_fwd_kernel_traitsILi32ELi8ELi1ELb1ELb1ELb1ELb1ELb0EN3c108BFloat16EfS2_EEv13SSMParamsBase,"a",@progbits
	.sectionflags	@""
	.align	4
.nv.constant0._Z25selective_scan_fwd_kernelI32Selective_Scan_fwd_kernel_traitsILi32ELi8ELi1ELb1ELb1ELb1ELb1ELb0EN3c108BFloat16EfS2_EEv13SSMParamsBase:
	.zero		920


//--------------------- .nv.constant0._Z25selective_scan_fwd_kernelI32Selective_Scan_fwd_kernel_traitsILi32ELi8ELi1ELb1ELb1ELb1ELb1ELb1EN3c108BFloat16EfS2_EEv13SSMParamsBase --------------------------
	.section	.nv.constant0._Z25selective_scan_fwd_kernelI32Selective_Scan_fwd_kernel_traitsILi32ELi8ELi1ELb1ELb1ELb1ELb1ELb1EN3c108BFloat16EfS2_EEv13SSMParamsBase,"a",@progbits
	.sectionflags	@""
	.align	4
.nv.constant0._Z25selective_scan_fwd_kernelI32Selective_Scan_fwd_kernel_traitsILi32ELi8ELi1ELb1ELb1ELb1ELb1ELb1EN3c108BFloat16EfS2_EEv13SSMParamsBase:
	.zero		920


//--------------------- .nv.constant0._Z25selective_scan_fwd_kernelI32Selective_Scan_fwd_kernel_traitsILi32ELi4ELi1ELb0ELb1ELb1ELb0ELb0EN3c108BFloat16EfS2_EEv13SSMParamsBase --------------------------
	.section	.nv.constant0._Z25selective_scan_fwd_kernelI32Selective_Scan_fwd_kernel_traitsILi32ELi4ELi1ELb0ELb1ELb1ELb0ELb0EN3c108BFloat16EfS2_EEv13SSMParamsBase,"a",@progbits
	.sectionflags	@""
	.align	4
.nv.constant0._Z25selective_scan_fwd_kernelI32Selective_Scan_fwd_kernel_traitsILi32ELi4ELi1ELb0ELb1ELb1ELb0ELb0EN3c108BFloat16EfS2_EEv13SSMParamsBase:
	.zero		920


//--------------------- .nv.constant0._Z25selective_scan_fwd_kernelI32Selective_Scan_fwd_kernel_traitsILi32ELi4ELi1ELb0ELb1ELb1ELb0ELb1EN3c108BFloat16EfS2_EEv13SSMParamsBase --------------------------
	.section	.nv.constant0._Z25selective_scan_fwd_kernelI32Selective_Scan_fwd_kernel_traitsILi32ELi4ELi1ELb0ELb1ELb1ELb0ELb1EN3c108BFloat16EfS2_EEv13SSMParamsBase,"a",@progbits
	.sectionflags	@""
	.align	4
.nv.constant0._Z25selective_scan_fwd_kernelI32Selective_Scan_fwd_kernel_traitsILi32ELi4ELi1ELb0ELb1ELb1ELb0ELb1EN3c108BFloat16EfS2_EEv13SSMParamsBase:
	.zero		920


//--------------------- .nv.constant0._Z25selective_scan_fwd_kernelI32Selective_Scan_fwd_kernel_traitsILi32ELi4ELi1ELb0ELb1ELb1ELb1ELb0EN3c108BFloat16EfS2_EEv13SSMParamsBase --------------------------
	.section	.nv.constant0._Z25selective_scan_fwd_kernelI32Selective_Scan_fwd_kernel_traitsILi32ELi4ELi1ELb0ELb1ELb1ELb1ELb0EN3c108BFloat16EfS2_EEv13SSMParamsBase,"a",@progbits
	.sectionflags	@""
	.align	4
.nv.constant0._Z25selective_scan_fwd_kernelI32Selective_Scan_fwd_kernel_traitsILi32ELi4ELi1ELb0ELb1ELb1ELb1ELb0EN3c108BFloat16EfS2_EEv13SSMParamsBase:
	.zero		920


//--------------------- .nv.constant0._Z25selective_scan_fwd_kernelI32Selective_Scan_fwd_kernel_traitsILi32ELi4ELi1ELb0ELb1ELb1ELb1ELb1EN3c108BFloat16EfS2_EEv13SSMParamsBase --------------------------
	.section	.nv.constant0._Z25selective_scan_fwd_kernelI32Selective_Scan_fwd_kernel_traitsILi32ELi4ELi1ELb0ELb1ELb1ELb1ELb1EN3c108BFloat16EfS2_EEv13SSMParamsBase,"a",@progbits
	.sectionflags	@""
	.align	4
.nv.constant0._Z25selective_scan_fwd_kernelI32Selective_Scan_fwd_kernel_traitsILi32ELi4ELi1ELb0ELb1ELb1ELb1ELb1EN3c108BFloat16EfS2_EEv13SSMParamsBase:
	.zero		920


//--------------------- .nv.constant0._Z25selective_scan_fwd_kernelI32Selective_Scan_fwd_kernel_traitsILi32ELi4ELi1ELb1ELb1ELb1ELb0ELb0EN3c108BFloat16EfS2_EEv13SSMParamsBase --------------------------
	.section	.nv.constant0._Z25selective_scan_fwd_kernelI32Selective_Scan_fwd_kernel_traitsILi32ELi4ELi1ELb1ELb1ELb1ELb0ELb0EN3c108BFloat16EfS2_EEv13SSMParamsBase,"a",@progbits
	.sectionflags	@""
	.align	4
.nv.constant0._Z25selective_scan_fwd_kernelI32Selective_Scan_fwd_kernel_traitsILi32ELi4ELi1ELb1ELb1ELb1ELb0ELb0EN3c108BFloat16EfS2_EEv13SSMParamsBase:
	.zero		920


//--------------------- .nv.constant0._Z25selective_scan_fwd_kernelI32Selective_Scan_fwd_kernel_traitsILi32ELi4ELi1ELb1ELb1ELb1ELb0ELb1EN3c108BFloat16EfS2_EEv13SSMParamsBase --------------------------
	.section	.nv.constant0._Z25selective_scan_fwd_kernelI32Selective_Scan_fwd_kernel_traitsILi32ELi4ELi1ELb1ELb1ELb1ELb0ELb1EN3c108BFloat16EfS2_EEv13SSMParamsBase,"a",@progbits
	.sectionflags	@""
	.align	4
.nv.constant0._Z25selective_scan_fwd_kernelI32Selective_Scan_fwd_kernel_traitsILi32ELi4ELi1ELb1ELb1ELb1ELb0ELb1EN3c108BFloat16EfS2_EEv13SSMParamsBase:
	.zero		920


//--------------------- .nv.constant0._Z25selective_scan_fwd_kernelI32Selective_Scan_fwd_kernel_traitsILi32ELi4ELi1ELb1ELb1ELb1ELb1ELb0EN3c108BFloat16EfS2_EEv13SSMParamsBase --------------------------
	.section	.nv.constant0._Z25selective_scan_fwd_kernelI32Selective_Scan_fwd_kernel_traitsILi32ELi4ELi1ELb1ELb1ELb1ELb1ELb0EN3c108BFloat16EfS2_EEv13SSMParamsBase,"a",@progbits
	.sectionflags	@""
	.align	4
.nv.constant0._Z25selective_scan_fwd_kernelI32Selective_Scan_fwd_kernel_traitsILi32ELi4ELi1ELb1ELb1ELb1ELb1ELb0EN3c108BFloat16EfS2_EEv13SSMParamsBase:
	.zero		920


//--------------------- .nv.constant0._Z25selective_scan_fwd_kernelI32Selective_Scan_fwd_kernel_traitsILi32ELi4ELi1ELb1ELb1ELb1ELb1ELb1EN3c108BFloat16EfS2_EEv13SSMParamsBase --------------------------
	.section	.nv.constant0._Z25selective_scan_fwd_kernelI32Selective_Scan_fwd_kernel_traitsILi32ELi4ELi1ELb1ELb1ELb1ELb1ELb1EN3c108BFloat16EfS2_EEv13SSMParamsBase,"a",@progbits
	.sectionflags	@""
	.align	4
.nv.constant0._Z25selective_scan_fwd_kernelI32Selective_Scan_fwd_kernel_traitsILi32ELi4ELi1ELb1ELb1ELb1ELb1ELb1EN3c108BFloat16EfS2_EEv13SSMParamsBase:
	.zero		920


//--------------------- .nv.constant0._Z25selective_scan_fwd_kernelI32Selective_Scan_fwd_kernel_traitsILi64ELi16ELi1ELb0ELb1ELb1ELb0ELb0EN3c108BFloat16EfS2_EEv13SSMParamsBase --------------------------
	.section	.nv.constant0._Z25selective_scan_fwd_kernelI32Selective_Scan_fwd_kernel_traitsILi64ELi16ELi1ELb0ELb1ELb1ELb0ELb0EN3c108BFloat16EfS2_EEv13SSMParamsBase,"a",@progbits
	.sectionflags	@""
	.align	4
.nv.constant0._Z25selective_scan_fwd_kernelI32Selective_Scan_fwd_kernel_traitsILi64ELi16ELi1ELb0ELb1ELb1ELb0ELb0EN3c108BFloat16EfS2_EEv13SSMParamsBase:
	.zero		920


//--------------------- .nv.constant0._Z25selective_scan_fwd_kernelI32Selective_Scan_fwd_kernel_traitsILi64ELi16ELi1ELb0ELb1ELb1ELb0ELb1EN3c108BFloat16EfS2_EEv13SSMParamsBase --------------------------
	.section	.nv.constant0._Z25selective_scan_fwd_kernelI32Selective_Scan_fwd_kernel_traitsILi64ELi16ELi1ELb0ELb1ELb1ELb0ELb1EN3c108BFloat16EfS2_EEv13SSMParamsBase,"a",@progbits
	.sectionflags	@""
	.align	4
.nv.constant0._Z25selective_scan_fwd_kernelI32Selective_Scan_fwd_kernel_traitsILi64ELi16ELi1ELb0ELb1ELb1ELb0ELb1EN3c108BFloat16EfS2_EEv13SSMParamsBase:
	.zero		920


//--------------------- .nv.constant0._Z25selective_scan_fwd_kernelI32Selective_Scan_fwd_kernel_traitsILi64ELi16ELi1ELb0ELb1ELb1ELb1ELb0EN3c108BFloat16EfS2_EEv13SSMParamsBase --------------------------
	.section	.nv.constant0._Z25selective_scan_fwd_kernelI32Selective_Scan_fwd_kernel_traitsILi64ELi16ELi1ELb0ELb1ELb1ELb1ELb0EN3c108BFloat16EfS2_EEv13SSMParamsBase,"a",@progbits
	.sectionflags	@""
	.align	4
.nv.constant0._Z25selective_scan_fwd_kernelI32Selective_Scan_fwd_kernel_traitsILi64ELi16ELi1ELb0ELb1ELb1ELb1ELb0EN3c108BFloat16EfS2_EEv13SSMParamsBase:
	.zero		920


//--------------------- .nv.constant0._Z25selective_scan_fwd_kernelI32Selective_Scan_fwd_kernel_traitsILi64ELi16ELi1ELb0ELb1ELb1ELb1ELb1EN3c108BFloat16EfS2_EEv13SSMParamsBase --------------------------
	.section	.nv.constant0._Z25selective_scan_fwd_kernelI32Selective_Scan_fwd_kernel_traitsILi64ELi16ELi1ELb0ELb1ELb1ELb1ELb1EN3c108BFloat16EfS2_EEv13SSMParamsBase,"a",@progbits
	.sectionflags	@""
	.align	4
.nv.constant0._Z25selective_scan_fwd_kernelI32Selective_Scan_fwd_kernel_traitsILi64ELi16ELi1ELb0ELb1ELb1ELb1ELb1EN3c108BFloat16EfS2_EEv13SSMParamsBase:
	.zero		920


//--------------------- .nv.constant0._Z25selective_scan_fwd_kernelI32Selective_Scan_fwd_kernel_traitsILi64ELi16ELi1ELb1ELb1ELb1ELb0ELb0EN3c108BFloat16EfS2_EEv13SSMParamsBase --------------------------
	.section	.nv.constant0._Z25selective_scan_fwd_kernelI32Selective_Scan_fwd_kernel_traitsILi64ELi16ELi1ELb1ELb1ELb1ELb0ELb0EN3c108BFloat16EfS2_EEv13SSMParamsBase,"a",@progbits
	.sectionflags	@""
	.align	4
.nv.constant0._Z25selective_scan_fwd_kernelI32Selective_Scan_fwd_kernel_traitsILi64ELi16ELi1ELb1ELb1ELb1ELb0ELb0EN3c108BFloat16EfS2_EEv13SSMParamsBase:
	.zero		920


//--------------------- .nv.constant0._Z25selective_scan_fwd_kernelI32Selective_Scan_fwd_kernel_traitsILi64ELi16ELi1ELb1ELb1ELb1ELb0ELb1EN3c108BFloat16EfS2_EEv13SSMParamsBase --------------------------
	.section	.nv.constant0._Z25selective_scan_fwd_kernelI32Selective_Scan_fwd_kernel_traitsILi64ELi16ELi1ELb1ELb1ELb1ELb0ELb1EN3c108BFloat16EfS2_EEv13SSMParamsBase,"a",@progbits
	.sectionflags	@""
	.align	4
.nv.constant0._Z25selective_scan_fwd_kernelI32Selective_Scan_fwd_kernel_traitsILi64ELi16ELi1ELb1ELb1ELb1ELb0ELb1EN3c108BFloat16EfS2_EEv13SSMParamsBase:
	.zero		920


//--------------------- .nv.constant0._Z25selective_scan_fwd_kernelI32Selective_Scan_fwd_kernel_traitsILi64ELi16ELi1ELb1ELb1ELb1ELb1ELb0EN3c108BFloat16EfS2_EEv13SSMParamsBase --------------------------
	.section	.nv.constant0._Z25selective_scan_fwd_kernelI32Selective_Scan_fwd_kernel_traitsILi64ELi16ELi1ELb1ELb1ELb1ELb1ELb0EN3c108BFloat16EfS2_EEv13SSMParamsBase,"a",@progbits
	.sectionflags	@""
	.align	4
.nv.constant0._Z25selective_scan_fwd_kernelI32Selective_Scan_fwd_kernel_traitsILi64ELi16ELi1ELb1ELb1ELb1ELb1ELb0EN3c108BFloat16EfS2_EEv13SSMParamsBase:
	.zero		920


//--------------------- .nv.constant0._Z25selective_scan_fwd_kernelI32Selective_Scan_fwd_kernel_traitsILi64ELi16ELi1ELb1ELb1ELb1ELb1ELb1EN3c108BFloat16EfS2_EEv13SSMParamsBase --------------------------
	.section	.nv.constant0._Z25selective_scan_fwd_kernelI32Selective_Scan_fwd_kernel_traitsILi64ELi16ELi1ELb1ELb1ELb1ELb1ELb1EN3c108BFloat16EfS2_EEv13SSMParamsBase,"a",@progbits
	.sectionflags	@""
	.align	4
.nv.constant0._Z25selective_scan_fwd_kernelI32Selective_Scan_fwd_kernel_traitsILi64ELi16ELi1ELb1ELb1ELb1ELb1ELb1EN3c108BFloat16EfS2_EEv13SSMParamsBase:
	.zero		920


//--------------------- SYMBOLS --------------------------

	.type		.nv.reservedSmem.offset0,@object
	.size		.nv.reservedSmem.offset0,0x4
